	.target	sm_80

	.elftype	@"ET_EXEC"


//--------------------- .note.nv.tkinfo           --------------------------
	.section	.note.nv.tkinfo,"",@"SHT_NOTE"
	.sectionflags	@"SHF_NOTE_NV_TKINFO"
	.tkinfo
        /*0018*/ 	.word	0x00000002
        /*0030*/ 	.string	""
        /*0030*/ 	.string	"ptxas"
        /*0030*/ 	.string	"Cuda compilation tools, release 13.0, V13.0.88"
        /*0030*/ 	.string	"Build cuda_13.0.r13.0/compiler.36424714_0"
        /*0030*/ 	.string	"-arch sm_80 -m 64 "



//--------------------- .note.nv.cuinfo           --------------------------
	.section	.note.nv.cuinfo,"",@"SHT_NOTE"
	.sectionflags	@"SHF_NOTE_NV_CUINFO"
        /*0018*/ 	.short	0x0002
        /*001a*/ 	.short	0x0050
        /*001c*/ 	.short	0x0082
	.zero		2


//--------------------- .nv.info                  --------------------------
	.section	.nv.info,"",@"SHT_CUDA_INFO"
	.align	4


	//----- nvinfo : EIATTR_REGCOUNT
	.align		4
        /*0000*/ 	.byte	0x04, 0x2f
        /*0002*/ 	.short	(.L_12 - .L_11)
	.align		4
.L_11:
        /*0004*/ 	.word	index@(_ZN5flash16flash_fwd_kernelI23Flash_fwd_kernel_traitsILi32ELi128ELi128ELi4ELb0ELb0EN7cutlass6half_tE19Flash_kernel_traitsILi32ELi128ELi128ELi4ES3_EELb0ELb1ELb0ELb1ELb0ELb0ELb1ELb0EEEvNS_16Flash_fwd_paramsE)
        /*0008*/ 	.word	0x000000ff


	//----- nvinfo : EIATTR_FRAME_SIZE
	.align		4
.L_12:
        /*000c*/ 	.byte	0x04, 0x11
        /*000e*/ 	.short	(.L_14 - .L_13)
	.align		4
.L_13:
        /*0010*/ 	.word	index@(_ZN5flash16flash_fwd_kernelI23Flash_fwd_kernel_traitsILi32ELi128ELi128ELi4ELb0ELb0EN7cutlass6half_tE19Flash_kernel_traitsILi32ELi128ELi128ELi4ES3_EELb0ELb1ELb0ELb1ELb0ELb0ELb1ELb0EEEvNS_16Flash_fwd_paramsE)
        /*0014*/ 	.word	0x00000028


	//----- nvinfo : EIATTR_REGCOUNT
	.align		4
.L_14:
        /*0018*/ 	.byte	0x04, 0x2f
        /*001a*/ 	.short	(.L_16 - .L_15)
	.align		4
.L_15:
        /*001c*/ 	.word	index@(_ZN5flash16flash_fwd_kernelI23Flash_fwd_kernel_traitsILi32ELi128ELi128ELi4ELb0ELb0EN7cutlass6half_tE19Flash_kernel_traitsILi32ELi128ELi128ELi4ES3_EELb1ELb1ELb0ELb1ELb0ELb0ELb0ELb1EEEvNS_16Flash_fwd_paramsE)
        /*0020*/ 	.word	0x000000ff


	//----- nvinfo : EIATTR_FRAME_SIZE
	.align		4
.L_16:
        /*0024*/ 	.byte	0x04, 0x11
        /*0026*/ 	.short	(.L_18 - .L_17)
	.align		4
.L_17:
        /*0028*/ 	.word	index@($__internal_0_$__cuda_sm70_shflsync_bfly_p)
        /*002c*/ 	.word	0x00000000


	//----- nvinfo : EIATTR_FRAME_SIZE
	.align		4
.L_18:
        /*0030*/ 	.byte	0x04, 0x11
        /*0032*/ 	.short	(.L_20 - .L_19)
	.align		4
.L_19:
        /*0034*/ 	.word	index@($_ZN5flash16flash_fwd_kernelI23Flash_fwd_kernel_traitsILi32ELi128ELi128ELi4ELb0ELb0EN7cutlass6half_tE19Flash_kernel_traitsILi32ELi128ELi128ELi4ES3_EELb1ELb1ELb0ELb1ELb0ELb0ELb0ELb1EEEvNS_16Flash_fwd_paramsE$_ZN5flash22compute_attn_1rowblockI23Flash_fwd_kernel_traitsILi32ELi128ELi128ELi4ELb0ELb0EN7cutlass6half_tE19Flash_kernel_traitsILi32ELi128ELi128ELi4ES3_EELb1ELb1ELb0ELb1ELb0ELb0ELb0ELb1ENS_16Flash_fwd_paramsEEEvRKT8_iii)
        /*0038*/ 	.word	0x00000000


	//----- nvinfo : EIATTR_FRAME_SIZE
	.align		4
.L_20:
        /*003c*/ 	.byte	0x04, 0x11
        /*003e*/ 	.short	(.L_22 - .L_21)
	.align		4
.L_21:
        /*0040*/ 	.word	index@(_ZN5flash16flash_fwd_kernelI23Flash_fwd_kernel_traitsILi32ELi128ELi128ELi4ELb0ELb0EN7cutlass6half_tE19Flash_kernel_traitsILi32ELi128ELi128ELi4ES3_EELb1ELb1ELb0ELb1ELb0ELb0ELb0ELb1EEEvNS_16Flash_fwd_paramsE)
        /*0044*/ 	.word	0x00000408


	//----- nvinfo : EIATTR_REGCOUNT
	.align		4
.L_22:
        /*0048*/ 	.byte	0x04, 0x2f
        /*004a*/ 	.short	(.L_24 - .L_23)
	.align		4
.L_23:
        /*004c*/ 	.word	index@(_ZN5flash16flash_fwd_kernelI23Flash_fwd_kernel_traitsILi32ELi128ELi128ELi4ELb0ELb0EN7cutlass6half_tE19Flash_kernel_traitsILi32ELi128ELi128ELi4ES3_EELb0ELb1ELb0ELb0ELb0ELb0ELb1ELb0EEEvNS_16Flash_fwd_paramsE)
        /*0050*/ 	.word	0x000000ff


	//----- nvinfo : EIATTR_FRAME_SIZE
	.align		4
.L_24:
        /*0054*/ 	.byte	0x04, 0x11
        /*0056*/ 	.short	(.L_26 - .L_25)
	.align		4
.L_25:
        /*0058*/ 	.word	index@(_ZN5flash16flash_fwd_kernelI23Flash_fwd_kernel_traitsILi32ELi128ELi128ELi4ELb0ELb0EN7cutlass6half_tE19Flash_kernel_traitsILi32ELi128ELi128ELi4ES3_EELb0ELb1ELb0ELb0ELb0ELb0ELb1ELb0EEEvNS_16Flash_fwd_paramsE)
        /*005c*/ 	.word	0x00000050


	//----- nvinfo : EIATTR_REGCOUNT
	.align		4
.L_26:
        /*0060*/ 	.byte	0x04, 0x2f
        /*0062*/ 	.short	(.L_28 - .L_27)
	.align		4
.L_27:
        /*0064*/ 	.word	index@(_ZN5flash16flash_fwd_kernelI23Flash_fwd_kernel_traitsILi32ELi128ELi128ELi4ELb0ELb0EN7cutlass6half_tE19Flash_kernel_traitsILi32ELi128ELi128ELi4ES3_EELb1ELb1ELb0ELb0ELb0ELb0ELb0ELb1EEEvNS_16Flash_fwd_paramsE)
        /*0068*/ 	.word	0x000000ff


	//----- nvinfo : EIATTR_FRAME_SIZE
	.align		4
.L_28:
        /*006c*/ 	.byte	0x04, 0x11
        /*006e*/ 	.short	(.L_30 - .L_29)
	.align		4
.L_29:
        /*0070*/ 	.word	index@(_ZN5flash16flash_fwd_kernelI23Flash_fwd_kernel_traitsILi32ELi128ELi128ELi4ELb0ELb0EN7cutlass6half_tE19Flash_kernel_traitsILi32ELi128ELi128ELi4ES3_EELb1ELb1ELb0ELb0ELb0ELb0ELb0ELb1EEEvNS_16Flash_fwd_paramsE)
        /*0074*/ 	.word	0x00000440


	//----- nvinfo : EIATTR_REGCOUNT
	.align		4
.L_30:
        /*0078*/ 	.byte	0x04, 0x2f
        /*007a*/ 	.short	(.L_32 - .L_31)
	.align		4
.L_31:
        /*007c*/ 	.word	index@(_ZN5flash16flash_fwd_kernelI23Flash_fwd_kernel_traitsILi32ELi128ELi128ELi4ELb0ELb0EN7cutlass6half_tE19Flash_kernel_traitsILi32ELi128ELi128ELi4ES3_EELb1ELb1ELb0ELb1ELb0ELb0ELb0ELb0EEEvNS_16Flash_fwd_paramsE)
        /*0080*/ 	.word	0x000000ff


	//----- nvinfo : EIATTR_FRAME_SIZE
	.align		4
.L_32:
        /*0084*/ 	.byte	0x04, 0x11
        /*0086*/ 	.short	(.L_34 - .L_33)
	.align		4
.L_33:
        /*0088*/ 	.word	index@(_ZN5flash16flash_fwd_kernelI23Flash_fwd_kernel_traitsILi32ELi128ELi128ELi4ELb0ELb0EN7cutlass6half_tE19Flash_kernel_traitsILi32ELi128ELi128ELi4ES3_EELb1ELb1ELb0ELb1ELb0ELb0ELb0ELb0EEEvNS_16Flash_fwd_paramsE)
        /*008c*/ 	.word	0x00000028


	//----- nvinfo : EIATTR_REGCOUNT
	.align		4
.L_34:
        /*0090*/ 	.byte	0x04, 0x2f
        /*0092*/ 	.short	(.L_36 - .L_35)
	.align		4
.L_35:
        /*0094*/ 	.word	index@(_ZN5flash16flash_fwd_kernelI23Flash_fwd_kernel_traitsILi32ELi128ELi128ELi4ELb0ELb0EN7cutlass6half_tE19Flash_kernel_traitsILi32ELi128ELi128ELi4ES3_EELb0ELb1ELb0ELb0ELb0ELb1ELb1ELb0EEEvNS_16Flash_fwd_paramsE)
        /*0098*/ 	.word	0x000000ff


	//----- nvinfo : EIATTR_FRAME_SIZE
	.align		4
.L_36:
        /*009c*/ 	.byte	0x04, 0x11
        /*009e*/ 	.short	(.L_38 - .L_37)
	.align		4
.L_37:
        /*00a0*/ 	.word	index@(_ZN5flash16flash_fwd_kernelI23Flash_fwd_kernel_traitsILi32ELi128ELi128ELi4ELb0ELb0EN7cutlass6half_tE19Flash_kernel_traitsILi32ELi128ELi128ELi4ES3_EELb0ELb1ELb0ELb0ELb0ELb1ELb1ELb0EEEvNS_16Flash_fwd_paramsE)
        /*00a4*/ 	.word	0x00000060


	//----- nvinfo : EIATTR_REGCOUNT
	.align		4
.L_38:
        /*00a8*/ 	.byte	0x04, 0x2f
        /*00aa*/ 	.short	(.L_40 - .L_39)
	.align		4
.L_39:
        /*00ac*/ 	.word	index@(_ZN5flash16flash_fwd_kernelI23Flash_fwd_kernel_traitsILi32ELi128ELi128ELi4ELb0ELb0EN7cutlass6half_tE19Flash_kernel_traitsILi32ELi128ELi128ELi4ES3_EELb1ELb1ELb0ELb0ELb0ELb1ELb0ELb0EEEvNS_16Flash_fwd_paramsE)
        /*00b0*/ 	.word	0x000000ff


	//----- nvinfo : EIATTR_FRAME_SIZE
	.align		4
.L_40:
        /*00b4*/ 	.byte	0x04, 0x11
        /*00b6*/ 	.short	(.L_42 - .L_41)
	.align		4
.L_41:
        /*00b8*/ 	.word	index@(_ZN5flash16flash_fwd_kernelI23Flash_fwd_kernel_traitsILi32ELi128ELi128ELi4ELb0ELb0EN7cutlass6half_tE19Flash_kernel_traitsILi32ELi128ELi128ELi4ES3_EELb1ELb1ELb0ELb0ELb0ELb1ELb0ELb0EEEvNS_16Flash_fwd_paramsE)
        /*00bc*/ 	.word	0x000000a8


	//----- nvinfo : EIATTR_REGCOUNT
	.align		4
.L_42:
        /*00c0*/ 	.byte	0x04, 0x2f
        /*00c2*/ 	.short	(.L_44 - .L_43)
	.align		4
.L_43:
        /*00c4*/ 	.word	index@(_ZN5flash16flash_fwd_kernelI23Flash_fwd_kernel_traitsILi32ELi128ELi128ELi4ELb0ELb0EN7cutlass6half_tE19Flash_kernel_traitsILi32ELi128ELi128ELi4ES3_EELb0ELb1ELb0ELb0ELb1ELb1ELb1ELb0EEEvNS_16Flash_fwd_paramsE)
        /*00c8*/ 	.word	0x000000ff


	//----- nvinfo : EIATTR_FRAME_SIZE
	.align		4
.L_44:
        /*00cc*/ 	.byte	0x04, 0x11
        /*00ce*/ 	.short	(.L_46 - .L_45)
	.align		4
.L_45:
        /*00d0*/ 	.word	index@(_ZN5flash16flash_fwd_kernelI23Flash_fwd_kernel_traitsILi32ELi128ELi128ELi4ELb0ELb0EN7cutlass6half_tE19Flash_kernel_traitsILi32ELi128ELi128ELi4ES3_EELb0ELb1ELb0ELb0ELb1ELb1ELb1ELb0EEEvNS_16Flash_fwd_paramsE)
        /*00d4*/ 	.word	0x00000048


	//----- nvinfo : EIATTR_REGCOUNT
	.align		4
.L_46:
        /*00d8*/ 	.byte	0x04, 0x2f
        /*00da*/ 	.short	(.L_48 - .L_47)
	.align		4
.L_47:
        /*00dc*/ 	.word	index@(_ZN5flash16flash_fwd_kernelI23Flash_fwd_kernel_traitsILi32ELi128ELi128ELi4ELb0ELb0EN7cutlass6half_tE19Flash_kernel_traitsILi32ELi128ELi128ELi4ES3_EELb1ELb1ELb0ELb0ELb1ELb1ELb0ELb0EEEvNS_16Flash_fwd_paramsE)
        /*00e0*/ 	.word	0x000000ff


	//----- nvinfo : EIATTR_FRAME_SIZE
	.align		4
.L_48:
        /*00e4*/ 	.byte	0x04, 0x11
        /*00e6*/ 	.short	(.L_50 - .L_49)
	.align		4
.L_49:
        /*00e8*/ 	.word	index@(_ZN5flash16flash_fwd_kernelI23Flash_fwd_kernel_traitsILi32ELi128ELi128ELi4ELb0ELb0EN7cutlass6half_tE19Flash_kernel_traitsILi32ELi128ELi128ELi4ES3_EELb1ELb1ELb0ELb0ELb1ELb1ELb0ELb0EEEvNS_16Flash_fwd_paramsE)
        /*00ec*/ 	.word	0x00000098


	//----- nvinfo : EIATTR_REGCOUNT
	.align		4
.L_50:
        /*00f0*/ 	.byte	0x04, 0x2f
        /*00f2*/ 	.short	(.L_52 - .L_51)
	.align		4
.L_51:
        /*00f4*/ 	.word	index@(_ZN5flash16flash_fwd_kernelI23Flash_fwd_kernel_traitsILi32ELi128ELi128ELi4ELb0ELb0EN7cutlass6half_tE19Flash_kernel_traitsILi32ELi128ELi128ELi4ES3_EELb1ELb1ELb0ELb0ELb0ELb0ELb0ELb0EEEvNS_16Flash_fwd_paramsE)
        /*00f8*/ 	.word	0x000000ff


	//----- nvinfo : EIATTR_FRAME_SIZE
	.align		4
.L_52:
        /*00fc*/ 	.byte	0x04, 0x11
        /*00fe*/ 	.short	(.L_54 - .L_53)
	.align		4
.L_53:
        /*0100*/ 	.word	index@(_ZN5flash16flash_fwd_kernelI23Flash_fwd_kernel_traitsILi32ELi128ELi128ELi4ELb0ELb0EN7cutlass6half_tE19Flash_kernel_traitsILi32ELi128ELi128ELi4ES3_EELb1ELb1ELb0ELb0ELb0ELb0ELb0ELb0EEEvNS_16Flash_fwd_paramsE)
        /*0104*/ 	.word	0x00000098


	//----- nvinfo : EIATTR_REGCOUNT
	.align		4
.L_54:
        /*0108*/ 	.byte	0x04, 0x2f
        /*010a*/ 	.short	(.L_56 - .L_55)
	.align		4
.L_55:
        /*010c*/ 	.word	index@(_ZN5flash16flash_fwd_kernelI23Flash_fwd_kernel_traitsILi32ELi128ELi128ELi4ELb0ELb0EN7cutlass6half_tE19Flash_kernel_traitsILi32ELi128ELi128ELi4ES3_EELb0ELb1ELb0ELb1ELb0ELb0ELb0ELb0EEEvNS_16Flash_fwd_paramsE)
        /*0110*/ 	.word	0x000000ff


	//----- nvinfo : EIATTR_FRAME_SIZE
	.align		4
.L_56:
        /*0114*/ 	.byte	0x04, 0x11
        /*0116*/ 	.short	(.L_58 - .L_57)
	.align		4
.L_57:
        /*0118*/ 	.word	index@(_ZN5flash16flash_fwd_kernelI23Flash_fwd_kernel_traitsILi32ELi128ELi128ELi4ELb0ELb0EN7cutlass6half_tE19Flash_kernel_traitsILi32ELi128ELi128ELi4ES3_EELb0ELb1ELb0ELb1ELb0ELb0ELb0ELb0EEEvNS_16Flash_fwd_paramsE)
        /*011c*/ 	.word	0x00000000


	//----- nvinfo : EIATTR_REGCOUNT
	.align		4
.L_58:
        /*0120*/ 	.byte	0x04, 0x2f
        /*0122*/ 	.short	(.L_60 - .L_59)
	.align		4
.L_59:
        /*0124*/ 	.word	index@(_ZN5flash16flash_fwd_kernelI23Flash_fwd_kernel_traitsILi32ELi128ELi128ELi4ELb0ELb0EN7cutlass6half_tE19Flash_kernel_traitsILi32ELi128ELi128ELi4ES3_EELb0ELb1ELb0ELb0ELb0ELb0ELb0ELb0EEEvNS_16Flash_fwd_paramsE)
        /*0128*/ 	.word	0x000000ff


	//----- nvinfo : EIATTR_FRAME_SIZE
	.align		4
.L_60:
        /*012c*/ 	.byte	0x04, 0x11
        /*012e*/ 	.short	(.L_62 - .L_61)
	.align		4
.L_61:
        /*0130*/ 	.word	index@(_ZN5flash16flash_fwd_kernelI23Flash_fwd_kernel_traitsILi32ELi128ELi128ELi4ELb0ELb0EN7cutlass6half_tE19Flash_kernel_traitsILi32ELi128ELi128ELi4ES3_EELb0ELb1ELb0ELb0ELb0ELb0ELb0ELb0EEEvNS_16Flash_fwd_paramsE)
        /*0134*/ 	.word	0x00000030


	//----- nvinfo : EIATTR_REGCOUNT
	.align		4
.L_62:
        /*0138*/ 	.byte	0x04, 0x2f
        /*013a*/ 	.short	(.L_64 - .L_63)
	.align		4
.L_63:
        /*013c*/ 	.word	index@(_ZN5flash16flash_fwd_kernelI23Flash_fwd_kernel_traitsILi32ELi128ELi128ELi4ELb0ELb0EN7cutlass6half_tE19Flash_kernel_traitsILi32ELi128ELi128ELi4ES3_EELb0ELb1ELb0ELb0ELb0ELb1ELb0ELb0EEEvNS_16Flash_fwd_paramsE)
        /*0140*/ 	.word	0x000000ff


	//----- nvinfo : EIATTR_FRAME_SIZE
	.align		4
.L_64:
        /*0144*/ 	.byte	0x04, 0x11
        /*0146*/ 	.short	(.L_66 - .L_65)
	.align		4
.L_65:
        /*0148*/ 	.word	index@(_ZN5flash16flash_fwd_kernelI23Flash_fwd_kernel_traitsILi32ELi128ELi128ELi4ELb0ELb0EN7cutlass6half_tE19Flash_kernel_traitsILi32ELi128ELi128ELi4ES3_EELb0ELb1ELb0ELb0ELb0ELb1ELb0ELb0EEEvNS_16Flash_fwd_paramsE)
        /*014c*/ 	.word	0x00000050


	//----- nvinfo : EIATTR_REGCOUNT
	.align		4
.L_66:
        /*0150*/ 	.byte	0x04, 0x2f
        /*0152*/ 	.short	(.L_68 - .L_67)
	.align		4
.L_67:
        /*0154*/ 	.word	index@(_ZN5flash16flash_fwd_kernelI23Flash_fwd_kernel_traitsILi32ELi128ELi128ELi4ELb0ELb0EN7cutlass6half_tE19Flash_kernel_traitsILi32ELi128ELi128ELi4ES3_EELb0ELb1ELb0ELb0ELb1ELb1ELb0ELb0EEEvNS_16Flash_fwd_paramsE)
        /*0158*/ 	.word	0x000000ff


	//----- nvinfo : EIATTR_FRAME_SIZE
	.align		4
.L_68:
        /*015c*/ 	.byte	0x04, 0x11
        /*015e*/ 	.short	(.L_70 - .L_69)
	.align		4
.L_69:
        /*0160*/ 	.word	index@(_ZN5flash16flash_fwd_kernelI23Flash_fwd_kernel_traitsILi32ELi128ELi128ELi4ELb0ELb0EN7cutlass6half_tE19Flash_kernel_traitsILi32ELi128ELi128ELi4ES3_EELb0ELb1ELb0ELb0ELb1ELb1ELb0ELb0EEEvNS_16Flash_fwd_paramsE)
        /*0164*/ 	.word	0x00000018


	//----- nvinfo : EIATTR_MIN_STACK_SIZE
	.align		4
.L_70:
        /*0168*/ 	.byte	0x04, 0x12
        /*016a*/ 	.short	(.L_72 - .L_71)
	.align		4
.L_71:
        /*016c*/ 	.word	index@(_ZN5flash16flash_fwd_kernelI23Flash_fwd_kernel_traitsILi32ELi128ELi128ELi4ELb0ELb0EN7cutlass6half_tE19Flash_kernel_traitsILi32ELi128ELi128ELi4ES3_EELb0ELb1ELb0ELb0ELb1ELb1ELb0ELb0EEEvNS_16Flash_fwd_paramsE)
        /*0170*/ 	.word	0x00000018


	//----- nvinfo : EIATTR_MIN_STACK_SIZE
	.align		4
.L_72:
        /*0174*/ 	.byte	0x04, 0x12
        /*0176*/ 	.short	(.L_74 - .L_73)
	.align		4
.L_73:
        /*0178*/ 	.word	index@(_ZN5flash16flash_fwd_kernelI23Flash_fwd_kernel_traitsILi32ELi128ELi128ELi4ELb0ELb0EN7cutlass6half_tE19Flash_kernel_traitsILi32ELi128ELi128ELi4ES3_EELb0ELb1ELb0ELb0ELb0ELb1ELb0ELb0EEEvNS_16Flash_fwd_paramsE)
        /*017c*/ 	.word	0x00000050


	//----- nvinfo : EIATTR_MIN_STACK_SIZE
	.align		4
.L_74:
        /*0180*/ 	.byte	0x04, 0x12
        /*0182*/ 	.short	(.L_76 - .L_75)
	.align		4
.L_75:
        /*0184*/ 	.word	index@(_ZN5flash16flash_fwd_kernelI23Flash_fwd_kernel_traitsILi32ELi128ELi128ELi4ELb0ELb0EN7cutlass6half_tE19Flash_kernel_traitsILi32ELi128ELi128ELi4ES3_EELb0ELb1ELb0ELb0ELb0ELb0ELb0ELb0EEEvNS_16Flash_fwd_paramsE)
        /*0188*/ 	.word	0x00000030


	//----- nvinfo : EIATTR_MIN_STACK_SIZE
	.align		4
.L_76:
        /*018c*/ 	.byte	0x04, 0x12
        /*018e*/ 	.short	(.L_78 - .L_77)
	.align		4
.L_77:
        /*0190*/ 	.word	index@(_ZN5flash16flash_fwd_kernelI23Flash_fwd_kernel_traitsILi32ELi128ELi128ELi4ELb0ELb0EN7cutlass6half_tE19Flash_kernel_traitsILi32ELi128ELi128ELi4ES3_EELb0ELb1ELb0ELb1ELb0ELb0ELb0ELb0EEEvNS_16Flash_fwd_paramsE)
        /*0194*/ 	.word	0x00000000


	//----- nvinfo : EIATTR_MIN_STACK_SIZE
	.align		4
.L_78:
        /*0198*/ 	.byte	0x04, 0x12
        /*019a*/ 	.short	(.L_80 - .L_79)
	.align		4
.L_79:
        /*019c*/ 	.word	index@(_ZN5flash16flash_fwd_kernelI23Flash_fwd_kernel_traitsILi32ELi128ELi128ELi4ELb0ELb0EN7cutlass6half_tE19Flash_kernel_traitsILi32ELi128ELi128ELi4ES3_EELb1ELb1ELb0ELb0ELb0ELb0ELb0ELb0EEEvNS_16Flash_fwd_paramsE)
        /*01a0*/ 	.word	0x00000098


	//----- nvinfo : EIATTR_MIN_STACK_SIZE
	.align		4
.L_80:
        /*01a4*/ 	.byte	0x04, 0x12
        /*01a6*/ 	.short	(.L_82 - .L_81)
	.align		4
.L_81:
        /*01a8*/ 	.word	index@(_ZN5flash16flash_fwd_kernelI23Flash_fwd_kernel_traitsILi32ELi128ELi128ELi4ELb0ELb0EN7cutlass6half_tE19Flash_kernel_traitsILi32ELi128ELi128ELi4ES3_EELb1ELb1ELb0ELb0ELb1ELb1ELb0ELb0EEEvNS_16Flash_fwd_paramsE)
        /*01ac*/ 	.word	0x00000098


	//----- nvinfo : EIATTR_MIN_STACK_SIZE
	.align		4
.L_82:
        /*01b0*/ 	.byte	0x04, 0x12
        /*01b2*/ 	.short	(.L_84 - .L_83)
	.align		4
.L_83:
        /*01b4*/ 	.word	index@(_ZN5flash16flash_fwd_kernelI23Flash_fwd_kernel_traitsILi32ELi128ELi128ELi4ELb0ELb0EN7cutlass6half_tE19Flash_kernel_traitsILi32ELi128ELi128ELi4ES3_EELb0ELb1ELb0ELb0ELb1ELb1ELb1ELb0EEEvNS_16Flash_fwd_paramsE)
        /*01b8*/ 	.word	0x00000048


	//----- nvinfo : EIATTR_MIN_STACK_SIZE
	.align		4
.L_84:
        /*01bc*/ 	.byte	0x04, 0x12
        /*01be*/ 	.short	(.L_86 - .L_85)
	.align		4
.L_85:
        /*01c0*/ 	.word	index@(_ZN5flash16flash_fwd_kernelI23Flash_fwd_kernel_traitsILi32ELi128ELi128ELi4ELb0ELb0EN7cutlass6half_tE19Flash_kernel_traitsILi32ELi128ELi128ELi4ES3_EELb1ELb1ELb0ELb0ELb0ELb1ELb0ELb0EEEvNS_16Flash_fwd_paramsE)
        /*01c4*/ 	.word	0x000000a8


	//----- nvinfo : EIATTR_MIN_STACK_SIZE
	.align		4
.L_86:
        /*01c8*/ 	.byte	0x04, 0x12
        /*01ca*/ 	.short	(.L_88 - .L_87)
	.align		4
.L_87:
        /*01cc*/ 	.word	index@(_ZN5flash16flash_fwd_kernelI23Flash_fwd_kernel_traitsILi32ELi128ELi128ELi4ELb0ELb0EN7cutlass6half_tE19Flash_kernel_traitsILi32ELi128ELi128ELi4ES3_EELb0ELb1ELb0ELb0ELb0ELb1ELb1ELb0EEEvNS_16Flash_fwd_paramsE)
        /*01d0*/ 	.word	0x00000060


	//----- nvinfo : EIATTR_MIN_STACK_SIZE
	.align		4
.L_88:
        /*01d4*/ 	.byte	0x04, 0x12
        /*01d6*/ 	.short	(.L_90 - .L_89)
	.align		4
.L_89:
        /*01d8*/ 	.word	index@(_ZN5flash16flash_fwd_kernelI23Flash_fwd_kernel_traitsILi32ELi128ELi128ELi4ELb0ELb0EN7cutlass6half_tE19Flash_kernel_traitsILi32ELi128ELi128ELi4ES3_EELb1ELb1ELb0ELb1ELb0ELb0ELb0ELb0EEEvNS_16Flash_fwd_paramsE)
        /*01dc*/ 	.word	0x00000028


	//----- nvinfo : EIATTR_MIN_STACK_SIZE
	.align		4
.L_90:
        /*01e0*/ 	.byte	0x04, 0x12
        /*01e2*/ 	.short	(.L_92 - .L_91)
	.align		4
.L_91:
        /*01e4*/ 	.word	index@(_ZN5flash16flash_fwd_kernelI23Flash_fwd_kernel_traitsILi32ELi128ELi128ELi4ELb0ELb0EN7cutlass6half_tE19Flash_kernel_traitsILi32ELi128ELi128ELi4ES3_EELb1ELb1ELb0ELb0ELb0ELb0ELb0ELb1EEEvNS_16Flash_fwd_paramsE)
        /*01e8*/ 	.word	0x00000440


	//----- nvinfo : EIATTR_MIN_STACK_SIZE
	.align		4
.L_92:
        /*01ec*/ 	.byte	0x04, 0x12
        /*01ee*/ 	.short	(.L_94 - .L_93)
	.align		4
.L_93:
        /*01f0*/ 	.word	index@(_ZN5flash16flash_fwd_kernelI23Flash_fwd_kernel_traitsILi32ELi128ELi128ELi4ELb0ELb0EN7cutlass6half_tE19Flash_kernel_traitsILi32ELi128ELi128ELi4ES3_EELb0ELb1ELb0ELb0ELb0ELb0ELb1ELb0EEEvNS_16Flash_fwd_paramsE)
        /*01f4*/ 	.word	0x00000050


	//----- nvinfo : EIATTR_MIN_STACK_SIZE
	.align		4
.L_94:
        /*01f8*/ 	.byte	0x04, 0x12
        /*01fa*/ 	.short	(.L_96 - .L_95)
	.align		4
.L_95:
        /*01fc*/ 	.word	index@(_ZN5flash16flash_fwd_kernelI23Flash_fwd_kernel_traitsILi32ELi128ELi128ELi4ELb0ELb0EN7cutlass6half_tE19Flash_kernel_traitsILi32ELi128ELi128ELi4ES3_EELb1ELb1ELb0ELb1ELb0ELb0ELb0ELb1EEEvNS_16Flash_fwd_paramsE)
        /*0200*/ 	.word	0x00000408


	//----- nvinfo : EIATTR_MIN_STACK_SIZE
	.align		4
.L_96:
        /*0204*/ 	.byte	0x04, 0x12
        /*0206*/ 	.short	(.L_98 - .L_97)
	.align		4
.L_97:
        /*0208*/ 	.word	index@(_ZN5flash16flash_fwd_kernelI23Flash_fwd_kernel_traitsILi32ELi128ELi128ELi4ELb0ELb0EN7cutlass6half_tE19Flash_kernel_traitsILi32ELi128ELi128ELi4ES3_EELb0ELb1ELb0ELb1ELb0ELb0ELb1ELb0EEEvNS_16Flash_fwd_paramsE)
        /*020c*/ 	.word	0x00000028
.L_98:


//--------------------- .nv.info._ZN5flash16flash_fwd_kernelI23Flash_fwd_kernel_traitsILi32ELi128ELi128ELi4ELb0ELb0EN7cutlass6half_tE19Flash_kernel_traitsILi32ELi128ELi128ELi4ES3_EELb0ELb1ELb0ELb0ELb1ELb1ELb0ELb0EEEvNS_16Flash_fwd_paramsE --------------------------
	.section	.nv.info._ZN5flash16flash_fwd_kernelI23Flash_fwd_kernel_traitsILi32ELi128ELi128ELi4ELb0ELb0EN7cutlass6half_tE19Flash_kernel_traitsILi32ELi128ELi128ELi4ES3_EELb0ELb1ELb0ELb0ELb1ELb1ELb0ELb0EEEvNS_16Flash_fwd_paramsE,"",@"SHT_CUDA_INFO"
	.sectionflags	@""
	.align	4


	//----- nvinfo : EIATTR_CUDA_API_VERSION
	.align		4
        /*0000*/ 	.byte	0x04, 0x37
        /*0002*/ 	.short	(.L_100 - .L_99)
.L_99:
        /*0004*/ 	.word	0x00000082


	//----- nvinfo : EIATTR_SW2861232_WAR
	.align		4
.L_100:
        /*0008*/ 	.byte	0x01, 0x35
	.zero		2


	//----- nvinfo : EIATTR_PARAM_CBANK
	.align		4
        /*000c*/ 	.byte	0x04, 0x0a
        /*000e*/ 	.short	(.L_102 - .L_101)
	.align		4
.L_101:
        /*0010*/ 	.word	index@(.nv.constant0._ZN5flash16flash_fwd_kernelI23Flash_fwd_kernel_traitsILi32ELi128ELi128ELi4ELb0ELb0EN7cutlass6half_tE19Flash_kernel_traitsILi32ELi128ELi128ELi4ES3_EELb0ELb1ELb0ELb0ELb1ELb1ELb0ELb0EEEvNS_16Flash_fwd_paramsE)
        /*0014*/ 	.short	0x0160
        /*0016*/ 	.short	0x01d0


	//----- nvinfo : EIATTR_CBANK_PARAM_SIZE
	.align		4
.L_102:
        /*0018*/ 	.byte	0x03, 0x19
        /*001a*/ 	.short	0x01d0


	//----- nvinfo : EIATTR_KPARAM_INFO
	.align		4
        /*001c*/ 	.byte	0x04, 0x17
        /*001e*/ 	.short	(.L_104 - .L_103)
.L_103:
        /*0020*/ 	.word	0x00000000
        /*0024*/ 	.short	0x0000
        /*0026*/ 	.short	0x0000
        /*0028*/ 	.byte	0x00, 0xf0, 0x41, 0x07


	//----- nvinfo : EIATTR_MAXREG_COUNT
	.align		4
.L_104:
        /*002c*/ 	.byte	0x03, 0x1b
        /*002e*/ 	.short	0x00ff


	//----- nvinfo : EIATTR_NUM_BARRIERS
	.align		4
        /*0030*/ 	.byte	0x02, 0x4c
        /*0032*/ 	.byte	0x01
	.zero		1


	//----- nvinfo : EIATTR_ANNOTATIONS
	.align		4
        /*0034*/ 	.byte	0x04, 0x55
        /*0036*/ 	.short	(.L_106 - .L_105)


	//   ....[0]....
.L_105:
        /*0038*/ 	.word	0x00000001
        /*003c*/ 	.byte	0x30, 0x04, 0x00, 0x00, 0x01, 0x00, 0x00, 0x00, 0x90, 0x05, 0x00, 0x00, 0x01, 0x00, 0x00, 0x00
        /*004c*/ 	.byte	0xe0, 0x11, 0x00, 0x00, 0x01, 0x00, 0x00, 0x00, 0x20, 0x14, 0x00, 0x00, 0x01, 0x00, 0x00, 0x00
        /*005c*/ 	.byte	0x10, 0x98, 0x00, 0x00, 0x01, 0x00, 0x00, 0x00, 0x20, 0x98, 0x00, 0x00, 0x01, 0x00, 0x00, 0x00
        /*006c*/ 	.byte	0x60, 0x9a, 0x00, 0x00, 0x01, 0x00, 0x00, 0x00, 0x90, 0x9a, 0x00, 0x00


	//----- nvinfo : EIATTR_MERCURY_ISA_VERSION
	.align		4
.L_106:
        /*0078*/ 	.byte	0x03, 0x5f
        /*007a*/ 	.short	0x0000


	//----- nvinfo : EIATTR_COOP_GROUP_MASK_REGIDS
	.align		4
        /*007c*/ 	.byte	0x04, 0x29
        /*007e*/ 	.short	(.L_108 - .L_107)


	//   ....[0]....
.L_107:
        /*0080*/ 	.word	0xffffffff


	//   ....[1]....
        /*0084*/ 	.word	0xffffffff


	//   ....[2]....
        /*0088*/ 	.word	0xffffffff


	//   ....[3]....
        /*008c*/ 	.word	0xffffffff


	//   ....[4]....
        /*0090*/ 	.word	0xffffffff


	//   ....[5]....
        /*0094*/ 	.word	0xffffffff


	//   ....[6]....
        /*0098*/ 	.word	0xffffffff


	//   ....[7]....
        /*009c*/ 	.word	0xffffffff


	//   ....[8]....
        /*00a0*/ 	.word	0xffffffff


	//   ....[9]....
        /*00a4*/ 	.word	0xffffffff


	//   ....[10]....
        /*00a8*/ 	.word	0xffffffff


	//   ....[11]....
        /*00ac*/ 	.word	0xffffffff


	//   ....[12]....
        /*00b0*/ 	.word	0xffffffff


	//   ....[13]....
        /*00b4*/ 	.word	0xffffffff


	//   ....[14]....
        /*00b8*/ 	.word	0xffffffff


	//   ....[15]....
        /*00bc*/ 	.word	0xffffffff


	//   ....[16]....
        /*00c0*/ 	.word	0xffffffff


	//   ....[17]....
        /*00c4*/ 	.word	0xffffffff


	//   ....[18]....
        /*00c8*/ 	.word	0xffffffff


	//   ....[19]....
        /*00cc*/ 	.word	0xffffffff


	//   ....[20]....
        /*00d0*/ 	.word	0xffffffff


	//   ....[21]....
        /*00d4*/ 	.word	0xffffffff


	//   ....[22]....
        /*00d8*/ 	.word	0xffffffff


	//   ....[23]....
        /*00dc*/ 	.word	0xffffffff


	//----- nvinfo : EIATTR_COOP_GROUP_INSTR_OFFSETS
	.align		4
.L_108:
        /*00e0*/ 	.byte	0x04, 0x28
        /*00e2*/ 	.short	(.L_110 - .L_109)


	//   ....[0]....
.L_109:
        /*00e4*/ 	.word	0x00002ee0


	//   ....[1]....
        /*00e8*/ 	.word	0x00002f00


	//   ....[2]....
        /*00ec*/ 	.word	0x00002f50


	//   ....[3]....
        /*00f0*/ 	.word	0x00002f70


	//   ....[4]....
        /*00f4*/ 	.word	0x00003810


	//   ....[5]....
        /*00f8*/ 	.word	0x00003880


	//   ....[6]....
        /*00fc*/ 	.word	0x00003a10


	//   ....[7]....
        /*0100*/ 	.word	0x00003a70


	//   ....[8]....
        /*0104*/ 	.word	0x00006690


	//   ....[9]....
        /*0108*/ 	.word	0x000066e0


	//   ....[10]....
        /*010c*/ 	.word	0x00006720


	//   ....[11]....
        /*0110*/ 	.word	0x00006740


	//   ....[12]....
        /*0114*/ 	.word	0x00006780


	//   ....[13]....
        /*0118*/ 	.word	0x000067a0


	//   ....[14]....
        /*011c*/ 	.word	0x000067b0


	//   ....[15]....
        /*0120*/ 	.word	0x000067d0


	//   ....[16]....
        /*0124*/ 	.word	0x00008ce0


	//   ....[17]....
        /*0128*/ 	.word	0x00008d20


	//   ....[18]....
        /*012c*/ 	.word	0x00008d50


	//   ....[19]....
        /*0130*/ 	.word	0x00008d60


	//   ....[20]....
        /*0134*/ 	.word	0x00008dc0


	//   ....[21]....
        /*0138*/ 	.word	0x00008de0


	//   ....[22]....
        /*013c*/ 	.word	0x00008e00


	//   ....[23]....
        /*0140*/ 	.word	0x00008e20


	//----- nvinfo : EIATTR_EXIT_INSTR_OFFSETS
	.align		4
.L_110:
        /*0144*/ 	.byte	0x04, 0x1c
        /*0146*/ 	.short	(.L_112 - .L_111)


	//   ....[0]....
.L_111:
        /*0148*/ 	.word	0x00000170


	//   ....[1]....
        /*014c*/ 	.word	0x00009c60


	//   ....[2]....
        /*0150*/ 	.word	0x0000a260


	//   ....[3]....
        /*0154*/ 	.word	0x0000a2e0


	//----- nvinfo : EIATTR_CTAIDZ_USED
	.align		4
.L_112:
        /*0158*/ 	.byte	0x01, 0x04
	.zero		2


	//----- nvinfo : EIATTR_CRS_STACK_SIZE
	.align		4
        /*015c*/ 	.byte	0x04, 0x1e
        /*015e*/ 	.short	(.L_114 - .L_113)
.L_113:
        /*0160*/ 	.word	0x00000000
.L_114:


//--------------------- .nv.info._ZN5flash16flash_fwd_kernelI23Flash_fwd_kernel_traitsILi32ELi128ELi128ELi4ELb0ELb0EN7cutlass6half_tE19Flash_kernel_traitsILi32ELi128ELi128ELi4ES3_EELb0ELb1ELb0ELb0ELb0ELb1ELb0ELb0EEEvNS_16Flash_fwd_paramsE --------------------------
	.section	.nv.info._ZN5flash16flash_fwd_kernelI23Flash_fwd_kernel_traitsILi32ELi128ELi128ELi4ELb0ELb0EN7cutlass6half_tE19Flash_kernel_traitsILi32ELi128ELi128ELi4ES3_EELb0ELb1ELb0ELb0ELb0ELb1ELb0ELb0EEEvNS_16Flash_fwd_paramsE,"",@"SHT_CUDA_INFO"
	.sectionflags	@""
	.align	4


	//----- nvinfo : EIATTR_CUDA_API_VERSION
	.align		4
        /*0000*/ 	.byte	0x04, 0x37
        /*0002*/ 	.short	(.L_116 - .L_115)
.L_115:
        /*0004*/ 	.word	0x00000082


	//----- nvinfo : EIATTR_SW2861232_WAR
	.align		4
.L_116:
        /*0008*/ 	.byte	0x01, 0x35
	.zero		2


	//----- nvinfo : EIATTR_PARAM_CBANK
	.align		4
        /*000c*/ 	.byte	0x04, 0x0a
        /*000e*/ 	.short	(.L_118 - .L_117)
	.align		4
.L_117:
        /*0010*/ 	.word	index@(.nv.constant0._ZN5flash16flash_fwd_kernelI23Flash_fwd_kernel_traitsILi32ELi128ELi128ELi4ELb0ELb0EN7cutlass6half_tE19Flash_kernel_traitsILi32ELi128ELi128ELi4ES3_EELb0ELb1ELb0ELb0ELb0ELb1ELb0ELb0EEEvNS_16Flash_fwd_paramsE)
        /*0014*/ 	.short	0x0160
        /*0016*/ 	.short	0x01d0


	//----- nvinfo : EIATTR_CBANK_PARAM_SIZE
	.align		4
.L_118:
        /*0018*/ 	.byte	0x03, 0x19
        /*001a*/ 	.short	0x01d0


	//----- nvinfo : EIATTR_KPARAM_INFO
	.align		4
        /*001c*/ 	.byte	0x04, 0x17
        /*001e*/ 	.short	(.L_120 - .L_119)
.L_119:
        /*0020*/ 	.word	0x00000000
        /*0024*/ 	.short	0x0000
        /*0026*/ 	.short	0x0000
        /*0028*/ 	.byte	0x00, 0xf0, 0x41, 0x07


	//----- nvinfo : EIATTR_MAXREG_COUNT
	.align		4
.L_120:
        /*002c*/ 	.byte	0x03, 0x1b
        /*002e*/ 	.short	0x00ff


	//----- nvinfo : EIATTR_NUM_BARRIERS
	.align		4
        /*0030*/ 	.byte	0x02, 0x4c
        /*0032*/ 	.byte	0x01
	.zero		1


	//----- nvinfo : EIATTR_ANNOTATIONS
	.align		4
        /*0034*/ 	.byte	0x04, 0x55
        /*0036*/ 	.short	(.L_122 - .L_121)


	//   ....[0]....
.L_121:
        /*0038*/ 	.word	0x00000001
        /*003c*/ 	.byte	0xb0, 0x01, 0x00, 0x00, 0x01, 0x00, 0x00, 0x00, 0xc0, 0x03, 0x00, 0x00, 0x01, 0x00, 0x00, 0x00
        /* <DEDUP_REMOVED lines=15> */
        /*013c*/ 	.byte	0x20, 0x00, 0x01, 0x00


	//----- nvinfo : EIATTR_MERCURY_ISA_VERSION
	.align		4
.L_122:
        /*0140*/ 	.byte	0x03, 0x5f
        /*0142*/ 	.short	0x0000


	//----- nvinfo : EIATTR_COOP_GROUP_MASK_REGIDS
	.align		4
        /*0144*/ 	.byte	0x04, 0x29
        /*0146*/ 	.short	(.L_124 - .L_123)


	//   ....[0]....
.L_123:
        /*0148*/ 	.word	0xffffffff


	//   ....[1]....
        /*014c*/ 	.word	0xffffffff


	//   ....[2]....
        /*0150*/ 	.word	0xffffffff


	//   ....[3]....
        /*0154*/ 	.word	0xffffffff


	//   ....[4]....
        /*0158*/ 	.word	0xffffffff


	//   ....[5]....
        /*015c*/ 	.word	0xffffffff


	//   ....[6]....
        /*0160*/ 	.word	0xffffffff


	//   ....[7]....
        /*0164*/ 	.word	0xffffffff


	//   ....[8]....
        /*0168*/ 	.word	0xffffffff


	//   ....[9]....
        /*016c*/ 	.word	0xffffffff


	//   ....[10]....
        /*0170*/ 	.word	0xffffffff


	//   ....[11]....
        /*0174*/ 	.word	0xffffffff


	//   ....[12]....
        /*0178*/ 	.word	0xffffffff


	//   ....[13]....
        /*017c*/ 	.word	0xffffffff


	//   ....[14]....
        /*0180*/ 	.word	0xffffffff


	//   ....[15]....
        /*0184*/ 	.word	0xffffffff


	//   ....[16]....
        /*0188*/ 	.word	0xffffffff


	//   ....[17]....
        /*018c*/ 	.word	0xffffffff


	//   ....[18]....
        /*0190*/ 	.word	0xffffffff


	//   ....[19]....
        /*0194*/ 	.word	0xffffffff


	//   ....[20]....
        /*0198*/ 	.word	0xffffffff


	//   ....[21]....
        /*019c*/ 	.word	0xffffffff


	//   ....[22]....
        /*01a0*/ 	.word	0xffffffff


	//   ....[23]....
        /*01a4*/ 	.word	0xffffffff


	//   ....[24]....
        /*01a8*/ 	.word	0xffffffff


	//   ....[25]....
        /*01ac*/ 	.word	0xffffffff


	//   ....[26]....
        /*01b0*/ 	.word	0xffffffff


	//   ....[27]....
        /*01b4*/ 	.word	0xffffffff


	//   ....[28]....
        /*01b8*/ 	.word	0xffffffff


	//   ....[29]....
        /*01bc*/ 	.word	0xffffffff


	//   ....[30]....
        /*01c0*/ 	.word	0xffffffff


	//   ....[31]....
        /*01c4*/ 	.word	0xffffffff


	//----- nvinfo : EIATTR_COOP_GROUP_INSTR_OFFSETS
	.align		4
.L_124:
        /*01c8*/ 	.byte	0x04, 0x28
        /*01ca*/ 	.short	(.L_126 - .L_125)


	//   ....[0]....
.L_125:
        /*01cc*/ 	.word	0x000036d0


	//   ....[1]....
        /*01d0*/ 	.word	0x000036f0


	//   ....[2]....
        /*01d4*/ 	.word	0x00003730


	//   ....[3]....
        /*01d8*/ 	.word	0x00003740


	//   ....[4]....
        /*01dc*/ 	.word	0x00003ff0


	//   ....[5]....
        /*01e0*/ 	.word	0x00004090


	//   ....[6]....
        /*01e4*/ 	.word	0x00004220


	//   ....[7]....
        /*01e8*/ 	.word	0x00004280


	//   ....[8]....
        /*01ec*/ 	.word	0x00007e90


	//   ....[9]....
        /*01f0*/ 	.word	0x00007eb0


	//   ....[10]....
        /*01f4*/ 	.word	0x00008400


	//   ....[11]....
        /*01f8*/ 	.word	0x00008450


	//   ....[12]....
        /*01fc*/ 	.word	0x00008c30


	//   ....[13]....
        /*0200*/ 	.word	0x00008cf0


	//   ....[14]....
        /*0204*/ 	.word	0x00008d30


	//   ....[15]....
        /*0208*/ 	.word	0x00008d60


	//   ....[16]....
        /*020c*/ 	.word	0x0000c490


	//   ....[17]....
        /*0210*/ 	.word	0x0000c4e0


	//   ....[18]....
        /*0214*/ 	.word	0x0000c520


	//   ....[19]....
        /*0218*/ 	.word	0x0000c530


	//   ....[20]....
        /*021c*/ 	.word	0x0000c570


	//   ....[21]....
        /*0220*/ 	.word	0x0000c590


	//   ....[22]....
        /*0224*/ 	.word	0x0000c5a0


	//   ....[23]....
        /*0228*/ 	.word	0x0000c5c0


	//   ....[24]....
        /*022c*/ 	.word	0x0000eaf0


	//   ....[25]....
        /*0230*/ 	.word	0x0000eb00


	//   ....[26]....
        /*0234*/ 	.word	0x0000eb20


	//   ....[27]....
        /*0238*/ 	.word	0x0000eb30


	//   ....[28]....
        /*023c*/ 	.word	0x0000eb70


	//   ....[29]....
        /*0240*/ 	.word	0x0000eb90


	//   ....[30]....
        /*0244*/ 	.word	0x0000ebb0


	//   ....[31]....
        /*0248*/ 	.word	0x0000ebe0


	//----- nvinfo : EIATTR_EXIT_INSTR_OFFSETS
	.align		4
.L_126:
        /*024c*/ 	.byte	0x04, 0x1c
        /*024e*/ 	.short	(.L_128 - .L_127)


	//   ....[0]....
.L_127:
        /*0250*/ 	.word	0x000002f0


	//   ....[1]....
        /*0254*/ 	.word	0x0000fca0


	//   ....[2]....
        /*0258*/ 	.word	0x0000fd60


	//   ....[3]....
        /*025c*/ 	.word	0x00010610


	//   ....[4]....
        /*0260*/ 	.word	0x00010690


	//----- nvinfo : EIATTR_CTAIDZ_USED
	.align		4
.L_128:
        /*0264*/ 	.byte	0x01, 0x04
	.zero		2


	//----- nvinfo : EIATTR_CRS_STACK_SIZE
	.align		4
        /*0268*/ 	.byte	0x04, 0x1e
        /*026a*/ 	.short	(.L_130 - .L_129)
.L_129:
        /*026c*/ 	.word	0x00000000
.L_130:


//--------------------- .nv.info._ZN5flash16flash_fwd_kernelI23Flash_fwd_kernel_traitsILi32ELi128ELi128ELi4ELb0ELb0EN7cutlass6half_tE19Flash_kernel_traitsILi32ELi128ELi128ELi4ES3_EELb0ELb1ELb0ELb0ELb0ELb0ELb0ELb0EEEvNS_16Flash_fwd_paramsE --------------------------
	.section	.nv.info._ZN5flash16flash_fwd_kernelI23Flash_fwd_kernel_traitsILi32ELi128ELi128ELi4ELb0ELb0EN7cutlass6half_tE19Flash_kernel_traitsILi32ELi128ELi128ELi4ES3_EELb0ELb1ELb0ELb0ELb0ELb0ELb0ELb0EEEvNS_16Flash_fwd_paramsE,"",@"SHT_CUDA_INFO"
	.sectionflags	@""
	.align	4


	//----- nvinfo : EIATTR_CUDA_API_VERSION
	.align		4
        /*0000*/ 	.byte	0x04, 0x37
        /*0002*/ 	.short	(.L_132 - .L_131)
.L_131:
        /*0004*/ 	.word	0x00000082


	//----- nvinfo : EIATTR_SW2861232_WAR
	.align		4
.L_132:
        /*0008*/ 	.byte	0x01, 0x35
	.zero		2


	//----- nvinfo : EIATTR_PARAM_CBANK
	.align		4
        /*000c*/ 	.byte	0x04, 0x0a
        /*000e*/ 	.short	(.L_134 - .L_133)
	.align		4
.L_133:
        /*0010*/ 	.word	index@(.nv.constant0._ZN5flash16flash_fwd_kernelI23Flash_fwd_kernel_traitsILi32ELi128ELi128ELi4ELb0ELb0EN7cutlass6half_tE19Flash_kernel_traitsILi32ELi128ELi128ELi4ES3_EELb0ELb1ELb0ELb0ELb0ELb0ELb0ELb0EEEvNS_16Flash_fwd_paramsE)
        /*0014*/ 	.short	0x0160
        /*0016*/ 	.short	0x01d0


	//----- nvinfo : EIATTR_CBANK_PARAM_SIZE
	.align		4
.L_134:
        /*0018*/ 	.byte	0x03, 0x19
        /*001a*/ 	.short	0x01d0


	//----- nvinfo : EIATTR_KPARAM_INFO
	.align		4
        /*001c*/ 	.byte	0x04, 0x17
        /*001e*/ 	.short	(.L_136 - .L_135)
.L_135:
        /*0020*/ 	.word	0x00000000
        /*0024*/ 	.short	0x0000
        /*0026*/ 	.short	0x0000
        /*0028*/ 	.byte	0x00, 0xf0, 0x41, 0x07


	//----- nvinfo : EIATTR_MAXREG_COUNT
	.align		4
.L_136:
        /*002c*/ 	.byte	0x03, 0x1b
        /*002e*/ 	.short	0x00ff


	//----- nvinfo : EIATTR_NUM_BARRIERS
	.align		4
        /*0030*/ 	.byte	0x02, 0x4c
        /*0032*/ 	.byte	0x01
	.zero		1


	//----- nvinfo : EIATTR_ANNOTATIONS
	.align		4
        /*0034*/ 	.byte	0x04, 0x55
        /*0036*/ 	.short	(.L_138 - .L_137)


	//   ....[0]....
.L_137:
        /* <DEDUP_REMOVED lines=12> */


	//----- nvinfo : EIATTR_MERCURY_ISA_VERSION
	.align		4
.L_138:
        /*00e0*/ 	.byte	0x03, 0x5f
        /*00e2*/ 	.short	0x0000


	//----- nvinfo : EIATTR_COOP_GROUP_MASK_REGIDS
	.align		4
        /*00e4*/ 	.byte	0x04, 0x29
        /*00e6*/ 	.short	(.L_140 - .L_139)


	//   ....[0]....
.L_139:
        /*00e8*/ 	.word	0xffffffff


	//   ....[1]....
        /*00ec*/ 	.word	0xffffffff


	//   ....[2]....
        /*00f0*/ 	.word	0xffffffff


	//   ....[3]....
        /*00f4*/ 	.word	0xffffffff


	//   ....[4]....
        /*00f8*/ 	.word	0xffffffff


	//   ....[5]....
        /*00fc*/ 	.word	0xffffffff


	//   ....[6]....
        /*0100*/ 	.word	0xffffffff


	//   ....[7]....
        /*0104*/ 	.word	0xffffffff


	//   ....[8]....
        /*0108*/ 	.word	0xffffffff


	//   ....[9]....
        /*010c*/ 	.word	0xffffffff


	//   ....[10]....
        /*0110*/ 	.word	0xffffffff


	//   ....[11]....
        /*0114*/ 	.word	0xffffffff


	//   ....[12]....
        /*0118*/ 	.word	0xffffffff


	//   ....[13]....
        /*011c*/ 	.word	0xffffffff


	//   ....[14]....
        /*0120*/ 	.word	0xffffffff


	//   ....[15]....
        /*0124*/ 	.word	0xffffffff


	//   ....[16]....
        /*0128*/ 	.word	0xffffffff


	//   ....[17]....
        /*012c*/ 	.word	0xffffffff


	//   ....[18]....
        /*0130*/ 	.word	0xffffffff


	//   ....[19]....
        /*0134*/ 	.word	0xffffffff


	//   ....[20]....
        /*0138*/ 	.word	0xffffffff


	//   ....[21]....
        /*013c*/ 	.word	0xffffffff


	//   ....[22]....
        /*0140*/ 	.word	0xffffffff


	//   ....[23]....
        /*0144*/ 	.word	0xffffffff


	//   ....[24]....
        /*0148*/ 	.word	0xffffffff


	//   ....[25]....
        /*014c*/ 	.word	0xffffffff


	//   ....[26]....
        /*0150*/ 	.word	0xffffffff


	//   ....[27]....
        /*0154*/ 	.word	0xffffffff


	//   ....[28]....
        /*0158*/ 	.word	0xffffffff


	//   ....[29]....
        /*015c*/ 	.word	0xffffffff


	//   ....[30]....
        /*0160*/ 	.word	0xffffffff


	//   ....[31]....
        /*0164*/ 	.word	0xffffffff


	//----- nvinfo : EIATTR_COOP_GROUP_INSTR_OFFSETS
	.align		4
.L_140:
        /*0168*/ 	.byte	0x04, 0x28
        /*016a*/ 	.short	(.L_142 - .L_141)


	//   ....[0]....
.L_141:
        /*016c*/ 	.word	0x00003ed0


	//   ....[1]....
        /*0170*/ 	.word	0x00003ef0


	//   ....[2]....
        /*0174*/ 	.word	0x00003f30


	//   ....[3]....
        /*0178*/ 	.word	0x00003f40


	//   ....[4]....
        /*017c*/ 	.word	0x000047e0


	//   ....[5]....
        /*0180*/ 	.word	0x00004860


	//   ....[6]....
        /*0184*/ 	.word	0x000049f0


	//   ....[7]....
        /*0188*/ 	.word	0x00004a50


	//   ....[8]....
        /*018c*/ 	.word	0x00008d80


	//   ....[9]....
        /*0190*/ 	.word	0x00008da0


	//   ....[10]....
        /*0194*/ 	.word	0x000091d0


	//   ....[11]....
        /*0198*/ 	.word	0x00009230


	//   ....[12]....
        /*019c*/ 	.word	0x00009ad0


	//   ....[13]....
        /*01a0*/ 	.word	0x00009b90


	//   ....[14]....
        /*01a4*/ 	.word	0x00009ba0


	//   ....[15]....
        /*01a8*/ 	.word	0x00009bf0


	//   ....[16]....
        /*01ac*/ 	.word	0x0000d360


	//   ....[17]....
        /*01b0*/ 	.word	0x0000d3b0


	//   ....[18]....
        /*01b4*/ 	.word	0x0000d3f0


	//   ....[19]....
        /*01b8*/ 	.word	0x0000d410


	//   ....[20]....
        /*01bc*/ 	.word	0x0000d450


	//   ....[21]....
        /*01c0*/ 	.word	0x0000d470


	//   ....[22]....
        /*01c4*/ 	.word	0x0000d480


	//   ....[23]....
        /*01c8*/ 	.word	0x0000d4a0


	//   ....[24]....
        /*01cc*/ 	.word	0x0000f9f0


	//   ....[25]....
        /*01d0*/ 	.word	0x0000fa00


	//   ....[26]....
        /*01d4*/ 	.word	0x0000fa20


	//   ....[27]....
        /*01d8*/ 	.word	0x0000fa30


	//   ....[28]....
        /*01dc*/ 	.word	0x0000fa70


	//   ....[29]....
        /*01e0*/ 	.word	0x0000fa90


	//   ....[30]....
        /*01e4*/ 	.word	0x0000fab0


	//   ....[31]....
        /*01e8*/ 	.word	0x0000fb20


	//----- nvinfo : EIATTR_EXIT_INSTR_OFFSETS
	.align		4
.L_142:
        /*01ec*/ 	.byte	0x04, 0x1c
        /*01ee*/ 	.short	(.L_144 - .L_143)


	//   ....[0]....
.L_143:
        /*01f0*/ 	.word	0x000002f0


	//   ....[1]....
        /*01f4*/ 	.word	0x00010c30


	//   ....[2]....
        /*01f8*/ 	.word	0x00010cf0


	//   ....[3]....
        /*01fc*/ 	.word	0x000115f0


	//   ....[4]....
        /*0200*/ 	.word	0x00011670


	//----- nvinfo : EIATTR_CTAIDZ_USED
	.align		4
.L_144:
        /*0204*/ 	.byte	0x01, 0x04
	.zero		2


	//----- nvinfo : EIATTR_CRS_STACK_SIZE
	.align		4
        /*0208*/ 	.byte	0x04, 0x1e
        /*020a*/ 	.short	(.L_146 - .L_145)
.L_145:
        /*020c*/ 	.word	0x00000000
.L_146:


//--------------------- .nv.info._ZN5flash16flash_fwd_kernelI23Flash_fwd_kernel_traitsILi32ELi128ELi128ELi4ELb0ELb0EN7cutlass6half_tE19Flash_kernel_traitsILi32ELi128ELi128ELi4ES3_EELb0ELb1ELb0ELb1ELb0ELb0ELb0ELb0EEEvNS_16Flash_fwd_paramsE --------------------------
	.section	.nv.info._ZN5flash16flash_fwd_kernelI23Flash_fwd_kernel_traitsILi32ELi128ELi128ELi4ELb0ELb0EN7cutlass6half_tE19Flash_kernel_traitsILi32ELi128ELi128ELi4ES3_EELb0ELb1ELb0ELb1ELb0ELb0ELb0ELb0EEEvNS_16Flash_fwd_paramsE,"",@"SHT_CUDA_INFO"
	.sectionflags	@""
	.align	4


	//----- nvinfo : EIATTR_CUDA_API_VERSION
	.align		4
        /*0000*/ 	.byte	0x04, 0x37
        /*0002*/ 	.short	(.L_148 - .L_147)
.L_147:
        /*0004*/ 	.word	0x00000082


	//----- nvinfo : EIATTR_SW2861232_WAR
	.align		4
.L_148:
        /*0008*/ 	.byte	0x01, 0x35
	.zero		2


	//----- nvinfo : EIATTR_PARAM_CBANK
	.align		4
        /*000c*/ 	.byte	0x04, 0x0a
        /*000e*/ 	.short	(.L_150 - .L_149)
	.align		4
.L_149:
        /*0010*/ 	.word	index@(.nv.constant0._ZN5flash16flash_fwd_kernelI23Flash_fwd_kernel_traitsILi32ELi128ELi128ELi4ELb0ELb0EN7cutlass6half_tE19Flash_kernel_traitsILi32ELi128ELi128ELi4ES3_EELb0ELb1ELb0ELb1ELb0ELb0ELb0ELb0EEEvNS_16Flash_fwd_paramsE)
        /*0014*/ 	.short	0x0160
        /*0016*/ 	.short	0x01d0


	//----- nvinfo : EIATTR_CBANK_PARAM_SIZE
	.align		4
.L_150:
        /*0018*/ 	.byte	0x03, 0x19
        /*001a*/ 	.short	0x01d0


	//----- nvinfo : EIATTR_KPARAM_INFO
	.align		4
        /*001c*/ 	.byte	0x04, 0x17
        /*001e*/ 	.short	(.L_152 - .L_151)
.L_151:
        /*0020*/ 	.word	0x00000000
        /*0024*/ 	.short	0x0000
        /*0026*/ 	.short	0x0000
        /*0028*/ 	.byte	0x00, 0xf0, 0x41, 0x07


	//----- nvinfo : EIATTR_MAXREG_COUNT
	.align		4
.L_152:
        /*002c*/ 	.byte	0x03, 0x1b
        /*002e*/ 	.short	0x00ff


	//----- nvinfo : EIATTR_NUM_BARRIERS
	.align		4
        /*0030*/ 	.byte	0x02, 0x4c
        /*0032*/ 	.byte	0x01
	.zero		1


	//----- nvinfo : EIATTR_MERCURY_ISA_VERSION
	.align		4
        /*0034*/ 	.byte	0x03, 0x5f
        /*0036*/ 	.short	0x0000


	//----- nvinfo : EIATTR_COOP_GROUP_MASK_REGIDS
	.align		4
        /*0038*/ 	.byte	0x04, 0x29
        /*003a*/ 	.short	(.L_154 - .L_153)


	//   ....[0]....
.L_153:
        /*003c*/ 	.word	0xffffffff


	//   ....[1]....
        /*0040*/ 	.word	0xffffffff


	//   ....[2]....
        /*0044*/ 	.word	0xffffffff


	//   ....[3]....
        /*0048*/ 	.word	0xffffffff


	//   ....[4]....
        /*004c*/ 	.word	0xffffffff


	//   ....[5]....
        /*0050*/ 	.word	0xffffffff


	//   ....[6]....
        /*0054*/ 	.word	0xffffffff


	//   ....[7]....
        /*0058*/ 	.word	0xffffffff


	//   ....[8]....
        /*005c*/ 	.word	0xffffffff


	//   ....[9]....
        /*0060*/ 	.word	0xffffffff


	//   ....[10]....
        /*0064*/ 	.word	0xffffffff


	//   ....[11]....
        /*0068*/ 	.word	0xffffffff


	//   ....[12]....
        /*006c*/ 	.word	0xffffffff


	//   ....[13]....
        /*0070*/ 	.word	0xffffffff


	//   ....[14]....
        /*0074*/ 	.word	0xffffffff


	//   ....[15]....
        /*0078*/ 	.word	0xffffffff


	//   ....[16]....
        /*007c*/ 	.word	0xffffffff


	//   ....[17]....
        /*0080*/ 	.word	0xffffffff


	//   ....[18]....
        /*0084*/ 	.word	0xffffffff


	//   ....[19]....
        /*0088*/ 	.word	0xffffffff


	//   ....[20]....
        /*008c*/ 	.word	0xffffffff


	//   ....[21]....
        /*0090*/ 	.word	0xffffffff


	//   ....[22]....
        /*0094*/ 	.word	0xffffffff


	//   ....[23]....
        /*0098*/ 	.word	0xffffffff


	//   ....[24]....
        /*009c*/ 	.word	0xffffffff


	//   ....[25]....
        /*00a0*/ 	.word	0xffffffff


	//   ....[26]....
        /*00a4*/ 	.word	0xffffffff


	//   ....[27]....
        /*00a8*/ 	.word	0xffffffff


	//   ....[28]....
        /*00ac*/ 	.word	0xffffffff


	//   ....[29]....
        /*00b0*/ 	.word	0xffffffff


	//   ....[30]....
        /*00b4*/ 	.word	0xffffffff


	//   ....[31]....
        /*00b8*/ 	.word	0xffffffff


	//----- nvinfo : EIATTR_COOP_GROUP_INSTR_OFFSETS
	.align		4
.L_154:
        /*00bc*/ 	.byte	0x04, 0x28
        /*00be*/ 	.short	(.L_156 - .L_155)


	//   ....[0]....
.L_155:
        /*00c0*/ 	.word	0x00004ba0


	//   ....[1]....
        /*00c4*/ 	.word	0x00004bc0


	//   ....[2]....
        /*00c8*/ 	.word	0x000052b0


	//   ....[3]....
        /*00cc*/ 	.word	0x00005410


	//   ....[4]....
        /*00d0*/ 	.word	0x00005510


	//   ....[5]....
        /*00d4*/ 	.word	0x000055d0


	//   ....[6]....
        /*00d8*/ 	.word	0x00005680


	//   ....[7]....
        /*00dc*/ 	.word	0x00005750


	//   ....[8]....
        /*00e0*/ 	.word	0x00009f50


	//   ....[9]....
        /*00e4*/ 	.word	0x00009f70


	//   ....[10]....
        /*00e8*/ 	.word	0x0000a5a0


	//   ....[11]....
        /*00ec*/ 	.word	0x0000a620


	//   ....[12]....
        /*00f0*/ 	.word	0x0000aaf0


	//   ....[13]....
        /*00f4*/ 	.word	0x0000ac50


	//   ....[14]....
        /*00f8*/ 	.word	0x0000ac80


	//   ....[15]....
        /*00fc*/ 	.word	0x0000add0


	//   ....[16]....
        /*0100*/ 	.word	0x0000e890


	//   ....[17]....
        /*0104*/ 	.word	0x0000e8a0


	//   ....[18]....
        /*0108*/ 	.word	0x0000e8c0


	//   ....[19]....
        /*010c*/ 	.word	0x0000e8e0


	//   ....[20]....
        /*0110*/ 	.word	0x0000f060


	//   ....[21]....
        /*0114*/ 	.word	0x0000f1d0


	//   ....[22]....
        /*0118*/ 	.word	0x0000f8b0


	//   ....[23]....
        /*011c*/ 	.word	0x0000f900


	//   ....[24]....
        /*0120*/ 	.word	0x00011260


	//   ....[25]....
        /*0124*/ 	.word	0x000112a0


	//   ....[26]....
        /*0128*/ 	.word	0x000112e0


	//   ....[27]....
        /*012c*/ 	.word	0x00011310


	//   ....[28]....
        /*0130*/ 	.word	0x000113b0


	//   ....[29]....
        /*0134*/ 	.word	0x000113e0


	//   ....[30]....
        /*0138*/ 	.word	0x00011440


	//   ....[31]....
        /*013c*/ 	.word	0x00011470


	//----- nvinfo : EIATTR_EXIT_INSTR_OFFSETS
	.align		4
.L_156:
        /*0140*/ 	.byte	0x04, 0x1c
        /*0142*/ 	.short	(.L_158 - .L_157)


	//   ....[0]....
.L_157:
        /*0144*/ 	.word	0x000004c0


	//   ....[1]....
        /*0148*/ 	.word	0x000124d0


	//   ....[2]....
        /*014c*/ 	.word	0x00012590


	//   ....[3]....
        /*0150*/ 	.word	0x00012ee0


	//   ....[4]....
        /*0154*/ 	.word	0x00012f60


	//----- nvinfo : EIATTR_CTAIDZ_USED
	.align		4
.L_158:
        /*0158*/ 	.byte	0x01, 0x04
	.zero		2


	//----- nvinfo : EIATTR_CRS_STACK_SIZE
	.align		4
        /*015c*/ 	.byte	0x04, 0x1e
        /*015e*/ 	.short	(.L_160 - .L_159)
.L_159:
        /*0160*/ 	.word	0x00000000
.L_160:


//--------------------- .nv.info._ZN5flash16flash_fwd_kernelI23Flash_fwd_kernel_traitsILi32ELi128ELi128ELi4ELb0ELb0EN7cutlass6half_tE19Flash_kernel_traitsILi32ELi128ELi128ELi4ES3_EELb1ELb1ELb0ELb0ELb0ELb0ELb0ELb0EEEvNS_16Flash_fwd_paramsE --------------------------
	.section	.nv.info._ZN5flash16flash_fwd_kernelI23Flash_fwd_kernel_traitsILi32ELi128ELi128ELi4ELb0ELb0EN7cutlass6half_tE19Flash_kernel_traitsILi32ELi128ELi128ELi4ES3_EELb1ELb1ELb0ELb0ELb0ELb0ELb0ELb0EEEvNS_16Flash_fwd_paramsE,"",@"SHT_CUDA_INFO"
	.sectionflags	@""
	.align	4


	//----- nvinfo : EIATTR_CUDA_API_VERSION
	.align		4
        /*0000*/ 	.byte	0x04, 0x37
        /*0002*/ 	.short	(.L_162 - .L_161)
.L_161:
        /*0004*/ 	.word	0x00000082


	//----- nvinfo : EIATTR_SW2861232_WAR
	.align		4
.L_162:
        /*0008*/ 	.byte	0x01, 0x35
	.zero		2


	//----- nvinfo : EIATTR_PARAM_CBANK
	.align		4
        /*000c*/ 	.byte	0x04, 0x0a
        /*000e*/ 	.short	(.L_164 - .L_163)
	.align		4
.L_163:
        /*0010*/ 	.word	index@(.nv.constant0._ZN5flash16flash_fwd_kernelI23Flash_fwd_kernel_traitsILi32ELi128ELi128ELi4ELb0ELb0EN7cutlass6half_tE19Flash_kernel_traitsILi32ELi128ELi128ELi4ES3_EELb1ELb1ELb0ELb0ELb0ELb0ELb0ELb0EEEvNS_16Flash_fwd_paramsE)
        /*0014*/ 	.short	0x0160
        /*0016*/ 	.short	0x01d0


	//----- nvinfo : EIATTR_CBANK_PARAM_SIZE
	.align		4
.L_164:
        /*0018*/ 	.byte	0x03, 0x19
        /*001a*/ 	.short	0x01d0


	//----- nvinfo : EIATTR_KPARAM_INFO
	.align		4
        /*001c*/ 	.byte	0x04, 0x17
        /*001e*/ 	.short	(.L_166 - .L_165)
.L_165:
        /*0020*/ 	.word	0x00000000
        /*0024*/ 	.short	0x0000
        /*0026*/ 	.short	0x0000
        /*0028*/ 	.byte	0x00, 0xf0, 0x41, 0x07


	//----- nvinfo : EIATTR_MAXREG_COUNT
	.align		4
.L_166:
        /*002c*/ 	.byte	0x03, 0x1b
        /*002e*/ 	.short	0x00ff


	//----- nvinfo : EIATTR_NUM_BARRIERS
	.align		4
        /*0030*/ 	.byte	0x02, 0x4c
        /*0032*/ 	.byte	0x01
	.zero		1


	//----- nvinfo : EIATTR_ANNOTATIONS
	.align		4
        /*0034*/ 	.byte	0x04, 0x55
        /*0036*/ 	.short	(.L_168 - .L_167)


	//   ....[0]....
.L_167:
        /* <DEDUP_REMOVED lines=44> */
        /*02ec*/ 	.byte	0x80, 0x91, 0x01, 0x00, 0x01, 0x00, 0x00, 0x00, 0xc0, 0x91, 0x01, 0x00


	//----- nvinfo : EIATTR_MERCURY_ISA_VERSION
	.align		4
.L_168:
        /*02f8*/ 	.byte	0x03, 0x5f
        /*02fa*/ 	.short	0x0000


	//----- nvinfo : EIATTR_COOP_GROUP_MASK_REGIDS
	.align		4
        /*02fc*/ 	.byte	0x04, 0x29
        /*02fe*/ 	.short	(.L_170 - .L_169)


	//   ....[0]....
.L_169:
        /*0300*/ 	.word	0xffffffff


	//   ....[1]....
        /*0304*/ 	.word	0xffffffff


	//   ....[2]....
        /*0308*/ 	.word	0xffffffff


	//   ....[3]....
        /*030c*/ 	.word	0xffffffff


	//   ....[4]....
        /*0310*/ 	.word	0xffffffff


	//   ....[5]....
        /*0314*/ 	.word	0xffffffff


	//   ....[6]....
        /*0318*/ 	.word	0xffffffff


	//   ....[7]....
        /*031c*/ 	.word	0xffffffff


	//   ....[8]....
        /*0320*/ 	.word	0xffffffff


	//   ....[9]....
        /*0324*/ 	.word	0xffffffff


	//   ....[10]....
        /*0328*/ 	.word	0xffffffff


	//   ....[11]....
        /*032c*/ 	.word	0xffffffff


	//   ....[12]....
        /*0330*/ 	.word	0xffffffff


	//   ....[13]....
        /*0334*/ 	.word	0xffffffff


	//   ....[14]....
        /*0338*/ 	.word	0xffffffff


	//   ....[15]....
        /*033c*/ 	.word	0xffffffff


	//   ....[16]....
        /*0340*/ 	.word	0xffffffff


	//   ....[17]....
        /*0344*/ 	.word	0xffffffff


	//   ....[18]....
        /*0348*/ 	.word	0xffffffff


	//   ....[19]....
        /*034c*/ 	.word	0xffffffff


	//   ....[20]....
        /*0350*/ 	.word	0xffffffff


	//   ....[21]....
        /*0354*/ 	.word	0xffffffff


	//   ....[22]....
        /*0358*/ 	.word	0xffffffff


	//   ....[23]....
        /*035c*/ 	.word	0xffffffff


	//   ....[24]....
        /*0360*/ 	.word	0xffffffff


	//   ....[25]....
        /*0364*/ 	.word	0xffffffff


	//   ....[26]....
        /*0368*/ 	.word	0xffffffff


	//   ....[27]....
        /*036c*/ 	.word	0xffffffff


	//   ....[28]....
        /*0370*/ 	.word	0xffffffff


	//   ....[29]....
        /*0374*/ 	.word	0xffffffff


	//   ....[30]....
        /*0378*/ 	.word	0xffffffff


	//   ....[31]....
        /*037c*/ 	.word	0xffffffff


	//----- nvinfo : EIATTR_COOP_GROUP_INSTR_OFFSETS
	.align		4
.L_170:
        /*0380*/ 	.byte	0x04, 0x28
        /*0382*/ 	.short	(.L_172 - .L_171)


	//   ....[0]....
.L_171:
        /*0384*/ 	.word	0x000045b0


	//   ....[1]....
        /*0388*/ 	.word	0x00004680


	//   ....[2]....
        /*038c*/ 	.word	0x00004880


	//   ....[3]....
        /*0390*/ 	.word	0x00004a50


	//   ....[4]....
        /*0394*/ 	.word	0x00004c60


	//   ....[5]....
        /*0398*/ 	.word	0x00004ea0


	//   ....[6]....
        /*039c*/ 	.word	0x00005010


	//   ....[7]....
        /*03a0*/ 	.word	0x00005210


	//   ....[8]....
        /*03a4*/ 	.word	0x0000bd30


	//   ....[9]....
        /*03a8*/ 	.word	0x0000be40


	//   ....[10]....
        /*03ac*/ 	.word	0x0000be60


	//   ....[11]....
        /*03b0*/ 	.word	0x0000bf50


	//   ....[12]....
        /*03b4*/ 	.word	0x0000c8b0


	//   ....[13]....
        /*03b8*/ 	.word	0x0000c8e0


	//   ....[14]....
        /*03bc*/ 	.word	0x0000c960


	//   ....[15]....
        /*03c0*/ 	.word	0x0000c9a0


	//   ....[16]....
        /*03c4*/ 	.word	0x000133a0


	//   ....[17]....
        /*03c8*/ 	.word	0x00013510


	//   ....[18]....
        /*03cc*/ 	.word	0x00013560


	//   ....[19]....
        /*03d0*/ 	.word	0x00013590


	//   ....[20]....
        /*03d4*/ 	.word	0x000135f0


	//   ....[21]....
        /*03d8*/ 	.word	0x00013650


	//   ....[22]....
        /*03dc*/ 	.word	0x00013670


	//   ....[23]....
        /*03e0*/ 	.word	0x00013680


	//   ....[24]....
        /*03e4*/ 	.word	0x000185b0


	//   ....[25]....
        /*03e8*/ 	.word	0x000185c0


	//   ....[26]....
        /*03ec*/ 	.word	0x000185d0


	//   ....[27]....
        /*03f0*/ 	.word	0x000185e0


	//   ....[28]....
        /*03f4*/ 	.word	0x00018600


	//   ....[29]....
        /*03f8*/ 	.word	0x00018630


	//   ....[30]....
        /*03fc*/ 	.word	0x00018650


	//   ....[31]....
        /*0400*/ 	.word	0x00018660


	//----- nvinfo : EIATTR_EXIT_INSTR_OFFSETS
	.align		4
.L_172:
        /*0404*/ 	.byte	0x04, 0x1c
        /*0406*/ 	.short	(.L_174 - .L_173)


	//   ....[0]....
.L_173:
        /*0408*/ 	.word	0x00000730


	//   ....[1]....
        /*040c*/ 	.word	0x00019560


	//   ....[2]....
        /*0410*/ 	.word	0x00019620


	//   ....[3]....
        /*0414*/ 	.word	0x00019f80


	//   ....[4]....
        /*0418*/ 	.word	0x0001a000


	//----- nvinfo : EIATTR_CTAIDZ_USED
	.align		4
.L_174:
        /*041c*/ 	.byte	0x01, 0x04
	.zero		2


	//----- nvinfo : EIATTR_CRS_STACK_SIZE
	.align		4
        /*0420*/ 	.byte	0x04, 0x1e
        /*0422*/ 	.short	(.L_176 - .L_175)
.L_175:
        /*0424*/ 	.word	0x00000000
.L_176:


//--------------------- .nv.info._ZN5flash16flash_fwd_kernelI23Flash_fwd_kernel_traitsILi32ELi128ELi128ELi4ELb0ELb0EN7cutlass6half_tE19Flash_kernel_traitsILi32ELi128ELi128ELi4ES3_EELb1ELb1ELb0ELb0ELb1ELb1ELb0ELb0EEEvNS_16Flash_fwd_paramsE --------------------------
	.section	.nv.info._ZN5flash16flash_fwd_kernelI23Flash_fwd_kernel_traitsILi32ELi128ELi128ELi4ELb0ELb0EN7cutlass6half_tE19Flash_kernel_traitsILi32ELi128ELi128ELi4ES3_EELb1ELb1ELb0ELb0ELb1ELb1ELb0ELb0EEEvNS_16Flash_fwd_paramsE,"",@"SHT_CUDA_INFO"
	.sectionflags	@""
	.align	4


	//----- nvinfo : EIATTR_CUDA_API_VERSION
	.align		4
        /*0000*/ 	.byte	0x04, 0x37
        /*0002*/ 	.short	(.L_178 - .L_177)
.L_177:
        /*0004*/ 	.word	0x00000082


	//----- nvinfo : EIATTR_SW2861232_WAR
	.align		4
.L_178:
        /*0008*/ 	.byte	0x01, 0x35
	.zero		2


	//----- nvinfo : EIATTR_PARAM_CBANK
	.align		4
        /*000c*/ 	.byte	0x04, 0x0a
        /*000e*/ 	.short	(.L_180 - .L_179)
	.align		4
.L_179:
        /*0010*/ 	.word	index@(.nv.constant0._ZN5flash16flash_fwd_kernelI23Flash_fwd_kernel_traitsILi32ELi128ELi128ELi4ELb0ELb0EN7cutlass6half_tE19Flash_kernel_traitsILi32ELi128ELi128ELi4ES3_EELb1ELb1ELb0ELb0ELb1ELb1ELb0ELb0EEEvNS_16Flash_fwd_paramsE)
        /*0014*/ 	.short	0x0160
        /*0016*/ 	.short	0x01d0


	//----- nvinfo : EIATTR_CBANK_PARAM_SIZE
	.align		4
.L_180:
        /*0018*/ 	.byte	0x03, 0x19
        /*001a*/ 	.short	0x01d0


	//----- nvinfo : EIATTR_KPARAM_INFO
	.align		4
        /*001c*/ 	.byte	0x04, 0x17
        /*001e*/ 	.short	(.L_182 - .L_181)
.L_181:
        /*0020*/ 	.word	0x00000000
        /*0024*/ 	.short	0x0000
        /*0026*/ 	.short	0x0000
        /*0028*/ 	.byte	0x00, 0xf0, 0x41, 0x07


	//----- nvinfo : EIATTR_MAXREG_COUNT
	.align		4
.L_182:
        /*002c*/ 	.byte	0x03, 0x1b
        /*002e*/ 	.short	0x00ff


	//----- nvinfo : EIATTR_NUM_BARRIERS
	.align		4
        /*0030*/ 	.byte	0x02, 0x4c
        /*0032*/ 	.byte	0x01
	.zero		1


	//----- nvinfo : EIATTR_ANNOTATIONS
	.align		4
        /*0034*/ 	.byte	0x04, 0x55
        /*0036*/ 	.short	(.L_184 - .L_183)


	//   ....[0]....
.L_183:
        /* <DEDUP_REMOVED lines=35> */


	//----- nvinfo : EIATTR_MERCURY_ISA_VERSION
	.align		4
.L_184:
        /*0258*/ 	.byte	0x03, 0x5f
        /*025a*/ 	.short	0x0000


	//----- nvinfo : EIATTR_COOP_GROUP_MASK_REGIDS
	.align		4
        /*025c*/ 	.byte	0x04, 0x29
        /*025e*/ 	.short	(.L_186 - .L_185)


	//   ....[0]....
.L_185:
        /*0260*/ 	.word	0xffffffff


	//   ....[1]....
        /*0264*/ 	.word	0xffffffff


	//   ....[2]....
        /*0268*/ 	.word	0xffffffff


	//   ....[3]....
        /*026c*/ 	.word	0xffffffff


	//   ....[4]....
        /*0270*/ 	.word	0xffffffff


	//   ....[5]....
        /*0274*/ 	.word	0xffffffff


	//   ....[6]....
        /*0278*/ 	.word	0xffffffff


	//   ....[7]....
        /*027c*/ 	.word	0xffffffff


	//   ....[8]....
        /*0280*/ 	.word	0xffffffff


	//   ....[9]....
        /*0284*/ 	.word	0xffffffff


	//   ....[10]....
        /*0288*/ 	.word	0xffffffff


	//   ....[11]....
        /*028c*/ 	.word	0xffffffff


	//   ....[12]....
        /*0290*/ 	.word	0xffffffff


	//   ....[13]....
        /*0294*/ 	.word	0xffffffff


	//   ....[14]....
        /*0298*/ 	.word	0xffffffff


	//   ....[15]....
        /*029c*/ 	.word	0xffffffff


	//   ....[16]....
        /*02a0*/ 	.word	0xffffffff


	//   ....[17]....
        /*02a4*/ 	.word	0xffffffff


	//   ....[18]....
        /*02a8*/ 	.word	0xffffffff


	//   ....[19]....
        /*02ac*/ 	.word	0xffffffff


	//   ....[20]....
        /*02b0*/ 	.word	0xffffffff


	//   ....[21]....
        /*02b4*/ 	.word	0xffffffff


	//   ....[22]....
        /*02b8*/ 	.word	0xffffffff


	//   ....[23]....
        /*02bc*/ 	.word	0xffffffff


	//----- nvinfo : EIATTR_COOP_GROUP_INSTR_OFFSETS
	.align		4
.L_186:
        /*02c0*/ 	.byte	0x04, 0x28
        /*02c2*/ 	.short	(.L_188 - .L_187)


	//   ....[0]....
.L_187:
        /*02c4*/ 	.word	0x00003190


	//   ....[1]....
        /*02c8*/ 	.word	0x000032b0


	//   ....[2]....
        /*02cc*/ 	.word	0x00003510


	//   ....[3]....
        /*02d0*/ 	.word	0x00003750


	//   ....[4]....
        /*02d4*/ 	.word	0x000037b0


	//   ....[5]....
        /*02d8*/ 	.word	0x000038b0


	//   ....[6]....
        /*02dc*/ 	.word	0x00003a00


	//   ....[7]....
        /*02e0*/ 	.word	0x00003b10


	//   ....[8]....
        /*02e4*/ 	.word	0x00009540


	//   ....[9]....
        /*02e8*/ 	.word	0x000096b0


	//   ....[10]....
        /*02ec*/ 	.word	0x00009700


	//   ....[11]....
        /*02f0*/ 	.word	0x00009800


	//   ....[12]....
        /*02f4*/ 	.word	0x00009960


	//   ....[13]....
        /*02f8*/ 	.word	0x00009ac0


	//   ....[14]....
        /*02fc*/ 	.word	0x00009b20


	//   ....[15]....
        /*0300*/ 	.word	0x00009c20


	//   ....[16]....
        /*0304*/ 	.word	0x0000ec60


	//   ....[17]....
        /*0308*/ 	.word	0x0000eca0


	//   ....[18]....
        /*030c*/ 	.word	0x0000ecd0


	//   ....[19]....
        /*0310*/ 	.word	0x0000ece0


	//   ....[20]....
        /*0314*/ 	.word	0x0000ed40


	//   ....[21]....
        /*0318*/ 	.word	0x0000ed60


	//   ....[22]....
        /*031c*/ 	.word	0x0000ed80


	//   ....[23]....
        /*0320*/ 	.word	0x0000eda0


	//----- nvinfo : EIATTR_EXIT_INSTR_OFFSETS
	.align		4
.L_188:
        /*0324*/ 	.byte	0x04, 0x1c
        /*0326*/ 	.short	(.L_190 - .L_189)


	//   ....[0]....
.L_189:
        /*0328*/ 	.word	0x000003c0


	//   ....[1]....
        /*032c*/ 	.word	0x0000fc40


	//   ....[2]....
        /*0330*/ 	.word	0x00010230


	//   ....[3]....
        /*0334*/ 	.word	0x000102b0


	//----- nvinfo : EIATTR_CTAIDZ_USED
	.align		4
.L_190:
        /*0338*/ 	.byte	0x01, 0x04
	.zero		2


	//----- nvinfo : EIATTR_CRS_STACK_SIZE
	.align		4
        /*033c*/ 	.byte	0x04, 0x1e
        /*033e*/ 	.short	(.L_192 - .L_191)
.L_191:
        /*0340*/ 	.word	0x00000000
.L_192:


//--------------------- .nv.info._ZN5flash16flash_fwd_kernelI23Flash_fwd_kernel_traitsILi32ELi128ELi128ELi4ELb0ELb0EN7cutlass6half_tE19Flash_kernel_traitsILi32ELi128ELi128ELi4ES3_EELb0ELb1ELb0ELb0ELb1ELb1ELb1ELb0EEEvNS_16Flash_fwd_paramsE --------------------------
	.section	.nv.info._ZN5flash16flash_fwd_kernelI23Flash_fwd_kernel_traitsILi32ELi128ELi128ELi4ELb0ELb0EN7cutlass6half_tE19Flash_kernel_traitsILi32ELi128ELi128ELi4ES3_EELb0ELb1ELb0ELb0ELb1ELb1ELb1ELb0EEEvNS_16Flash_fwd_paramsE,"",@"SHT_CUDA_INFO"
	.sectionflags	@""
	.align	4


	//----- nvinfo : EIATTR_CUDA_API_VERSION
	.align		4
        /*0000*/ 	.byte	0x04, 0x37
        /*0002*/ 	.short	(.L_194 - .L_193)
.L_193:
        /*0004*/ 	.word	0x00000082


	//----- nvinfo : EIATTR_SW2861232_WAR
	.align		4
.L_194:
        /*0008*/ 	.byte	0x01, 0x35
	.zero		2


	//----- nvinfo : EIATTR_PARAM_CBANK
	.align		4
        /*000c*/ 	.byte	0x04, 0x0a
        /*000e*/ 	.short	(.L_196 - .L_195)
	.align		4
.L_195:
        /*0010*/ 	.word	index@(.nv.constant0._ZN5flash16flash_fwd_kernelI23Flash_fwd_kernel_traitsILi32ELi128ELi128ELi4ELb0ELb0EN7cutlass6half_tE19Flash_kernel_traitsILi32ELi128ELi128ELi4ES3_EELb0ELb1ELb0ELb0ELb1ELb1ELb1ELb0EEEvNS_16Flash_fwd_paramsE)
        /*0014*/ 	.short	0x0160
        /*0016*/ 	.short	0x01d0


	//----- nvinfo : EIATTR_CBANK_PARAM_SIZE
	.align		4
.L_196:
        /*0018*/ 	.byte	0x03, 0x19
        /*001a*/ 	.short	0x01d0


	//----- nvinfo : EIATTR_KPARAM_INFO
	.align		4
        /*001c*/ 	.byte	0x04, 0x17
        /*001e*/ 	.short	(.L_198 - .L_197)
.L_197:
        /*0020*/ 	.word	0x00000000
        /*0024*/ 	.short	0x0000
        /*0026*/ 	.short	0x0000
        /*0028*/ 	.byte	0x00, 0xf0, 0x41, 0x07


	//----- nvinfo : EIATTR_MAXREG_COUNT
	.align		4
.L_198:
        /*002c*/ 	.byte	0x03, 0x1b
        /*002e*/ 	.short	0x00ff


	//----- nvinfo : EIATTR_NUM_BARRIERS
	.align		4
        /*0030*/ 	.byte	0x02, 0x4c
        /*0032*/ 	.byte	0x01
	.zero		1


	//----- nvinfo : EIATTR_ANNOTATIONS
	.align		4
        /*0034*/ 	.byte	0x04, 0x55
        /*0036*/ 	.short	(.L_200 - .L_199)


	//   ....[0]....
.L_199:
        /* <DEDUP_REMOVED lines=17> */


	//----- nvinfo : EIATTR_MERCURY_ISA_VERSION
	.align		4
.L_200:
        /*0138*/ 	.byte	0x03, 0x5f
        /*013a*/ 	.short	0x0000


	//----- nvinfo : EIATTR_COOP_GROUP_MASK_REGIDS
	.align		4
        /*013c*/ 	.byte	0x04, 0x29
        /*013e*/ 	.short	(.L_202 - .L_201)


	//   ....[0]....
.L_201:
        /*0140*/ 	.word	0xffffffff


	//   ....[1]....
        /*0144*/ 	.word	0xffffffff


	//   ....[2]....
        /*0148*/ 	.word	0xffffffff


	//   ....[3]....
        /*014c*/ 	.word	0xffffffff


	//   ....[4]....
        /*0150*/ 	.word	0xffffffff


	//   ....[5]....
        /*0154*/ 	.word	0xffffffff


	//   ....[6]....
        /*0158*/ 	.word	0xffffffff


	//   ....[7]....
        /*015c*/ 	.word	0xffffffff


	//   ....[8]....
        /*0160*/ 	.word	0xffffffff


	//   ....[9]....
        /*0164*/ 	.word	0xffffffff


	//   ....[10]....
        /*0168*/ 	.word	0xffffffff


	//   ....[11]....
        /*016c*/ 	.word	0xffffffff


	//   ....[12]....
        /*0170*/ 	.word	0xffffffff


	//   ....[13]....
        /*0174*/ 	.word	0xffffffff


	//   ....[14]....
        /*0178*/ 	.word	0xffffffff


	//   ....[15]....
        /*017c*/ 	.word	0xffffffff


	//   ....[16]....
        /*0180*/ 	.word	0xffffffff


	//   ....[17]....
        /*0184*/ 	.word	0xffffffff


	//   ....[18]....
        /*0188*/ 	.word	0xffffffff


	//   ....[19]....
        /*018c*/ 	.word	0xffffffff


	//   ....[20]....
        /*0190*/ 	.word	0xffffffff


	//   ....[21]....
        /*0194*/ 	.word	0xffffffff


	//   ....[22]....
        /*0198*/ 	.word	0xffffffff


	//   ....[23]....
        /*019c*/ 	.word	0xffffffff


	//----- nvinfo : EIATTR_COOP_GROUP_INSTR_OFFSETS
	.align		4
.L_202:
        /*01a0*/ 	.byte	0x04, 0x28
        /*01a2*/ 	.short	(.L_204 - .L_203)


	//   ....[0]....
.L_203:
        /*01a4*/ 	.word	0x00003fa0


	//   ....[1]....
        /*01a8*/ 	.word	0x00003fc0


	//   ....[2]....
        /*01ac*/ 	.word	0x00004020


	//   ....[3]....
        /*01b0*/ 	.word	0x00004040


	//   ....[4]....
        /*01b4*/ 	.word	0x000048e0


	//   ....[5]....
        /*01b8*/ 	.word	0x00004970


	//   ....[6]....
        /*01bc*/ 	.word	0x00004b10


	//   ....[7]....
        /*01c0*/ 	.word	0x00004b70


	//   ....[8]....
        /*01c4*/ 	.word	0x00008510


	//   ....[9]....
        /*01c8*/ 	.word	0x000085a0


	//   ....[10]....
        /*01cc*/ 	.word	0x00008610


	//   ....[11]....
        /*01d0*/ 	.word	0x000086b0


	//   ....[12]....
        /*01d4*/ 	.word	0x000086e0


	//   ....[13]....
        /*01d8*/ 	.word	0x00008710


	//   ....[14]....
        /*01dc*/ 	.word	0x000089d0


	//   ....[15]....
        /*01e0*/ 	.word	0x00008a60


	//   ....[16]....
        /*01e4*/ 	.word	0x0000af90


	//   ....[17]....
        /*01e8*/ 	.word	0x0000afa0


	//   ....[18]....
        /*01ec*/ 	.word	0x0000afb0


	//   ....[19]....
        /*01f0*/ 	.word	0x0000afc0


	//   ....[20]....
        /*01f4*/ 	.word	0x0000aff0


	//   ....[21]....
        /*01f8*/ 	.word	0x0000b010


	//   ....[22]....
        /*01fc*/ 	.word	0x0000b030


	//   ....[23]....
        /*0200*/ 	.word	0x0000b040


	//----- nvinfo : EIATTR_EXIT_INSTR_OFFSETS
	.align		4
.L_204:
        /*0204*/ 	.byte	0x04, 0x1c
        /*0206*/ 	.short	(.L_206 - .L_205)


	//   ....[0]....
.L_205:
        /*0208*/ 	.word	0x00000170


	//   ....[1]....
        /*020c*/ 	.word	0x0000be80


	//   ....[2]....
        /*0210*/ 	.word	0x0000c480


	//   ....[3]....
        /*0214*/ 	.word	0x0000c500


	//----- nvinfo : EIATTR_CTAIDZ_USED
	.align		4
.L_206:
        /*0218*/ 	.byte	0x01, 0x04
	.zero		2


	//----- nvinfo : EIATTR_CRS_STACK_SIZE
	.align		4
        /*021c*/ 	.byte	0x04, 0x1e
        /*021e*/ 	.short	(.L_208 - .L_207)
.L_207:
        /*0220*/ 	.word	0x00000000
.L_208:


//--------------------- .nv.info._ZN5flash16flash_fwd_kernelI23Flash_fwd_kernel_traitsILi32ELi128ELi128ELi4ELb0ELb0EN7cutlass6half_tE19Flash_kernel_traitsILi32ELi128ELi128ELi4ES3_EELb1ELb1ELb0ELb0ELb0ELb1ELb0ELb0EEEvNS_16Flash_fwd_paramsE --------------------------
	.section	.nv.info._ZN5flash16flash_fwd_kernelI23Flash_fwd_kernel_traitsILi32ELi128ELi128ELi4ELb0ELb0EN7cutlass6half_tE19Flash_kernel_traitsILi32ELi128ELi128ELi4ES3_EELb1ELb1ELb0ELb0ELb0ELb1ELb0ELb0EEEvNS_16Flash_fwd_paramsE,"",@"SHT_CUDA_INFO"
	.sectionflags	@""
	.align	4


	//----- nvinfo : EIATTR_CUDA_API_VERSION
	.align		4
        /*0000*/ 	.byte	0x04, 0x37
        /*0002*/ 	.short	(.L_210 - .L_209)
.L_209:
        /*0004*/ 	.word	0x00000082


	//----- nvinfo : EIATTR_SW2861232_WAR
	.align		4
.L_210:
        /*0008*/ 	.byte	0x01, 0x35
	.zero		2


	//----- nvinfo : EIATTR_PARAM_CBANK
	.align		4
        /*000c*/ 	.byte	0x04, 0x0a
        /*000e*/ 	.short	(.L_212 - .L_211)
	.align		4
.L_211:
        /*0010*/ 	.word	index@(.nv.constant0._ZN5flash16flash_fwd_kernelI23Flash_fwd_kernel_traitsILi32ELi128ELi128ELi4ELb0ELb0EN7cutlass6half_tE19Flash_kernel_traitsILi32ELi128ELi128ELi4ES3_EELb1ELb1ELb0ELb0ELb0ELb1ELb0ELb0EEEvNS_16Flash_fwd_paramsE)
        /*0014*/ 	.short	0x0160
        /*0016*/ 	.short	0x01d0


	//----- nvinfo : EIATTR_CBANK_PARAM_SIZE
	.align		4
.L_212:
        /*0018*/ 	.byte	0x03, 0x19
        /*001a*/ 	.short	0x01d0


	//----- nvinfo : EIATTR_KPARAM_INFO
	.align		4
        /*001c*/ 	.byte	0x04, 0x17
        /*001e*/ 	.short	(.L_214 - .L_213)
.L_213:
        /*0020*/ 	.word	0x00000000
        /*0024*/ 	.short	0x0000
        /*0026*/ 	.short	0x0000
        /*0028*/ 	.byte	0x00, 0xf0, 0x41, 0x07


	//----- nvinfo : EIATTR_MAXREG_COUNT
	.align		4
.L_214:
        /*002c*/ 	.byte	0x03, 0x1b
        /*002e*/ 	.short	0x00ff


	//----- nvinfo : EIATTR_NUM_BARRIERS
	.align		4
        /*0030*/ 	.byte	0x02, 0x4c
        /*0032*/ 	.byte	0x01
	.zero		1


	//----- nvinfo : EIATTR_ANNOTATIONS
	.align		4
        /*0034*/ 	.byte	0x04, 0x55
        /*0036*/ 	.short	(.L_216 - .L_215)


	//   ....[0]....
.L_215:
        /* <DEDUP_REMOVED lines=47> */


	//----- nvinfo : EIATTR_MERCURY_ISA_VERSION
	.align		4
.L_216:
        /*0310*/ 	.byte	0x03, 0x5f
        /*0312*/ 	.short	0x0000


	//----- nvinfo : EIATTR_COOP_GROUP_MASK_REGIDS
	.align		4
        /*0314*/ 	.byte	0x04, 0x29
        /*0316*/ 	.short	(.L_218 - .L_217)


	//   ....[0]....
.L_217:
        /*0318*/ 	.word	0xffffffff


	//   ....[1]....
        /*031c*/ 	.word	0xffffffff


	//   ....[2]....
        /*0320*/ 	.word	0xffffffff


	//   ....[3]....
        /*0324*/ 	.word	0xffffffff


	//   ....[4]....
        /*0328*/ 	.word	0xffffffff


	//   ....[5]....
        /*032c*/ 	.word	0xffffffff


	//   ....[6]....
        /*0330*/ 	.word	0xffffffff


	//   ....[7]....
        /*0334*/ 	.word	0xffffffff


	//   ....[8]....
        /*0338*/ 	.word	0xffffffff


	//   ....[9]....
        /*033c*/ 	.word	0xffffffff


	//   ....[10]....
        /*0340*/ 	.word	0xffffffff


	//   ....[11]....
        /*0344*/ 	.word	0xffffffff


	//   ....[12]....
        /*0348*/ 	.word	0xffffffff


	//   ....[13]....
        /*034c*/ 	.word	0xffffffff


	//   ....[14]....
        /*0350*/ 	.word	0xffffffff


	//   ....[15]....
        /*0354*/ 	.word	0xffffffff


	//   ....[16]....
        /*0358*/ 	.word	0xffffffff


	//   ....[17]....
        /*035c*/ 	.word	0xffffffff


	//   ....[18]....
        /*0360*/ 	.word	0xffffffff


	//   ....[19]....
        /*0364*/ 	.word	0xffffffff


	//   ....[20]....
        /*0368*/ 	.word	0xffffffff


	//   ....[21]....
        /*036c*/ 	.word	0xffffffff


	//   ....[22]....
        /*0370*/ 	.word	0xffffffff


	//   ....[23]....
        /*0374*/ 	.word	0xffffffff


	//   ....[24]....
        /*0378*/ 	.word	0xffffffff


	//   ....[25]....
        /*037c*/ 	.word	0xffffffff


	//   ....[26]....
        /*0380*/ 	.word	0xffffffff


	//   ....[27]....
        /*0384*/ 	.word	0xffffffff


	//   ....[28]....
        /*0388*/ 	.word	0xffffffff


	//   ....[29]....
        /*038c*/ 	.word	0xffffffff


	//   ....[30]....
        /*0390*/ 	.word	0xffffffff


	//   ....[31]....
        /*0394*/ 	.word	0xffffffff


	//----- nvinfo : EIATTR_COOP_GROUP_INSTR_OFFSETS
	.align		4
.L_218:
        /*0398*/ 	.byte	0x04, 0x28
        /*039a*/ 	.short	(.L_220 - .L_219)


	//   ....[0]....
.L_219:
        /*039c*/ 	.word	0x00003ef0


	//   ....[1]....
        /*03a0*/ 	.word	0x00004090


	//   ....[2]....
        /*03a4*/ 	.word	0x00004290


	//   ....[3]....
        /*03a8*/ 	.word	0x00004480


	//   ....[4]....
        /*03ac*/ 	.word	0x00004660


	//   ....[5]....
        /*03b0*/ 	.word	0x00004710


	//   ....[6]....
        /*03b4*/ 	.word	0x00004970


	//   ....[7]....
        /*03b8*/ 	.word	0x00004ab0


	//   ....[8]....
        /*03bc*/ 	.word	0x0000b640


	//   ....[9]....
        /*03c0*/ 	.word	0x0000b700


	//   ....[10]....
        /*03c4*/ 	.word	0x0000b720


	//   ....[11]....
        /*03c8*/ 	.word	0x0000b7c0


	//   ....[12]....
        /*03cc*/ 	.word	0x0000c320


	//   ....[13]....
        /*03d0*/ 	.word	0x0000c360


	//   ....[14]....
        /*03d4*/ 	.word	0x0000c3f0


	//   ....[15]....
        /*03d8*/ 	.word	0x0000c430


	//   ....[16]....
        /*03dc*/ 	.word	0x00012b60


	//   ....[17]....
        /*03e0*/ 	.word	0x00012ca0


	//   ....[18]....
        /*03e4*/ 	.word	0x00012cd0


	//   ....[19]....
        /*03e8*/ 	.word	0x00012ce0


	//   ....[20]....
        /*03ec*/ 	.word	0x00012d00


	//   ....[21]....
        /*03f0*/ 	.word	0x00012d20


	//   ....[22]....
        /*03f4*/ 	.word	0x00012d40


	//   ....[23]....
        /*03f8*/ 	.word	0x00012d60


	//   ....[24]....
        /*03fc*/ 	.word	0x00017820


	//   ....[25]....
        /*0400*/ 	.word	0x00017930


	//   ....[26]....
        /*0404*/ 	.word	0x00017bc0


	//   ....[27]....
        /*0408*/ 	.word	0x00017bd0


	//   ....[28]....
        /*040c*/ 	.word	0x00017be0


	//   ....[29]....
        /*0410*/ 	.word	0x00017c00


	//   ....[30]....
        /*0414*/ 	.word	0x00017c30


	//   ....[31]....
        /*0418*/ 	.word	0x00017c40


	//----- nvinfo : EIATTR_EXIT_INSTR_OFFSETS
	.align		4
.L_220:
        /*041c*/ 	.byte	0x04, 0x1c
        /*041e*/ 	.short	(.L_222 - .L_221)


	//   ....[0]....
.L_221:
        /*0420*/ 	.word	0x00000730


	//   ....[1]....
        /*0424*/ 	.word	0x00018ae0


	//   ....[2]....
        /*0428*/ 	.word	0x00018ba0


	//   ....[3]....
        /*042c*/ 	.word	0x000194c0


	//   ....[4]....
        /*0430*/ 	.word	0x00019540


	//----- nvinfo : EIATTR_CTAIDZ_USED
	.align		4
.L_222:
        /*0434*/ 	.byte	0x01, 0x04
	.zero		2


	//----- nvinfo : EIATTR_CRS_STACK_SIZE
	.align		4
        /*0438*/ 	.byte	0x04, 0x1e
        /*043a*/ 	.short	(.L_224 - .L_223)
.L_223:
        /*043c*/ 	.word	0x00000000
.L_224:


//--------------------- .nv.info._ZN5flash16flash_fwd_kernelI23Flash_fwd_kernel_traitsILi32ELi128ELi128ELi4ELb0ELb0EN7cutlass6half_tE19Flash_kernel_traitsILi32ELi128ELi128ELi4ES3_EELb0ELb1ELb0ELb0ELb0ELb1ELb1ELb0EEEvNS_16Flash_fwd_paramsE --------------------------
	.section	.nv.info._ZN5flash16flash_fwd_kernelI23Flash_fwd_kernel_traitsILi32ELi128ELi128ELi4ELb0ELb0EN7cutlass6half_tE19Flash_kernel_traitsILi32ELi128ELi128ELi4ES3_EELb0ELb1ELb0ELb0ELb0ELb1ELb1ELb0EEEvNS_16Flash_fwd_paramsE,"",@"SHT_CUDA_INFO"
	.sectionflags	@""
	.align	4


	//----- nvinfo : EIATTR_CUDA_API_VERSION
	.align		4
        /*0000*/ 	.byte	0x04, 0x37
        /*0002*/ 	.short	(.L_226 - .L_225)
.L_225:
        /*0004*/ 	.word	0x00000082


	//----- nvinfo : EIATTR_SW2861232_WAR
	.align		4
.L_226:
        /*0008*/ 	.byte	0x01, 0x35
	.zero		2


	//----- nvinfo : EIATTR_PARAM_CBANK
	.align		4
        /*000c*/ 	.byte	0x04, 0x0a
        /*000e*/ 	.short	(.L_228 - .L_227)
	.align		4
.L_227:
        /*0010*/ 	.word	index@(.nv.constant0._ZN5flash16flash_fwd_kernelI23Flash_fwd_kernel_traitsILi32ELi128ELi128ELi4ELb0ELb0EN7cutlass6half_tE19Flash_kernel_traitsILi32ELi128ELi128ELi4ES3_EELb0ELb1ELb0ELb0ELb0ELb1ELb1ELb0EEEvNS_16Flash_fwd_paramsE)
        /*0014*/ 	.short	0x0160
        /*0016*/ 	.short	0x01d0


	//----- nvinfo : EIATTR_CBANK_PARAM_SIZE
	.align		4
.L_228:
        /*0018*/ 	.byte	0x03, 0x19
        /*001a*/ 	.short	0x01d0


	//----- nvinfo : EIATTR_KPARAM_INFO
	.align		4
        /*001c*/ 	.byte	0x04, 0x17
        /*001e*/ 	.short	(.L_230 - .L_229)
.L_229:
        /*0020*/ 	.word	0x00000000
        /*0024*/ 	.short	0x0000
        /*0026*/ 	.short	0x0000
        /*0028*/ 	.byte	0x00, 0xf0, 0x41, 0x07


	//----- nvinfo : EIATTR_MAXREG_COUNT
	.align		4
.L_230:
        /*002c*/ 	.byte	0x03, 0x1b
        /*002e*/ 	.short	0x00ff


	//----- nvinfo : EIATTR_NUM_BARRIERS
	.align		4
        /*0030*/ 	.byte	0x02, 0x4c
        /*0032*/ 	.byte	0x01
	.zero		1


	//----- nvinfo : EIATTR_ANNOTATIONS
	.align		4
        /*0034*/ 	.byte	0x04, 0x55
        /*0036*/ 	.short	(.L_232 - .L_231)


	//   ....[0]....
.L_231:
        /* <DEDUP_REMOVED lines=26> */


	//----- nvinfo : EIATTR_MERCURY_ISA_VERSION
	.align		4
.L_232:
        /*01c8*/ 	.byte	0x03, 0x5f
        /*01ca*/ 	.short	0x0000


	//----- nvinfo : EIATTR_COOP_GROUP_MASK_REGIDS
	.align		4
        /*01cc*/ 	.byte	0x04, 0x29
        /*01ce*/ 	.short	(.L_234 - .L_233)


	//   ....[0]....
.L_233:
        /*01d0*/ 	.word	0xffffffff


	//   ....[1]....
        /*01d4*/ 	.word	0xffffffff


	//   ....[2]....
        /*01d8*/ 	.word	0xffffffff


	//   ....[3]....
        /*01dc*/ 	.word	0xffffffff


	//   ....[4]....
        /*01e0*/ 	.word	0xffffffff


	//   ....[5]....
        /*01e4*/ 	.word	0xffffffff


	//   ....[6]....
        /*01e8*/ 	.word	0xffffffff


	//   ....[7]....
        /*01ec*/ 	.word	0xffffffff


	//   ....[8]....
        /*01f0*/ 	.word	0xffffffff


	//   ....[9]....
        /*01f4*/ 	.word	0xffffffff


	//   ....[10]....
        /*01f8*/ 	.word	0xffffffff


	//   ....[11]....
        /*01fc*/ 	.word	0xffffffff


	//   ....[12]....
        /*0200*/ 	.word	0xffffffff


	//   ....[13]....
        /*0204*/ 	.word	0xffffffff


	//   ....[14]....
        /*0208*/ 	.word	0xffffffff


	//   ....[15]....
        /*020c*/ 	.word	0xffffffff


	//   ....[16]....
        /*0210*/ 	.word	0xffffffff


	//   ....[17]....
        /*0214*/ 	.word	0xffffffff


	//   ....[18]....
        /*0218*/ 	.word	0xffffffff


	//   ....[19]....
        /*021c*/ 	.word	0xffffffff


	//   ....[20]....
        /*0220*/ 	.word	0xffffffff


	//   ....[21]....
        /*0224*/ 	.word	0xffffffff


	//   ....[22]....
        /*0228*/ 	.word	0xffffffff


	//   ....[23]....
        /*022c*/ 	.word	0xffffffff


	//   ....[24]....
        /*0230*/ 	.word	0xffffffff


	//   ....[25]....
        /*0234*/ 	.word	0xffffffff


	//   ....[26]....
        /*0238*/ 	.word	0xffffffff


	//   ....[27]....
        /*023c*/ 	.word	0xffffffff


	//   ....[28]....
        /*0240*/ 	.word	0xffffffff


	//   ....[29]....
        /*0244*/ 	.word	0xffffffff


	//   ....[30]....
        /*0248*/ 	.word	0xffffffff


	//   ....[31]....
        /*024c*/ 	.word	0xffffffff


	//----- nvinfo : EIATTR_COOP_GROUP_INSTR_OFFSETS
	.align		4
.L_234:
        /*0250*/ 	.byte	0x04, 0x28
        /*0252*/ 	.short	(.L_236 - .L_235)


	//   ....[0]....
.L_235:
        /*0254*/ 	.word	0x00004770


	//   ....[1]....
        /*0258*/ 	.word	0x00004790


	//   ....[2]....
        /*025c*/ 	.word	0x000047d0


	//   ....[3]....
        /*0260*/ 	.word	0x000047e0


	//   ....[4]....
        /*0264*/ 	.word	0x00005070


	//   ....[5]....
        /*0268*/ 	.word	0x00005100


	//   ....[6]....
        /*026c*/ 	.word	0x00005290


	//   ....[7]....
        /*0270*/ 	.word	0x000052f0


	//   ....[8]....
        /*0274*/ 	.word	0x00009bd0


	//   ....[9]....
        /*0278*/ 	.word	0x00009bf0


	//   ....[10]....
        /*027c*/ 	.word	0x0000a070


	//   ....[11]....
        /*0280*/ 	.word	0x0000a0d0


	//   ....[12]....
        /*0284*/ 	.word	0x0000a9d0


	//   ....[13]....
        /*0288*/ 	.word	0x0000aa90


	//   ....[14]....
        /*028c*/ 	.word	0x0000aaa0


	//   ....[15]....
        /*0290*/ 	.word	0x0000aaf0


	//   ....[16]....
        /*0294*/ 	.word	0x0000ed40


	//   ....[17]....
        /*0298*/ 	.word	0x0000edd0


	//   ....[18]....
        /*029c*/ 	.word	0x0000ee40


	//   ....[19]....
        /*02a0*/ 	.word	0x0000eee0


	//   ....[20]....
        /*02a4*/ 	.word	0x0000ef10


	//   ....[21]....
        /*02a8*/ 	.word	0x0000ef40


	//   ....[22]....
        /*02ac*/ 	.word	0x0000f1f0


	//   ....[23]....
        /*02b0*/ 	.word	0x0000f290


	//   ....[24]....
        /*02b4*/ 	.word	0x000117a0


	//   ....[25]....
        /*02b8*/ 	.word	0x000117b0


	//   ....[26]....
        /*02bc*/ 	.word	0x000117c0


	//   ....[27]....
        /*02c0*/ 	.word	0x000117f0


	//   ....[28]....
        /*02c4*/ 	.word	0x00011810


	//   ....[29]....
        /*02c8*/ 	.word	0x00011830


	//   ....[30]....
        /*02cc*/ 	.word	0x00011840


	//   ....[31]....
        /*02d0*/ 	.word	0x00011870


	//----- nvinfo : EIATTR_EXIT_INSTR_OFFSETS
	.align		4
.L_236:
        /*02d4*/ 	.byte	0x04, 0x1c
        /*02d6*/ 	.short	(.L_238 - .L_237)


	//   ....[0]....
.L_237:
        /*02d8*/ 	.word	0x000002f0


	//   ....[1]....
        /*02dc*/ 	.word	0x00012930


	//   ....[2]....
        /*02e0*/ 	.word	0x000129f0


	//   ....[3]....
        /*02e4*/ 	.word	0x000132a0


	//   ....[4]....
        /*02e8*/ 	.word	0x00013320


	//----- nvinfo : EIATTR_CTAIDZ_USED
	.align		4
.L_238:
        /*02ec*/ 	.byte	0x01, 0x04
	.zero		2


	//----- nvinfo : EIATTR_CRS_STACK_SIZE
	.align		4
        /*02f0*/ 	.byte	0x04, 0x1e
        /*02f2*/ 	.short	(.L_240 - .L_239)
.L_239:
        /*02f4*/ 	.word	0x00000000
.L_240:


//--------------------- .nv.info._ZN5flash16flash_fwd_kernelI23Flash_fwd_kernel_traitsILi32ELi128ELi128ELi4ELb0ELb0EN7cutlass6half_tE19Flash_kernel_traitsILi32ELi128ELi128ELi4ES3_EELb1ELb1ELb0ELb1ELb0ELb0ELb0ELb0EEEvNS_16Flash_fwd_paramsE --------------------------
	.section	.nv.info._ZN5flash16flash_fwd_kernelI23Flash_fwd_kernel_traitsILi32ELi128ELi128ELi4ELb0ELb0EN7cutlass6half_tE19Flash_kernel_traitsILi32ELi128ELi128ELi4ES3_EELb1ELb1ELb0ELb1ELb0ELb0ELb0ELb0EEEvNS_16Flash_fwd_paramsE,"",@"SHT_CUDA_INFO"
	.sectionflags	@""
	.align	4


	//----- nvinfo : EIATTR_CUDA_API_VERSION
	.align		4
        /*0000*/ 	.byte	0x04, 0x37
        /*0002*/ 	.short	(.L_242 - .L_241)
.L_241:
        /*0004*/ 	.word	0x00000082


	//----- nvinfo : EIATTR_SW2861232_WAR
	.align		4
.L_242:
        /*0008*/ 	.byte	0x01, 0x35
	.zero		2


	//----- nvinfo : EIATTR_PARAM_CBANK
	.align		4
        /*000c*/ 	.byte	0x04, 0x0a
        /*000e*/ 	.short	(.L_244 - .L_243)
	.align		4
.L_243:
        /*0010*/ 	.word	index@(.nv.constant0._ZN5flash16flash_fwd_kernelI23Flash_fwd_kernel_traitsILi32ELi128ELi128ELi4ELb0ELb0EN7cutlass6half_tE19Flash_kernel_traitsILi32ELi128ELi128ELi4ES3_EELb1ELb1ELb0ELb1ELb0ELb0ELb0ELb0EEEvNS_16Flash_fwd_paramsE)
        /*0014*/ 	.short	0x0160
        /*0016*/ 	.short	0x01d0


	//----- nvinfo : EIATTR_CBANK_PARAM_SIZE
	.align		4
.L_244:
        /*0018*/ 	.byte	0x03, 0x19
        /*001a*/ 	.short	0x01d0


	//----- nvinfo : EIATTR_KPARAM_INFO
	.align		4
        /*001c*/ 	.byte	0x04, 0x17
        /*001e*/ 	.short	(.L_246 - .L_245)
.L_245:
        /*0020*/ 	.word	0x00000000
        /*0024*/ 	.short	0x0000
        /*0026*/ 	.short	0x0000
        /*0028*/ 	.byte	0x00, 0xf0, 0x41, 0x07


	//----- nvinfo : EIATTR_MAXREG_COUNT
	.align		4
.L_246:
        /*002c*/ 	.byte	0x03, 0x1b
        /*002e*/ 	.short	0x00ff


	//----- nvinfo : EIATTR_NUM_BARRIERS
	.align		4
        /*0030*/ 	.byte	0x02, 0x4c
        /*0032*/ 	.byte	0x01
	.zero		1


	//----- nvinfo : EIATTR_ANNOTATIONS
	.align		4
        /*0034*/ 	.byte	0x04, 0x55
        /*0036*/ 	.short	(.L_248 - .L_247)


	//   ....[0]....
.L_247:
        /* <DEDUP_REMOVED lines=10> */


	//----- nvinfo : EIATTR_MERCURY_ISA_VERSION
	.align		4
.L_248:
        /*00c8*/ 	.byte	0x03, 0x5f
        /*00ca*/ 	.short	0x0000


	//----- nvinfo : EIATTR_COOP_GROUP_MASK_REGIDS
	.align		4
        /*00cc*/ 	.byte	0x04, 0x29
        /*00ce*/ 	.short	(.L_250 - .L_249)


	//   ....[0]....
.L_249:
        /*00d0*/ 	.word	0xffffffff


	//   ....[1]....
        /*00d4*/ 	.word	0xffffffff


	//   ....[2]....
        /*00d8*/ 	.word	0xffffffff


	//   ....[3]....
        /*00dc*/ 	.word	0xffffffff


	//   ....[4]....
        /*00e0*/ 	.word	0xffffffff


	//   ....[5]....
        /*00e4*/ 	.word	0xffffffff


	//   ....[6]....
        /*00e8*/ 	.word	0xffffffff


	//   ....[7]....
        /*00ec*/ 	.word	0xffffffff


	//   ....[8]....
        /*00f0*/ 	.word	0xffffffff


	//   ....[9]....
        /*00f4*/ 	.word	0xffffffff


	//   ....[10]....
        /*00f8*/ 	.word	0xffffffff


	//   ....[11]....
        /*00fc*/ 	.word	0xffffffff


	//   ....[12]....
        /*0100*/ 	.word	0xffffffff


	//   ....[13]....
        /*0104*/ 	.word	0xffffffff


	//   ....[14]....
        /*0108*/ 	.word	0xffffffff


	//   ....[15]....
        /*010c*/ 	.word	0xffffffff


	//   ....[16]....
        /*0110*/ 	.word	0xffffffff


	//   ....[17]....
        /*0114*/ 	.word	0xffffffff


	//   ....[18]....
        /*0118*/ 	.word	0xffffffff


	//   ....[19]....
        /*011c*/ 	.word	0xffffffff


	//   ....[20]....
        /*0120*/ 	.word	0xffffffff


	//   ....[21]....
        /*0124*/ 	.word	0xffffffff


	//   ....[22]....
        /*0128*/ 	.word	0xffffffff


	//   ....[23]....
        /*012c*/ 	.word	0xffffffff


	//   ....[24]....
        /*0130*/ 	.word	0xffffffff


	//   ....[25]....
        /*0134*/ 	.word	0xffffffff


	//   ....[26]....
        /*0138*/ 	.word	0xffffffff


	//   ....[27]....
        /*013c*/ 	.word	0xffffffff


	//   ....[28]....
        /*0140*/ 	.word	0xffffffff


	//   ....[29]....
        /*0144*/ 	.word	0xffffffff


	//   ....[30]....
        /*0148*/ 	.word	0xffffffff


	//   ....[31]....
        /*014c*/ 	.word	0xffffffff


	//----- nvinfo : EIATTR_COOP_GROUP_INSTR_OFFSETS
	.align		4
.L_250:
        /*0150*/ 	.byte	0x04, 0x28
        /*0152*/ 	.short	(.L_252 - .L_251)


	//   ....[0]....
.L_251:
        /*0154*/ 	.word	0x00005190


	//   ....[1]....
        /*0158*/ 	.word	0x00005330


	//   ....[2]....
        /*015c*/ 	.word	0x00005380


	//   ....[3]....
        /*0160*/ 	.word	0x000055b0


	//   ....[4]....
        /*0164*/ 	.word	0x00005700


	//   ....[5]....
        /*0168*/ 	.word	0x00005890


	//   ....[6]....
        /*016c*/ 	.word	0x00005a40


	//   ....[7]....
        /*0170*/ 	.word	0x00005c20


	//   ....[8]....
        /*0174*/ 	.word	0x0000cc40


	//   ....[9]....
        /*0178*/ 	.word	0x0000cd00


	//   ....[10]....
        /*017c*/ 	.word	0x0000cd90


	//   ....[11]....
        /*0180*/ 	.word	0x0000ced0


	//   ....[12]....
        /*0184*/ 	.word	0x0000d690


	//   ....[13]....
        /*0188*/ 	.word	0x0000d840


	//   ....[14]....
        /*018c*/ 	.word	0x0000d890


	//   ....[15]....
        /*0190*/ 	.word	0x0000d9a0


	//   ....[16]....
        /*0194*/ 	.word	0x00013770


	//   ....[17]....
        /*0198*/ 	.word	0x00013800


	//   ....[18]....
        /*019c*/ 	.word	0x00013810


	//   ....[19]....
        /*01a0*/ 	.word	0x00013890


	//   ....[20]....
        /*01a4*/ 	.word	0x000147c0


	//   ....[21]....
        /*01a8*/ 	.word	0x000149c0


	//   ....[22]....
        /*01ac*/ 	.word	0x00014d30


	//   ....[23]....
        /*01b0*/ 	.word	0x00014db0


	//   ....[24]....
        /*01b4*/ 	.word	0x000185a0


	//   ....[25]....
        /*01b8*/ 	.word	0x000185e0


	//   ....[26]....
        /*01bc*/ 	.word	0x00018620


	//   ....[27]....
        /*01c0*/ 	.word	0x000186a0


	//   ....[28]....
        /*01c4*/ 	.word	0x00018720


	//   ....[29]....
        /*01c8*/ 	.word	0x00018750


	//   ....[30]....
        /*01cc*/ 	.word	0x00018790


	//   ....[31]....
        /*01d0*/ 	.word	0x00018800


	//----- nvinfo : EIATTR_EXIT_INSTR_OFFSETS
	.align		4
.L_252:
        /*01d4*/ 	.byte	0x04, 0x1c
        /*01d6*/ 	.short	(.L_254 - .L_253)


	//   ....[0]....
.L_253:
        /*01d8*/ 	.word	0x00000720


	//   ....[1]....
        /*01dc*/ 	.word	0x00019820


	//   ....[2]....
        /*01e0*/ 	.word	0x000198e0


	//   ....[3]....
        /*01e4*/ 	.word	0x0001a240


	//   ....[4]....
        /*01e8*/ 	.word	0x0001a2c0


	//----- nvinfo : EIATTR_CTAIDZ_USED
	.align		4
.L_254:
        /*01ec*/ 	.byte	0x01, 0x04
	.zero		2


	//----- nvinfo : EIATTR_CRS_STACK_SIZE
	.align		4
        /*01f0*/ 	.byte	0x04, 0x1e
        /*01f2*/ 	.short	(.L_256 - .L_255)
.L_255:
        /*01f4*/ 	.word	0x00000000
.L_256:


//--------------------- .nv.info._ZN5flash16flash_fwd_kernelI23Flash_fwd_kernel_traitsILi32ELi128ELi128ELi4ELb0ELb0EN7cutlass6half_tE19Flash_kernel_traitsILi32ELi128ELi128ELi4ES3_EELb1ELb1ELb0ELb0ELb0ELb0ELb0ELb1EEEvNS_16Flash_fwd_paramsE --------------------------
	.section	.nv.info._ZN5flash16flash_fwd_kernelI23Flash_fwd_kernel_traitsILi32ELi128ELi128ELi4ELb0ELb0EN7cutlass6half_tE19Flash_kernel_traitsILi32ELi128ELi128ELi4ES3_EELb1ELb1ELb0ELb0ELb0ELb0ELb0ELb1EEEvNS_16Flash_fwd_paramsE,"",@"SHT_CUDA_INFO"
	.sectionflags	@""
	.align	4


	//----- nvinfo : EIATTR_CUDA_API_VERSION
	.align		4
        /*0000*/ 	.byte	0x04, 0x37
        /*0002*/ 	.short	(.L_258 - .L_257)
.L_257:
        /*0004*/ 	.word	0x00000082


	//----- nvinfo : EIATTR_SW2861232_WAR
	.align		4
.L_258:
        /*0008*/ 	.byte	0x01, 0x35
	.zero		2


	//----- nvinfo : EIATTR_PARAM_CBANK
	.align		4
        /*000c*/ 	.byte	0x04, 0x0a
        /*000e*/ 	.short	(.L_260 - .L_259)
	.align		4
.L_259:
        /*0010*/ 	.word	index@(.nv.constant0._ZN5flash16flash_fwd_kernelI23Flash_fwd_kernel_traitsILi32ELi128ELi128ELi4ELb0ELb0EN7cutlass6half_tE19Flash_kernel_traitsILi32ELi128ELi128ELi4ES3_EELb1ELb1ELb0ELb0ELb0ELb0ELb0ELb1EEEvNS_16Flash_fwd_paramsE)
        /*0014*/ 	.short	0x0160
        /*0016*/ 	.short	0x01d0


	//----- nvinfo : EIATTR_CBANK_PARAM_SIZE
	.align		4
.L_260:
        /*0018*/ 	.byte	0x03, 0x19
        /*001a*/ 	.short	0x01d0


	//----- nvinfo : EIATTR_KPARAM_INFO
	.align		4
        /*001c*/ 	.byte	0x04, 0x17
        /*001e*/ 	.short	(.L_262 - .L_261)
.L_261:
        /*0020*/ 	.word	0x00000000
        /*0024*/ 	.short	0x0000
        /*0026*/ 	.short	0x0000
        /*0028*/ 	.byte	0x00, 0xf0, 0x41, 0x07


	//----- nvinfo : EIATTR_MAXREG_COUNT
	.align		4
.L_262:
        /*002c*/ 	.byte	0x03, 0x1b
        /*002e*/ 	.short	0x00ff


	//----- nvinfo : EIATTR_NUM_BARRIERS
	.align		4
        /*0030*/ 	.byte	0x02, 0x4c
        /*0032*/ 	.byte	0x01
	.zero		1


	//----- nvinfo : EIATTR_ANNOTATIONS
	.align		4
        /*0034*/ 	.byte	0x04, 0x55
        /*0036*/ 	.short	(.L_264 - .L_263)


	//   ....[0]....
.L_263:
        /* <DEDUP_REMOVED lines=405> */


	//----- nvinfo : EIATTR_MERCURY_ISA_VERSION
	.align		4
.L_264:
        /*1970*/ 	.byte	0x03, 0x5f
        /*1972*/ 	.short	0x0000


	//----- nvinfo : EIATTR_COOP_GROUP_MASK_REGIDS
	.align		4
        /*1974*/ 	.byte	0x04, 0x29
        /*1976*/ 	.short	(.L_266 - .L_265)


	//   ....[0]....
.L_265:
        /*1978*/ 	.word	0xffffffff


	//   ....[1]....
        /*197c*/ 	.word	0xffffffff


	//   ....[2]....
        /*1980*/ 	.word	0xffffffff


	//   ....[3]....
        /*1984*/ 	.word	0xffffffff


	//   ....[4]....
        /*1988*/ 	.word	0xffffffff


	//   ....[5]....
        /*198c*/ 	.word	0xffffffff


	//   ....[6]....
        /*1990*/ 	.word	0xffffffff


	//   ....[7]....
        /*1994*/ 	.word	0xffffffff


	//   ....[8]....
        /*1998*/ 	.word	0xffffffff


	//   ....[9]....
        /*199c*/ 	.word	0xffffffff


	//   ....[10]....
        /*19a0*/ 	.word	0xffffffff


	//   ....[11]....
        /*19a4*/ 	.word	0xffffffff


	//   ....[12]....
        /*19a8*/ 	.word	0xffffffff


	//   ....[13]....
        /*19ac*/ 	.word	0xffffffff


	//   ....[14]....
        /*19b0*/ 	.word	0xffffffff


	//   ....[15]....
        /*19b4*/ 	.word	0xffffffff


	//   ....[16]....
        /*19b8*/ 	.word	0xffffffff


	//   ....[17]....
        /*19bc*/ 	.word	0xffffffff


	//   ....[18]....
        /*19c0*/ 	.word	0xffffffff


	//   ....[19]....
        /*19c4*/ 	.word	0xffffffff


	//   ....[20]....
        /*19c8*/ 	.word	0xffffffff


	//   ....[21]....
        /*19cc*/ 	.word	0xffffffff


	//   ....[22]....
        /*19d0*/ 	.word	0xffffffff


	//   ....[23]....
        /*19d4*/ 	.word	0xffffffff


	//   ....[24]....
        /*19d8*/ 	.word	0xffffffff


	//   ....[25]....
        /*19dc*/ 	.word	0xffffffff


	//   ....[26]....
        /*19e0*/ 	.word	0xffffffff


	//   ....[27]....
        /*19e4*/ 	.word	0xffffffff


	//   ....[28]....
        /*19e8*/ 	.word	0xffffffff


	//   ....[29]....
        /*19ec*/ 	.word	0xffffffff


	//   ....[30]....
        /*19f0*/ 	.word	0xffffffff


	//   ....[31]....
        /*19f4*/ 	.word	0xffffffff


	//----- nvinfo : EIATTR_COOP_GROUP_INSTR_OFFSETS
	.align		4
.L_266:
        /*19f8*/ 	.byte	0x04, 0x28
        /*19fa*/ 	.short	(.L_268 - .L_267)


	//   ....[0]....
.L_267:
        /*19fc*/ 	.word	0x000039b0


	//   ....[1]....
        /*1a00*/ 	.word	0x00003a10


	//   ....[2]....
        /*1a04*/ 	.word	0x00005300


	//   ....[3]....
        /*1a08*/ 	.word	0x00005370


	//   ....[4]....
        /*1a0c*/ 	.word	0x000053a0


	//   ....[5]....
        /*1a10*/ 	.word	0x00005450


	//   ....[6]....
        /*1a14*/ 	.word	0x000054b0


	//   ....[7]....
        /*1a18*/ 	.word	0x00005840


	//   ....[8]....
        /*1a1c*/ 	.word	0x000115b0


	//   ....[9]....
        /*1a20*/ 	.word	0x00011660


	//   ....[10]....
        /*1a24*/ 	.word	0x00011700


	//   ....[11]....
        /*1a28*/ 	.word	0x000117a0


	//   ....[12]....
        /*1a2c*/ 	.word	0x00012810


	//   ....[13]....
        /*1a30*/ 	.word	0x000128f0


	//   ....[14]....
        /*1a34*/ 	.word	0x00012d20


	//   ....[15]....
        /*1a38*/ 	.word	0x00012f10


	//   ....[16]....
        /*1a3c*/ 	.word	0x0001cfc0


	//   ....[17]....
        /*1a40*/ 	.word	0x0001d010


	//   ....[18]....
        /*1a44*/ 	.word	0x0001d040


	//   ....[19]....
        /*1a48*/ 	.word	0x0001d090


	//   ....[20]....
        /*1a4c*/ 	.word	0x0001d0b0


	//   ....[21]....
        /*1a50*/ 	.word	0x0001d0d0


	//   ....[22]....
        /*1a54*/ 	.word	0x0001d0f0


	//   ....[23]....
        /*1a58*/ 	.word	0x0001d110


	//   ....[24]....
        /*1a5c*/ 	.word	0x000268e0


	//   ....[25]....
        /*1a60*/ 	.word	0x000268f0


	//   ....[26]....
        /*1a64*/ 	.word	0x00026900


	//   ....[27]....
        /*1a68*/ 	.word	0x00026910


	//   ....[28]....
        /*1a6c*/ 	.word	0x00026940


	//   ....[29]....
        /*1a70*/ 	.word	0x00026960


	//   ....[30]....
        /*1a74*/ 	.word	0x00026990


	//   ....[31]....
        /*1a78*/ 	.word	0x000269a0


	//----- nvinfo : EIATTR_EXIT_INSTR_OFFSETS
	.align		4
.L_268:
        /*1a7c*/ 	.byte	0x04, 0x1c
        /*1a7e*/ 	.short	(.L_270 - .L_269)


	//   ....[0]....
.L_269:
        /*1a80*/ 	.word	0x00000690


	//   ....[1]....
        /*1a84*/ 	.word	0x000278c0


	//   ....[2]....
        /*1a88*/ 	.word	0x00027980


	//   ....[3]....
        /*1a8c*/ 	.word	0x00028300


	//   ....[4]....
        /*1a90*/ 	.word	0x00028380


	//----- nvinfo : EIATTR_CTAIDZ_USED
	.align		4
.L_270:
        /*1a94*/ 	.byte	0x01, 0x04
	.zero		2


	//----- nvinfo : EIATTR_CRS_STACK_SIZE
	.align		4
        /*1a98*/ 	.byte	0x04, 0x1e
        /*1a9a*/ 	.short	(.L_272 - .L_271)
.L_271:
        /*1a9c*/ 	.word	0x00000000
.L_272:


//--------------------- .nv.info._ZN5flash16flash_fwd_kernelI23Flash_fwd_kernel_traitsILi32ELi128ELi128ELi4ELb0ELb0EN7cutlass6half_tE19Flash_kernel_traitsILi32ELi128ELi128ELi4ES3_EELb0ELb1ELb0ELb0ELb0ELb0ELb1ELb0EEEvNS_16Flash_fwd_paramsE --------------------------
	.section	.nv.info._ZN5flash16flash_fwd_kernelI23Flash_fwd_kernel_traitsILi32ELi128ELi128ELi4ELb0ELb0EN7cutlass6half_tE19Flash_kernel_traitsILi32ELi128ELi128ELi4ES3_EELb0ELb1ELb0ELb0ELb0ELb0ELb1ELb0EEEvNS_16Flash_fwd_paramsE,"",@"SHT_CUDA_INFO"
	.sectionflags	@""
	.align	4


	//----- nvinfo : EIATTR_CUDA_API_VERSION
	.align		4
        /*0000*/ 	.byte	0x04, 0x37
        /*0002*/ 	.short	(.L_274 - .L_273)
.L_273:
        /*0004*/ 	.word	0x00000082


	//----- nvinfo : EIATTR_SW2861232_WAR
	.align		4
.L_274:
        /*0008*/ 	.byte	0x01, 0x35
	.zero		2


	//----- nvinfo : EIATTR_PARAM_CBANK
	.align		4
        /*000c*/ 	.byte	0x04, 0x0a
        /*000e*/ 	.short	(.L_276 - .L_275)
	.align		4
.L_275:
        /*0010*/ 	.word	index@(.nv.constant0._ZN5flash16flash_fwd_kernelI23Flash_fwd_kernel_traitsILi32ELi128ELi128ELi4ELb0ELb0EN7cutlass6half_tE19Flash_kernel_traitsILi32ELi128ELi128ELi4ES3_EELb0ELb1ELb0ELb0ELb0ELb0ELb1ELb0EEEvNS_16Flash_fwd_paramsE)
        /*0014*/ 	.short	0x0160
        /*0016*/ 	.short	0x01d0


	//----- nvinfo : EIATTR_CBANK_PARAM_SIZE
	.align		4
.L_276:
        /*0018*/ 	.byte	0x03, 0x19
        /*001a*/ 	.short	0x01d0


	//----- nvinfo : EIATTR_KPARAM_INFO
	.align		4
        /*001c*/ 	.byte	0x04, 0x17
        /*001e*/ 	.short	(.L_278 - .L_277)
.L_277:
        /*0020*/ 	.word	0x00000000
        /*0024*/ 	.short	0x0000
        /*0026*/ 	.short	0x0000
        /*0028*/ 	.byte	0x00, 0xf0, 0x41, 0x07


	//----- nvinfo : EIATTR_MAXREG_COUNT
	.align		4
.L_278:
        /*002c*/ 	.byte	0x03, 0x1b
        /*002e*/ 	.short	0x00ff


	//----- nvinfo : EIATTR_NUM_BARRIERS
	.align		4
        /*0030*/ 	.byte	0x02, 0x4c
        /*0032*/ 	.byte	0x01
	.zero		1


	//----- nvinfo : EIATTR_ANNOTATIONS
	.align		4
        /*0034*/ 	.byte	0x04, 0x55
        /*0036*/ 	.short	(.L_280 - .L_279)


	//   ....[0]....
.L_279:
        /* <DEDUP_REMOVED lines=26> */


	//----- nvinfo : EIATTR_MERCURY_ISA_VERSION
	.align		4
.L_280:
        /*01c8*/ 	.byte	0x03, 0x5f
        /*01ca*/ 	.short	0x0000


	//----- nvinfo : EIATTR_COOP_GROUP_MASK_REGIDS
	.align		4
        /*01cc*/ 	.byte	0x04, 0x29
        /*01ce*/ 	.short	(.L_282 - .L_281)


	//   ....[0]....
.L_281:
        /*01d0*/ 	.word	0xffffffff


	//   ....[1]....
        /*01d4*/ 	.word	0xffffffff


	//   ....[2]....
        /*01d8*/ 	.word	0xffffffff


	//   ....[3]....
        /*01dc*/ 	.word	0xffffffff


	//   ....[4]....
        /*01e0*/ 	.word	0xffffffff


	//   ....[5]....
        /*01e4*/ 	.word	0xffffffff


	//   ....[6]....
        /*01e8*/ 	.word	0xffffffff


	//   ....[7]....
        /*01ec*/ 	.word	0xffffffff


	//   ....[8]....
        /*01f0*/ 	.word	0xffffffff


	//   ....[9]....
        /*01f4*/ 	.word	0xffffffff


	//   ....[10]....
        /*01f8*/ 	.word	0xffffffff


	//   ....[11]....
        /*01fc*/ 	.word	0xffffffff


	//   ....[12]....
        /*0200*/ 	.word	0xffffffff


	//   ....[13]....
        /*0204*/ 	.word	0xffffffff


	//   ....[14]....
        /*0208*/ 	.word	0xffffffff


	//   ....[15]....
        /*020c*/ 	.word	0xffffffff


	//   ....[16]....
        /*0210*/ 	.word	0xffffffff


	//   ....[17]....
        /*0214*/ 	.word	0xffffffff


	//   ....[18]....
        /*0218*/ 	.word	0xffffffff


	//   ....[19]....
        /*021c*/ 	.word	0xffffffff


	//   ....[20]....
        /*0220*/ 	.word	0xffffffff


	//   ....[21]....
        /*0224*/ 	.word	0xffffffff


	//   ....[22]....
        /*0228*/ 	.word	0xffffffff


	//   ....[23]....
        /*022c*/ 	.word	0xffffffff


	//   ....[24]....
        /*0230*/ 	.word	0xffffffff


	//   ....[25]....
        /*0234*/ 	.word	0xffffffff


	//   ....[26]....
        /*0238*/ 	.word	0xffffffff


	//   ....[27]....
        /*023c*/ 	.word	0xffffffff


	//   ....[28]....
        /*0240*/ 	.word	0xffffffff


	//   ....[29]....
        /*0244*/ 	.word	0xffffffff


	//   ....[30]....
        /*0248*/ 	.word	0xffffffff


	//   ....[31]....
        /*024c*/ 	.word	0xffffffff


	//----- nvinfo : EIATTR_COOP_GROUP_INSTR_OFFSETS
	.align		4
.L_282:
        /*0250*/ 	.byte	0x04, 0x28
        /*0252*/ 	.short	(.L_284 - .L_283)


	//   ....[0]....
.L_283:
        /*0254*/ 	.word	0x00004f40


	//   ....[1]....
        /*0258*/ 	.word	0x00004f60


	//   ....[2]....
        /*025c*/ 	.word	0x00004fa0


	//   ....[3]....
        /*0260*/ 	.word	0x00004fb0


	//   ....[4]....
        /*0264*/ 	.word	0x00005880


	//   ....[5]....
        /*0268*/ 	.word	0x00005910


	//   ....[6]....
        /*026c*/ 	.word	0x00005aa0


	//   ....[7]....
        /*0270*/ 	.word	0x00005b10


	//   ....[8]....
        /*0274*/ 	.word	0x0000a700


	//   ....[9]....
        /*0278*/ 	.word	0x0000a720


	//   ....[10]....
        /*027c*/ 	.word	0x0000ac20


	//   ....[11]....
        /*0280*/ 	.word	0x0000ac70


	//   ....[12]....
        /*0284*/ 	.word	0x0000b3f0


	//   ....[13]....
        /*0288*/ 	.word	0x0000b4a0


	//   ....[14]....
        /*028c*/ 	.word	0x0000b4b0


	//   ....[15]....
        /*0290*/ 	.word	0x0000b500


	//   ....[16]....
        /*0294*/ 	.word	0x0000faa0


	//   ....[17]....
        /*0298*/ 	.word	0x0000fb30


	//   ....[18]....
        /*029c*/ 	.word	0x0000fba0


	//   ....[19]....
        /*02a0*/ 	.word	0x0000fc40


	//   ....[20]....
        /*02a4*/ 	.word	0x0000fc70


	//   ....[21]....
        /*02a8*/ 	.word	0x0000fca0


	//   ....[22]....
        /*02ac*/ 	.word	0x0000ff50


	//   ....[23]....
        /*02b0*/ 	.word	0x0000ffe0


	//   ....[24]....
        /*02b4*/ 	.word	0x00012520


	//   ....[25]....
        /*02b8*/ 	.word	0x00012530


	//   ....[26]....
        /*02bc*/ 	.word	0x00012540


	//   ....[27]....
        /*02c0*/ 	.word	0x00012570


	//   ....[28]....
        /*02c4*/ 	.word	0x00012590


	//   ....[29]....
        /*02c8*/ 	.word	0x000125b0


	//   ....[30]....
        /*02cc*/ 	.word	0x000125c0


	//   ....[31]....
        /*02d0*/ 	.word	0x000125f0


	//----- nvinfo : EIATTR_EXIT_INSTR_OFFSETS
	.align		4
.L_284:
        /*02d4*/ 	.byte	0x04, 0x1c
        /*02d6*/ 	.short	(.L_286 - .L_285)


	//   ....[0]....
.L_285:
        /*02d8*/ 	.word	0x00000300


	//   ....[1]....
        /*02dc*/ 	.word	0x00013730


	//   ....[2]....
        /*02e0*/ 	.word	0x000137f0


	//   ....[3]....
        /*02e4*/ 	.word	0x00014110


	//   ....[4]....
        /*02e8*/ 	.word	0x00014190


	//----- nvinfo : EIATTR_CTAIDZ_USED
	.align		4
.L_286:
        /*02ec*/ 	.byte	0x01, 0x04
	.zero		2


	//----- nvinfo : EIATTR_CRS_STACK_SIZE
	.align		4
        /*02f0*/ 	.byte	0x04, 0x1e
        /*02f2*/ 	.short	(.L_288 - .L_287)
.L_287:
        /*02f4*/ 	.word	0x00000000
.L_288:


//--------------------- .nv.info._ZN5flash16flash_fwd_kernelI23Flash_fwd_kernel_traitsILi32ELi128ELi128ELi4ELb0ELb0EN7cutlass6half_tE19Flash_kernel_traitsILi32ELi128ELi128ELi4ES3_EELb1ELb1ELb0ELb1ELb0ELb0ELb0ELb1EEEvNS_16Flash_fwd_paramsE --------------------------
	.section	.nv.info._ZN5flash16flash_fwd_kernelI23Flash_fwd_kernel_traitsILi32ELi128ELi128ELi4ELb0ELb0EN7cutlass6half_tE19Flash_kernel_traitsILi32ELi128ELi128ELi4ES3_EELb1ELb1ELb0ELb1ELb0ELb0ELb0ELb1EEEvNS_16Flash_fwd_paramsE,"",@"SHT_CUDA_INFO"
	.sectionflags	@""
	.align	4


	//----- nvinfo : EIATTR_CUDA_API_VERSION
	.align		4
        /*0000*/ 	.byte	0x04, 0x37
        /*0002*/ 	.short	(.L_290 - .L_289)
.L_289:
        /*0004*/ 	.word	0x00000082


	//----- nvinfo : EIATTR_SW2861232_WAR
	.align		4
.L_290:
        /*0008*/ 	.byte	0x01, 0x35
	.zero		2


	//----- nvinfo : EIATTR_PARAM_CBANK
	.align		4
        /*000c*/ 	.byte	0x04, 0x0a
        /*000e*/ 	.short	(.L_292 - .L_291)
	.align		4
.L_291:
        /*0010*/ 	.word	index@(.nv.constant0._ZN5flash16flash_fwd_kernelI23Flash_fwd_kernel_traitsILi32ELi128ELi128ELi4ELb0ELb0EN7cutlass6half_tE19Flash_kernel_traitsILi32ELi128ELi128ELi4ES3_EELb1ELb1ELb0ELb1ELb0ELb0ELb0ELb1EEEvNS_16Flash_fwd_paramsE)
        /*0014*/ 	.short	0x0160
        /*0016*/ 	.short	0x01d0


	//----- nvinfo : EIATTR_CBANK_PARAM_SIZE
	.align		4
.L_292:
        /*0018*/ 	.byte	0x03, 0x19
        /*001a*/ 	.short	0x01d0


	//----- nvinfo : EIATTR_KPARAM_INFO
	.align		4
        /*001c*/ 	.byte	0x04, 0x17
        /*001e*/ 	.short	(.L_294 - .L_293)
.L_293:
        /*0020*/ 	.word	0x00000000
        /*0024*/ 	.short	0x0000
        /*0026*/ 	.short	0x0000
        /*0028*/ 	.byte	0x00, 0xf0, 0x41, 0x07


	//----- nvinfo : EIATTR_MAXREG_COUNT
	.align		4
.L_294:
        /*002c*/ 	.byte	0x03, 0x1b
        /*002e*/ 	.short	0x00ff


	//----- nvinfo : EIATTR_NUM_BARRIERS
	.align		4
        /*0030*/ 	.byte	0x02, 0x4c
        /*0032*/ 	.byte	0x01
	.zero		1


	//----- nvinfo : EIATTR_ANNOTATIONS
	.align		4
        /*0034*/ 	.byte	0x04, 0x55
        /*0036*/ 	.short	(.L_296 - .L_295)


	//   ....[0]....
.L_295:
        /* <DEDUP_REMOVED lines=437> */


	//----- nvinfo : EIATTR_MERCURY_ISA_VERSION
	.align		4
.L_296:
        /*1b78*/ 	.byte	0x03, 0x5f
        /*1b7a*/ 	.short	0x0000


	//----- nvinfo : EIATTR_COOP_GROUP_MASK_REGIDS
	.align		4
        /*1b7c*/ 	.byte	0x04, 0x29
        /*1b7e*/ 	.short	(.L_298 - .L_297)


	//   ....[0]....
.L_297:
        /*1b80*/ 	.word	0xffffffff


	//   ....[1]....
        /*1b84*/ 	.word	0xffffffff


	//   ....[2]....
        /*1b88*/ 	.word	0xffffffff


	//   ....[3]....
        /*1b8c*/ 	.word	0xffffffff


	//   ....[4]....
        /*1b90*/ 	.word	0xffffffff


	//   ....[5]....
        /*1b94*/ 	.word	0xffffffff


	//   ....[6]....
        /*1b98*/ 	.word	0xffffffff


	//   ....[7]....
        /*1b9c*/ 	.word	0xffffffff


	//   ....[8]....
        /*1ba0*/ 	.word	0xffffffff


	//   ....[9]....
        /*1ba4*/ 	.word	0xffffffff


	//   ....[10]....
        /*1ba8*/ 	.word	0xffffffff


	//   ....[11]....
        /*1bac*/ 	.word	0xffffffff


	//   ....[12]....
        /*1bb0*/ 	.word	0xffffffff


	//   ....[13]....
        /*1bb4*/ 	.word	0xffffffff


	//   ....[14]....
        /*1bb8*/ 	.word	0xffffffff


	//   ....[15]....
        /*1bbc*/ 	.word	0xffffffff


	//   ....[16]....
        /*1bc0*/ 	.word	0xffffffff


	//   ....[17]....
        /*1bc4*/ 	.word	0xffffffff


	//   ....[18]....
        /*1bc8*/ 	.word	0xffffffff


	//   ....[19]....
        /*1bcc*/ 	.word	0xffffffff


	//   ....[20]....
        /*1bd0*/ 	.word	0xffffffff


	//   ....[21]....
        /*1bd4*/ 	.word	0xffffffff


	//   ....[22]....
        /*1bd8*/ 	.word	0xffffffff


	//   ....[23]....
        /*1bdc*/ 	.word	0xffffffff


	//   ....[24]....
        /*1be0*/ 	.word	0xffffffff


	//   ....[25]....
        /*1be4*/ 	.word	0xffffffff


	//   ....[26]....
        /*1be8*/ 	.word	0xffffffff


	//   ....[27]....
        /*1bec*/ 	.word	0xffffffff


	//   ....[28]....
        /*1bf0*/ 	.word	0xffffffff


	//   ....[29]....
        /*1bf4*/ 	.word	0xffffffff


	//   ....[30]....
        /*1bf8*/ 	.word	0xffffffff


	//   ....[31]....
        /*1bfc*/ 	.word	0xffffffff


	//   ....[32]....
        /*1c00*/ 	.word	0xffffffff


	//   ....[33]....
        /*1c04*/ 	.word	0xffffffff


	//   ....[34]....
        /*1c08*/ 	.word	0xffffffff


	//   ....[35]....
        /*1c0c*/ 	.word	0xffffffff


	//   ....[36]....
        /*1c10*/ 	.word	0xffffffff


	//   ....[37]....
        /*1c14*/ 	.word	0xffffffff


	//   ....[38]....
        /*1c18*/ 	.word	0xffffffff


	//   ....[39]....
        /*1c1c*/ 	.word	0xffffffff


	//----- nvinfo : EIATTR_COOP_GROUP_INSTR_OFFSETS
	.align		4
.L_298:
        /*1c20*/ 	.byte	0x04, 0x28
        /*1c22*/ 	.short	(.L_300 - .L_299)


	//   ....[0]....
.L_299:
        /*1c24*/ 	.word	0x000059a0


	//   ....[1]....
        /*1c28*/ 	.word	0x00005a50


	//   ....[2]....
        /*1c2c*/ 	.word	0x00005a80


	//   ....[3]....
        /*1c30*/ 	.word	0x00005ac0


	//   ....[4]....
        /*1c34*/ 	.word	0x00005ae0


	//   ....[5]....
        /*1c38*/ 	.word	0x00005b00


	//   ....[6]....
        /*1c3c*/ 	.word	0x00005b20


	//   ....[7]....
        /*1c40*/ 	.word	0x00005b70


	//   ....[8]....
        /*1c44*/ 	.word	0x000138d0


	//   ....[9]....
        /*1c48*/ 	.word	0x00013950


	//   ....[10]....
        /*1c4c*/ 	.word	0x000140b0


	//   ....[11]....
        /*1c50*/ 	.word	0x000140d0


	//   ....[12]....
        /*1c54*/ 	.word	0x00014730


	//   ....[13]....
        /*1c58*/ 	.word	0x00014750


	//   ....[14]....
        /*1c5c*/ 	.word	0x00014d60


	//   ....[15]....
        /*1c60*/ 	.word	0x00014d80


	//   ....[16]....
        /*1c64*/ 	.word	0x00020d20


	//   ....[17]....
        /*1c68*/ 	.word	0x00020e10


	//   ....[18]....
        /*1c6c*/ 	.word	0x00020e80


	//   ....[19]....
        /*1c70*/ 	.word	0x00020f30


	//   ....[20]....
        /*1c74*/ 	.word	0x000213d0


	//   ....[21]....
        /*1c78*/ 	.word	0x00021430


	//   ....[22]....
        /*1c7c*/ 	.word	0x00021490


	//   ....[23]....
        /*1c80*/ 	.word	0x000214e0


	//   ....[24]....
        /*1c84*/ 	.word	0x0002b3a0


	//   ....[25]....
        /*1c88*/ 	.word	0x0002b3d0


	//   ....[26]....
        /*1c8c*/ 	.word	0x0002b3e0


	//   ....[27]....
        /*1c90*/ 	.word	0x0002b3f0


	//   ....[28]....
        /*1c94*/ 	.word	0x0002b400


	//   ....[29]....
        /*1c98*/ 	.word	0x0002b430


	//   ....[30]....
        /*1c9c*/ 	.word	0x0002b450


	//   ....[31]....
        /*1ca0*/ 	.word	0x0002b470


	//   ....[32]....
        /*1ca4*/ 	.word	0x0002da80


	//   ....[33]....
        /*1ca8*/ 	.word	0x0002dae0


	//   ....[34]....
        /*1cac*/ 	.word	0x0002db30


	//   ....[35]....
        /*1cb0*/ 	.word	0x0002db70


	//   ....[36]....
        /*1cb4*/ 	.word	0x0002dbc0


	//   ....[37]....
        /*1cb8*/ 	.word	0x0002dc10


	//   ....[38]....
        /*1cbc*/ 	.word	0x0002dc60


	//   ....[39]....
        /*1cc0*/ 	.word	0x0002dca0


	//----- nvinfo : EIATTR_EXIT_INSTR_OFFSETS
	.align		4
.L_300:
        /*1cc4*/ 	.byte	0x04, 0x1c
        /*1cc6*/ 	.short	(.L_302 - .L_301)


	//   ....[0]....
.L_301:
        /*1cc8*/ 	.word	0x00000080


	//----- nvinfo : EIATTR_CTAIDZ_USED
	.align		4
.L_302:
        /*1ccc*/ 	.byte	0x01, 0x04
	.zero		2


	//----- nvinfo : EIATTR_CRS_STACK_SIZE
	.align		4
        /*1cd0*/ 	.byte	0x04, 0x1e
        /*1cd2*/ 	.short	(.L_304 - .L_303)
.L_303:
        /*1cd4*/ 	.word	0x00000000
.L_304:


//--------------------- .nv.info._ZN5flash16flash_fwd_kernelI23Flash_fwd_kernel_traitsILi32ELi128ELi128ELi4ELb0ELb0EN7cutlass6half_tE19Flash_kernel_traitsILi32ELi128ELi128ELi4ES3_EELb0ELb1ELb0ELb1ELb0ELb0ELb1ELb0EEEvNS_16Flash_fwd_paramsE --------------------------
	.section	.nv.info._ZN5flash16flash_fwd_kernelI23Flash_fwd_kernel_traitsILi32ELi128ELi128ELi4ELb0ELb0EN7cutlass6half_tE19Flash_kernel_traitsILi32ELi128ELi128ELi4ES3_EELb0ELb1ELb0ELb1ELb0ELb0ELb1ELb0EEEvNS_16Flash_fwd_paramsE,"",@"SHT_CUDA_INFO"
	.sectionflags	@""
	.align	4


	//----- nvinfo : EIATTR_CUDA_API_VERSION
	.align		4
        /*0000*/ 	.byte	0x04, 0x37
        /*0002*/ 	.short	(.L_306 - .L_305)
.L_305:
        /*0004*/ 	.word	0x00000082


	//----- nvinfo : EIATTR_SW2861232_WAR
	.align		4
.L_306:
        /*0008*/ 	.byte	0x01, 0x35
	.zero		2


	//----- nvinfo : EIATTR_PARAM_CBANK
	.align		4
        /*000c*/ 	.byte	0x04, 0x0a
        /*000e*/ 	.short	(.L_308 - .L_307)
	.align		4
.L_307:
        /*0010*/ 	.word	index@(.nv.constant0._ZN5flash16flash_fwd_kernelI23Flash_fwd_kernel_traitsILi32ELi128ELi128ELi4ELb0ELb0EN7cutlass6half_tE19Flash_kernel_traitsILi32ELi128ELi128ELi4ES3_EELb0ELb1ELb0ELb1ELb0ELb0ELb1ELb0EEEvNS_16Flash_fwd_paramsE)
        /*0014*/ 	.short	0x0160
        /*0016*/ 	.short	0x01d0


	//----- nvinfo : EIATTR_CBANK_PARAM_SIZE
	.align		4
.L_308:
        /*0018*/ 	.byte	0x03, 0x19
        /*001a*/ 	.short	0x01d0


	//----- nvinfo : EIATTR_KPARAM_INFO
	.align		4
        /*001c*/ 	.byte	0x04, 0x17
        /*001e*/ 	.short	(.L_310 - .L_309)
.L_309:
        /*0020*/ 	.word	0x00000000
        /*0024*/ 	.short	0x0000
        /*0026*/ 	.short	0x0000
        /*0028*/ 	.byte	0x00, 0xf0, 0x41, 0x07


	//----- nvinfo : EIATTR_MAXREG_COUNT
	.align		4
.L_310:
        /*002c*/ 	.byte	0x03, 0x1b
        /*002e*/ 	.short	0x00ff


	//----- nvinfo : EIATTR_NUM_BARRIERS
	.align		4
        /*0030*/ 	.byte	0x02, 0x4c
        /*0032*/ 	.byte	0x01
	.zero		1


	//----- nvinfo : EIATTR_ANNOTATIONS
	.align		4
        /*0034*/ 	.byte	0x04, 0x55
        /*0036*/ 	.short	(.L_312 - .L_311)


	//   ....[0]....
.L_311:
        /* <DEDUP_REMOVED lines=9> */


	//----- nvinfo : EIATTR_MERCURY_ISA_VERSION
	.align		4
.L_312:
        /*00b0*/ 	.byte	0x03, 0x5f
        /*00b2*/ 	.short	0x0000


	//----- nvinfo : EIATTR_COOP_GROUP_MASK_REGIDS
	.align		4
        /*00b4*/ 	.byte	0x04, 0x29
        /*00b6*/ 	.short	(.L_314 - .L_313)


	//   ....[0]....
.L_313:
        /*00b8*/ 	.word	0xffffffff


	//   ....[1]....
        /*00bc*/ 	.word	0xffffffff


	//   ....[2]....
        /*00c0*/ 	.word	0xffffffff


	//   ....[3]....
        /*00c4*/ 	.word	0xffffffff


	//   ....[4]....
        /*00c8*/ 	.word	0xffffffff


	//   ....[5]....
        /*00cc*/ 	.word	0xffffffff


	//   ....[6]....
        /*00d0*/ 	.word	0xffffffff


	//   ....[7]....
        /*00d4*/ 	.word	0xffffffff


	//   ....[8]....
        /*00d8*/ 	.word	0xffffffff


	//   ....[9]....
        /*00dc*/ 	.word	0xffffffff


	//   ....[10]....
        /*00e0*/ 	.word	0xffffffff


	//   ....[11]....
        /*00e4*/ 	.word	0xffffffff


	//   ....[12]....
        /*00e8*/ 	.word	0xffffffff


	//   ....[13]....
        /*00ec*/ 	.word	0xffffffff


	//   ....[14]....
        /*00f0*/ 	.word	0xffffffff


	//   ....[15]....
        /*00f4*/ 	.word	0xffffffff


	//   ....[16]....
        /*00f8*/ 	.word	0xffffffff


	//   ....[17]....
        /*00fc*/ 	.word	0xffffffff


	//   ....[18]....
        /*0100*/ 	.word	0xffffffff


	//   ....[19]....
        /*0104*/ 	.word	0xffffffff


	//   ....[20]....
        /*0108*/ 	.word	0xffffffff


	//   ....[21]....
        /*010c*/ 	.word	0xffffffff


	//   ....[22]....
        /*0110*/ 	.word	0xffffffff


	//   ....[23]....
        /*0114*/ 	.word	0xffffffff


	//   ....[24]....
        /*0118*/ 	.word	0xffffffff


	//   ....[25]....
        /*011c*/ 	.word	0xffffffff


	//   ....[26]....
        /*0120*/ 	.word	0xffffffff


	//   ....[27]....
        /*0124*/ 	.word	0xffffffff


	//   ....[28]....
        /*0128*/ 	.word	0xffffffff


	//   ....[29]....
        /*012c*/ 	.word	0xffffffff


	//   ....[30]....
        /*0130*/ 	.word	0xffffffff


	//   ....[31]....
        /*0134*/ 	.word	0xffffffff


	//----- nvinfo : EIATTR_COOP_GROUP_INSTR_OFFSETS
	.align		4
.L_314:
        /*0138*/ 	.byte	0x04, 0x28
        /*013a*/ 	.short	(.L_316 - .L_315)


	//   ....[0]....
.L_315:
        /*013c*/ 	.word	0x00005c00


	//   ....[1]....
        /*0140*/ 	.word	0x00005c20


	//   ....[2]....
        /*0144*/ 	.word	0x00006240


	//   ....[3]....
        /*0148*/ 	.word	0x000062e0


	//   ....[4]....
        /*014c*/ 	.word	0x00006940


	//   ....[5]....
        /*0150*/ 	.word	0x00006a10


	//   ....[6]....
        /*0154*/ 	.word	0x00006a70


	//   ....[7]....
        /*0158*/ 	.word	0x00006b00


	//   ....[8]....
        /*015c*/ 	.word	0x0000c290


	//   ....[9]....
        /*0160*/ 	.word	0x0000c2c0


	//   ....[10]....
        /*0164*/ 	.word	0x0000c7c0


	//   ....[11]....
        /*0168*/ 	.word	0x0000c830


	//   ....[12]....
        /*016c*/ 	.word	0x0000c8f0


	//   ....[13]....
        /*0170*/ 	.word	0x0000ce10


	//   ....[14]....
        /*0174*/ 	.word	0x0000cf50


	//   ....[15]....
        /*0178*/ 	.word	0x0000cfb0


	//   ....[16]....
        /*017c*/ 	.word	0x00011b50


	//   ....[17]....
        /*0180*/ 	.word	0x00011b60


	//   ....[18]....
        /*0184*/ 	.word	0x00011b80


	//   ....[19]....
        /*0188*/ 	.word	0x00011ba0


	//   ....[20]....
        /*018c*/ 	.word	0x00012350


	//   ....[21]....
        /*0190*/ 	.word	0x00012460


	//   ....[22]....
        /*0194*/ 	.word	0x00012ca0


	//   ....[23]....
        /*0198*/ 	.word	0x00012da0


	//   ....[24]....
        /*019c*/ 	.word	0x000144e0


	//   ....[25]....
        /*01a0*/ 	.word	0x00014520


	//   ....[26]....
        /*01a4*/ 	.word	0x00014560


	//   ....[27]....
        /*01a8*/ 	.word	0x00014640


	//   ....[28]....
        /*01ac*/ 	.word	0x00014680


	//   ....[29]....
        /*01b0*/ 	.word	0x000146a0


	//   ....[30]....
        /*01b4*/ 	.word	0x000146d0


	//   ....[31]....
        /*01b8*/ 	.word	0x000147e0


	//----- nvinfo : EIATTR_EXIT_INSTR_OFFSETS
	.align		4
.L_316:
        /*01bc*/ 	.byte	0x04, 0x1c
        /*01be*/ 	.short	(.L_318 - .L_317)


	//   ....[0]....
.L_317:
        /*01c0*/ 	.word	0x000004d0


	//   ....[1]....
        /*01c4*/ 	.word	0x00015760


	//   ....[2]....
        /*01c8*/ 	.word	0x00015820


	//   ....[3]....
        /*01cc*/ 	.word	0x00016170


	//   ....[4]....
        /*01d0*/ 	.word	0x000161f0


	//----- nvinfo : EIATTR_CTAIDZ_USED
	.align		4
.L_318:
        /*01d4*/ 	.byte	0x01, 0x04
	.zero		2


	//----- nvinfo : EIATTR_CRS_STACK_SIZE
	.align		4
        /*01d8*/ 	.byte	0x04, 0x1e
        /*01da*/ 	.short	(.L_320 - .L_319)
.L_319:
        /*01dc*/ 	.word	0x00000000
.L_320:


//--------------------- .nv.callgraph             --------------------------
	.section	.nv.callgraph,"",@"SHT_CUDA_CALLGRAPH"
	.align	4
	.sectionentsize	8
	.align		4
        /*0000*/ 	.word	0x00000000
	.align		4
        /*0004*/ 	.word	0xffffffff
	.align		4
        /*0008*/ 	.word	0x00000000
	.align		4
        /*000c*/ 	.word	0xfffffffe
	.align		4
        /*0010*/ 	.word	0x00000000
	.align		4
        /*0014*/ 	.word	0xfffffffd
	.align		4
        /*0018*/ 	.word	0x00000000
	.align		4
        /*001c*/ 	.word	0xfffffffc


//--------------------- .nv.rel.action            --------------------------
	.section	.nv.rel.action,"",@"SHT_CUDA_RELOCINFO"
	.align	8
	.sectionentsize	8
        /*0000*/ 	.byte	0x73, 0x00, 0x00, 0x00, 0x00, 0x00, 0x00, 0x00, 0x00, 0x00, 0x00, 0x11, 0x25, 0x00, 0x05, 0x36


//--------------------- .nv.constant4             --------------------------
	.section	.nv.constant4,"a",@progbits
	.align	8
	.align		8
.nv.constant4:
        /*0000*/ 	.dword	_ZN72_INTERNAL_17ee4e52_36_flash_fwd_hdim32_fp16_causal_sm80_cu_a6473388_30274cuda3std3__45__cpo5beginE
	.align		8
        /*0008*/ 	.dword	_ZN72_INTERNAL_17ee4e52_36_flash_fwd_hdim32_fp16_causal_sm80_cu_a6473388_30274cuda3std3__45__cpo3endE
	.align		8
        /*0010*/ 	.dword	_ZN72_INTERNAL_17ee4e52_36_flash_fwd_hdim32_fp16_causal_sm80_cu_a6473388_30274cuda3std3__45__cpo6cbeginE
	.align		8
        /*0018*/ 	.dword	_ZN72_INTERNAL_17ee4e52_36_flash_fwd_hdim32_fp16_causal_sm80_cu_a6473388_30274cuda3std3__45__cpo4cendE
	.align		8
        /*0020*/ 	.dword	_ZN72_INTERNAL_17ee4e52_36_flash_fwd_hdim32_fp16_causal_sm80_cu_a6473388_30274cuda3std3__474_GLOBAL__N__17ee4e52_36_flash_fwd_hdim32_fp16_causal_sm80_cu_a6473388_30276ignoreE
	.align		8
        /*0028*/ 	.dword	_ZN72_INTERNAL_17ee4e52_36_flash_fwd_hdim32_fp16_causal_sm80_cu_a6473388_30274cuda3std3__419piecewise_constructE
	.align		8
        /*0030*/ 	.dword	_ZN72_INTERNAL_17ee4e52_36_flash_fwd_hdim32_fp16_causal_sm80_cu_a6473388_30274cuda3std3__48in_placeE
	.align		8
        /*0038*/ 	.dword	_ZN72_INTERNAL_17ee4e52_36_flash_fwd_hdim32_fp16_causal_sm80_cu_a6473388_30274cuda3std6ranges3__45__cpo4swapE
	.align		8
        /*0040*/ 	.dword	_ZN72_INTERNAL_17ee4e52_36_flash_fwd_hdim32_fp16_causal_sm80_cu_a6473388_30274cuda3std6ranges3__45__cpo9iter_moveE
	.align		8
        /*0048*/ 	.dword	_ZN72_INTERNAL_17ee4e52_36_flash_fwd_hdim32_fp16_causal_sm80_cu_a6473388_30274cute7productE
	.align		8
        /*0050*/ 	.dword	_ZN72_INTERNAL_17ee4e52_36_flash_fwd_hdim32_fp16_causal_sm80_cu_a6473388_30274cute1_E


//--------------------- .nv.constant0._ZN5flash16flash_fwd_kernelI23Flash_fwd_kernel_traitsILi32ELi128ELi128ELi4ELb0ELb0EN7cutlass6half_tE19Flash_kernel_traitsILi32ELi128ELi128ELi4ES3_EELb0ELb1ELb0ELb0ELb1ELb1ELb0ELb0EEEvNS_16Flash_fwd_paramsE --------------------------
	.section	.nv.constant0._ZN5flash16flash_fwd_kernelI23Flash_fwd_kernel_traitsILi32ELi128ELi128ELi4ELb0ELb0EN7cutlass6half_tE19Flash_kernel_traitsILi32ELi128ELi128ELi4ES3_EELb0ELb1ELb0ELb0ELb1ELb1ELb0ELb0EEEvNS_16Flash_fwd_paramsE,"a",@progbits
	.sectionflags	@""
	.align	4
.nv.constant0._ZN5flash16flash_fwd_kernelI23Flash_fwd_kernel_traitsILi32ELi128ELi128ELi4ELb0ELb0EN7cutlass6half_tE19Flash_kernel_traitsILi32ELi128ELi128ELi4ES3_EELb0ELb1ELb0ELb0ELb1ELb1ELb0ELb0EEEvNS_16Flash_fwd_paramsE:
	.zero		816


//--------------------- .nv.constant0._ZN5flash16flash_fwd_kernelI23Flash_fwd_kernel_traitsILi32ELi128ELi128ELi4ELb0ELb0EN7cutlass6half_tE19Flash_kernel_traitsILi32ELi128ELi128ELi4ES3_EELb0ELb1ELb0ELb0ELb0ELb1ELb0ELb0EEEvNS_16Flash_fwd_paramsE --------------------------
	.section	.nv.constant0._ZN5flash16flash_fwd_kernelI23Flash_fwd_kernel_traitsILi32ELi128ELi128ELi4ELb0ELb0EN7cutlass6half_tE19Flash_kernel_traitsILi32ELi128ELi128ELi4ES3_EELb0ELb1ELb0ELb0ELb0ELb1ELb0ELb0EEEvNS_16Flash_fwd_paramsE,"a",@progbits
	.sectionflags	@""
	.align	4
.nv.constant0._ZN5flash16flash_fwd_kernelI23Flash_fwd_kernel_traitsILi32ELi128ELi128ELi4ELb0ELb0EN7cutlass6half_tE19Flash_kernel_traitsILi32ELi128ELi128ELi4ES3_EELb0ELb1ELb0ELb0ELb0ELb1ELb0ELb0EEEvNS_16Flash_fwd_paramsE:
	.zero		816


//--------------------- .nv.constant0._ZN5flash16flash_fwd_kernelI23Flash_fwd_kernel_traitsILi32ELi128ELi128ELi4ELb0ELb0EN7cutlass6half_tE19Flash_kernel_traitsILi32ELi128ELi128ELi4ES3_EELb0ELb1ELb0ELb0ELb0ELb0ELb0ELb0EEEvNS_16Flash_fwd_paramsE --------------------------
	.section	.nv.constant0._ZN5flash16flash_fwd_kernelI23Flash_fwd_kernel_traitsILi32ELi128ELi128ELi4ELb0ELb0EN7cutlass6half_tE19Flash_kernel_traitsILi32ELi128ELi128ELi4ES3_EELb0ELb1ELb0ELb0ELb0ELb0ELb0ELb0EEEvNS_16Flash_fwd_paramsE,"a",@progbits
	.sectionflags	@""
	.align	4
.nv.constant0._ZN5flash16flash_fwd_kernelI23Flash_fwd_kernel_traitsILi32ELi128ELi128ELi4ELb0ELb0EN7cutlass6half_tE19Flash_kernel_traitsILi32ELi128ELi128ELi4ES3_EELb0ELb1ELb0ELb0ELb0ELb0ELb0ELb0EEEvNS_16Flash_fwd_paramsE:
	.zero		816


//--------------------- .nv.constant0._ZN5flash16flash_fwd_kernelI23Flash_fwd_kernel_traitsILi32ELi128ELi128ELi4ELb0ELb0EN7cutlass6half_tE19Flash_kernel_traitsILi32ELi128ELi128ELi4ES3_EELb0ELb1ELb0ELb1ELb0ELb0ELb0ELb0EEEvNS_16Flash_fwd_paramsE --------------------------
	.section	.nv.constant0._ZN5flash16flash_fwd_kernelI23Flash_fwd_kernel_traitsILi32ELi128ELi128ELi4ELb0ELb0EN7cutlass6half_tE19Flash_kernel_traitsILi32ELi128ELi128ELi4ES3_EELb0ELb1ELb0ELb1ELb0ELb0ELb0ELb0EEEvNS_16Flash_fwd_paramsE,"a",@progbits
	.sectionflags	@""
	.align	4
.nv.constant0._ZN5flash16flash_fwd_kernelI23Flash_fwd_kernel_traitsILi32ELi128ELi128ELi4ELb0ELb0EN7cutlass6half_tE19Flash_kernel_traitsILi32ELi128ELi128ELi4ES3_EELb0ELb1ELb0ELb1ELb0ELb0ELb0ELb0EEEvNS_16Flash_fwd_paramsE:
	.zero		816


//--------------------- .nv.constant0._ZN5flash16flash_fwd_kernelI23Flash_fwd_kernel_traitsILi32ELi128ELi128ELi4ELb0ELb0EN7cutlass6half_tE19Flash_kernel_traitsILi32ELi128ELi128ELi4ES3_EELb1ELb1ELb0ELb0ELb0ELb0ELb0ELb0EEEvNS_16Flash_fwd_paramsE --------------------------
	.section	.nv.constant0._ZN5flash16flash_fwd_kernelI23Flash_fwd_kernel_traitsILi32ELi128ELi128ELi4ELb0ELb0EN7cutlass6half_tE19Flash_kernel_traitsILi32ELi128ELi128ELi4ES3_EELb1ELb1ELb0ELb0ELb0ELb0ELb0ELb0EEEvNS_16Flash_fwd_paramsE,"a",@progbits
	.sectionflags	@""
	.align	4
.nv.constant0._ZN5flash16flash_fwd_kernelI23Flash_fwd_kernel_traitsILi32ELi128ELi128ELi4ELb0ELb0EN7cutlass6half_tE19Flash_kernel_traitsILi32ELi128ELi128ELi4ES3_EELb1ELb1ELb0ELb0ELb0ELb0ELb0ELb0EEEvNS_16Flash_fwd_paramsE:
	.zero		816


//--------------------- .nv.constant0._ZN5flash16flash_fwd_kernelI23Flash_fwd_kernel_traitsILi32ELi128ELi128ELi4ELb0ELb0EN7cutlass6half_tE19Flash_kernel_traitsILi32ELi128ELi128ELi4ES3_EELb1ELb1ELb0ELb0ELb1ELb1ELb0ELb0EEEvNS_16Flash_fwd_paramsE --------------------------
	.section	.nv.constant0._ZN5flash16flash_fwd_kernelI23Flash_fwd_kernel_traitsILi32ELi128ELi128ELi4ELb0ELb0EN7cutlass6half_tE19Flash_kernel_traitsILi32ELi128ELi128ELi4ES3_EELb1ELb1ELb0ELb0ELb1ELb1ELb0ELb0EEEvNS_16Flash_fwd_paramsE,"a",@progbits
	.sectionflags	@""
	.align	4
.nv.constant0._ZN5flash16flash_fwd_kernelI23Flash_fwd_kernel_traitsILi32ELi128ELi128ELi4ELb0ELb0EN7cutlass6half_tE19Flash_kernel_traitsILi32ELi128ELi128ELi4ES3_EELb1ELb1ELb0ELb0ELb1ELb1ELb0ELb0EEEvNS_16Flash_fwd_paramsE:
	.zero		816


//--------------------- .nv.constant0._ZN5flash16flash_fwd_kernelI23Flash_fwd_kernel_traitsILi32ELi128ELi128ELi4ELb0ELb0EN7cutlass6half_tE19Flash_kernel_traitsILi32ELi128ELi128ELi4ES3_EELb0ELb1ELb0ELb0ELb1ELb1ELb1ELb0EEEvNS_16Flash_fwd_paramsE --------------------------
	.section	.nv.constant0._ZN5flash16flash_fwd_kernelI23Flash_fwd_kernel_traitsILi32ELi128ELi128ELi4ELb0ELb0EN7cutlass6half_tE19Flash_kernel_traitsILi32ELi128ELi128ELi4ES3_EELb0ELb1ELb0ELb0ELb1ELb1ELb1ELb0EEEvNS_16Flash_fwd_paramsE,"a",@progbits
	.sectionflags	@""
	.align	4
.nv.constant0._ZN5flash16flash_fwd_kernelI23Flash_fwd_kernel_traitsILi32ELi128ELi128ELi4ELb0ELb0EN7cutlass6half_tE19Flash_kernel_traitsILi32ELi128ELi128ELi4ES3_EELb0ELb1ELb0ELb0ELb1ELb1ELb1ELb0EEEvNS_16Flash_fwd_paramsE:
	.zero		816


//--------------------- .nv.constant0._ZN5flash16flash_fwd_kernelI23Flash_fwd_kernel_traitsILi32ELi128ELi128ELi4ELb0ELb0EN7cutlass6half_tE19Flash_kernel_traitsILi32ELi128ELi128ELi4ES3_EELb1ELb1ELb0ELb0ELb0ELb1ELb0ELb0EEEvNS_16Flash_fwd_paramsE --------------------------
	.section	.nv.constant0._ZN5flash16flash_fwd_kernelI23Flash_fwd_kernel_traitsILi32ELi128ELi128ELi4ELb0ELb0EN7cutlass6half_tE19Flash_kernel_traitsILi32ELi128ELi128ELi4ES3_EELb1ELb1ELb0ELb0ELb0ELb1ELb0ELb0EEEvNS_16Flash_fwd_paramsE,"a",@progbits
	.sectionflags	@""
	.align	4
.nv.constant0._ZN5flash16flash_fwd_kernelI23Flash_fwd_kernel_traitsILi32ELi128ELi128ELi4ELb0ELb0EN7cutlass6half_tE19Flash_kernel_traitsILi32ELi128ELi128ELi4ES3_EELb1ELb1ELb0ELb0ELb0ELb1ELb0ELb0EEEvNS_16Flash_fwd_paramsE:
	.zero		816


//--------------------- .nv.constant0._ZN5flash16flash_fwd_kernelI23Flash_fwd_kernel_traitsILi32ELi128ELi128ELi4ELb0ELb0EN7cutlass6half_tE19Flash_kernel_traitsILi32ELi128ELi128ELi4ES3_EELb0ELb1ELb0ELb0ELb0ELb1ELb1ELb0EEEvNS_16Flash_fwd_paramsE --------------------------
	.section	.nv.constant0._ZN5flash16flash_fwd_kernelI23Flash_fwd_kernel_traitsILi32ELi128ELi128ELi4ELb0ELb0EN7cutlass6half_tE19Flash_kernel_traitsILi32ELi128ELi128ELi4ES3_EELb0ELb1ELb0ELb0ELb0ELb1ELb1ELb0EEEvNS_16Flash_fwd_paramsE,"a",@progbits
	.sectionflags	@""
	.align	4
.nv.constant0._ZN5flash16flash_fwd_kernelI23Flash_fwd_kernel_traitsILi32ELi128ELi128ELi4ELb0ELb0EN7cutlass6half_tE19Flash_kernel_traitsILi32ELi128ELi128ELi4ES3_EELb0ELb1ELb0ELb0ELb0ELb1ELb1ELb0EEEvNS_16Flash_fwd_paramsE:
	.zero		816


//--------------------- .nv.constant0._ZN5flash16flash_fwd_kernelI23Flash_fwd_kernel_traitsILi32ELi128ELi128ELi4ELb0ELb0EN7cutlass6half_tE19Flash_kernel_traitsILi32ELi128ELi128ELi4ES3_EELb1ELb1ELb0ELb1ELb0ELb0ELb0ELb0EEEvNS_16Flash_fwd_paramsE --------------------------
	.section	.nv.constant0._ZN5flash16flash_fwd_kernelI23Flash_fwd_kernel_traitsILi32ELi128ELi128ELi4ELb0ELb0EN7cutlass6half_tE19Flash_kernel_traitsILi32ELi128ELi128ELi4ES3_EELb1ELb1ELb0ELb1ELb0ELb0ELb0ELb0EEEvNS_16Flash_fwd_paramsE,"a",@progbits
	.sectionflags	@""
	.align	4
.nv.constant0._ZN5flash16flash_fwd_kernelI23Flash_fwd_kernel_traitsILi32ELi128ELi128ELi4ELb0ELb0EN7cutlass6half_tE19Flash_kernel_traitsILi32ELi128ELi128ELi4ES3_EELb1ELb1ELb0ELb1ELb0ELb0ELb0ELb0EEEvNS_16Flash_fwd_paramsE:
	.zero		816


//--------------------- .nv.constant0._ZN5flash16flash_fwd_kernelI23Flash_fwd_kernel_traitsILi32ELi128ELi128ELi4ELb0ELb0EN7cutlass6half_tE19Flash_kernel_traitsILi32ELi128ELi128ELi4ES3_EELb1ELb1ELb0ELb0ELb0ELb0ELb0ELb1EEEvNS_16Flash_fwd_paramsE --------------------------
	.section	.nv.constant0._ZN5flash16flash_fwd_kernelI23Flash_fwd_kernel_traitsILi32ELi128ELi128ELi4ELb0ELb0EN7cutlass6half_tE19Flash_kernel_traitsILi32ELi128ELi128ELi4ES3_EELb1ELb1ELb0ELb0ELb0ELb0ELb0ELb1EEEvNS_16Flash_fwd_paramsE,"a",@progbits
	.sectionflags	@""
	.align	4
.nv.constant0._ZN5flash16flash_fwd_kernelI23Flash_fwd_kernel_traitsILi32ELi128ELi128ELi4ELb0ELb0EN7cutlass6half_tE19Flash_kernel_traitsILi32ELi128ELi128ELi4ES3_EELb1ELb1ELb0ELb0ELb0ELb0ELb0ELb1EEEvNS_16Flash_fwd_paramsE:
	.zero		816


//--------------------- .nv.constant0._ZN5flash16flash_fwd_kernelI23Flash_fwd_kernel_traitsILi32ELi128ELi128ELi4ELb0ELb0EN7cutlass6half_tE19Flash_kernel_traitsILi32ELi128ELi128ELi4ES3_EELb0ELb1ELb0ELb0ELb0ELb0ELb1ELb0EEEvNS_16Flash_fwd_paramsE --------------------------
	.section	.nv.constant0._ZN5flash16flash_fwd_kernelI23Flash_fwd_kernel_traitsILi32ELi128ELi128ELi4ELb0ELb0EN7cutlass6half_tE19Flash_kernel_traitsILi32ELi128ELi128ELi4ES3_EELb0ELb1ELb0ELb0ELb0ELb0ELb1ELb0EEEvNS_16Flash_fwd_paramsE,"a",@progbits
	.sectionflags	@""
	.align	4
.nv.constant0._ZN5flash16flash_fwd_kernelI23Flash_fwd_kernel_traitsILi32ELi128ELi128ELi4ELb0ELb0EN7cutlass6half_tE19Flash_kernel_traitsILi32ELi128ELi128ELi4ES3_EELb0ELb1ELb0ELb0ELb0ELb0ELb1ELb0EEEvNS_16Flash_fwd_paramsE:
	.zero		816


//--------------------- .nv.constant0._ZN5flash16flash_fwd_kernelI23Flash_fwd_kernel_traitsILi32ELi128ELi128ELi4ELb0ELb0EN7cutlass6half_tE19Flash_kernel_traitsILi32ELi128ELi128ELi4ES3_EELb1ELb1ELb0ELb1ELb0ELb0ELb0ELb1EEEvNS_16Flash_fwd_paramsE --------------------------
	.section	.nv.constant0._ZN5flash16flash_fwd_kernelI23Flash_fwd_kernel_traitsILi32ELi128ELi128ELi4ELb0ELb0EN7cutlass6half_tE19Flash_kernel_traitsILi32ELi128ELi128ELi4ES3_EELb1ELb1ELb0ELb1ELb0ELb0ELb0ELb1EEEvNS_16Flash_fwd_paramsE,"a",@progbits
	.sectionflags	@""
	.align	4
.nv.constant0._ZN5flash16flash_fwd_kernelI23Flash_fwd_kernel_traitsILi32ELi128ELi128ELi4ELb0ELb0EN7cutlass6half_tE19Flash_kernel_traitsILi32ELi128ELi128ELi4ES3_EELb1ELb1ELb0ELb1ELb0ELb0ELb0ELb1EEEvNS_16Flash_fwd_paramsE:
	.zero		816


//--------------------- .nv.constant0._ZN5flash16flash_fwd_kernelI23Flash_fwd_kernel_traitsILi32ELi128ELi128ELi4ELb0ELb0EN7cutlass6half_tE19Flash_kernel_traitsILi32ELi128ELi128ELi4ES3_EELb0ELb1ELb0ELb1ELb0ELb0ELb1ELb0EEEvNS_16Flash_fwd_paramsE --------------------------
	.section	.nv.constant0._ZN5flash16flash_fwd_kernelI23Flash_fwd_kernel_traitsILi32ELi128ELi128ELi4ELb0ELb0EN7cutlass6half_tE19Flash_kernel_traitsILi32ELi128ELi128ELi4ES3_EELb0ELb1ELb0ELb1ELb0ELb0ELb1ELb0EEEvNS_16Flash_fwd_paramsE,"a",@progbits
	.sectionflags	@""
	.align	4
.nv.constant0._ZN5flash16flash_fwd_kernelI23Flash_fwd_kernel_traitsILi32ELi128ELi128ELi4ELb0ELb0EN7cutlass6half_tE19Flash_kernel_traitsILi32ELi128ELi128ELi4ES3_EELb0ELb1ELb0ELb1ELb0ELb0ELb1ELb0EEEvNS_16Flash_fwd_paramsE:
	.zero		816


//--------------------- .text._ZN5flash16flash_fwd_kernelI23Flash_fwd_kernel_traitsILi32ELi128ELi128ELi4ELb0ELb0EN7cutlass6half_tE19Flash_kernel_traitsILi32ELi128ELi128ELi4ES3_EELb0ELb1ELb0ELb0ELb1ELb1ELb0ELb0EEEvNS_16Flash_fwd_paramsE --------------------------
	.section	.text._ZN5flash16flash_fwd_kernelI23Flash_fwd_kernel_traitsILi32ELi128ELi128ELi4ELb0ELb0EN7cutlass6half_tE19Flash_kernel_traitsILi32ELi128ELi128ELi4ES3_EELb0ELb1ELb0ELb0ELb1ELb1ELb0ELb0EEEvNS_16Flash_fwd_paramsE,"ax",@progbits
	.sectioninfo	@"SHI_REGISTERS=255"
	.align	128
        .global         _ZN5flash16flash_fwd_kernelI23Flash_fwd_kernel_traitsILi32ELi128ELi128ELi4ELb0ELb0EN7cutlass6half_tE19Flash_kernel_traitsILi32ELi128ELi128ELi4ES3_EELb0ELb1ELb0ELb0ELb1ELb1ELb0ELb0EEEvNS_16Flash_fwd_paramsE
        .type           _ZN5flash16flash_fwd_kernelI23Flash_fwd_kernel_traitsILi32ELi128ELi128ELi4ELb0ELb0EN7cutlass6half_tE19Flash_kernel_traitsILi32ELi128ELi128ELi4ES3_EELb0ELb1ELb0ELb0ELb1ELb1ELb0ELb0EEEvNS_16Flash_fwd_paramsE,@function
        .size           _ZN5flash16flash_fwd_kernelI23Flash_fwd_kernel_traitsILi32ELi128ELi128ELi4ELb0ELb0EN7cutlass6half_tE19Flash_kernel_traitsILi32ELi128ELi128ELi4ES3_EELb0ELb1ELb0ELb0ELb1ELb1ELb0ELb0EEEvNS_16Flash_fwd_paramsE,(.L_x_608 - _ZN5flash16flash_fwd_kernelI23Flash_fwd_kernel_traitsILi32ELi128ELi128ELi4ELb0ELb0EN7cutlass6half_tE19Flash_kernel_traitsILi32ELi128ELi128ELi4ES3_EELb0ELb1ELb0ELb0ELb1ELb1ELb0ELb0EEEvNS_16Flash_fwd_paramsE)
        .other          _ZN5flash16flash_fwd_kernelI23Flash_fwd_kernel_traitsILi32ELi128ELi128ELi4ELb0ELb0EN7cutlass6half_tE19Flash_kernel_traitsILi32ELi128ELi128ELi4ES3_EELb0ELb1ELb0ELb0ELb1ELb1ELb0ELb0EEEvNS_16Flash_fwd_paramsE,@"STO_CUDA_ENTRY STV_DEFAULT"
_ZN5flash16flash_fwd_kernelI23Flash_fwd_kernel_traitsILi32ELi128ELi128ELi4ELb0ELb0EN7cutlass6half_tE19Flash_kernel_traitsILi32ELi128ELi128ELi4ES3_EELb0ELb1ELb0ELb0ELb1ELb1ELb0ELb0EEEvNS_16Flash_fwd_paramsE:
.text._ZN5flash16flash_fwd_kernelI23Flash_fwd_kernel_traitsILi32ELi128ELi128ELi4ELb0ELb0EN7cutlass6half_tE19Flash_kernel_traitsILi32ELi128ELi128ELi4ES3_EELb0ELb1ELb0ELb0ELb1ELb1ELb0ELb0EEEvNS_16Flash_fwd_paramsE:
[----:B------:R-:W-:Y:S02]  /*0000*/  MOV R1, c[0x0][0x28] ;  /* 0x00000a0000017a02 */ /* 0x000fe40000000f00 */
[----:B------:R-:W1:Y:S01]  /*0010*/  S2R R24, SR_CTAID.Y ;  /* 0x0000000000187919 */ /* 0x000e620000002600 */
[----:B------:R-:W-:Y:S01]  /*0020*/  ISETP.NE.U32.AND P2, PT, RZ, c[0x0][0x258], PT ;  /* 0x00009600ff007a0c */ /* 0x000fe20003f45070 */
[----:B------:R-:W-:Y:S01]  /*0030*/  IMAD.MOV.U32 R6, RZ, RZ, RZ ;  /* 0x000000ffff067224 */ /* 0x000fe200078e00ff */
[----:B------:R-:W-:Y:S01]  /*0040*/  ISETP.NE.U32.AND P0, PT, RZ, c[0x0][0x250], PT ;  /* 0x00009400ff007a0c */ /* 0x000fe20003f05070 */
[----:B------:R-:W-:Y:S01]  /*0050*/  ULDC.64 UR10, c[0x0][0x118] ;  /* 0x00004600000a7ab9 */ /* 0x000fe20000000a00 */
[----:B------:R-:W-:Y:S02]  /*0060*/  ISETP.NE.AND.EX P2, PT, RZ, c[0x0][0x25c], PT, P2 ;  /* 0x00009700ff007a0c */ /* 0x000fe40003f45320 */
[----:B------:R-:W-:Y:S02]  /*0070*/  ISETP.NE.AND.EX P0, PT, RZ, c[0x0][0x254], PT, P0 ;  /* 0x00009500ff007a0c */ /* 0x000fe40003f05300 */
[----:B------:R-:W-:-:S09]  /*0080*/  IADD3 R1, R1, -0x18, RZ ;  /* 0xffffffe801017810 */ /* 0x000fd20007ffe0ff */
[----:B------:R-:W-:Y:S02]  /*0090*/  @P2 IMAD.MOV.U32 R2, RZ, RZ, 0x4 ;  /* 0x00000004ff022424 */ /* 0x000fe400078e00ff */
[----:B------:R-:W-:Y:S02]  /*00a0*/  @P0 IMAD.MOV.U32 R0, RZ, RZ, 0x4 ;  /* 0x00000004ff000424 */ /* 0x000fe400078e00ff */
[----:B-1----:R-:W-:-:S04]  /*00b0*/  @P2 IMAD.WIDE R2, R24, R2, c[0x0][0x258] ;  /* 0x0000960018022625 */ /* 0x002fc800078e0202 */
[----:B------:R-:W-:Y:S02]  /*00c0*/  @P0 IMAD.WIDE R4, R24, R0, c[0x0][0x250] ;  /* 0x0000940018040625 */ /* 0x000fe400078e0200 */
[----:B------:R-:W2:Y:S04]  /*00d0*/  @P2 LDG.E R2, [R2.64] ;  /* 0x0000000a02022981 */ /* 0x000ea8000c1e1900 */
[----:B------:R-:W2:Y:S04]  /*00e0*/  @P0 LDG.E R6, [R4.64] ;  /* 0x0000000a04060981 */ /* 0x000ea8000c1e1900 */
[----:B------:R-:W1:Y:S01]  /*00f0*/  S2R R10, SR_CTAID.X ;  /* 0x00000000000a7919 */ /* 0x000e620000002500 */
[----:B------:R-:W-:-:S04]  /*0100*/  @!P2 ISETP.NE.U32.AND P1, PT, RZ, c[0x0][0x268], PT ;  /* 0x00009a00ff00aa0c */ /* 0x000fc80003f25070 */
[----:B------:R-:W-:Y:S01]  /*0110*/  @!P2 ISETP.NE.AND.EX P1, PT, RZ, c[0x0][0x26c], PT, P1 ;  /* 0x00009b00ff00aa0c */ /* 0x000fe20003f25310 */
[----:B-1----:R-:W-:-:S05]  /*0120*/  IMAD.SHL.U32 R82, R10, 0x80, RZ ;  /* 0x000000800a527824 */ /* 0x002fca00078e00ff */
[----:B------:R-:W-:Y:S02]  /*0130*/  ISETP.GE.AND P0, PT, R82, c[0x0][0x214], PT ;  /* 0x0000850052007a0c */ /* 0x000fe40003f06270 */
[----:B------:R-:W-:Y:S01]  /*0140*/  @!P2 SEL R0, RZ, c[0x0][0x21c], !P1 ;  /* 0x00008700ff00aa07 */ /* 0x000fe20004800000 */
[----:B--2---:R-:W-:-:S03]  /*0150*/  @P2 IMAD.IADD R52, R2, 0x1, -R6 ;  /* 0x0000000102342824 */ /* 0x004fc600078e0a06 */
[----:B------:R-:W-:-:S07]  /*0160*/  @!P2 IADD3 R52, R0, c[0x0][0x218], -R6 ;  /* 0x000086000034aa10 */ /* 0x000fce0007ffe806 */
[----:B------:R-:W-:Y:S05]  /*0170*/  @P0 EXIT ;  /* 0x000000000000094d */ /* 0x000fea0003800000 */
[----:B------:R-:W-:Y:S01]  /*0180*/  IADD3 R0, R82, 0xff, RZ ;  /* 0x000000ff52007810 */ /* 0x000fe20007ffe0ff */
[----:B------:R-:W1:Y:S01]  /*0190*/  S2R R26, SR_CTAID.Z ;  /* 0x00000000001a7919 */ /* 0x000e620000002700 */
[C---:B------:R-:W-:Y:S02]  /*01a0*/  IADD3 R2, R52.reuse, 0x7f, RZ ;  /* 0x0000007f34027810 */ /* 0x040fe40007ffe0ff */
[----:B------:R-:W-:Y:S01]  /*01b0*/  IADD3 R0, R52, -c[0x0][0x214], R0 ;  /* 0x8000850034007a10 */ /* 0x000fe20007ffe000 */
[----:B------:R-:W2:Y:S03]  /*01c0*/  S2R R80, SR_TID.X ;  /* 0x0000000000507919 */ /* 0x000ea60000002100 */
[----:B------:R-:W-:Y:S02]  /*01d0*/  IADD3 R3, R0, c[0x0][0x2e8], RZ ;  /* 0x0000ba0000037a10 */ /* 0x000fe40007ffe0ff */
[----:B------:R-:W-:-:S02]  /*01e0*/  SHF.R.S32.HI R0, RZ, 0x1f, R2 ;  /* 0x0000001fff007819 */ /* 0x000fc40000011402 */
[----:B------:R-:W-:Y:S02]  /*01f0*/  SHF.R.S32.HI R4, RZ, 0x1f, R3 ;  /* 0x0000001fff047819 */ /* 0x000fe40000011403 */
[----:B------:R-:W-:Y:S02]  /*0200*/  LEA.HI R0, R0, R2, RZ, 0x7 ;  /* 0x0000000200007211 */ /* 0x000fe400078f38ff */
[----:B------:R-:W-:Y:S02]  /*0210*/  LEA.HI R2, R4, R3, RZ, 0x7 ;  /* 0x0000000304027211 */ /* 0x000fe400078f38ff */
[----:B------:R-:W-:Y:S02]  /*0220*/  SHF.R.S32.HI R0, RZ, 0x7, R0 ;  /* 0x00000007ff007819 */ /* 0x000fe40000011400 */
[----:B------:R-:W-:-:S04]  /*0230*/  SHF.R.S32.HI R2, RZ, 0x7, R2 ;  /* 0x00000007ff027819 */ /* 0x000fc80000011402 */
[----:B------:R-:W-:-:S04]  /*0240*/  IMNMX R186, R0, R2, PT ;  /* 0x0000000200ba7217 */ /* 0x000fc80003800200 */
[----:B------:R-:W-:-:S13]  /*0250*/  ISETP.GE.AND P0, PT, R186, 0x1, PT ;  /* 0x00000001ba00780c */ /* 0x000fda0003f06270 */
[----:B------:R-:W-:Y:S05]  /*0260*/  @!P0 BRA `(.L_x_0) ;  /* 0x00009a0000008947 */ /* 0x000fea0003800000 */
[----:B-12---:R-:W-:Y:S01]  /*0270*/  IABS R0, c[0x0][0x1c8] ;  /* 0x0000720000007a13 */ /* 0x006fe20000000000 */
[----:B------:R-:W-:Y:S01]  /*0280*/  ULDC.64 UR4, c[0x0][0x190] ;  /* 0x0000640000047ab9 */ /* 0x000fe20000000a00 */
[----:B------:R-:W-:Y:S01]  /*0290*/  SHF.R.S32.HI R11, RZ, 0x1f, R80 ;  /* 0x0000001fff0b7819 */ /* 0x000fe20000011450 */
[----:B------:R-:W-:Y:S01]  /*02a0*/  USHF.L.U32 UR13, UR4, 0x6, URZ ;  /* 0x00000006040d7899 */ /* 0x000fe2000800063f */
[----:B------:R-:W-:Y:S01]  /*02b0*/  LOP3.LUT R7, R26, c[0x0][0x1c8], RZ, 0x3c, !PT ;  /* 0x000072001a077a12 */ /* 0x000fe200078e3cff */
[----:B------:R-:W-:Y:S01]  /*02c0*/  IMAD.MOV.U32 R23, RZ, RZ, R0 ;  /* 0x000000ffff177224 */ /* 0x000fe200078e0000 */
[CC--:B------:R-:W-:Y:S01]  /*02d0*/  LEA.HI R5, R11.reuse, R80.reuse, RZ, 0x2 ;  /* 0x000000500b057211 */ /* 0x0c0fe200078f10ff */
[----:B------:R-:W-:Y:S01]  /*02e0*/  UMOV UR6, 0x6 ;  /* 0x0000000600067882 */ /* 0x000fe20000000000 */
[----:B------:R-:W-:Y:S01]  /*02f0*/  LEA.HI R19, R11, R80, RZ, 0x3 ;  /* 0x000000500b137211 */ /* 0x000fe200078f18ff */
[----:B------:R-:W1:Y:S01]  /*0300*/  I2F.RP R4, R23 ;  /* 0x0000001700047306 */ /* 0x000e620000209400 */
[----:B------:R-:W-:Y:S01]  /*0310*/  SHF.R.S32.HI R2, RZ, 0x2, R5 ;  /* 0x00000002ff027819 */ /* 0x000fe20000011405 */
[----:B------:R-:W-:Y:S01]  /*0320*/  USHF.L.U64.HI UR12, UR4, UR6, UR5 ;  /* 0x00000006040c7299 */ /* 0x000fe20008010205 */
[----:B------:R-:W-:Y:S01]  /*0330*/  ISETP.GE.AND P1, PT, R7, RZ, PT ;  /* 0x000000ff0700720c */ /* 0x000fe20003f26270 */
[----:B------:R-:W-:Y:S01]  /*0340*/  UMOV UR7, 0x7 ;  /* 0x0000000700077882 */ /* 0x000fe20000000000 */
[----:B------:R-:W-:Y:S01]  /*0350*/  LEA.HI R0, R5, R2, RZ, 0x1 ;  /* 0x0000000205007211 */ /* 0x000fe200078f08ff */
[----:B------:R-:W-:Y:S01]  /*0360*/  ULDC.64 UR4, c[0x0][0x198] ;  /* 0x0000660000047ab9 */ /* 0x000fe20000000a00 */
[--C-:B------:R-:W-:Y:S01]  /*0370*/  SHF.R.S32.HI R3, RZ, 0x1f, R2.reuse ;  /* 0x0000001fff037819 */ /* 0x100fe20000011402 */
[----:B------:R-:W-:Y:S01]  /*0380*/  USHF.L.U64.HI UR7, UR4, UR7, UR5 ;  /* 0x0000000704077299 */ /* 0x000fe20008010205 */
[----:B------:R-:W-:Y:S01]  /*0390*/  LOP3.LUT R0, R0, 0x7fffffe, RZ, 0xc0, !PT ;  /* 0x07fffffe00007812 */ /* 0x000fe200078ec0ff */
[----:B------:R-:W-:Y:S01]  /*03a0*/  USHF.L.U32 UR8, UR4, 0x7, URZ ;  /* 0x0000000704087899 */ /* 0x000fe2000800063f */
[----:B------:R-:W-:Y:S01]  /*03b0*/  IADD3 R8, P0, R2, R6, RZ ;  /* 0x0000000602087210 */ /* 0x000fe20007f1e0ff */
[----:B------:R-:W-:Y:S01]  /*03c0*/  IMAD.WIDE R28, R10, 0x80, R2 ;  /* 0x000000800a1c7825 */ /* 0x000fe200078e0202 */
[----:B------:R-:W-:Y:S01]  /*03d0*/  LOP3.LUT R10, R19, 0xfffffff8, RZ, 0xc0, !PT ;  /* 0xfffffff8130a7812 */ /* 0x000fe200078ec0ff */
[----:B------:R-:W-:Y:S01]  /*03e0*/  USHF.L.U32 UR9, UR4, 0x6, URZ ;  /* 0x0000000604097899 */ /* 0x000fe2000800063f */
[----:B------:R-:W-:Y:S01]  /*03f0*/  LEA.HI.X.SX32 R9, R6, R3, 0x1, P0 ;  /* 0x0000000306097211 */ /* 0x000fe200000f0eff */
[----:B-1----:R-:W1:Y:S01]  /*0400*/  MUFU.RCP R4, R4 ;  /* 0x0000000400047308 */ /* 0x002e620000001000 */
[----:B------:R-:W-:Y:S01]  /*0410*/  IMAD.IADD R17, R2, 0x1, -R0 ;  /* 0x0000000102117824 */ /* 0x000fe200078e0a00 */
[----:B------:R-:W-:Y:S01]  /*0420*/  LOP3.LUT R0, R5, 0xfffffffc, RZ, 0xc0, !PT ;  /* 0xfffffffc05007812 */ /* 0x000fe200078ec0ff */
[----:B------:R-:W-:Y:S01]  /*0430*/  STL.64 [R1+0x8], R28 ;  /* 0x0000081c01007387 */ /* 0x000fe20000100a00 */
[----:B------:R-:W-:-:S02]  /*0440*/  SHF.R.S32.HI R3, RZ, 0x3, R19 ;  /* 0x00000003ff037819 */ /* 0x000fc40000011413 */
[C---:B------:R-:W-:Y:S02]  /*0450*/  LEA.HI R6, R11.reuse, R80, RZ, 0x4 ;  /* 0x000000500b067211 */ /* 0x040fe400078f20ff */
[----:B------:R-:W-:Y:S02]  /*0460*/  IABS R22, R26 ;  /* 0x0000001a00167213 */ /* 0x000fe40000000000 */
[----:B------:R-:W-:Y:S02]  /*0470*/  SHF.R.S32.HI R7, RZ, 0x4, R6 ;  /* 0x00000004ff077819 */ /* 0x000fe40000011406 */
[----:B------:R-:W-:Y:S02]  /*0480*/  LEA.HI R81, R11, R80, RZ, 0x5 ;  /* 0x000000500b517211 */ /* 0x000fe400078f28ff */
[----:B------:R-:W-:Y:S02]  /*0490*/  LEA.HI R5, R6, R7, RZ, 0x1 ;  /* 0x0000000706057211 */ /* 0x000fe400078f08ff */
[----:B-1----:R-:W-:Y:S01]  /*04a0*/  IADD3 R2, R4, 0xffffffe, RZ ;  /* 0x0ffffffe04027810 */ /* 0x002fe20007ffe0ff */
[----:B------:R-:W-:Y:S01]  /*04b0*/  IMAD.IADD R4, R80, 0x1, -R0 ;  /* 0x0000000150047824 */ /* 0x000fe200078e0a00 */
[----:B------:R-:W-:Y:S01]  /*04c0*/  SHF.R.S32.HI R54, RZ, 0x5, R81 ;  /* 0x00000005ff367819 */ /* 0x000fe20000011451 */
[----:B------:R-:W-:Y:S01]  /*04d0*/  IMAD.SHL.U32 R0, R3, 0x40, RZ ;  /* 0x0000004003007824 */ /* 0x000fe200078e00ff */
[----:B------:R-:W-:Y:S01]  /*04e0*/  SHF.R.S32.HI R25, RZ, 0x1f, R24 ;  /* 0x0000001fff197819 */ /* 0x000fe20000011418 */
[----:B------:R1:W2:Y:S01]  /*04f0*/  F2I.FTZ.U32.TRUNC.NTZ R3, R2 ;  /* 0x0000000200037305 */ /* 0x0002a2000021f000 */
[----:B------:R-:W-:Y:S01]  /*0500*/  IMAD.SHL.U32 R30, R4, 0x8, RZ ;  /* 0x00000008041e7824 */ /* 0x000fe200078e00ff */
[----:B------:R-:W-:-:S02]  /*0510*/  LOP3.LUT R4, R5, 0xfffffffe, RZ, 0xc0, !PT ;  /* 0xfffffffe05047812 */ /* 0x000fc400078ec0ff */
[----:B------:R-:W-:Y:S01]  /*0520*/  LOP3.LUT R0, R0, 0xc0, RZ, 0xc0, !PT ;  /* 0x000000c000007812 */ /* 0x000fe200078ec0ff */
[----:B------:R-:W-:Y:S01]  /*0530*/  IMAD R14, R25, c[0x0][0x178], RZ ;  /* 0x00005e00190e7a24 */ /* 0x000fe200078e02ff */
[----:B------:R-:W-:Y:S01]  /*0540*/  SHF.R.S32.HI R31, RZ, 0x1f, R30 ;  /* 0x0000001fff1f7819 */ /* 0x000fe2000001141e */
[----:B------:R-:W-:Y:S01]  /*0550*/  IMAD.IADD R18, R7, 0x1, -R4 ;  /* 0x0000000107127824 */ /* 0x000fe200078e0a04 */
[----:B------:R-:W-:Y:S01]  /*0560*/  SHF.R.U32.HI R5, RZ, 0x3, R0 ;  /* 0x00000003ff057819 */ /* 0x000fe20000011600 */
[----:B------:R-:W-:Y:S01]  /*0570*/  IMAD R14, R24, c[0x0][0x17c], R14 ;  /* 0x00005f00180e7a24 */ /* 0x000fe200078e020e */
[----:B------:R-:W-:Y:S01]  /*0580*/  IADD3 R55, R186, -0x1, RZ ;  /* 0xffffffffba377810 */ /* 0x000fe20007ffe0ff */
[----:B------:R-:W-:Y:S01]  /*0590*/  STL.64 [R1], R30 ;  /* 0x0000001e01007387 */ /* 0x000fe20000100a00 */
[----:B-1----:R-:W-:Y:S02]  /*05a0*/  LOP3.LUT R2, R6, 0xfffffff0, RZ, 0xc0, !PT ;  /* 0xfffffff006027812 */ /* 0x002fe400078ec0ff */
[----:B------:R-:W-:-:S03]  /*05b0*/  LOP3.LUT R6, R0, 0x18, R30, 0xf8, !PT ;  /* 0x0000001800067812 */ /* 0x000fc600078ef81e */
[----:B------:R-:W-:Y:S01]  /*05c0*/  IMAD.IADD R0, R80, 0x1, -R2 ;  /* 0x0000000150007824 */ /* 0x000fe200078e0a02 */
[----:B------:R-:W-:Y:S01]  /*05d0*/  LOP3.LUT R16, R6, R5, RZ, 0x3c, !PT ;  /* 0x0000000506107212 */ /* 0x000fe200078e3cff */
[----:B------:R-:W-:Y:S02]  /*05e0*/  IMAD.IADD R2, R80, 0x1, -R10 ;  /* 0x0000000150027824 */ /* 0x000fe400078e0a0a */
[----:B--2---:R-:W-:Y:S01]  /*05f0*/  IMAD.MOV R5, RZ, RZ, -R3 ;  /* 0x000000ffff057224 */ /* 0x004fe200078e0a03 */
[----:B------:R-:W-:Y:S02]  /*0600*/  SHF.R.S32.HI R6, RZ, 0x1f, R0 ;  /* 0x0000001fff067819 */ /* 0x000fe40000011400 */
[----:B------:R-:W-:Y:S02]  /*0610*/  LEA.HI R4, R0, R0, RZ, 0x1 ;  /* 0x0000000000047211 */ /* 0x000fe400078f08ff */
[----:B------:R-:W-:Y:S02]  /*0620*/  LEA.HI R15, R2, R2, RZ, 0x1 ;  /* 0x00000002020f7211 */ /* 0x000fe400078f08ff */
[----:B------:R-:W-:-:S02]  /*0630*/  LEA.HI R21, R6, R0, RZ, 0x3 ;  /* 0x0000000006157211 */ /* 0x000fc400078f18ff */
[----:B------:R-:W-:Y:S02]  /*0640*/  LOP3.LUT R7, R4, 0x7fffffe, RZ, 0xc0, !PT ;  /* 0x07fffffe04077812 */ /* 0x000fe400078ec0ff */
[----:B------:R-:W-:Y:S02]  /*0650*/  LOP3.LUT R6, R15, 0x3fffffe, RZ, 0xc0, !PT ;  /* 0x03fffffe0f067812 */ /* 0x000fe400078ec0ff */
[----:B------:R-:W-:Y:S01]  /*0660*/  SHF.R.S32.HI R10, RZ, 0x1, R4 ;  /* 0x00000001ff0a7819 */ /* 0x000fe20000011404 */
[----:B------:R-:W-:Y:S02]  /*0670*/  IMAD.IADD R108, R0, 0x1, -R7 ;  /* 0x00000001006c7824 */ /* 0x000fe400078e0a07 */
[----:B------:R-:W-:Y:S02]  /*0680*/  IMAD.IADD R20, R2, 0x1, -R6 ;  /* 0x0000000102147824 */ /* 0x000fe400078e0a06 */
[----:B------:R-:W-:Y:S02]  /*0690*/  IMAD R0, R5, R23, RZ ;  /* 0x0000001705007224 */ /* 0x000fe400078e02ff */
[----:B------:R-:W-:-:S02]  /*06a0*/  IMAD.MOV.U32 R2, RZ, RZ, RZ ;  /* 0x000000ffff027224 */ /* 0x000fc400078e00ff */
[----:B------:R-:W-:-:S04]  /*06b0*/  IMAD.WIDE.U32 R6, R8, c[0x0][0x198], R30 ;  /* 0x0000660008067a25 */ /* 0x000fc800078e001e */
[----:B------:R-:W-:Y:S01]  /*06c0*/  IMAD.HI.U32 R5, R3, R0, R2 ;  /* 0x0000000003057227 */ /* 0x000fe200078e0002 */
[----:B------:R-:W-:-:S03]  /*06d0*/  SHF.R.S32.HI R3, RZ, 0x1f, R4 ;  /* 0x0000001fff037819 */ /* 0x000fc60000011404 */
[----:B------:R-:W-:Y:S02]  /*06e0*/  IMAD R0, R9, c[0x0][0x1a0], RZ ;  /* 0x0000680009007a24 */ /* 0x000fe400078e02ff */
[----:B------:R-:W-:-:S04]  /*06f0*/  IMAD.HI.U32 R12, R5, R22, RZ ;  /* 0x00000016050c7227 */ /* 0x000fc800078e00ff */
[----:B------:R-:W-:Y:S01]  /*0700*/  IMAD R13, R8, c[0x0][0x1a4], R0 ;  /* 0x00006900080d7a24 */ /* 0x000fe200078e0200 */
[----:B------:R-:W-:Y:S01]  /*0710*/  LEA.HI R0, R3, R10, RZ, 0x2 ;  /* 0x0000000a03007211 */ /* 0x000fe200078f10ff */
[----:B------:R-:W-:Y:S01]  /*0720*/  IMAD R5, R54, 0x8, R17 ;  /* 0x0000000836057824 */ /* 0x000fe200078e0211 */
[----:B------:R-:W-:Y:S01]  /*0730*/  SHF.R.S32.HI R17, RZ, 0x1, R15 ;  /* 0x00000001ff117819 */ /* 0x000fe2000001140f */
[----:B------:R-:W-:Y:S01]  /*0740*/  IMAD R2, R9, c[0x0][0x198], RZ ;  /* 0x0000660009027a24 */ /* 0x000fe200078e02ff */
[----:B------:R-:W-:Y:S01]  /*0750*/  LOP3.LUT R4, R0, 0xfffffffc, RZ, 0xc0, !PT ;  /* 0xfffffffc00047812 */ /* 0x000fe200078ec0ff */
[----:B------:R-:W-:Y:S02]  /*0760*/  IMAD.MOV R0, RZ, RZ, -R12 ;  /* 0x000000ffff007224 */ /* 0x000fe400078e0a0c */
[----:B------:R-:W-:Y:S02]  /*0770*/  IMAD R11, R8, c[0x0][0x19c], R2 ;  /* 0x00006700080b7a24 */ /* 0x000fe400078e0202 */
[----:B------:R-:W-:-:S02]  /*0780*/  IMAD.IADD R48, R10, 0x1, -R4 ;  /* 0x000000010a307824 */ /* 0x000fc400078e0a04 */
[----:B------:R-:W-:Y:S01]  /*0790*/  IMAD R10, R23, R0, R22 ;  /* 0x00000000170a7224 */ /* 0x000fe200078e0216 */
[----:B------:R-:W-:Y:S01]  /*07a0*/  SHF.R.S32.HI R22, RZ, 0x1f, R26 ;  /* 0x0000001fff167819 */ /* 0x000fe2000001141a */
[----:B------:R-:W-:Y:S02]  /*07b0*/  IMAD.SHL.U32 R0, R17, 0x40, RZ ;  /* 0x0000004011007824 */ /* 0x000fe400078e00ff */
[----:B------:R-:W-:Y:S01]  /*07c0*/  IMAD.WIDE.U32 R2, R24, c[0x0][0x178], R30 ;  /* 0x00005e0018027a25 */ /* 0x000fe200078e001e */
[----:B------:R-:W-:Y:S02]  /*07d0*/  ISETP.GT.U32.AND P2, PT, R23, R10, PT ;  /* 0x0000000a1700720c */ /* 0x000fe40003f44070 */
[----:B------:R-:W-:Y:S01]  /*07e0*/  LOP3.LUT R0, R0, 0xc0, RZ, 0xc0, !PT ;  /* 0x000000c000007812 */ /* 0x000fe200078ec0ff */
[----:B------:R-:W-:Y:S02]  /*07f0*/  IMAD.U32 R16, R5, 0x20, R16 ;  /* 0x0000002005107824 */ /* 0x000fe400078e0010 */
[----:B------:R-:W-:-:S02]  /*0800*/  IMAD.IADD R5, R3, 0x1, R14 ;  /* 0x0000000103057824 */ /* 0x000fc400078e020e */
[----:B------:R-:W-:Y:S01]  /*0810*/  IMAD.IADD R3, R7, 0x1, R11 ;  /* 0x0000000107037824 */ /* 0x000fe200078e020b */
[----:B------:R-:W-:Y:S01]  /*0820*/  LOP3.LUT R11, R0, 0x8, R19, 0xf8, !PT ;  /* 0x00000008000b7812 */ /* 0x000fe200078ef813 */
[----:B------:R-:W-:Y:S01]  /*0830*/  IMAD.WIDE.U32 R8, R8, c[0x0][0x1a0], R30 ;  /* 0x0000680008087a25 */ /* 0x000fe200078e001e */
[----:B------:R-:W-:-:S03]  /*0840*/  SHF.R.U32.HI R0, RZ, 0x3, R0 ;  /* 0x00000003ff007819 */ /* 0x000fc60000011600 */
[----:B------:R-:W-:Y:S01]  /*0850*/  @!P2 IMAD.IADD R10, R10, 0x1, -R23 ;  /* 0x000000010a0aa824 */ /* 0x000fe200078e0a17 */
[----:B------:R-:W-:Y:S01]  /*0860*/  LOP3.LUT R15, R11, R0, RZ, 0x3c, !PT ;  /* 0x000000000b0f7212 */ /* 0x000fe200078e3cff */
[----:B------:R-:W-:Y:S01]  /*0870*/  IMAD.MOV.U32 R4, RZ, RZ, R2 ;  /* 0x000000ffff047224 */ /* 0x000fe200078e0002 */
[----:B------:R-:W-:Y:S01]  /*0880*/  @!P2 IADD3 R12, R12, 0x1, RZ ;  /* 0x000000010c0ca810 */ /* 0x000fe20007ffe0ff */
[----:B------:R-:W-:Y:S01]  /*0890*/  IMAD R14, R22, c[0x0][0x1a8], RZ ;  /* 0x00006a00160e7a24 */ /* 0x000fe200078e02ff */
[----:B------:R-:W-:Y:S01]  /*08a0*/  ISETP.GE.U32.AND P0, PT, R10, R23, PT ;  /* 0x000000170a00720c */ /* 0x000fe20003f06070 */
[----:B------:R-:W-:Y:S01]  /*08b0*/  IMAD.MOV.U32 R2, RZ, RZ, R6 ;  /* 0x000000ffff027224 */ /* 0x000fe200078e0006 */
[----:B------:R-:W-:Y:S01]  /*08c0*/  ISETP.NE.AND P2, PT, RZ, c[0x0][0x1c8], PT ;  /* 0x00007200ff007a0c */ /* 0x000fe20003f45270 */
[----:B------:R-:W-:Y:S02]  /*08d0*/  IMAD.IADD R9, R9, 0x1, R13 ;  /* 0x0000000109097824 */ /* 0x000fe400078e020d */
[----:B------:R-:W-:-:S02]  /*08e0*/  IMAD R14, R26, c[0x0][0x1ac], R14 ;  /* 0x00006b001a0e7a24 */ /* 0x000fc400078e020e */
[----:B------:R-:W-:-:S04]  /*08f0*/  IMAD.WIDE.U32 R6, R26, c[0x0][0x1a8], R4 ;  /* 0x00006a001a067a25 */ /* 0x000fc800078e0004 */
[C---:B------:R-:W-:Y:S02]  /*0900*/  IMAD R13, R25.reuse, c[0x0][0x180], RZ ;  /* 0x00006000190d7a24 */ /* 0x040fe400078e02ff */
[----:B------:R-:W-:Y:S01]  /*0910*/  IMAD R0, R25, c[0x0][0x188], RZ ;  /* 0x0000620019007a24 */ /* 0x000fe200078e02ff */
[----:B------:R-:W-:Y:S01]  /*0920*/  @P0 IADD3 R12, R12, 0x1, RZ ;  /* 0x000000010c0c0810 */ /* 0x000fe20007ffe0ff */
[----:B------:R-:W-:-:S04]  /*0930*/  IMAD.WIDE.U32 R4, R24, c[0x0][0x180], R2 ;  /* 0x0000600018047a25 */ /* 0x000fc800078e0002 */
[----:B------:R-:W-:Y:S02]  /*0940*/  IMAD.IADD R3, R7, 0x1, R14 ;  /* 0x0000000107037824 */ /* 0x000fe400078e020e */
[C---:B------:R-:W-:Y:S02]  /*0950*/  IMAD R13, R24.reuse, c[0x0][0x184], R13 ;  /* 0x00006100180d7a24 */ /* 0x040fe400078e020d */
[----:B------:R-:W-:Y:S02]  /*0960*/  IMAD R7, R24, c[0x0][0x18c], R0 ;  /* 0x0000630018077a24 */ /* 0x000fe400078e0200 */
[----:B------:R-:W-:Y:S02]  /*0970*/  IMAD R0, R29, c[0x0][0x190], RZ ;  /* 0x000064001d007a24 */ /* 0x000fe400078e02ff */
[----:B------:R-:W-:Y:S02]  /*0980*/  IMAD.MOV.U32 R2, RZ, RZ, R6 ;  /* 0x000000ffff027224 */ /* 0x000fe400078e0006 */
[----:B------:R-:W-:-:S02]  /*0990*/  IMAD.IADD R11, R5, 0x1, R13 ;  /* 0x00000001050b7824 */ /* 0x000fc400078e020d */
[----:B------:R-:W-:Y:S02]  /*09a0*/  IMAD.MOV.U32 R10, RZ, RZ, R4 ;  /* 0x000000ffff0a7224 */ /* 0x000fe400078e0004 */
[C---:B------:R-:W-:Y:S02]  /*09b0*/  IMAD R0, R28.reuse, c[0x0][0x194], R0 ;  /* 0x000065001c007a24 */ /* 0x040fe400078e0200 */
[----:B------:R-:W-:-:S04]  /*09c0*/  IMAD.WIDE.U32 R4, R28, c[0x0][0x190], R2 ;  /* 0x000064001c047a25 */ /* 0x000fc800078e0002 */
[----:B------:R-:W-:Y:S01]  /*09d0*/  IMAD.IADD R3, R5, 0x1, R0 ;  /* 0x0000000105037824 */ /* 0x000fe200078e0200 */
[----:B------:R-:W-:Y:S01]  /*09e0*/  LEA R2, P0, R4, c[0x0][0x160], 0x1 ;  /* 0x0000580004027a11 */ /* 0x000fe200078008ff */
[----:B------:R-:W-:Y:S01]  /*09f0*/  IMAD.MOV.U32 R0, RZ, RZ, R12 ;  /* 0x000000ffff007224 */ /* 0x000fe200078e000c */
[----:B------:R-:W-:Y:S01]  /*0a00*/  SHF.R.S32.HI R12, RZ, 0x1f, R55 ;  /* 0x0000001fff0c7819 */ /* 0x000fe20000011437 */
[----:B------:R-:W-:Y:S01]  /*0a10*/  IMAD.WIDE.U32 R8, R24, c[0x0][0x188], R8 ;  /* 0x0000620018087a25 */ /* 0x000fe200078e0008 */
[----:B------:R-:W-:-:S03]  /*0a20*/  LEA.HI.X R3, R4, c[0x0][0x164], R3, 0x1, P0 ;  /* 0x0000590004037a11 */ /* 0x000fc600000f0c03 */
[----:B------:R-:W-:Y:S01]  /*0a30*/  @!P1 IMAD.MOV R0, RZ, RZ, -R0 ;  /* 0x000000ffff009224 */ /* 0x000fe200078e0a00 */
[----:B------:R-:W-:Y:S01]  /*0a40*/  @!P2 LOP3.LUT R0, RZ, c[0x0][0x1c8], RZ, 0x33, !PT ;  /* 0x00007200ff00aa12 */ /* 0x000fe200078e33ff */
[----:B------:R-:W-:Y:S02]  /*0a50*/  IMAD.IADD R7, R9, 0x1, R7 ;  /* 0x0000000109077824 */ /* 0x000fe400078e0207 */
[----:B------:R-:W-:Y:S01]  /*0a60*/  IMAD.SHL.U32 R218, R16, 0x2, RZ ;  /* 0x0000000210da7824 */ /* 0x000fe200078e00ff */
[----:B------:R-:W-:Y:S01]  /*0a70*/  SHF.R.S32.HI R9, RZ, 0x1f, R0 ;  /* 0x0000001fff097819 */ /* 0x000fe20000011400 */
[----:B------:R-:W-:Y:S02]  /*0a80*/  IMAD.MOV.U32 R6, RZ, RZ, R8 ;  /* 0x000000ffff067224 */ /* 0x000fe400078e0008 */
[----:B------:R-:W-:Y:S01]  /*0a90*/  IMAD.WIDE.U32 R248, R0, c[0x0][0x1b0], R10 ;  /* 0x00006c0000f87a25 */ /* 0x000fe200078e000a */
[----:B------:R1:W-:Y:S03]  /*0aa0*/  LDGSTS.E.BYPASS.LTC128B.128 [R218], [R2.64] ;  /* 0x0000000002da7fae */ /* 0x0003e6000b901d4a */
[----:B------:R-:W-:-:S02]  /*0ab0*/  IMAD R8, R9, c[0x0][0x1b0], RZ ;  /* 0x00006c0009087a24 */ /* 0x000fc400078e02ff */
[----:B------:R-:W-:Y:S02]  /*0ac0*/  IMAD R10, R55, UR7, RZ ;  /* 0x00000007370a7c24 */ /* 0x000fe4000f8e02ff */
[----:B------:R-:W-:Y:S02]  /*0ad0*/  IMAD R8, R0, c[0x0][0x1b4], R8 ;  /* 0x00006d0000087a24 */ /* 0x000fe400078e0208 */
[----:B------:R-:W-:Y:S02]  /*0ae0*/  IMAD.MOV.U32 R244, RZ, RZ, R248 ;  /* 0x000000fffff47224 */ /* 0x000fe400078e00f8 */
[----:B------:R-:W-:Y:S02]  /*0af0*/  IMAD.IADD R245, R249, 0x1, R8 ;  /* 0x00000001f9f57824 */ /* 0x000fe400078e0208 */
[----:B------:R-:W-:Y:S02]  /*0b00*/  IMAD R8, R12, UR8, R10 ;  /* 0x000000080c087c24 */ /* 0x000fe4000f8e020a */
[----:B------:R-:W-:-:S02]  /*0b10*/  IMAD R9, R9, c[0x0][0x1b8], RZ ;  /* 0x00006e0009097a24 */ /* 0x000fc400078e02ff */
[----:B------:R-:W-:Y:S02]  /*0b20*/  IMAD R13, R12, c[0x0][0x1a0], RZ ;  /* 0x000068000c0d7a24 */ /* 0x000fe400078e02ff */
[C---:B------:R-:W-:Y:S02]  /*0b30*/  IMAD R12, R0.reuse, c[0x0][0x1bc], R9 ;  /* 0x00006f00000c7a24 */ /* 0x040fe400078e0209 */
[----:B------:R-:W-:-:S04]  /*0b40*/  IMAD.WIDE.U32 R246, R0, c[0x0][0x1b8], R6 ;  /* 0x00006e0000f67a25 */ /* 0x000fc800078e0006 */
[----:B------:R-:W-:Y:S01]  /*0b50*/  IMAD.WIDE.U32 R10, R55, c[0x0][0x1a0], RZ ;  /* 0x00006800370a7a25 */ /* 0x000fe200078e00ff */
[----:B-1----:R-:W-:-:S03]  /*0b60*/  IADD3 R2, P0, R2, UR13, RZ ;  /* 0x0000000d02027c10 */ /* 0x002fc6000ff1e0ff */
[----:B------:R-:W-:Y:S01]  /*0b70*/  IMAD R13, R55, c[0x0][0x1a4], R13 ;  /* 0x00006900370d7a24 */ /* 0x000fe200078e020d */
[----:B------:R-:W-:Y:S01]  /*0b80*/  IADD3.X R3, R3, UR12, RZ, P0, !PT ;  /* 0x0000000c03037c10 */ /* 0x000fe200087fe4ff */
[----:B------:R-:W-:Y:S01]  /*0b90*/  IMAD.IADD R250, R247, 0x1, R12 ;  /* 0x00000001f7fa7824 */ /* 0x000fe200078e020c */
[----:B------:R-:W-:-:S03]  /*0ba0*/  IADD3 R4, P0, R2, UR13, RZ ;  /* 0x0000000d02047c10 */ /* 0x000fc6000ff1e0ff */
[----:B------:R1:W-:Y:S01]  /*0bb0*/  LDGSTS.E.BYPASS.LTC128B.128 [R218+0x800], [R2.64] ;  /* 0x0080000002da7fae */ /* 0x0003e2000b901d4a */
[----:B------:R-:W-:-:S05]  /*0bc0*/  IADD3.X R5, R3, UR12, RZ, P0, !PT ;  /* 0x0000000c03057c10 */ /* 0x000fca00087fe4ff */
[----:B------:R2:W-:Y:S01]  /*0bd0*/  LDGSTS.E.BYPASS.LTC128B.128 [R218+0x1000], [R4.64] ;  /* 0x0100000004da7fae */ /* 0x0005e2000b901d4a */
[----:B-1----:R-:W-:-:S04]  /*0be0*/  IMAD.WIDE.U32 R2, R55, UR8, R244 ;  /* 0x0000000837027c25 */ /* 0x002fc8000f8e00f4 */
[----:B------:R-:W-:Y:S01]  /*0bf0*/  IMAD.IADD R3, R3, 0x1, R8 ;  /* 0x0000000103037824 */ /* 0x000fe200078e0208 */
[----:B------:R-:W-:-:S04]  /*0c00*/  LEA R8, P0, R2, c[0x0][0x168], 0x1 ;  /* 0x00005a0002087a11 */ /* 0x000fc800078008ff */
[----:B------:R-:W-:Y:S01]  /*0c10*/  LEA.HI.X R9, R2, c[0x0][0x16c], R3, 0x1, P0 ;  /* 0x00005b0002097a11 */ /* 0x000fe200000f0c03 */
[----:B------:R-:W-:Y:S01]  /*0c20*/  IMAD.IADD R3, R11, 0x1, R13 ;  /* 0x000000010b037824 */ /* 0x000fe200078e020d */
[----:B------:R-:W-:Y:S01]  /*0c30*/  IADD3 R6, P0, R4, UR13, RZ ;  /* 0x0000000d04067c10 */ /* 0x000fe2000ff1e0ff */
[----:B------:R-:W-:Y:S01]  /*0c40*/  USHF.L.U64.HI UR13, UR4, UR6, UR5 ;  /* 0x00000006040d7299 */ /* 0x000fe20008010205 */
[----:B--2---:R-:W-:Y:S02]  /*0c50*/  IADD3 R4, P1, R8, UR9, RZ ;  /* 0x0000000908047c10 */ /* 0x004fe4000ff3e0ff */
[----:B------:R-:W-:Y:S01]  /*0c60*/  IADD3.X R7, R5, UR12, RZ, P0, !PT ;  /* 0x0000000c05077c10 */ /* 0x000fe200087fe4ff */
[----:B------:R-:W-:Y:S01]  /*0c70*/  ULDC.64 UR4, c[0x0][0x1a0] ;  /* 0x0000680000047ab9 */ /* 0x000fe20000000a00 */
[----:B------:R-:W-:Y:S01]  /*0c80*/  LEA R0, P0, R10, R246, 0x7 ;  /* 0x000000f60a007211 */ /* 0x000fe200078038ff */
[----:B------:R-:W-:Y:S01]  /*0c90*/  USHF.L.U32 UR12, UR4, 0x6, URZ ;  /* 0x00000006040c7899 */ /* 0x000fe2000800063f */
[----:B------:R-:W-:Y:S01]  /*0ca0*/  IADD3.X R5, R9, UR13, RZ, P1, !PT ;  /* 0x0000000d09057c10 */ /* 0x000fe20008ffe4ff */
[----:B------:R1:W-:Y:S01]  /*0cb0*/  LDGSTS.E.BYPASS.LTC128B.128 [R218+0x1800], [R6.64] ;  /* 0x0180000006da7fae */ /* 0x0003e2000b901d4a */
[----:B------:R-:W-:Y:S01]  /*0cc0*/  IADD3 R2, P1, R4, UR9, RZ ;  /* 0x0000000904027c10 */ /* 0x000fe2000ff3e0ff */
[----:B------:R-:W-:Y:S01]  /*0cd0*/  USHF.L.U64.HI UR5, UR4, UR6, UR5 ;  /* 0x0000000604057299 */ /* 0x000fe20008010205 */
[----:B------:R-:W-:Y:S01]  /*0ce0*/  LEA.HI.X R10, R10, R250, R3, 0x7, P0 ;  /* 0x000000fa0a0a7211 */ /* 0x000fe200000f3c03 */
[----:B------:R2:W-:Y:S01]  /*0cf0*/  LDGSTS.E.BYPASS.LTC128B.128 [R218+0x2000], [R8.64] ;  /* 0x0200000008da7fae */ /* 0x0005e2000b901d4a */
[----:B------:R-:W-:-:S03]  /*0d00*/  IADD3.X R3, R5, UR13, RZ, P1, !PT ;  /* 0x0000000d05037c10 */ /* 0x000fc60008ffe4ff */
[----:B------:R3:W-:Y:S04]  /*0d10*/  LDGSTS.E.BYPASS.LTC128B.128 [R218+0x2800], [R4.64] ;  /* 0x0280000004da7fae */ /* 0x0007e8000b901d4a */
[----:B------:R4:W-:Y:S01]  /*0d20*/  LDGSTS.E.BYPASS.LTC128B.128 [R218+0x3000], [R2.64] ;  /* 0x0300000002da7fae */ /* 0x0009e2000b901d4a */
[----:B-1----:R-:W-:-:S04]  /*0d30*/  IADD3 R6, P0, R2, UR9, RZ ;  /* 0x0000000902067c10 */ /* 0x002fc8000ff1e0ff */
[----:B------:R-:W-:Y:S01]  /*0d40*/  IADD3.X R7, R3, UR13, RZ, P0, !PT ;  /* 0x0000000d03077c10 */ /* 0x000fe200087fe4ff */
[C---:B--2---:R-:W-:Y:S02]  /*0d50*/  IMAD R8, R18.reuse, 0x8, R20 ;  /* 0x0000000812087824 */ /* 0x044fe400078e0214 */
[----:B---3--:R-:W-:Y:S02]  /*0d60*/  IMAD.SHL.U32 R4, R21, 0x20, RZ ;  /* 0x0000002015047824 */ /* 0x008fe400078e00ff */
[----:B------:R1:W-:Y:S01]  /*0d70*/  LDGSTS.E.BYPASS.LTC128B.128 [R218+0x3800], [R6.64] ;  /* 0x0380000006da7fae */ /* 0x0003e2000b901d4a */
[----:B------:R-:W-:Y:S01]  /*0d80*/  IMAD.SHL.U32 R5, R18, 0x8, RZ ;  /* 0x0000000812057824 */ /* 0x000fe200078e00ff */
[----:B----4-:R-:W-:Y:S02]  /*0d90*/  LEA R2, P0, R0, c[0x0][0x170], 0x1 ;  /* 0x00005c0000027a11 */ /* 0x010fe400078008ff */
[----:B------:R-:W0:Y:S01]  /*0da0*/  LDGDEPBAR ;  /* 0x00000000000079af */ /* 0x000e220000000000 */
[----:B------:R-:W-:-:S02]  /*0db0*/  LOP3.LUT R53, R4, 0xffffff00, RZ, 0xc0, !PT ;  /* 0xffffff0004357812 */ /* 0x000fc400078ec0ff */
[----:B------:R-:W-:Y:S01]  /*0dc0*/  LEA.HI.X R3, R0, c[0x0][0x174], R10, 0x1, P0 ;  /* 0x00005d0000037a11 */ /* 0x000fe200000f0c0a */
[----:B------:R-:W-:Y:S01]  /*0dd0*/  IMAD.SHL.U32 R0, R48, 0x40, RZ ;  /* 0x0000004030007824 */ /* 0x000fe200078e00ff */
[----:B------:R-:W-:Y:S01]  /*0de0*/  IADD3 R4, P0, R2, UR12, RZ ;  /* 0x0000000c02047c10 */ /* 0x000fe2000ff1e0ff */
[----:B------:R-:W-:-:S03]  /*0df0*/  IMAD R175, R108, 0x20, R53 ;  /* 0x000000206caf7824 */ /* 0x000fc600078e0235 */
[----:B------:R-:W-:-:S04]  /*0e00*/  LOP3.LUT R0, R0, 0xc0, RZ, 0xc0, !PT ;  /* 0x000000c000007812 */ /* 0x000fc800078ec0ff */
[----:B-1----:R-:W-:Y:S01]  /*0e10*/  LOP3.LUT R7, R0, 0x8, R5, 0xf8, !PT ;  /* 0x0000000800077812 */ /* 0x002fe200078ef805 */
[----:B------:R-:W-:-:S04]  /*0e20*/  DEPBAR.LE SB0, 0x0 ;  /* 0x000080000000791a */ /* 0x000fc80000000000 */
[----:B------:R-:W-:Y:S01]  /*0e30*/  BAR.SYNC.DEFER_BLOCKING 0x0 ;  /* 0x0000000000007b1d */ /* 0x000fe20000010000 */
[----:B------:R-:W-:Y:S01]  /*0e40*/  SHF.R.U32.HI R6, RZ, 0x3, R0 ;  /* 0x00000003ff067819 */ /* 0x000fe20000011600 */
[----:B------:R-:W-:Y:S02]  /*0e50*/  IMAD R5, R54, 0x200, R53 ;  /* 0x0000020036057824 */ /* 0x000fe400078e0235 */
[----:B------:R-:W-:Y:S01]  /*0e60*/  IMAD.U32 R0, R8, 0x20, R15 ;  /* 0x0000002008007824 */ /* 0x000fe200078e000f */
[----:B------:R-:W-:Y:S01]  /*0e70*/  LOP3.LUT R144, R7, R6, RZ, 0x3c, !PT ;  /* 0x0000000607907212 */ /* 0x000fe200078e3cff */
[----:B------:R-:W-:Y:S01]  /*0e80*/  IMAD R9, R108, 0x20, R5 ;  /* 0x000000206c097824 */ /* 0x000fe200078e0205 */
[----:B------:R-:W-:Y:S02]  /*0e90*/  IADD3 R6, P1, R4, UR12, RZ ;  /* 0x0000000c04067c10 */ /* 0x000fe4000ff3e0ff */
[----:B------:R-:W-:Y:S02]  /*0ea0*/  IADD3.X R5, R3, UR5, RZ, P0, !PT ;  /* 0x0000000503057c10 */ /* 0x000fe400087fe4ff */
[----:B------:R-:W-:-:S02]  /*0eb0*/  IADD3 R8, P0, R6, UR12, RZ ;  /* 0x0000000c06087c10 */ /* 0x000fc4000ff1e0ff */
[----:B------:R-:W-:Y:S02]  /*0ec0*/  IADD3.X R7, R5, UR5, RZ, P1, !PT ;  /* 0x0000000505077c10 */ /* 0x000fe40008ffe4ff */
[----:B------:R-:W-:Y:S02]  /*0ed0*/  LOP3.LUT P1, RZ, R48, 0x2, RZ, 0xc0, !PT ;  /* 0x0000000230ff7812 */ /* 0x000fe4000782c0ff */
[----:B------:R-:W-:-:S04]  /*0ee0*/  LEA R206, R0, 0x2000, 0x1 ;  /* 0x0000200000ce7811 */ /* 0x000fc800078e08ff */
[----:B------:R-:W-:Y:S01]  /*0ef0*/  IADD3 R209, R206, 0x20, RZ ;  /* 0x00000020ced17810 */ /* 0x000fe20007ffe0ff */
[----:B------:R-:W-:Y:S01]  /*0f00*/  @!PT LDS RZ, [RZ] ;  /* 0x00000000fffff984 */ /* 0x000fe20000000800 */
[----:B------:R-:W-:Y:S01]  /*0f10*/  @!PT LDS RZ, [RZ] ;  /* 0x00000000fffff984 */ /* 0x000fe20000000800 */
[----:B------:R-:W-:Y:S01]  /*0f20*/  @!PT LDS RZ, [RZ] ;  /* 0x00000000fffff984 */ /* 0x000fe20000000800 */
[----:B------:R1:W-:Y:S04]  /*0f30*/  LDGSTS.E.BYPASS.LTC128B.128 [R218+0x4000], [R2.64] ;  /* 0x0400000002da7fae */ /* 0x0003e8000b901d4a */
[----:B------:R2:W-:Y:S04]  /*0f40*/  LDGSTS.E.BYPASS.LTC128B.128 [R218+0x4800], [R4.64] ;  /* 0x0480000004da7fae */ /* 0x0005e8000b901d4a */
[----:B------:R2:W-:Y:S01]  /*0f50*/  LDGSTS.E.BYPASS.LTC128B.128 [R218+0x5000], [R6.64] ;  /* 0x0500000006da7fae */ /* 0x0005e2000b901d4a */
[----:B-1----:R-:W-:Y:S01]  /*0f60*/  IMAD.IADD R2, R144, 0x1, R9 ;  /* 0x0000000190027824 */ /* 0x002fe200078e0209 */
[----:B------:R-:W-:Y:S01]  /*0f70*/  IADD3.X R9, R7, UR5, RZ, P0, !PT ;  /* 0x0000000507097c10 */ /* 0x000fe200087fe4ff */
[----:B------:R-:W-:Y:S01]  /*0f80*/  IMAD.SHL.U32 R3, R0, 0x2, RZ ;  /* 0x0000000200037824 */ /* 0x000fe200078e00ff */
[----:B------:R-:W-:Y:S01]  /*0f90*/  LOP3.LUT P0, RZ, R17, 0x2, RZ, 0xc0, !PT ;  /* 0x0000000211ff7812 */ /* 0x000fe2000780c0ff */
[----:B------:R-:W-:-:S02]  /*0fa0*/  IMAD.SHL.U32 R207, R2, 0x2, RZ ;  /* 0x0000000202cf7824 */ /* 0x000fc400078e00ff */
[----:B------:R1:W-:Y:S01]  /*0fb0*/  LDGSTS.E.BYPASS.LTC128B.128 [R218+0x5800], [R8.64] ;  /* 0x0580000008da7fae */ /* 0x0003e2000b901d4a */
[----:B------:R-:W-:-:S03]  /*0fc0*/  IMAD.MOV.U32 R2, RZ, RZ, 0x20 ;  /* 0x00000020ff027424 */ /* 0x000fc600078e00ff */
[----:B------:R-:W-:Y:S02]  /*0fd0*/  LDSM.16.M88.4 R12, [R3+0x2000] ;  /* 0x00200000030c783b */ /* 0x000fe40000000200 */
[----:B------:R-:W-:Y:S02]  /*0fe0*/  SEL R0, R2, 0xffffffe0, !P1 ;  /* 0xffffffe002007807 */ /* 0x000fe40004800000 */
[----:B--2---:R-:W2:Y:S01]  /*0ff0*/  LDSM.16.M88.4 R4, [R207+0x1000] ;  /* 0x00100000cf04783b */ /* 0x004ea20000000200 */
[----:B------:R-:W-:Y:S02]  /*1000*/  LOP3.LUT R2, R81, 0xffffffe0, RZ, 0xc0, !PT ;  /* 0xffffffe051027812 */ /* 0x000fe400078ec0ff */
[----:B------:R-:W-:Y:S01]  /*1010*/  IMAD.IADD R208, R207, 0x1, R0 ;  /* 0x00000001cfd07824 */ /* 0x000fe200078e0200 */
[----:B------:R-:W3:Y:S01]  /*1020*/  LDSM.16.M88.4 R44, [R3+0x2400] ;  /* 0x00240000032c783b */ /* 0x000ee20000000200 */
[----:B------:R-:W-:Y:S01]  /*1030*/  @P0 IADD3 R209, R206, -0x20, RZ ;  /* 0xffffffe0ced10810 */ /* 0x000fe20007ffe0ff */
[----:B------:R-:W-:-:S02]  /*1040*/  IMAD.IADD R2, R80, 0x1, -R2 ;  /* 0x0000000150027824 */ /* 0x000fc400078e0a02 */
[----:B------:R-:W4:Y:S01]  /*1050*/  LDSM.16.M88.4 R40, [R3+0x2800] ;  /* 0x002800000328783b */ /* 0x000f220000000200 */
[C---:B------:R-:W-:Y:S02]  /*1060*/  IADD3 R216, R209.reuse, 0x400, RZ ;  /* 0x00000400d1d87810 */ /* 0x040fe40007ffe0ff */
[C---:B------:R-:W-:Y:S01]  /*1070*/  IADD3 R211, R209.reuse, 0x1800, RZ ;  /* 0x00001800d1d37810 */ /* 0x040fe20007ffe0ff */
[----:B------:R-:W5:Y:S01]  /*1080*/  LDSM.16.M88.4 R36, [R3+0x2c00] ;  /* 0x002c00000324783b */ /* 0x000f620000000200 */
[----:B------:R-:W-:-:S03]  /*1090*/  IADD3 R210, R209, 0x1c00, RZ ;  /* 0x00001c00d1d27810 */ /* 0x000fc60007ffe0ff */
[----:B------:R-:W3:Y:S04]  /*10a0*/  LDSM.16.M88.4 R32, [R3+0x3000] ;  /* 0x003000000320783b */ /* 0x000ee80000000200 */
[----:B------:R-:W4:Y:S04]  /*10b0*/  LDSM.16.M88.4 R28, [R3+0x3400] ;  /* 0x00340000031c783b */ /* 0x000f280000000200 */
[----:B------:R-:W4:Y:S04]  /*10c0*/  LDSM.16.M88.4 R24, [R3+0x3800] ;  /* 0x003800000318783b */ /* 0x000f280000000200 */
[----:B------:R5:W4:Y:S04]  /*10d0*/  LDSM.16.M88.4 R20, [R3+0x3c00] ;  /* 0x003c00000314783b */ /* 0x000b280000000200 */
[----:B-1----:R-:W1:Y:S04]  /*10e0*/  LDSM.16.M88.4 R8, [R207] ;  /* 0x00000000cf08783b */ /* 0x002e680000000200 */
[----:B------:R-:W-:Y:S04]  /*10f0*/  LDSM.16.M88.4 R16, [R208] ;  /* 0x00000000d010783b */ /* 0x000fe80000000200 */
[----:B------:R-:W1:Y:S01]  /*1100*/  LDSM.16.M88.4 R68, [R209+0x400] ;  /* 0x00040000d144783b */ /* 0x000e620000000200 */
[C---:B--2---:R-:W-:Y:S03]  /*1110*/  HMMA.16816.F32 R60, R4.reuse, R12, RZ ;  /* 0x0000000c043c723c */ /* 0x044fe600000018ff */
[----:B------:R-:W2:Y:S04]  /*1120*/  LDSM.16.M88.4 R48, [R209] ;  /* 0x00000000d130783b */ /* 0x000ea80000000200 */
[----:B------:R-:W-:Y:S01]  /*1130*/  LDSM.16.M88.4 R84, [R209+0x800] ;  /* 0x00080000d154783b */ /* 0x000fe20000000200 */
[----:B------:R-:W-:Y:S01]  /*1140*/  HMMA.16816.F32 R72, R4, R14, RZ ;  /* 0x0000000e0448723c */ /* 0x000fe200000018ff */
[----:B-----5:R-:W-:-:S02]  /*1150*/  SHF.R.S32.HI R3, RZ, 0x1f, R2 ;  /* 0x0000001fff037819 */ /* 0x020fc40000011402 */
[----:B------:R-:W-:Y:S02]  /*1160*/  LDSM.16.M88.4 R88, [R209+0xc00] ;  /* 0x000c0000d158783b */ /* 0x000fe40000000200 */
[----:B------:R-:W-:Y:S02]  /*1170*/  LEA.HI R2, R3, R2, RZ, 0x2 ;  /* 0x0000000203027211 */ /* 0x000fe400078f10ff */
[----:B------:R-:W0:Y:S01]  /*1180*/  LDGDEPBAR ;  /* 0x00000000000079af */ /* 0x000e220000000000 */
[----:B---3--:R-:W-:Y:S01]  /*1190*/  HMMA.16816.F32 R64, R4, R44, RZ ;  /* 0x0000002c0440723c */ /* 0x008fe200000018ff */
[----:B------:R-:W-:Y:S02]  /*11a0*/  SHF.R.S32.HI R3, RZ, 0x1f, R81 ;  /* 0x0000001fff037819 */ /* 0x000fe40000011451 */
[----:B------:R-:W-:Y:S02]  /*11b0*/  SHF.R.S32.HI R83, RZ, 0x2, R2 ;  /* 0x00000002ff537819 */ /* 0x000fe40000011402 */
[----:B------:R-:W-:-:S03]  /*11c0*/  LEA.HI R3, R3, R54, RZ, 0x2 ;  /* 0x0000003603037211 */ /* 0x000fc600078f10ff */
[C---:B----4-:R-:W-:Y:S01]  /*11d0*/  HMMA.16816.F32 R160, R4.reuse, R40, RZ ;  /* 0x0000002804a0723c */ /* 0x050fe200000018ff */
[----:B------:R-:W-:Y:S07]  /*11e0*/  STL [R1+0x10], R83 ;  /* 0x0000105301007387 */ /* 0x000fee0000100800 */
[C---:B------:R-:W-:Y:S08]  /*11f0*/  HMMA.16816.F32 R176, R4.reuse, R36, RZ ;  /* 0x0000002404b0723c */ /* 0x040ff000000018ff */
        /* <DEDUP_REMOVED lines=10> */
[----:B------:R-:W-:Y:S08]  /*12a0*/  HMMA.16816.F32 R240, R4, R22, RZ ;  /* 0x0000001604f0723c */ /* 0x000ff000000018ff */
[C---:B-1----:R-:W-:Y:S08]  /*12b0*/  HMMA.16816.F32 R4, R8.reuse, R44, RZ ;  /* 0x0000002c0804723c */ /* 0x042ff000000018ff */
[C---:B------:R-:W-:Y:S08]  /*12c0*/  HMMA.16816.F32 R76, R8.reuse, R14, RZ ;  /* 0x0000000e084c723c */ /* 0x040ff000000018ff */
[C---:B------:R-:W-:Y:S01]  /*12d0*/  HMMA.16816.F32 R56, R8.reuse, R12, RZ ;  /* 0x0000000c0838723c */ /* 0x040fe200000018ff */
[----:B------:R-:W1:Y:S07]  /*12e0*/  LDSM.16.M88.4 R12, [R208+0x1000] ;  /* 0x00100000d00c783b */ /* 0x000e6e0000000200 */
[C---:B------:R-:W-:Y:S08]  /*12f0*/  HMMA.16816.F32 R140, R8.reuse, R20, RZ ;  /* 0x00000014088c723c */ /* 0x040ff000000018ff */
[----:B------:R-:W-:Y:S08]  /*1300*/  HMMA.16816.F32 R224, R8, R22, RZ ;  /* 0x0000001608e0723c */ /* 0x000ff000000018ff */
[----:B------:R-:W-:Y:S07]  /*1310*/  HMMA.16816.F32 R20, R16, R68, R4 ;  /* 0x000000441014723c */ /* 0x000fee0000001804 */
[----:B------:R-:W-:Y:S01]  /*1320*/  IMAD R4, R54, 0x10, R82 ;  /* 0x0000001036047824 */ /* 0x000fe200078e0252 */
[----:B------:R-:W-:Y:S01]  /*1330*/  HMMA.16816.F32 R96, R8, R32, RZ ;  /* 0x000000200860723c */ /* 0x000fe200000018ff */
[----:B------:R-:W-:-:S03]  /*1340*/  IMAD.SHL.U32 R5, R80, 0x2, RZ ;  /* 0x0000000250057824 */ /* 0x000fc600078e00ff */
[----:B------:R-:W-:Y:S02]  /*1350*/  IADD3 R2, R4, 0x1, R83 ;  /* 0x0000000104027810 */ /* 0x000fe40007ffe053 */
[----:B------:R-:W-:Y:S01]  /*1360*/  LDSM.16.M88.4 R80, [R209+0x1000] ;  /* 0x00100000d150783b */ /* 0x000fe20000000200 */
[----:B------:R-:W-:Y:S01]  /*1370*/  LOP3.LUT R5, R5, 0x6, RZ, 0xc0, !PT ;  /* 0x0000000605057812 */ /* 0x000fe200078ec0ff */
[----:B------:R-:W-:Y:S01]  /*1380*/  HMMA.16816.F32 R116, R8, R34, RZ ;  /* 0x000000220874723c */ /* 0x000fe200000018ff */
[----:B------:R-:W-:Y:S02]  /*1390*/  LOP3.LUT R4, R3, 0xfffffffc, RZ, 0xc0, !PT ;  /* 0xfffffffc03047812 */ /* 0x000fe400078ec0ff */
[----:B------:R-:W-:Y:S01]  /*13a0*/  IADD3 R3, R52, -c[0x0][0x214], R2 ;  /* 0x8000850034037a10 */ /* 0x000fe20007ffe002 */
[----:B------:R-:W-:Y:S02]  /*13b0*/  IMAD R2, R55, 0x80, R5 ;  /* 0x0000008037027824 */ /* 0x000fe400078e0205 */
[----:B------:R-:W-:Y:S01]  /*13c0*/  IMAD.IADD R5, R54, 0x1, -R4 ;  /* 0x0000000136057824 */ /* 0x000fe200078e0a04 */
[----:B------:R-:W-:Y:S01]  /*13d0*/  IADD3 R4, R3, c[0x0][0x2e8], RZ ;  /* 0x0000ba0003047a10 */ /* 0x000fe20007ffe0ff */
[----:B--2---:R-:W-:Y:S01]  /*13e0*/  HMMA.16816.F32 R32, R16, R50, R76 ;  /* 0x000000321020723c */ /* 0x004fe2000000184c */
[----:B------:R-:W2:Y:S01]  /*13f0*/  LDSM.16.M88.4 R76, [R209+0x1400] ;  /* 0x00140000d14c783b */ /* 0x000ea20000000200 */
[----:B------:R-:W-:-:S02]  /*1400*/  IADD3 R44, R2, 0x1, RZ ;  /* 0x00000001022c7810 */ /* 0x000fc40007ffe0ff */
[----:B------:R-:W-:Y:S01]  /*1410*/  IMNMX R3, R4, R52, PT ;  /* 0x0000003404037217 */ /* 0x000fe20003800200 */
[----:B------:R3:W-:Y:S01]  /*1420*/  STL [R1+0x14], R5 ;  /* 0x0000140501007387 */ /* 0x0007e20000100800 */
[C---:B------:R-:W-:Y:S02]  /*1430*/  IADD3 R7, R2.reuse, 0x69, RZ ;  /* 0x0000006902077810 */ /* 0x040fe40007ffe0ff */
[----:B------:R-:W-:Y:S01]  /*1440*/  HMMA.16816.F32 R92, R8, R40, RZ ;  /* 0x00000028085c723c */ /* 0x000fe200000018ff */
[-C--:B------:R-:W-:Y:S02]  /*1450*/  ISETP.GE.AND P3, PT, R2, R3.reuse, PT ;  /* 0x000000030200720c */ /* 0x080fe40003f66270 */
[----:B------:R-:W-:Y:S02]  /*1460*/  ISETP.GE.AND P2, PT, R44, R3, PT ;  /* 0x000000032c00720c */ /* 0x000fe40003f46270 */
[----:B------:R-:W-:-:S03]  /*1470*/  IADD3 R6, R2, 0x70, RZ ;  /* 0x0000007002067810 */ /* 0x000fc60007ffe0ff */
[----:B------:R-:W-:Y:S01]  /*1480*/  HMMA.16816.F32 R104, R8, R42, RZ ;  /* 0x0000002a0868723c */ /* 0x000fe200000018ff */
[----:B------:R-:W-:-:S07]  /*1490*/  ISETP.GE.AND P4, PT, R6, R3, PT ;  /* 0x000000030600720c */ /* 0x000fce0003f86270 */
[----:B------:R-:W-:Y:S01]  /*14a0*/  HMMA.16816.F32 R40, R8, R36, RZ ;  /* 0x000000240828723c */ /* 0x000fe200000018ff */
[----:B---3--:R-:W-:-:S07]  /*14b0*/  IADD3 R5, R4, 0x8, RZ ;  /* 0x0000000804057810 */ /* 0x008fce0007ffe0ff */
[----:B------:R-:W-:Y:S01]  /*14c0*/  HMMA.16816.F32 R112, R8, R38, RZ ;  /* 0x000000260870723c */ /* 0x000fe200000018ff */
[----:B------:R-:W-:-:S04]  /*14d0*/  IMNMX R5, R5, R52, PT ;  /* 0x0000003405057217 */ /* 0x000fc80003800200 */
[----:B------:R-:W-:-:S03]  /*14e0*/  ISETP.GE.AND P1, PT, R2, R5, PT ;  /* 0x000000050200720c */ /* 0x000fc60003f26270 */
[----:B------:R-:W-:Y:S01]  /*14f0*/  HMMA.16816.F32 R100, R8, R46, RZ ;  /* 0x0000002e0864723c */ /* 0x000fe200000018ff */
[----:B------:R-:W-:-:S07]  /*1500*/  ISETP.GE.AND P0, PT, R44, R5, PT ;  /* 0x000000052c00720c */ /* 0x000fce0003f06270 */
[C---:B------:R-:W-:Y:S08]  /*1510*/  HMMA.16816.F32 R36, R8.reuse, R28, RZ ;  /* 0x0000001c0824723c */ /* 0x040ff000000018ff */
[C---:B------:R-:W-:Y:S08]  /*1520*/  HMMA.16816.F32 R124, R8.reuse, R30, RZ ;  /* 0x0000001e087c723c */ /* 0x040ff000000018ff */
[C---:B------:R-:W-:Y:S08]  /*1530*/  HMMA.16816.F32 R136, R8.reuse, R24, RZ ;  /* 0x000000180888723c */ /* 0x040ff000000018ff */
[----:B------:R-:W-:Y:S08]  /*1540*/  HMMA.16816.F32 R200, R8, R26, RZ ;  /* 0x0000001a08c8723c */ /* 0x000ff000000018ff */
[----:B------:R-:W-:Y:S07]  /*1550*/  HMMA.16816.F32 R8, R16, R48, R56 ;  /* 0x000000301008723c */ /* 0x000fee0000001838 */
[C---:B------:R-:W-:Y:S01]  /*1560*/  IADD3 R59, R2.reuse, 0x30, RZ ;  /* 0x00000030023b7810 */ /* 0x040fe20007ffe0ff */
[----:B-1----:R-:W-:Y:S01]  /*1570*/  HMMA.16816.F32 R132, R12, R50, R72 ;  /* 0x000000320c84723c */ /* 0x002fe20000001848 */
[C---:B------:R-:W-:Y:S01]  /*1580*/  IADD3 R58, R2.reuse, 0x31, RZ ;  /* 0x00000031023a7810 */ /* 0x040fe20007ffe0ff */
[----:B------:R-:W-:Y:S01]  /*1590*/  LDSM.16.M88.4 R72, [R209+0x1c00] ;  /* 0x001c0000d148783b */ /* 0x000fe20000000200 */
[----:B------:R-:W-:-:S02]  /*15a0*/  IADD3 R57, R2, 0x40, RZ ;  /* 0x0000004002397810 */ /* 0x000fc40007ffe0ff */
[C---:B------:R-:W-:Y:S02]  /*15b0*/  IADD3 R56, R2.reuse, 0x41, RZ ;  /* 0x0000004102387810 */ /* 0x040fe40007ffe0ff */
[C---:B------:R-:W-:Y:S01]  /*15c0*/  IADD3 R51, R2.reuse, 0x10, RZ ;  /* 0x0000001002337810 */ /* 0x040fe20007ffe0ff */
[----:B------:R-:W-:Y:S01]  /*15d0*/  HMMA.16816.F32 R28, R16, R84, R92 ;  /* 0x00000054101c723c */ /* 0x000fe2000000185c */
[----:B------:R-:W-:-:S07]  /*15e0*/  IADD3 R50, R2, 0x11, RZ ;  /* 0x0000001102327810 */ /* 0x000fce0007ffe0ff */
[----:B------:R-:W-:Y:S01]  /*15f0*/  FSEL R109, R8, -INF , !P3 ;  /* 0xff800000086d7808 */ /* 0x000fe20005800000 */
[----:B------:R-:W-:Y:S01]  /*1600*/  HMMA.16816.F32 R24, R16, R88, R40 ;  /* 0x000000581018723c */ /* 0x000fe20000001828 */
[----:B------:R-:W-:Y:S02]  /*1610*/  FSEL R108, R9, -INF , !P2 ;  /* 0xff800000096c7808 */ /* 0x000fe40005000000 */
[----:B------:R-:W-:Y:S02]  /*1620*/  FSEL R146, R10, -INF , !P1 ;  /* 0xff8000000a927808 */ /* 0x000fe40004800000 */
[----:B------:R-:W-:Y:S02]  /*1630*/  FSEL R156, R11, -INF , !P0 ;  /* 0xff8000000b9c7808 */ /* 0x000fe40004000000 */
[CC--:B------:R-:W-:Y:S01]  /*1640*/  ISETP.GE.AND P3, PT, R51.reuse, R3.reuse, PT ;  /* 0x000000033300720c */ /* 0x0c0fe20003f66270 */
[----:B------:R-:W-:Y:S01]  /*1650*/  HMMA.16816.F32 R152, R12, R48, R60 ;  /* 0x000000300c98723c */ /* 0x000fe2000000183c */
[----:B------:R-:W-:Y:S01]  /*1660*/  ISETP.GE.AND P2, PT, R50, R3, PT ;  /* 0x000000033200720c */ /* 0x000fe20003f46270 */
[----:B------:R-:W1:Y:S01]  /*1670*/  LDSM.16.M88.4 R60, [R209+0x1800] ;  /* 0x00180000d13c783b */ /* 0x000e620000000200 */
[----:B------:R-:W-:Y:S01]  /*1680*/  ISETP.GE.AND P1, PT, R51, R5, PT ;  /* 0x000000053300720c */ /* 0x000fe20003f26270 */
[----:B------:R-:W-:-:S04]  /*1690*/  DEPBAR.LE SB0, 0x0 ;  /* 0x000080000000791a */ /* 0x000fc80000000000 */
[----:B------:R-:W-:Y:S01]  /*16a0*/  ISETP.GE.AND P0, PT, R50, R5, PT ;  /* 0x000000053200720c */ /* 0x000fe20003f06270 */
[----:B--2---:R-:W-:Y:S01]  /*16b0*/  HMMA.16816.F32 R8, R16, R76, R36 ;  /* 0x0000004c1008723c */ /* 0x004fe20000001824 */
[----:B------:R-:W-:Y:S02]  /*16c0*/  FSEL R111, R20, -INF , !P3 ;  /* 0xff800000146f7808 */ /* 0x000fe40005800000 */
[----:B------:R-:W-:Y:S02]  /*16d0*/  FSEL R110, R21, -INF , !P2 ;  /* 0xff800000156e7808 */ /* 0x000fe40005000000 */
[----:B------:R-:W-:Y:S02]  /*16e0*/  FSEL R157, R22, -INF , !P1 ;  /* 0xff800000169d7808 */ /* 0x000fe40004800000 */
[----:B------:R-:W-:Y:S01]  /*16f0*/  FSEL R158, R23, -INF , !P0 ;  /* 0xff800000179e7808 */ /* 0x000fe20004000000 */
[----:B------:R-:W-:Y:S01]  /*1700*/  HMMA.16816.F32 R148, R12, R68, R64 ;  /* 0x000000440c94723c */ /* 0x000fe20000001840 */
[----:B------:R-:W-:-:S02]  /*1710*/  IADD3 R49, R2, 0x20, RZ ;  /* 0x0000002002317810 */ /* 0x000fc40007ffe0ff */
[----:B------:R-:W-:Y:S02]  /*1720*/  IADD3 R48, R2, 0x21, RZ ;  /* 0x0000002102307810 */ /* 0x000fe40007ffe0ff */
[CC--:B------:R-:W-:Y:S02]  /*1730*/  ISETP.GE.AND P3, PT, R49.reuse, R3.reuse, PT ;  /* 0x000000033100720c */ /* 0x0c0fe40003f66270 */
[C---:B------:R-:W-:Y:S01]  /*1740*/  ISETP.GE.AND P2, PT, R48.reuse, R3, PT ;  /* 0x000000033000720c */ /* 0x040fe20003f46270 */
[----:B------:R-:W-:Y:S01]  /*1750*/  HMMA.16816.F32 R20, R16, R80, R96 ;  /* 0x000000501014723c */ /* 0x000fe20000001860 */
[-C--:B------:R-:W-:Y:S02]  /*1760*/  ISETP.GE.AND P1, PT, R49, R5.reuse, PT ;  /* 0x000000053100720c */ /* 0x080fe40003f26270 */
[----:B------:R-:W-:Y:S02]  /*1770*/  ISETP.GE.AND P0, PT, R48, R5, PT ;  /* 0x000000053000720c */ /* 0x000fe40003f06270 */
[----:B------:R-:W-:-:S02]  /*1780*/  FSEL R120, R28, -INF , !P3 ;  /* 0xff8000001c787808 */ /* 0x000fc40005800000 */
[----:B------:R-:W-:Y:S01]  /*1790*/  FSEL R121, R29, -INF , !P2 ;  /* 0xff8000001d797808 */ /* 0x000fe20005000000 */
[C---:B------:R-:W-:Y:S01]  /*17a0*/  HMMA.16816.F32 R40, R16.reuse, R90, R112 ;  /* 0x0000005a1028723c */ /* 0x040fe20000001870 */
[----:B------:R-:W-:Y:S02]  /*17b0*/  FSEL R159, R30, -INF , !P1 ;  /* 0xff8000001e9f7808 */ /* 0x000fe40004800000 */
[----:B------:R-:W-:Y:S02]  /*17c0*/  FSEL R164, R31, -INF , !P0 ;  /* 0xff8000001fa47808 */ /* 0x000fe40004000000 */
[CC--:B------:R-:W-:Y:S02]  /*17d0*/  ISETP.GE.AND P3, PT, R59.reuse, R3.reuse, PT ;  /* 0x000000033b00720c */ /* 0x0c0fe40003f66270 */
[----:B------:R-:W-:Y:S01]  /*17e0*/  ISETP.GE.AND P2, PT, R58, R3, PT ;  /* 0x000000033a00720c */ /* 0x000fe20003f46270 */
[----:B------:R-:W-:Y:S01]  /*17f0*/  HMMA.16816.F32 R36, R16, R82, R116 ;  /* 0x000000521024723c */ /* 0x000fe20000001874 */
[----:B------:R-:W-:-:S02]  /*1800*/  ISETP.GE.AND P1, PT, R59, R5, PT ;  /* 0x000000053b00720c */ /* 0x000fc40003f26270 */
[----:B------:R-:W-:Y:S02]  /*1810*/  ISETP.GE.AND P0, PT, R58, R5, PT ;  /* 0x000000053a00720c */ /* 0x000fe40003f06270 */
[----:B------:R-:W-:Y:S02]  /*1820*/  FSEL R122, R24, -INF , !P3 ;  /* 0xff800000187a7808 */ /* 0x000fe40005800000 */
[----:B------:R-:W-:Y:S02]  /*1830*/  FSEL R123, R25, -INF , !P2 ;  /* 0xff800000197b7808 */ /* 0x000fe40005000000 */
[----:B------:R-:W-:Y:S02]  /*1840*/  FSEL R165, R26, -INF , !P1 ;  /* 0xff8000001aa57808 */ /* 0x000fe40004800000 */
[----:B------:R-:W-:Y:S02]  /*1850*/  FSEL R166, R27, -INF , !P0 ;  /* 0xff8000001ba67808 */ /* 0x000fe40004000000 */
[----:B------:R-:W-:-:S02]  /*1860*/  ISETP.GE.AND P3, PT, R57, R3, PT ;  /* 0x000000033900720c */ /* 0x000fc40003f66270 */
[C---:B------:R-:W-:Y:S02]  /*1870*/  ISETP.GE.AND P2, PT, R56.reuse, R3, PT ;  /* 0x000000033800720c */ /* 0x040fe40003f46270 */
[-C--:B------:R-:W-:Y:S02]  /*1880*/  ISETP.GE.AND P1, PT, R57, R5.reuse, PT ;  /* 0x000000053900720c */ /* 0x080fe40003f26270 */
[----:B------:R-:W-:Y:S02]  /*1890*/  ISETP.GE.AND P0, PT, R56, R5, PT ;  /* 0x000000053800720c */ /* 0x000fe40003f06270 */
[C---:B------:R-:W-:Y:S02]  /*18a0*/  IADD3 R65, R2.reuse, 0x50, RZ ;  /* 0x0000005002417810 */ /* 0x040fe40007ffe0ff */
[----:B------:R-:W-:Y:S02]  /*18b0*/  IADD3 R64, R2, 0x51, RZ ;  /* 0x0000005102407810 */ /* 0x000fe40007ffe0ff */
[----:B------:R-:W-:-:S02]  /*18c0*/  FSEL R128, R20, -INF , !P3 ;  /* 0xff80000014807808 */ /* 0x000fc40005800000 */
[----:B------:R-:W-:Y:S02]  /*18d0*/  FSEL R129, R21, -INF , !P2 ;  /* 0xff80000015817808 */ /* 0x000fe40005000000 */
[----:B------:R-:W-:Y:S02]  /*18e0*/  FSEL R173, R22, -INF , !P1 ;  /* 0xff80000016ad7808 */ /* 0x000fe40004800000 */
[----:B------:R-:W-:Y:S02]  /*18f0*/  FSEL R172, R23, -INF , !P0 ;  /* 0xff80000017ac7808 */ /* 0x000fe40004000000 */
[CC--:B------:R-:W-:Y:S01]  /*1900*/  ISETP.GE.AND P3, PT, R65.reuse, R3.reuse, PT ;  /* 0x000000034100720c */ /* 0x0c0fe20003f66270 */
[----:B------:R-:W-:Y:S01]  /*1910*/  HMMA.16816.F32 R20, R16, R70, R100 ;  /* 0x000000461014723c */ /* 0x000fe20000001864 */
[----:B------:R-:W-:Y:S02]  /*1920*/  ISETP.GE.AND P2, PT, R64, R3, PT ;  /* 0x000000034000720c */ /* 0x000fe40003f46270 */
[----:B------:R-:W-:-:S02]  /*1930*/  ISETP.GE.AND P1, PT, R65, R5, PT ;  /* 0x000000054100720c */ /* 0x000fc40003f26270 */
[----:B------:R-:W-:Y:S02]  /*1940*/  ISETP.GE.AND P0, PT, R64, R5, PT ;  /* 0x000000054000720c */ /* 0x000fe40003f06270 */
[----:B------:R-:W-:Y:S02]  /*1950*/  FSEL R130, R8, -INF , !P3 ;  /* 0xff80000008827808 */ /* 0x000fe40005800000 */
[----:B------:R-:W-:Y:S02]  /*1960*/  FSEL R131, R9, -INF , !P2 ;  /* 0xff80000009837808 */ /* 0x000fe40005000000 */
[----:B------:R-:W-:Y:S02]  /*1970*/  FSEL R167, R10, -INF , !P1 ;  /* 0xff8000000aa77808 */ /* 0x000fe40004800000 */
[----:B------:R-:W-:Y:S02]  /*1980*/  FSEL R174, R11, -INF , !P0 ;  /* 0xff8000000bae7808 */ /* 0x000fe40004000000 */
[----:B------:R-:W-:Y:S01]  /*1990*/  HMMA.16816.F32 R8, R16, R86, R104 ;  /* 0x000000561008723c */ /* 0x000fe20000001868 */
[----:B------:R-:W-:-:S02]  /*19a0*/  IADD3 R30, R2, 0x8, RZ ;  /* 0x00000008021e7810 */ /* 0x000fc40007ffe0ff */
[----:B------:R-:W-:Y:S02]  /*19b0*/  IADD3 R29, R2, 0x9, RZ ;  /* 0x00000009021d7810 */ /* 0x000fe40007ffe0ff */
[CC--:B------:R-:W-:Y:S02]  /*19c0*/  ISETP.GE.AND P3, PT, R30.reuse, R3.reuse, PT ;  /* 0x000000031e00720c */ /* 0x0c0fe40003f66270 */
[C---:B------:R-:W-:Y:S02]  /*19d0*/  ISETP.GE.AND P2, PT, R29.reuse, R3, PT ;  /* 0x000000031d00720c */ /* 0x040fe40003f46270 */
[-C--:B------:R-:W-:Y:S02]  /*19e0*/  ISETP.GE.AND P1, PT, R30, R5.reuse, PT ;  /* 0x000000051e00720c */ /* 0x080fe40003f26270 */
[----:B------:R-:W-:Y:S02]  /*19f0*/  ISETP.GE.AND P0, PT, R29, R5, PT ;  /* 0x000000051d00720c */ /* 0x000fe40003f06270 */
[----:B------:R-:W-:-:S02]  /*1a00*/  IADD3 R28, R2, 0x18, RZ ;  /* 0x00000018021c7810 */ /* 0x000fc40007ffe0ff */
[----:B------:R-:W-:Y:S02]  /*1a10*/  IADD3 R27, R2, 0x19, RZ ;  /* 0x00000019021b7810 */ /* 0x000fe40007ffe0ff */
[----:B------:R-:W-:Y:S02]  /*1a20*/  FSEL R67, R32, -INF , !P3 ;  /* 0xff80000020437808 */ /* 0x000fe40005800000 */
[----:B------:R-:W-:Y:S02]  /*1a30*/  FSEL R66, R33, -INF , !P2 ;  /* 0xff80000021427808 */ /* 0x000fe40005000000 */
[----:B------:R-:W-:Y:S02]  /*1a40*/  FSEL R104, R34, -INF , !P1 ;  /* 0xff80000022687808 */ /* 0x000fe40004800000 */
[----:B------:R-:W-:Y:S02]  /*1a50*/  FSEL R106, R35, -INF , !P0 ;  /* 0xff800000236a7808 */ /* 0x000fe40004000000 */
[-C--:B------:R-:W-:Y:S01]  /*1a60*/  ISETP.GE.AND P3, PT, R28, R3.reuse, PT ;  /* 0x000000031c00720c */ /* 0x080fe20003f66270 */
[----:B------:R-:W-:Y:S01]  /*1a70*/  HMMA.16816.F32 R32, R16, R78, R124 ;  /* 0x0000004e1020723c */ /* 0x000fe2000000187c */
[----:B------:R-:W-:-:S02]  /*1a80*/  ISETP.GE.AND P2, PT, R27, R3, PT ;  /* 0x000000031b00720c */ /* 0x000fc40003f46270 */
[-C--:B------:R-:W-:Y:S02]  /*1a90*/  ISETP.GE.AND P1, PT, R28, R5.reuse, PT ;  /* 0x000000051c00720c */ /* 0x080fe40003f26270 */
[----:B------:R-:W-:Y:S02]  /*1aa0*/  ISETP.GE.AND P0, PT, R27, R5, PT ;  /* 0x000000051b00720c */ /* 0x000fe40003f06270 */
[C---:B------:R-:W-:Y:S02]  /*1ab0*/  IADD3 R26, R2.reuse, 0x28, RZ ;  /* 0x00000028021a7810 */ /* 0x040fe40007ffe0ff */
[----:B------:R-:W-:Y:S02]  /*1ac0*/  IADD3 R25, R2, 0x29, RZ ;  /* 0x0000002902197810 */ /* 0x000fe40007ffe0ff */
[----:B------:R-:W-:Y:S02]  /*1ad0*/  FSEL R92, R20, -INF , !P3 ;  /* 0xff800000145c7808 */ /* 0x000fe40005800000 */
[----:B------:R-:W-:-:S02]  /*1ae0*/  FSEL R93, R21, -INF , !P2 ;  /* 0xff800000155d7808 */ /* 0x000fc40005000000 */
[----:B------:R-:W-:Y:S02]  /*1af0*/  FSEL R114, R22, -INF , !P1 ;  /* 0xff80000016727808 */ /* 0x000fe40004800000 */
[----:B------:R-:W-:Y:S02]  /*1b00*/  FSEL R145, R23, -INF , !P0 ;  /* 0xff80000017917808 */ /* 0x000fe40004000000 */
[CC--:B------:R-:W-:Y:S02]  /*1b10*/  ISETP.GE.AND P3, PT, R26.reuse, R3.reuse, PT ;  /* 0x000000031a00720c */ /* 0x0c0fe40003f66270 */
[C---:B------:R-:W-:Y:S02]  /*1b20*/  ISETP.GE.AND P2, PT, R25.reuse, R3, PT ;  /* 0x000000031900720c */ /* 0x040fe40003f46270 */
[-C--:B------:R-:W-:Y:S02]  /*1b30*/  ISETP.GE.AND P1, PT, R26, R5.reuse, PT ;  /* 0x000000051a00720c */ /* 0x080fe40003f26270 */
[----:B------:R-:W-:-:S02]  /*1b40*/  ISETP.GE.AND P0, PT, R25, R5, PT ;  /* 0x000000051900720c */ /* 0x000fc40003f06270 */
[C---:B------:R-:W-:Y:S02]  /*1b50*/  IADD3 R24, R2.reuse, 0x38, RZ ;  /* 0x0000003802187810 */ /* 0x040fe40007ffe0ff */
[----:B------:R-:W-:Y:S02]  /*1b60*/  IADD3 R23, R2, 0x39, RZ ;  /* 0x0000003902177810 */ /* 0x000fe40007ffe0ff */
[----:B------:R-:W-:Y:S02]  /*1b70*/  FSEL R94, R8, -INF , !P3 ;  /* 0xff800000085e7808 */ /* 0x000fe40005800000 */
[----:B------:R-:W-:Y:S02]  /*1b80*/  FSEL R95, R9, -INF , !P2 ;  /* 0xff800000095f7808 */ /* 0x000fe40005000000 */
[----:B------:R-:W-:Y:S02]  /*1b90*/  FSEL R117, R10, -INF , !P1 ;  /* 0xff8000000a757808 */ /* 0x000fe40004800000 */
[----:B------:R-:W-:-:S02]  /*1ba0*/  FSEL R147, R11, -INF , !P0 ;  /* 0xff8000000b937808 */ /* 0x000fc40004000000 */
[CC--:B------:R-:W-:Y:S02]  /*1bb0*/  ISETP.GE.AND P3, PT, R24.reuse, R3.reuse, PT ;  /* 0x000000031800720c */ /* 0x0c0fe40003f66270 */
[C---:B------:R-:W-:Y:S02]  /*1bc0*/  ISETP.GE.AND P2, PT, R23.reuse, R3, PT ;  /* 0x000000031700720c */ /* 0x040fe40003f46270 */
[-C--:B------:R-:W-:Y:S02]  /*1bd0*/  ISETP.GE.AND P1, PT, R24, R5.reuse, PT ;  /* 0x000000051800720c */ /* 0x080fe40003f26270 */
[----:B------:R-:W-:Y:S02]  /*1be0*/  ISETP.GE.AND P0, PT, R23, R5, PT ;  /* 0x000000051700720c */ /* 0x000fe40003f06270 */
[C---:B------:R-:W-:Y:S02]  /*1bf0*/  IADD3 R22, R2.reuse, 0x48, RZ ;  /* 0x0000004802167810 */ /* 0x040fe40007ffe0ff */
[----:B------:R-:W-:-:S02]  /*1c00*/  IADD3 R21, R2, 0x49, RZ ;  /* 0x0000004902157810 */ /* 0x000fc40007ffe0ff */
[----:B------:R-:W-:Y:S02]  /*1c10*/  FSEL R96, R40, -INF , !P3 ;  /* 0xff80000028607808 */ /* 0x000fe40005800000 */
[----:B------:R-:W-:Y:S02]  /*1c20*/  FSEL R97, R41, -INF , !P2 ;  /* 0xff80000029617808 */ /* 0x000fe40005000000 */
[----:B------:R-:W-:Y:S02]  /*1c30*/  FSEL R124, R42, -INF , !P1 ;  /* 0xff8000002a7c7808 */ /* 0x000fe40004800000 */
[----:B------:R-:W-:Y:S02]  /*1c40*/  FSEL R125, R43, -INF , !P0 ;  /* 0xff8000002b7d7808 */ /* 0x000fe40004000000 */
[-C--:B------:R-:W-:Y:S01]  /*1c50*/  ISETP.GE.AND P3, PT, R22, R3.reuse, PT ;  /* 0x000000031600720c */ /* 0x080fe20003f66270 */
[----:B-1----:R-:W-:Y:S01]  /*1c60*/  HMMA.16816.F32 R40, R16, R60, R136 ;  /* 0x0000003c1028723c */ /* 0x002fe20000001888 */
        /* <DEDUP_REMOVED lines=13> */
[----:B------:R-:W-:Y:S02]  /*1d40*/  FSEL R103, R32, -INF , !P3 ;  /* 0xff80000020677808 */ /* 0x000fe40005800000 */
[----:B------:R-:W-:Y:S02]  /*1d50*/  FSEL R102, R33, -INF , !P2 ;  /* 0xff80000021667808 */ /* 0x000fe40005000000 */
[----:B------:R-:W-:Y:S02]  /*1d60*/  FSEL R184, R34, -INF , !P1 ;  /* 0xff80000022b87808 */ /* 0x000fe40004800000 */
[----:B------:R-:W-:Y:S02]  /*1d70*/  FSEL R185, R35, -INF , !P0 ;  /* 0xff80000023b97808 */ /* 0x000fe40004000000 */
[----:B------:R-:W-:Y:S01]  /*1d80*/  HMMA.16816.F32 R32, R16, R72, R140 ;  /* 0x000000481020723c */ /* 0x000fe2000000188c */
[C---:B------:R-:W-:Y:S02]  /*1d90*/  IADD3 R9, R2.reuse, 0x61, RZ ;  /* 0x0000006102097810 */ /* 0x040fe40007ffe0ff */
[----:B------:R-:W-:-:S02]  /*1da0*/  IADD3 R10, R2, 0x60, RZ ;  /* 0x00000060020a7810 */ /* 0x000fc40007ffe0ff */
[-C--:B------:R-:W-:Y:S02]  /*1db0*/  ISETP.GE.AND P0, PT, R9, R3.reuse, PT ;  /* 0x000000030900720c */ /* 0x080fe40003f06270 */
[----:B------:R-:W-:Y:S02]  /*1dc0*/  ISETP.GE.AND P5, PT, R10, R3, PT ;  /* 0x000000030a00720c */ /* 0x000fe40003fa6270 */
[C---:B------:R-:W-:Y:S02]  /*1dd0*/  IADD3 R8, R2.reuse, 0x68, RZ ;  /* 0x0000006802087810 */ /* 0x040fe40007ffe0ff */
[C---:B------:R-:W-:Y:S02]  /*1de0*/  IADD3 R38, R2.reuse, 0x71, RZ ;  /* 0x0000007102267810 */ /* 0x040fe40007ffe0ff */
[C---:B------:R-:W-:Y:S02]  /*1df0*/  IADD3 R37, R2.reuse, 0x78, RZ ;  /* 0x0000007802257810 */ /* 0x040fe40007ffe0ff */
[----:B------:R-:W-:-:S02]  /*1e00*/  IADD3 R36, R2, 0x79, RZ ;  /* 0x0000007902247810 */ /* 0x000fc40007ffe0ff */
[----:B------:R-:W-:Y:S02]  /*1e10*/  FSEL R100, R41, -INF , !P0 ;  /* 0xff80000029647808 */ /* 0x000fe40004000000 */
[----:B------:R-:W-:Y:S02]  /*1e20*/  FSEL R101, R40, -INF , !P5 ;  /* 0xff80000028657808 */ /* 0x000fe40006800000 */
[----:B------:R-:W-:Y:S02]  /*1e30*/  ISETP.GE.AND P0, PT, R10, R5, PT ;  /* 0x000000050a00720c */ /* 0x000fe40003f06270 */
[-C--:B------:R-:W-:Y:S01]  /*1e40*/  ISETP.GE.AND P2, PT, R8, R3.reuse, PT ;  /* 0x000000030800720c */ /* 0x080fe20003f46270 */
[----:B------:R-:W-:Y:S01]  /*1e50*/  BAR.SYNC.DEFER_BLOCKING 0x0 ;  /* 0x0000000000007b1d */ /* 0x000fe20000010000 */
[-C--:B------:R-:W-:Y:S02]  /*1e60*/  ISETP.GE.AND P3, PT, R7, R3.reuse, PT ;  /* 0x000000030700720c */ /* 0x080fe40003f66270 */
[----:B------:R-:W-:-:S02]  /*1e70*/  ISETP.GE.AND P1, PT, R38, R3, PT ;  /* 0x000000032600720c */ /* 0x000fc40003f26270 */
[-C--:B------:R-:W-:Y:S02]  /*1e80*/  ISETP.GE.AND P6, PT, R37, R3.reuse, PT ;  /* 0x000000032500720c */ /* 0x080fe40003fc6270 */
[----:B------:R-:W-:Y:S02]  /*1e90*/  ISETP.GE.AND P5, PT, R36, R3, PT ;  /* 0x000000032400720c */ /* 0x000fe40003fa6270 */
[C---:B------:R-:W-:Y:S02]  /*1ea0*/  IADD3 R3, R4.reuse, 0x40, RZ ;  /* 0x0000004004037810 */ /* 0x040fe40007ffe0ff */
[----:B------:R-:W-:Y:S02]  /*1eb0*/  IADD3 R31, R4, 0x48, RZ ;  /* 0x00000048041f7810 */ /* 0x000fe40007ffe0ff */
[----:B------:R-:W-:Y:S02]  /*1ec0*/  FSEL R217, R42, -INF , !P0 ;  /* 0xff8000002ad97808 */ /* 0x000fe40004000000 */
[----:B------:R-:W-:-:S02]  /*1ed0*/  ISETP.GE.AND P0, PT, R9, R5, PT ;  /* 0x000000050900720c */ /* 0x000fc40003f06270 */
[-C--:B------:R-:W-:Y:S02]  /*1ee0*/  IMNMX R4, R3, R52.reuse, PT ;  /* 0x0000003403047217 */ /* 0x080fe40003800200 */
[----:B------:R-:W-:Y:S02]  /*1ef0*/  IMNMX R3, R31, R52, PT ;  /* 0x000000341f037217 */ /* 0x000fe40003800200 */
[C---:B------:R-:W-:Y:S01]  /*1f00*/  HMMA.16816.F32 R52, R12.reuse, R84, R160 ;  /* 0x000000540c34723c */ /* 0x040fe200000018a0 */
[----:B------:R-:W-:Y:S02]  /*1f10*/  FSEL R219, R43, -INF , !P0 ;  /* 0xff8000002bdb7808 */ /* 0x000fe40004000000 */
[-C--:B------:R-:W-:Y:S02]  /*1f20*/  ISETP.GE.AND P0, PT, R6, R5.reuse, PT ;  /* 0x000000050600720c */ /* 0x080fe40003f06270 */
[----:B------:R-:W-:Y:S02]  /*1f30*/  FSEL R39, R32, -INF , !P4 ;  /* 0xff80000020277808 */ /* 0x000fe40006000000 */
[----:B------:R-:W-:Y:S01]  /*1f40*/  FSEL R84, R33, -INF , !P1 ;  /* 0xff80000021547808 */ /* 0x000fe20004800000 */
[----:B------:R-:W-:Y:S01]  /*1f50*/  HMMA.16816.F32 R40, R12, R86, R180 ;  /* 0x000000560c28723c */ /* 0x000fe200000018b4 */
[----:B------:R-:W-:-:S02]  /*1f60*/  ISETP.GE.AND P1, PT, R38, R5, PT ;  /* 0x000000052600720c */ /* 0x000fc40003f26270 */
[----:B------:R-:W-:Y:S02]  /*1f70*/  FSEL R252, R34, -INF , !P0 ;  /* 0xff80000022fc7808 */ /* 0x000fe40004000000 */
[----:B------:R-:W-:Y:S02]  /*1f80*/  FSEL R251, R35, -INF , !P1 ;  /* 0xff80000023fb7808 */ /* 0x000fe40004800000 */
[CC--:B------:R-:W-:Y:S01]  /*1f90*/  ISETP.GE.AND P4, PT, R2.reuse, R4.reuse, PT ;  /* 0x000000040200720c */ /* 0x0c0fe20003f86270 */
[----:B------:R-:W-:Y:S01]  /*1fa0*/  HMMA.16816.F32 R32, R12, R70, R168 ;  /* 0x000000460c20723c */ /* 0x000fe200000018a8 */
[----:B------:R-:W-:Y:S01]  /*1fb0*/  ISETP.GE.AND P0, PT, R2, R3, PT ;  /* 0x000000030200720c */ /* 0x000fe20003f06270 */
[----:B------:R-:W-:Y:S01]  /*1fc0*/  IMAD.IADD R2, R144, 0x1, R175 ;  /* 0x0000000190027824 */ /* 0x000fe200078e02af */
[----:B------:R-:W-:Y:S02]  /*1fd0*/  FSEL R105, R152, -INF , !P4 ;  /* 0xff80000098697808 */ /* 0x000fe40006000000 */
[----:B------:R-:W-:-:S02]  /*1fe0*/  ISETP.GE.AND P1, PT, R44, R4, PT ;  /* 0x000000042c00720c */ /* 0x000fc40003f26270 */
[-C--:B------:R-:W-:Y:S01]  /*1ff0*/  ISETP.GE.AND P4, PT, R44, R3.reuse, PT ;  /* 0x000000032c00720c */ /* 0x080fe20003f86270 */
[C---:B------:R-:W-:Y:S01]  /*2000*/  HMMA.16816.F32 R68, R12.reuse, R80, R188 ;  /* 0x000000500c44723c */ /* 0x040fe200000018bc */
[----:B------:R-:W-:Y:S02]  /*2010*/  FSEL R107, R154, -INF , !P0 ;  /* 0xff8000009a6b7808 */ /* 0x000fe40004000000 */
[----:B------:R-:W-:Y:S02]  /*2020*/  FSEL R85, R153, -INF , !P1 ;  /* 0xff80000099557808 */ /* 0x000fe40004800000 */
[----:B------:R-:W-:Y:S02]  /*2030*/  FSEL R113, R155, -INF , !P4 ;  /* 0xff8000009b717808 */ /* 0x000fe40006000000 */
[C---:B------:R-:W-:Y:S01]  /*2040*/  ISETP.GE.AND P0, PT, R30.reuse, R4, PT ;  /* 0x000000041e00720c */ /* 0x040fe20003f06270 */
[----:B------:R-:W-:Y:S01]  /*2050*/  HMMA.16816.F32 R44, R12, R88, R176 ;  /* 0x000000580c2c723c */ /* 0x000fe200000018b0 */
[----:B------:R-:W-:-:S02]  /*2060*/  ISETP.GE.AND P1, PT, R30, R3, PT ;  /* 0x000000031e00720c */ /* 0x000fc40003f26270 */
[-C--:B------:R-:W-:Y:S02]  /*2070*/  ISETP.GE.AND P4, PT, R29, R4.reuse, PT ;  /* 0x000000041d00720c */ /* 0x080fe40003f86270 */
[----:B------:R-:W-:Y:S02]  /*2080*/  FSEL R112, R132, -INF , !P0 ;  /* 0xff80000084707808 */ /* 0x000fe40004000000 */
[----:B------:R-:W-:Y:S02]  /*2090*/  FSEL R116, R134, -INF , !P1 ;  /* 0xff80000086747808 */ /* 0x000fe40004800000 */
[----:B------:R-:W-:Y:S02]  /*20a0*/  FSEL R88, R133, -INF , !P4 ;  /* 0xff80000085587808 */ /* 0x000fe40006000000 */
[----:B------:R-:W-:Y:S02]  /*20b0*/  ISETP.GE.AND P0, PT, R29, R3, PT ;  /* 0x000000031d00720c */ /* 0x000fe40003f06270 */
[----:B------:R-:W-:-:S02]  /*20c0*/  ISETP.GE.AND P1, PT, R51, R4, PT ;  /* 0x000000043300720c */ /* 0x000fc40003f26270 */
[-C--:B------:R-:W-:Y:S02]  /*20d0*/  ISETP.GE.AND P4, PT, R51, R3.reuse, PT ;  /* 0x000000033300720c */ /* 0x080fe40003f86270 */
[----:B------:R-:W-:Y:S02]  /*20e0*/  FSEL R89, R135, -INF , !P0 ;  /* 0xff80000087597808 */ /* 0x000fe40004000000 */
[----:B------:R-:W-:Y:S02]  /*20f0*/  FSEL R115, R148, -INF , !P1 ;  /* 0xff80000094737808 */ /* 0x000fe40004800000 */
[----:B------:R-:W-:Y:S02]  /*2100*/  FSEL R119, R150, -INF , !P4 ;  /* 0xff80000096777808 */ /* 0x000fe40006000000 */
[C---:B------:R-:W-:Y:S02]  /*2110*/  ISETP.GE.AND P0, PT, R50.reuse, R4, PT ;  /* 0x000000043200720c */ /* 0x040fe40003f06270 */
[----:B------:R-:W-:-:S02]  /*2120*/  ISETP.GE.AND P1, PT, R50, R3, PT ;  /* 0x000000033200720c */ /* 0x000fc40003f26270 */
[-C--:B------:R-:W-:Y:S02]  /*2130*/  ISETP.GE.AND P4, PT, R28, R4.reuse, PT ;  /* 0x000000041c00720c */ /* 0x080fe40003f86270 */
[----:B------:R-:W-:Y:S02]  /*2140*/  FSEL R86, R149, -INF , !P0 ;  /* 0xff80000095567808 */ /* 0x000fe40004000000 */
[----:B------:R-:W-:Y:S02]  /*2150*/  FSEL R118, R151, -INF , !P1 ;  /* 0xff80000097767808 */ /* 0x000fe40004800000 */
[----:B------:R-:W-:Y:S02]  /*2160*/  FSEL R87, R32, -INF , !P4 ;  /* 0xff80000020577808 */ /* 0x000fe40006000000 */
[-C--:B------:R-:W-:Y:S02]  /*2170*/  ISETP.GE.AND P0, PT, R28, R3.reuse, PT ;  /* 0x000000031c00720c */ /* 0x080fe40003f06270 */
[C---:B------:R-:W-:Y:S01]  /*2180*/  ISETP.GE.AND P1, PT, R27.reuse, R4, PT ;  /* 0x000000041b00720c */ /* 0x040fe20003f26270 */
[----:B------:R-:W-:Y:S01]  /*2190*/  HMMA.16816.F32 R28, R12, R82, R212 ;  /* 0x000000520c1c723c */ /* 0x000fe200000018d4 */
[----:B------:R-:W-:-:S02]  /*21a0*/  ISETP.GE.AND P4, PT, R27, R3, PT ;  /* 0x000000031b00720c */ /* 0x000fc40003f86270 */
[----:B------:R-:W-:Y:S02]  /*21b0*/  FSEL R81, R34, -INF , !P0 ;  /* 0xff80000022517808 */ /* 0x000fe40004000000 */
[----:B------:R-:W-:Y:S02]  /*21c0*/  FSEL R80, R33, -INF , !P1 ;  /* 0xff80000021507808 */ /* 0x000fe40004800000 */
[----:B------:R-:W-:Y:S02]  /*21d0*/  FSEL R132, R35, -INF , !P4 ;  /* 0xff80000023847808 */ /* 0x000fe40006000000 */
[CC--:B------:R-:W-:Y:S01]  /*21e0*/  ISETP.GE.AND P0, PT, R49.reuse, R4.reuse, PT ;  /* 0x000000043100720c */ /* 0x0c0fe20003f06270 */
[----:B------:R-:W-:Y:S01]  /*21f0*/  HMMA.16816.F32 R32, R12, R90, R192 ;  /* 0x0000005a0c20723c */ /* 0x000fe200000018c0 */
[----:B------:R-:W-:Y:S02]  /*2200*/  ISETP.GE.AND P1, PT, R49, R3, PT ;  /* 0x000000033100720c */ /* 0x000fe40003f26270 */
[----:B------:R-:W-:-:S02]  /*2210*/  ISETP.GE.AND P4, PT, R48, R4, PT ;  /* 0x000000043000720c */ /* 0x000fc40003f86270 */
[----:B------:R-:W-:Y:S02]  /*2220*/  FSEL R133, R52, -INF , !P0 ;  /* 0xff80000034857808 */ /* 0x000fe40004000000 */
[-C--:B------:R-:W-:Y:S02]  /*2230*/  ISETP.GE.AND P0, PT, R48, R3.reuse, PT ;  /* 0x000000033000720c */ /* 0x080fe40003f06270 */
[----:B------:R-:W-:Y:S01]  /*2240*/  FSEL R134, R54, -INF , !P1 ;  /* 0xff80000036867808 */ /* 0x000fe20004800000 */
[----:B------:R-:W-:Y:S01]  /*2250*/  HMMA.16816.F32 R48, R12, R76, R196 ;  /* 0x0000004c0c30723c */ /* 0x000fe200000018c4 */
[C---:B------:R-:W-:Y:S02]  /*2260*/  ISETP.GE.AND P1, PT, R26.reuse, R4, PT ;  /* 0x000000041a00720c */ /* 0x040fe40003f26270 */
[----:B------:R-:W-:Y:S02]  /*2270*/  FSEL R90, R53, -INF , !P4 ;  /* 0xff800000355a7808 */ /* 0x000fe40006000000 */
[----:B------:R-:W-:-:S02]  /*2280*/  ISETP.GE.AND P4, PT, R26, R3, PT ;  /* 0x000000031a00720c */ /* 0x000fc40003f86270 */
[----:B------:R-:W-:Y:S02]  /*2290*/  FSEL R135, R55, -INF , !P0 ;  /* 0xff80000037877808 */ /* 0x000fe40004000000 */
[CC--:B------:R-:W-:Y:S02]  /*22a0*/  ISETP.GE.AND P0, PT, R25.reuse, R4.reuse, PT ;  /* 0x000000041900720c */ /* 0x0c0fe40003f06270 */
[----:B------:R-:W-:Y:S02]  /*22b0*/  FSEL R91, R40, -INF , !P1 ;  /* 0xff800000285b7808 */ /* 0x000fe40004800000 */
[----:B------:R-:W-:Y:S02]  /*22c0*/  ISETP.GE.AND P1, PT, R25, R3, PT ;  /* 0x000000031900720c */ /* 0x000fe40003f26270 */
[----:B------:R-:W-:Y:S02]  /*22d0*/  FSEL R77, R42, -INF , !P4 ;  /* 0xff8000002a4d7808 */ /* 0x000fe40006000000 */
[----:B------:R-:W-:-:S02]  /*22e0*/  ISETP.GE.AND P4, PT, R59, R4, PT ;  /* 0x000000043b00720c */ /* 0x000fc40003f86270 */
[----:B------:R-:W-:Y:S02]  /*22f0*/  FSEL R76, R41, -INF , !P0 ;  /* 0xff800000294c7808 */ /* 0x000fe40004000000 */
[-C--:B------:R-:W-:Y:S02]  /*2300*/  ISETP.GE.AND P0, PT, R59, R3.reuse, PT ;  /* 0x000000033b00720c */ /* 0x080fe40003f06270 */
[----:B------:R-:W-:Y:S02]  /*2310*/  FSEL R139, R43, -INF , !P1 ;  /* 0xff8000002b8b7808 */ /* 0x000fe40004800000 */
[----:B------:R-:W-:Y:S01]  /*2320*/  ISETP.GE.AND P1, PT, R58, R4, PT ;  /* 0x000000043a00720c */ /* 0x000fe20003f26270 */
[----:B------:R-:W-:Y:S01]  /*2330*/  HMMA.16816.F32 R40, R16, R62, R200 ;  /* 0x0000003e1028723c */ /* 0x000fe200000018c8 */
[----:B------:R-:W-:Y:S02]  /*2340*/  FSEL R148, R44, -INF , !P4 ;  /* 0xff8000002c947808 */ /* 0x000fe40006000000 */
[----:B------:R-:W-:-:S02]  /*2350*/  ISETP.GE.AND P4, PT, R58, R3, PT ;  /* 0x000000033a00720c */ /* 0x000fc40003f86270 */
[----:B------:R-:W-:Y:S02]  /*2360*/  FSEL R150, R46, -INF , !P0 ;  /* 0xff8000002e967808 */ /* 0x000fe40004000000 */
[CC--:B------:R-:W-:Y:S01]  /*2370*/  ISETP.GE.AND P0, PT, R24.reuse, R4.reuse, PT ;  /* 0x000000041800720c */ /* 0x0c0fe20003f06270 */
[----:B------:R-:W-:Y:S01]  /*2380*/  HMMA.16816.F32 R16, R16, R74, R224 ;  /* 0x0000004a1010723c */ /* 0x000fe200000018e0 */
[----:B------:R-:W-:Y:S02]  /*2390*/  FSEL R82, R45, -INF , !P1 ;  /* 0xff8000002d527808 */ /* 0x000fe40004800000 */
[----:B------:R-:W-:Y:S02]  /*23a0*/  ISETP.GE.AND P1, PT, R24, R3, PT ;  /* 0x000000031800720c */ /* 0x000fe40003f26270 */
[----:B------:R-:W-:Y:S02]  /*23b0*/  FSEL R151, R47, -INF , !P4 ;  /* 0xff8000002f977808 */ /* 0x000fe40006000000 */
[----:B------:R-:W-:Y:S01]  /*23c0*/  ISETP.GE.AND P4, PT, R23, R4, PT ;  /* 0x000000041700720c */ /* 0x000fe20003f86270 */
[----:B------:R-:W-:Y:S01]  /*23d0*/  HMMA.16816.F32 R44, R12, R60, R220 ;  /* 0x0000003c0c2c723c */ /* 0x000fe200000018dc */
[----:B------:R-:W-:-:S02]  /*23e0*/  FSEL R149, R32, -INF , !P0 ;  /* 0xff80000020957808 */ /* 0x000fc40004000000 */
[-C--:B------:R-:W-:Y:S02]  /*23f0*/  ISETP.GE.AND P0, PT, R23, R3.reuse, PT ;  /* 0x000000031700720c */ /* 0x080fe40003f06270 */
[----:B------:R-:W-:Y:S02]  /*2400*/  FSEL R152, R34, -INF , !P1 ;  /* 0xff80000022987808 */ /* 0x000fe40004800000 */
[----:B------:R-:W-:Y:S01]  /*2410*/  ISETP.GE.AND P1, PT, R57, R4, PT ;  /* 0x000000043900720c */ /* 0x000fe20003f26270 */
[----:B------:R-:W-:Y:S01]  /*2420*/  HMMA.16816.F32 R24, R12, R62, R232 ;  /* 0x0000003e0c18723c */ /* 0x000fe200000018e8 */
[----:B------:R-:W-:Y:S02]  /*2430*/  FSEL R83, R33, -INF , !P4 ;  /* 0xff80000021537808 */ /* 0x000fe40006000000 */
[----:B------:R-:W-:Y:S02]  /*2440*/  ISETP.GE.AND P4, PT, R57, R3, PT ;  /* 0x000000033900720c */ /* 0x000fe40003f86270 */
[----:B------:R-:W-:-:S02]  /*2450*/  FSEL R153, R35, -INF , !P0 ;  /* 0xff80000023997808 */ /* 0x000fc40004000000 */
[-C--:B------:R-:W-:Y:S01]  /*2460*/  ISETP.GE.AND P0, PT, R56, R4.reuse, PT ;  /* 0x000000043800720c */ /* 0x080fe20003f06270 */
[----:B------:R-:W-:Y:S01]  /*2470*/  HMMA.16816.F32 R32, R12, R78, R228 ;  /* 0x0000004e0c20723c */ /* 0x000fe200000018e4 */
[----:B------:R-:W-:Y:S02]  /*2480*/  FSEL R68, R68, -INF , !P1 ;  /* 0xff80000044447808 */ /* 0x000fe40004800000 */
[----:B------:R-:W-:Y:S02]  /*2490*/  ISETP.GE.AND P1, PT, R56, R3, PT ;  /* 0x000000033800720c */ /* 0x000fe40003f26270 */
[----:B------:R-:W-:Y:S02]  /*24a0*/  FSEL R69, R69, -INF , !P0 ;  /* 0xff80000045457808 */ /* 0x000fe40004000000 */
[----:B------:R-:W-:Y:S02]  /*24b0*/  FSEL R78, R70, -INF , !P4 ;  /* 0xff800000464e7808 */ /* 0x000fe40006000000 */
[----:B------:R-:W-:-:S02]  /*24c0*/  ISETP.GE.AND P4, PT, R22, R4, PT ;  /* 0x000000041600720c */ /* 0x000fc40003f86270 */
[-C--:B------:R-:W-:Y:S02]  /*24d0*/  ISETP.GE.AND P0, PT, R22, R3.reuse, PT ;  /* 0x000000031600720c */ /* 0x080fe40003f06270 */
[----:B------:R-:W-:Y:S02]  /*24e0*/  FSEL R79, R71, -INF , !P1 ;  /* 0xff800000474f7808 */ /* 0x000fe40004800000 */
[C---:B------:R-:W-:Y:S02]  /*24f0*/  ISETP.GE.AND P1, PT, R21.reuse, R4, PT ;  /* 0x000000041500720c */ /* 0x040fe40003f26270 */
[----:B------:R-:W-:Y:S02]  /*2500*/  FSEL R70, R28, -INF , !P4 ;  /* 0xff8000001c467808 */ /* 0x000fe40006000000 */
[----:B------:R-:W-:Y:S02]  /*2510*/  ISETP.GE.AND P4, PT, R21, R3, PT ;  /* 0x000000031500720c */ /* 0x000fe40003f86270 */
[----:B------:R-:W-:-:S02]  /*2520*/  FSEL R154, R30, -INF , !P0 ;  /* 0xff8000001e9a7808 */ /* 0x000fc40004000000 */
[-C--:B------:R-:W-:Y:S02]  /*2530*/  ISETP.GE.AND P0, PT, R65, R4.reuse, PT ;  /* 0x000000044100720c */ /* 0x080fe40003f06270 */
[----:B------:R-:W-:Y:S02]  /*2540*/  FSEL R71, R29, -INF , !P1 ;  /* 0xff8000001d477808 */ /* 0x000fe40004800000 */
[----:B------:R-:W-:Y:S02]  /*2550*/  ISETP.GE.AND P1, PT, R65, R3, PT ;  /* 0x000000034100720c */ /* 0x000fe40003f26270 */
[----:B------:R-:W-:Y:S02]  /*2560*/  FSEL R65, R31, -INF , !P4 ;  /* 0xff8000001f417808 */ /* 0x000fe40006000000 */
[----:B------:R-:W-:Y:S02]  /*2570*/  ISETP.GE.AND P4, PT, R64, R4, PT ;  /* 0x000000044000720c */ /* 0x000fe40003f86270 */
[----:B------:R-:W-:-:S02]  /*2580*/  FSEL R155, R48, -INF , !P0 ;  /* 0xff800000309b7808 */ /* 0x000fc40004000000 */
[-C--:B------:R-:W-:Y:S02]  /*2590*/  ISETP.GE.AND P0, PT, R64, R3.reuse, PT ;  /* 0x000000034000720c */ /* 0x080fe40003f06270 */
[----:B------:R-:W-:Y:S02]  /*25a0*/  FSEL R170, R50, -INF , !P1 ;  /* 0xff80000032aa7808 */ /* 0x000fe40004800000 */
[----:B------:R-:W-:Y:S02]  /*25b0*/  FSEL R168, R49, -INF , !P4 ;  /* 0xff80000031a87808 */ /* 0x000fe40006000000 */
[CC--:B------:R-:W-:Y:S02]  /*25c0*/  ISETP.GE.AND P1, PT, R20.reuse, R4.reuse, PT ;  /* 0x000000041400720c */ /* 0x0c0fe40003f26270 */
[----:B------:R-:W-:Y:S02]  /*25d0*/  ISETP.GE.AND P4, PT, R20, R3, PT ;  /* 0x000000031400720c */ /* 0x000fe40003f86270 */
[----:B------:R-:W-:Y:S01]  /*25e0*/  FSEL R171, R51, -INF , !P0 ;  /* 0xff80000033ab7808 */ /* 0x000fe20004000000 */
[----:B------:R-:W-:Y:S01]  /*25f0*/  HMMA.16816.F32 R20, R12, R72, R236 ;  /* 0x000000480c14723c */ /* 0x000fe200000018ec */
[----:B------:R-:W-:-:S02]  /*2600*/  ISETP.GE.AND P0, PT, R11, R4, PT ;  /* 0x000000040b00720c */ /* 0x000fc40003f06270 */
[----:B------:R-:W-:Y:S02]  /*2610*/  FSEL R169, R32, -INF , !P1 ;  /* 0xff80000020a97808 */ /* 0x000fe40004800000 */
[-C--:B------:R-:W-:Y:S02]  /*2620*/  ISETP.GE.AND P1, PT, R11, R3.reuse, PT ;  /* 0x000000030b00720c */ /* 0x080fe40003f26270 */
[----:B------:R-:W-:Y:S01]  /*2630*/  FSEL R72, R33, -INF , !P0 ;  /* 0xff80000021487808 */ /* 0x000fe20004000000 */
[----:B------:R-:W-:Y:S01]  /*2640*/  HMMA.16816.F32 R12, R12, R74, R240 ;  /* 0x0000004a0c0c723c */ /* 0x000fe200000018f0 */
[----:B------:R-:W-:Y:S02]  /*2650*/  ISETP.GE.AND P0, PT, R10, R3, PT ;  /* 0x000000030a00720c */ /* 0x000fe40003f06270 */
[----:B------:R-:W-:Y:S02]  /*2660*/  FSEL R177, R35, -INF , !P1 ;  /* 0xff80000023b17808 */ /* 0x000fe40004800000 */
[----:B------:R-:W-:-:S02]  /*2670*/  FSEL R181, R46, -INF , !P0 ;  /* 0xff8000002eb57808 */ /* 0x000fc40004000000 */
[----:B------:R-:W-:Y:S02]  /*2680*/  ISETP.GE.AND P0, PT, R8, R4, PT ;  /* 0x000000040800720c */ /* 0x000fe40003f06270 */
[-C--:B------:R-:W-:Y:S02]  /*2690*/  ISETP.GE.AND P1, PT, R9, R3.reuse, PT ;  /* 0x000000030900720c */ /* 0x080fe40003f26270 */
[----:B------:R-:W-:Y:S02]  /*26a0*/  FSEL R179, R24, -INF , !P0 ;  /* 0xff80000018b37808 */ /* 0x000fe40004000000 */
[----:B------:R-:W-:Y:S02]  /*26b0*/  ISETP.GE.AND P0, PT, R7, R3, PT ;  /* 0x000000030700720c */ /* 0x000fe40003f06270 */
[----:B------:R-:W-:Y:S02]  /*26c0*/  FSEL R29, R40, -INF , !P2 ;  /* 0xff800000281d7808 */ /* 0x000fe40005000000 */
[----:B------:R-:W-:-:S02]  /*26d0*/  FSEL R75, R27, -INF , !P0 ;  /* 0xff8000001b4b7808 */ /* 0x000fc40004000000 */
[-C--:B------:R-:W-:Y:S02]  /*26e0*/  ISETP.GE.AND P0, PT, R38, R4.reuse, PT ;  /* 0x000000042600720c */ /* 0x080fe40003f06270 */
[----:B------:R-:W-:Y:S02]  /*26f0*/  FSEL R182, R47, -INF , !P1 ;  /* 0xff8000002fb67808 */ /* 0x000fe40004800000 */
[----:B------:R-:W-:Y:S02]  /*2700*/  FSEL R188, R21, -INF , !P0 ;  /* 0xff80000015bc7808 */ /* 0x000fe40004000000 */
[-C--:B------:R-:W-:Y:S02]  /*2710*/  ISETP.GE.AND P0, PT, R36, R4.reuse, PT ;  /* 0x000000042400720c */ /* 0x080fe40003f06270 */
[-C--:B------:R-:W-:Y:S02]  /*2720*/  ISETP.GE.AND P2, PT, R9, R4.reuse, PT ;  /* 0x000000040900720c */ /* 0x080fe40003f46270 */
[----:B------:R-:W-:-:S02]  /*2730*/  ISETP.GE.AND P1, PT, R7, R4, PT ;  /* 0x000000040700720c */ /* 0x000fc40003f26270 */
[----:B------:R-:W-:Y:S02]  /*2740*/  FSEL R190, R13, -INF , !P0 ;  /* 0xff8000000dbe7808 */ /* 0x000fe40004000000 */
        /* <DEDUP_REMOVED lines=8> */
[----:B------:R-:W-:Y:S02]  /*27d0*/  ISETP.NE.AND P0, PT, R186, 0x1, PT ;  /* 0x00000001ba00780c */ /* 0x000fe40003f05270 */
[-C--:B------:R-:W-:Y:S02]  /*27e0*/  ISETP.GE.AND P2, PT, R6, R4.reuse, PT ;  /* 0x000000040600720c */ /* 0x080fe40003f46270 */
[----:B------:R-:W-:-:S02]  /*27f0*/  ISETP.GE.AND P1, PT, R37, R4, PT ;  /* 0x000000042500720c */ /* 0x000fc40003f26270 */
[----:B------:R-:W-:Y:S02]  /*2800*/  FSEL R73, R34, -INF , !P4 ;  /* 0xff80000022497808 */ /* 0x000fe40006000000 */
[----:B------:R-:W-:Y:S02]  /*2810*/  FSEL R187, R20, -INF , !P2 ;  /* 0xff80000014bb7808 */ /* 0x000fe40005000000 */
[----:B------:R-:W-:Y:S02]  /*2820*/  FSEL R189, R12, -INF , !P1 ;  /* 0xff8000000cbd7808 */ /* 0x000fe40004800000 */
[----:B------:R-:W-:Y:S02]  /*2830*/  ISETP.GE.AND P4, PT, R10, R4, PT ;  /* 0x000000040a00720c */ /* 0x000fe40003f86270 */
[-C--:B------:R-:W-:Y:S02]  /*2840*/  ISETP.GE.AND P2, PT, R38, R3.reuse, PT ;  /* 0x000000032600720c */ /* 0x080fe40003f46270 */
[----:B------:R-:W-:-:S02]  /*2850*/  ISETP.GE.AND P1, PT, R37, R3, PT ;  /* 0x000000032500720c */ /* 0x000fc40003f26270 */
[----:B------:R-:W-:Y:S02]  /*2860*/  FSEL R176, R44, -INF , !P4 ;  /* 0xff8000002cb07808 */ /* 0x000fe40006000000 */
[----:B------:R-:W-:Y:S02]  /*2870*/  FSEL R28, R41, -INF , !P3 ;  /* 0xff800000291c7808 */ /* 0x000fe40005800000 */
[----:B------:R-:W-:Y:S02]  /*2880*/  FSEL R192, R23, -INF , !P2 ;  /* 0xff80000017c07808 */ /* 0x000fe40005000000 */
[----:B------:R-:W-:Y:S02]  /*2890*/  FSEL R193, R14, -INF , !P1 ;  /* 0xff8000000ec17808 */ /* 0x000fe40004800000 */
[-C--:B------:R-:W-:Y:S02]  /*28a0*/  ISETP.GE.AND P4, PT, R8, R5.reuse, PT ;  /* 0x000000050800720c */ /* 0x080fe40003f86270 */
[----:B------:R-:W-:-:S02]  /*28b0*/  ISETP.GE.AND P3, PT, R7, R5, PT ;  /* 0x000000050700720c */ /* 0x000fc40003f66270 */
[-C--:B------:R-:W-:Y:S02]  /*28c0*/  ISETP.GE.AND P2, PT, R37, R5.reuse, PT ;  /* 0x000000052500720c */ /* 0x080fe40003f46270 */
[----:B------:R-:W-:Y:S02]  /*28d0*/  ISETP.GE.AND P1, PT, R36, R5, PT ;  /* 0x000000052400720c */ /* 0x000fe40003f26270 */
[----:B------:R-:W-:Y:S02]  /*28e0*/  FSEL R64, R42, -INF , !P4 ;  /* 0xff8000002a407808 */ /* 0x000fe40006000000 */
[----:B------:R-:W-:Y:S02]  /*28f0*/  FSEL R74, R43, -INF , !P3 ;  /* 0xff8000002b4a7808 */ /* 0x000fe40005800000 */
[----:B------:R-:W-:Y:S02]  /*2900*/  FSEL R16, R16, -INF , !P6 ;  /* 0xff80000010107808 */ /* 0x000fe40007000000 */
[----:B------:R-:W-:-:S02]  /*2910*/  FSEL R17, R17, -INF , !P5 ;  /* 0xff80000011117808 */ /* 0x000fc40006800000 */
[----:B------:R-:W-:Y:S02]  /*2920*/  FSEL R194, R18, -INF , !P2 ;  /* 0xff80000012c27808 */ /* 0x000fe40005000000 */
[----:B------:R-:W-:Y:S02]  /*2930*/  FSEL R195, R19, -INF , !P1 ;  /* 0xff80000013c37808 */ /* 0x000fe40004800000 */
[C---:B------:R-:W-:Y:S02]  /*2940*/  IADD3 R215, R209.reuse, 0x800, RZ ;  /* 0x00000800d1d77810 */ /* 0x040fe40007ffe0ff */
[C---:B------:R-:W-:Y:S02]  /*2950*/  IADD3 R214, R209.reuse, 0xc00, RZ ;  /* 0x00000c00d1d67810 */ /* 0x040fe40007ffe0ff */
[C---:B------:R-:W-:Y:S02]  /*2960*/  IADD3 R213, R209.reuse, 0x1000, RZ ;  /* 0x00001000d1d57810 */ /* 0x040fe40007ffe0ff */
[----:B------:R-:W-:Y:S01]  /*2970*/  IADD3 R212, R209, 0x1400, RZ ;  /* 0x00001400d1d47810 */ /* 0x000fe20007ffe0ff */
[----:B------:R-:W-:Y:S05]  /*2980*/  @!P0 BRA `(.L_x_1) ;  /* 0x0000016000008947 */ /* 0x000fea0003800000 */
[----:B------:R-:W-:-:S04]  /*2990*/  IADD3 R4, R186, -0x2, RZ ;  /* 0xfffffffeba047810 */ /* 0x000fc80007ffe0ff */
[----:B------:R-:W-:Y:S01]  /*29a0*/  SHF.R.S32.HI R6, RZ, 0x1f, R4 ;  /* 0x0000001fff067819 */ /* 0x000fe20000011404 */
[C---:B------:R-:W-:Y:S02]  /*29b0*/  IMAD R3, R4.reuse, UR7, RZ ;  /* 0x0000000704037c24 */ /* 0x040fe4000f8e02ff */
[----:B------:R-:W-:-:S04]  /*29c0*/  IMAD.WIDE.U32 R4, R4, UR8, R244 ;  /* 0x0000000804047c25 */ /* 0x000fc8000f8e00f4 */
[----:B------:R-:W-:Y:S01]  /*29d0*/  IMAD R3, R6, UR8, R3 ;  /* 0x0000000806037c24 */ /* 0x000fe2000f8e0203 */
[----:B------:R-:W-:-:S03]  /*29e0*/  LEA R8, P2, R4, c[0x0][0x168], 0x1 ;  /* 0x00005a0004087a11 */ /* 0x000fc600078408ff */
[----:B------:R-:W-:Y:S01]  /*29f0*/  IMAD.IADD R3, R5, 0x1, R3 ;  /* 0x0000000105037824 */ /* 0x000fe200078e0203 */
[----:B------:R-:W-:-:S04]  /*2a00*/  IADD3 R6, P1, R8, UR9, RZ ;  /* 0x0000000908067c10 */ /* 0x000fc8000ff3e0ff */
[----:B------:R-:W-:Y:S02]  /*2a10*/  LEA.HI.X R9, R4, c[0x0][0x16c], R3, 0x1, P2 ;  /* 0x00005b0004097a11 */ /* 0x000fe400010f0c03 */
[----:B------:R-:W-:Y:S02]  /*2a20*/  IADD3 R4, P2, R6, UR9, RZ ;  /* 0x0000000906047c10 */ /* 0x000fe4000ff5e0ff */
[----:B------:R-:W-:Y:S01]  /*2a30*/  IADD3.X R7, R9, UR13, RZ, P1, !PT ;  /* 0x0000000d09077c10 */ /* 0x000fe20008ffe4ff */
[----:B------:R-:W-:Y:S01]  /*2a40*/  @!PT LDS RZ, [RZ] ;  /* 0x00000000fffff984 */ /* 0x000fe20000000800 */
[----:B------:R-:W-:Y:S01]  /*2a50*/  @!PT LDS RZ, [RZ] ;  /* 0x00000000fffff984 */ /* 0x000fe20000000800 */
[----:B------:R-:W-:Y:S01]  /*2a60*/  @!PT LDS RZ, [RZ] ;  /* 0x00000000fffff984 */ /* 0x000fe20000000800 */
[----:B------:R1:W-:Y:S01]  /*2a70*/  LDGSTS.E.BYPASS.LTC128B.128 [R218+0x2000], [R8.64] ;  /* 0x0200000008da7fae */ /* 0x0003e2000b901d4a */
[----:B------:R-:W-:Y:S02]  /*2a80*/  IADD3 R10, P1, R4, UR9, RZ ;  /* 0x00000009040a7c10 */ /* 0x000fe4000ff3e0ff */
[----:B------:R-:W-:Y:S01]  /*2a90*/  IADD3.X R5, R7, UR13, RZ, P2, !PT ;  /* 0x0000000d07057c10 */ /* 0x000fe200097fe4ff */
[----:B------:R1:W-:Y:S03]  /*2aa0*/  LDGSTS.E.BYPASS.LTC128B.128 [R218+0x2800], [R6.64] ;  /* 0x0280000006da7fae */ /* 0x0003e6000b901d4a */
[----:B------:R-:W-:Y:S01]  /*2ab0*/  IADD3.X R11, R5, UR13, RZ, P1, !PT ;  /* 0x0000000d050b7c10 */ /* 0x000fe20008ffe4ff */
[----:B------:R1:W-:Y:S04]  /*2ac0*/  LDGSTS.E.BYPASS.LTC128B.128 [R218+0x3000], [R4.64] ;  /* 0x0300000004da7fae */ /* 0x0003e8000b901d4a */
[----:B------:R1:W-:Y:S04]  /*2ad0*/  LDGSTS.E.BYPASS.LTC128B.128 [R218+0x3800], [R10.64] ;  /* 0x038000000ada7fae */ /* 0x0003e8000b901d4a */
[----:B------:R-:W0:Y:S02]  /*2ae0*/  LDGDEPBAR ;  /* 0x00000000000079af */ /* 0x000e240000000000 */
.L_x_1:
[----:B------:R-:W-:Y:S02]  /*2af0*/  FMNMX.FTZ R138, R109, R108, !PT ;  /* 0x0000006c6d8a7209 */ /* 0x000fe40007810000 */
[----:B------:R-:W-:-:S02]  /*2b00*/  FMNMX.FTZ R137, R146, R156, !PT ;  /* 0x0000009c92897209 */ /* 0x000fc40007810000 */
[----:B------:R-:W-:Y:S02]  /*2b10*/  FMNMX.FTZ R138, R67, R138, !PT ;  /* 0x0000008a438a7209 */ /* 0x000fe40007810000 */
[----:B------:R-:W-:Y:S02]  /*2b20*/  FMNMX.FTZ R137, R104, R137, !PT ;  /* 0x0000008968897209 */ /* 0x000fe40007810000 */
[----:B------:R-:W-:Y:S02]  /*2b30*/  FMNMX.FTZ R138, R66, R138, !PT ;  /* 0x0000008a428a7209 */ /* 0x000fe40007810000 */
[----:B------:R-:W-:Y:S02]  /*2b40*/  FMNMX.FTZ R137, R106, R137, !PT ;  /* 0x000000896a897209 */ /* 0x000fe40007810000 */
        /* <DEDUP_REMOVED lines=56> */
[----:B------:R-:W-:Y:S01]  /*2ed0*/  SHF.L.U32 R204, R2, 0x1, RZ ;  /* 0x0000000102cc7819 */ /* 0x000fe200000006ff */
[----:B------:R-:W2:Y:S03]  /*2ee0*/  SHFL.BFLY PT, R3, R138, 0x2, 0x1f ;  /* 0x0c401f008a037f89 */ /* 0x000ea600000e0000 */
[----:B------:R-:W-:Y:S01]  /*2ef0*/  IADD3 R205, R0, R204, RZ ;  /* 0x000000cc00cd7210 */ /* 0x000fe20007ffe0ff */
[----:B-1----:R-:W1:Y:S04]  /*2f00*/  SHFL.BFLY PT, R6, R137, 0x2, 0x1f ;  /* 0x0c401f0089067f89 */ /* 0x002e6800000e0000 */
[----:B------:R-:W-:Y:S04]  /*2f10*/  LDSM.16.MT88.4 R20, [R204+0x4000] ;  /* 0x00400000cc14783b */ /* 0x000fe80000004200 */
[----:B------:R-:W-:Y:S01]  /*2f20*/  LDSM.16.MT88.4 R24, [R205+0x4400] ;  /* 0x00440000cd18783b */ /* 0x000fe20000004200 */
[----:B--2---:R-:W-:-:S02]  /*2f30*/  FMNMX.FTZ R138, R138, R3, !PT ;  /* 0x000000038a8a7209 */ /* 0x004fc40007810000 */
[----:B-1----:R-:W-:-:S03]  /*2f40*/  FMNMX.FTZ R137, R137, R6, !PT ;  /* 0x0000000689897209 */ /* 0x002fc60007810000 */
[----:B------:R-:W1:Y:S01]  /*2f50*/  SHFL.BFLY PT, R3, R138, 0x1, 0x1f ;  /* 0x0c201f008a037f89 */ /* 0x000e6200000e0000 */
[----:B------:R-:W-:-:S03]  /*2f60*/  FMNMX.FTZ R6, R107, R113, !PT ;  /* 0x000000716b067209 */ /* 0x000fc60007810000 */
[----:B------:R-:W2:Y:S01]  /*2f70*/  SHFL.BFLY PT, R8, R137, 0x1, 0x1f ;  /* 0x0c201f0089087f89 */ /* 0x000ea200000e0000 */
[----:B-1----:R-:W-:-:S04]  /*2f80*/  FMNMX.FTZ R138, R138, R3, !PT ;  /* 0x000000038a8a7209 */ /* 0x002fc80007810000 */
[C---:B------:R-:W-:Y:S01]  /*2f90*/  FSETP.NEU.FTZ.AND P1, PT, R138.reuse, -INF , PT ;  /* 0xff8000008a00780b */ /* 0x040fe20003f3d000 */
[----:B------:R-:W-:Y:S01]  /*2fa0*/  FMUL.FTZ R3, R138, c[0x0][0x23c] ;  /* 0x00008f008a037a20 */ /* 0x000fe20000410000 */
[----:B--2---:R-:W-:-:S04]  /*2fb0*/  FMNMX.FTZ R137, R137, R8, !PT ;  /* 0x0000000889897209 */ /* 0x004fc80007810000 */
[----:B------:R-:W-:Y:S02]  /*2fc0*/  FSEL R3, R3, RZ, P1 ;  /* 0x000000ff03037208 */ /* 0x000fe40000800000 */
[----:B------:R-:W-:-:S03]  /*2fd0*/  FSETP.NEU.FTZ.AND P1, PT, R137, -INF , PT ;  /* 0xff8000008900780b */ /* 0x000fc60003f3d000 */
[--C-:B------:R-:W-:Y:S02]  /*2fe0*/  FFMA.FTZ R4, R109, c[0x0][0x23c], -R3.reuse ;  /* 0x00008f006d047a23 */ /* 0x100fe40000010803 */
[--C-:B------:R-:W-:Y:S02]  /*2ff0*/  FFMA.FTZ R5, R29, c[0x0][0x23c], -R3.reuse ;  /* 0x00008f001d057a23 */ /* 0x100fe40000010803 */
[----:B------:R1:W-:Y:S08]  /*3000*/  MUFU.EX2 R224, R4 ;  /* 0x0000000400e07308 */ /* 0x0003f00000000800 */
[----:B------:R2:W-:Y:S01]  /*3010*/  MUFU.EX2 R163, R5 ;  /* 0x0000000500a37308 */ /* 0x0005e20000000800 */
[----:B-1----:R-:W-:-:S07]  /*3020*/  FFMA.FTZ R4, R108, c[0x0][0x23c], -R3 ;  /* 0x00008f006c047a23 */ /* 0x002fce0000010803 */
[----:B------:R1:W-:Y:S01]  /*3030*/  MUFU.EX2 R203, R4 ;  /* 0x0000000400cb7308 */ /* 0x0003e20000000800 */
[--C-:B--2---:R-:W-:Y:S02]  /*3040*/  FFMA.FTZ R5, R28, c[0x0][0x23c], -R3.reuse ;  /* 0x00008f001c057a23 */ /* 0x104fe40000010803 */
[----:B------:R-:W-:Y:S05]  /*3050*/  LDSM.16.MT88.4 R28, [R204+0x4400] ;  /* 0x00440000cc1c783b */ /* 0x000fea0000004200 */
[----:B------:R2:W-:Y:S01]  /*3060*/  MUFU.EX2 R56, R5 ;  /* 0x0000000500387308 */ /* 0x0005e20000000800 */
[----:B-1----:R-:W-:-:S07]  /*3070*/  FFMA.FTZ R4, R67, c[0x0][0x23c], -R3 ;  /* 0x00008f0043047a23 */ /* 0x002fce0000010803 */
[----:B------:R1:W-:Y:S01]  /*3080*/  MUFU.EX2 R223, R4 ;  /* 0x0000000400df7308 */ /* 0x0003e20000000800 */
[----:B--2---:R-:W-:-:S07]  /*3090*/  FFMA.FTZ R5, R39, c[0x0][0x23c], -R3 ;  /* 0x00008f0027057a23 */ /* 0x004fce0000010803 */
[----:B------:R2:W-:Y:S01]  /*30a0*/  MUFU.EX2 R48, R5 ;  /* 0x0000000500307308 */ /* 0x0005e20000000800 */
[----:B-1----:R-:W-:-:S07]  /*30b0*/  FFMA.FTZ R4, R66, c[0x0][0x23c], -R3 ;  /* 0x00008f0042047a23 */ /* 0x002fce0000010803 */
[----:B------:R1:W3:Y:S01]  /*30c0*/  MUFU.EX2 R225, R4 ;  /* 0x0000000400e17308 */ /* 0x0002e20000000800 */
[----:B--2---:R-:W-:-:S07]  /*30d0*/  FFMA.FTZ R5, R84, c[0x0][0x23c], -R3 ;  /* 0x00008f0054057a23 */ /* 0x004fce0000010803 */
[----:B------:R2:W-:Y:S01]  /*30e0*/  MUFU.EX2 R49, R5 ;  /* 0x0000000500317308 */ /* 0x0005e20000000800 */
[----:B-1----:R-:W-:Y:S01]  /*30f0*/  FFMA.FTZ R4, R111, c[0x0][0x23c], -R3 ;  /* 0x00008f006f047a23 */ /* 0x002fe20000010803 */
[----:B---3--:R-:W-:-:S06]  /*3100*/  F2FP.PACK_AB R14, R225, R223 ;  /* 0x000000dfe10e723e */ /* 0x008fcc00000000ff */
[----:B------:R1:W-:Y:S01]  /*3110*/  MUFU.EX2 R226, R4 ;  /* 0x0000000400e27308 */ /* 0x0003e20000000800 */
[----:B--2---:R-:W-:Y:S01]  /*3120*/  FMNMX.FTZ R5, R116, R6, !PT ;  /* 0x0000000674057209 */ /* 0x004fe20007810000 */
[----:B-1----:R-:W-:-:S06]  /*3130*/  FFMA.FTZ R4, R110, c[0x0][0x23c], -R3 ;  /* 0x00008f006e047a23 */ /* 0x002fcc0000010803 */
[----:B------:R1:W-:Y:S02]  /*3140*/  MUFU.EX2 R227, R4 ;  /* 0x0000000400e37308 */ /* 0x0003e40000000800 */
        /* <DEDUP_REMOVED lines=40> */
[----:B-1----:R-:W-:-:S04]  /*33d0*/  FMNMX.FTZ R4, R105, R85, !PT ;  /* 0x0000005569047209 */ /* 0x002fc80007810000 */
[----:B------:R-:W-:-:S04]  /*33e0*/  FMNMX.FTZ R4, R112, R4, !PT ;  /* 0x0000000470047209 */ /* 0x000fc80007810000 */
[----:B------:R-:W-:-:S04]  /*33f0*/  FMNMX.FTZ R4, R88, R4, !PT ;  /* 0x0000000458047209 */ /* 0x000fc80007810000 */
[----:B------:R-:W-:-:S04]  /*3400*/  FMNMX.FTZ R4, R115, R4, !PT ;  /* 0x0000000473047209 */ /* 0x000fc80007810000 */
[----:B------:R-:W-:-:S04]  /*3410*/  FMNMX.FTZ R4, R86, R4, !PT ;  /* 0x0000000456047209 */ /* 0x000fc80007810000 */
[----:B------:R-:W-:-:S04]  /*3420*/  FMNMX.FTZ R4, R87, R4, !PT ;  /* 0x0000000457047209 */ /* 0x000fc80007810000 */
[----:B------:R-:W-:Y:S01]  /*3430*/  FMNMX.FTZ R7, R80, R4, !PT ;  /* 0x0000000450077209 */ /* 0x000fe20007810000 */
[--C-:B------:R-:W-:Y:S02]  /*3440*/  FFMA.FTZ R4, R16, c[0x0][0x23c], -R3.reuse ;  /* 0x00008f0010047a23 */ /* 0x100fe40000010803 */
[----:B------:R-:W-:Y:S01]  /*3450*/  FFMA.FTZ R3, R17, c[0x0][0x23c], -R3 ;  /* 0x00008f0011037a23 */ /* 0x000fe20000010803 */
[----:B------:R-:W-:Y:S01]  /*3460*/  FMNMX.FTZ R6, R133, R7, !PT ;  /* 0x0000000785067209 */ /* 0x000fe20007810000 */
[----:B------:R1:W-:Y:S01]  /*3470*/  MUFU.EX2 R12, R4 ;  /* 0x00000004000c7308 */ /* 0x0003e20000000800 */
[----:B------:R-:W-:Y:S01]  /*3480*/  FMNMX.FTZ R7, R89, R5, !PT ;  /* 0x0000000559077209 */ /* 0x000fe20007810000 */
[----:B------:R-:W-:Y:S01]  /*3490*/  LDSM.16.MT88.4 R16, [R205+0x4000] ;  /* 0x00400000cd10783b */ /* 0x000fe20000004200 */
[----:B------:R-:W-:Y:S01]  /*34a0*/  FMNMX.FTZ R5, R90, R6, !PT ;  /* 0x000000065a057209 */ /* 0x000fe20007810000 */
[----:B------:R-:W-:-:S03]  /*34b0*/  FMUL.FTZ R6, R137, c[0x0][0x23c] ;  /* 0x00008f0089067a20 */ /* 0x000fc60000410000 */
[----:B------:R-:W-:Y:S01]  /*34c0*/  FMNMX.FTZ R5, R91, R5, !PT ;  /* 0x000000055b057209 */ /* 0x000fe20007810000 */
[----:B------:R2:W-:Y:S01]  /*34d0*/  MUFU.EX2 R13, R3 ;  /* 0x00000003000d7308 */ /* 0x0005e20000000800 */
[----:B------:R-:W-:Y:S02]  /*34e0*/  FSEL R6, R6, RZ, P1 ;  /* 0x000000ff06067208 */ /* 0x000fe40000800000 */
[----:B------:R-:W-:-:S04]  /*34f0*/  FMNMX.FTZ R136, R76, R5, !PT ;  /* 0x000000054c887209 */ /* 0x000fc80007810000 */
[----:B------:R-:W-:Y:S02]  /*3500*/  FMNMX.FTZ R136, R148, R136, !PT ;  /* 0x0000008894887209 */ /* 0x000fe40007810000 */
[----:B-1----:R-:W-:Y:S02]  /*3510*/  FMNMX.FTZ R4, R119, R7, !PT ;  /* 0x0000000777047209 */ /* 0x002fe40007810000 */
[----:B------:R-:W-:-:S04]  /*3520*/  FMNMX.FTZ R136, R82, R136, !PT ;  /* 0x0000008852887209 */ /* 0x000fc80007810000 */
[----:B------:R-:W-:Y:S02]  /*3530*/  FMNMX.FTZ R136, R149, R136, !PT ;  /* 0x0000008895887209 */ /* 0x000fe40007810000 */
[----:B--2---:R-:W-:Y:S01]  /*3540*/  FMNMX.FTZ R3, R118, R4, !PT ;  /* 0x0000000476037209 */ /* 0x004fe20007810000 */
[----:B------:R-:W-:Y:S01]  /*3550*/  FFMA.FTZ R4, R146, c[0x0][0x23c], -R6 ;  /* 0x00008f0092047a23 */ /* 0x000fe20000010806 */
[----:B------:R-:W-:Y:S02]  /*3560*/  FMNMX.FTZ R136, R83, R136, !PT ;  /* 0x0000008853887209 */ /* 0x000fe40007810000 */
[----:B------:R-:W-:Y:S01]  /*3570*/  FMNMX.FTZ R3, R81, R3, !PT ;  /* 0x0000000351037209 */ /* 0x000fe20007810000 */
[----:B------:R1:W-:Y:S01]  /*3580*/  MUFU.EX2 R131, R4 ;  /* 0x0000000400837308 */ /* 0x0003e20000000800 */
[----:B------:R-:W-:Y:S02]  /*3590*/  FMNMX.FTZ R136, R68, R136, !PT ;  /* 0x0000008844887209 */ /* 0x000fe40007810000 */
[----:B------:R-:W-:-:S02]  /*35a0*/  FMNMX.FTZ R3, R132, R3, !PT ;  /* 0x0000000384037209 */ /* 0x000fc40007810000 */
[----:B------:R-:W-:Y:S02]  /*35b0*/  FMNMX.FTZ R136, R69, R136, !PT ;  /* 0x0000008845887209 */ /* 0x000fe40007810000 */
[----:B------:R-:W-:Y:S02]  /*35c0*/  FMNMX.FTZ R3, R134, R3, !PT ;  /* 0x0000000386037209 */ /* 0x000fe40007810000 */
[----:B------:R-:W-:Y:S02]  /*35d0*/  FMNMX.FTZ R136, R70, R136, !PT ;  /* 0x0000008846887209 */ /* 0x000fe40007810000 */
[----:B------:R-:W-:Y:S02]  /*35e0*/  FMNMX.FTZ R3, R135, R3, !PT ;  /* 0x0000000387037209 */ /* 0x000fe40007810000 */
[----:B------:R-:W-:Y:S02]  /*35f0*/  FMNMX.FTZ R136, R71, R136, !PT ;  /* 0x0000008847887209 */ /* 0x000fe40007810000 */
[----:B------:R-:W-:Y:S01]  /*3600*/  FMNMX.FTZ R3, R77, R3, !PT ;  /* 0x000000034d037209 */ /* 0x000fe20007810000 */
[----:B-1----:R-:W-:Y:S01]  /*3610*/  FFMA.FTZ R4, R156, c[0x0][0x23c], -R6 ;  /* 0x00008f009c047a23 */ /* 0x002fe20000010806 */
[----:B------:R-:W-:-:S02]  /*3620*/  FMNMX.FTZ R136, R155, R136, !PT ;  /* 0x000000889b887209 */ /* 0x000fc40007810000 */
[----:B------:R-:W-:Y:S01]  /*3630*/  FMNMX.FTZ R3, R139, R3, !PT ;  /* 0x000000038b037209 */ /* 0x000fe20007810000 */
[----:B------:R1:W2:Y:S01]  /*3640*/  MUFU.EX2 R120, R4 ;  /* 0x0000000400787308 */ /* 0x0002a20000000800 */
[----:B------:R-:W-:Y:S02]  /*3650*/  FMNMX.FTZ R136, R168, R136, !PT ;  /* 0x00000088a8887209 */ /* 0x000fe40007810000 */
[----:B------:R-:W-:Y:S02]  /*3660*/  FMNMX.FTZ R3, R150, R3, !PT ;  /* 0x0000000396037209 */ /* 0x000fe40007810000 */
[----:B------:R-:W-:Y:S02]  /*3670*/  FMNMX.FTZ R136, R169, R136, !PT ;  /* 0x00000088a9887209 */ /* 0x000fe40007810000 */
[----:B------:R-:W-:Y:S02]  /*3680*/  FMNMX.FTZ R3, R151, R3, !PT ;  /* 0x0000000397037209 */ /* 0x000fe40007810000 */
[----:B------:R-:W-:-:S02]  /*3690*/  FMNMX.FTZ R136, R72, R136, !PT ;  /* 0x0000008848887209 */ /* 0x000fc40007810000 */
[----:B------:R-:W-:Y:S02]  /*36a0*/  FMNMX.FTZ R3, R152, R3, !PT ;  /* 0x0000000398037209 */ /* 0x000fe40007810000 */
[----:B------:R-:W-:Y:S02]  /*36b0*/  FMNMX.FTZ R136, R176, R136, !PT ;  /* 0x00000088b0887209 */ /* 0x000fe40007810000 */
[----:B------:R-:W-:Y:S01]  /*36c0*/  FMNMX.FTZ R3, R153, R3, !PT ;  /* 0x0000000399037209 */ /* 0x000fe20007810000 */
[----:B-1----:R-:W-:Y:S01]  /*36d0*/  FFMA.FTZ R4, R104, c[0x0][0x23c], -R6 ;  /* 0x00008f0068047a23 */ /* 0x002fe20000010806 */
[----:B------:R-:W-:Y:S01]  /*36e0*/  FMNMX.FTZ R136, R178, R136, !PT ;  /* 0x00000088b2887209 */ /* 0x000fe20007810000 */
[----:B--2---:R-:W-:Y:S01]  /*36f0*/  FADD.FTZ R2, R131, R120 ;  /* 0x0000007883027221 */ /* 0x004fe20000010000 */
[----:B------:R-:W-:Y:S01]  /*3700*/  FMNMX.FTZ R3, R78, R3, !PT ;  /* 0x000000034e037209 */ /* 0x000fe20007810000 */
[----:B------:R1:W2:Y:S01]  /*3710*/  MUFU.EX2 R130, R4 ;  /* 0x0000000400827308 */ /* 0x0002a20000000800 */
[----:B------:R-:W-:-:S02]  /*3720*/  FMNMX.FTZ R136, R179, R136, !PT ;  /* 0x00000088b3887209 */ /* 0x000fc40007810000 */
[----:B------:R-:W-:Y:S02]  /*3730*/  FMNMX.FTZ R3, R79, R3, !PT ;  /* 0x000000034f037209 */ /* 0x000fe40007810000 */
[----:B------:R-:W-:Y:S02]  /*3740*/  FMNMX.FTZ R136, R180, R136, !PT ;  /* 0x00000088b4887209 */ /* 0x000fe40007810000 */
[----:B------:R-:W-:Y:S02]  /*3750*/  FMNMX.FTZ R3, R154, R3, !PT ;  /* 0x000000039a037209 */ /* 0x000fe40007810000 */
[----:B------:R-:W-:Y:S02]  /*3760*/  FMNMX.FTZ R136, R187, R136, !PT ;  /* 0x00000088bb887209 */ /* 0x000fe40007810000 */
[----:B------:R-:W-:Y:S02]  /*3770*/  FMNMX.FTZ R3, R65, R3, !PT ;  /* 0x0000000341037209 */ /* 0x000fe40007810000 */
[----:B------:R-:W-:-:S02]  /*3780*/  FMNMX.FTZ R136, R188, R136, !PT ;  /* 0x00000088bc887209 */ /* 0x000fc40007810000 */
[----:B------:R-:W-:Y:S01]  /*3790*/  FMNMX.FTZ R3, R170, R3, !PT ;  /* 0x00000003aa037209 */ /* 0x000fe20007810000 */
[----:B-1----:R-:W-:Y:S01]  /*37a0*/  FFMA.FTZ R4, R106, c[0x0][0x23c], -R6 ;  /* 0x00008f006a047a23 */ /* 0x002fe20000010806 */
[----:B------:R-:W-:Y:S01]  /*37b0*/  FMNMX.FTZ R136, R189, R136, !PT ;  /* 0x00000088bd887209 */ /* 0x000fe20007810000 */
[----:B--2---:R-:W-:Y:S01]  /*37c0*/  FADD.FTZ R2, R130, R2 ;  /* 0x0000000282027221 */ /* 0x004fe20000010000 */
[----:B------:R-:W-:Y:S01]  /*37d0*/  FMNMX.FTZ R3, R171, R3, !PT ;  /* 0x00000003ab037209 */ /* 0x000fe20007810000 */
[----:B------:R1:W2:Y:S01]  /*37e0*/  MUFU.EX2 R122, R4 ;  /* 0x00000004007a7308 */ /* 0x0002a20000000800 */
[----:B------:R-:W-:Y:S02]  /*37f0*/  FMNMX.FTZ R136, R190, R136, !PT ;  /* 0x00000088be887209 */ /* 0x000fe40007810000 */
[----:B------:R-:W-:-:S03]  /*3800*/  FMNMX.FTZ R3, R73, R3, !PT ;  /* 0x0000000349037209 */ /* 0x000fc60007810000 */
[----:B------:R-:W3:Y:S01]  /*3810*/  SHFL.BFLY PT, R7, R136, 0x2, 0x1f ;  /* 0x0c401f0088077f89 */ /* 0x000ee200000e0000 */
[----:B------:R-:W-:-:S04]  /*3820*/  FMNMX.FTZ R3, R177, R3, !PT ;  /* 0x00000003b1037209 */ /* 0x000fc80007810000 */
[----:B------:R-:W-:Y:S01]  /*3830*/  FMNMX.FTZ R3, R181, R3, !PT ;  /* 0x00000003b5037209 */ /* 0x000fe20007810000 */
[----:B-1----:R-:W-:Y:S01]  /*3840*/  FFMA.FTZ R4, R157, c[0x0][0x23c], -R6 ;  /* 0x00008f009d047a23 */ /* 0x002fe20000010806 */
[----:B--2---:R-:W-:-:S03]  /*3850*/  F2FP.PACK_AB R15, R122, R130 ;  /* 0x000000827a0f723e */ /* 0x004fc600000000ff */
[----:B------:R1:W-:Y:S01]  /*3860*/  MUFU.EX2 R129, R4 ;  /* 0x0000000400817308 */ /* 0x0003e20000000800 */
[----:B---3--:R-:W-:-:S05]  /*3870*/  FMNMX.FTZ R136, R136, R7, !PT ;  /* 0x0000000788887209 */ /* 0x008fca0007810000 */
[----:B------:R-:W2:Y:S01]  /*3880*/  SHFL.BFLY PT, R7, R136, 0x1, 0x1f ;  /* 0x0c201f0088077f89 */ /* 0x000ea200000e0000 */
[----:B-1----:R-:W-:-:S04]  /*3890*/  FFMA.FTZ R4, R158, c[0x0][0x23c], -R6 ;  /* 0x00008f009e047a23 */ /* 0x002fc80000010806 */
[----:B------:R1:W-:Y:S02]  /*38a0*/  MUFU.EX2 R121, R4 ;  /* 0x0000000400797308 */ /* 0x0003e40000000800 */
[----:B-1----:R-:W-:Y:S01]  /*38b0*/  FFMA.FTZ R4, R114, c[0x0][0x23c], -R6 ;  /* 0x00008f0072047a23 */ /* 0x002fe20000010806 */
[----:B--2---:R-:W-:-:S05]  /*38c0*/  FMNMX.FTZ R136, R136, R7, !PT ;  /* 0x0000000788887209 */ /* 0x004fca0007810000 */
[----:B------:R1:W-:Y:S01]  /*38d0*/  MUFU.EX2 R128, R4 ;  /* 0x0000000400807308 */ /* 0x0003e20000000800 */
[----:B------:R-:W-:Y:S01]  /*38e0*/  FSETP.NEU.FTZ.AND P1, PT, R136, -INF , PT ;  /* 0xff8000008800780b */ /* 0x000fe20003f3d000 */
[----:B-1----:R-:W-:-:S06]  /*38f0*/  FFMA.FTZ R4, R145, c[0x0][0x23c], -R6 ;  /* 0x00008f0091047a23 */ /* 0x002fcc0000010806 */
[----:B------:R1:W-:Y:S02]  /*3900*/  MUFU.EX2 R201, R4 ;  /* 0x0000000400c97308 */ /* 0x0003e40000000800 */
[----:B-1----:R-:W-:-:S06]  /*3910*/  FFMA.FTZ R4, R159, c[0x0][0x23c], -R6 ;  /* 0x00008f009f047a23 */ /* 0x002fcc0000010806 */
[----:B------:R1:W-:Y:S02]  /*3920*/  MUFU.EX2 R123, R4 ;  /* 0x00000004007b7308 */ /* 0x0003e40000000800 */
[----:B-1----:R-:W-:-:S06]  /*3930*/  FFMA.FTZ R4, R164, c[0x0][0x23c], -R6 ;  /* 0x00008f00a4047a23 */ /* 0x002fcc0000010806 */
[----:B------:R1:W-:Y:S02]  /*3940*/  MUFU.EX2 R200, R4 ;  /* 0x0000000400c87308 */ /* 0x0003e40000000800 */
[----:B-1----:R-:W-:Y:S01]  /*3950*/  FMNMX.FTZ R4, R182, R3, !PT ;  /* 0x00000003b6047209 */ /* 0x002fe20007810000 */
[----:B------:R-:W-:-:S03]  /*3960*/  FFMA.FTZ R3, R117, c[0x0][0x23c], -R6 ;  /* 0x00008f0075037a23 */ /* 0x000fc60000010806 */
[----:B------:R-:W-:Y:S02]  /*3970*/  FMNMX.FTZ R4, R183, R4, !PT ;  /* 0x00000004b7047209 */ /* 0x000fe40007810000 */
[----:B------:R1:W-:Y:S02]  /*3980*/  MUFU.EX2 R198, R3 ;  /* 0x0000000300c67308 */ /* 0x0003e40000000800 */
[----:B-1----:R-:W-:Y:S01]  /*3990*/  FMNMX.FTZ R3, R75, R4, !PT ;  /* 0x000000044b037209 */ /* 0x002fe20007810000 */
[----:B------:R-:W-:-:S03]  /*39a0*/  FFMA.FTZ R4, R147, c[0x0][0x23c], -R6 ;  /* 0x00008f0093047a23 */ /* 0x000fc60000010806 */
[----:B------:R-:W-:Y:S02]  /*39b0*/  FMNMX.FTZ R3, R191, R3, !PT ;  /* 0x00000003bf037209 */ /* 0x000fe40007810000 */
[----:B------:R1:W-:Y:S02]  /*39c0*/  MUFU.EX2 R197, R4 ;  /* 0x0000000400c57308 */ /* 0x0003e40000000800 */
[----:B------:R-:W-:-:S04]  /*39d0*/  FMNMX.FTZ R3, R192, R3, !PT ;  /* 0x00000003c0037209 */ /* 0x000fc80007810000 */
[----:B------:R-:W-:-:S04]  /*39e0*/  FMNMX.FTZ R3, R193, R3, !PT ;  /* 0x00000003c1037209 */ /* 0x000fc80007810000 */
[----:B------:R-:W-:Y:S01]  /*39f0*/  FMNMX.FTZ R3, R175, R3, !PT ;  /* 0x00000003af037209 */ /* 0x000fe20007810000 */
[----:B-1----:R-:W-:-:S04]  /*3a00*/  FFMA.FTZ R4, R165, c[0x0][0x23c], -R6 ;  /* 0x00008f00a5047a23 */ /* 0x002fc80000010806 */
[----:B------:R-:W1:Y:S01]  /*3a10*/  SHFL.BFLY PT, R5, R3, 0x2, 0x1f ;  /* 0x0c401f0003057f89 */ /* 0x000e6200000e0000 */
[----:B------:R2:W-:Y:S02]  /*3a20*/  MUFU.EX2 R196, R4 ;  /* 0x0000000400c47308 */ /* 0x0005e40000000800 */
[----:B--2---:R-:W-:-:S06]  /*3a30*/  FFMA.FTZ R4, R166, c[0x0][0x23c], -R6 ;  /* 0x00008f00a6047a23 */ /* 0x004fcc0000010806 */
[----:B------:R2:W-:Y:S01]  /*3a40*/  MUFU.EX2 R199, R4 ;  /* 0x0000000400c77308 */ /* 0x0005e20000000800 */
[----:B-1----:R-:W-:Y:S01]  /*3a50*/  FMNMX.FTZ R3, R3, R5, !PT ;  /* 0x0000000503037209 */ /* 0x002fe20007810000 */
[----:B------:R-:W-:-:S04]  /*3a60*/  FMUL.FTZ R5, R136, c[0x0][0x23c] ;  /* 0x00008f0088057a20 */ /* 0x000fc80000410000 */
[----:B------:R-:W1:Y:S01]  /*3a70*/  SHFL.BFLY PT, R8, R3, 0x1, 0x1f ;  /* 0x0c201f0003087f89 */ /* 0x000e6200000e0000 */
[----:B------:R-:W-:-:S05]  /*3a80*/  FSEL R5, R5, RZ, P1 ;  /* 0x000000ff05057208 */ /* 0x000fca0000800000 */
[--C-:B------:R-:W-:Y:S02]  /*3a90*/  FFMA.FTZ R7, R112, c[0x0][0x23c], -R5.reuse ;  /* 0x00008f0070077a23 */ /* 0x100fe40000010805 */
[----:B--2---:R-:W-:Y:S02]  /*3aa0*/  FFMA.FTZ R4, R124, c[0x0][0x23c], -R6 ;  /* 0x00008f007c047a23 */ /* 0x004fe40000010806 */
[----:B------:R2:W-:Y:S08]  /*3ab0*/  MUFU.EX2 R112, R7 ;  /* 0x0000000700707308 */ /* 0x0005f00000000800 */
[----:B------:R3:W-:Y:S01]  /*3ac0*/  MUFU.EX2 R124, R4 ;  /* 0x00000004007c7308 */ /* 0x0007e20000000800 */
[----:B-1----:R-:W-:Y:S01]  /*3ad0*/  FMNMX.FTZ R3, R3, R8, !PT ;  /* 0x0000000803037209 */ /* 0x002fe20007810000 */
[----:B--2---:R-:W-:-:S03]  /*3ae0*/  FFMA.FTZ R7, R88, c[0x0][0x23c], -R5 ;  /* 0x00008f0058077a23 */ /* 0x004fc60000010805 */
[----:B------:R-:W-:-:S03]  /*3af0*/  FSETP.NEU.FTZ.AND P1, PT, R3, -INF , PT ;  /* 0xff8000000300780b */ /* 0x000fc60003f3d000 */
[----:B------:R-:W1:Y:S01]  /*3b00*/  MUFU.EX2 R114, R7 ;  /* 0x0000000700727308 */ /* 0x000e620000000800 */
[----:B---3--:R-:W-:-:S07]  /*3b10*/  FFMA.FTZ R4, R125, c[0x0][0x23c], -R6 ;  /* 0x00008f007d047a23 */ /* 0x008fce0000010806 */
[----:B------:R2:W-:Y:S01]  /*3b20*/  MUFU.EX2 R125, R4 ;  /* 0x00000004007d7308 */ /* 0x0005e20000000800 */
[----:B-1----:R-:W-:Y:S01]  /*3b30*/  F2FP.PACK_AB R10, R114, R112 ;  /* 0x00000070720a723e */ /* 0x002fe200000000ff */
[----:B--2---:R-:W-:-:S06]  /*3b40*/  FFMA.FTZ R4, R173, c[0x0][0x23c], -R6 ;  /* 0x00008f00ad047a23 */ /* 0x004fcc0000010806 */
        /* <DEDUP_REMOVED lines=14> */
[----:B------:R1:W2:Y:S02]  /*3c30*/  MUFU.EX2 R104, R4 ;  /* 0x0000000400687308 */ /* 0x0002a40000000800 */
[----:B-1----:R-:W-:Y:S01]  /*3c40*/  FMUL.FTZ R4, R3, c[0x0][0x23c] ;  /* 0x00008f0003047a20 */ /* 0x002fe20000410000 */
[----:B--2---:R-:W-:-:S04]  /*3c50*/  F2FP.PACK_AB R8, R104, R106 ;  /* 0x0000006a6808723e */ /* 0x004fc800000000ff */
[----:B------:R-:W-:-:S05]  /*3c60*/  FSEL R4, R4, RZ, P1 ;  /* 0x000000ff04047208 */ /* 0x000fca0000800000 */
[--C-:B------:R-:W-:Y:S02]  /*3c70*/  FFMA.FTZ R7, R107, c[0x0][0x23c], -R4.reuse ;  /* 0x00008f006b077a23 */ /* 0x100fe40000010804 */
[--C-:B------:R-:W-:Y:S02]  /*3c80*/  FFMA.FTZ R0, R113, c[0x0][0x23c], -R4.reuse ;  /* 0x00008f0071007a23 */ /* 0x100fe40000010804 */
[----:B------:R-:W-:Y:S08]  /*3c90*/  MUFU.EX2 R97, R7 ;  /* 0x0000000700617308 */ /* 0x000ff00000000800 */
[----:B------:R1:W2:Y:S02]  /*3ca0*/  MUFU.EX2 R7, R0 ;  /* 0x0000000000077308 */ /* 0x0002a40000000800 */
[----:B-1----:R-:W-:Y:S01]  /*3cb0*/  FFMA.FTZ R0, R116, c[0x0][0x23c], -R4 ;  /* 0x00008f0074007a23 */ /* 0x002fe20000010804 */
[----:B--2---:R-:W-:-:S05]  /*3cc0*/  F2FP.PACK_AB R9, R7, R97 ;  /* 0x000000610709723e */ /* 0x004fca00000000ff */
[----:B------:R1:W-:Y:S02]  /*3cd0*/  MUFU.EX2 R103, R0 ;  /* 0x0000000000677308 */ /* 0x0003e40000000800 */
[----:B-1----:R-:W-:-:S06]  /*3ce0*/  FFMA.FTZ R0, R89, c[0x0][0x23c], -R4 ;  /* 0x00008f0059007a23 */ /* 0x002fcc0000010804 */
[----:B------:R1:W2:Y:S02]  /*3cf0*/  MUFU.EX2 R109, R0 ;  /* 0x00000000006d7308 */ /* 0x0002a40000000800 */
[----:B-1----:R-:W-:Y:S01]  /*3d00*/  FFMA.FTZ R0, R115, c[0x0][0x23c], -R5 ;  /* 0x00008f0073007a23 */ /* 0x002fe20000010805 */
[----:B--2---:R-:W-:-:S05]  /*3d10*/  F2FP.PACK_AB R11, R109, R103 ;  /* 0x000000676d0b723e */ /* 0x004fca00000000ff */
[----:B------:R1:W-:Y:S02]  /*3d20*/  MUFU.EX2 R111, R0 ;  /* 0x00000000006f7308 */ /* 0x0003e40000000800 */
[C---:B------:R-:W-:Y:S08]  /*3d30*/  HMMA.16816.F32 R44, R8.reuse, R20, RZ ;  /* 0x00000014082c723c */ /* 0x040ff000000018ff */
[----:B------:R-:W-:Y:S01]  /*3d40*/  HMMA.16816.F32 R36, R8, R16, RZ ;  /* 0x000000100824723c */ /* 0x000fe200000018ff */
[----:B-1----:R-:W-:-:S04]  /*3d50*/  FFMA.FTZ R0, R86, c[0x0][0x23c], -R5 ;  /* 0x00008f0056007a23 */ /* 0x002fc80000010805 */
[----:B------:R1:W2:Y:S03]  /*3d60*/  MUFU.EX2 R113, R0 ;  /* 0x0000000000717308 */ /* 0x0002a60000000800 */
[C---:B------:R-:W-:Y:S08]  /*3d70*/  HMMA.16816.F32 R40, R8.reuse, R22, RZ ;  /* 0x000000160828723c */ /* 0x040ff000000018ff */
[----:B------:R-:W-:Y:S01]  /*3d80*/  HMMA.16816.F32 R32, R8, R18, RZ ;  /* 0x000000120820723c */ /* 0x000fe200000018ff */
[----:B-1----:R-:W-:-:S06]  /*3d90*/  FFMA.FTZ R0, R87, c[0x0][0x23c], -R5 ;  /* 0x00008f0057007a23 */ /* 0x002fcc0000010805 */
[----:B--2---:R-:W-:Y:S01]  /*3da0*/  F2FP.PACK_AB R8, R113, R111 ;  /* 0x0000006f7108723e */ /* 0x004fe200000000ff */
[----:B------:R1:W-:Y:S02]  /*3db0*/  MUFU.EX2 R115, R0 ;  /* 0x0000000000737308 */ /* 0x0003e40000000800 */
[----:B-1----:R-:W-:-:S06]  /*3dc0*/  FFMA.FTZ R0, R80, c[0x0][0x23c], -R5 ;  /* 0x00008f0050007a23 */ /* 0x002fcc0000010805 */
[----:B------:R1:W2:Y:S02]  /*3dd0*/  MUFU.EX2 R116, R0 ;  /* 0x0000000000747308 */ /* 0x0002a40000000800 */
[----:B-1----:R-:W-:Y:S01]  /*3de0*/  FFMA.FTZ R0, R119, c[0x0][0x23c], -R4 ;  /* 0x00008f0077007a23 */ /* 0x002fe20000010804 */
[----:B------:R-:W-:Y:S02]  /*3df0*/  MOV R119, R13 ;  /* 0x0000000d00777202 */ /* 0x000fe40000000f00 */
[----:B------:R-:W-:-:S03]  /*3e00*/  F2FP.PACK_AB R13, R120, R131 ;  /* 0x00000083780d723e */ /* 0x000fc600000000ff */
[----:B------:R1:W-:Y:S01]  /*3e10*/  MUFU.EX2 R102, R0 ;  /* 0x0000000000667308 */ /* 0x0003e20000000800 */
[----:B--2---:R-:W-:Y:S01]  /*3e20*/  F2FP.PACK_AB R10, R116, R115 ;  /* 0x00000073740a723e */ /* 0x004fe200000000ff */
[----:B-1----:R-:W-:Y:S01]  /*3e30*/  FFMA.FTZ R0, R118, c[0x0][0x23c], -R4 ;  /* 0x00008f0076007a23 */ /* 0x002fe20000010804 */
[----:B------:R-:W-:Y:S02]  /*3e40*/  MOV R118, R12 ;  /* 0x0000000c00767202 */ /* 0x000fe40000000f00 */
[----:B------:R-:W-:-:S03]  /*3e50*/  F2FP.PACK_AB R12, R203, R224 ;  /* 0x000000e0cb0c723e */ /* 0x000fc600000000ff */
[----:B------:R1:W2:Y:S04]  /*3e60*/  MUFU.EX2 R108, R0 ;  /* 0x00000000006c7308 */ /* 0x0002a80000000800 */
[C---:B------:R-:W-:Y:S08]  /*3e70*/  HMMA.16816.F32 R52, R12.reuse, R20, RZ ;  /* 0x000000140c34723c */ /* 0x040ff000000018ff */
[----:B------:R-:W-:Y:S01]  /*3e80*/  HMMA.16816.F32 R60, R12, R22, RZ ;  /* 0x000000160c3c723c */ /* 0x000fe200000018ff */
[----:B-1----:R-:W-:Y:S01]  /*3e90*/  FFMA.FTZ R0, R81, c[0x0][0x23c], -R4 ;  /* 0x00008f0051007a23 */ /* 0x002fe20000010804 */
[----:B--2---:R-:W-:-:S03]  /*3ea0*/  F2FP.PACK_AB R9, R108, R102 ;  /* 0x000000666c09723e */ /* 0x004fc600000000ff */
[----:B------:R1:W-:Y:S03]  /*3eb0*/  MUFU.EX2 R105, R0 ;  /* 0x0000000000697308 */ /* 0x0003e60000000800 */
[----:B------:R-:W-:Y:S01]  /*3ec0*/  HMMA.16816.F32 R20, R12, R18, RZ ;  /* 0x000000120c14723c */ /* 0x000fe200000018ff */
[----:B-1----:R-:W-:Y:S01]  /*3ed0*/  FFMA.FTZ R0, R132, c[0x0][0x23c], -R4 ;  /* 0x00008f0084007a23 */ /* 0x002fe20000010804 */
[----:B------:R-:W-:-:S03]  /*3ee0*/  MOV R132, R49 ;  /* 0x0000003100847202 */ /* 0x000fc60000000f00 */
[----:B------:R1:W2:Y:S02]  /*3ef0*/  MUFU.EX2 R107, R0 ;  /* 0x00000000006b7308 */ /* 0x0002a40000000800 */
[----:B-1----:R-:W-:Y:S01]  /*3f00*/  FFMA.FTZ R0, R184, c[0x0][0x23c], -R6 ;  /* 0x00008f00b8007a23 */ /* 0x002fe20000010806 */
[----:B------:R-:W-:Y:S02]  /*3f10*/  MOV R184, R48 ;  /* 0x0000003000b87202 */ /* 0x000fe40000000f00 */
[----:B------:R-:W-:Y:S03]  /*3f20*/  HMMA.16816.F32 R48, R12, R16, RZ ;  /* 0x000000100c30723c */ /* 0x000fe600000018ff */
[----:B------:R1:W-:Y:S01]  /*3f30*/  MUFU.EX2 R117, R0 ;  /* 0x0000000000757308 */ /* 0x0003e20000000800 */
[----:B------:R-:W3:Y:S01]  /*3f40*/  LDSM.16.MT88.4 R12, [R204+0x4800] ;  /* 0x00480000cc0c783b */ /* 0x000ee20000004200 */
[----:B--2---:R-:W-:-:S03]  /*3f50*/  F2FP.PACK_AB R11, R107, R105 ;  /* 0x000000696b0b723e */ /* 0x004fc600000000ff */
[----:B------:R-:W2:Y:S04]  /*3f60*/  LDSM.16.MT88.4 R16, [R205+0x4800] ;  /* 0x00480000cd10783b */ /* 0x000ea80000004200 */
[----:B------:R-:W-:Y:S01]  /*3f70*/  HMMA.16816.F32 R140, R8, R28, R44 ;  /* 0x0000001c088c723c */ /* 0x000fe2000000182c */
[----:B-1----:R-:W-:Y:S01]  /*3f80*/  FFMA.FTZ R0, R133, c[0x0][0x23c], -R5 ;  /* 0x00008f0085007a23 */ /* 0x002fe20000010805 */
[----:B------:R-:W-:-:S06]  /*3f90*/  MOV R133, R56 ;  /* 0x0000003800857202 */ /* 0x000fcc0000000f00 */
[C---:B------:R-:W-:Y:S01]  /*3fa0*/  HMMA.16816.F32 R40, R8.reuse, R30, R40 ;  /* 0x0000001e0828723c */ /* 0x040fe20000001828 */
[----:B------:R1:W-:Y:S07]  /*3fb0*/  MUFU.EX2 R100, R0 ;  /* 0x0000000000647308 */ /* 0x0003ee0000000800 */
[C---:B------:R-:W-:Y:S08]  /*3fc0*/  HMMA.16816.F32 R56, R8.reuse, R24, R36 ;  /* 0x000000180838723c */ /* 0x040ff00000001824 */
[----:B------:R-:W-:Y:S01]  /*3fd0*/  HMMA.16816.F32 R32, R8, R26, R32 ;  /* 0x0000001a0820723c */ /* 0x000fe20000001820 */
[----:B-1----:R-:W-:-:S04]  /*3fe0*/  FFMA.FTZ R0, R90, c[0x0][0x23c], -R5 ;  /* 0x00008f005a007a23 */ /* 0x002fc80000010805 */
[----:B------:R1:W4:Y:S02]  /*3ff0*/  MUFU.EX2 R101, R0 ;  /* 0x0000000000657308 */ /* 0x0003240000000800 */
[----:B------:R-:W-:Y:S02]  /*4000*/  F2FP.PACK_AB R8, R227, R226 ;  /* 0x000000e2e308723e */ /* 0x000fe400000000ff */
[----:B------:R-:W-:Y:S02]  /*4010*/  F2FP.PACK_AB R9, R121, R129 ;  /* 0x000000817909723e */ /* 0x000fe400000000ff */
[----:B------:R-:W-:Y:S02]  /*4020*/  F2FP.PACK_AB R10, R228, R229 ;  /* 0x000000e5e40a723e */ /* 0x000fe400000000ff */
[----:B------:R-:W-:-:S07]  /*4030*/  F2FP.PACK_AB R11, R201, R128 ;  /* 0x00000080c90b723e */ /* 0x000fce00000000ff */
[----:B------:R-:W-:Y:S01]  /*4040*/  HMMA.16816.F32 R52, R8, R28, R52 ;  /* 0x0000001c0834723c */ /* 0x000fe20000001834 */
[----:B-1----:R-:W-:-:S04]  /*4050*/  FFMA.FTZ R0, R91, c[0x0][0x23c], -R5 ;  /* 0x00008f005b007a23 */ /* 0x002fc80000010805 */
[----:B------:R1:W-:Y:S03]  /*4060*/  MUFU.EX2 R99, R0 ;  /* 0x0000000000637308 */ /* 0x0003e60000000800 */
[C---:B------:R-:W-:Y:S08]  /*4070*/  HMMA.16816.F32 R48, R8.reuse, R24, R48 ;  /* 0x000000180830723c */ /* 0x040ff00000001830 */
[----:B------:R-:W-:Y:S01]  /*4080*/  HMMA.16816.F32 R44, R8, R30, R60 ;  /* 0x0000001e082c723c */ /* 0x000fe2000000183c */
[----:B-1----:R-:W-:-:S07]  /*4090*/  FFMA.FTZ R0, R76, c[0x0][0x23c], -R5 ;  /* 0x00008f004c007a23 */ /* 0x002fce0000010805 */
[----:B------:R-:W-:Y:S01]  /*40a0*/  HMMA.16816.F32 R36, R8, R26, R20 ;  /* 0x0000001a0824723c */ /* 0x000fe20000001814 */
[----:B------:R-:W1:Y:S01]  /*40b0*/  LDSM.16.MT88.4 R20, [R204+0x4c00] ;  /* 0x004c0000cc14783b */ /* 0x000e620000004200 */
[----:B------:R5:W2:Y:S03]  /*40c0*/  MUFU.EX2 R98, R0 ;  /* 0x0000000000627308 */ /* 0x000aa60000000800 */
[----:B------:R-:W1:Y:S02]  /*40d0*/  LDSM.16.MT88.4 R24, [R205+0x4c00] ;  /* 0x004c0000cd18783b */ /* 0x000e640000004200 */
[----:B----4-:R-:W-:Y:S01]  /*40e0*/  F2FP.PACK_AB R8, R101, R100 ;  /* 0x000000646508723e */ /* 0x010fe200000000ff */
[--C-:B-----5:R-:W-:Y:S01]  /*40f0*/  FFMA.FTZ R0, R134, c[0x0][0x23c], -R4.reuse ;  /* 0x00008f0086007a23 */ /* 0x120fe20000010804 */
[----:B--2---:R-:W-:Y:S02]  /*4100*/  F2FP.PACK_AB R10, R98, R99 ;  /* 0x00000063620a723e */ /* 0x004fe400000000ff */
[----:B------:R-:W-:Y:S01]  /*4110*/  MOV R134, R163 ;  /* 0x000000a300867202 */ /* 0x000fe20000000f00 */
[----:B------:R2:W-:Y:S02]  /*4120*/  MUFU.EX2 R94, R0 ;  /* 0x00000000005e7308 */ /* 0x0005e40000000800 */
[----:B--2---:R-:W-:Y:S01]  /*4130*/  FFMA.FTZ R0, R135, c[0x0][0x23c], -R4 ;  /* 0x00008f0087007a23 */ /* 0x004fe20000010804 */
[----:B------:R-:W-:-:S05]  /*4140*/  MOV R135, R162 ;  /* 0x000000a200877202 */ /* 0x000fca0000000f00 */
[----:B------:R2:W4:Y:S02]  /*4150*/  MUFU.EX2 R96, R0 ;  /* 0x0000000000607308 */ /* 0x0005240000000800 */
[----:B--2---:R-:W-:Y:S01]  /*4160*/  FFMA.FTZ R0, R77, c[0x0][0x23c], -R4 ;  /* 0x00008f004d007a23 */ /* 0x004fe20000010804 */
[----:B----4-:R-:W-:-:S05]  /*4170*/  F2FP.PACK_AB R9, R96, R94 ;  /* 0x0000005e6009723e */ /* 0x010fca00000000ff */
[----:B------:R2:W-:Y:S02]  /*4180*/  MUFU.EX2 R95, R0 ;  /* 0x00000000005f7308 */ /* 0x0005e40000000800 */
[----:B--2---:R-:W-:Y:S01]  /*4190*/  FFMA.FTZ R0, R139, c[0x0][0x23c], -R4 ;  /* 0x00008f008b007a23 */ /* 0x004fe20000010804 */
[----:B------:R-:W-:-:S05]  /*41a0*/  MOV R139, R161 ;  /* 0x000000a1008b7202 */ /* 0x000fca0000000f00 */
[----:B------:R2:W4:Y:S02]  /*41b0*/  MUFU.EX2 R93, R0 ;  /* 0x00000000005d7308 */ /* 0x0005240000000800 */
[----:B--2---:R-:W-:Y:S01]  /*41c0*/  FFMA.FTZ R0, R185, c[0x0][0x23c], -R6 ;  /* 0x00008f00b9007a23 */ /* 0x004fe20000010806 */
[----:B----4-:R-:W-:Y:S02]  /*41d0*/  F2FP.PACK_AB R11, R93, R95 ;  /* 0x0000005f5d0b723e */ /* 0x010fe400000000ff */
[----:B------:R-:W-:-:S03]  /*41e0*/  MOV R185, R160 ;  /* 0x000000a000b97202 */ /* 0x000fc60000000f00 */
[----:B------:R2:W-:Y:S02]  /*41f0*/  MUFU.EX2 R110, R0 ;  /* 0x00000000006e7308 */ /* 0x0005e40000000800 */
[C---:B---3--:R-:W-:Y:S08]  /*4200*/  HMMA.16816.F32 R140, R8.reuse, R12, R140 ;  /* 0x0000000c088c723c */ /* 0x048ff0000000188c */
[----:B------:R-:W-:Y:S01]  /*4210*/  HMMA.16816.F32 R56, R8, R16, R56 ;  /* 0x000000100838723c */ /* 0x000fe20000001838 */
[----:B--2---:R-:W-:-:S04]  /*4220*/  FFMA.FTZ R0, R148, c[0x0][0x23c], -R5 ;  /* 0x00008f0094007a23 */ /* 0x004fc80000010805 */
[----:B------:R2:W-:Y:S03]  /*4230*/  MUFU.EX2 R92, R0 ;  /* 0x00000000005c7308 */ /* 0x0005e60000000800 */
[C---:B------:R-:W-:Y:S08]  /*4240*/  HMMA.16816.F32 R40, R8.reuse, R14, R40 ;  /* 0x0000000e0828723c */ /* 0x040ff00000001828 */
[----:B------:R-:W-:Y:S01]  /*4250*/  HMMA.16816.F32 R28, R8, R18, R32 ;  /* 0x00000012081c723c */ /* 0x000fe20000001820 */
[----:B--2---:R-:W-:-:S06]  /*4260*/  FFMA.FTZ R0, R82, c[0x0][0x23c], -R5 ;  /* 0x00008f0052007a23 */ /* 0x004fcc0000010805 */
[----:B------:R-:W-:Y:S02]  /*4270*/  F2FP.PACK_AB R8, R242, R230 ;  /* 0x000000e6f208723e */ /* 0x000fe400000000ff */
[----:B------:R-:W-:Y:S01]  /*4280*/  F2FP.PACK_AB R9, R200, R123 ;  /* 0x0000007bc809723e */ /* 0x000fe200000000ff */
[----:B------:R2:W3:Y:S01]  /*4290*/  MUFU.EX2 R91, R0 ;  /* 0x00000000005b7308 */ /* 0x0004e20000000800 */
[----:B------:R-:W-:Y:S02]  /*42a0*/  F2FP.PACK_AB R10, R240, R241 ;  /* 0x000000f1f00a723e */ /* 0x000fe400000000ff */
[----:B------:R-:W-:-:S07]  /*42b0*/  F2FP.PACK_AB R11, R197, R198 ;  /* 0x000000c6c50b723e */ /* 0x000fce00000000ff */
[----:B------:R-:W-:Y:S01]  /*42c0*/  HMMA.16816.F32 R52, R8, R12, R52 ;  /* 0x0000000c0834723c */ /* 0x000fe20000001834 */
[----:B--2---:R-:W-:-:S07]  /*42d0*/  FFMA.FTZ R0, R149, c[0x0][0x23c], -R5 ;  /* 0x00008f0095007a23 */ /* 0x004fce0000010805 */
[C---:B------:R-:W-:Y:S01]  /*42e0*/  HMMA.16816.F32 R44, R8.reuse, R14, R44 ;  /* 0x0000000e082c723c */ /* 0x040fe2000000182c */
[----:B------:R-:W2:Y:S01]  /*42f0*/  LDSM.16.MT88.4 R12, [R204+0x5000] ;  /* 0x00500000cc0c783b */ /* 0x000ea20000004200 */
[----:B------:R4:W-:Y:S06]  /*4300*/  MUFU.EX2 R90, R0 ;  /* 0x00000000005a7308 */ /* 0x0009ec0000000800 */
[C---:B------:R-:W-:Y:S08]  /*4310*/  HMMA.16816.F32 R32, R8.reuse, R16, R48 ;  /* 0x000000100820723c */ /* 0x040ff00000001830 */
[----:B------:R-:W-:Y:S01]  /*4320*/  HMMA.16816.F32 R36, R8, R18, R36 ;  /* 0x000000120824723c */ /* 0x000fe20000001824 */
[----:B------:R-:W5:Y:S01]  /*4330*/  LDSM.16.MT88.4 R16, [R205+0x5000] ;  /* 0x00500000cd10783b */ /* 0x000f620000004200 */
[----:B----4-:R-:W-:-:S04]  /*4340*/  FFMA.FTZ R0, R83, c[0x0][0x23c], -R5 ;  /* 0x00008f0053007a23 */ /* 0x010fc80000010805 */
[----:B------:R4:W1:Y:S01]  /*4350*/  MUFU.EX2 R89, R0 ;  /* 0x0000000000597308 */ /* 0x0008620000000800 */
[----:B---3--:R-:W-:Y:S01]  /*4360*/  F2FP.PACK_AB R8, R91, R92 ;  /* 0x0000005c5b08723e */ /* 0x008fe200000000ff */
[----:B----4-:R-:W-:Y:S01]  /*4370*/  FFMA.FTZ R0, R150, c[0x0][0x23c], -R4 ;  /* 0x00008f0096007a23 */ /* 0x010fe20000010804 */
[----:B-1----:R-:W-:-:S05]  /*4380*/  F2FP.PACK_AB R10, R89, R90 ;  /* 0x0000005a590a723e */ /* 0x002fca00000000ff */
[----:B------:R1:W-:Y:S02]  /*4390*/  MUFU.EX2 R86, R0 ;  /* 0x0000000000567308 */ /* 0x0003e40000000800 */
[----:B-1----:R-:W-:-:S06]  /*43a0*/  FFMA.FTZ R0, R151, c[0x0][0x23c], -R4 ;  /* 0x00008f0097007a23 */ /* 0x002fcc0000010804 */
[----:B------:R1:W3:Y:S02]  /*43b0*/  MUFU.EX2 R87, R0 ;  /* 0x0000000000577308 */ /* 0x0002e40000000800 */
[----:B-1----:R-:W-:Y:S01]  /*43c0*/  FFMA.FTZ R0, R152, c[0x0][0x23c], -R4 ;  /* 0x00008f0098007a23 */ /* 0x002fe20000010804 */
[----:B---3--:R-:W-:-:S05]  /*43d0*/  F2FP.PACK_AB R9, R87, R86 ;  /* 0x000000565709723e */ /* 0x008fca00000000ff */
[----:B------:R1:W-:Y:S02]  /*43e0*/  MUFU.EX2 R85, R0 ;  /* 0x0000000000557308 */ /* 0x0003e40000000800 */
[----:B-1----:R-:W-:-:S06]  /*43f0*/  FFMA.FTZ R0, R153, c[0x0][0x23c], -R4 ;  /* 0x00008f0099007a23 */ /* 0x002fcc0000010804 */
[----:B------:R1:W3:Y:S02]  /*4400*/  MUFU.EX2 R84, R0 ;  /* 0x0000000000547308 */ /* 0x0002e40000000800 */
[----:B-1----:R-:W-:Y:S01]  /*4410*/  FFMA.FTZ R0, R217, c[0x0][0x23c], -R6 ;  /* 0x00008f00d9007a23 */ /* 0x002fe20000010806 */
[----:B---3--:R-:W-:Y:S02]  /*4420*/  F2FP.PACK_AB R11, R84, R85 ;  /* 0x00000055540b723e */ /* 0x008fe400000000ff */
[----:B------:R-:W-:-:S03]  /*4430*/  MOV R217, R144 ;  /* 0x0000009000d97202 */ /* 0x000fc60000000f00 */
[----:B------:R1:W-:Y:S02]  /*4440*/  MUFU.EX2 R88, R0 ;  /* 0x0000000000587308 */ /* 0x0003e40000000800 */
[C---:B------:R-:W-:Y:S08]  /*4450*/  HMMA.16816.F32 R140, R8.reuse, R20, R140 ;  /* 0x00000014088c723c */ /* 0x040ff0000000188c */
[----:B------:R-:W-:Y:S01]  /*4460*/  HMMA.16816.F32 R40, R8, R22, R40 ;  /* 0x000000160828723c */ /* 0x000fe20000001828 */
[----:B-1----:R-:W-:-:S04]  /*4470*/  FFMA.FTZ R0, R68, c[0x0][0x23c], -R5 ;  /* 0x00008f0044007a23 */ /* 0x002fc80000010805 */
[----:B------:R1:W-:Y:S03]  /*4480*/  MUFU.EX2 R83, R0 ;  /* 0x0000000000537308 */ /* 0x0003e60000000800 */
[C---:B------:R-:W-:Y:S08]  /*4490*/  HMMA.16816.F32 R160, R8.reuse, R24, R56 ;  /* 0x0000001808a0723c */ /* 0x040ff00000001838 */
[----:B------:R-:W-:Y:S01]  /*44a0*/  HMMA.16816.F32 R28, R8, R26, R28 ;  /* 0x0000001a081c723c */ /* 0x000fe2000000181c */
[----:B-1----:R-:W-:-:S06]  /*44b0*/  FFMA.FTZ R0, R69, c[0x0][0x23c], -R5 ;  /* 0x00008f0045007a23 */ /* 0x002fcc0000010805 */
[----:B------:R-:W-:Y:S02]  /*44c0*/  F2FP.PACK_AB R8, R238, R239 ;  /* 0x000000efee08723e */ /* 0x000fe400000000ff */
[----:B------:R-:W-:Y:S01]  /*44d0*/  F2FP.PACK_AB R9, R199, R196 ;  /* 0x000000c4c709723e */ /* 0x000fe200000000ff */
[----:B------:R1:W3:Y:S01]  /*44e0*/  MUFU.EX2 R82, R0 ;  /* 0x0000000000527308 */ /* 0x0002e20000000800 */
[----:B------:R-:W-:Y:S02]  /*44f0*/  F2FP.PACK_AB R10, R236, R237 ;  /* 0x000000edec0a723e */ /* 0x000fe400000000ff */
[----:B------:R-:W-:-:S07]  /*4500*/  F2FP.PACK_AB R11, R125, R124 ;  /* 0x0000007c7d0b723e */ /* 0x000fce00000000ff */
[----:B------:R-:W-:Y:S01]  /*4510*/  HMMA.16816.F32 R52, R8, R20, R52 ;  /* 0x000000140834723c */ /* 0x000fe20000001834 */
[----:B-1----:R-:W-:-:S07]  /*4520*/  FFMA.FTZ R0, R70, c[0x0][0x23c], -R5 ;  /* 0x00008f0046007a23 */ /* 0x002fce0000010805 */
[C---:B------:R-:W-:Y:S01]  /*4530*/  HMMA.16816.F32 R48, R8.reuse, R22, R44 ;  /* 0x000000160830723c */ /* 0x040fe2000000182c */
[----:B------:R-:W1:Y:S01]  /*4540*/  LDSM.16.MT88.4 R20, [R204+0x5400] ;  /* 0x00540000cc14783b */ /* 0x000e620000004200 */
[----:B------:R4:W-:Y:S06]  /*4550*/  MUFU.EX2 R81, R0 ;  /* 0x0000000000517308 */ /* 0x0009ec0000000800 */
[C---:B------:R-:W-:Y:S08]  /*4560*/  HMMA.16816.F32 R44, R8.reuse, R24, R32 ;  /* 0x00000018082c723c */ /* 0x040ff00000001820 */
[----:B------:R-:W-:Y:S01]  /*4570*/  HMMA.16816.F32 R36, R8, R26, R36 ;  /* 0x0000001a0824723c */ /* 0x000fe20000001824 */
[----:B------:R-:W1:Y:S01]  /*4580*/  LDSM.16.MT88.4 R24, [R205+0x5400] ;  /* 0x00540000cd18783b */ /* 0x000e620000004200 */
[----:B----4-:R-:W-:-:S04]  /*4590*/  FFMA.FTZ R0, R71, c[0x0][0x23c], -R5 ;  /* 0x00008f0047007a23 */ /* 0x010fc80000010805 */
[----:B------:R4:W2:Y:S01]  /*45a0*/  MUFU.EX2 R80, R0 ;  /* 0x0000000000507308 */ /* 0x0008a20000000800 */
[----:B---3--:R-:W-:Y:S01]  /*45b0*/  F2FP.PACK_AB R8, R82, R83 ;  /* 0x000000535208723e */ /* 0x008fe200000000ff */
[----:B----4-:R-:W-:Y:S01]  /*45c0*/  FFMA.FTZ R0, R78, c[0x0][0x23c], -R4 ;  /* 0x00008f004e007a23 */ /* 0x010fe20000010804 */
[----:B--2---:R-:W-:-:S05]  /*45d0*/  F2FP.PACK_AB R10, R80, R81 ;  /* 0x00000051500a723e */ /* 0x004fca00000000ff */
[----:B------:R2:W-:Y:S02]  /*45e0*/  MUFU.EX2 R71, R0 ;  /* 0x0000000000477308 */ /* 0x0005e40000000800 */
[----:B--2---:R-:W-:-:S06]  /*45f0*/  FFMA.FTZ R0, R79, c[0x0][0x23c], -R4 ;  /* 0x00008f004f007a23 */ /* 0x004fcc0000010804 */
[----:B------:R2:W3:Y:S02]  /*4600*/  MUFU.EX2 R76, R0 ;  /* 0x00000000004c7308 */ /* 0x0004e40000000800 */
[----:B--2---:R-:W-:Y:S01]  /*4610*/  FFMA.FTZ R0, R154, c[0x0][0x23c], -R4 ;  /* 0x00008f009a007a23 */ /* 0x004fe20000010804 */
[----:B---3--:R-:W-:-:S05]  /*4620*/  F2FP.PACK_AB R9, R76, R71 ;  /* 0x000000474c09723e */ /* 0x008fca00000000ff */
[----:B------:R2:W-:Y:S02]  /*4630*/  MUFU.EX2 R70, R0 ;  /* 0x0000000000467308 */ /* 0x0005e40000000800 */
[----:B--2---:R-:W-:-:S06]  /*4640*/  FFMA.FTZ R0, R65, c[0x0][0x23c], -R4 ;  /* 0x00008f0041007a23 */ /* 0x004fcc0000010804 */
[----:B------:R2:W3:Y:S02]  /*4650*/  MUFU.EX2 R69, R0 ;  /* 0x0000000000457308 */ /* 0x0004e40000000800 */
[----:B--2---:R-:W-:Y:S01]  /*4660*/  FFMA.FTZ R0, R219, c[0x0][0x23c], -R6 ;  /* 0x00008f00db007a23 */ /* 0x004fe20000010806 */
[----:B---3--:R-:W-:-:S05]  /*4670*/  F2FP.PACK_AB R11, R69, R70 ;  /* 0x00000046450b723e */ /* 0x008fca00000000ff */
[----:B------:R2:W-:Y:S02]  /*4680*/  MUFU.EX2 R77, R0 ;  /* 0x00000000004d7308 */ /* 0x0005e40000000800 */
[C---:B------:R-:W-:Y:S08]  /*4690*/  HMMA.16816.F32 R140, R8.reuse, R12, R140 ;  /* 0x0000000c088c723c */ /* 0x040ff0000000188c */
[----:B------:R-:W-:Y:S01]  /*46a0*/  HMMA.16816.F32 R40, R8, R14, R40 ;  /* 0x0000000e0828723c */ /* 0x000fe20000001828 */
[----:B--2---:R-:W-:-:S02]  /*46b0*/  FFMA.FTZ R0, R155, c[0x0][0x23c], -R5 ;  /* 0x00008f009b007a23 */ /* 0x004fc40000010805 */
[----:B------:R-:W-:Y:S02]  /*46c0*/  LDSM.16.MT88.4 R152, [R204+0x5c00] ;  /* 0x005c0000cc98783b */ /* 0x000fe40000004200 */
[----:B------:R2:W-:Y:S03]  /*46d0*/  MUFU.EX2 R68, R0 ;  /* 0x0000000000447308 */ /* 0x0005e60000000800 */
[C---:B-----5:R-:W-:Y:S08]  /*46e0*/  HMMA.16816.F32 R160, R8.reuse, R16, R160 ;  /* 0x0000001008a0723c */ /* 0x060ff000000018a0 */
[----:B------:R-:W-:Y:S01]  /*46f0*/  HMMA.16816.F32 R32, R8, R18, R28 ;  /* 0x000000120820723c */ /* 0x000fe2000000181c */
[----:B--2---:R-:W-:-:S06]  /*4700*/  FFMA.FTZ R0, R168, c[0x0][0x23c], -R5 ;  /* 0x00008f00a8007a23 */ /* 0x004fcc0000010805 */
[----:B------:R-:W-:Y:S02]  /*4710*/  F2FP.PACK_AB R8, R234, R235 ;  /* 0x000000ebea08723e */ /* 0x000fe400000000ff */
[----:B------:R-:W-:Y:S01]  /*4720*/  F2FP.PACK_AB R9, R202, R173 ;  /* 0x000000adca09723e */ /* 0x000fe200000000ff */
[----:B------:R2:W3:Y:S01]  /*4730*/  MUFU.EX2 R67, R0 ;  /* 0x0000000000437308 */ /* 0x0004e20000000800 */
[----:B------:R-:W-:Y:S02]  /*4740*/  F2FP.PACK_AB R10, R232, R233 ;  /* 0x000000e9e80a723e */ /* 0x000fe400000000ff */
[----:B------:R-:W-:Y:S02]  /*4750*/  F2FP.PACK_AB R11, R126, R172 ;  /* 0x000000ac7e0b723e */ /* 0x000fe400000000ff */
[----:B------:R-:W-:-:S05]  /*4760*/  F2FP.PACK_AB R168, R132, R184 ;  /* 0x000000b884a8723e */ /* 0x000fca00000000ff */
[----:B------:R-:W-:Y:S01]  /*4770*/  HMMA.16816.F32 R144, R8, R12, R52 ;  /* 0x0000000c0890723c */ /* 0x000fe20000001834 */
[----:B--2---:R-:W-:-:S07]  /*4780*/  FFMA.FTZ R0, R169, c[0x0][0x23c], -R5 ;  /* 0x00008f00a9007a23 */ /* 0x004fce0000010805 */
[C---:B------:R-:W-:Y:S01]  /*4790*/  HMMA.16816.F32 R44, R8.reuse, R16, R44 ;  /* 0x00000010082c723c */ /* 0x040fe2000000182c */
[----:B------:R2:W-:Y:S07]  /*47a0*/  MUFU.EX2 R66, R0 ;  /* 0x0000000000427308 */ /* 0x0005ee0000000800 */
[C---:B------:R-:W-:Y:S01]  /*47b0*/  HMMA.16816.F32 R28, R8.reuse, R18, R36 ;  /* 0x00000012081c723c */ /* 0x040fe20000001824 */
[----:B------:R-:W-:Y:S07]  /*47c0*/  LDSM.16.MT88.4 R16, [R205+0x5800] ;  /* 0x00580000cd10783b */ /* 0x000fee0000004200 */
[----:B------:R-:W-:Y:S01]  /*47d0*/  HMMA.16816.F32 R48, R8, R14, R48 ;  /* 0x0000000e0830723c */ /* 0x000fe20000001830 */
[----:B------:R-:W4:Y:S01]  /*47e0*/  LDSM.16.MT88.4 R12, [R204+0x5800] ;  /* 0x00580000cc0c783b */ /* 0x000f220000004200 */
[----:B--2---:R-:W-:-:S04]  /*47f0*/  FFMA.FTZ R0, R72, c[0x0][0x23c], -R5 ;  /* 0x00008f0048007a23 */ /* 0x004fc80000010805 */
[----:B------:R2:W5:Y:S01]  /*4800*/  MUFU.EX2 R65, R0 ;  /* 0x0000000000417308 */ /* 0x0005620000000800 */
[----:B---3--:R-:W-:Y:S01]  /*4810*/  F2FP.PACK_AB R8, R67, R68 ;  /* 0x000000444308723e */ /* 0x008fe200000000ff */
[----:B--2---:R-:W-:Y:S01]  /*4820*/  FFMA.FTZ R0, R170, c[0x0][0x23c], -R4 ;  /* 0x00008f00aa007a23 */ /* 0x004fe20000010804 */
[----:B-----5:R-:W-:Y:S02]  /*4830*/  F2FP.PACK_AB R10, R65, R66 ;  /* 0x00000042410a723e */ /* 0x020fe400000000ff */
[----:B------:R-:W-:-:S03]  /*4840*/  F2FP.PACK_AB R170, R119, R118 ;  /* 0x0000007677aa723e */ /* 0x000fc600000000ff */
        /* <DEDUP_REMOVED lines=11> */
[C---:B-1----:R-:W-:Y:S08]  /*4900*/  HMMA.16816.F32 R140, R8.reuse, R20, R140 ;  /* 0x00000014088c723c */ /* 0x042ff0000000188c */
[----:B------:R-:W-:Y:S01]  /*4910*/  HMMA.16816.F32 R40, R8, R22, R40 ;  /* 0x000000160828723c */ /* 0x000fe20000001828 */
[----:B--2---:R-:W-:-:S04]  /*4920*/  FFMA.FTZ R0, R176, c[0x0][0x23c], -R5 ;  /* 0x00008f00b0007a23 */ /* 0x004fc80000010805 */
[----:B------:R1:W-:Y:S03]  /*4930*/  MUFU.EX2 R58, R0 ;  /* 0x00000000003a7308 */ /* 0x0003e60000000800 */
[C---:B------:R-:W-:Y:S08]  /*4940*/  HMMA.16816.F32 R160, R8.reuse, R24, R160 ;  /* 0x0000001808a0723c */ /* 0x040ff000000018a0 */
[----:B------:R-:W-:Y:S01]  /*4950*/  HMMA.16816.F32 R32, R8, R26, R32 ;  /* 0x0000001a0820723c */ /* 0x000fe20000001820 */
[----:B-1----:R-:W-:-:S06]  /*4960*/  FFMA.FTZ R0, R178, c[0x0][0x23c], -R5 ;  /* 0x00008f00b2007a23 */ /* 0x002fcc0000010805 */
[----:B------:R-:W-:Y:S02]  /*4970*/  F2FP.PACK_AB R8, R243, R231 ;  /* 0x000000e7f308723e */ /* 0x000fe400000000ff */
[----:B------:R-:W-:Y:S01]  /*4980*/  F2FP.PACK_AB R9, R174, R127 ;  /* 0x0000007fae09723e */ /* 0x000fe200000000ff */
[----:B------:R1:W2:Y:S01]  /*4990*/  MUFU.EX2 R57, R0 ;  /* 0x0000000000397308 */ /* 0x0002a20000000800 */
[----:B------:R-:W-:Y:S02]  /*49a0*/  F2FP.PACK_AB R10, R185, R217 ;  /* 0x000000d9b90a723e */ /* 0x000fe400000000ff */
[----:B------:R-:W-:-:S07]  /*49b0*/  F2FP.PACK_AB R11, R110, R117 ;  /* 0x000000756e0b723e */ /* 0x000fce00000000ff */
[----:B------:R-:W-:Y:S01]  /*49c0*/  HMMA.16816.F32 R44, R8, R24, R44 ;  /* 0x00000018082c723c */ /* 0x000fe2000000182c */
[----:B-1----:R-:W-:-:S07]  /*49d0*/  FFMA.FTZ R0, R179, c[0x0][0x23c], -R5 ;  /* 0x00008f00b3007a23 */ /* 0x002fce0000010805 */
[C---:B------:R-:W-:Y:S01]  /*49e0*/  HMMA.16816.F32 R24, R8.reuse, R26, R28 ;  /* 0x0000001a0818723c */ /* 0x040fe2000000181c */
[----:B------:R1:W-:Y:S07]  /*49f0*/  MUFU.EX2 R56, R0 ;  /* 0x0000000000387308 */ /* 0x0003ee0000000800 */
[C---:B------:R-:W-:Y:S08]  /*4a00*/  HMMA.16816.F32 R144, R8.reuse, R20, R144 ;  /* 0x000000140890723c */ /* 0x040ff00000001890 */
[----:B------:R-:W-:Y:S01]  /*4a10*/  HMMA.16816.F32 R20, R8, R22, R48 ;  /* 0x000000160814723c */ /* 0x000fe20000001830 */
[----:B-1----:R-:W-:-:S04]  /*4a20*/  FFMA.FTZ R0, R180, c[0x0][0x23c], -R5 ;  /* 0x00008f00b4007a23 */ /* 0x002fc80000010805 */
[----:B------:R1:W3:Y:S02]  /*4a30*/  MUFU.EX2 R55, R0 ;  /* 0x0000000000377308 */ /* 0x0002e40000000800 */
[----:B--2---:R-:W-:Y:S01]  /*4a40*/  F2FP.PACK_AB R8, R57, R58 ;  /* 0x0000003a3908723e */ /* 0x004fe200000000ff */
[----:B-1----:R-:W-:Y:S01]  /*4a50*/  FFMA.FTZ R0, R181, c[0x0][0x23c], -R4 ;  /* 0x00008f00b5007a23 */ /* 0x002fe20000010804 */
[----:B---3--:R-:W-:-:S04]  /*4a60*/  F2FP.PACK_AB R10, R55, R56 ;  /* 0x00000038370a723e */ /* 0x008fc800000000ff */
[----:B------:R1:W-:Y:S02]  /*4a70*/  MUFU.EX2 R53, R0 ;  /* 0x0000000000357308 */ /* 0x0003e40000000800 */
[----:B-1----:R-:W-:-:S06]  /*4a80*/  FFMA.FTZ R0, R182, c[0x0][0x23c], -R4 ;  /* 0x00008f00b6007a23 */ /* 0x002fcc0000010804 */
        /* <DEDUP_REMOVED lines=8> */
[----:B------:R1:W2:Y:S02]  /*4b10*/  MUFU.EX2 R38, R0 ;  /* 0x0000000000267308 */ /* 0x0002a40000000800 */
[C---:B----4-:R-:W-:Y:S08]  /*4b20*/  HMMA.16816.F32 R140, R8.reuse, R12, R140 ;  /* 0x0000000c088c723c */ /* 0x050ff0000000188c */
        /* <DEDUP_REMOVED lines=10> */
[----:B--2---:R-:W-:-:S07]  /*4bd0*/  F2FP.PACK_AB R11, R38, R60 ;  /* 0x0000003c260b723e */ /* 0x004fce00000000ff */
[----:B------:R-:W-:Y:S01]  /*4be0*/  HMMA.16816.F32 R44, R8, R16, R44 ;  /* 0x00000010082c723c */ /* 0x000fe2000000182c */
[----:B-1----:R-:W-:Y:S01]  /*4bf0*/  FFMA.FTZ R0, R189, c[0x0][0x23c], -R5 ;  /* 0x00008f00bd007a23 */ /* 0x002fe20000010805 */
[----:B---3--:R-:W-:-:S06]  /*4c00*/  F2FP.PACK_AB R164, R36, R37 ;  /* 0x0000002524a4723e */ /* 0x008fcc00000000ff */
[C---:B------:R-:W-:Y:S01]  /*4c10*/  HMMA.16816.F32 R144, R8.reuse, R12, R144 ;  /* 0x0000000c0890723c */ /* 0x040fe20000001890 */
[----:B------:R1:W-:Y:S07]  /*4c20*/  MUFU.EX2 R31, R0 ;  /* 0x00000000001f7308 */ /* 0x0003ee0000000800 */
[C---:B------:R-:W-:Y:S01]  /*4c30*/  HMMA.16816.F32 R20, R8.reuse, R14, R20 ;  /* 0x0000000e0814723c */ /* 0x040fe20000001814 */
[----:B------:R-:W2:Y:S07]  /*4c40*/  LDSM.16.MT88.4 R12, [R205+0x5c00] ;  /* 0x005c0000cd0c783b */ /* 0x000eae0000004200 */
[----:B------:R-:W-:Y:S01]  /*4c50*/  HMMA.16816.F32 R24, R8, R18, R24 ;  /* 0x000000120818723c */ /* 0x000fe20000001818 */
[----:B-1----:R-:W-:-:S02]  /*4c60*/  FFMA.FTZ R0, R190, c[0x0][0x23c], -R5 ;  /* 0x00008f00be007a23 */ /* 0x002fc40000010805 */
[----:B------:R-:W-:Y:S02]  /*4c70*/  FADD.FTZ R5, R97, R7 ;  /* 0x0000000761057221 */ /* 0x000fe40000010000 */
[----:B------:R1:W3:Y:S02]  /*4c80*/  MUFU.EX2 R221, R0 ;  /* 0x0000000000dd7308 */ /* 0x0002e40000000800 */
[----:B-1----:R-:W-:Y:S01]  /*4c90*/  FFMA.FTZ R0, R191, c[0x0][0x23c], -R4 ;  /* 0x00008f00bf007a23 */ /* 0x002fe20000010804 */
[----:B---3--:R-:W-:-:S05]  /*4ca0*/  F2FP.PACK_AB R166, R221, R31 ;  /* 0x0000001fdda6723e */ /* 0x008fca00000000ff */
[----:B------:R1:W-:Y:S02]  /*4cb0*/  MUFU.EX2 R29, R0 ;  /* 0x00000000001d7308 */ /* 0x0003e40000000800 */
[----:B-1----:R-:W-:-:S06]  /*4cc0*/  FFMA.FTZ R0, R192, c[0x0][0x23c], -R4 ;  /* 0x00008f00c0007a23 */ /* 0x002fcc0000010804 */
[----:B------:R1:W3:Y:S02]  /*4cd0*/  MUFU.EX2 R30, R0 ;  /* 0x00000000001e7308 */ /* 0x0002e40000000800 */
[----:B-1----:R-:W-:Y:S01]  /*4ce0*/  FFMA.FTZ R0, R193, c[0x0][0x23c], -R4 ;  /* 0x00008f00c1007a23 */ /* 0x002fe20000010804 */
[----:B---3--:R-:W-:-:S05]  /*4cf0*/  F2FP.PACK_AB R165, R30, R29 ;  /* 0x0000001d1ea5723e */ /* 0x008fca00000000ff */
[----:B------:R1:W-:Y:S02]  /*4d00*/  MUFU.EX2 R28, R0 ;  /* 0x00000000001c7308 */ /* 0x0003e40000000800 */
[----:B-1----:R-:W-:Y:S02]  /*4d10*/  FFMA.FTZ R0, R175, c[0x0][0x23c], -R4 ;  /* 0x00008f00af007a23 */ /* 0x002fe40000010804 */
[----:B------:R-:W-:-:S04]  /*4d20*/  FADD.FTZ R4, R106, R104 ;  /* 0x000000686a047221 */ /* 0x000fc80000010000 */
[----:B------:R1:W3:Y:S02]  /*4d30*/  MUFU.EX2 R220, R0 ;  /* 0x0000000000dc7308 */ /* 0x0002e40000000800 */
[----:B-1----:R-:W-:Y:S01]  /*4d40*/  FFMA.FTZ R0, R252, c[0x0][0x23c], -R6 ;  /* 0x00008f00fc007a23 */ /* 0x002fe20000010806 */
[----:B---3--:R-:W-:-:S05]  /*4d50*/  F2FP.PACK_AB R167, R220, R28 ;  /* 0x0000001cdca7723e */ /* 0x008fca00000000ff */
[----:B------:R1:W-:Y:S02]  /*4d60*/  MUFU.EX2 R16, R0 ;  /* 0x0000000000107308 */ /* 0x0003e40000000800 */
[C---:B------:R-:W-:Y:S08]  /*4d70*/  HMMA.16816.F32 R140, R164.reuse, R152, R140 ;  /* 0x00000098a48c723c */ /* 0x040ff0000000188c */
[----:B------:R-:W-:Y:S01]  /*4d80*/  HMMA.16816.F32 R148, R164, R154, R148 ;  /* 0x0000009aa494723c */ /* 0x000fe20000001894 */
[----:B-1----:R-:W-:-:S04]  /*4d90*/  FFMA.FTZ R0, R251, c[0x0][0x23c], -R6 ;  /* 0x00008f00fb007a23 */ /* 0x002fc80000010806 */
[----:B------:R1:W3:Y:S03]  /*4da0*/  MUFU.EX2 R10, R0 ;  /* 0x00000000000a7308 */ /* 0x0002e60000000800 */
[C---:B--2---:R-:W-:Y:S08]  /*4db0*/  HMMA.16816.F32 R160, R164.reuse, R12, R160 ;  /* 0x0000000ca4a0723c */ /* 0x044ff000000018a0 */
[----:B------:R-:W-:Y:S01]  /*4dc0*/  HMMA.16816.F32 R164, R164, R14, R32 ;  /* 0x0000000ea4a4723c */ /* 0x000fe20000001820 */
[----:B-1----:R-:W-:Y:S01]  /*4dd0*/  FFMA.FTZ R0, R194, c[0x0][0x23c], -R6 ;  /* 0x00008f00c2007a23 */ /* 0x002fe20000010806 */
[----:B---3--:R-:W-:-:S03]  /*4de0*/  F2FP.PACK_AB R169, R10, R16 ;  /* 0x000000100aa9723e */ /* 0x008fc600000000ff */
[----:B------:R1:W-:Y:S02]  /*4df0*/  MUFU.EX2 R9, R0 ;  /* 0x0000000000097308 */ /* 0x0003e40000000800 */
[----:B-1----:R-:W-:-:S06]  /*4e00*/  FFMA.FTZ R0, R195, c[0x0][0x23c], -R6 ;  /* 0x00008f00c3007a23 */ /* 0x002fcc0000010806 */
[----:B------:R1:W2:Y:S02]  /*4e10*/  MUFU.EX2 R222, R0 ;  /* 0x0000000000de7308 */ /* 0x0002a40000000800 */
[----:B-1----:R-:W-:Y:S01]  /*4e20*/  FADD.FTZ R0, R224, R203 ;  /* 0x000000cbe0007221 */ /* 0x002fe20000010000 */
[----:B--2---:R-:W-:-:S03]  /*4e30*/  F2FP.PACK_AB R171, R222, R9 ;  /* 0x00000009deab723e */ /* 0x004fc600000000ff */
[----:B------:R-:W-:Y:S02]  /*4e40*/  FADD.FTZ R6, R223, R0 ;  /* 0x00000000df067221 */ /* 0x000fe40000010000 */
[----:B------:R-:W-:Y:S02]  /*4e50*/  FADD.FTZ R0, R112, R4 ;  /* 0x0000000470007221 */ /* 0x000fe40000010000 */
[----:B------:R-:W-:Y:S01]  /*4e60*/  FADD.FTZ R4, R103, R5 ;  /* 0x0000000567047221 */ /* 0x000fe20000010000 */
[----:B------:R-:W-:Y:S01]  /*4e70*/  HMMA.16816.F32 R144, R168, R152, R144 ;  /* 0x00000098a890723c */ /* 0x000fe20000001890 */
[----:B------:R-:W-:Y:S02]  /*4e80*/  FADD.FTZ R6, R225, R6 ;  /* 0x00000006e1067221 */ /* 0x000fe40000010000 */
[----:B------:R-:W-:Y:S02]  /*4e90*/  FADD.FTZ R5, R122, R2 ;  /* 0x000000027a057221 */ /* 0x000fe40000010000 */
[----:B------:R-:W-:-:S02]  /*4ea0*/  FADD.FTZ R7, R114, R0 ;  /* 0x0000000072077221 */ /* 0x000fc40000010000 */
[----:B------:R-:W-:Y:S01]  /*4eb0*/  FADD.FTZ R4, R109, R4 ;  /* 0x000000046d047221 */ /* 0x000fe20000010000 */
[C---:B------:R-:W-:Y:S01]  /*4ec0*/  HMMA.16816.F32 R152, R168.reuse, R154, R20 ;  /* 0x0000009aa898723c */ /* 0x040fe20000001814 */
[----:B------:R-:W-:Y:S02]  /*4ed0*/  FADD.FTZ R2, R226, R6 ;  /* 0x00000006e2027221 */ /* 0x000fe40000010000 */
[----:B------:R-:W-:Y:S02]  /*4ee0*/  FADD.FTZ R0, R129, R5 ;  /* 0x0000000581007221 */ /* 0x000fe40000010000 */
[----:B------:R-:W-:Y:S02]  /*4ef0*/  FADD.FTZ R7, R111, R7 ;  /* 0x000000076f077221 */ /* 0x000fe40000010000 */
[----:B------:R-:W-:Y:S01]  /*4f00*/  FADD.FTZ R6, R102, R4 ;  /* 0x0000000466067221 */ /* 0x000fe20000010000 */
[----:B------:R-:W-:Y:S01]  /*4f10*/  HMMA.16816.F32 R156, R168, R12, R44 ;  /* 0x0000000ca89c723c */ /* 0x000fe2000000182c */
[----:B------:R-:W-:-:S02]  /*4f20*/  FADD.FTZ R4, R227, R2 ;  /* 0x00000002e3047221 */ /* 0x000fc40000010000 */
[----:B------:R-:W-:Y:S02]  /*4f30*/  FADD.FTZ R5, R121, R0 ;  /* 0x0000000079057221 */ /* 0x000fe40000010000 */
[----:B------:R-:W-:Y:S02]  /*4f40*/  FADD.FTZ R2, R113, R7 ;  /* 0x0000000771027221 */ /* 0x000fe40000010000 */
[----:B------:R-:W-:Y:S01]  /*4f50*/  FADD.FTZ R0, R108, R6 ;  /* 0x000000066c007221 */ /* 0x000fe20000010000 */
[----:B------:R-:W-:Y:S01]  /*4f60*/  HMMA.16816.F32 R168, R168, R14, R24 ;  /* 0x0000000ea8a8723c */ /* 0x000fe20000001818 */
[----:B------:R-:W-:Y:S02]  /*4f70*/  FADD.FTZ R4, R229, R4 ;  /* 0x00000004e5047221 */ /* 0x000fe40000010000 */
[----:B------:R-:W-:Y:S02]  /*4f80*/  FADD.FTZ R5, R128, R5 ;  /* 0x0000000580057221 */ /* 0x000fe40000010000 */
[----:B------:R-:W-:-:S02]  /*4f90*/  FADD.FTZ R2, R115, R2 ;  /* 0x0000000273027221 */ /* 0x000fc40000010000 */
[----:B------:R-:W-:Y:S02]  /*4fa0*/  FADD.FTZ R0, R105, R0 ;  /* 0x0000000069007221 */ /* 0x000fe40000010000 */
[----:B------:R-:W-:Y:S02]  /*4fb0*/  FADD.FTZ R6, R228, R4 ;  /* 0x00000004e4067221 */ /* 0x000fe40000010000 */
[----:B------:R-:W-:Y:S02]  /*4fc0*/  FADD.FTZ R4, R201, R5 ;  /* 0x00000005c9047221 */ /* 0x000fe40000010000 */
        /* <DEDUP_REMOVED lines=97> */
[----:B------:R-:W-:Y:S01]  /*55e0*/  FADD.FTZ R220, R220, R0 ;  /* 0x00000000dcdc7221 */ /* 0x000fe20000010000 */
[----:B------:R-:W-:Y:S05]  /*55f0*/  @!P0 BRA `(.L_x_2) ;  /* 0x000036e000008947 */ /* 0x000fea0003800000 */
[----:B------:R-:W-:Y:S01]  /*5600*/  IADD3 R217, R186, -0x2, RZ ;  /* 0xfffffffebad97810 */ /* 0x000fe20007ffe0ff */
[----:B------:R-:W-:Y:S01]  /*5610*/  IMAD.MOV.U32 R133, RZ, RZ, R137 ;  /* 0x000000ffff857224 */ /* 0x000fe200078e0089 */
[----:B------:R-:W-:Y:S01]  /*5620*/  MOV R135, R3 ;  /* 0x0000000300877202 */ /* 0x000fe20000000f00 */
[----:B------:R-:W-:Y:S01]  /*5630*/  IMAD.MOV.U32 R132, RZ, RZ, R138 ;  /* 0x000000ffff847224 */ /* 0x000fe200078e008a */
[----:B------:R-:W-:Y:S01]  /*5640*/  MOV R134, R136 ;  /* 0x0000008800867202 */ /* 0x000fe20000000f00 */
[----:B------:R-:W-:Y:S05]  /*5650*/  BRA `(.L_x_3) ;  /* 0x0000019000007947 */ /* 0x000fea0003800000 */
.L_x_5:
[----:B------:R-:W-:Y:S04]  /*5660*/  IADD3 R0, R217, -0x1, RZ ;  /* 0xffffffffd9007810 */ /* 0x000fe80007ffe0ff */
[----:B------:R-:W-:Y:S01]  /*5670*/  SHF.R.S32.HI R136, RZ, 0x1f, R0 ;  /* 0x0000001fff887819 */ /* 0x000fe20000011400 */
[----:B------:R-:W-:Y:S04]  /*5680*/  IMAD.WIDE.U32 R2, R0, c[0x0][0x198], RZ ;  /* 0x0000660000027a25 */ /* 0x000fe800078e00ff */
[----:B------:R-:W-:Y:S04]  /*5690*/  IMAD R136, R136, c[0x0][0x198], RZ ;  /* 0x0000660088887a24 */ /* 0x000fe800078e02ff */
[----:B------:R-:W-:Y:S01]  /*56a0*/  IMAD R136, R0, c[0x0][0x19c], R136 ;  /* 0x0000670000887a24 */ /* 0x000fe200078e0288 */
[----:B------:R-:W-:Y:S03]  /*56b0*/  LEA R0, P1, R2, R248, 0x7 ;  /* 0x000000f802007211 */ /* 0x000fe600078238ff */
[----:B------:R-:W-:Y:S01]  /*56c0*/  IMAD.IADD R136, R3, 0x1, R136 ;  /* 0x0000000103887824 */ /* 0x000fe200078e0288 */
[----:B------:R-:W-:Y:S04]  /*56d0*/  LEA R138, P2, R0, c[0x0][0x168], 0x1 ;  /* 0x00005a00008a7a11 */ /* 0x000fe800078408ff */
[----:B------:R-:W-:Y:S02]  /*56e0*/  LEA.HI.X R2, R2, R245, R136, 0x7, P1 ;  /* 0x000000f502027211 */ /* 0x000fe400008f3c88 */
[----:B------:R-:W-:Y:S02]  /*56f0*/  IADD3 R136, P1, R138, UR9, RZ ;  /* 0x000000098a887c10 */ /* 0x000fe4000ff3e0ff */
        /* <DEDUP_REMOVED lines=13> */
[----:B------:R-:W0:Y:S01]  /*57d0*/  LDGDEPBAR ;  /* 0x00000000000079af */ /* 0x000e220000000000 */
[----:B------:R-:W-:-:S05]  /*57e0*/  BRA `(.L_x_4) ;  /* 0x0000071000007947 */ /* 0x000fca0003800000 */
.L_x_3:
[----:B------:R-:W-:Y:S01]  /*57f0*/  SHF.R.S32.HI R0, RZ, 0x1f, R217 ;  /* 0x0000001fff007819 */ /* 0x000fe200000114d9 */
[----:B------:R-:W-:Y:S04]  /*5800*/  DEPBAR.LE SB0, 0x0 ;  /* 0x000080000000791a */ /* 0x000fe80000000000 */
[----:B------:R-:W-:Y:S01]  /*5810*/  BAR.SYNC.DEFER_BLOCKING 0x0 ;  /* 0x0000000000007b1d */ /* 0x000fe20000010000 */
[----:B------:R-:W-:Y:S02]  /*5820*/  IMAD R0, R0, c[0x0][0x1a0], RZ ;  /* 0x0000680000007a24 */ /* 0x000fe400078e02ff */
[C---:B------:R-:W-:Y:S04]  /*5830*/  IMAD.WIDE.U32 R2, R217.reuse, c[0x0][0x1a0], RZ ;  /* 0x00006800d9027a25 */ /* 0x040fe800078e00ff */
        /* <DEDUP_REMOVED lines=14> */
[----:B------:R-:W-:Y:S04]  /*5920*/  IADD3.X R3, R5, UR5, RZ, P1, !PT ;  /* 0x0000000505037c10 */ /* 0x000fe80008ffe4ff */
[----:B------:R-:W-:Y:S01]  /*5930*/  IADD3.X R9, R3, UR5, RZ, P0, !PT ;  /* 0x0000000503097c10 */ /* 0x000fe200087fe4ff */
[----:B------:R1:W-:Y:S01]  /*5940*/  LDGSTS.E.BYPASS.LTC128B.128 [R218+0x4800], [R4.64] ;  /* 0x0480000004da7fae */ /* 0x0003e2000b901d4a */
[----:B------:R-:W-:Y:S07]  /*5950*/  ISETP.GT.AND P0, PT, R217, RZ, PT ;  /* 0x000000ffd900720c */ /* 0x000fee0003f04270 */
[----:B------:R2:W-:Y:S08]  /*5960*/  LDGSTS.E.BYPASS.LTC128B.128 [R218+0x5000], [R2.64] ;  /* 0x0500000002da7fae */ /* 0x0005f0000b901d4a */
[----:B------:R3:W-:Y:S08]  /*5970*/  LDGSTS.E.BYPASS.LTC128B.128 [R218+0x5800], [R8.64] ;  /* 0x0580000008da7fae */ /* 0x0007f0000b901d4a */
[----:B------:R-:W-:Y:S08]  /*5980*/  LDSM.16.M88.4 R128, [R207] ;  /* 0x00000000cf80783b */ /* 0x000ff00000000200 */
[----:B------:R-:W1:Y:S08]  /*5990*/  LDSM.16.M88.4 R16, [R206] ;  /* 0x00000000ce10783b */ /* 0x000e700000000200 */
[----:B------:R-:W3:Y:S08]  /*59a0*/  LDSM.16.M88.4 R124, [R207+0x1000] ;  /* 0x00100000cf7c783b */ /* 0x000ef00000000200 */
[----:B------:R-:W4:Y:S08]  /*59b0*/  LDSM.16.M88.4 R32, [R206+0x400] ;  /* 0x00040000ce20783b */ /* 0x000f300000000200 */
[----:B------:R-:W0:Y:S08]  /*59c0*/  LDGDEPBAR ;  /* 0x00000000000079af */ /* 0x000e300000000000 */
[----:B------:R-:W5:Y:S01]  /*59d0*/  LDSM.16.M88.4 R48, [R206+0x800] ;  /* 0x00080000ce30783b */ /* 0x000f620000000200 */
[-C--:B-1----:R-:W-:Y:S07]  /*59e0*/  HMMA.16816.F32 R4, R128, R16.reuse, RZ ;  /* 0x000000108004723c */ /* 0x082fee00000018ff */
[----:B------:R-:W1:Y:S01]  /*59f0*/  LDSM.16.M88.4 R64, [R206+0xc00] ;  /* 0x000c0000ce40783b */ /* 0x000e620000000200 */
[C---:B---3--:R-:W-:Y:S07]  /*5a00*/  HMMA.16816.F32 R8, R124.reuse, R16, RZ ;  /* 0x000000107c08723c */ /* 0x048fee00000018ff */
[----:B------:R-:W3:Y:S01]  /*5a10*/  LDSM.16.M88.4 R80, [R206+0x1000] ;  /* 0x00100000ce50783b */ /* 0x000ee20000000200 */
[-C--:B------:R-:W-:Y:S07]  /*5a20*/  HMMA.16816.F32 R12, R124, R18.reuse, RZ ;  /* 0x000000127c0c723c */ /* 0x080fee00000018ff */
[----:B------:R-:W1:Y:S01]  /*5a30*/  LDSM.16.M88.4 R96, [R206+0x1400] ;  /* 0x00140000ce60783b */ /* 0x000e620000000200 */
[C---:B------:R-:W-:Y:S07]  /*5a40*/  HMMA.16816.F32 R16, R128.reuse, R18, RZ ;  /* 0x000000128010723c */ /* 0x040fee00000018ff */
[----:B------:R-:W1:Y:S01]  /*5a50*/  LDSM.16.M88.4 R112, [R206+0x1800] ;  /* 0x00180000ce70783b */ /* 0x000e620000000200 */
[-C--:B----4-:R-:W-:Y:S07]  /*5a60*/  HMMA.16816.F32 R20, R128, R32.reuse, RZ ;  /* 0x000000208014723c */ /* 0x090fee00000018ff */
[----:B------:R-:W4:Y:S01]  /*5a70*/  LDSM.16.M88.4 R136, [R206+0x1c00] ;  /* 0x001c0000ce88783b */ /* 0x000f220000000200 */
[C---:B------:R-:W-:Y:S07]  /*5a80*/  HMMA.16816.F32 R24, R124.reuse, R32, RZ ;  /* 0x000000207c18723c */ /* 0x040fee00000018ff */
[----:B------:R-:W-:Y:S01]  /*5a90*/  LDSM.16.M88.4 R172, [R208] ;  /* 0x00000000d0ac783b */ /* 0x000fe20000000200 */
[-C--:B------:R-:W-:Y:S07]  /*5aa0*/  HMMA.16816.F32 R28, R124, R34.reuse, RZ ;  /* 0x000000227c1c723c */ /* 0x080fee00000018ff */
[----:B------:R-:W1:Y:S01]  /*5ab0*/  LDSM.16.M88.4 R176, [R209] ;  /* 0x00000000d1b0783b */ /* 0x000e620000000200 */
[C---:B------:R-:W-:Y:S07]  /*5ac0*/  HMMA.16816.F32 R32, R128.reuse, R34, RZ ;  /* 0x000000228020723c */ /* 0x040fee00000018ff */
[----:B------:R-:W2:Y:S01]  /*5ad0*/  LDSM.16.M88.4 R180, [R208+0x1000] ;  /* 0x00100000d0b4783b */ /* 0x000ea20000000200 */
[-C--:B-----5:R-:W-:Y:S07]  /*5ae0*/  HMMA.16816.F32 R36, R128, R48.reuse, RZ ;  /* 0x000000308024723c */ /* 0x0a0fee00000018ff */
[----:B------:R-:W5:Y:S01]  /*5af0*/  LDSM.16.M88.4 R184, [R216] ;  /* 0x00000000d8b8783b */ /* 0x000f620000000200 */
[C---:B------:R-:W-:Y:S07]  /*5b00*/  HMMA.16816.F32 R40, R124.reuse, R48, RZ ;  /* 0x000000307c28723c */ /* 0x040fee00000018ff */
[----:B------:R-:W2:Y:S01]  /*5b10*/  LDSM.16.M88.4 R188, [R215] ;  /* 0x00000000d7bc783b */ /* 0x000ea20000000200 */
[-C--:B------:R-:W-:Y:S07]  /*5b20*/  HMMA.16816.F32 R44, R124, R50.reuse, RZ ;  /* 0x000000327c2c723c */ /* 0x080fee00000018ff */
[----:B------:R-:W2:Y:S01]  /*5b30*/  LDSM.16.M88.4 R192, [R214] ;  /* 0x00000000d6c0783b */ /* 0x000ea20000000200 */
[C---:B------:R-:W-:Y:S07]  /*5b40*/  HMMA.16816.F32 R48, R128.reuse, R50, RZ ;  /* 0x000000328030723c */ /* 0x040fee00000018ff */
[----:B------:R-:W2:Y:S01]  /*5b50*/  LDSM.16.M88.4 R196, [R213] ;  /* 0x00000000d5c4783b */ /* 0x000ea20000000200 */
[-C--:B-1----:R-:W-:Y:S07]  /*5b60*/  HMMA.16816.F32 R52, R128, R64.reuse, RZ ;  /* 0x000000408034723c */ /* 0x082fee00000018ff */
[----:B------:R-:W-:Y:S01]  /*5b70*/  LDSM.16.M88.4 R200, [R211] ;  /* 0x00000000d3c8783b */ /* 0x000fe20000000200 */
[C---:B------:R-:W-:Y:S08]  /*5b80*/  HMMA.16816.F32 R56, R124.reuse, R64, RZ ;  /* 0x000000407c38723c */ /* 0x040ff000000018ff */
[-C--:B------:R-:W-:Y:S08]  /*5b90*/  HMMA.16816.F32 R60, R124, R66.reuse, RZ ;  /* 0x000000427c3c723c */ /* 0x080ff000000018ff */
[C---:B------:R-:W-:Y:S08]  /*5ba0*/  HMMA.16816.F32 R64, R128.reuse, R66, RZ ;  /* 0x000000428040723c */ /* 0x040ff000000018ff */
[-C--:B---3--:R-:W-:Y:S08]  /*5bb0*/  HMMA.16816.F32 R68, R128, R80.reuse, RZ ;  /* 0x000000508044723c */ /* 0x088ff000000018ff */
[C---:B------:R-:W-:Y:S08]  /*5bc0*/  HMMA.16816.F32 R72, R124.reuse, R80, RZ ;  /* 0x000000507c48723c */ /* 0x040ff000000018ff */
[-C--:B------:R-:W-:Y:S08]  /*5bd0*/  HMMA.16816.F32 R76, R124, R82.reuse, RZ ;  /* 0x000000527c4c723c */ /* 0x080ff000000018ff */
        /* <DEDUP_REMOVED lines=9> */
[-C--:B----4-:R-:W-:Y:S08]  /*5c70*/  HMMA.16816.F32 R116, R128, R136.reuse, RZ ;  /* 0x000000888074723c */ /* 0x090ff000000018ff */
[C---:B------:R-:W-:Y:S08]  /*5c80*/  HMMA.16816.F32 R120, R124.reuse, R136, RZ ;  /* 0x000000887c78723c */ /* 0x040ff000000018ff */
[-C--:B------:R-:W-:Y:S08]  /*5c90*/  HMMA.16816.F32 R124, R124, R138.reuse, RZ ;  /* 0x0000008a7c7c723c */ /* 0x080ff000000018ff */
[----:B------:R-:W-:Y:S01]  /*5ca0*/  HMMA.16816.F32 R128, R128, R138, RZ ;  /* 0x0000008a8080723c */ /* 0x000fe200000018ff */
[----:B------:R-:W1:Y:S07]  /*5cb0*/  LDSM.16.M88.4 R136, [R212] ;  /* 0x00000000d488783b */ /* 0x000e6e0000000200 */
[-C--:B------:R-:W-:Y:S08]  /*5cc0*/  HMMA.16816.F32 R4, R172, R176.reuse, R4 ;  /* 0x000000b0ac04723c */ /* 0x080ff00000001804 */
[C---:B--2---:R-:W-:Y:S08]  /*5cd0*/  HMMA.16816.F32 R8, R180.reuse, R176, R8 ;  /* 0x000000b0b408723c */ /* 0x044ff00000001808 */
[-C--:B------:R-:W-:Y:S08]  /*5ce0*/  HMMA.16816.F32 R12, R180, R178.reuse, R12 ;  /* 0x000000b2b40c723c */ /* 0x080ff0000000180c */
[C---:B------:R-:W-:Y:S01]  /*5cf0*/  HMMA.16816.F32 R16, R172.reuse, R178, R16 ;  /* 0x000000b2ac10723c */ /* 0x040fe20000001810 */
[----:B------:R-:W2:Y:S01]  /*5d00*/  LDSM.16.M88.4 R176, [R210] ;  /* 0x00000000d2b0783b */ /* 0x000ea20000000200 */
[----:B------:R-:W-:Y:S06]  /*5d10*/  DEPBAR.LE SB0, 0x0 ;  /* 0x000080000000791a */ /* 0x000fec0000000000 */
[-C--:B-----5:R-:W-:Y:S01]  /*5d20*/  HMMA.16816.F32 R20, R172, R184.reuse, R20 ;  /* 0x000000b8ac14723c */ /* 0x0a0fe20000001814 */
[----:B------:R-:W-:Y:S07]  /*5d30*/  BAR.SYNC.DEFER_BLOCKING 0x0 ;  /* 0x0000000000007b1d */ /* 0x000fee0000010000 */
[C---:B------:R-:W-:Y:S08]  /*5d40*/  HMMA.16816.F32 R24, R180.reuse, R184, R24 ;  /* 0x000000b8b418723c */ /* 0x040ff00000001818 */
[-C--:B------:R-:W-:Y:S08]  /*5d50*/  HMMA.16816.F32 R28, R180, R186.reuse, R28 ;  /* 0x000000bab41c723c */ /* 0x080ff0000000181c */
        /* <DEDUP_REMOVED lines=13> */
[-C--:B-1----:R-:W-:Y:S08]  /*5e30*/  HMMA.16816.F32 R84, R172, R136.reuse, R84 ;  /* 0x00000088ac54723c */ /* 0x082ff00000001854 */
[C---:B------:R-:W-:Y:S08]  /*5e40*/  HMMA.16816.F32 R88, R180.reuse, R136, R88 ;  /* 0x00000088b458723c */ /* 0x040ff00000001858 */
[-C--:B------:R-:W-:Y:S08]  /*5e50*/  HMMA.16816.F32 R92, R180, R138.reuse, R92 ;  /* 0x0000008ab45c723c */ /* 0x080ff0000000185c */
[C---:B------:R-:W-:Y:S08]  /*5e60*/  HMMA.16816.F32 R96, R172.reuse, R138, R96 ;  /* 0x0000008aac60723c */ /* 0x040ff00000001860 */
[-C--:B------:R-:W-:Y:S08]  /*5e70*/  HMMA.16816.F32 R100, R172, R200.reuse, R100 ;  /* 0x000000c8ac64723c */ /* 0x080ff00000001864 */
[C---:B------:R-:W-:Y:S08]  /*5e80*/  HMMA.16816.F32 R104, R180.reuse, R200, R104 ;  /* 0x000000c8b468723c */ /* 0x040ff00000001868 */
[-C--:B------:R-:W-:Y:S08]  /*5e90*/  HMMA.16816.F32 R108, R180, R202.reuse, R108 ;  /* 0x000000cab46c723c */ /* 0x080ff0000000186c */
[C---:B------:R-:W-:Y:S08]  /*5ea0*/  HMMA.16816.F32 R112, R172.reuse, R202, R112 ;  /* 0x000000caac70723c */ /* 0x040ff00000001870 */
[-C--:B--2---:R-:W-:Y:S08]  /*5eb0*/  HMMA.16816.F32 R116, R172, R176.reuse, R116 ;  /* 0x000000b0ac74723c */ /* 0x084ff00000001874 */
[C---:B------:R-:W-:Y:S08]  /*5ec0*/  HMMA.16816.F32 R120, R180.reuse, R176, R120 ;  /* 0x000000b0b478723c */ /* 0x040ff00000001878 */
[-C--:B------:R-:W-:Y:S08]  /*5ed0*/  HMMA.16816.F32 R124, R180, R178.reuse, R124 ;  /* 0x000000b2b47c723c */ /* 0x080ff0000000187c */
[----:B------:R-:W-:Y:S01]  /*5ee0*/  HMMA.16816.F32 R128, R172, R178, R128 ;  /* 0x000000b2ac80723c */ /* 0x000fe20000001880 */
[----:B------:R-:W-:-:S07]  /*5ef0*/  @P0 BRA `(.L_x_5) ;  /* 0xfffff76000000947 */ /* 0x000fce000383ffff */
.L_x_4:
[----:B------:R-:W-:Y:S02]  /*5f00*/  FMNMX.FTZ R0, R4, R132, !PT ;  /* 0x0000008404007209 */ /* 0x000fe40007810000 */
[----:B------:R-:W-:Y:S02]  /*5f10*/  IADD3 R217, R217, -0x1, RZ ;  /* 0xffffffffd9d97810 */ /* 0x000fe40007ffe0ff */
[----:B-1----:R-:W-:Y:S02]  /*5f20*/  FMNMX.FTZ R2, R5, R0, !PT ;  /* 0x0000000005027209 */ /* 0x002fe40007810000 */
[----:B------:R-:W-:Y:S02]  /*5f30*/  FMNMX.FTZ R0, R6, R133, !PT ;  /* 0x0000008506007209 */ /* 0x000fe40007810000 */
        /* <DEDUP_REMOVED lines=116> */
[----:B------:R-:W-:Y:S01]  /*6680*/  FMNMX.FTZ R3, R118, R3, !PT ;  /* 0x0000000376037209 */ /* 0x000fe20007810000 */
[----:B------:R-:W-:Y:S01]  /*6690*/  SHFL.BFLY PT, R2, R0, 0x2, 0x1f ;  /* 0x0c401f0000027f89 */ /* 0x000fe200000e0000 */
[----:B------:R-:W-:Y:S02]  /*66a0*/  FMNMX.FTZ R136, R125, R136, !PT ;  /* 0x000000887d887209 */ /* 0x000fe40007810000 */
[----:B------:R-:W-:Y:S02]  /*66b0*/  FMNMX.FTZ R3, R119, R3, !PT ;  /* 0x0000000377037209 */ /* 0x000fe40007810000 */
[----:B------:R-:W-:Y:S02]  /*66c0*/  FMNMX.FTZ R138, R116, R138, !PT ;  /* 0x0000008a748a7209 */ /* 0x000fe40007810000 */
[----:B------:R-:W-:Y:S01]  /*66d0*/  FMNMX.FTZ R3, R130, R3, !PT ;  /* 0x0000000382037209 */ /* 0x000fe20007810000 */
[----:B------:R-:W-:Y:S01]  /*66e0*/  SHFL.BFLY PT, R139, R136, 0x2, 0x1f ;  /* 0x0c401f00888b7f89 */ /* 0x000fe200000e0000 */
[----:B------:R-:W-:Y:S02]  /*66f0*/  FMNMX.FTZ R138, R117, R138, !PT ;  /* 0x0000008a758a7209 */ /* 0x000fe40007810000 */
[----:B------:R-:W-:Y:S02]  /*6700*/  FMNMX.FTZ R3, R131, R3, !PT ;  /* 0x0000000383037209 */ /* 0x000fe40007810000 */
[----:B------:R-:W-:Y:S03]  /*6710*/  FMNMX.FTZ R138, R128, R138, !PT ;  /* 0x0000008a808a7209 */ /* 0x000fe60007810000 */
[----:B------:R-:W-:Y:S01]  /*6720*/  SHFL.BFLY PT, R137, R3, 0x2, 0x1f ;  /* 0x0c401f0003897f89 */ /* 0x000fe200000e0000 */
[----:B------:R-:W-:Y:S07]  /*6730*/  FMNMX.FTZ R138, R129, R138, !PT ;  /* 0x0000008a818a7209 */ /* 0x000fee0007810000 */
[----:B------:R-:W1:Y:S02]  /*6740*/  SHFL.BFLY PT, R172, R138, 0x2, 0x1f ;  /* 0x0c401f008aac7f89 */ /* 0x000e6400000e0000 */
[----:B-1----:R-:W-:Y:S02]  /*6750*/  FMNMX.FTZ R138, R138, R172, !PT ;  /* 0x000000ac8a8a7209 */ /* 0x002fe40007810000 */
[----:B------:R-:W-:Y:S02]  /*6760*/  FMNMX.FTZ R136, R136, R139, !PT ;  /* 0x0000008b88887209 */ /* 0x000fe40007810000 */
[----:B------:R-:W-:Y:S02]  /*6770*/  FMNMX.FTZ R137, R3, R137, !PT ;  /* 0x0000008903897209 */ /* 0x000fe40007810000 */
[----:B------:R-:W1:Y:S01]  /*6780*/  SHFL.BFLY PT, R172, R138, 0x1, 0x1f ;  /* 0x0c201f008aac7f89 */ /* 0x000e6200000e0000 */
[----:B------:R-:W-:Y:S07]  /*6790*/  FMNMX.FTZ R2, R0, R2, !PT ;  /* 0x0000000200027209 */ /* 0x000fee0007810000 */
[----:B------:R-:W2:Y:S08]  /*67a0*/  SHFL.BFLY PT, R173, R137, 0x1, 0x1f ;  /* 0x0c201f0089ad7f89 */ /* 0x000eb000000e0000 */
[----:B------:R-:W3:Y:S01]  /*67b0*/  SHFL.BFLY PT, R174, R136, 0x1, 0x1f ;  /* 0x0c201f0088ae7f89 */ /* 0x000ee200000e0000 */
[----:B-1----:R-:W-:Y:S07]  /*67c0*/  FMNMX.FTZ R138, R138, R172, !PT ;  /* 0x000000ac8a8a7209 */ /* 0x002fee0007810000 */
[----:B------:R-:W1:Y:S01]  /*67d0*/  SHFL.BFLY PT, R3, R2, 0x1, 0x1f ;  /* 0x0c201f0002037f89 */ /* 0x000e6200000e0000 */
[C---:B------:R-:W-:Y:S01]  /*67e0*/  FSETP.NEU.FTZ.AND P1, PT, R138.reuse, -INF , PT ;  /* 0xff8000008a00780b */ /* 0x040fe20003f3d000 */
[----:B------:R-:W-:Y:S01]  /*67f0*/  FADD.FTZ R0, -R138, R132 ;  /* 0x000000848a007221 */ /* 0x000fe20000010100 */
[----:B--2---:R-:W-:Y:S03]  /*6800*/  FMNMX.FTZ R137, R137, R173, !PT ;  /* 0x000000ad89897209 */ /* 0x004fe60007810000 */
[----:B------:R-:W-:Y:S04]  /*6810*/  FMUL.FTZ R0, R0, c[0x0][0x23c] ;  /* 0x00008f0000007a20 */ /* 0x000fe80000410000 */
[----:B------:R2:W4:Y:S01]  /*6820*/  MUFU.EX2 R139, R0 ;  /* 0x00000000008b7308 */ /* 0x0005220000000800 */
[----:B---3--:R-:W-:Y:S02]  /*6830*/  FMNMX.FTZ R136, R136, R174, !PT ;  /* 0x000000ae88887209 */ /* 0x008fe40007810000 */
[----:B-1----:R-:W-:Y:S05]  /*6840*/  FMNMX.FTZ R3, R2, R3, !PT ;  /* 0x0000000302037209 */ /* 0x002fea0007810000 */
[----:B------:R-:W-:Y:S02]  /*6850*/  FMUL.FTZ R172, R3, c[0x0][0x23c] ;  /* 0x00008f0003ac7a20 */ /* 0x000fe40000410000 */
[----:B--2---:R-:W-:Y:S02]  /*6860*/  FADD.FTZ R0, -R137, R133 ;  /* 0x0000008589007221 */ /* 0x004fe40000010100 */
[----:B------:R-:W-:Y:S02]  /*6870*/  FMUL.FTZ R133, R138, c[0x0][0x23c] ;  /* 0x00008f008a857a20 */ /* 0x000fe40000410000 */
[----:B------:R-:W-:Y:S03]  /*6880*/  FMUL.FTZ R0, R0, c[0x0][0x23c] ;  /* 0x00008f0000007a20 */ /* 0x000fe60000410000 */
[----:B------:R-:W-:Y:S01]  /*6890*/  FSEL R133, R133, RZ, P1 ;  /* 0x000000ff85857208 */ /* 0x000fe20000800000 */
[----:B------:R1:W2:Y:S01]  /*68a0*/  MUFU.EX2 R132, R0 ;  /* 0x0000000000847308 */ /* 0x0002a20000000800 */
[----:B------:R-:W-:Y:S03]  /*68b0*/  FSETP.NEU.FTZ.AND P1, PT, R137, -INF , PT ;  /* 0xff8000008900780b */ /* 0x000fe60003f3d000 */
[--C-:B------:R-:W-:Y:S02]  /*68c0*/  FFMA.FTZ R20, R20, c[0x0][0x23c], -R133.reuse ;  /* 0x00008f0014147a23 */ /* 0x100fe40000010885 */
[--C-:B------:R-:W-:Y:S02]  /*68d0*/  FFMA.FTZ R21, R21, c[0x0][0x23c], -R133.reuse ;  /* 0x00008f0015157a23 */ /* 0x100fe40000010885 */
[--C-:B------:R-:W-:Y:S02]  /*68e0*/  FFMA.FTZ R48, R48, c[0x0][0x23c], -R133.reuse ;  /* 0x00008f0030307a23 */ /* 0x100fe40000010885 */
[----:B------:R-:W-:Y:S01]  /*68f0*/  MUFU.EX2 R188, R20 ;  /* 0x0000001400bc7308 */ /* 0x000fe20000000800 */
[--C-:B------:R-:W-:Y:S02]  /*6900*/  FFMA.FTZ R49, R49, c[0x0][0x23c], -R133.reuse ;  /* 0x00008f0031317a23 */ /* 0x100fe40000010885 */
[--C-:B------:R-:W-:Y:S02]  /*6910*/  FFMA.FTZ R52, R52, c[0x0][0x23c], -R133.reuse ;  /* 0x00008f0034347a23 */ /* 0x100fe40000010885 */
[--C-:B------:R-:W-:Y:S02]  /*6920*/  FFMA.FTZ R53, R53, c[0x0][0x23c], -R133.reuse ;  /* 0x00008f0035357a23 */ /* 0x100fe40000010885 */
[--C-:B------:R-:W-:Y:S02]  /*6930*/  FFMA.FTZ R16, R16, c[0x0][0x23c], -R133.reuse ;  /* 0x00008f0010107a23 */ /* 0x100fe40000010885 */
[--C-:B------:R-:W-:Y:S01]  /*6940*/  FFMA.FTZ R17, R17, c[0x0][0x23c], -R133.reuse ;  /* 0x00008f0011117a23 */ /* 0x100fe20000010885 */
[----:B------:R-:W-:Y:S01]  /*6950*/  MUFU.EX2 R193, R21 ;  /* 0x0000001500c17308 */ /* 0x000fe20000000800 */
[--C-:B------:R-:W-:Y:S02]  /*6960*/  FFMA.FTZ R100, R100, c[0x0][0x23c], -R133.reuse ;  /* 0x00008f0064647a23 */ /* 0x100fe40000010885 */
[--C-:B------:R-:W-:Y:S02]  /*6970*/  FFMA.FTZ R101, R101, c[0x0][0x23c], -R133.reuse ;  /* 0x00008f0065657a23 */ /* 0x100fe40000010885 */
[--C-:B------:R-:W-:Y:S02]  /*6980*/  FFMA.FTZ R112, R112, c[0x0][0x23c], -R133.reuse ;  /* 0x00008f0070707a23 */ /* 0x100fe40000010885 */
[--C-:B------:R-:W-:Y:S02]  /*6990*/  FFMA.FTZ R113, R113, c[0x0][0x23c], -R133.reuse ;  /* 0x00008f0071717a23 */ /* 0x100fe40000010885 */
[----:B-1----:R-:W-:Y:S01]  /*69a0*/  FADD.FTZ R0, -R136, R134 ;  /* 0x0000008688007221 */ /* 0x002fe20000010100 */
[----:B------:R4:W-:Y:S01]  /*69b0*/  MUFU.EX2 R202, R16 ;  /* 0x0000001000ca7308 */ /* 0x0009e20000000800 */
[----:B------:R-:W-:Y:S02]  /*69c0*/  FMUL.FTZ R134, R137, c[0x0][0x23c] ;  /* 0x00008f0089867a20 */ /* 0x000fe40000410000 */
[--C-:B------:R-:W-:Y:S02]  /*69d0*/  FFMA.FTZ R4, R4, c[0x0][0x23c], -R133.reuse ;  /* 0x00008f0004047a23 */ /* 0x100fe40000010885 */
[--C-:B------:R-:W-:Y:S01]  /*69e0*/  FFMA.FTZ R5, R5, c[0x0][0x23c], -R133.reuse ;  /* 0x00008f0005057a23 */ /* 0x100fe20000010885 */
[----:B------:R-:W-:Y:S01]  /*69f0*/  FSEL R134, R134, RZ, P1 ;  /* 0x000000ff86867208 */ /* 0x000fe20000800000 */
[--C-:B------:R-:W-:Y:S01]  /*6a00*/  FFMA.FTZ R36, R36, c[0x0][0x23c], -R133.reuse ;  /* 0x00008f0024247a23 */ /* 0x100fe20000010885 */
[----:B------:R-:W-:Y:S01]  /*6a10*/  FSETP.NEU.FTZ.AND P1, PT, R136, -INF , PT ;  /* 0xff8000008800780b */ /* 0x000fe20003f3d000 */
[--C-:B------:R-:W-:Y:S01]  /*6a20*/  FFMA.FTZ R37, R37, c[0x0][0x23c], -R133.reuse ;  /* 0x00008f0025257a23 */ /* 0x100fe20000010885 */
[----:B------:R1:W-:Y:S01]  /*6a30*/  MUFU.EX2 R192, R4 ;  /* 0x0000000400c07308 */ /* 0x0003e20000000800 */
        /* <DEDUP_REMOVED lines=8> */
[----:B----4-:R-:W-:Y:S02]  /*6ac0*/  FMUL.FTZ R16, R139, R152 ;  /* 0x000000988b107220 */ /* 0x010fe40000410000 */
[--C-:B------:R-:W-:Y:S02]  /*6ad0*/  FFMA.FTZ R19, R19, c[0x0][0x23c], -R134.reuse ;  /* 0x00008f0013137a23 */ /* 0x100fe40000010886 */
[--C-:B------:R-:W-:Y:S01]  /*6ae0*/  FFMA.FTZ R102, R102, c[0x0][0x23c], -R134.reuse ;  /* 0x00008f0066667a23 */ /* 0x100fe20000010886 */
[----:B------:R3:W-:Y:S01]  /*6af0*/  MUFU.EX2 R187, R23 ;  /* 0x0000001700bb7308 */ /* 0x0007e20000000800 */
[--C-:B------:R-:W-:Y:S02]  /*6b00*/  FFMA.FTZ R103, R103, c[0x0][0x23c], -R134.reuse ;  /* 0x00008f0067677a23 */ /* 0x100fe40000010886 */
[--C-:B------:R-:W-:Y:S02]  /*6b10*/  FFMA.FTZ R114, R114, c[0x0][0x23c], -R134.reuse ;  /* 0x00008f0072727a23 */ /* 0x100fe40000010886 */
[----:B-1----:R-:W-:Y:S02]  /*6b20*/  FMUL.FTZ R4, R139, R144 ;  /* 0x000000908b047220 */ /* 0x002fe40000410000 */
[--C-:B------:R-:W-:Y:S02]  /*6b30*/  FFMA.FTZ R115, R115, c[0x0][0x23c], -R134.reuse ;  /* 0x00008f0073737a23 */ /* 0x100fe40000010886 */
[--C-:B------:R-:W-:Y:S01]  /*6b40*/  FFMA.FTZ R6, R6, c[0x0][0x23c], -R134.reuse ;  /* 0x00008f0006067a23 */ /* 0x100fe20000010886 */
[----:B------:R1:W4:Y:S01]  /*6b50*/  MUFU.EX2 R225, R5 ;  /* 0x0000000500e17308 */ /* 0x0003220000000800 */
[--C-:B------:R-:W-:Y:S02]  /*6b60*/  FFMA.FTZ R7, R7, c[0x0][0x23c], -R134.reuse ;  /* 0x00008f0007077a23 */ /* 0x100fe40000010886 */
[--C-:B------:R-:W-:Y:S02]  /*6b70*/  FFMA.FTZ R38, R38, c[0x0][0x23c], -R134.reuse ;  /* 0x00008f0026267a23 */ /* 0x100fe40000010886 */
[--C-:B------:R-:W-:Y:S02]  /*6b80*/  FFMA.FTZ R39, R39, c[0x0][0x23c], -R134.reuse ;  /* 0x00008f0027277a23 */ /* 0x100fe40000010886 */
[--C-:B------:R-:W-:Y:S02]  /*6b90*/  FFMA.FTZ R32, R32, c[0x0][0x23c], -R133.reuse ;  /* 0x00008f0020207a23 */ /* 0x100fe40000010885 */
[--C-:B------:R-:W-:Y:S01]  /*6ba0*/  FFMA.FTZ R33, R33, c[0x0][0x23c], -R133.reuse ;  /* 0x00008f0021217a23 */ /* 0x100fe20000010885 */
[----:B------:R2:W-:Y:S01]  /*6bb0*/  MUFU.EX2 R191, R6 ;  /* 0x0000000600bf7308 */ /* 0x0005e20000000800 */
[--C-:B------:R-:W-:Y:S02]  /*6bc0*/  FFMA.FTZ R34, R34, c[0x0][0x23c], -R134.reuse ;  /* 0x00008f0022227a23 */ /* 0x100fe40000010886 */
[--C-:B------:R-:W-:Y:S01]  /*6bd0*/  FFMA.FTZ R35, R35, c[0x0][0x23c], -R134.reuse ;  /* 0x00008f0023237a23 */ /* 0x100fe20000010886 */
[----:B---3--:R-:W3:Y:S01]  /*6be0*/  LDSM.16.MT88.4 R20, [R204+0x4000] ;  /* 0x00400000cc14783b */ /* 0x008ee20000004200 */
[--C-:B------:R-:W-:Y:S02]  /*6bf0*/  FFMA.FTZ R64, R64, c[0x0][0x23c], -R133.reuse ;  /* 0x00008f0040407a23 */ /* 0x100fe40000010885 */
[--C-:B------:R-:W-:Y:S02]  /*6c00*/  FFMA.FTZ R65, R65, c[0x0][0x23c], -R133.reuse ;  /* 0x00008f0041417a23 */ /* 0x100fe40000010885 */
[--C-:B------:R-:W-:Y:S01]  /*6c10*/  FFMA.FTZ R66, R66, c[0x0][0x23c], -R134.reuse ;  /* 0x00008f0042427a23 */ /* 0x100fe20000010886 */
[----:B------:R5:W3:Y:S01]  /*6c20*/  MUFU.EX2 R201, R7 ;  /* 0x0000000700c97308 */ /* 0x000ae20000000800 */
[--C-:B------:R-:W-:Y:S02]  /*6c30*/  FFMA.FTZ R67, R67, c[0x0][0x23c], -R134.reuse ;  /* 0x00008f0043437a23 */ /* 0x100fe40000010886 */
[--C-:B------:R-:W-:Y:S02]  /*6c40*/  FFMA.FTZ R68, R68, c[0x0][0x23c], -R133.reuse ;  /* 0x00008f0044447a23 */ /* 0x100fe40000010885 */
[----:B-1----:R-:W-:Y:S02]  /*6c50*/  FMUL.FTZ R5, R139, R145 ;  /* 0x000000918b057220 */ /* 0x002fe40000410000 */
[--C-:B------:R-:W-:Y:S02]  /*6c60*/  FFMA.FTZ R69, R69, c[0x0][0x23c], -R133.reuse ;  /* 0x00008f0045457a23 */ /* 0x100fe40000010885 */
[--C-:B------:R-:W-:Y:S01]  /*6c70*/  FFMA.FTZ R70, R70, c[0x0][0x23c], -R134.reuse ;  /* 0x00008f0046467a23 */ /* 0x100fe20000010886 */
[----:B------:R1:W1:Y:S01]  /*6c80*/  MUFU.EX2 R235, R17 ;  /* 0x0000001100eb7308 */ /* 0x0002620000000800 */
[--C-:B------:R-:W-:Y:S02]  /*6c90*/  FFMA.FTZ R71, R71, c[0x0][0x23c], -R134.reuse ;  /* 0x00008f0047477a23 */ /* 0x100fe40000010886 */
[--C-:B------:R-:W-:Y:S02]  /*6ca0*/  FFMA.FTZ R80, R80, c[0x0][0x23c], -R133.reuse ;  /* 0x00008f0050507a23 */ /* 0x100fe40000010885 */
[----:B--2---:R-:W-:Y:S02]  /*6cb0*/  FMUL.FTZ R6, R132, R146 ;  /* 0x0000009284067220 */ /* 0x004fe40000410000 */
[--C-:B------:R-:W-:Y:S02]  /*6cc0*/  FFMA.FTZ R81, R81, c[0x0][0x23c], -R133.reuse ;  /* 0x00008f0051517a23 */ /* 0x100fe40000010885 */
[--C-:B------:R-:W-:Y:S01]  /*6cd0*/  FFMA.FTZ R82, R82, c[0x0][0x23c], -R134.reuse ;  /* 0x00008f0052527a23 */ /* 0x100fe20000010886 */
[----:B------:R2:W-:Y:S01]  /*6ce0*/  MUFU.EX2 R197, R18 ;  /* 0x0000001200c57308 */ /* 0x0005e20000000800 */
[--C-:B------:R-:W-:Y:S02]  /*6cf0*/  FFMA.FTZ R83, R83, c[0x0][0x23c], -R134.reuse ;  /* 0x00008f0053537a23 */ /* 0x100fe40000010886 */
[--C-:B------:R-:W-:Y:S02]  /*6d00*/  FFMA.FTZ R84, R84, c[0x0][0x23c], -R133.reuse ;  /* 0x00008f0054547a23 */ /* 0x100fe40000010885 */
[----:B-----5:R-:W-:Y:S02]  /*6d10*/  FMUL.FTZ R7, R132, R147 ;  /* 0x0000009384077220 */ /* 0x020fe40000410000 */
        /* <DEDUP_REMOVED lines=8> */
[----:B------:R4:W-:Y:S01]  /*6da0*/  MUFU.EX2 R223, R36 ;  /* 0x0000002400df7308 */ /* 0x0009e20000000800 */
[--C-:B------:R-:W-:Y:S02]  /*6db0*/  FFMA.FTZ R99, R99, c[0x0][0x23c], -R134.reuse ;  /* 0x00008f0063637a23 */ /* 0x100fe40000010886 */
[----:B------:R-:W-:Y:S02]  /*6dc0*/  FMUL.FTZ R0, R0, c[0x0][0x23c] ;  /* 0x00008f0000007a20 */ /* 0x000fe40000410000 */
[----:B--2---:R-:W-:Y:S02]  /*6dd0*/  FMUL.FTZ R18, R132, R154 ;  /* 0x0000009a84127220 */ /* 0x004fe40000410000 */
[--C-:B------:R-:W-:Y:S02]  /*6de0*/  FFMA.FTZ R116, R116, c[0x0][0x23c], -R133.reuse ;  /* 0x00008f0074747a23 */ /* 0x100fe40000010885 */
[--C-:B------:R-:W-:Y:S01]  /*6df0*/  FFMA.FTZ R117, R117, c[0x0][0x23c], -R133.reuse ;  /* 0x00008f0075757a23 */ /* 0x100fe20000010885 */
[----:B------:R1:W2:Y:S01]  /*6e00*/  MUFU.EX2 R2, R0 ;  /* 0x0000000000027308 */ /* 0x0002a20000000800 */
[--C-:B------:R-:W-:Y:S02]  /*6e10*/  FFMA.FTZ R118, R118, c[0x0][0x23c], -R134.reuse ;  /* 0x00008f0076767a23 */ /* 0x100fe40000010886 */
[--C-:B------:R-:W-:Y:S02]  /*6e20*/  FFMA.FTZ R119, R119, c[0x0][0x23c], -R134.reuse ;  /* 0x00008f0077777a23 */ /* 0x100fe40000010886 */
[----:B-----5:R-:W-:Y:S02]  /*6e30*/  FMUL.FTZ R19, R132, R155 ;  /* 0x0000009b84137220 */ /* 0x020fe40000410000 */
[----:B------:R-:W-:Y:S01]  /*6e40*/  LDSM.16.MT88.4 R152, [R204+0x5c00] ;  /* 0x005c0000cc98783b */ /* 0x000fe20000004200 */
[--C-:B------:R-:W-:Y:S02]  /*6e50*/  FFMA.FTZ R128, R128, c[0x0][0x23c], -R133.reuse ;  /* 0x00008f0080807a23 */ /* 0x100fe40000010885 */
[----:B------:R3:W-:Y:S01]  /*6e60*/  MUFU.EX2 R237, R37 ;  /* 0x0000002500ed7308 */ /* 0x0007e20000000800 */
[----:B------:R-:W-:Y:S02]  /*6e70*/  FFMA.FTZ R133, R129, c[0x0][0x23c], -R133 ;  /* 0x00008f0081857a23 */ /* 0x000fe40000010885 */
[--C-:B------:R-:W-:Y:S01]  /*6e80*/  FFMA.FTZ R130, R130, c[0x0][0x23c], -R134.reuse ;  /* 0x00008f0082827a23 */ /* 0x100fe20000010886 */
[----:B----4-:R-:W-:Y:S01]  /*6e90*/  F2FP.PACK_AB R36, R225, R192 ;  /* 0x000000c0e124723e */ /* 0x010fe200000000ff */
[----:B------:R-:W-:Y:S05]  /*6ea0*/  FFMA.FTZ R134, R131, c[0x0][0x23c], -R134 ;  /* 0x00008f0083867a23 */ /* 0x000fea0000010886 */
[----:B------:R4:W-:Y:S01]  /*6eb0*/  MUFU.EX2 R200, R38 ;  /* 0x0000002600c87308 */ /* 0x0009e20000000800 */
[----:B-1----:R-:W-:Y:S02]  /*6ec0*/  FADD.FTZ R0, -R3, R135 ;  /* 0x0000008703007221 */ /* 0x002fe40000010100 */
[----:B------:R-:W-:Y:S02]  /*6ed0*/  FMUL.FTZ R135, R136, c[0x0][0x23c] ;  /* 0x00008f0088877a20 */ /* 0x000fe40000410000 */
[----:B------:R-:W-:Y:S05]  /*6ee0*/  FMUL.FTZ R0, R0, c[0x0][0x23c] ;  /* 0x00008f0000007a20 */ /* 0x000fea0000410000 */
[----:B------:R1:W-:Y:S01]  /*6ef0*/  MUFU.EX2 R232, R39 ;  /* 0x0000002700e87308 */ /* 0x0003e20000000800 */
[----:B------:R-:W-:Y:S02]  /*6f00*/  FSEL R135, R135, RZ, P1 ;  /* 0x000000ff87877208 */ /* 0x000fe40000800000 */
[----:B------:R-:W-:Y:S02]  /*6f10*/  FSETP.NEU.FTZ.AND P1, PT, R3, -INF , PT ;  /* 0xff8000000300780b */ /* 0x000fe40003f3d000 */
[----:B---3--:R-:W-:Y:S01]  /*6f20*/  F2FP.PACK_AB R37, R201, R191 ;  /* 0x000000bfc925723e */ /* 0x008fe200000000ff */
[--C-:B------:R-:W-:Y:S01]  /*6f30*/  FFMA.FTZ R40, R40, c[0x0][0x23c], -R135.reuse ;  /* 0x00008f0028287a23 */ /* 0x100fe20000010887 */
[----:B------:R-:W-:Y:S01]  /*6f40*/  FSEL R172, R172, RZ, P1 ;  /* 0x000000ffacac7208 */ /* 0x000fe20000800000 */
[--C-:B------:R-:W-:Y:S02]  /*6f50*/  FFMA.FTZ R41, R41, c[0x0][0x23c], -R135.reuse ;  /* 0x00008f0029297a23 */ /* 0x100fe40000010887 */
[----:B------:R-:W-:Y:S01]  /*6f60*/  MUFU.EX2 R181, R40 ;  /* 0x0000002800b57308 */ /* 0x000fe20000000800 */
[--C-:B------:R-:W-:Y:S02]  /*6f70*/  FFMA.FTZ R44, R44, c[0x0][0x23c], -R135.reuse ;  /* 0x00008f002c2c7a23 */ /* 0x100fe40000010887 */
[--C-:B------:R-:W-:Y:S01]  /*6f80*/  FFMA.FTZ R42, R42, c[0x0][0x23c], -R172.reuse ;  /* 0x00008f002a2a7a23 */ /* 0x100fe200000108ac */
[----:B----4-:R-:W-:Y:S01]  /*6f90*/  F2FP.PACK_AB R38, R235, R202 ;  /* 0x000000caeb26723e */ /* 0x010fe200000000ff */
[--C-:B------:R-:W-:Y:S02]  /*6fa0*/  FFMA.FTZ R43, R43, c[0x0][0x23c], -R172.reuse ;  /* 0x00008f002b2b7a23 */ /* 0x100fe400000108ac */
[--C-:B------:R-:W-:Y:S02]  /*6fb0*/  FFMA.FTZ R45, R45, c[0x0][0x23c], -R135.reuse ;  /* 0x00008f002d2d7a23 */ /* 0x100fe40000010887 */
[--C-:B------:R-:W-:Y:S01]  /*6fc0*/  FFMA.FTZ R46, R46, c[0x0][0x23c], -R172.reuse ;  /* 0x00008f002e2e7a23 */ /* 0x100fe200000108ac */
[----:B------:R-:W-:Y:S01]  /*6fd0*/  MUFU.EX2 R195, R41 ;  /* 0x0000002900c37308 */ /* 0x000fe20000000800 */
[--C-:B------:R-:W-:Y:S02]  /*6fe0*/  FFMA.FTZ R47, R47, c[0x0][0x23c], -R172.reuse ;  /* 0x00008f002f2f7a23 */ /* 0x100fe400000108ac */
[--C-:B------:R-:W-:Y:S01]  /*6ff0*/  FFMA.FTZ R15, R15, c[0x0][0x23c], -R172.reuse ;  /* 0x00008f000f0f7a23 */ /* 0x100fe200000108ac */
[----:B-1----:R-:W-:Y:S01]  /*7000*/  F2FP.PACK_AB R39, R228, R197 ;  /* 0x000000c5e427723e */ /* 0x002fe200000000ff */
[--C-:B------:R-:W-:Y:S02]  /*7010*/  FFMA.FTZ R26, R26, c[0x0][0x23c], -R172.reuse ;  /* 0x00008f001a1a7a23 */ /* 0x100fe400000108ac */
[--C-:B------:R-:W-:Y:S02]  /*7020*/  FFMA.FTZ R8, R8, c[0x0][0x23c], -R135.reuse ;  /* 0x00008f0008087a23 */ /* 0x100fe40000010887 */
[--C-:B------:R-:W-:Y:S01]  /*7030*/  FFMA.FTZ R9, R9, c[0x0][0x23c], -R135.reuse ;  /* 0x00008f0009097a23 */ /* 0x100fe20000010887 */
[----:B------:R-:W-:Y:S01]  /*7040*/  MUFU.EX2 R184, R42 ;  /* 0x0000002a00b87308 */ /* 0x000fe20000000800 */
[-C--:B------:R-:W-:Y:S05]  /*7050*/  HMMA.16816.F32 R4, R36, R20.reuse, R4 ;  /* 0x000000142404723c */ /* 0x080fea0000001804 */
[--C-:B------:R-:W-:Y:S02]  /*7060*/  FFMA.FTZ R10, R10, c[0x0][0x23c], -R172.reuse ;  /* 0x00008f000a0a7a23 */ /* 0x100fe400000108ac */
[--C-:B------:R-:W-:Y:S02]  /*7070*/  FFMA.FTZ R11, R11, c[0x0][0x23c], -R172.reuse ;  /* 0x00008f000b0b7a23 */ /* 0x100fe400000108ac */
[----:B------:R1:W-:Y:S03]  /*7080*/  MUFU.EX2 R189, R43 ;  /* 0x0000002b00bd7308 */ /* 0x0003e60000000800 */
[--C-:B------:R-:W-:Y:S02]  /*7090*/  FFMA.FTZ R12, R12, c[0x0][0x23c], -R135.reuse ;  /* 0x00008f000c0c7a23 */ /* 0x100fe40000010887 */
[--C-:B------:R-:W-:Y:S02]  /*70a0*/  FFMA.FTZ R13, R13, c[0x0][0x23c], -R135.reuse ;  /* 0x00008f000d0d7a23 */ /* 0x100fe40000010887 */
[--C-:B------:R-:W-:Y:S02]  /*70b0*/  FFMA.FTZ R14, R14, c[0x0][0x23c], -R172.reuse ;  /* 0x00008f000e0e7a23 */ /* 0x100fe400000108ac */
[--C-:B------:R-:W-:Y:S01]  /*70c0*/  FFMA.FTZ R24, R24, c[0x0][0x23c], -R135.reuse ;  /* 0x00008f0018187a23 */ /* 0x100fe20000010887 */
[----:B------:R-:W3:Y:S01]  /*70d0*/  MUFU.EX2 R0, R0 ;  /* 0x0000000000007308 */ /* 0x000ee20000000800 */
        /* <DEDUP_REMOVED lines=8> */
[----:B-1----:R-:W1:Y:S01]  /*7160*/  LDSM.16.MT88.4 R40, [R205+0x4000] ;  /* 0x00400000cd28783b */ /* 0x002e620000004200 */
[--C-:B------:R-:W-:Y:S02]  /*7170*/  FFMA.FTZ R57, R57, c[0x0][0x23c], -R135.reuse ;  /* 0x00008f0039397a23 */ /* 0x100fe40000010887 */
[--C-:B------:R-:W-:Y:S02]  /*7180*/  FFMA.FTZ R58, R58, c[0x0][0x23c], -R172.reuse ;  /* 0x00008f003a3a7a23 */ /* 0x100fe400000108ac */
[--C-:B------:R-:W-:Y:S01]  /*7190*/  FFMA.FTZ R59, R59, c[0x0][0x23c], -R172.reuse ;  /* 0x00008f003b3b7a23 */ /* 0x100fe200000108ac */
[----:B------:R4:W5:Y:S01]  /*71a0*/  MUFU.EX2 R179, R9 ;  /* 0x0000000900b37308 */ /* 0x0009620000000800 */
[--C-:B------:R-:W-:Y:S02]  /*71b0*/  FFMA.FTZ R60, R60, c[0x0][0x23c], -R135.reuse ;  /* 0x00008f003c3c7a23 */ /* 0x100fe40000010887 */
[--C-:B------:R-:W-:Y:S02]  /*71c0*/  FFMA.FTZ R61, R61, c[0x0][0x23c], -R135.reuse ;  /* 0x00008f003d3d7a23 */ /* 0x100fe40000010887 */
[--C-:B------:R-:W-:Y:S02]  /*71d0*/  FFMA.FTZ R62, R62, c[0x0][0x23c], -R172.reuse ;  /* 0x00008f003e3e7a23 */ /* 0x100fe400000108ac */
[--C-:B------:R-:W-:Y:S02]  /*71e0*/  FFMA.FTZ R63, R63, c[0x0][0x23c], -R172.reuse ;  /* 0x00008f003f3f7a23 */ /* 0x100fe400000108ac */
[--C-:B------:R-:W-:Y:S01]  /*71f0*/  FFMA.FTZ R72, R72, c[0x0][0x23c], -R135.reuse ;  /* 0x00008f0048487a23 */ /* 0x100fe20000010887 */
[----:B------:R3:W-:Y:S01]  /*7200*/  MUFU.EX2 R174, R10 ;  /* 0x0000000a00ae7308 */ /* 0x0007e20000000800 */
[--C-:B------:R-:W-:Y:S02]  /*7210*/  FFMA.FTZ R73, R73, c[0x0][0x23c], -R135.reuse ;  /* 0x00008f0049497a23 */ /* 0x100fe40000010887 */
[--C-:B------:R-:W-:Y:S02]  /*7220*/  FFMA.FTZ R74, R74, c[0x0][0x23c], -R172.reuse ;  /* 0x00008f004a4a7a23 */ /* 0x100fe400000108ac */
[----:B--2---:R-:W-:Y:S02]  /*7230*/  FMUL.FTZ R8, R2, R140 ;  /* 0x0000008c02087220 */ /* 0x004fe40000410000 */
[--C-:B------:R-:W-:Y:S02]  /*7240*/  FFMA.FTZ R75, R75, c[0x0][0x23c], -R172.reuse ;  /* 0x00008f004b4b7a23 */ /* 0x100fe400000108ac */
[--C-:B------:R-:W-:Y:S01]  /*7250*/  FFMA.FTZ R76, R76, c[0x0][0x23c], -R135.reuse ;  /* 0x00008f004c4c7a23 */ /* 0x100fe20000010887 */
[----:B------:R2:W1:Y:S01]  /*7260*/  MUFU.EX2 R177, R11 ;  /* 0x0000000b00b17308 */ /* 0x0004620000000800 */
        /* <DEDUP_REMOVED lines=8> */
[----:B---3--:R-:W-:Y:S02]  /*72f0*/  FMUL.FTZ R10, R0, R142 ;  /* 0x0000008e000a7220 */ /* 0x008fe40000410000 */
        /* <DEDUP_REMOVED lines=11> */
[----:B----4-:R-:W-:Y:S02]  /*73b0*/  FMUL.FTZ R12, R2, R148 ;  /* 0x00000094020c7220 */ /* 0x010fe40000410000 */
[--C-:B------:R-:W-:Y:S02]  /*73c0*/  FFMA.FTZ R107, R107, c[0x0][0x23c], -R172.reuse ;  /* 0x00008f006b6b7a23 */ /* 0x100fe400000108ac */
[--C-:B------:R-:W-:Y:S01]  /*73d0*/  FFMA.FTZ R108, R108, c[0x0][0x23c], -R135.reuse ;  /* 0x00008f006c6c7a23 */ /* 0x100fe20000010887 */
[----:B------:R4:W1:Y:S01]  /*73e0*/  MUFU.EX2 R180, R15 ;  /* 0x0000000f00b47308 */ /* 0x0008620000000800 */
[--C-:B------:R-:W-:Y:S02]  /*73f0*/  FFMA.FTZ R109, R109, c[0x0][0x23c], -R135.reuse ;  /* 0x00008f006d6d7a23 */ /* 0x100fe40000010887 */
[--C-:B------:R-:W-:Y:S02]  /*7400*/  FFMA.FTZ R110, R110, c[0x0][0x23c], -R172.reuse ;  /* 0x00008f006e6e7a23 */ /* 0x100fe400000108ac */
[----:B---3--:R-:W-:Y:S02]  /*7410*/  FMUL.FTZ R13, R2, R149 ;  /* 0x00000095020d7220 */ /* 0x008fe40000410000 */
[--C-:B------:R-:W-:Y:S02]  /*7420*/  FFMA.FTZ R111, R111, c[0x0][0x23c], -R172.reuse ;  /* 0x00008f006f6f7a23 */ /* 0x100fe400000108ac */
[--C-:B------:R-:W-:Y:S01]  /*7430*/  FFMA.FTZ R120, R120, c[0x0][0x23c], -R135.reuse ;  /* 0x00008f0078787a23 */ /* 0x100fe20000010887 */
[----:B------:R5:W-:Y:S01]  /*7440*/  MUFU.EX2 R239, R32 ;  /* 0x0000002000ef7308 */ /* 0x000be20000000800 */
[--C-:B------:R-:W-:Y:S02]  /*7450*/  FFMA.FTZ R121, R121, c[0x0][0x23c], -R135.reuse ;  /* 0x00008f0079797a23 */ /* 0x100fe40000010887 */
[--C-:B------:R-:W-:Y:S02]  /*7460*/  FFMA.FTZ R124, R124, c[0x0][0x23c], -R135.reuse ;  /* 0x00008f007c7c7a23 */ /* 0x100fe40000010887 */
[----:B--2---:R-:W-:Y:S02]  /*7470*/  FMUL.FTZ R14, R0, R150 ;  /* 0x00000096000e7220 */ /* 0x004fe40000410000 */
[----:B------:R-:W-:Y:S02]  /*7480*/  FFMA.FTZ R135, R125, c[0x0][0x23c], -R135 ;  /* 0x00008f007d877a23 */ /* 0x000fe40000010887 */
[--C-:B------:R-:W-:Y:S01]  /*7490*/  FFMA.FTZ R122, R122, c[0x0][0x23c], -R172.reuse ;  /* 0x00008f007a7a7a23 */ /* 0x100fe200000108ac */
[----:B------:R1:W-:Y:S01]  /*74a0*/  MUFU.EX2 R241, R33 ;  /* 0x0000002100f17308 */ /* 0x0003e20000000800 */
[--C-:B------:R-:W-:Y:S02]  /*74b0*/  FFMA.FTZ R123, R123, c[0x0][0x23c], -R172.reuse ;  /* 0x00008f007b7b7a23 */ /* 0x100fe400000108ac */
[--C-:B------:R-:W-:Y:S02]  /*74c0*/  FFMA.FTZ R126, R126, c[0x0][0x23c], -R172.reuse ;  /* 0x00008f007e7e7a23 */ /* 0x100fe400000108ac */
[----:B----4-:R-:W-:Y:S02]  /*74d0*/  FMUL.FTZ R15, R0, R151 ;  /* 0x00000097000f7220 */ /* 0x010fe40000410000 */
[----:B------:R-:W-:Y:S03]  /*74e0*/  FFMA.FTZ R172, R127, c[0x0][0x23c], -R172 ;  /* 0x00008f007fac7a23 */ /* 0x000fe600000108ac */
[----:B------:R2:W-:Y:S01]  /*74f0*/  MUFU.EX2 R238, R34 ;  /* 0x0000002200ee7308 */ /* 0x0005e20000000800 */
[----:B-----5:R-:W-:Y:S09]  /*7500*/  F2FP.PACK_AB R32, R179, R176 ;  /* 0x000000b0b320723e */ /* 0x020ff200000000ff */
[----:B------:R3:W-:Y:S01]  /*7510*/  MUFU.EX2 R242, R35 ;  /* 0x0000002300f27308 */ /* 0x0007e20000000800 */
[----:B-1----:R-:W-:Y:S09]  /*7520*/  F2FP.PACK_AB R33, R177, R174 ;  /* 0x000000aeb121723e */ /* 0x002ff200000000ff */
[----:B------:R1:W-:Y:S01]  /*7530*/  MUFU.EX2 R175, R24 ;  /* 0x0000001800af7308 */ /* 0x0003e20000000800 */
[----:B--2---:R-:W-:Y:S09]  /*7540*/  F2FP.PACK_AB R34, R186, R182 ;  /* 0x000000b6ba22723e */ /* 0x004ff200000000ff */
[----:B------:R2:W4:Y:S01]  /*7550*/  MUFU.EX2 R190, R25 ;  /* 0x0000001900be7308 */ /* 0x0005220000000800 */
[----:B---3--:R-:W-:Y:S09]  /*7560*/  F2FP.PACK_AB R35, R180, R178 ;  /* 0x000000b2b423723e */ /* 0x008ff200000000ff */
[----:B------:R3:W-:Y:S01]  /*7570*/  MUFU.EX2 R173, R26 ;  /* 0x0000001a00ad7308 */ /* 0x0007e20000000800 */
[C---:B------:R-:W-:Y:S04]  /*7580*/  HMMA.16816.F32 R8, R32.reuse, R20, R8 ;  /* 0x000000142008723c */ /* 0x040fe80000001808 */
[C---:B-1----:R-:W-:Y:S03]  /*7590*/  FMUL.FTZ R24, R2.reuse, R160 ;  /* 0x000000a002187220 */ /* 0x042fe60000410000 */
[C---:B------:R-:W-:Y:S01]  /*75a0*/  FMUL.FTZ R20, R139.reuse, R156 ;  /* 0x0000009c8b147220 */ /* 0x040fe20000410000 */
[-C--:B------:R-:W-:Y:S01]  /*75b0*/  HMMA.16816.F32 R12, R32, R22.reuse, R12 ;  /* 0x00000016200c723c */ /* 0x080fe2000000180c */
[----:B------:R1:W5:Y:S03]  /*75c0*/  MUFU.EX2 R185, R27 ;  /* 0x0000001b00b97308 */ /* 0x0003660000000800 */
[----:B------:R-:W-:Y:S02]  /*75d0*/  FMUL.FTZ R21, R139, R157 ;  /* 0x0000009d8b157220 */ /* 0x000fe40000410000 */
[----:B--2---:R-:W-:Y:S02]  /*75e0*/  FMUL.FTZ R25, R2, R161 ;  /* 0x000000a102197220 */ /* 0x004fe40000410000 */
[C---:B------:R-:W-:Y:S03]  /*75f0*/  HMMA.16816.F32 R16, R36.reuse, R22, R16 ;  /* 0x000000162410723c */ /* 0x040fe60000001810 */
[----:B------:R-:W-:Y:S04]  /*7600*/  MUFU.EX2 R198, R44 ;  /* 0x0000002c00c67308 */ /* 0x000fe80000000800 */
[C---:B------:R-:W-:Y:S02]  /*7610*/  FMUL.FTZ R22, R132.reuse, R158 ;  /* 0x0000009e84167220 */ /* 0x040fe40000410000 */
[----:B------:R-:W-:Y:S03]  /*7620*/  FMUL.FTZ R23, R132, R159 ;  /* 0x0000009f84177220 */ /* 0x000fe60000410000 */
[C---:B---3--:R-:W-:Y:S01]  /*7630*/  FMUL.FTZ R26, R0.reuse, R162 ;  /* 0x000000a2001a7220 */ /* 0x048fe20000410000 */
[----:B------:R-:W-:Y:S03]  /*7640*/  MUFU.EX2 R226, R45 ;  /* 0x0000002d00e27308 */ /* 0x000fe60000000800 */
[-C--:B------:R-:W-:Y:S03]  /*7650*/  HMMA.16816.F32 R20, R36, R40.reuse, R20 ;  /* 0x000000282414723c */ /* 0x080fe60000001814 */
[----:B-1----:R-:W-:Y:S04]  /*7660*/  FMUL.FTZ R27, R0, R163 ;  /* 0x000000a3001b7220 */ /* 0x002fe80000410000 */
[----:B------:R-:W-:Y:S03]  /*7670*/  MUFU.EX2 R194, R46 ;  /* 0x0000002e00c27308 */ /* 0x000fe60000000800 */
[C---:B------:R-:W-:Y:S07]  /*7680*/  HMMA.16816.F32 R24, R32.reuse, R40, R24 ;  /* 0x000000282018723c */ /* 0x040fee0000001818 */
[----:B------:R1:W-:Y:S01]  /*7690*/  MUFU.EX2 R230, R47 ;  /* 0x0000002f00e67308 */ /* 0x0003e20000000800 */
[----:B----4-:R-:W-:Y:S04]  /*76a0*/  F2FP.PACK_AB R40, R190, R175 ;  /* 0x000000afbe28723e */ /* 0x010fe800000000ff */
[----:B-----5:R-:W-:Y:S05]  /*76b0*/  F2FP.PACK_AB R41, R185, R173 ;  /* 0x000000adb929723e */ /* 0x020fea00000000ff */
[----:B------:R2:W-:Y:S10]  /*76c0*/  MUFU.EX2 R199, R28 ;  /* 0x0000001c00c77308 */ /* 0x0005f40000000800 */
[----:B------:R3:W4:Y:S01]  /*76d0*/  MUFU.EX2 R231, R29 ;  /* 0x0000001d00e77308 */ /* 0x0007220000000800 */
[----:B-1----:R-:W1:Y:S09]  /*76e0*/  LDSM.16.MT88.4 R44, [R204+0x4400] ;  /* 0x00440000cc2c783b */ /* 0x002e720000004200 */
[----:B------:R5:W-:Y:S01]  /*76f0*/  MUFU.EX2 R196, R30 ;  /* 0x0000001e00c47308 */ /* 0x000be20000000800 */
[C---:B--2---:R-:W-:Y:S09]  /*7700*/  FMUL.FTZ R28, R2.reuse, R164 ;  /* 0x000000a4021c7220 */ /* 0x044ff20000410000 */
[----:B------:R2:W1:Y:S01]  /*7710*/  MUFU.EX2 R224, R31 ;  /* 0x0000001f00e07308 */ /* 0x0004620000000800 */
[C---:B---3--:R-:W-:Y:S02]  /*7720*/  FMUL.FTZ R29, R2.reuse, R165 ;  /* 0x000000a5021d7220 */ /* 0x048fe40000410000 */
[----:B------:R-:W-:Y:S07]  /*7730*/  FFMA.FTZ R2, R2, R221, R176 ;  /* 0x000000dd02027223 */ /* 0x000fee00000100b0 */
[----:B------:R-:W-:Y:S01]  /*7740*/  MUFU.EX2 R234, R48 ;  /* 0x0000003000ea7308 */ /* 0x000fe20000000800 */
[C---:B-----5:R-:W-:Y:S09]  /*7750*/  FMUL.FTZ R30, R0.reuse, R166 ;  /* 0x000000a6001e7220 */ /* 0x060ff20000410000 */
[----:B------:R-:W3:Y:S01]  /*7760*/  MUFU.EX2 R243, R49 ;  /* 0x0000003100f37308 */ /* 0x000ee20000000800 */
[C---:B--2---:R-:W-:Y:S02]  /*7770*/  FMUL.FTZ R31, R0.reuse, R167 ;  /* 0x000000a7001f7220 */ /* 0x044fe40000410000 */
[----:B------:R-:W-:Y:S07]  /*7780*/  FFMA.FTZ R0, R0, R220, R174 ;  /* 0x000000dc00007223 */ /* 0x000fee00000100ae */
[----:B------:R-:W-:Y:S01]  /*7790*/  MUFU.EX2 R227, R50 ;  /* 0x0000003200e37308 */ /* 0x000fe20000000800 */
[-C--:B------:R-:W-:Y:S03]  /*77a0*/  HMMA.16816.F32 R28, R32, R42.reuse, R28 ;  /* 0x0000002a201c723c */ /* 0x080fe6000000181c */
[----:B------:R-:W-:Y:S04]  /*77b0*/  FADD.FTZ R0, R177, R0 ;  /* 0x00000000b1007221 */ /* 0x000fe80000010000 */
[----:B------:R-:W-:Y:S02]  /*77c0*/  FADD.FTZ R0, R178, R0 ;  /* 0x00000000b2007221 */ /* 0x000fe40000010000 */
[----:B------:R2:W5:Y:S03]  /*77d0*/  MUFU.EX2 R240, R51 ;  /* 0x0000003300f07308 */ /* 0x0005660000000800 */
[C---:B------:R-:W-:Y:S02]  /*77e0*/  FMUL.FTZ R32, R139.reuse, R168 ;  /* 0x000000a88b207220 */ /* 0x040fe40000410000 */
[C---:B------:R-:W-:Y:S02]  /*77f0*/  FMUL.FTZ R33, R139.reuse, R169 ;  /* 0x000000a98b217220 */ /* 0x040fe40000410000 */
[C---:B------:R-:W-:Y:S02]  /*7800*/  FMUL.FTZ R34, R132.reuse, R170 ;  /* 0x000000aa84227220 */ /* 0x040fe40000410000 */
[C---:B------:R-:W-:Y:S01]  /*7810*/  FMUL.FTZ R35, R132.reuse, R171 ;  /* 0x000000ab84237220 */ /* 0x040fe20000410000 */
[----:B------:R-:W-:Y:S01]  /*7820*/  MUFU.EX2 R229, R52 ;  /* 0x0000003400e57308 */ /* 0x000fe20000000800 */
[----:B------:R-:W-:Y:S02]  /*7830*/  FFMA.FTZ R132, R132, R222, R191 ;  /* 0x000000de84847223 */ /* 0x000fe400000100bf */
[----:B------:R-:W-:Y:S03]  /*7840*/  FFMA.FTZ R139, R139, R219, R192 ;  /* 0x000000db8b8b7223 */ /* 0x000fe600000100c0 */
[----:B------:R-:W-:Y:S04]  /*7850*/  HMMA.16816.F32 R32, R36, R42, R32 ;  /* 0x0000002a2420723c */ /* 0x000fe80000001820 */
[----:B------:R-:W-:Y:S01]  /*7860*/  MUFU.EX2 R233, R53 ;  /* 0x0000003500e97308 */ /* 0x000fe20000000800 */
[----:B------:R-:W-:Y:S02]  /*7870*/  FADD.FTZ R139, R225, R139 ;  /* 0x0000008be18b7221 */ /* 0x000fe40000010000 */
[----:B------:R-:W-:Y:S01]  /*7880*/  F2FP.PACK_AB R36, R193, R188 ;  /* 0x000000bcc124723e */ /* 0x000fe200000000ff */
[----:B--2---:R-:W2:Y:S01]  /*7890*/  LDSM.16.MT88.4 R48, [R205+0x4400] ;  /* 0x00440000cd30783b */ /* 0x004ea20000004200 */
[----:B------:R-:W-:Y:S03]  /*78a0*/  F2FP.PACK_AB R37, R187, R183 ;  /* 0x000000b7bb25723e */ /* 0x000fe600000000ff */
[----:B------:R-:W-:Y:S02]  /*78b0*/  F2FP.PACK_AB R38, R241, R239 ;  /* 0x000000eff126723e */ /* 0x000fe400000000ff */
[----:B------:R-:W-:Y:S01]  /*78c0*/  MUFU.EX2 R203, R54 ;  /* 0x0000003600cb7308 */ /* 0x000fe20000000800 */
[----:B------:R-:W-:Y:S02]  /*78d0*/  F2FP.PACK_AB R39, R242, R238 ;  /* 0x000000eef227723e */ /* 0x000fe400000000ff */
[----:B----4-:R-:W-:Y:S02]  /*78e0*/  F2FP.PACK_AB R42, R231, R199 ;  /* 0x000000c7e72a723e */ /* 0x010fe400000000ff */
[----:B-1----:R-:W-:Y:S03]  /*78f0*/  F2FP.PACK_AB R43, R224, R196 ;  /* 0x000000c4e02b723e */ /* 0x002fe600000000ff */
[-C--:B------:R-:W-:Y:S02]  /*7900*/  HMMA.16816.F32 R4, R36, R44.reuse, R4 ;  /* 0x0000002c2404723c */ /* 0x080fe40000001804 */
[----:B------:R1:W-:Y:S06]  /*7910*/  MUFU.EX2 R236, R55 ;  /* 0x0000003700ec7308 */ /* 0x0003ec0000000800 */
[C---:B------:R-:W-:Y:S04]  /*7920*/  HMMA.16816.F32 R8, R40.reuse, R44, R8 ;  /* 0x0000002c2808723c */ /* 0x040fe80000001808 */
[----:B------:R-:W-:Y:S04]  /*7930*/  MUFU.EX2 R64, R64 ;  /* 0x0000004000407308 */ /* 0x000fe80000000800 */
[-C--:B------:R-:W-:Y:S06]  /*7940*/  HMMA.16816.F32 R12, R40, R46.reuse, R12 ;  /* 0x0000002e280c723c */ /* 0x080fec000000180c */
[----:B------:R-:W-:Y:S02]  /*7950*/  MUFU.EX2 R65, R65 ;  /* 0x0000004100417308 */ /* 0x000fe40000000800 */
[C---:B------:R-:W-:Y:S01]  /*7960*/  HMMA.16816.F32 R16, R36.reuse, R46, R16 ;  /* 0x0000002e2410723c */ /* 0x040fe20000001810 */
[----:B------:R-:W-:Y:S07]  /*7970*/  LDSM.16.MT88.4 R44, [R205+0x4800] ;  /* 0x00480000cd2c783b */ /* 0x000fee0000004200 */
[----:B------:R-:W-:Y:S01]  /*7980*/  MUFU.EX2 R66, R66 ;  /* 0x0000004200427308 */ /* 0x000fe20000000800 */
[----:B-1----:R-:W1:Y:S01]  /*7990*/  LDSM.16.MT88.4 R52, [R204+0x4800] ;  /* 0x00480000cc34783b */ /* 0x002e620000004200 */
[-C--:B--2---:R-:W-:Y:S08]  /*79a0*/  HMMA.16816.F32 R20, R36, R48.reuse, R20 ;  /* 0x000000302414723c */ /* 0x084ff00000001814 */
[----:B------:R-:W-:Y:S01]  /*79b0*/  MUFU.EX2 R67, R67 ;  /* 0x0000004300437308 */ /* 0x000fe20000000800 */
[C---:B------:R-:W-:Y:S08]  /*79c0*/  HMMA.16816.F32 R24, R40.reuse, R48, R24 ;  /* 0x000000302818723c */ /* 0x040ff00000001818 */
[-C--:B------:R-:W-:Y:S01]  /*79d0*/  HMMA.16816.F32 R28, R40, R50.reuse, R28 ;  /* 0x00000032281c723c */ /* 0x080fe2000000181c */
[----:B------:R-:W-:Y:S06]  /*79e0*/  MUFU.EX2 R56, R56 ;  /* 0x0000003800387308 */ /* 0x000fec0000000800 */
[----:B------:R-:W-:Y:S01]  /*79f0*/  F2FP.PACK_AB R40, R195, R181 ;  /* 0x000000b5c328723e */ /* 0x000fe200000000ff */
[----:B------:R-:W-:Y:S01]  /*7a00*/  HMMA.16816.F32 R32, R36, R50, R32 ;  /* 0x000000322420723c */ /* 0x000fe20000001820 */
[----:B------:R-:W2:Y:S02]  /*7a10*/  LDSM.16.MT88.4 R48, [R204+0x4c00] ;  /* 0x004c0000cc30783b */ /* 0x000ea40000004200 */
[----:B------:R-:W4:Y:S01]  /*7a20*/  MUFU.EX2 R57, R57 ;  /* 0x0000003900397308 */ /* 0x000f220000000800 */
[----:B------:R-:W-:Y:S02]  /*7a30*/  F2FP.PACK_AB R41, R189, R184 ;  /* 0x000000b8bd29723e */ /* 0x000fe400000000ff */
[----:B------:R-:W-:Y:S02]  /*7a40*/  F2FP.PACK_AB R42, R226, R198 ;  /* 0x000000c6e22a723e */ /* 0x000fe400000000ff */
[----:B------:R-:W-:Y:S04]  /*7a50*/  F2FP.PACK_AB R36, R237, R223 ;  /* 0x000000dfed24723e */ /* 0x000fe800000000ff */
[----:B------:R-:W-:Y:S01]  /*7a60*/  F2FP.PACK_AB R37, R232, R200 ;  /* 0x000000c8e825723e */ /* 0x000fe200000000ff */
[----:B------:R-:W-:Y:S01]  /*7a70*/  MUFU.EX2 R58, R58 ;  /* 0x0000003a003a7308 */ /* 0x000fe20000000800 */
[----:B---3--:R-:W-:Y:S02]  /*7a80*/  F2FP.PACK_AB R38, R243, R234 ;  /* 0x000000eaf326723e */ /* 0x008fe400000000ff */
[----:B-----5:R-:W-:Y:S02]  /*7a90*/  F2FP.PACK_AB R39, R240, R227 ;  /* 0x000000e3f027723e */ /* 0x020fe400000000ff */
[----:B------:R-:W-:Y:S05]  /*7aa0*/  F2FP.PACK_AB R43, R230, R194 ;  /* 0x000000c2e62b723e */ /* 0x000fea00000000ff */
[----:B------:R-:W3:Y:S01]  /*7ab0*/  MUFU.EX2 R59, R59 ;  /* 0x0000003b003b7308 */ /* 0x000ee20000000800 */
[-C--:B-1----:R-:W-:Y:S08]  /*7ac0*/  HMMA.16816.F32 R4, R36, R52.reuse, R4 ;  /* 0x000000342404723c */ /* 0x082ff00000001804 */
[C---:B------:R-:W-:Y:S01]  /*7ad0*/  HMMA.16816.F32 R8, R40.reuse, R52, R8 ;  /* 0x000000342808723c */ /* 0x040fe20000001808 */
[----:B------:R-:W-:Y:S07]  /*7ae0*/  MUFU.EX2 R60, R60 ;  /* 0x0000003c003c7308 */ /* 0x000fee0000000800 */
[-C--:B------:R-:W-:Y:S03]  /*7af0*/  HMMA.16816.F32 R12, R40, R54.reuse, R12 ;  /* 0x00000036280c723c */ /* 0x080fe6000000180c */
[----:B------:R-:W1:Y:S05]  /*7b00*/  MUFU.EX2 R61, R61 ;  /* 0x0000003d003d7308 */ /* 0x000e6a0000000800 */
[C---:B------:R-:W-:Y:S01]  /*7b10*/  HMMA.16816.F32 R16, R36.reuse, R54, R16 ;  /* 0x000000362410723c */ /* 0x040fe20000001810 */
[----:B------:R-:W5:Y:S04]  /*7b20*/  LDSM.16.MT88.4 R52, [R205+0x4c00] ;  /* 0x004c0000cd34783b */ /* 0x000f680000004200 */
[----:B------:R-:W-:Y:S03]  /*7b30*/  MUFU.EX2 R62, R62 ;  /* 0x0000003e003e7308 */ /* 0x000fe60000000800 */
[-C--:B------:R-:W-:Y:S07]  /*7b40*/  HMMA.16816.F32 R20, R36, R44.reuse, R20 ;  /* 0x0000002c2414723c */ /* 0x080fee0000001814 */
[----:B------:R-:W2:Y:S01]  /*7b50*/  MUFU.EX2 R63, R63 ;  /* 0x0000003f003f7308 */ /* 0x000ea20000000800 */
[C---:B------:R-:W-:Y:S08]  /*7b60*/  HMMA.16816.F32 R24, R40.reuse, R44, R24 ;  /* 0x0000002c2818723c */ /* 0x040ff00000001818 */
[-C--:B------:R-:W-:Y:S01]  /*7b70*/  HMMA.16816.F32 R28, R40, R46.reuse, R28 ;  /* 0x0000002e281c723c */ /* 0x080fe2000000181c */
[----:B------:R-:W-:Y:S06]  /*7b80*/  MUFU.EX2 R68, R68 ;  /* 0x0000004400447308 */ /* 0x000fec0000000800 */
[----:B----4-:R-:W-:Y:S01]  /*7b90*/  F2FP.PACK_AB R40, R57, R56 ;  /* 0x000000383928723e */ /* 0x010fe200000000ff */
[----:B------:R-:W-:Y:S01]  /*7ba0*/  HMMA.16816.F32 R32, R36, R46, R32 ;  /* 0x0000002e2420723c */ /* 0x000fe20000001820 */
[----:B------:R-:W4:Y:S02]  /*7bb0*/  LDSM.16.MT88.4 R44, [R204+0x5000] ;  /* 0x00500000cc2c783b */ /* 0x000f240000004200 */
[----:B------:R-:W4:Y:S01]  /*7bc0*/  MUFU.EX2 R69, R69 ;  /* 0x0000004500457308 */ /* 0x000f220000000800 */
[----:B---3--:R-:W-:Y:S02]  /*7bd0*/  F2FP.PACK_AB R41, R59, R58 ;  /* 0x0000003a3b29723e */ /* 0x008fe400000000ff */
[----:B-1----:R-:W-:Y:S02]  /*7be0*/  F2FP.PACK_AB R42, R61, R60 ;  /* 0x0000003c3d2a723e */ /* 0x002fe400000000ff */
[----:B------:R-:W-:Y:S04]  /*7bf0*/  F2FP.PACK_AB R36, R233, R229 ;  /* 0x000000e5e924723e */ /* 0x000fe800000000ff */
[----:B------:R-:W-:Y:S01]  /*7c00*/  F2FP.PACK_AB R37, R236, R203 ;  /* 0x000000cbec25723e */ /* 0x000fe200000000ff */
[----:B------:R-:W-:Y:S01]  /*7c10*/  MUFU.EX2 R70, R70 ;  /* 0x0000004600467308 */ /* 0x000fe20000000800 */
[----:B------:R-:W-:Y:S02]  /*7c20*/  F2FP.PACK_AB R38, R65, R64 ;  /* 0x000000404126723e */ /* 0x000fe400000000ff */
[----:B------:R-:W-:Y:S02]  /*7c30*/  F2FP.PACK_AB R39, R67, R66 ;  /* 0x000000424327723e */ /* 0x000fe400000000ff */
[----:B--2---:R-:W-:Y:S05]  /*7c40*/  F2FP.PACK_AB R43, R63, R62 ;  /* 0x0000003e3f2b723e */ /* 0x004fea00000000ff */
[----:B------:R-:W1:Y:S01]  /*7c50*/  MUFU.EX2 R71, R71 ;  /* 0x0000004700477308 */ /* 0x000e620000000800 */
[-C--:B------:R-:W-:Y:S08]  /*7c60*/  HMMA.16816.F32 R4, R36, R48.reuse, R4 ;  /* 0x000000302404723c */ /* 0x080ff00000001804 */
[C---:B------:R-:W-:Y:S01]  /*7c70*/  HMMA.16816.F32 R8, R40.reuse, R48, R8 ;  /* 0x000000302808723c */ /* 0x040fe20000001808 */
[----:B------:R-:W-:Y:S07]  /*7c80*/  MUFU.EX2 R80, R80 ;  /* 0x0000005000507308 */ /* 0x000fee0000000800 */
[-C--:B------:R-:W-:Y:S03]  /*7c90*/  HMMA.16816.F32 R12, R40, R50.reuse, R12 ;  /* 0x00000032280c723c */ /* 0x080fe6000000180c */
[----:B------:R-:W2:Y:S05]  /*7ca0*/  MUFU.EX2 R81, R81 ;  /* 0x0000005100517308 */ /* 0x000eaa0000000800 */
[C---:B------:R-:W-:Y:S01]  /*7cb0*/  HMMA.16816.F32 R16, R36.reuse, R50, R16 ;  /* 0x000000322410723c */ /* 0x040fe20000001810 */
[----:B------:R-:W3:Y:S04]  /*7cc0*/  LDSM.16.MT88.4 R48, [R205+0x5000] ;  /* 0x00500000cd30783b */ /* 0x000ee80000004200 */
[----:B------:R-:W-:Y:S03]  /*7cd0*/  MUFU.EX2 R82, R82 ;  /* 0x0000005200527308 */ /* 0x000fe60000000800 */
[-C--:B-----5:R-:W-:Y:S07]  /*7ce0*/  HMMA.16816.F32 R20, R36, R52.reuse, R20 ;  /* 0x000000342414723c */ /* 0x0a0fee0000001814 */
[----:B------:R-:W5:Y:S01]  /*7cf0*/  MUFU.EX2 R83, R83 ;  /* 0x0000005300537308 */ /* 0x000f620000000800 */
[C---:B------:R-:W-:Y:S08]  /*7d00*/  HMMA.16816.F32 R24, R40.reuse, R52, R24 ;  /* 0x000000342818723c */ /* 0x040ff00000001818 */
[-C--:B------:R-:W-:Y:S01]  /*7d10*/  HMMA.16816.F32 R28, R40, R54.reuse, R28 ;  /* 0x00000036281c723c */ /* 0x080fe2000000181c */
[----:B------:R-:W-:Y:S07]  /*7d20*/  MUFU.EX2 R72, R72 ;  /* 0x0000004800487308 */ /* 0x000fee0000000800 */
[----:B------:R-:W-:Y:S01]  /*7d30*/  HMMA.16816.F32 R32, R36, R54, R32 ;  /* 0x000000362420723c */ /* 0x000fe20000001820 */
[----:B------:R-:W3:Y:S02]  /*7d40*/  LDSM.16.MT88.4 R52, [R204+0x5400] ;  /* 0x00540000cc34783b */ /* 0x000ee40000004200 */
[----:B------:R-:W5:Y:S04]  /*7d50*/  MUFU.EX2 R73, R73 ;  /* 0x0000004900497308 */ /* 0x000f680000000800 */
[----:B----4-:R-:W-:Y:S02]  /*7d60*/  F2FP.PACK_AB R36, R69, R68 ;  /* 0x000000444524723e */ /* 0x010fe400000000ff */
[----:B-1----:R-:W-:Y:S03]  /*7d70*/  F2FP.PACK_AB R37, R71, R70 ;  /* 0x000000464725723e */ /* 0x002fe600000000ff */
[----:B--2---:R-:W-:Y:S01]  /*7d80*/  F2FP.PACK_AB R38, R81, R80 ;  /* 0x000000505126723e */ /* 0x004fe200000000ff */
[----:B------:R-:W-:Y:S01]  /*7d90*/  MUFU.EX2 R74, R74 ;  /* 0x0000004a004a7308 */ /* 0x000fe20000000800 */
[----:B-----5:R-:W-:Y:S07]  /*7da0*/  F2FP.PACK_AB R39, R83, R82 ;  /* 0x000000525327723e */ /* 0x020fee00000000ff */
[-C--:B------:R-:W-:Y:S02]  /*7db0*/  HMMA.16816.F32 R4, R36, R44.reuse, R4 ;  /* 0x0000002c2404723c */ /* 0x080fe40000001804 */
[----:B------:R-:W1:Y:S01]  /*7dc0*/  MUFU.EX2 R75, R75 ;  /* 0x0000004b004b7308 */ /* 0x000e620000000800 */
[----:B------:R-:W-:Y:S09]  /*7dd0*/  F2FP.PACK_AB R40, R73, R72 ;  /* 0x000000484928723e */ /* 0x000ff200000000ff */
[----:B------:R-:W-:Y:S10]  /*7de0*/  MUFU.EX2 R76, R76 ;  /* 0x0000004c004c7308 */ /* 0x000ff40000000800 */
[----:B------:R-:W2:Y:S01]  /*7df0*/  MUFU.EX2 R77, R77 ;  /* 0x0000004d004d7308 */ /* 0x000ea20000000800 */
[----:B-1----:R-:W-:Y:S09]  /*7e00*/  F2FP.PACK_AB R41, R75, R74 ;  /* 0x0000004a4b29723e */ /* 0x002ff200000000ff */
[----:B------:R-:W-:Y:S10]  /*7e10*/  MUFU.EX2 R78, R78 ;  /* 0x0000004e004e7308 */ /* 0x000ff40000000800 */
[----:B------:R-:W1:Y:S01]  /*7e20*/  MUFU.EX2 R79, R79 ;  /* 0x0000004f004f7308 */ /* 0x000e620000000800 */
[----:B--2---:R-:W-:Y:S09]  /*7e30*/  F2FP.PACK_AB R42, R77, R76 ;  /* 0x0000004c4d2a723e */ /* 0x004ff200000000ff */
[----:B------:R-:W-:Y:S10]  /*7e40*/  MUFU.EX2 R84, R84 ;  /* 0x0000005400547308 */ /* 0x000ff40000000800 */
[----:B------:R-:W2:Y:S01]  /*7e50*/  MUFU.EX2 R85, R85 ;  /* 0x0000005500557308 */ /* 0x000ea20000000800 */
[----:B-1----:R-:W-:Y:S09]  /*7e60*/  F2FP.PACK_AB R43, R79, R78 ;  /* 0x0000004e4f2b723e */ /* 0x002ff200000000ff */
[----:B------:R-:W-:Y:S01]  /*7e70*/  MUFU.EX2 R86, R86 ;  /* 0x0000005600567308 */ /* 0x000fe20000000800 */
[C---:B------:R-:W-:Y:S08]  /*7e80*/  HMMA.16816.F32 R8, R40.reuse, R44, R8 ;  /* 0x0000002c2808723c */ /* 0x040ff00000001808 */
[-C--:B------:R-:W-:Y:S01]  /*7e90*/  HMMA.16816.F32 R12, R40, R46.reuse, R12 ;  /* 0x0000002e280c723c */ /* 0x080fe2000000180c */
[----:B------:R-:W1:Y:S07]  /*7ea0*/  MUFU.EX2 R87, R87 ;  /* 0x0000005700577308 */ /* 0x000e6e0000000800 */
[C---:B------:R-:W-:Y:S01]  /*7eb0*/  HMMA.16816.F32 R16, R36.reuse, R46, R16 ;  /* 0x0000002e2410723c */ /* 0x040fe20000001810 */
[----:B------:R-:W4:Y:S02]  /*7ec0*/  LDSM.16.MT88.4 R44, [R205+0x5400] ;  /* 0x00540000cd2c783b */ /* 0x000f240000004200 */
[----:B------:R-:W-:Y:S05]  /*7ed0*/  MUFU.EX2 R96, R96 ;  /* 0x0000006000607308 */ /* 0x000fea0000000800 */
[-C--:B---3--:R-:W-:Y:S05]  /*7ee0*/  HMMA.16816.F32 R20, R36, R48.reuse, R20 ;  /* 0x000000302414723c */ /* 0x088fea0000001814 */
[----:B------:R-:W3:Y:S03]  /*7ef0*/  MUFU.EX2 R97, R97 ;  /* 0x0000006100617308 */ /* 0x000ee60000000800 */
[C---:B------:R-:W-:Y:S07]  /*7f00*/  HMMA.16816.F32 R24, R40.reuse, R48, R24 ;  /* 0x000000302818723c */ /* 0x040fee0000001818 */
[----:B------:R-:W-:Y:S01]  /*7f10*/  MUFU.EX2 R98, R98 ;  /* 0x0000006200627308 */ /* 0x000fe20000000800 */
[-C--:B------:R-:W-:Y:S08]  /*7f20*/  HMMA.16816.F32 R28, R40, R50.reuse, R28 ;  /* 0x00000032281c723c */ /* 0x080ff0000000181c */
[----:B------:R-:W-:Y:S01]  /*7f30*/  HMMA.16816.F32 R32, R36, R50, R32 ;  /* 0x000000322420723c */ /* 0x000fe20000001820 */
[----:B------:R-:W5:Y:S01]  /*7f40*/  MUFU.EX2 R99, R99 ;  /* 0x0000006300637308 */ /* 0x000f620000000800 */
[----:B------:R-:W4:Y:S05]  /*7f50*/  LDSM.16.MT88.4 R48, [R204+0x5800] ;  /* 0x00580000cc30783b */ /* 0x000f2a0000004200 */
[----:B--2---:R-:W-:Y:S02]  /*7f60*/  F2FP.PACK_AB R36, R85, R84 ;  /* 0x000000545524723e */ /* 0x004fe400000000ff */
[----:B-1----:R-:W-:Y:S02]  /*7f70*/  F2FP.PACK_AB R37, R87, R86 ;  /* 0x000000565725723e */ /* 0x002fe400000000ff */
[----:B------:R-:W-:Y:S01]  /*7f80*/  MUFU.EX2 R88, R88 ;  /* 0x0000005800587308 */ /* 0x000fe20000000800 */
[----:B---3--:R-:W-:Y:S09]  /*7f90*/  F2FP.PACK_AB R38, R97, R96 ;  /* 0x000000606126723e */ /* 0x008ff200000000ff */
[----:B------:R-:W1:Y:S01]  /*7fa0*/  MUFU.EX2 R89, R89 ;  /* 0x0000005900597308 */ /* 0x000e620000000800 */
[----:B-----5:R-:W-:Y:S09]  /*7fb0*/  F2FP.PACK_AB R39, R99, R98 ;  /* 0x000000626327723e */ /* 0x020ff200000000ff */
[----:B------:R-:W-:Y:S01]  /*7fc0*/  MUFU.EX2 R90, R90 ;  /* 0x0000005a005a7308 */ /* 0x000fe20000000800 */
[-C--:B------:R-:W-:Y:S09]  /*7fd0*/  HMMA.16816.F32 R4, R36, R52.reuse, R4 ;  /* 0x000000342404723c */ /* 0x080ff20000001804 */
[----:B------:R-:W2:Y:S03]  /*7fe0*/  MUFU.EX2 R91, R91 ;  /* 0x0000005b005b7308 */ /* 0x000ea60000000800 */
[----:B-1----:R-:W-:Y:S07]  /*7ff0*/  F2FP.PACK_AB R40, R89, R88 ;  /* 0x000000585928723e */ /* 0x002fee00000000ff */
[----:B------:R-:W-:Y:S10]  /*8000*/  MUFU.EX2 R92, R92 ;  /* 0x0000005c005c7308 */ /* 0x000ff40000000800 */
[----:B------:R-:W1:Y:S01]  /*8010*/  MUFU.EX2 R93, R93 ;  /* 0x0000005d005d7308 */ /* 0x000e620000000800 */
[----:B--2---:R-:W-:Y:S09]  /*8020*/  F2FP.PACK_AB R41, R91, R90 ;  /* 0x0000005a5b29723e */ /* 0x004ff200000000ff */
[----:B------:R-:W-:Y:S10]  /*8030*/  MUFU.EX2 R94, R94 ;  /* 0x0000005e005e7308 */ /* 0x000ff40000000800 */
[----:B------:R-:W2:Y:S01]  /*8040*/  MUFU.EX2 R95, R95 ;  /* 0x0000005f005f7308 */ /* 0x000ea20000000800 */
[----:B-1----:R-:W-:Y:S09]  /*8050*/  F2FP.PACK_AB R42, R93, R92 ;  /* 0x0000005c5d2a723e */ /* 0x002ff200000000ff */
[----:B------:R-:W-:Y:S10]  /*8060*/  MUFU.EX2 R100, R100 ;  /* 0x0000006400647308 */ /* 0x000ff40000000800 */
[----:B------:R-:W1:Y:S01]  /*8070*/  MUFU.EX2 R101, R101 ;  /* 0x0000006500657308 */ /* 0x000e620000000800 */
[----:B--2---:R-:W-:Y:S09]  /*8080*/  F2FP.PACK_AB R43, R95, R94 ;  /* 0x0000005e5f2b723e */ /* 0x004ff200000000ff */
[----:B------:R-:W-:Y:S01]  /*8090*/  MUFU.EX2 R102, R102 ;  /* 0x0000006600667308 */ /* 0x000fe20000000800 */
[C---:B------:R-:W-:Y:S07]  /*80a0*/  HMMA.16816.F32 R8, R40.reuse, R52, R8 ;  /* 0x000000342808723c */ /* 0x040fee0000001808 */
[----:B------:R-:W-:Y:S01]  /*80b0*/  FADD.FTZ R53, R201, R132 ;  /* 0x00000084c9357221 */ /* 0x000fe20000010000 */
[-C--:B------:R-:W-:Y:S01]  /*80c0*/  HMMA.16816.F32 R12, R40, R54.reuse, R12 ;  /* 0x00000036280c723c */ /* 0x080fe2000000180c */
[----:B------:R-:W2:Y:S03]  /*80d0*/  MUFU.EX2 R103, R103 ;  /* 0x0000006700677308 */ /* 0x000ea60000000800 */
[----:B------:R-:W-:Y:S01]  /*80e0*/  FADD.FTZ R53, R197, R53 ;  /* 0x00000035c5357221 */ /* 0x000fe20000010000 */
[----:B------:R-:W-:Y:S01]  /*80f0*/  MOV R132, R138 ;  /* 0x0000008a00847202 */ /* 0x000fe20000000f00 */
[----:B------:R-:W-:Y:S02]  /*8100*/  FADD.FTZ R52, R179, R2 ;  /* 0x00000002b3347221 */ /* 0x000fe40000010000 */
[C---:B------:R-:W-:Y:S03]  /*8110*/  HMMA.16816.F32 R16, R36.reuse, R54, R16 ;  /* 0x000000362410723c */ /* 0x040fe60000001810 */
[----:B------:R-:W-:Y:S01]  /*8120*/  MUFU.EX2 R112, R112 ;  /* 0x0000007000707308 */ /* 0x000fe20000000800 */
[----:B------:R-:W-:Y:S02]  /*8130*/  FADD.FTZ R2, R202, R139 ;  /* 0x0000008bca027221 */ /* 0x000fe40000010000 */
[----:B------:R-:W-:Y:S02]  /*8140*/  FADD.FTZ R52, R182, R52 ;  /* 0x00000034b6347221 */ /* 0x000fe40000010000 */
[-C--:B----4-:R-:W-:Y:S04]  /*8150*/  HMMA.16816.F32 R20, R36, R44.reuse, R20 ;  /* 0x0000002c2414723c */ /* 0x090fe80000001814 */
[----:B------:R-:W-:Y:S01]  /*8160*/  FADD.FTZ R2, R235, R2 ;  /* 0x00000002eb027221 */ /* 0x000fe20000010000 */
[----:B------:R-:W3:Y:S01]  /*8170*/  MUFU.EX2 R113, R113 ;  /* 0x0000007100717308 */ /* 0x000ee20000000800 */
[----:B------:R-:W-:Y:S02]  /*8180*/  FADD.FTZ R52, R186, R52 ;  /* 0x00000034ba347221 */ /* 0x000fe40000010000 */
[C---:B------:R-:W-:Y:S04]  /*8190*/  HMMA.16816.F32 R24, R40.reuse, R44, R24 ;  /* 0x0000002c2818723c */ /* 0x040fe80000001818 */
[----:B------:R-:W-:Y:S02]  /*81a0*/  FADD.FTZ R2, R188, R2 ;  /* 0x00000002bc027221 */ /* 0x000fe40000010000 */
[----:B------:R-:W-:Y:S01]  /*81b0*/  FADD.FTZ R52, R175, R52 ;  /* 0x00000034af347221 */ /* 0x000fe20000010000 */
[----:B------:R-:W-:Y:S01]  /*81c0*/  MUFU.EX2 R114, R114 ;  /* 0x0000007200727308 */ /* 0x000fe20000000800 */
[----:B------:R-:W-:Y:S01]  /*81d0*/  FADD.FTZ R45, R228, R53 ;  /* 0x00000035e42d7221 */ /* 0x000fe20000010000 */
[-C--:B------:R-:W-:Y:S03]  /*81e0*/  HMMA.16816.F32 R28, R40, R46.reuse, R28 ;  /* 0x0000002e281c723c */ /* 0x080fe6000000181c */
[----:B------:R-:W-:Y:S02]  /*81f0*/  FADD.FTZ R44, R180, R0 ;  /* 0x00000000b42c7221 */ /* 0x000fe40000010000 */
[----:B------:R-:W-:Y:S02]  /*8200*/  FADD.FTZ R0, R183, R45 ;  /* 0x0000002db7007221 */ /* 0x000fe40000010000 */
[----:B------:R-:W-:Y:S01]  /*8210*/  FADD.FTZ R40, R173, R44 ;  /* 0x0000002cad287221 */ /* 0x000fe20000010000 */
[----:B------:R-:W4:Y:S01]  /*8220*/  MUFU.EX2 R115, R115 ;  /* 0x0000007300737308 */ /* 0x000f220000000800 */
[----:B------:R-:W-:Y:S01]  /*8230*/  HMMA.16816.F32 R32, R36, R46, R32 ;  /* 0x0000002e2420723c */ /* 0x000fe20000001820 */
[----:B------:R-:W5:Y:S03]  /*8240*/  LDSM.16.MT88.4 R44, [R205+0x5800] ;  /* 0x00580000cd2c783b */ /* 0x000f660000004200 */
[----:B------:R-:W-:Y:S02]  /*8250*/  FADD.FTZ R53, R193, R2 ;  /* 0x00000002c1357221 */ /* 0x000fe40000010000 */
[----:B------:R-:W-:Y:S01]  /*8260*/  FADD.FTZ R2, R185, R40 ;  /* 0x00000028b9027221 */ /* 0x000fe20000010000 */
[----:B-1----:R-:W-:Y:S01]  /*8270*/  F2FP.PACK_AB R36, R101, R100 ;  /* 0x000000646524723e */ /* 0x002fe200000000ff */
[----:B------:R-:W-:Y:S01]  /*8280*/  FADD.FTZ R54, R187, R0 ;  /* 0x00000000bb367221 */ /* 0x000fe20000010000 */
[----:B------:R-:W-:Y:S03]  /*8290*/  MUFU.EX2 R104, R104 ;  /* 0x0000006800687308 */ /* 0x000fe60000000800 */
[----:B--2---:R-:W-:Y:S01]  /*82a0*/  F2FP.PACK_AB R37, R103, R102 ;  /* 0x000000666725723e */ /* 0x004fe200000000ff */
[----:B------:R-:W-:Y:S01]  /*82b0*/  FADD.FTZ R52, R190, R52 ;  /* 0x00000034be347221 */ /* 0x000fe20000010000 */
[----:B---3--:R-:W-:Y:S01]  /*82c0*/  F2FP.PACK_AB R38, R113, R112 ;  /* 0x000000707126723e */ /* 0x008fe200000000ff */
[----:B------:R-:W-:Y:S02]  /*82d0*/  FADD.FTZ R0, R239, R53 ;  /* 0x00000035ef007221 */ /* 0x000fe40000010000 */
[----:B------:R-:W-:Y:S02]  /*82e0*/  FADD.FTZ R54, R238, R54 ;  /* 0x00000036ee367221 */ /* 0x000fe40000010000 */
[----:B------:R-:W1:Y:S01]  /*82f0*/  MUFU.EX2 R105, R105 ;  /* 0x0000006900697308 */ /* 0x000e620000000800 */
[----:B------:R-:W-:Y:S02]  /*8300*/  FADD.FTZ R53, R199, R52 ;  /* 0x00000034c7357221 */ /* 0x000fe40000010000 */
[----:B------:R-:W-:Y:S01]  /*8310*/  FADD.FTZ R52, R196, R2 ;  /* 0x00000002c4347221 */ /* 0x000fe20000010000 */
[----:B----4-:R-:W-:Y:S01]  /*8320*/  F2FP.PACK_AB R39, R115, R114 ;  /* 0x000000727327723e */ /* 0x010fe200000000ff */
[----:B------:R-:W-:Y:S02]  /*8330*/  FADD.FTZ R55, R241, R0 ;  /* 0x00000000f1377221 */ /* 0x000fe40000010000 */
[----:B------:R-:W-:Y:S02]  /*8340*/  FADD.FTZ R2, R242, R54 ;  /* 0x00000036f2027221 */ /* 0x000fe40000010000 */
[----:B------:R-:W-:Y:S01]  /*8350*/  FADD.FTZ R0, R231, R53 ;  /* 0x00000035e7007221 */ /* 0x000fe20000010000 */
[----:B------:R-:W-:Y:S01]  /*8360*/  MUFU.EX2 R106, R106 ;  /* 0x0000006a006a7308 */ /* 0x000fe20000000800 */
[-C--:B------:R-:W-:Y:S03]  /*8370*/  HMMA.16816.F32 R4, R36, R48.reuse, R4 ;  /* 0x000000302404723c */ /* 0x080fe60000001804 */
[----:B------:R-:W-:Y:S04]  /*8380*/  FADD.FTZ R2, R200, R2 ;  /* 0x00000002c8027221 */ /* 0x000fe80000010000 */
[----:B------:R-:W-:Y:S02]  /*8390*/  FADD.FTZ R2, R232, R2 ;  /* 0x00000002e8027221 */ /* 0x000fe40000010000 */
        /* <DEDUP_REMOVED lines=17> */
[----:B-1----:R-:W-:Y:S01]  /*84b0*/  F2FP.PACK_AB R168, R117, R116 ;  /* 0x0000007475a8723e */ /* 0x002fe200000000ff */
[----:B------:R-:W-:Y:S02]  /*84c0*/  FADD.FTZ R52, R181, R0 ;  /* 0x00000000b5347221 */ /* 0x000fe40000010000 */
[----:B------:R-:W-:Y:S01]  /*84d0*/  FADD.FTZ R0, R184, R48 ;  /* 0x00000030b8007221 */ /* 0x000fe20000010000 */
[C---:B------:R-:W-:Y:S02]  /*84e0*/  HMMA.16816.F32 R16, R36.reuse, R50, R16 ;  /* 0x000000322410723c */ /* 0x040fe40000001810 */
[----:B------:R-:W-:Y:S02]  /*84f0*/  MUFU.EX2 R128, R128 ;  /* 0x0000008000807308 */ /* 0x000fe40000000800 */
[----:B------:R-:W-:Y:S02]  /*8500*/  FADD.FTZ R48, R237, R49 ;  /* 0x00000031ed307221 */ /* 0x000fe40000010000 */
[----:B------:R-:W-:Y:S02]  /*8510*/  FADD.FTZ R52, R195, R52 ;  /* 0x00000034c3347221 */ /* 0x000fe40000010000 */
[----:B------:R-:W-:Y:S01]  /*8520*/  FADD.FTZ R49, R189, R0 ;  /* 0x00000000bd317221 */ /* 0x000fe20000010000 */
[-C--:B-----5:R-:W-:Y:S03]  /*8530*/  HMMA.16816.F32 R20, R36, R44.reuse, R20 ;  /* 0x0000002c2414723c */ /* 0x0a0fe60000001814 */
[----:B------:R-:W-:Y:S01]  /*8540*/  FADD.FTZ R53, R234, R48 ;  /* 0x00000030ea357221 */ /* 0x000fe20000010000 */
[----:B------:R-:W1:Y:S01]  /*8550*/  MUFU.EX2 R133, R133 ;  /* 0x0000008500857308 */ /* 0x000e620000000800 */
[----:B------:R-:W-:Y:S02]  /*8560*/  FADD.FTZ R48, R227, R2 ;  /* 0x00000002e3307221 */ /* 0x000fe40000010000 */
[----:B------:R-:W-:Y:S01]  /*8570*/  FADD.FTZ R0, R198, R52 ;  /* 0x00000034c6007221 */ /* 0x000fe20000010000 */
[C---:B------:R-:W-:Y:S04]  /*8580*/  HMMA.16816.F32 R24, R40.reuse, R44, R24 ;  /* 0x0000002c2818723c */ /* 0x040fe80000001818 */
[----:B------:R-:W-:Y:S01]  /*8590*/  FADD.FTZ R2, R194, R49 ;  /* 0x00000031c2027221 */ /* 0x000fe20000010000 */
[----:B--2---:R-:W-:Y:S01]  /*85a0*/  F2FP.PACK_AB R169, R119, R118 ;  /* 0x0000007677a9723e */ /* 0x004fe200000000ff */
[----:B------:R-:W-:Y:S01]  /*85b0*/  FADD.FTZ R49, R243, R53 ;  /* 0x00000035f3317221 */ /* 0x000fe20000010000 */
[----:B------:R-:W-:Y:S01]  /*85c0*/  MUFU.EX2 R130, R130 ;  /* 0x0000008200827308 */ /* 0x000fe20000000800 */
[----:B------:R-:W-:Y:S01]  /*85d0*/  FADD.FTZ R50, R240, R48 ;  /* 0x00000030f0327221 */ /* 0x000fe20000010000 */
[-C--:B------:R-:W-:Y:S03]  /*85e0*/  HMMA.16816.F32 R28, R40, R46.reuse, R28 ;  /* 0x0000002e281c723c */ /* 0x080fe6000000181c */
[----:B------:R-:W-:Y:S02]  /*85f0*/  FADD.FTZ R48, R226, R0 ;  /* 0x00000000e2307221 */ /* 0x000fe40000010000 */
[----:B------:R-:W-:Y:S02]  /*8600*/  FADD.FTZ R0, R230, R2 ;  /* 0x00000002e6007221 */ /* 0x000fe40000010000 */
[----:B------:R-:W-:Y:S01]  /*8610*/  FADD.FTZ R2, R229, R49 ;  /* 0x00000031e5027221 */ /* 0x000fe20000010000 */
[----:B------:R-:W-:Y:S01]  /*8620*/  HMMA.16816.F32 R32, R36, R46, R32 ;  /* 0x0000002e2420723c */ /* 0x000fe20000001820 */
[----:B------:R-:W2:Y:S01]  /*8630*/  LDSM.16.MT88.4 R36, [R205+0x5c00] ;  /* 0x005c0000cd24783b */ /* 0x000ea20000004200 */
[----:B------:R-:W3:Y:S02]  /*8640*/  MUFU.EX2 R134, R134 ;  /* 0x0000008600867308 */ /* 0x000ee40000000800 */
[----:B------:R-:W-:Y:S01]  /*8650*/  FADD.FTZ R50, R203, R50 ;  /* 0x00000032cb327221 */ /* 0x000fe20000010000 */
[----:B-1----:R-:W-:Y:S01]  /*8660*/  F2FP.PACK_AB R170, R133, R128 ;  /* 0x0000008085aa723e */ /* 0x002fe200000000ff */
[----:B------:R-:W-:Y:S02]  /*8670*/  FADD.FTZ R49, R56, R48 ;  /* 0x0000003038317221 */ /* 0x000fe40000010000 */
[----:B------:R-:W-:Y:S04]  /*8680*/  FADD.FTZ R48, R58, R0 ;  /* 0x000000003a307221 */ /* 0x000fe80000010000 */
[----:B------:R-:W-:Y:S01]  /*8690*/  FADD.FTZ R51, R233, R2 ;  /* 0x00000002e9337221 */ /* 0x000fe20000010000 */
[----:B------:R-:W-:Y:S01]  /*86a0*/  MUFU.EX2 R120, R120 ;  /* 0x0000007800787308 */ /* 0x000fe20000000800 */
[----:B------:R-:W-:Y:S02]  /*86b0*/  FADD.FTZ R2, R236, R50 ;  /* 0x00000032ec027221 */ /* 0x000fe40000010000 */
[----:B------:R-:W-:Y:S02]  /*86c0*/  FADD.FTZ R0, R57, R49 ;  /* 0x0000003139007221 */ /* 0x000fe40000010000 */
[----:B------:R-:W-:Y:S02]  /*86d0*/  FADD.FTZ R44, R59, R48 ;  /* 0x000000303b2c7221 */ /* 0x000fe40000010000 */
[----:B------:R-:W-:Y:S02]  /*86e0*/  FADD.FTZ R48, R64, R51 ;  /* 0x0000003340307221 */ /* 0x000fe40000010000 */
[----:B------:R-:W-:Y:S01]  /*86f0*/  FADD.FTZ R2, R66, R2 ;  /* 0x0000000242027221 */ /* 0x000fe20000010000 */
[----:B------:R-:W1:Y:S01]  /*8700*/  MUFU.EX2 R121, R121 ;  /* 0x0000007900797308 */ /* 0x000e620000000800 */
[----:B------:R-:W-:Y:S02]  /*8710*/  FADD.FTZ R45, R60, R0 ;  /* 0x000000003c2d7221 */ /* 0x000fe40000010000 */
[----:B------:R-:W-:Y:S01]  /*8720*/  FADD.FTZ R0, R62, R44 ;  /* 0x0000002c3e007221 */ /* 0x000fe20000010000 */
[----:B---3--:R-:W-:Y:S01]  /*8730*/  F2FP.PACK_AB R171, R134, R130 ;  /* 0x0000008286ab723e */ /* 0x008fe200000000ff */
[----:B------:R-:W-:Y:S02]  /*8740*/  FADD.FTZ R40, R65, R48 ;  /* 0x0000003041287221 */ /* 0x000fe40000010000 */
[----:B------:R-:W-:Y:S02]  /*8750*/  FADD.FTZ R2, R67, R2 ;  /* 0x0000000243027221 */ /* 0x000fe40000010000 */
[----:B------:R-:W-:Y:S01]  /*8760*/  FADD.FTZ R45, R61, R45 ;  /* 0x0000002d3d2d7221 */ /* 0x000fe20000010000 */
[----:B------:R-:W-:Y:S01]  /*8770*/  MUFU.EX2 R122, R122 ;  /* 0x0000007a007a7308 */ /* 0x000fe20000000800 */
[----:B------:R-:W-:Y:S01]  /*8780*/  FADD.FTZ R41, R63, R0 ;  /* 0x000000003f297221 */ /* 0x000fe20000010000 */
[-C--:B------:R-:W-:Y:S05]  /*8790*/  HMMA.16816.F32 R144, R168, R152.reuse, R4 ;  /* 0x00000098a890723c */ /* 0x080fea0000001804 */
[----:B------:R-:W-:Y:S02]  /*87a0*/  FADD.FTZ R42, R68, R40 ;  /* 0x00000028442a7221 */ /* 0x000fe40000010000 */
[----:B------:R-:W-:Y:S01]  /*87b0*/  FADD.FTZ R2, R70, R2 ;  /* 0x0000000246027221 */ /* 0x000fe20000010000 */
[----:B------:R-:W3:Y:S01]  /*87c0*/  MUFU.EX2 R123, R123 ;  /* 0x0000007b007b7308 */ /* 0x000ee20000000800 */
[----:B------:R-:W-:Y:S03]  /*87d0*/  FADD.FTZ R0, R72, R45 ;  /* 0x0000002d48007221 */ /* 0x000fe60000010000 */
[----:B------:R-:W-:Y:S01]  /*87e0*/  FADD.FTZ R40, R74, R41 ;  /* 0x000000294a287221 */ /* 0x000fe20000010000 */
[----:B-1----:R-:W-:Y:S01]  /*87f0*/  F2FP.PACK_AB R164, R121, R120 ;  /* 0x0000007879a4723e */ /* 0x002fe200000000ff */
[----:B------:R-:W-:Y:S02]  /*8800*/  FADD.FTZ R41, R69, R42 ;  /* 0x0000002a45297221 */ /* 0x000fe40000010000 */
[----:B------:R-:W-:Y:S02]  /*8810*/  FADD.FTZ R2, R71, R2 ;  /* 0x0000000247027221 */ /* 0x000fe40000010000 */
        /* <DEDUP_REMOVED lines=20> */
[----:B------:R-:W3:Y:S01]  /*8960*/  MUFU.EX2 R172, R172 ;  /* 0x000000ac00ac7308 */ /* 0x000ee20000000800 */
[----:B------:R-:W-:Y:S02]  /*8970*/  FADD.FTZ R2, R89, R2 ;  /* 0x0000000259027221 */ /* 0x000fe40000010000 */
[----:B------:R-:W-:Y:S01]  /*8980*/  FADD.FTZ R0, R91, R0 ;  /* 0x000000005b007221 */ /* 0x000fe20000010000 */
[----:B-1----:R-:W-:Y:S01]  /*8990*/  F2FP.PACK_AB R166, R135, R124 ;  /* 0x0000007c87a6723e */ /* 0x002fe200000000ff */
[----:B------:R-:W-:Y:S02]  /*89a0*/  FADD.FTZ R2, R92, R2 ;  /* 0x000000025c027221 */ /* 0x000fe40000010000 */
[----:B------:R-:W-:Y:S02]  /*89b0*/  FADD.FTZ R0, R94, R0 ;  /* 0x000000005e007221 */ /* 0x000fe40000010000 */
[----:B------:R-:W-:Y:S01]  /*89c0*/  FADD.FTZ R6, R93, R2 ;  /* 0x000000025d067221 */ /* 0x000fe20000010000 */
[----:B---3--:R-:W-:Y:S07]  /*89d0*/  F2FP.PACK_AB R167, R172, R126 ;  /* 0x0000007eaca7723e */ /* 0x008fee00000000ff */
[C---:B------:R-:W-:Y:S07]  /*89e0*/  HMMA.16816.F32 R140, R164.reuse, R152, R8 ;  /* 0x00000098a48c723c */ /* 0x040fee0000001808 */
[----:B------:R-:W-:Y:S01]  /*89f0*/  FADD.FTZ R8, R96, R4 ;  /* 0x0000000460087221 */ /* 0x000fe20000010000 */
[-C--:B------:R-:W-:Y:S04]  /*8a00*/  HMMA.16816.F32 R148, R164, R154.reuse, R12 ;  /* 0x0000009aa494723c */ /* 0x080fe8000000180c */
[----:B------:R-:W-:Y:S02]  /*8a10*/  FADD.FTZ R4, R98, R5 ;  /* 0x0000000562047221 */ /* 0x000fe40000010000 */
[----:B------:R-:W-:Y:S02]  /*8a20*/  FADD.FTZ R8, R97, R8 ;  /* 0x0000000861087221 */ /* 0x000fe40000010000 */
[----:B------:R-:W-:Y:S01]  /*8a30*/  FADD.FTZ R7, R99, R4 ;  /* 0x0000000463077221 */ /* 0x000fe20000010000 */
[C---:B------:R-:W-:Y:S04]  /*8a40*/  HMMA.16816.F32 R152, R168.reuse, R154, R16 ;  /* 0x0000009aa898723c */ /* 0x040fe80000001810 */
[----:B------:R-:W-:Y:S02]  /*8a50*/  FADD.FTZ R5, R95, R0 ;  /* 0x000000005f057221 */ /* 0x000fe40000010000 */
[----:B------:R-:W-:Y:S02]  /*8a60*/  FADD.FTZ R4, R100, R8 ;  /* 0x0000000864047221 */ /* 0x000fe40000010000 */
[----:B------:R-:W-:Y:S01]  /*8a70*/  FADD.FTZ R2, R102, R7 ;  /* 0x0000000766027221 */ /* 0x000fe20000010000 */
[-C--:B--2---:R-:W-:Y:S03]  /*8a80*/  HMMA.16816.F32 R156, R168, R36.reuse, R20 ;  /* 0x00000024a89c723c */ /* 0x084fe60000001814 */
[----:B------:R-:W-:Y:S02]  /*8a90*/  FADD.FTZ R0, R104, R6 ;  /* 0x0000000668007221 */ /* 0x000fe40000010000 */
[----:B------:R-:W-:Y:S02]  /*8aa0*/  FADD.FTZ R5, R106, R5 ;  /* 0x000000056a057221 */ /* 0x000fe40000010000 */
[----:B------:R-:W-:Y:S01]  /*8ab0*/  FADD.FTZ R4, R101, R4 ;  /* 0x0000000465047221 */ /* 0x000fe20000010000 */
[C---:B------:R-:W-:Y:S04]  /*8ac0*/  HMMA.16816.F32 R160, R164.reuse, R36, R24 ;  /* 0x00000024a4a0723c */ /* 0x040fe80000001818 */
[----:B------:R-:W-:Y:S02]  /*8ad0*/  FADD.FTZ R2, R103, R2 ;  /* 0x0000000267027221 */ /* 0x000fe40000010000 */
[----:B------:R-:W-:Y:S02]  /*8ae0*/  FADD.FTZ R6, R105, R0 ;  /* 0x0000000069067221 */ /* 0x000fe40000010000 */
[----:B------:R-:W-:Y:S01]  /*8af0*/  FADD.FTZ R0, R107, R5 ;  /* 0x000000056b007221 */ /* 0x000fe20000010000 */
[-C--:B------:R-:W-:Y:S03]  /*8b00*/  HMMA.16816.F32 R164, R164, R38.reuse, R28 ;  /* 0x00000026a4a4723c */ /* 0x080fe6000000181c */
[----:B------:R-:W-:Y:S02]  /*8b10*/  FADD.FTZ R4, R112, R4 ;  /* 0x0000000470047221 */ /* 0x000fe40000010000 */
[----:B------:R-:W-:Y:S02]  /*8b20*/  FADD.FTZ R2, R114, R2 ;  /* 0x0000000272027221 */ /* 0x000fe40000010000 */
[----:B------:R-:W-:Y:S01]  /*8b30*/  FADD.FTZ R5, R108, R6 ;  /* 0x000000066c057221 */ /* 0x000fe20000010000 */
[----:B------:R-:W-:Y:S04]  /*8b40*/  HMMA.16816.F32 R168, R168, R38, R32 ;  /* 0x00000026a8a8723c */ /* 0x000fe80000001820 */
[----:B------:R-:W-:Y:S02]  /*8b50*/  FADD.FTZ R0, R110, R0 ;  /* 0x000000006e007221 */ /* 0x000fe40000010000 */
[----:B------:R-:W-:Y:S02]  /*8b60*/  FADD.FTZ R4, R113, R4 ;  /* 0x0000000471047221 */ /* 0x000fe40000010000 */
[----:B------:R-:W-:Y:S04]  /*8b70*/  FADD.FTZ R7, R115, R2 ;  /* 0x0000000273077221 */ /* 0x000fe80000010000 */
[----:B------:R-:W-:Y:S02]  /*8b80*/  FADD.FTZ R2, R109, R5 ;  /* 0x000000056d027221 */ /* 0x000fe40000010000 */
        /* <DEDUP_REMOVED lines=13> */
[----:B------:R-:W-:Y:S01]  /*8c60*/  FADD.FTZ R219, R133, R6 ;  /* 0x0000000685db7221 */ /* 0x000fe20000010000 */
[----:B------:R-:W-:Y:S01]  /*8c70*/  MOV R133, R137 ;  /* 0x0000008900857202 */ /* 0x000fe20000000f00 */
[----:B------:R-:W-:Y:S01]  /*8c80*/  FADD.FTZ R222, R134, R5 ;  /* 0x0000000586de7221 */ /* 0x000fe20000010000 */
[----:B------:R-:W-:Y:S01]  /*8c90*/  MOV R134, R136 ;  /* 0x0000008800867202 */ /* 0x000fe20000000f00 */
[----:B------:R-:W-:Y:S01]  /*8ca0*/  FADD.FTZ R221, R135, R2 ;  /* 0x0000000287dd7221 */ /* 0x000fe20000010000 */
[----:B------:R-:W-:Y:S01]  /*8cb0*/  MOV R135, R3 ;  /* 0x0000000300877202 */ /* 0x000fe20000000f00 */
[----:B------:R-:W-:Y:S01]  /*8cc0*/  FADD.FTZ R220, R172, R0 ;  /* 0x00000000acdc7221 */ /* 0x000fe20000010000 */
[----:B------:R-:W-:-:S05]  /*8cd0*/  @P0 BRA `(.L_x_3) ;  /* 0xffffcb1000000947 */ /* 0x000fca000383ffff */
.L_x_2:
[----:B------:R-:W1:Y:S01]  /*8ce0*/  SHFL.BFLY PT, R5, R219, 0x2, 0x1f ;  /* 0x0c401f00db057f89 */ /* 0x000e6200000e0000 */
[----:B------:R-:W-:Y:S01]  /*8cf0*/  ULDC.U8 UR4, c[0x0][0x329] ;  /* 0x0000ca4000047ab9 */ /* 0x000fe20000000000 */
[----:B------:R-:W-:Y:S01]  /*8d00*/  BSSY B0, `(.L_x_6) ;  /* 0x00000d5000007945 */ /* 0x000fe20003800000 */
[----:B------:R-:W-:Y:S01]  /*8d10*/  ISETP.NE.AND P0, PT, RZ, UR4, PT ;  /* 0x00000004ff007c0c */ /* 0x000fe2000bf05270 */
[----:B------:R-:W2:Y:S01]  /*8d20*/  SHFL.BFLY PT, R4, R222, 0x2, 0x1f ;  /* 0x0c401f00de047f89 */ /* 0x000ea200000e0000 */
[----:B------:R-:W-:-:S02]  /*8d30*/  ULDC.U8 UR5, c[0x0][0x328] ;  /* 0x0000ca0000057ab9 */ /* 0x000fc40000000000 */
[----:B------:R-:W-:Y:S01]  /*8d40*/  ISETP.NE.AND P1, PT, RZ, UR5, PT ;  /* 0x00000005ff007c0c */ /* 0x000fe2000bf25270 */
[----:B------:R-:W3:Y:S04]  /*8d50*/  SHFL.BFLY PT, R0, R220, 0x2, 0x1f ;  /* 0x0c401f00dc007f89 */ /* 0x000ee800000e0000 */
[----:B------:R-:W4:Y:S04]  /*8d60*/  SHFL.BFLY PT, R2, R221, 0x2, 0x1f ;  /* 0x0c401f00dd027f89 */ /* 0x000f2800000e0000 */
[----:B------:R-:W5:Y:S01]  /*8d70*/  S2R R27, SR_TID.X ;  /* 0x00000000001b7919 */ /* 0x000f620000002100 */
[----:B------:R-:W-:-:S05]  /*8d80*/  @P0 MOV R25, c[0x0][0x210] ;  /* 0x0000840000190a02 */ /* 0x000fca0000000f00 */
[----:B------:R-:W-:Y:S02]  /*8d90*/  @P0 IMAD R25, R25, c[0x0][0x214], RZ ;  /* 0x0000850019190a24 */ /* 0x000fe400078e02ff */
[----:B-1----:R-:W-:Y:S02]  /*8da0*/  FADD.FTZ R5, R5, R219 ;  /* 0x000000db05057221 */ /* 0x002fe40000010000 */
[----:B--2---:R-:W-:-:S03]  /*8db0*/  FADD.FTZ R4, R4, R222 ;  /* 0x000000de04047221 */ /* 0x004fc60000010000 */
[----:B------:R-:W1:Y:S01]  /*8dc0*/  SHFL.BFLY PT, R9, R5, 0x1, 0x1f ;  /* 0x0c201f0005097f89 */ /* 0x000e6200000e0000 */
[----:B---3--:R-:W-:-:S03]  /*8dd0*/  FADD.FTZ R0, R0, R220 ;  /* 0x000000dc00007221 */ /* 0x008fc60000010000 */
[----:B------:R-:W2:Y:S01]  /*8de0*/  SHFL.BFLY PT, R8, R4, 0x1, 0x1f ;  /* 0x0c201f0004087f89 */ /* 0x000ea200000e0000 */
[----:B----4-:R-:W-:-:S03]  /*8df0*/  FADD.FTZ R2, R2, R221 ;  /* 0x000000dd02027221 */ /* 0x010fc60000010000 */
[----:B------:R-:W3:Y:S01]  /*8e00*/  SHFL.BFLY PT, R6, R0, 0x1, 0x1f ;  /* 0x0c201f0000067f89 */ /* 0x000ee200000e0000 */
[----:B-----5:R-:W-:-:S03]  /*8e10*/  SHF.R.S32.HI R26, RZ, 0x1f, R27 ;  /* 0x0000001fff1a7819 */ /* 0x020fc6000001141b */
[----:B------:R-:W4:Y:S01]  /*8e20*/  SHFL.BFLY PT, R7, R2, 0x1, 0x1f ;  /* 0x0c201f0002077f89 */ /* 0x000f2200000e0000 */
[----:B-1----:R-:W-:Y:S02]  /*8e30*/  FADD.FTZ R23, R5, R9 ;  /* 0x0000000905177221 */ /* 0x002fe40000010000 */
[----:B--2---:R-:W-:-:S03]  /*8e40*/  FADD.FTZ R22, R4, R8 ;  /* 0x0000000804167221 */ /* 0x004fc60000010000 */
[----:B------:R-:W-:Y:S01]  /*8e50*/  FSETP.NE.FTZ.AND P6, PT, R23, RZ, PT ;  /* 0x000000ff1700720b */ /* 0x000fe20003fd5000 */
[----:B------:R-:W-:Y:S02]  /*8e60*/  IMAD.MOV.U32 R4, RZ, RZ, 0x3f800000 ;  /* 0x3f800000ff047424 */ /* 0x000fe400078e00ff */
[----:B---3--:R-:W-:Y:S01]  /*8e70*/  FADD.FTZ R24, R0, R6 ;  /* 0x0000000600187221 */ /* 0x008fe20000010000 */
[----:B------:R-:W-:Y:S01]  /*8e80*/  FSETP.NE.FTZ.AND P5, PT, R22, RZ, PT ;  /* 0x000000ff1600720b */ /* 0x000fe20003fb5000 */
[----:B------:R-:W-:Y:S01]  /*8e90*/  @!P0 IMAD.MOV.U32 R8, RZ, RZ, c[0x0][0x214] ;  /* 0x00008500ff088624 */ /* 0x000fe200078e00ff */
[----:B------:R-:W-:Y:S01]  /*8ea0*/  MOV R0, 0x3f800000 ;  /* 0x3f80000000007802 */ /* 0x000fe20000000f00 */
[----:B----4-:R-:W-:Y:S01]  /*8eb0*/  FADD.FTZ R21, R2, R7 ;  /* 0x0000000702157221 */ /* 0x010fe20000010000 */
[CC--:B------:R-:W-:Y:S01]  /*8ec0*/  LEA.HI R6, R26.reuse, R27.reuse, RZ, 0x2 ;  /* 0x0000001b1a067211 */ /* 0x0c0fe200078f10ff */
[----:B------:R-:W-:Y:S01]  /*8ed0*/  IMAD.MOV.U32 R2, RZ, RZ, 0x3f800000 ;  /* 0x3f800000ff027424 */ /* 0x000fe200078e00ff */
[----:B------:R-:W-:-:S02]  /*8ee0*/  LEA.HI R26, R26, R27, RZ, 0x5 ;  /* 0x0000001b1a1a7211 */ /* 0x000fc400078f28ff */
[----:B------:R-:W-:Y:S01]  /*8ef0*/  FSETP.NE.FTZ.AND P4, PT, R21, RZ, PT ;  /* 0x000000ff1500720b */ /* 0x000fe20003f95000 */
[----:B------:R-:W1:Y:S01]  /*8f00*/  @P6 MUFU.RCP R0, R23 ;  /* 0x0000001700006308 */ /* 0x000e620000001000 */
[----:B------:R-:W-:Y:S02]  /*8f10*/  LOP3.LUT R5, R6, 0xfffffffc, RZ, 0xc0, !PT ;  /* 0xfffffffc06057812 */ /* 0x000fe400078ec0ff */
[----:B------:R-:W-:Y:S02]  /*8f20*/  FSETP.NE.FTZ.AND P3, PT, R24, RZ, PT ;  /* 0x000000ff1800720b */ /* 0x000fe40003f75000 */
[----:B------:R-:W-:Y:S02]  /*8f30*/  SHF.R.S32.HI R7, RZ, 0x5, R26 ;  /* 0x00000005ff077819 */ /* 0x000fe4000001141a */
[----:B------:R-:W-:Y:S01]  /*8f40*/  IADD3 R5, -R5, R27, RZ ;  /* 0x0000001b05057210 */ /* 0x000fe20007ffe1ff */
[----:B------:R-:W2:Y:S01]  /*8f50*/  @P5 MUFU.RCP R4, R22 ;  /* 0x0000001600045308 */ /* 0x000ea20000001000 */
[----:B------:R-:W-:-:S02]  /*8f60*/  @!P0 SEL R25, R8, c[0x0][0x234], !P1 ;  /* 0x00008d0008198a07 */ /* 0x000fc40004800000 */
[----:B------:R-:W-:Y:S02]  /*8f70*/  LEA R9, R7, R5, 0x8 ;  /* 0x0000000507097211 */ /* 0x000fe400078e40ff */
[----:B------:R-:W-:Y:S02]  /*8f80*/  SHF.R.S32.HI R5, RZ, 0x2, R6 ;  /* 0x00000002ff057819 */ /* 0x000fe40000011406 */
[----:B------:R-:W-:Y:S01]  /*8f90*/  ISETP.NE.OR P1, PT, RZ, UR4, !P1 ;  /* 0x00000004ff007c0c */ /* 0x000fe2000cf25670 */
[C---:B-1----:R-:W-:Y:S01]  /*8fa0*/  FMUL.FTZ R144, R0.reuse, R144 ;  /* 0x0000009000907220 */ /* 0x042fe20000410000 */
[----:B------:R-:W1:Y:S01]  /*8fb0*/  @P4 MUFU.RCP R2, R21 ;  /* 0x0000001500024308 */ /* 0x000e620000001000 */
[C---:B------:R-:W-:Y:S02]  /*8fc0*/  FMUL.FTZ R18, R0.reuse, R145 ;  /* 0x0000009100127220 */ /* 0x040fe40000410000 */
[C---:B------:R-:W-:Y:S02]  /*8fd0*/  FMUL.FTZ R152, R0.reuse, R152 ;  /* 0x0000009800987220 */ /* 0x040fe40000410000 */
[----:B------:R-:W-:Y:S01]  /*8fe0*/  FMUL.FTZ R17, R0, R153 ;  /* 0x0000009900117220 */ /* 0x000fe20000410000 */
[----:B------:R-:W-:Y:S01]  /*8ff0*/  F2FP.PACK_AB R18, R18, R144 ;  /* 0x000000901212723e */ /* 0x000fe200000000ff */
[----:B------:R-:W-:-:S02]  /*9000*/  FMUL.FTZ R156, R0, R156 ;  /* 0x0000009c009c7220 */ /* 0x000fc40000410000 */
[C---:B------:R-:W-:Y:S01]  /*9010*/  FMUL.FTZ R13, R0.reuse, R157 ;  /* 0x0000009d000d7220 */ /* 0x040fe20000410000 */
[----:B------:R-:W-:Y:S01]  /*9020*/  F2FP.PACK_AB R17, R17, R152 ;  /* 0x000000981111723e */ /* 0x000fe200000000ff */
[C---:B------:R-:W-:Y:S02]  /*9030*/  FMUL.FTZ R168, R0.reuse, R168 ;  /* 0x000000a800a87220 */ /* 0x040fe40000410000 */
[----:B------:R-:W-:Y:S01]  /*9040*/  FMUL.FTZ R8, R0, R169 ;  /* 0x000000a900087220 */ /* 0x000fe20000410000 */
[----:B------:R-:W-:Y:S01]  /*9050*/  F2FP.PACK_AB R13, R13, R156 ;  /* 0x0000009c0d0d723e */ /* 0x000fe200000000ff */
[----:B------:R-:W-:Y:S02]  /*9060*/  IMAD.MOV.U32 R0, RZ, RZ, 0x3f800000 ;  /* 0x3f800000ff007424 */ /* 0x000fe400078e00ff */
[----:B--2---:R-:W-:Y:S01]  /*9070*/  FMUL.FTZ R146, R4, R146 ;  /* 0x0000009204927220 */ /* 0x004fe20000410000 */
[----:B------:R-:W-:Y:S01]  /*9080*/  F2FP.PACK_AB R8, R8, R168 ;  /* 0x000000a80808723e */ /* 0x000fe200000000ff */
[----:B------:R-:W-:-:S02]  /*9090*/  FMUL.FTZ R20, R4, R147 ;  /* 0x0000009304147220 */ /* 0x000fc40000410000 */
[C---:B------:R-:W-:Y:S01]  /*90a0*/  FMUL.FTZ R154, R4.reuse, R154 ;  /* 0x0000009a049a7220 */ /* 0x040fe20000410000 */
[----:B------:R-:W2:Y:S01]  /*90b0*/  @P3 MUFU.RCP R0, R24 ;  /* 0x0000001800003308 */ /* 0x000ea20000001000 */
[----:B------:R-:W-:Y:S01]  /*90c0*/  FMUL.FTZ R16, R4, R155 ;  /* 0x0000009b04107220 */ /* 0x000fe20000410000 */
[----:B------:R-:W-:Y:S01]  /*90d0*/  F2FP.PACK_AB R20, R20, R146 ;  /* 0x000000921414723e */ /* 0x000fe200000000ff */
[C---:B------:R-:W-:Y:S02]  /*90e0*/  FMUL.FTZ R158, R4.reuse, R158 ;  /* 0x0000009e049e7220 */ /* 0x040fe40000410000 */
[----:B------:R-:W-:Y:S01]  /*90f0*/  FMUL.FTZ R12, R4, R159 ;  /* 0x0000009f040c7220 */ /* 0x000fe20000410000 */
[----:B------:R-:W-:Y:S01]  /*9100*/  F2FP.PACK_AB R16, R16, R154 ;  /* 0x0000009a1010723e */ /* 0x000fe200000000ff */
[C---:B------:R-:W-:Y:S02]  /*9110*/  FMUL.FTZ R170, R4.reuse, R170 ;  /* 0x000000aa04aa7220 */ /* 0x040fe40000410000 */
[----:B------:R-:W-:Y:S01]  /*9120*/  FMUL.FTZ R7, R4, R171 ;  /* 0x000000ab04077220 */ /* 0x000fe20000410000 */
[----:B------:R-:W-:Y:S01]  /*9130*/  SHF.R.S32.HI R4, RZ, 0x1f, R5 ;  /* 0x0000001fff047819 */ /* 0x000fe20000011405 */
[----:B-1----:R-:W-:Y:S01]  /*9140*/  FMUL.FTZ R140, R2, R140 ;  /* 0x0000008c028c7220 */ /* 0x002fe20000410000 */
[----:B------:R-:W-:Y:S01]  /*9150*/  F2FP.PACK_AB R12, R12, R158 ;  /* 0x0000009e0c0c723e */ /* 0x000fe200000000ff */
[----:B------:R-:W-:Y:S01]  /*9160*/  FMUL.FTZ R19, R2, R141 ;  /* 0x0000008d02137220 */ /* 0x000fe20000410000 */
[----:B------:R-:W-:Y:S01]  /*9170*/  LEA.HI R4, R4, R5, RZ, 0x3 ;  /* 0x0000000504047211 */ /* 0x000fe200078f18ff */
[C---:B------:R-:W-:Y:S01]  /*9180*/  FMUL.FTZ R148, R2.reuse, R148 ;  /* 0x0000009402947220 */ /* 0x040fe20000410000 */
[----:B------:R-:W-:Y:S01]  /*9190*/  F2FP.PACK_AB R7, R7, R170 ;  /* 0x000000aa0707723e */ /* 0x000fe200000000ff */
[----:B------:R-:W-:Y:S01]  /*91a0*/  FMUL.FTZ R14, R2, R149 ;  /* 0x00000095020e7220 */ /* 0x000fe20000410000 */
[----:B------:R-:W-:Y:S01]  /*91b0*/  LOP3.LUT R4, R4, 0xfffffff8, RZ, 0xc0, !PT ;  /* 0xfffffff804047812 */ /* 0x000fe200078ec0ff */
[C---:B------:R-:W-:Y:S01]  /*91c0*/  FMUL.FTZ R160, R2.reuse, R160 ;  /* 0x000000a002a07220 */ /* 0x040fe20000410000 */
[----:B------:R-:W-:Y:S01]  /*91d0*/  F2FP.PACK_AB R19, R19, R140 ;  /* 0x0000008c1313723e */ /* 0x000fe200000000ff */
[C---:B------:R-:W-:Y:S01]  /*91e0*/  FMUL.FTZ R11, R2.reuse, R161 ;  /* 0x000000a1020b7220 */ /* 0x040fe20000410000 */
[----:B------:R-:W-:Y:S01]  /*91f0*/  IADD3 R4, R5, -R4, RZ ;  /* 0x8000000405047210 */ /* 0x000fe20007ffe0ff */
[----:B------:R-:W-:Y:S01]  /*9200*/  FMUL.FTZ R164, R2, R164 ;  /* 0x000000a402a47220 */ /* 0x000fe20000410000 */
[----:B------:R-:W-:Y:S01]  /*9210*/  F2FP.PACK_AB R14, R14, R148 ;  /* 0x000000940e0e723e */ /* 0x000fe200000000ff */
[----:B------:R-:W-:Y:S01]  /*9220*/  FMUL.FTZ R6, R2, R165 ;  /* 0x000000a502067220 */ /* 0x000fe20000410000 */
[----:B------:R-:W-:Y:S01]  /*9230*/  LEA.HI R2, R4, R4, RZ, 0x1 ;  /* 0x0000000404027211 */ /* 0x000fe200078f08ff */
[C---:B--2---:R-:W-:Y:S01]  /*9240*/  FMUL.FTZ R143, R0.reuse, R143 ;  /* 0x0000008f008f7220 */ /* 0x044fe20000410000 */
[----:B------:R-:W-:Y:S01]  /*9250*/  F2FP.PACK_AB R11, R11, R160 ;  /* 0x000000a00b0b723e */ /* 0x000fe200000000ff */
[----:B------:R-:W-:Y:S01]  /*9260*/  FMUL.FTZ R142, R0, R142 ;  /* 0x0000008e008e7220 */ /* 0x000fe20000410000 */
[----:B------:R-:W-:Y:S01]  /*9270*/  F2FP.PACK_AB R6, R6, R164 ;  /* 0x000000a40606723e */ /* 0x000fe200000000ff */
[----:B------:R-:W-:-:S02]  /*9280*/  FMUL.FTZ R151, R0, R151 ;  /* 0x0000009700977220 */ /* 0x000fc40000410000 */
[C---:B------:R-:W-:Y:S01]  /*9290*/  FMUL.FTZ R15, R0.reuse, R150 ;  /* 0x00000096000f7220 */ /* 0x040fe20000410000 */
[----:B------:R-:W-:Y:S01]  /*92a0*/  F2FP.PACK_AB R142, R143, R142 ;  /* 0x0000008e8f8e723e */ /* 0x000fe200000000ff */
[C---:B------:R-:W-:Y:S02]  /*92b0*/  FMUL.FTZ R163, R0.reuse, R163 ;  /* 0x000000a300a37220 */ /* 0x040fe40000410000 */
[C---:B------:R-:W-:Y:S01]  /*92c0*/  FMUL.FTZ R10, R0.reuse, R162 ;  /* 0x000000a2000a7220 */ /* 0x040fe20000410000 */
[----:B------:R-:W-:Y:S01]  /*92d0*/  F2FP.PACK_AB R15, R151, R15 ;  /* 0x0000000f970f723e */ /* 0x000fe200000000ff */
[C---:B------:R-:W-:Y:S02]  /*92e0*/  FMUL.FTZ R167, R0.reuse, R167 ;  /* 0x000000a700a77220 */ /* 0x040fe40000410000 */
[----:B------:R-:W-:Y:S01]  /*92f0*/  FMUL.FTZ R166, R0, R166 ;  /* 0x000000a600a67220 */ /* 0x000fe20000410000 */
[----:B------:R-:W-:Y:S02]  /*9300*/  SHF.R.S32.HI R0, RZ, 0x1, R2 ;  /* 0x00000001ff007819 */ /* 0x000fe40000011402 */
[----:B------:R-:W-:-:S02]  /*9310*/  LOP3.LUT R2, R2, 0x3fffffe, RZ, 0xc0, !PT ;  /* 0x03fffffe02027812 */ /* 0x000fc400078ec0ff */
[----:B------:R-:W-:Y:S01]  /*9320*/  F2FP.PACK_AB R10, R163, R10 ;  /* 0x0000000aa30a723e */ /* 0x000fe200000000ff */
[----:B------:R-:W-:Y:S01]  /*9330*/  IMAD.SHL.U32 R5, R0, 0x40, RZ ;  /* 0x0000004000057824 */ /* 0x000fe200078e00ff */
[----:B------:R-:W-:Y:S02]  /*9340*/  IADD3 R2, R4, -R2, RZ ;  /* 0x8000000204027210 */ /* 0x000fe40007ffe0ff */
[----:B------:R-:W-:Y:S02]  /*9350*/  LOP3.LUT R4, R0, 0x1, RZ, 0xc0, !PT ;  /* 0x0000000100047812 */ /* 0x000fe400078ec0ff */
[----:B------:R-:W-:Y:S01]  /*9360*/  LOP3.LUT R5, R5, 0xc0, RZ, 0xc0, !PT ;  /* 0x000000c005057812 */ /* 0x000fe200078ec0ff */
[----:B------:R-:W-:Y:S01]  /*9370*/  IMAD R2, R2, 0x10, R9 ;  /* 0x0000001002027824 */ /* 0x000fe200078e0209 */
[----:B------:R-:W-:Y:S02]  /*9380*/  ISETP.NE.U32.AND P2, PT, R4, 0x1, PT ;  /* 0x000000010400780c */ /* 0x000fe40003f45070 */
[----:B------:R-:W-:-:S02]  /*9390*/  LEA.HI R4, R5, R5, RZ, 0x1d ;  /* 0x0000000505047211 */ /* 0x000fc400078fe8ff */
[----:B------:R-:W-:Y:S02]  /*93a0*/  MOV R9, 0xfffffff0 ;  /* 0xfffffff000097802 */ /* 0x000fe40000000f00 */
[----:B------:R-:W-:Y:S01]  /*93b0*/  F2FP.PACK_AB R5, R167, R166 ;  /* 0x000000a6a705723e */ /* 0x000fe200000000ff */
[----:B------:R-:W-:Y:S01]  /*93c0*/  IMAD.U32 R2, R2, 0x2, R4 ;  /* 0x0000000202027824 */ /* 0x000fe200078e0004 */
[----:B------:R-:W-:Y:S02]  /*93d0*/  SEL R9, R9, 0x10, !P2 ;  /* 0x0000001009097807 */ /* 0x000fe40005000000 */
[----:B------:R-:W-:Y:S02]  /*93e0*/  LOP3.LUT P2, RZ, R0, 0x2, RZ, 0xc0, !PT ;  /* 0x0000000200ff7812 */ /* 0x000fe4000784c0ff */
[----:B------:R-:W-:-:S04]  /*93f0*/  SHF.L.U32 R0, R2, 0x1, RZ ;  /* 0x0000000102007819 */ /* 0x000fc800000006ff */
[C---:B------:R-:W-:Y:S01]  /*9400*/  IADD3 R2, R0.reuse, 0x20, RZ ;  /* 0x0000002000027810 */ /* 0x040fe20007ffe0ff */
[C---:B------:R-:W-:Y:S01]  /*9410*/  IMAD.IADD R4, R0.reuse, 0x1, R9 ;  /* 0x0000000100047824 */ /* 0x040fe200078e0209 */
[----:B------:R-:W-:Y:S04]  /*9420*/  STS [R0], R18 ;  /* 0x0000001200007388 */ /* 0x000fe80000000800 */
[----:B------:R-:W-:Y:S01]  /*9430*/  STS [R0+0x200], R20 ;  /* 0x0002001400007388 */ /* 0x000fe20000000800 */
[----:B------:R-:W-:-:S03]  /*9440*/  @P2 IADD3 R2, R0, -0x20, RZ ;  /* 0xffffffe000022810 */ /* 0x000fc60007ffe0ff */
[----:B------:R-:W-:Y:S04]  /*9450*/  STS [R4], R17 ;  /* 0x0000001104007388 */ /* 0x000fe80000000800 */
[----:B------:R1:W-:Y:S04]  /*9460*/  STS [R4+0x200], R16 ;  /* 0x0002001004007388 */ /* 0x0003e80000000800 */
[----:B------:R-:W-:Y:S04]  /*9470*/  STS [R0+0x1000], R19 ;  /* 0x0010001300007388 */ /* 0x000fe80000000800 */
[----:B------:R2:W-:Y:S04]  /*9480*/  STS [R0+0x1200], R142 ;  /* 0x0012008e00007388 */ /* 0x0005e80000000800 */
[----:B------:R3:W-:Y:S04]  /*9490*/  STS [R4+0x1000], R14 ;  /* 0x0010000e04007388 */ /* 0x0007e80000000800 */
[----:B------:R4:W-:Y:S04]  /*94a0*/  STS [R4+0x1200], R15 ;  /* 0x0012000f04007388 */ /* 0x0009e80000000800 */
[----:B------:R5:W-:Y:S04]  /*94b0*/  STS [R2], R13 ;  /* 0x0000000d02007388 */ /* 0x000be80000000800 */
[----:B------:R5:W-:Y:S01]  /*94c0*/  STS [R2+0x200], R12 ;  /* 0x0002000c02007388 */ /* 0x000be20000000800 */
[----:B-1----:R-:W-:-:S03]  /*94d0*/  MOV R16, 0x7f800000 ;  /* 0x7f80000000107802 */ /* 0x002fc60000000f00 */
[----:B------:R-:W1:Y:S04]  /*94e0*/  S2R R18, SR_CTAID.Y ;  /* 0x0000000000127919 */ /* 0x000e680000002600 */
[----:B------:R-:W1:Y:S01]  /*94f0*/  S2R R17, SR_CTAID.X ;  /* 0x0000000000117919 */ /* 0x000e620000002500 */
[----:B--2---:R-:W-:Y:S02]  /*9500*/  IADD3 R0, R9, R2, RZ ;  /* 0x0000000209007210 */ /* 0x004fe40007ffe0ff */
[----:B------:R-:W2:Y:S01]  /*9510*/  @P6 MUFU.LG2 R9, R23 ;  /* 0x0000001700096308 */ /* 0x000ea20000000c00 */
[----:B------:R-:W2:Y:S01]  /*9520*/  S2R R19, SR_CTAID.Z ;  /* 0x0000000000137919 */ /* 0x000ea20000002700 */
[----:B---3--:R-:W-:-:S03]  /*9530*/  MOV R14, 0x7f800000 ;  /* 0x7f800000000e7802 */ /* 0x008fc60000000f00 */
[----:B------:R3:W-:Y:S01]  /*9540*/  STS [R0], R8 ;  /* 0x0000000800007388 */ /* 0x0007e20000000800 */
[----:B----4-:R-:W-:-:S03]  /*9550*/  MOV R15, 0x7f800000 ;  /* 0x7f800000000f7802 */ /* 0x010fc60000000f00 */
[----:B------:R-:W-:Y:S01]  /*9560*/  STS [R0+0x200], R7 ;  /* 0x0002000700007388 */ /* 0x000fe20000000800 */
[----:B-----5:R-:W-:-:S03]  /*9570*/  IMAD.MOV.U32 R13, RZ, RZ, 0x7f800000 ;  /* 0x7f800000ff0d7424 */ /* 0x020fc600078e00ff */
[----:B------:R-:W-:Y:S04]  /*9580*/  STS [R2+0x1000], R11 ;  /* 0x0010000b02007388 */ /* 0x000fe80000000800 */
[----:B------:R4:W-:Y:S01]  /*9590*/  STS [R2+0x1200], R10 ;  /* 0x0012000a02007388 */ /* 0x0009e20000000800 */
[----:B-1----:R-:W-:-:S03]  /*95a0*/  @!P1 IMAD R12, R18, c[0x0][0x214], RZ ;  /* 0x00008500120c9a24 */ /* 0x002fc600078e02ff */
[----:B------:R1:W-:Y:S04]  /*95b0*/  STS [R0+0x1000], R6 ;  /* 0x0010000600007388 */ /* 0x0003e80000000800 */
[----:B------:R5:W-:Y:S04]  /*95c0*/  STS [R0+0x1200], R5 ;  /* 0x0012000500007388 */ /* 0x000be80000000800 */
[----:B------:R-:W-:Y:S06]  /*95d0*/  BAR.SYNC.DEFER_BLOCKING 0x0 ;  /* 0x0000000000007b1d */ /* 0x000fec0000010000 */
[----:B---3--:R-:W3:Y:S01]  /*95e0*/  @P3 MUFU.LG2 R8, R24 ;  /* 0x0000001800083308 */ /* 0x008ee20000000c00 */
[----:B----4-:R-:W-:-:S07]  /*95f0*/  @P0 IMAD.MOV.U32 R2, RZ, RZ, 0x1 ;  /* 0x00000001ff020424 */ /* 0x010fce00078e00ff */
[----:B------:R-:W4:Y:S01]  /*9600*/  @P5 MUFU.LG2 R10, R22 ;  /* 0x00000016000a5308 */ /* 0x000f220000000c00 */
[----:B------:R-:W-:Y:S02]  /*9610*/  @!P0 IMAD R2, R25, c[0x0][0x1c0], RZ ;  /* 0x0000700019028a24 */ /* 0x000fe400078e02ff */
[----:B-1----:R-:W-:Y:S02]  /*9620*/  @P0 IMAD.MOV.U32 R6, RZ, RZ, c[0x0][0x210] ;  /* 0x00008400ff060624 */ /* 0x002fe400078e00ff */
[----:B------:R-:W-:Y:S01]  /*9630*/  IMAD R2, R18, R2, RZ ;  /* 0x0000000212027224 */ /* 0x000fe200078e02ff */
[----:B-----5:R-:W-:Y:S02]  /*9640*/  LOP3.LUT R0, R26, 0xffffffe0, RZ, 0xc0, !PT ;  /* 0xffffffe01a007812 */ /* 0x020fe400078ec0ff */
[----:B------:R-:W1:Y:S01]  /*9650*/  @P4 MUFU.LG2 R11, R21 ;  /* 0x00000015000b4308 */ /* 0x000e620000000c00 */
[----:B------:R-:W-:Y:S01]  /*9660*/  @!P0 IMAD.MOV.U32 R6, RZ, RZ, 0x1 ;  /* 0x00000001ff068424 */ /* 0x000fe200078e00ff */
[----:B------:R1:W1:Y:S01]  /*9670*/  LDS.128 R36, [R218] ;  /* 0x00000000da247984 */ /* 0x0002620000000c00 */
[----:B------:R-:W-:Y:S01]  /*9680*/  IADD3 R7, -R0, R27, RZ ;  /* 0x0000001b00077210 */ /* 0x000fe20007ffe1ff */
[----:B--2---:R-:W-:Y:S01]  /*9690*/  @P6 FMUL.FTZ R0, R9, 0.69314718246459960938 ;  /* 0x3f31721809006820 */ /* 0x004fe20000410000 */
[----:B------:R-:W-:Y:S01]  /*96a0*/  SEL R2, R2, RZ, P1 ;  /* 0x000000ff02027207 */ /* 0x000fe20000800000 */
[----:B------:R2:W2:Y:S01]  /*96b0*/  LDS.128 R32, [R218+0x800] ;  /* 0x00080000da207984 */ /* 0x0004a20000000c00 */
[----:B------:R-:W-:Y:S01]  /*96c0*/  LOP3.LUT P0, RZ, R7, 0x3, RZ, 0xc0, !PT ;  /* 0x0000000307ff7812 */ /* 0x000fe2000780c0ff */
[----:B------:R-:W-:Y:S01]  /*96d0*/  @P6 FFMA.FTZ R16, R138, c[0x0][0x238], R0 ;  /* 0x00008e008a106a23 */ /* 0x000fe20000010000 */
[----:B------:R-:W-:Y:S01]  /*96e0*/  CS2R R4, SRZ ;  /* 0x0000000000047805 */ /* 0x000fe2000001ff00 */
[----:B------:R1:W2:Y:S01]  /*96f0*/  LDS.128 R28, [R218+0x1000] ;  /* 0x00100000da1c7984 */ /* 0x0002a20000000c00 */
[----:B------:R-:W-:Y:S01]  /*9700*/  IMAD R0, R17, R6, RZ ;  /* 0x0000000611007224 */ /* 0x000fe200078e02ff */
[----:B------:R-:W-:Y:S01]  /*9710*/  @!P1 MOV R4, R12 ;  /* 0x0000000c00049202 */ /* 0x000fe20000000f00 */
[----:B------:R-:W-:Y:S01]  /*9720*/  IMAD R2, R19, R25, R2 ;  /* 0x0000001913027224 */ /* 0x000fe200078e0202 */
[----:B------:R-:W2:Y:S01]  /*9730*/  LDS.128 R216, [R218+0x1800] ;  /* 0x00180000dad87984 */ /* 0x000ea20000000c00 */
[----:B------:R-:W-:Y:S01]  /*9740*/  @!P1 SHF.R.S32.HI R5, RZ, 0x1f, R12 ;  /* 0x0000001fff059819 */ /* 0x000fe2000001140c */
[----:B---3--:R-:W-:Y:S01]  /*9750*/  @P3 FMUL.FTZ R7, R8, 0.69314718246459960938 ;  /* 0x3f31721808073820 */ /* 0x008fe20000410000 */
[----:B------:R-:W-:Y:S01]  /*9760*/  SHF.L.U32 R0, R0, 0x7, RZ ;  /* 0x0000000700007819 */ /* 0x000fe200000006ff */
[----:B----4-:R-:W-:-:S02]  /*9770*/  @P5 FMUL.FTZ R10, R10, 0.69314718246459960938 ;  /* 0x3f3172180a0a5820 */ /* 0x010fc40000410000 */
[----:B-1----:R-:W-:Y:S01]  /*9780*/  @P4 FMUL.FTZ R9, R11, 0.69314718246459960938 ;  /* 0x3f3172180b094820 */ /* 0x002fe20000410000 */
[----:B------:R-:W-:Y:S01]  /*9790*/  IADD3 R8, P2, P1, R0, R4, R2 ;  /* 0x0000000400087210 */ /* 0x000fe2000795e002 */
[----:B------:R-:W-:Y:S01]  /*97a0*/  @P5 FFMA.FTZ R15, R137, c[0x0][0x238], R10 ;  /* 0x00008e00890f5a23 */ /* 0x000fe2000001000a */
[----:B------:R-:W-:Y:S01]  /*97b0*/  SHF.R.S32.HI R0, RZ, 0x1f, R0 ;  /* 0x0000001fff007819 */ /* 0x000fe20000011400 */
[----:B------:R-:W-:Y:S01]  /*97c0*/  @P4 FFMA.FTZ R13, R136, c[0x0][0x238], R9 ;  /* 0x00008e00880d4a23 */ /* 0x000fe20000010009 */
[----:B------:R-:W-:Y:S01]  /*97d0*/  SHF.R.S32.HI R2, RZ, 0x1f, R2 ;  /* 0x0000001fff027819 */ /* 0x000fe20000011402 */
[----:B------:R-:W-:-:S03]  /*97e0*/  @P3 FFMA.FTZ R14, R3, c[0x0][0x238], R7 ;  /* 0x00008e00030e3a23 */ /* 0x000fc60000010007 */
[----:B------:R-:W-:Y:S01]  /*97f0*/  IADD3.X R4, R0, R5, R2, P2, P1 ;  /* 0x0000000500047210 */ /* 0x000fe200017e2402 */
[----:B------:R-:W-:Y:S05]  /*9800*/  @P0 BRA `(.L_x_7) ;  /* 0x0000024000000947 */ /* 0x000fea0003800000 */
[----:B------:R-:W3:Y:S04]  /*9810*/  LDL.LU R41, [R1+0x10] ;  /* 0x0000100001297983 */ /* 0x000ee80000300800 */
[----:B------:R-:W3:Y:S01]  /*9820*/  LDL.LU R40, [R1+0x14] ;  /* 0x0000140001287983 */ /* 0x000ee20000300800 */
[----:B------:R-:W-:-:S04]  /*9830*/  IMAD.MOV.U32 R7, RZ, RZ, c[0x0][0x214] ;  /* 0x00008500ff077624 */ /* 0x000fc800078e00ff */
[----:B------:R-:W-:Y:S02]  /*9840*/  IMAD R7, R17, -0x80, R7 ;  /* 0xffffff8011077824 */ /* 0x000fe400078e0207 */
[----:B---3--:R-:W-:-:S05]  /*9850*/  IMAD R0, R40, 0x10, R41 ;  /* 0x0000001028007824 */ /* 0x008fca00078e0229 */
[C---:B------:R-:W-:Y:S02]  /*9860*/  IADD3 R3, R0.reuse, 0x40, RZ ;  /* 0x0000004000037810 */ /* 0x040fe40007ffe0ff */
[C---:B------:R-:W-:Y:S02]  /*9870*/  IADD3 R2, R0.reuse, 0x8, RZ ;  /* 0x0000000800027810 */ /* 0x040fe40007ffe0ff */
[CC--:B------:R-:W-:Y:S02]  /*9880*/  ISETP.GE.AND P6, PT, R0.reuse, R7.reuse, PT ;  /* 0x000000070000720c */ /* 0x0c0fe40003fc6270 */
[----:B------:R-:W-:Y:S02]  /*9890*/  IADD3 R5, R0, 0x48, RZ ;  /* 0x0000004800057810 */ /* 0x000fe40007ffe0ff */
[-C--:B------:R-:W-:Y:S02]  /*98a0*/  ISETP.GE.AND P4, PT, R3, R7.reuse, PT ;  /* 0x000000070300720c */ /* 0x080fe40003f86270 */
[----:B------:R-:W-:-:S02]  /*98b0*/  ISETP.GE.AND P5, PT, R2, R7, PT ;  /* 0x000000070200720c */ /* 0x000fc40003fa6270 */
[----:B------:R-:W-:-:S05]  /*98c0*/  ISETP.GE.AND P3, PT, R5, R7, PT ;  /* 0x000000070500720c */ /* 0x000fca0003f66270 */
[----:B------:R-:W-:-:S04]  /*98d0*/  @!P6 IMAD R9, R0, R6, RZ ;  /* 0x000000060009e224 */ /* 0x000fc800078e02ff */
[----:B------:R-:W-:Y:S01]  /*98e0*/  @!P4 IMAD R0, R3, R6, RZ ;  /* 0x000000060300c224 */ /* 0x000fe200078e02ff */
[----:B------:R-:W-:Y:S01]  /*98f0*/  @!P6 IADD3 R3, P0, R9, R8, RZ ;  /* 0x000000080903e210 */ /* 0x000fe20007f1e0ff */
[-C--:B------:R-:W-:Y:S02]  /*9900*/  @!P5 IMAD R2, R2, R6.reuse, RZ ;  /* 0x000000060202d224 */ /* 0x080fe400078e02ff */
[----:B------:R-:W-:Y:S01]  /*9910*/  @!P3 IMAD R7, R5, R6, RZ ;  /* 0x000000060507b224 */ /* 0x000fe200078e02ff */
[-C--:B------:R-:W-:Y:S02]  /*9920*/  @!P4 IADD3 R11, P1, R0, R8.reuse, RZ ;  /* 0x00000008000bc210 */ /* 0x080fe40007f3e0ff */
[----:B------:R-:W-:Y:S02]  /*9930*/  @!P5 IADD3 R5, P2, R2, R8, RZ ;  /* 0x000000080205d210 */ /* 0x000fe40007f5e0ff */
[----:B------:R-:W-:Y:S02]  /*9940*/  @!P6 LEA.HI.X.SX32 R9, R9, R4, 0x1, P0 ;  /* 0x000000040909e211 */ /* 0x000fe400000f0eff */
[----:B------:R-:W-:-:S02]  /*9950*/  @!P3 IADD3 R10, P0, R7, R8, RZ ;  /* 0x00000008070ab210 */ /* 0x000fc40007f1e0ff */
[-C--:B------:R-:W-:Y:S02]  /*9960*/  @!P4 LEA.HI.X.SX32 R12, R0, R4.reuse, 0x1, P1 ;  /* 0x00000004000cc211 */ /* 0x080fe400008f0eff */
[-C--:B------:R-:W-:Y:S02]  /*9970*/  @!P5 LEA.HI.X.SX32 R2, R2, R4.reuse, 0x1, P2 ;  /* 0x000000040202d211 */ /* 0x080fe400010f0eff */
[----:B------:R-:W-:Y:S02]  /*9980*/  @!P5 LEA R6, P1, R5, c[0x0][0x200], 0x2 ;  /* 0x000080000506da11 */ /* 0x000fe400078210ff */
[----:B------:R-:W-:Y:S02]  /*9990*/  @!P6 LEA R8, P2, R3, c[0x0][0x200], 0x2 ;  /* 0x000080000308ea11 */ /* 0x000fe400078410ff */
[----:B------:R-:W-:Y:S02]  /*99a0*/  @!P3 LEA.HI.X.SX32 R0, R7, R4, 0x1, P0 ;  /* 0x000000040700b211 */ /* 0x000fe400000f0eff */
[----:B------:R-:W-:-:S02]  /*99b0*/  @!P5 LEA.HI.X R7, R5, c[0x0][0x204], R2, 0x2, P1 ;  /* 0x000081000507da11 */ /* 0x000fc400008f1402 */
[----:B------:R-:W-:Y:S02]  /*99c0*/  @!P4 LEA R4, P1, R11, c[0x0][0x200], 0x2 ;  /* 0x000080000b04ca11 */ /* 0x000fe400078210ff */
[C---:B------:R-:W-:Y:S02]  /*99d0*/  @!P3 LEA R2, P0, R10.reuse, c[0x0][0x200], 0x2 ;  /* 0x000080000a02ba11 */ /* 0x040fe400078010ff */
[----:B------:R-:W-:Y:S02]  /*99e0*/  @!P6 LEA.HI.X R9, R3, c[0x0][0x204], R9, 0x2, P2 ;  /* 0x000081000309ea11 */ /* 0x000fe400010f1409 */
[----:B------:R-:W-:Y:S02]  /*99f0*/  @!P4 LEA.HI.X R5, R11, c[0x0][0x204], R12, 0x2, P1 ;  /* 0x000081000b05ca11 */ /* 0x000fe400008f140c */
[----:B------:R-:W-:Y:S01]  /*9a00*/  @!P3 LEA.HI.X R3, R10, c[0x0][0x204], R0, 0x2, P0 ;  /* 0x000081000a03ba11 */ /* 0x000fe200000f1400 */
[----:B------:R1:W-:Y:S04]  /*9a10*/  @!P6 STG.E [R8.64], R16 ;  /* 0x000000100800e986 */ /* 0x0003e8000c10190a */
[----:B------:R1:W-:Y:S04]  /*9a20*/  @!P5 STG.E [R6.64], R15 ;  /* 0x0000000f0600d986 */ /* 0x0003e8000c10190a */
[----:B------:R1:W-:Y:S04]  /*9a30*/  @!P4 STG.E [R4.64], R13 ;  /* 0x0000000d0400c986 */ /* 0x0003e8000c10190a */
[----:B------:R1:W-:Y:S02]  /*9a40*/  @!P3 STG.E [R2.64], R14 ;  /* 0x0000000e0200b986 */ /* 0x0003e4000c10190a */
.L_x_7:
[----:B------:R-:W-:Y:S05]  /*9a50*/  BSYNC B0 ;  /* 0x0000000000007941 */ /* 0x000fea0003800000 */
.L_x_6:
[----:B-1----:R-:W3:Y:S01]  /*9a60*/  LDL.LU.64 R2, [R1] ;  /* 0x0000000001027983 */ /* 0x002ee20000300a00 */
[----:B------:R-:W-:Y:S01]  /*9a70*/  SHF.R.S32.HI R0, RZ, 0x1f, R18 ;  /* 0x0000001fff007819 */ /* 0x000fe20000011412 */
[----:B------:R-:W-:-:S02]  /*9a80*/  ULDC.64 UR4, c[0x0][0x1e8] ;  /* 0x00007a0000047ab9 */ /* 0x000fc40000000a00 */
[----:B------:R-:W4:Y:S01]  /*9a90*/  LDL.LU.64 R6, [R1+0x8] ;  /* 0x0000080001067983 */ /* 0x000f220000300a00 */
[----:B------:R-:W-:Y:S01]  /*9aa0*/  SHF.R.S32.HI R4, RZ, 0x1f, R19 ;  /* 0x0000001fff047819 */ /* 0x000fe20000011413 */
[----:B------:R-:W-:Y:S01]  /*9ab0*/  IMAD R0, R0, c[0x0][0x1e0], RZ ;  /* 0x0000780000007a24 */ /* 0x000fe200078e02ff */
[----:B------:R-:W-:Y:S02]  /*9ac0*/  USHF.L.U32 UR7, UR4, 0x6, URZ ;  /* 0x0000000604077899 */ /* 0x000fe4000800063f */
[----:B------:R-:W-:Y:S01]  /*9ad0*/  UMOV UR6, 0x6 ;  /* 0x0000000600067882 */ /* 0x000fe20000000000 */
[----:B------:R-:W-:Y:S01]  /*9ae0*/  IMAD R0, R18, c[0x0][0x1e4], R0 ;  /* 0x0000790012007a24 */ /* 0x000fe200078e0200 */
[----:B------:R-:W-:Y:S01]  /*9af0*/  USHF.L.U64.HI UR5, UR4, UR6, UR5 ;  /* 0x0000000604057299 */ /* 0x000fe20008010205 */
[----:B------:R-:W-:-:S04]  /*9b00*/  IMAD R4, R4, c[0x0][0x1f0], RZ ;  /* 0x00007c0004047a24 */ /* 0x000fc800078e02ff */
[----:B------:R-:W-:Y:S02]  /*9b10*/  IMAD R4, R19, c[0x0][0x1f4], R4 ;  /* 0x00007d0013047a24 */ /* 0x000fe400078e0204 */
[----:B---3--:R-:W-:-:S04]  /*9b20*/  IMAD.WIDE.U32 R2, R18, c[0x0][0x1e0], R2 ;  /* 0x0000780012027a25 */ /* 0x008fc800078e0002 */
[----:B------:R-:W-:Y:S02]  /*9b30*/  IMAD.IADD R3, R3, 0x1, R0 ;  /* 0x0000000103037824 */ /* 0x000fe400078e0200 */
[----:B----4-:R-:W-:Y:S02]  /*9b40*/  IMAD R0, R7, c[0x0][0x1e8], RZ ;  /* 0x00007a0007007a24 */ /* 0x010fe400078e02ff */
[----:B------:R-:W-:-:S04]  /*9b50*/  IMAD.WIDE.U32 R2, R19, c[0x0][0x1f0], R2 ;  /* 0x00007c0013027a25 */ /* 0x000fc800078e0002 */
[----:B------:R-:W-:Y:S01]  /*9b60*/  IMAD R0, R6, c[0x0][0x1ec], R0 ;  /* 0x00007b0006007a24 */ /* 0x000fe200078e0200 */
[----:B------:R-:W-:-:S05]  /*9b70*/  IADD3 R3, R3, R4, RZ ;  /* 0x0000000403037210 */ /* 0x000fca0007ffe0ff */
[----:B------:R-:W-:-:S04]  /*9b80*/  IMAD.WIDE.U32 R2, R6, c[0x0][0x1e8], R2 ;  /* 0x00007a0006027a25 */ /* 0x000fc800078e0002 */
[----:B------:R-:W-:Y:S01]  /*9b90*/  IMAD.IADD R0, R3, 0x1, R0 ;  /* 0x0000000103007824 */ /* 0x000fe200078e0200 */
[----:B------:R-:W-:-:S04]  /*9ba0*/  LEA R6, P0, R2, c[0x0][0x1d0], 0x1 ;  /* 0x0000740002067a11 */ /* 0x000fc800078008ff */
[----:B------:R-:W-:Y:S02]  /*9bb0*/  LEA.HI.X R7, R2, c[0x0][0x1d4], R0, 0x1, P0 ;  /* 0x0000750002077a11 */ /* 0x000fe400000f0c00 */
[----:B------:R-:W-:-:S03]  /*9bc0*/  IADD3 R4, P0, R6, UR7, RZ ;  /* 0x0000000706047c10 */ /* 0x000fc6000ff1e0ff */
[----:B------:R-:W-:Y:S01]  /*9bd0*/  STG.E.128 [R6.64], R36 ;  /* 0x0000002406007986 */ /* 0x000fe2000c101d0a */
[----:B------:R-:W-:Y:S02]  /*9be0*/  IADD3.X R5, R7, UR5, RZ, P0, !PT ;  /* 0x0000000507057c10 */ /* 0x000fe400087fe4ff */
[----:B------:R-:W-:-:S03]  /*9bf0*/  IADD3 R2, P0, R4, UR7, RZ ;  /* 0x0000000704027c10 */ /* 0x000fc6000ff1e0ff */
[----:B--2---:R-:W-:Y:S01]  /*9c00*/  STG.E.128 [R4.64], R32 ;  /* 0x0000002004007986 */ /* 0x004fe2000c101d0a */
[----:B------:R-:W-:Y:S02]  /*9c10*/  IADD3.X R3, R5, UR5, RZ, P0, !PT ;  /* 0x0000000505037c10 */ /* 0x000fe400087fe4ff */
[----:B------:R-:W-:-:S03]  /*9c20*/  IADD3 R8, P0, R2, UR7, RZ ;  /* 0x0000000702087c10 */ /* 0x000fc6000ff1e0ff */
[----:B------:R-:W-:Y:S01]  /*9c30*/  STG.E.128 [R2.64], R28 ;  /* 0x0000001c02007986 */ /* 0x000fe2000c101d0a */
[----:B------:R-:W-:-:S05]  /*9c40*/  IADD3.X R9, R3, UR5, RZ, P0, !PT ;  /* 0x0000000503097c10 */ /* 0x000fca00087fe4ff */
[----:B------:R-:W-:Y:S01]  /*9c50*/  STG.E.128 [R8.64], R216 ;  /* 0x000000d808007986 */ /* 0x000fe2000c101d0a */
[----:B------:R-:W-:Y:S05]  /*9c60*/  EXIT ;  /* 0x000000000000794d */ /* 0x000fea0003800000 */
.L_x_0:
[----:B-12---:R-:W1:Y:S01]  /*9c70*/  LDC.U8 R11, c[0x0][0x329] ;  /* 0x0000ca40ff0b7b82 */ /* 0x006e620000000000 */
[----:B------:R-:W-:Y:S01]  /*9c80*/  SHF.R.S32.HI R6, RZ, 0x1f, R80 ;  /* 0x0000001fff067819 */ /* 0x000fe20000011450 */
[----:B------:R-:W-:Y:S01]  /*9c90*/  UMOV UR6, 0x6 ;  /* 0x0000000600067882 */ /* 0x000fe20000000000 */
[----:B------:R-:W-:Y:S01]  /*9ca0*/  SHF.R.S32.HI R0, RZ, 0x1f, R24 ;  /* 0x0000001fff007819 */ /* 0x000fe20000011418 */
[----:B------:R-:W-:Y:S01]  /*9cb0*/  ULDC.64 UR4, c[0x0][0x1e8] ;  /* 0x00007a0000047ab9 */ /* 0x000fe20000000a00 */
[----:B------:R-:W-:Y:S01]  /*9cc0*/  LEA.HI R6, R6, R80, RZ, 0x2 ;  /* 0x0000005006067211 */ /* 0x000fe200078f10ff */
[----:B------:R-:W-:Y:S01]  /*9cd0*/  USHF.L.U64.HI UR5, UR4, UR6, UR5 ;  /* 0x0000000604057299 */ /* 0x000fe20008010205 */
[----:B------:R-:W-:Y:S01]  /*9ce0*/  SHF.R.S32.HI R8, RZ, 0x1f, R26 ;  /* 0x0000001fff087819 */ /* 0x000fe2000001141a */
[----:B------:R-:W2:Y:S01]  /*9cf0*/  LDC.U8 R9, c[0x0][0x328] ;  /* 0x0000ca00ff097b82 */ /* 0x000ea20000000000 */
[----:B------:R-:W-:Y:S01]  /*9d00*/  LOP3.LUT R2, R6, 0x1ffffffc, RZ, 0xc0, !PT ;  /* 0x1ffffffc06027812 */ /* 0x000fe200078ec0ff */
[----:B------:R-:W-:Y:S01]  /*9d10*/  IMAD R0, R0, c[0x0][0x1e0], RZ ;  /* 0x0000780000007a24 */ /* 0x000fe200078e02ff */
[----:B------:R-:W-:Y:S01]  /*9d20*/  SHF.R.S32.HI R6, RZ, 0x2, R6 ;  /* 0x00000002ff067819 */ /* 0x000fe20000011406 */
[----:B------:R-:W-:Y:S01]  /*9d30*/  IMAD R8, R8, c[0x0][0x1f0], RZ ;  /* 0x00007c0008087a24 */ /* 0x000fe200078e02ff */
[C---:B------:R-:W-:Y:S01]  /*9d40*/  LOP3.LUT P6, RZ, R80.reuse, 0x3, RZ, 0xc0, !PT ;  /* 0x0000000350ff7812 */ /* 0x040fe200078cc0ff */
[----:B------:R-:W-:Y:S01]  /*9d50*/  IMAD.IADD R2, R80, 0x1, -R2 ;  /* 0x0000000150027824 */ /* 0x000fe200078e0a02 */
[----:B------:R-:W-:Y:S01]  /*9d60*/  SHF.R.S32.HI R7, RZ, 0x1f, R6 ;  /* 0x0000001fff077819 */ /* 0x000fe20000011406 */
[----:B------:R-:W-:Y:S01]  /*9d70*/  IMAD R0, R24, c[0x0][0x1e4], R0 ;  /* 0x0000790018007a24 */ /* 0x000fe200078e0200 */
[----:B------:R-:W-:Y:S01]  /*9d80*/  IADD3 R16, -R82, c[0x0][0x214], RZ ;  /* 0x0000850052107a10 */ /* 0x000fe20007ffe1ff */
[----:B------:R-:W-:Y:S01]  /*9d90*/  IMAD.SHL.U32 R2, R2, 0x8, RZ ;  /* 0x0000000802027824 */ /* 0x000fe200078e00ff */
[----:B------:R-:W-:Y:S01]  /*9da0*/  USHF.L.U32 UR4, UR4, 0x6, URZ ;  /* 0x0000000604047899 */ /* 0x000fe2000800063f */
[----:B------:R-:W-:Y:S01]  /*9db0*/  IMAD.WIDE R4, R10, 0x80, R6 ;  /* 0x000000800a047825 */ /* 0x000fe200078e0206 */
[----:B------:R-:W-:-:S02]  /*9dc0*/  ISETP.GE.OR P5, PT, R6, R16, P6 ;  /* 0x000000100600720c */ /* 0x000fc400037a6670 */
[----:B------:R-:W-:Y:S01]  /*9dd0*/  SHF.R.S32.HI R3, RZ, 0x1f, R2 ;  /* 0x0000001fff037819 */ /* 0x000fe20000011402 */
[----:B------:R-:W-:Y:S01]  /*9de0*/  IMAD R8, R26, c[0x0][0x1f4], R8 ;  /* 0x00007d001a087a24 */ /* 0x000fe200078e0208 */
[----:B-1----:R-:W-:Y:S01]  /*9df0*/  ISETP.NE.AND P0, PT, R11, RZ, PT ;  /* 0x000000ff0b00720c */ /* 0x002fe20003f05270 */
[C---:B------:R-:W-:Y:S02]  /*9e00*/  IMAD R13, R24.reuse, c[0x0][0x214], RZ ;  /* 0x00008500180d7a24 */ /* 0x040fe400078e02ff */
[----:B------:R-:W-:-:S03]  /*9e10*/  IMAD.WIDE.U32 R2, R24, c[0x0][0x1e0], R2 ;  /* 0x0000780018027a25 */ /* 0x000fc600078e0002 */
[----:B------:R-:W-:Y:S01]  /*9e20*/  SHF.R.S32.HI R10, RZ, 0x1f, R13 ;  /* 0x0000001fff0a7819 */ /* 0x000fe2000001140d */
[----:B------:R-:W-:-:S04]  /*9e30*/  IMAD.IADD R3, R0, 0x1, R3 ;  /* 0x0000000100037824 */ /* 0x000fc800078e0203 */
[----:B------:R-:W-:Y:S02]  /*9e40*/  IMAD.WIDE.U32 R2, R26, c[0x0][0x1f0], R2 ;  /* 0x00007c001a027a25 */ /* 0x000fe400078e0002 */
[----:B--2---:R-:W-:Y:S02]  /*9e50*/  @!P0 ISETP.NE.AND P1, PT, R9, RZ, PT ;  /* 0x000000ff0900820c */ /* 0x004fe40003f25270 */
[----:B------:R-:W-:Y:S02]  /*9e60*/  @P0 IMAD.MOV.U32 R0, RZ, RZ, c[0x0][0x210] ;  /* 0x00008400ff000624 */ /* 0x000fe400078e00ff */
[----:B------:R-:W-:Y:S02]  /*9e70*/  @!P0 IMAD.MOV.U32 R7, RZ, RZ, c[0x0][0x214] ;  /* 0x00008500ff078624 */ /* 0x000fe400078e00ff */
[----:B------:R-:W-:Y:S02]  /*9e80*/  @P0 IMAD R0, R0, c[0x0][0x214], RZ ;  /* 0x0000850000000a24 */ /* 0x000fe400078e02ff */
[----:B------:R-:W-:Y:S01]  /*9e90*/  IMAD.IADD R3, R8, 0x1, R3 ;  /* 0x0000000108037824 */ /* 0x000fe200078e0203 */
[----:B------:R-:W-:Y:S01]  /*9ea0*/  @!P0 SEL R0, R7, c[0x0][0x234], !P1 ;  /* 0x00008d0007008a07 */ /* 0x000fe20004800000 */
[----:B------:R-:W-:Y:S01]  /*9eb0*/  IMAD R8, R5, c[0x0][0x1e8], RZ ;  /* 0x00007a0005087a24 */ /* 0x000fe200078e02ff */
[----:B------:R-:W-:Y:S01]  /*9ec0*/  ISETP.NE.AND P1, PT, R9, RZ, PT ;  /* 0x000000ff0900720c */ /* 0x000fe20003f25270 */
[----:B------:R-:W-:-:S02]  /*9ed0*/  @P0 IMAD.MOV.U32 R7, RZ, RZ, 0x1 ;  /* 0x00000001ff070424 */ /* 0x000fc400078e00ff */
[----:B------:R-:W-:Y:S01]  /*9ee0*/  @!P0 IMAD R7, R0, c[0x0][0x1c0], RZ ;  /* 0x0000700000078a24 */ /* 0x000fe200078e02ff */
[----:B------:R-:W-:Y:S01]  /*9ef0*/  ISETP.EQ.AND P1, PT, R11, RZ, P1 ;  /* 0x000000ff0b00720c */ /* 0x000fe20000f22270 */
[C---:B------:R-:W-:Y:S02]  /*9f00*/  IMAD R8, R4.reuse, c[0x0][0x1ec], R8 ;  /* 0x00007b0004087a24 */ /* 0x040fe400078e0208 */
[----:B------:R-:W-:Y:S01]  /*9f10*/  IMAD.WIDE.U32 R4, R4, c[0x0][0x1e8], R2 ;  /* 0x00007a0004047a25 */ /* 0x000fe200078e0002 */
[----:B------:R-:W-:Y:S02]  /*9f20*/  SEL R13, R13, RZ, P1 ;  /* 0x000000ff0d0d7207 */ /* 0x000fe40000800000 */
[----:B------:R-:W-:Y:S01]  /*9f30*/  SEL R10, R10, RZ, P1 ;  /* 0x000000ff0a0a7207 */ /* 0x000fe20000800000 */
[----:B------:R-:W-:Y:S01]  /*9f40*/  IMAD R7, R24, R7, RZ ;  /* 0x0000000718077224 */ /* 0x000fe200078e02ff */
[----:B------:R-:W-:Y:S01]  /*9f50*/  LEA R2, P2, R4, c[0x0][0x1d0], 0x1 ;  /* 0x0000740004027a11 */ /* 0x000fe200078408ff */
[----:B------:R-:W-:Y:S01]  /*9f60*/  IMAD.IADD R3, R8, 0x1, R5 ;  /* 0x0000000108037824 */ /* 0x000fe200078e0205 */
[----:B------:R-:W-:-:S02]  /*9f70*/  IADD3 R5, R6, 0x20, RZ ;  /* 0x0000002006057810 */ /* 0x000fc40007ffe0ff */
[----:B------:R-:W-:Y:S02]  /*9f80*/  SEL R7, R7, RZ, !P1 ;  /* 0x000000ff07077207 */ /* 0x000fe40004800000 */
[----:B------:R-:W-:Y:S02]  /*9f90*/  LEA.HI.X R3, R4, c[0x0][0x1d4], R3, 0x1, P2 ;  /* 0x0000750004037a11 */ /* 0x000fe400010f0c03 */
[----:B------:R-:W-:Y:S01]  /*9fa0*/  IADD3 R8, R6, 0x40, RZ ;  /* 0x0000004006087810 */ /* 0x000fe20007ffe0ff */
[----:B------:R-:W-:Y:S01]  /*9fb0*/  IMAD R4, R26, R0, R7 ;  /* 0x000000001a047224 */ /* 0x000fe200078e0207 */
[-C--:B------:R-:W-:Y:S01]  /*9fc0*/  ISETP.GE.OR P4, PT, R5, R16.reuse, P6 ;  /* 0x000000100500720c */ /* 0x080fe20003786670 */
[----:B------:R-:W-:Y:S01]  /*9fd0*/  @P0 IMAD.MOV.U32 R7, RZ, RZ, c[0x0][0x210] ;  /* 0x00008400ff070624 */ /* 0x000fe200078e00ff */
[----:B------:R1:W-:Y:S01]  /*9fe0*/  STG.E.128 [R2.64], RZ ;  /* 0x000000ff02007986 */ /* 0x0003e2000c101d0a */
[----:B------:R-:W-:Y:S01]  /*9ff0*/  @!P0 IMAD.MOV.U32 R7, RZ, RZ, 0x1 ;  /* 0x00000001ff078424 */ /* 0x000fe200078e00ff */
[----:B------:R-:W-:-:S02]  /*a000*/  ISETP.GE.OR P3, PT, R8, R16, P6 ;  /* 0x000000100800720c */ /* 0x000fc40003766670 */
[----:B------:R-:W-:Y:S01]  /*a010*/  SHF.R.S32.HI R12, RZ, 0x1f, R4 ;  /* 0x0000001fff0c7819 */ /* 0x000fe20000011404 */
[-C--:B------:R-:W-:Y:S02]  /*a020*/  IMAD R0, R82, R7.reuse, RZ ;  /* 0x0000000752007224 */ /* 0x080fe400078e02ff */
[----:B------:R-:W-:-:S04]  /*a030*/  @!P5 IMAD R9, R6, R7, RZ ;  /* 0x000000070609d224 */ /* 0x000fc800078e02ff */
[----:B------:R-:W-:Y:S01]  /*a040*/  @!P4 IMAD R5, R5, R7, RZ ;  /* 0x000000070505c224 */ /* 0x000fe200078e02ff */
[----:B-1----:R-:W-:-:S04]  /*a050*/  IADD3 R2, P0, R2, UR4, RZ ;  /* 0x0000000402027c10 */ /* 0x002fc8000ff1e0ff */
[----:B------:R-:W-:Y:S02]  /*a060*/  IADD3.X R3, R3, UR5, RZ, P0, !PT ;  /* 0x0000000503037c10 */ /* 0x000fe400087fe4ff */
[----:B------:R-:W-:Y:S02]  /*a070*/  IADD3 R13, P2, P0, R0, R13, R4 ;  /* 0x0000000d000d7210 */ /* 0x000fe4000785e004 */
[----:B------:R-:W-:Y:S01]  /*a080*/  SHF.R.S32.HI R0, RZ, 0x1f, R0 ;  /* 0x0000001fff007819 */ /* 0x000fe20000011400 */
[----:B------:R1:W-:Y:S03]  /*a090*/  STG.E.128 [R2.64], RZ ;  /* 0x000000ff02007986 */ /* 0x0003e6000c101d0a */
[----:B------:R-:W-:Y:S01]  /*a0a0*/  IADD3.X R12, R0, R10, R12, P2, P0 ;  /* 0x0000000a000c7210 */ /* 0x000fe200017e040c */
[----:B------:R-:W-:Y:S01]  /*a0b0*/  @!P3 IMAD R0, R8, R7, RZ ;  /* 0x000000070800b224 */ /* 0x000fe200078e02ff */
[----:B------:R-:W-:-:S04]  /*a0c0*/  @!P5 IADD3 R4, P0, R9, R13, RZ ;  /* 0x0000000d0904d210 */ /* 0x000fc80007f1e0ff */
[----:B------:R-:W-:Y:S02]  /*a0d0*/  @!P5 LEA.HI.X.SX32 R9, R9, R12, 0x1, P0 ;  /* 0x0000000c0909d211 */ /* 0x000fe400000f0eff */
[----:B------:R-:W-:-:S04]  /*a0e0*/  @!P3 IADD3 R15, P0, R0, R13, RZ ;  /* 0x0000000d000fb210 */ /* 0x000fc80007f1e0ff */
[----:B------:R-:W-:Y:S02]  /*a0f0*/  @!P3 LEA.HI.X.SX32 R0, R0, R12, 0x1, P0 ;  /* 0x0000000c0000b211 */ /* 0x000fe400000f0eff */
[----:B-1----:R-:W-:-:S04]  /*a100*/  IADD3 R2, P1, R2, UR4, RZ ;  /* 0x0000000402027c10 */ /* 0x002fc8000ff3e0ff */
[----:B------:R-:W-:Y:S02]  /*a110*/  IADD3.X R3, R3, UR5, RZ, P1, !PT ;  /* 0x0000000503037c10 */ /* 0x000fe40008ffe4ff */
[----:B------:R-:W-:Y:S02]  /*a120*/  IADD3 R10, P2, R2, UR4, RZ ;  /* 0x00000004020a7c10 */ /* 0x000fe4000ff5e0ff */
[----:B------:R-:W-:Y:S01]  /*a130*/  @!P4 IADD3 R14, P1, R5, R13, RZ ;  /* 0x0000000d050ec210 */ /* 0x000fe20007f3e0ff */
[----:B------:R1:W-:Y:S01]  /*a140*/  STG.E.128 [R2.64], RZ ;  /* 0x000000ff02007986 */ /* 0x0003e2000c101d0a */
[----:B------:R-:W-:Y:S02]  /*a150*/  IADD3.X R11, R3, UR5, RZ, P2, !PT ;  /* 0x00000005030b7c10 */ /* 0x000fe400097fe4ff */
[C---:B------:R-:W-:Y:S02]  /*a160*/  @!P5 LEA R8, P2, R4.reuse, c[0x0][0x200], 0x2 ;  /* 0x000080000408da11 */ /* 0x040fe400078410ff */
[----:B------:R-:W-:Y:S01]  /*a170*/  @!P4 LEA.HI.X.SX32 R5, R5, R12, 0x1, P1 ;  /* 0x0000000c0505c211 */ /* 0x000fe200008f0eff */
[----:B------:R2:W-:Y:S01]  /*a180*/  STG.E.128 [R10.64], RZ ;  /* 0x000000ff0a007986 */ /* 0x0005e2000c101d0a */
[----:B------:R-:W-:-:S02]  /*a190*/  @!P5 LEA.HI.X R9, R4, c[0x0][0x204], R9, 0x2, P2 ;  /* 0x000081000409da11 */ /* 0x000fc400010f1409 */
[----:B------:R-:W-:-:S04]  /*a1a0*/  @!P4 LEA R4, P1, R14, c[0x0][0x200], 0x2 ;  /* 0x000080000e04ca11 */ /* 0x000fc800078210ff */
[----:B------:R-:W-:Y:S02]  /*a1b0*/  @!P4 LEA.HI.X R5, R14, c[0x0][0x204], R5, 0x2, P1 ;  /* 0x000081000e05ca11 */ /* 0x000fe400008f1405 */
[----:B-1----:R-:W-:-:S04]  /*a1c0*/  @!P3 LEA R2, P0, R15, c[0x0][0x200], 0x2 ;  /* 0x000080000f02ba11 */ /* 0x002fc800078010ff */
[----:B------:R-:W-:Y:S01]  /*a1d0*/  @!P3 LEA.HI.X R3, R15, c[0x0][0x204], R0, 0x2, P0 ;  /* 0x000081000f03ba11 */ /* 0x000fe200000f1400 */
[----:B------:R-:W-:Y:S02]  /*a1e0*/  @!P3 IMAD.MOV.U32 R0, RZ, RZ, 0x7f800000 ;  /* 0x7f800000ff00b424 */ /* 0x000fe400078e00ff */
[----:B--2---:R-:W-:Y:S02]  /*a1f0*/  @!P5 IMAD.MOV.U32 R11, RZ, RZ, 0x7f800000 ;  /* 0x7f800000ff0bd424 */ /* 0x004fe400078e00ff */
[----:B------:R-:W-:-:S03]  /*a200*/  @!P4 IMAD.MOV.U32 R10, RZ, RZ, 0x7f800000 ;  /* 0x7f800000ff0ac424 */ /* 0x000fc600078e00ff */
[----:B------:R-:W-:Y:S04]  /*a210*/  @!P5 STG.E [R8.64], R11 ;  /* 0x0000000b0800d986 */ /* 0x000fe8000c10190a */
[----:B------:R-:W-:Y:S04]  /*a220*/  @!P4 STG.E [R4.64], R10 ;  /* 0x0000000a0400c986 */ /* 0x000fe8000c10190a */
[----:B------:R1:W-:Y:S02]  /*a230*/  @!P3 STG.E [R2.64], R0 ;  /* 0x000000000200b986 */ /* 0x0003e4000c10190a */
[----:B-1----:R-:W-:-:S04]  /*a240*/  IADD3 R0, R6, 0x60, RZ ;  /* 0x0000006006007810 */ /* 0x002fc80007ffe0ff */
[----:B------:R-:W-:-:S13]  /*a250*/  ISETP.GE.OR P6, PT, R0, R16, P6 ;  /* 0x000000100000720c */ /* 0x000fda00037c6670 */
[----:B------:R-:W-:Y:S05]  /*a260*/  @P6 EXIT ;  /* 0x000000000000694d */ /* 0x000fea0003800000 */
[----:B------:R-:W-:-:S05]  /*a270*/  IMAD R0, R0, R7, RZ ;  /* 0x0000000700007224 */ /* 0x000fca00078e02ff */
[----:B------:R-:W-:-:S04]  /*a280*/  IADD3 R3, P0, R0, R13, RZ ;  /* 0x0000000d00037210 */ /* 0x000fc80007f1e0ff */
[----:B------:R-:W-:Y:S02]  /*a290*/  LEA.HI.X.SX32 R0, R0, R12, 0x1, P0 ;  /* 0x0000000c00007211 */ /* 0x000fe400000f0eff */
[----:B------:R-:W-:-:S04]  /*a2a0*/  LEA R2, P0, R3, c[0x0][0x200], 0x2 ;  /* 0x0000800003027a11 */ /* 0x000fc800078010ff */
[----:B------:R-:W-:Y:S01]  /*a2b0*/  LEA.HI.X R3, R3, c[0x0][0x204], R0, 0x2, P0 ;  /* 0x0000810003037a11 */ /* 0x000fe200000f1400 */
[----:B------:R-:W-:-:S05]  /*a2c0*/  IMAD.MOV.U32 R0, RZ, RZ, 0x7f800000 ;  /* 0x7f800000ff007424 */ /* 0x000fca00078e00ff */
[----:B------:R-:W-:Y:S01]  /*a2d0*/  STG.E [R2.64], R0 ;  /* 0x0000000002007986 */ /* 0x000fe2000c10190a */
[----:B------:R-:W-:Y:S05]  /*a2e0*/  EXIT ;  /* 0x000000000000794d */ /* 0x000fea0003800000 */
.L_x_8:
[----:B------:R-:W-:-:S00]  /*a2f0*/  BRA `(.L_x_8) ;  /* 0xfffffff000007947 */ /* 0x000fc0000383ffff */
[----:B------:R-:W-:-:S00]  /*a300*/  NOP ;  /* 0x0000000000007918 */ /* 0x000fc00000000000 */
[----:B------:R-:W-:-:S00]  /*a310*/  NOP ;  /* 0x0000000000007918 */ /* 0x000fc00000000000 */
[----:B------:R-:W-:-:S00]  /*a320*/  NOP ;  /* 0x0000000000007918 */ /* 0x000fc00000000000 */
[----:B------:R-:W-:-:S00]  /*a330*/  NOP ;  /* 0x0000000000007918 */ /* 0x000fc00000000000 */
[----:B------:R-:W-:-:S00]  /*a340*/  NOP ;  /* 0x0000000000007918 */ /* 0x000fc00000000000 */
[----:B------:R-:W-:-:S00]  /*a350*/  NOP ;  /* 0x0000000000007918 */ /* 0x000fc00000000000 */
[----:B------:R-:W-:-:S00]  /*a360*/  NOP ;  /* 0x0000000000007918 */ /* 0x000fc00000000000 */
[----:B------:R-:W-:-:S00]  /*a370*/  NOP ;  /* 0x0000000000007918 */ /* 0x000fc00000000000 */
.L_x_608:


//--------------------- .text._ZN5flash16flash_fwd_kernelI23Flash_fwd_kernel_traitsILi32ELi128ELi128ELi4ELb0ELb0EN7cutlass6half_tE19Flash_kernel_traitsILi32ELi128ELi128ELi4ES3_EELb0ELb1ELb0ELb0ELb0ELb1ELb0ELb0EEEvNS_16Flash_fwd_paramsE --------------------------
	.section	.text._ZN5flash16flash_fwd_kernelI23Flash_fwd_kernel_traitsILi32ELi128ELi128ELi4ELb0ELb0EN7cutlass6half_tE19Flash_kernel_traitsILi32ELi128ELi128ELi4ES3_EELb0ELb1ELb0ELb0ELb0ELb1ELb0ELb0EEEvNS_16Flash_fwd_paramsE,"ax",@progbits
	.sectioninfo	@"SHI_REGISTERS=255"
	.align	128
        .global         _ZN5flash16flash_fwd_kernelI23Flash_fwd_kernel_traitsILi32ELi128ELi128ELi4ELb0ELb0EN7cutlass6half_tE19Flash_kernel_traitsILi32ELi128ELi128ELi4ES3_EELb0ELb1ELb0ELb0ELb0ELb1ELb0ELb0EEEvNS_16Flash_fwd_paramsE
        .type           _ZN5flash16flash_fwd_kernelI23Flash_fwd_kernel_traitsILi32ELi128ELi128ELi4ELb0ELb0EN7cutlass6half_tE19Flash_kernel_traitsILi32ELi128ELi128ELi4ES3_EELb0ELb1ELb0ELb0ELb0ELb1ELb0ELb0EEEvNS_16Flash_fwd_paramsE,@function
        .size           _ZN5flash16flash_fwd_kernelI23Flash_fwd_kernel_traitsILi32ELi128ELi128ELi4ELb0ELb0EN7cutlass6half_tE19Flash_kernel_traitsILi32ELi128ELi128ELi4ES3_EELb0ELb1ELb0ELb0ELb0ELb1ELb0ELb0EEEvNS_16Flash_fwd_paramsE,(.L_x_609 - _ZN5flash16flash_fwd_kernelI23Flash_fwd_kernel_traitsILi32ELi128ELi128ELi4ELb0ELb0EN7cutlass6half_tE19Flash_kernel_traitsILi32ELi128ELi128ELi4ES3_EELb0ELb1ELb0ELb0ELb0ELb1ELb0ELb0EEEvNS_16Flash_fwd_paramsE)
        .other          _ZN5flash16flash_fwd_kernelI23Flash_fwd_kernel_traitsILi32ELi128ELi128ELi4ELb0ELb0EN7cutlass6half_tE19Flash_kernel_traitsILi32ELi128ELi128ELi4ES3_EELb0ELb1ELb0ELb0ELb0ELb1ELb0ELb0EEEvNS_16Flash_fwd_paramsE,@"STO_CUDA_ENTRY STV_DEFAULT"
_ZN5flash16flash_fwd_kernelI23Flash_fwd_kernel_traitsILi32ELi128ELi128ELi4ELb0ELb0EN7cutlass6half_tE19Flash_kernel_traitsILi32ELi128ELi128ELi4ES3_EELb0ELb1ELb0ELb0ELb0ELb1ELb0ELb0EEEvNS_16Flash_fwd_paramsE:
.text._ZN5flash16flash_fwd_kernelI23Flash_fwd_kernel_traitsILi32ELi128ELi128ELi4ELb0ELb0EN7cutlass6half_tE19Flash_kernel_traitsILi32ELi128ELi128ELi4ES3_EELb0ELb1ELb0ELb0ELb0ELb1ELb0ELb0EEEvNS_16Flash_fwd_paramsE:
[----:B------:R-:W-:Y:S02]  /*0000*/  MOV R1, c[0x0][0x28] ;  /* 0x00000a0000017a02 */ /* 0x000fe40000000f00 */
[----:B------:R-:W1:Y:S01]  /*0010*/  S2R R13, SR_CTAID.Y ;  /* 0x00000000000d7919 */ /* 0x000e620000002600 */
[----:B------:R-:W2:Y:S01]  /*0020*/  LDC.U8 R0, c[0x0][0x312] ;  /* 0x0000c480ff007b82 */ /* 0x000ea20000000000 */
[----:B------:R-:W-:Y:S01]  /*0030*/  ISETP.NE.U32.AND P2, PT, RZ, c[0x0][0x240], PT ;  /* 0x00009000ff007a0c */ /* 0x000fe20003f45070 */
[----:B------:R-:W-:Y:S01]  /*0040*/  IMAD.MOV.U32 R6, RZ, RZ, 0x4 ;  /* 0x00000004ff067424 */ /* 0x000fe200078e00ff */
[----:B------:R-:W-:Y:S01]  /*0050*/  ULDC.64 UR6, c[0x0][0x118] ;  /* 0x0000460000067ab9 */ /* 0x000fe20000000a00 */
[----:B------:R-:W-:Y:S01]  /*0060*/  IMAD.MOV.U32 R9, RZ, RZ, -0x1 ;  /* 0xffffffffff097424 */ /* 0x000fe200078e00ff */
[----:B------:R-:W-:Y:S02]  /*0070*/  ISETP.NE.AND.EX P2, PT, RZ, c[0x0][0x244], PT, P2 ;  /* 0x00009100ff007a0c */ /* 0x000fe40003f45320 */
[----:B------:R-:W-:Y:S02]  /*0080*/  ISETP.EQ.U32.AND P1, PT, RZ, c[0x0][0x248], PT ;  /* 0x00009200ff007a0c */ /* 0x000fe40003f22070 */
[----:B------:R-:W-:Y:S01]  /*0090*/  ISETP.NE.U32.AND P0, PT, RZ, c[0x0][0x250], PT ;  /* 0x00009400ff007a0c */ /* 0x000fe20003f05070 */
[----:B------:R-:W-:Y:S01]  /*00a0*/  IMAD.MOV.U32 R8, RZ, RZ, -0x1 ;  /* 0xffffffffff087424 */ /* 0x000fe200078e00ff */
[----:B------:R-:W-:-:S02]  /*00b0*/  IADD3 R1, R1, -0x50, RZ ;  /* 0xffffffb001017810 */ /* 0x000fc40007ffe0ff */
[----:B------:R-:W-:Y:S01]  /*00c0*/  ISETP.NE.AND.EX P0, PT, RZ, c[0x0][0x254], PT, P0 ;  /* 0x00009500ff007a0c */ /* 0x000fe20003f05300 */
[----:B-1----:R-:W-:Y:S01]  /*00d0*/  IMAD.WIDE R2, R13, R6, c[0x0][0x240] ;  /* 0x000090000d027625 */ /* 0x002fe200078e0206 */
[----:B--2---:R-:W-:-:S04]  /*00e0*/  ISETP.NE.AND P3, PT, R0, RZ, PT ;  /* 0x000000ff0000720c */ /* 0x004fc80003f65270 */
[----:B------:R1:W2:Y:S01]  /*00f0*/  @P2 LDG.E R9, [R2.64] ;  /* 0x0000000602092981 */ /* 0x0002a2000c1e1900 */
[----:B------:R-:W-:Y:S01]  /*0100*/  ISETP.EQ.OR.EX P1, PT, RZ, c[0x0][0x24c], !P3, P1 ;  /* 0x00009300ff007a0c */ /* 0x000fe20005f22710 */
[----:B------:R-:W-:Y:S02]  /*0110*/  IMAD.WIDE R4, R13, R6, c[0x0][0x248] ;  /* 0x000092000d047625 */ /* 0x000fe400078e0206 */
[----:B------:R1:W3:Y:S10]  /*0120*/  @P2 LDG.E R0, [R2.64+0x4] ;  /* 0x0000040602002981 */ /* 0x0002f4000c1e1900 */
[----:B------:R4:W5:Y:S01]  /*0130*/  @!P1 LDG.E R8, [R4.64] ;  /* 0x0000000604089981 */ /* 0x000962000c1e1900 */
[----:B------:R-:W-:-:S03]  /*0140*/  IMAD.MOV.U32 R7, RZ, RZ, RZ ;  /* 0x000000ffff077224 */ /* 0x000fc600078e00ff */
[----:B------:R-:W2:Y:S04]  /*0150*/  S2R R16, SR_CTAID.X ;  /* 0x0000000000107919 */ /* 0x000ea80000002500 */
[----:B------:R-:W2:Y:S01]  /*0160*/  S2R R14, SR_CTAID.Z ;  /* 0x00000000000e7919 */ /* 0x000ea20000002700 */
[----:B-1----:R-:W-:-:S05]  /*0170*/  @P0 IMAD.WIDE R2, R13, R6, c[0x0][0x250] ;  /* 0x000094000d020625 */ /* 0x002fca00078e0206 */
[----:B------:R4:W5:Y:S01]  /*0180*/  @P0 LDG.E R7, [R2.64] ;  /* 0x0000000602070981 */ /* 0x000962000c1e1900 */
[----:B------:R-:W-:-:S04]  /*0190*/  ISETP.NE.U32.AND P0, PT, RZ, c[0x0][0x248], PT ;  /* 0x00009200ff007a0c */ /* 0x000fc80003f05070 */
[----:B------:R-:W-:Y:S01]  /*01a0*/  ISETP.NE.AND.EX P0, PT, RZ, c[0x0][0x24c], PT, P0 ;  /* 0x00009300ff007a0c */ /* 0x000fe20003f05300 */
[----:B--2---:R4:W-:Y:S01]  /*01b0*/  STL [R1+0x8], R9 ;  /* 0x0000080901007387 */ /* 0x0049e20000100800 */
[----:B---3--:R-:W-:Y:S02]  /*01c0*/  @P2 IMAD.IADD R64, R0, 0x1, -R9 ;  /* 0x0000000100402824 */ /* 0x008fe400078e0a09 */
[----:B------:R-:W-:-:S09]  /*01d0*/  @!P2 IMAD.MOV.U32 R64, RZ, RZ, c[0x0][0x214] ;  /* 0x00008500ff40a624 */ /* 0x000fd200078e00ff */
[----:B------:R-:W-:Y:S05]  /*01e0*/  @!P0 BRA `(.L_x_9) ;  /* 0x0000004000008947 */ /* 0x000fea0003800000 */
[----:B------:R-:W2:Y:S02]  /*01f0*/  @P3 LDG.E R0, [R4.64+0x4] ;  /* 0x0000040604003981 */ /* 0x000ea4000c1e1900 */
[----:B--2--5:R-:W-:-:S06]  /*0200*/  @P3 IADD3 R0, R0, -R8, RZ ;  /* 0x8000000800003210 */ /* 0x024fcc0007ffe0ff */
[----:B------:R1:W5:Y:S01]  /*0210*/  @!P3 LDG.E R0, [R4.64] ;  /* 0x000000060400b981 */ /* 0x000362000c1e1900 */
[----:B------:R-:W-:Y:S05]  /*0220*/  BRA `(.L_x_10) ;  /* 0x0000001000007947 */ /* 0x000fea0003800000 */
.L_x_9:
[----:B------:R-:W-:Y:S02]  /*0230*/  MOV R0, c[0x0][0x218] ;  /* 0x0000860000007a02 */ /* 0x000fe40000000f00 */
.L_x_10:
[----:B------:R-:W-:-:S04]  /*0240*/  ISETP.NE.U32.AND P2, PT, RZ, c[0x0][0x258], PT ;  /* 0x00009600ff007a0c */ /* 0x000fc80003f45070 */
[----:B------:R-:W-:-:S13]  /*0250*/  ISETP.NE.AND.EX P2, PT, RZ, c[0x0][0x25c], PT, P2 ;  /* 0x00009700ff007a0c */ /* 0x000fda0003f45320 */
[----:B----4-:R-:W-:-:S06]  /*0260*/  @P2 IMAD.WIDE R2, R13, R6, c[0x0][0x258] ;  /* 0x000096000d022625 */ /* 0x010fcc00078e0206 */
[----:B------:R-:W2:Y:S01]  /*0270*/  @P2 LDG.E R3, [R2.64] ;  /* 0x0000000602032981 */ /* 0x000ea2000c1e1900 */
[----:B------:R-:W-:Y:S01]  /*0280*/  IMAD.SHL.U32 R116, R16, 0x80, RZ ;  /* 0x0000008010747824 */ /* 0x000fe200078e00ff */
[----:B------:R-:W-:-:S04]  /*0290*/  @!P2 ISETP.NE.U32.AND P1, PT, RZ, c[0x0][0x268], PT ;  /* 0x00009a00ff00aa0c */ /* 0x000fc80003f25070 */
[----:B------:R-:W-:Y:S02]  /*02a0*/  ISETP.GT.AND P0, PT, R64, R116, PT ;  /* 0x000000744000720c */ /* 0x000fe40003f04270 */
[----:B------:R-:W-:-:S04]  /*02b0*/  @!P2 ISETP.NE.AND.EX P1, PT, RZ, c[0x0][0x26c], PT, P1 ;  /* 0x00009b00ff00aa0c */ /* 0x000fc80003f25310 */
[----:B------:R-:W-:Y:S01]  /*02c0*/  @!P2 SEL R2, RZ, c[0x0][0x21c], !P1 ;  /* 0x00008700ff02aa07 */ /* 0x000fe20004800000 */
[----:B--2--5:R-:W-:-:S03]  /*02d0*/  @P2 IMAD.IADD R45, R3, 0x1, -R7 ;  /* 0x00000001032d2824 */ /* 0x024fc600078e0a07 */
[----:B------:R-:W-:-:S03]  /*02e0*/  @!P2 IADD3 R45, R2, R0, -R7 ;  /* 0x00000000022da210 */ /* 0x000fc60007ffe807 */
[----:B------:R-:W-:Y:S05]  /*02f0*/  @!P0 EXIT ;  /* 0x000000000000894d */ /* 0x000fea0003800000 */
[----:B------:R-:W-:Y:S01]  /*0300*/  IADD3 R0, -R64, 0xff, R116 ;  /* 0x000000ff40007810 */ /* 0x000fe20007ffe174 */
[----:B------:R-:W2:Y:S01]  /*0310*/  S2R R67, SR_TID.X ;  /* 0x0000000000437919 */ /* 0x000ea20000002100 */
[----:B------:R-:W-:Y:S02]  /*0320*/  IADD3 R2, R45, 0x7f, RZ ;  /* 0x0000007f2d027810 */ /* 0x000fe40007ffe0ff */
[----:B------:R-:W-:Y:S02]  /*0330*/  IADD3 R0, R0, c[0x0][0x2e8], R45 ;  /* 0x0000ba0000007a10 */ /* 0x000fe40007ffe02d */
[----:B------:R-:W-:Y:S02]  /*0340*/  SHF.R.S32.HI R3, RZ, 0x1f, R2 ;  /* 0x0000001fff037819 */ /* 0x000fe40000011402 */
[----:B-1----:R-:W-:Y:S02]  /*0350*/  SHF.R.S32.HI R4, RZ, 0x1f, R0 ;  /* 0x0000001fff047819 */ /* 0x002fe40000011400 */
[----:B------:R-:W-:-:S02]  /*0360*/  LEA.HI R2, R3, R2, RZ, 0x7 ;  /* 0x0000000203027211 */ /* 0x000fc400078f38ff */
[----:B------:R-:W-:Y:S02]  /*0370*/  LEA.HI R0, R4, R0, RZ, 0x7 ;  /* 0x0000000004007211 */ /* 0x000fe400078f38ff */
[----:B------:R-:W-:Y:S02]  /*0380*/  SHF.R.S32.HI R2, RZ, 0x7, R2 ;  /* 0x00000007ff027819 */ /* 0x000fe40000011402 */
[----:B------:R-:W-:-:S04]  /*0390*/  SHF.R.S32.HI R0, RZ, 0x7, R0 ;  /* 0x00000007ff007819 */ /* 0x000fc80000011400 */
[----:B------:R-:W-:-:S04]  /*03a0*/  IMNMX R219, R2, R0, PT ;  /* 0x0000000002db7217 */ /* 0x000fc80003800200 */
[----:B------:R-:W-:Y:S01]  /*03b0*/  ISETP.GE.AND P0, PT, R219, 0x1, PT ;  /* 0x00000001db00780c */ /* 0x000fe20003f06270 */
[----:B------:R1:W-:-:S12]  /*03c0*/  STL [R1+0x1c], R219 ;  /* 0x00001cdb01007387 */ /* 0x0003d80000100800 */
[----:B------:R-:W-:Y:S05]  /*03d0*/  @!P0 BRA `(.L_x_11) ;  /* 0x0000f99000008947 */ /* 0x000fea0003800000 */
[----:B--2---:R-:W-:Y:S02]  /*03e0*/  ISETP.NE.AND P1, PT, R9, -0x1, PT ;  /* 0xffffffff0900780c */ /* 0x004fe40003f25270 */
[----:B------:R-:W-:-:S11]  /*03f0*/  ISETP.NE.AND P0, PT, R8, -0x1, PT ;  /* 0xffffffff0800780c */ /* 0x000fd60003f05270 */
[----:B------:R-:W-:Y:S01]  /*0400*/  @!P1 SHF.R.S32.HI R4, RZ, 0x1f, R13 ;  /* 0x0000001fff049819 */ /* 0x000fe2000001140d */
[----:B------:R-:W-:Y:S01]  /*0410*/  @P1 IMAD.WIDE.U32 R2, R9, c[0x0][0x190], RZ ;  /* 0x0000640009021a25 */ /* 0x000fe200078e00ff */
[----:B------:R-:W-:-:S03]  /*0420*/  @P0 IADD3 R0, R7, R8, RZ ;  /* 0x0000000807000210 */ /* 0x000fc60007ffe0ff */
[----:B------:R-:W-:Y:S01]  /*0430*/  @!P1 IMAD R6, R4, c[0x0][0x178], RZ ;  /* 0x00005e0004069a24 */ /* 0x000fe200078e02ff */
[----:B------:R-:W-:Y:S01]  /*0440*/  @P1 MOV R10, R2 ;  /* 0x00000002000a1202 */ /* 0x000fe20000000f00 */
[----:B------:R-:W-:Y:S02]  /*0450*/  @P1 IMAD R11, R9, c[0x0][0x194], R3 ;  /* 0x00006500090b1a24 */ /* 0x000fe400078e0203 */
[----:B------:R-:W-:-:S04]  /*0460*/  @P0 IMAD.WIDE.U32 R2, R0, c[0x0][0x198], RZ ;  /* 0x0000660000020a25 */ /* 0x000fc800078e00ff */
[----:B------:R-:W-:Y:S01]  /*0470*/  @!P1 IMAD.WIDE.U32 R4, R13, c[0x0][0x178], RZ ;  /* 0x00005e000d049a25 */ /* 0x000fe200078e00ff */
[----:B------:R-:W-:-:S03]  /*0480*/  @P0 MOV R18, R2 ;  /* 0x0000000200120202 */ /* 0x000fc60000000f00 */
[----:B------:R-:W-:Y:S01]  /*0490*/  @!P1 IMAD R6, R13, c[0x0][0x17c], R6 ;  /* 0x00005f000d069a24 */ /* 0x000fe200078e0206 */
[----:B------:R-:W-:Y:S01]  /*04a0*/  @!P1 MOV R10, R4 ;  /* 0x00000004000a9202 */ /* 0x000fe20000000f00 */
[----:B------:R-:W-:-:S03]  /*04b0*/  @P0 IMAD R12, R0, c[0x0][0x19c], R3 ;  /* 0x00006700000c0a24 */ /* 0x000fc600078e0203 */
[----:B------:R-:W-:Y:S01]  /*04c0*/  @!P1 IADD3 R11, R5, R6, RZ ;  /* 0x00000006050b9210 */ /* 0x000fe20007ffe0ff */
[----:B------:R-:W-:Y:S05]  /*04d0*/  @P0 BRA `(.L_x_12) ;  /* 0x000000b000000947 */ /* 0x000fea0003800000 */
[----:B------:R-:W-:Y:S01]  /*04e0*/  SHF.R.S32.HI R0, RZ, 0x1f, R7 ;  /* 0x0000001fff007819 */ /* 0x000fe20000011407 */
[----:B------:R-:W-:Y:S01]  /*04f0*/  IMAD.WIDE.U32 R2, R7, c[0x0][0x198], RZ ;  /* 0x0000660007027a25 */ /* 0x000fe200078e00ff */
[----:B------:R-:W-:-:S03]  /*0500*/  SHF.R.S32.HI R4, RZ, 0x1f, R13 ;  /* 0x0000001fff047819 */ /* 0x000fc6000001140d */
[----:B------:R-:W-:Y:S02]  /*0510*/  IMAD R0, R0, c[0x0][0x198], RZ ;  /* 0x0000660000007a24 */ /* 0x000fe400078e02ff */
[----:B------:R-:W-:Y:S02]  /*0520*/  IMAD R4, R4, c[0x0][0x180], RZ ;  /* 0x0000600004047a24 */ /* 0x000fe400078e02ff */
[----:B------:R-:W-:-:S05]  /*0530*/  IMAD R0, R7, c[0x0][0x19c], R0 ;  /* 0x0000670007007a24 */ /* 0x000fca00078e0200 */
[----:B------:R-:W-:Y:S01]  /*0540*/  IADD3 R3, R3, R0, RZ ;  /* 0x0000000003037210 */ /* 0x000fe20007ffe0ff */
[----:B------:R-:W-:-:S04]  /*0550*/  IMAD R0, R13, c[0x0][0x184], R4 ;  /* 0x000061000d007a24 */ /* 0x000fc800078e0204 */
[----:B------:R-:W-:-:S05]  /*0560*/  IMAD.WIDE.U32 R2, R13, c[0x0][0x180], R2 ;  /* 0x000060000d027a25 */ /* 0x000fca00078e0002 */
[----:B------:R-:W-:Y:S02]  /*0570*/  IADD3 R12, R3, R0, RZ ;  /* 0x00000000030c7210 */ /* 0x000fe40007ffe0ff */
[----:B------:R-:W-:Y:S02]  /*0580*/  MOV R18, R2 ;  /* 0x0000000200127202 */ /* 0x000fe40000000f00 */
.L_x_12:
[----:B------:R-:W-:Y:S02]  /*0590*/  IABS R4, c[0x0][0x1c8] ;  /* 0x0000720000047a13 */ /* 0x000fe40000000000 */
[----:B------:R-:W-:Y:S02]  /*05a0*/  IABS R5, R14 ;  /* 0x0000000e00057213 */ /* 0x000fe40000000000 */
[----:B------:R-:W2:Y:S01]  /*05b0*/  I2F.RP R2, R4 ;  /* 0x0000000400027306 */ /* 0x000ea20000209400 */
[----:B------:R-:W-:-:S07]  /*05c0*/  SHF.R.S32.HI R9, RZ, 0x1f, R14 ;  /* 0x0000001fff097819 */ /* 0x000fce000001140e */
[----:B--2---:R-:W2:Y:S02]  /*05d0*/  MUFU.RCP R2, R2 ;  /* 0x0000000200027308 */ /* 0x004ea40000001000 */
[----:B--2---:R-:W-:-:S06]  /*05e0*/  IADD3 R2, R2, 0xffffffe, RZ ;  /* 0x0ffffffe02027810 */ /* 0x004fcc0007ffe0ff */
[----:B------:R-:W2:Y:S02]  /*05f0*/  F2I.FTZ.U32.TRUNC.NTZ R3, R2 ;  /* 0x0000000200037305 */ /* 0x000ea4000021f000 */
[----:B--2---:R-:W-:Y:S02]  /*0600*/  IMAD.MOV R0, RZ, RZ, -R3 ;  /* 0x000000ffff007224 */ /* 0x004fe400078e0a03 */
[----:B------:R-:W-:Y:S02]  /*0610*/  IMAD.MOV.U32 R2, RZ, RZ, RZ ;  /* 0x000000ffff027224 */ /* 0x000fe400078e00ff */
[----:B------:R-:W-:-:S04]  /*0620*/  IMAD R0, R0, R4, RZ ;  /* 0x0000000400007224 */ /* 0x000fc800078e02ff */
[----:B------:R-:W-:-:S04]  /*0630*/  IMAD.HI.U32 R0, R3, R0, R2 ;  /* 0x0000000003007227 */ /* 0x000fc800078e0002 */
[----:B------:R-:W-:-:S04]  /*0640*/  IMAD.MOV.U32 R3, RZ, RZ, R5 ;  /* 0x000000ffff037224 */ /* 0x000fc800078e0005 */
[----:B------:R-:W-:-:S05]  /*0650*/  IMAD.HI.U32 R0, R0, R3, RZ ;  /* 0x0000000300007227 */ /* 0x000fca00078e00ff */
[----:B------:R-:W-:-:S05]  /*0660*/  IADD3 R2, -R0, RZ, RZ ;  /* 0x000000ff00027210 */ /* 0x000fca0007ffe1ff */
[----:B------:R-:W-:-:S05]  /*0670*/  IMAD R2, R4, R2, R3 ;  /* 0x0000000204027224 */ /* 0x000fca00078e0203 */
[----:B------:R-:W-:-:S13]  /*0680*/  ISETP.GT.U32.AND P2, PT, R4, R2, PT ;  /* 0x000000020400720c */ /* 0x000fda0003f44070 */
[----:B------:R-:W-:Y:S01]  /*0690*/  @!P2 IMAD.IADD R2, R2, 0x1, -R4 ;  /* 0x000000010202a824 */ /* 0x000fe200078e0a04 */
[----:B------:R-:W-:Y:S02]  /*06a0*/  @!P2 IADD3 R0, R0, 0x1, RZ ;  /* 0x000000010000a810 */ /* 0x000fe40007ffe0ff */
[----:B------:R-:W-:Y:S02]  /*06b0*/  ISETP.NE.AND P2, PT, RZ, c[0x0][0x1c8], PT ;  /* 0x00007200ff007a0c */ /* 0x000fe40003f45270 */
[----:B------:R-:W-:Y:S01]  /*06c0*/  ISETP.GE.U32.AND P3, PT, R2, R4, PT ;  /* 0x000000040200720c */ /* 0x000fe20003f66070 */
[----:B------:R-:W-:Y:S01]  /*06d0*/  @P0 IMAD.IADD R4, R7, 0x1, R8 ;  /* 0x0000000107040824 */ /* 0x000fe200078e0208 */
[----:B------:R-:W-:-:S04]  /*06e0*/  LOP3.LUT R2, R14, c[0x0][0x1c8], RZ, 0x3c, !PT ;  /* 0x000072000e027a12 */ /* 0x000fc800078e3cff */
[----:B------:R-:W-:Y:S01]  /*06f0*/  ISETP.GE.AND P1, PT, R2, RZ, PT ;  /* 0x000000ff0200720c */ /* 0x000fe20003f26270 */
[----:B------:R-:W-:-:S04]  /*0700*/  @P0 IMAD.WIDE.U32 R2, R4, c[0x0][0x1a0], RZ ;  /* 0x0000680004020a25 */ /* 0x000fc800078e00ff */
[----:B------:R-:W-:Y:S01]  /*0710*/  @P0 IMAD R23, R4, c[0x0][0x1a4], R3 ;  /* 0x0000690004170a24 */ /* 0x000fe200078e0203 */
[----:B------:R-:W-:Y:S02]  /*0720*/  @P0 MOV R22, R2 ;  /* 0x0000000200160202 */ /* 0x000fe40000000f00 */
[----:B------:R-:W-:-:S04]  /*0730*/  @P3 IADD3 R0, R0, 0x1, RZ ;  /* 0x0000000100003810 */ /* 0x000fc80007ffe0ff */
[----:B------:R-:W-:-:S05]  /*0740*/  MOV R20, R0 ;  /* 0x0000000000147202 */ /* 0x000fca0000000f00 */
[----:B------:R-:W-:Y:S01]  /*0750*/  @!P1 IMAD.MOV R20, RZ, RZ, -R20 ;  /* 0x000000ffff149224 */ /* 0x000fe200078e0a14 */
[----:B------:R-:W-:Y:S01]  /*0760*/  @!P2 LOP3.LUT R20, RZ, c[0x0][0x1c8], RZ, 0x33, !PT ;  /* 0x00007200ff14aa12 */ /* 0x000fe200078e33ff */
        /* <DEDUP_REMOVED lines=12> */
.L_x_13:
[----:B------:R-:W-:Y:S01]  /*0830*/  SHF.R.S32.HI R28, RZ, 0x1f, R67 ;  /* 0x0000001fff1c7819 */ /* 0x000fe20000011443 */
[----:B------:R-:W-:Y:S01]  /*0840*/  IMAD.MOV.U32 R206, RZ, RZ, c[0x0][0x198] ;  /* 0x00006600ffce7624 */ /* 0x000fe200078e00ff */
[----:B------:R-:W-:Y:S01]  /*0850*/  IADD3 R118, R219, -0x1, RZ ;  /* 0xffffffffdb767810 */ /* 0x000fe20007ffe0ff */
[----:B------:R-:W-:Y:S01]  /*0860*/  IMAD.MOV.U32 R0, RZ, RZ, 0x7 ;  /* 0x00000007ff007424 */ /* 0x000fe200078e00ff */
[CC--:B------:R-:W-:Y:S01]  /*0870*/  LEA.HI R6, R28.reuse, R67.reuse, RZ, 0x2 ;  /* 0x000000431c067211 */ /* 0x0c0fe200078f10ff */
[----:B------:R-:W-:Y:S01]  /*0880*/  IMAD.MOV.U32 R29, RZ, RZ, c[0x0][0x1a0] ;  /* 0x00006800ff1d7624 */ /* 0x000fe200078e00ff */
[-C--:B------:R-:W-:Y:S01]  /*0890*/  LEA.HI R27, R28, R67.reuse, RZ, 0x3 ;  /* 0x000000431c1b7211 */ /* 0x080fe200078f18ff */
[C---:B------:R-:W-:Y:S01]  /*08a0*/  IMAD.SHL.U32 R205, R206.reuse, 0x80, RZ ;  /* 0x00000080cecd7824 */ /* 0x040fe200078e00ff */
[----:B------:R-:W-:Y:S01]  /*08b0*/  SHF.L.U64.HI R2, R206, R0, c[0x0][0x19c] ;  /* 0x00006700ce027619 */ /* 0x000fe20000010200 */
[C---:B------:R-:W-:Y:S01]  /*08c0*/  IMAD.SHL.U32 R30, R29.reuse, 0x80, RZ ;  /* 0x000000801d1e7824 */ /* 0x040fe200078e00ff */
[----:B------:R-:W-:Y:S01]  /*08d0*/  LOP3.LUT R3, R6, 0xfffffffc, RZ, 0xc0, !PT ;  /* 0xfffffffc06037812 */ /* 0x000fe200078ec0ff */
[----:B------:R-:W-:Y:S01]  /*08e0*/  IMAD.IADD R13, R64, 0x1, -R116 ;  /* 0x00000001400d7824 */ /* 0x000fe200078e0a74 */
[----:B------:R-:W-:Y:S01]  /*08f0*/  SHF.R.S32.HI R25, RZ, 0x3, R27 ;  /* 0x00000003ff197819 */ /* 0x000fe2000001141b */
[----:B------:R-:W-:Y:S01]  /*0900*/  IMAD R4, R2, R118, RZ ;  /* 0x0000007602047224 */ /* 0x000fe200078e02ff */
[----:B------:R-:W-:Y:S01]  /*0910*/  SHF.L.U64.HI R7, R29, R0, c[0x0][0x1a4] ;  /* 0x000069001d077619 */ /* 0x000fe20000010200 */
[----:B------:R-:W-:Y:S01]  /*0920*/  IMAD.IADD R2, R67, 0x1, -R3 ;  /* 0x0000000143027824 */ /* 0x000fe200078e0a03 */
[----:B------:R-:W-:Y:S01]  /*0930*/  SHF.R.S32.HI R0, RZ, 0x1f, R118 ;  /* 0x0000001fff007819 */ /* 0x000fe20000011476 */
[----:B------:R-:W-:Y:S01]  /*0940*/  IMAD.SHL.U32 R5, R25, 0x40, RZ ;  /* 0x0000004019057824 */ /* 0x000fe200078e00ff */
[----:B------:R-:W-:Y:S01]  /*0950*/  SHF.R.S32.HI R250, RZ, 0x2, R6 ;  /* 0x00000002fffa7819 */ /* 0x000fe20000011406 */
[----:B------:R-:W-:Y:S01]  /*0960*/  IMAD R3, R7, R118, RZ ;  /* 0x0000007607037224 */ /* 0x000fe200078e02ff */
[----:B------:R-:W-:Y:S01]  /*0970*/  LEA.HI R66, R28, R67, RZ, 0x5 ;  /* 0x000000431c427211 */ /* 0x000fe200078f28ff */
[----:B------:R-:W-:Y:S01]  /*0980*/  IMAD.SHL.U32 R36, R2, 0x8, RZ ;  /* 0x0000000802247824 */ /* 0x000fe200078e00ff */
[----:B------:R-:W-:Y:S01]  /*0990*/  LOP3.LUT R2, R5, 0xc0, RZ, 0xc0, !PT ;  /* 0x000000c005027812 */ /* 0x000fe200078ec0ff */
[----:B------:R-:W-:Y:S01]  /*09a0*/  IMAD R24, R0, R205, R4 ;  /* 0x000000cd00187224 */ /* 0x000fe200078e0204 */
[----:B------:R-:W-:Y:S01]  /*09b0*/  IADD3 R34, R250, 0x20, RZ ;  /* 0x00000020fa227810 */ /* 0x000fe20007ffe0ff */
[----:B------:R-:W-:Y:S01]  /*09c0*/  IMAD R26, R0, R30, R3 ;  /* 0x0000001e001a7224 */ /* 0x000fe200078e0203 */
[----:B------:R-:W-:Y:S01]  /*09d0*/  LOP3.LUT R3, R2, 0x18, R36, 0xf8, !PT ;  /* 0x0000001802037812 */ /* 0x000fe200078ef824 */
[----:B------:R-:W-:Y:S01]  /*09e0*/  IMAD R9, R9, c[0x0][0x1a8], RZ ;  /* 0x00006a0009097a24 */ /* 0x000fe200078e02ff */
[----:B------:R-:W-:Y:S01]  /*09f0*/  SHF.R.U32.HI R0, RZ, 0x3, R2 ;  /* 0x00000003ff007819 */ /* 0x000fe20000011602 */
[----:B------:R-:W-:Y:S01]  /*0a00*/  IMAD.MOV.U32 R218, RZ, RZ, c[0x0][0x19c] ;  /* 0x00006700ffda7624 */ /* 0x000fe200078e00ff */
[----:B------:R-:W-:Y:S01]  /*0a10*/  IADD3 R33, R250, 0x40, RZ ;  /* 0x00000040fa217810 */ /* 0x000fe20007ffe0ff */
[----:B------:R-:W-:Y:S01]  /*0a20*/  IMAD R9, R14, c[0x0][0x1ac], R9 ;  /* 0x00006b000e097a24 */ /* 0x000fe200078e0209 */
[----:B------:R-:W-:-:S02]  /*0a30*/  LOP3.LUT R8, R3, R0, RZ, 0x3c, !PT ;  /* 0x0000000003087212 */ /* 0x000fc400078e3cff */
[----:B------:R-:W-:Y:S02]  /*0a40*/  LEA.HI R0, R6, R250, RZ, 0x1 ;  /* 0x000000fa06007211 */ /* 0x000fe400078f08ff */
[----:B------:R-:W-:Y:S02]  /*0a50*/  SHF.R.S32.HI R251, RZ, 0x1f, R250 ;  /* 0x0000001ffffb7819 */ /* 0x000fe400000114fa */
[----:B------:R-:W-:Y:S02]  /*0a60*/  LOP3.LUT R0, R0, 0x7fffffe, RZ, 0xc0, !PT ;  /* 0x07fffffe00007812 */ /* 0x000fe400078ec0ff */
[----:B------:R-:W-:Y:S01]  /*0a70*/  SHF.R.S32.HI R37, RZ, 0x1f, R36 ;  /* 0x0000001fff257819 */ /* 0x000fe20000011424 */
[----:B------:R-:W-:Y:S01]  /*0a80*/  IMAD R7, R251, c[0x0][0x198], RZ ;  /* 0x00006600fb077a24 */ /* 0x000fe200078e02ff */
[-C--:B------:R-:W-:Y:S01]  /*0a90*/  ISETP.GE.AND P3, PT, R34, R13.reuse, PT ;  /* 0x0000000d2200720c */ /* 0x080fe20003f66270 */
[C---:B------:R-:W-:Y:S01]  /*0aa0*/  IMAD.IADD R0, R250.reuse, 0x1, -R0 ;  /* 0x00000001fa007824 */ /* 0x040fe200078e0a00 */
[----:B------:R-:W-:Y:S01]  /*0ab0*/  ISETP.GE.AND P2, PT, R33, R13, PT ;  /* 0x0000000d2100720c */ /* 0x000fe20003f46270 */
[----:B------:R-:W-:Y:S01]  /*0ac0*/  IMAD.WIDE.U32 R4, R250, c[0x0][0x198], R36 ;  /* 0x00006600fa047a25 */ /* 0x000fe200078e0024 */
[----:B------:R-:W-:-:S02]  /*0ad0*/  SHF.R.S32.HI R65, RZ, 0x5, R66 ;  /* 0x00000005ff417819 */ /* 0x000fc40000011442 */
[-C--:B------:R-:W-:Y:S01]  /*0ae0*/  ISETP.GE.AND P4, PT, R250, R13.reuse, PT ;  /* 0x0000000dfa00720c */ /* 0x080fe20003f86270 */
[----:B------:R-:W-:Y:S01]  /*0af0*/  IMAD.WIDE R38, R16, 0x80, R250 ;  /* 0x0000008010267825 */ /* 0x000fe200078e02fa */
[----:B------:R-:W-:Y:S02]  /*0b00*/  IADD3 R2, P0, R36, R10, RZ ;  /* 0x0000000a24027210 */ /* 0x000fe40007f1e0ff */
[C---:B------:R-:W-:Y:S01]  /*0b10*/  IADD3 R31, R250.reuse, 0x60, RZ ;  /* 0x00000060fa1f7810 */ /* 0x040fe20007ffe0ff */
[----:B------:R-:W-:Y:S01]  /*0b20*/  IMAD R6, R65, 0x8, R0 ;  /* 0x0000000841067824 */ /* 0x000fe200078e0200 */
[----:B------:R-:W-:Y:S01]  /*0b30*/  STL.64 [R1], R38 ;  /* 0x0000002601007387 */ /* 0x000fe20000100a00 */
[----:B------:R-:W-:Y:S01]  /*0b40*/  IMAD.X R3, R37, 0x1, R11, P0 ;  /* 0x0000000125037824 */ /* 0x000fe200000e060b */
[----:B------:R-:W-:Y:S01]  /*0b50*/  ISETP.GE.AND P1, PT, R31, R13, PT ;  /* 0x0000000d1f00720c */ /* 0x000fe20003f26270 */
[----:B------:R-:W-:Y:S01]  /*0b60*/  IMAD R0, R250, c[0x0][0x19c], R7 ;  /* 0x00006700fa007a24 */ /* 0x000fe200078e0207 */
[----:B------:R-:W-:Y:S01]  /*0b70*/  IADD3 R18, P0, R18, R4, RZ ;  /* 0x0000000412127210 */ /* 0x000fe20007f1e0ff */
[----:B------:R-:W-:Y:S01]  /*0b80*/  IMAD.WIDE.U32 R2, R14, c[0x0][0x1a8], R2 ;  /* 0x00006a000e027a25 */ /* 0x000fe200078e0002 */
[----:B------:R2:W-:Y:S01]  /*0b90*/  STL [R1+0x20], R13 ;  /* 0x0000200d01007387 */ /* 0x0005e20000100800 */
[----:B------:R-:W-:-:S02]  /*0ba0*/  SHF.R.S32.HI R21, RZ, 0x1f, R20 ;  /* 0x0000001fff157819 */ /* 0x000fc40000011414 */
[----:B------:R-:W-:Y:S01]  /*0bb0*/  IMAD.U32 R217, R6, 0x20, R8 ;  /* 0x0000002006d97824 */ /* 0x000fe200078e0008 */
[----:B------:R-:W-:Y:S01]  /*0bc0*/  @!P3 IADD3 R6, P5, R38, 0x20, RZ ;  /* 0x000000202606b810 */ /* 0x000fe20007fbe0ff */
[----:B------:R-:W-:Y:S01]  /*0bd0*/  IMAD.IADD R3, R3, 0x1, R9 ;  /* 0x0000000103037824 */ /* 0x000fe200078e0209 */
[----:B------:R-:W-:Y:S01]  /*0be0*/  IADD3.X R19, R12, R5, R0, P0, !PT ;  /* 0x000000050c137210 */ /* 0x000fe200007fe400 */
[----:B------:R-:W-:Y:S01]  /*0bf0*/  @!P4 IMAD R0, R39, c[0x0][0x190], RZ ;  /* 0x000064002700ca24 */ /* 0x000fe200078e02ff */
[----:B------:R3:W-:Y:S01]  /*0c00*/  STL [R1+0x40], R34 ;  /* 0x0000402201007387 */ /* 0x0007e20000100800 */
[----:B------:R-:W-:Y:S02]  /*0c10*/  @!P3 IMAD.X R7, RZ, RZ, R39, P5 ;  /* 0x000000ffff07b224 */ /* 0x000fe400028e0627 */
[----:B------:R-:W-:Y:S01]  /*0c20*/  @!P3 IMAD.MOV.U32 R4, RZ, RZ, R2 ;  /* 0x000000ffff04b224 */ /* 0x000fe200078e0002 */
[----:B------:R4:W-:Y:S01]  /*0c30*/  STL [R1+0x44], R33 ;  /* 0x0000442101007387 */ /* 0x0009e20000100800 */
[----:B------:R-:W-:-:S02]  /*0c40*/  @!P3 IMAD.MOV.U32 R5, RZ, RZ, R3 ;  /* 0x000000ffff05b224 */ /* 0x000fc400078e0003 */
[--C-:B------:R-:W-:Y:S01]  /*0c50*/  @!P2 IMAD.MOV.U32 R8, RZ, RZ, R2.reuse ;  /* 0x000000ffff08a224 */ /* 0x100fe200078e0002 */
[----:B------:R-:W-:Y:S01]  /*0c60*/  STL.64 [R1+0x28], R36 ;  /* 0x0000282401007387 */ /* 0x000fe20000100a00 */
[--C-:B------:R-:W-:Y:S02]  /*0c70*/  @!P2 IMAD.MOV.U32 R9, RZ, RZ, R3.reuse ;  /* 0x000000ffff09a224 */ /* 0x100fe400078e0003 */
[----:B------:R-:W-:Y:S01]  /*0c80*/  @!P1 IMAD.MOV.U32 R16, RZ, RZ, R2 ;  /* 0x000000ffff109224 */ /* 0x000fe200078e0002 */
[----:B------:R-:W-:Y:S01]  /*0c90*/  STL [R1+0x48], R31 ;  /* 0x0000481f01007387 */ /* 0x000fe20000100800 */
[--C-:B------:R-:W-:Y:S02]  /*0ca0*/  @!P1 IMAD.MOV.U32 R17, RZ, RZ, R3.reuse ;  /* 0x000000ffff119224 */ /* 0x100fe400078e0003 */
[C---:B------:R-:W-:Y:S01]  /*0cb0*/  @!P4 IMAD R10, R38.reuse, c[0x0][0x194], R0 ;  /* 0x00006500260aca24 */ /* 0x040fe200078e0200 */
[C---:B--2---:R-:W-:Y:S01]  /*0cc0*/  @!P2 IADD3 R13, P0, R38.reuse, 0x40, RZ ;  /* 0x00000040260da810 */ /* 0x044fe20007f1e0ff */
[----:B------:R-:W-:-:S04]  /*0cd0*/  @!P4 IMAD.WIDE.U32 R2, R38, c[0x0][0x190], R2 ;  /* 0x000064002602ca25 */ /* 0x000fc800078e0002 */
[--C-:B------:R-:W-:Y:S01]  /*0ce0*/  @!P2 IMAD.X R11, RZ, RZ, R39.reuse, P0 ;  /* 0x000000ffff0ba224 */ /* 0x100fe200000e0627 */
[----:B------:R-:W-:Y:S01]  /*0cf0*/  @!P1 IADD3 R0, P0, R38, 0x60, RZ ;  /* 0x0000006026009810 */ /* 0x000fe20007f1e0ff */
[----:B------:R-:W-:Y:S01]  /*0d00*/  @!P3 IMAD R7, R7, c[0x0][0x190], RZ ;  /* 0x000064000707ba24 */ /* 0x000fe200078e02ff */
[----:B------:R-:W-:Y:S01]  /*0d10*/  @!P4 LEA R12, P5, R2, c[0x0][0x160], 0x1 ;  /* 0x00005800020cca11 */ /* 0x000fe200078a08ff */
[----:B------:R-:W-:Y:S02]  /*0d20*/  @!P4 IMAD.IADD R3, R3, 0x1, R10 ;  /* 0x000000010303c824 */ /* 0x000fe400078e020a */
[----:B------:R-:W-:Y:S02]  /*0d30*/  @!P1 IMAD.X R10, RZ, RZ, R39, P0 ;  /* 0x000000ffff0a9224 */ /* 0x000fe400000e0627 */
[----:B------:R-:W-:Y:S02]  /*0d40*/  @!P3 IMAD R14, R6, c[0x0][0x194], R7 ;  /* 0x00006500060eba24 */ /* 0x000fe400078e0207 */
[----:B------:R-:W-:-:S02]  /*0d50*/  @!P2 IMAD R11, R11, c[0x0][0x190], RZ ;  /* 0x000064000b0baa24 */ /* 0x000fc400078e02ff */
[----:B------:R-:W-:-:S04]  /*0d60*/  @!P3 IMAD.WIDE.U32 R6, R6, c[0x0][0x190], R4 ;  /* 0x000064000606ba25 */ /* 0x000fc800078e0004 */
[----:B------:R-:W-:-:S04]  /*0d70*/  @!P2 IMAD.WIDE.U32 R4, R13, c[0x0][0x190], R8 ;  /* 0x000064000d04aa25 */ /* 0x000fc800078e0008 */
[----:B------:R-:W-:Y:S02]  /*0d80*/  @!P1 IMAD R8, R10, c[0x0][0x190], RZ ;  /* 0x000064000a089a24 */ /* 0x000fe400078e02ff */
[----:B------:R-:W-:Y:S01]  /*0d90*/  @!P2 IMAD R11, R13, c[0x0][0x194], R11 ;  /* 0x000065000d0baa24 */ /* 0x000fe200078e020b */
[----:B------:R-:W-:Y:S01]  /*0da0*/  @!P4 LEA.HI.X R13, R2, c[0x0][0x164], R3, 0x1, P5 ;  /* 0x00005900020dca11 */ /* 0x000fe200028f0c03 */
[----:B------:R-:W-:Y:S01]  /*0db0*/  @!P3 IMAD.IADD R7, R7, 0x1, R14 ;  /* 0x000000010707b824 */ /* 0x000fe200078e020e */
[----:B------:R-:W-:Y:S01]  /*0dc0*/  @!P3 LEA R10, P5, R6, c[0x0][0x160], 0x1 ;  /* 0x00005800060aba11 */ /* 0x000fe200078a08ff */
[----:B------:R-:W-:Y:S01]  /*0dd0*/  @!P1 IMAD.WIDE.U32 R2, R0, c[0x0][0x190], R16 ;  /* 0x0000640000029a25 */ /* 0x000fe200078e0010 */
[----:B------:R-:W-:-:S03]  /*0de0*/  @!P2 LEA R14, P0, R4, c[0x0][0x160], 0x1 ;  /* 0x00005800040eaa11 */ /* 0x000fc600078008ff */
[----:B------:R-:W-:Y:S02]  /*0df0*/  @!P1 IMAD R8, R0, c[0x0][0x194], R8 ;  /* 0x0000650000089a24 */ /* 0x000fe400078e0208 */
[----:B------:R-:W-:Y:S02]  /*0e00*/  IMAD R16, R118, -0x80, R45 ;  /* 0xffffff8076107824 */ /* 0x000fe400078e022d */
[----:B------:R-:W-:Y:S02]  /*0e10*/  IMAD R0, R21, c[0x0][0x1b0], RZ ;  /* 0x00006c0015007a24 */ /* 0x000fe400078e02ff */
[----:B------:R-:W-:Y:S01]  /*0e20*/  @!P2 IMAD.IADD R5, R5, 0x1, R11 ;  /* 0x000000010505a824 */ /* 0x000fe200078e020b */
[----:B------:R-:W-:Y:S01]  /*0e30*/  @!P3 LEA.HI.X R11, R6, c[0x0][0x164], R7, 0x1, P5 ;  /* 0x00005900060bba11 */ /* 0x000fe200028f0c07 */
[----:B------:R-:W-:Y:S01]  /*0e40*/  IMAD R6, R20, c[0x0][0x1b4], R0 ;  /* 0x00006d0014067a24 */ /* 0x000fe200078e0200 */
[----:B------:R-:W-:Y:S01]  /*0e50*/  ISETP.GE.AND P6, PT, R250, R16, PT ;  /* 0x00000010fa00720c */ /* 0x000fe20003fc6270 */
[----:B------:R-:W-:Y:S01]  /*0e60*/  IMAD.WIDE.U32 R248, R20, c[0x0][0x1b0], R18 ;  /* 0x00006c0014f87a25 */ /* 0x000fe200078e0012 */
[----:B------:R-:W-:-:S03]  /*0e70*/  @!P2 LEA.HI.X R15, R4, c[0x0][0x164], R5, 0x1, P0 ;  /* 0x00005900040faa11 */ /* 0x000fc600000f0c05 */
[----:B------:R-:W-:Y:S01]  /*0e80*/  @!P1 IMAD.IADD R3, R3, 0x1, R8 ;  /* 0x0000000103039824 */ /* 0x000fe200078e0208 */
[C---:B------:R-:W-:Y:S01]  /*0e90*/  @!P1 LEA R8, P0, R2.reuse, c[0x0][0x160], 0x1 ;  /* 0x0000580002089a11 */ /* 0x040fe200078008ff */
[----:B------:R-:W-:Y:S02]  /*0ea0*/  IMAD.IADD R247, R249, 0x1, R6 ;  /* 0x00000001f9f77824 */ /* 0x000fe400078e0206 */
[----:B------:R-:W-:Y:S01]  /*0eb0*/  IMAD.MOV.U32 R246, RZ, RZ, R248 ;  /* 0x000000fffff67224 */ /* 0x000fe200078e00f8 */
[----:B------:R-:W-:Y:S01]  /*0ec0*/  @!P1 LEA.HI.X R9, R2, c[0x0][0x164], R3, 0x1, P0 ;  /* 0x0000590002099a11 */ /* 0x000fe200000f0c03 */
[----:B------:R-:W-:Y:S01]  /*0ed0*/  IMAD.SHL.U32 R217, R217, 0x2, RZ ;  /* 0x00000002d9d97824 */ /* 0x000fe200078e00ff */
[----:B------:R-:W-:Y:S01]  /*0ee0*/  ISETP.GE.AND P0, PT, R34, R16, PT ;  /* 0x000000102200720c */ /* 0x000fe20003f06270 */
[----:B------:R-:W-:-:S03]  /*0ef0*/  IMAD.WIDE.U32 R2, R118, R205, R246 ;  /* 0x000000cd76027225 */ /* 0x000fc600078e00f6 */
[----:B------:R-:W-:Y:S01]  /*0f00*/  @!PT LDS RZ, [RZ] ;  /* 0x00000000fffff984 */ /* 0x000fe20000000800 */
[----:B------:R-:W-:Y:S01]  /*0f10*/  @!PT LDS RZ, [RZ] ;  /* 0x00000000fffff984 */ /* 0x000fe20000000800 */
[----:B------:R-:W-:Y:S01]  /*0f20*/  @!PT LDS RZ, [RZ] ;  /* 0x00000000fffff984 */ /* 0x000fe20000000800 */
[----:B------:R2:W-:Y:S01]  /*0f30*/  @!P4 LDGSTS.E.BYPASS.LTC128B.128 [R217], [R12.64] ;  /* 0x000000000cd9cfae */ /* 0x0005e2000b901d46 */
[----:B------:R-:W-:Y:S02]  /*0f40*/  IMAD R0, R251, c[0x0][0x1a0], RZ ;  /* 0x00006800fb007a24 */ /* 0x000fe400078e02ff */
[----:B------:R-:W-:Y:S01]  /*0f50*/  IMAD.WIDE.U32 R4, R250, c[0x0][0x1a0], R36 ;  /* 0x00006800fa047a25 */ /* 0x000fe200078e0024 */
[----:B------:R5:W-:Y:S01]  /*0f60*/  @!P3 LDGSTS.E.BYPASS.LTC128B.128 [R217+0x800], [R10.64] ;  /* 0x008000000ad9bfae */ /* 0x000be2000b901d46 */
[----:B------:R-:W-:Y:S02]  /*0f70*/  @!P6 LEA R6, P3, R2, c[0x0][0x168], 0x1 ;  /* 0x00005a000206ea11 */ /* 0x000fe400078608ff */
[----:B------:R-:W-:Y:S01]  /*0f80*/  IMAD.IADD R3, R3, 0x1, R24 ;  /* 0x0000000103037824 */ /* 0x000fe200078e0218 */
[----:B------:R-:W-:Y:S01]  /*0f90*/  IADD3 R18, P5, R22, R4, RZ ;  /* 0x0000000416127210 */ /* 0x000fe20007fbe0ff */
[----:B------:R-:W-:Y:S01]  /*0fa0*/  IMAD R0, R250, c[0x0][0x1a4], R0 ;  /* 0x00006900fa007a24 */ /* 0x000fe200078e0200 */
[----:B------:R1:W-:Y:S01]  /*0fb0*/  @!P2 LDGSTS.E.BYPASS.LTC128B.128 [R217+0x1000], [R14.64] ;  /* 0x010000000ed9afae */ /* 0x0003e2000b901d46 */
[----:B------:R-:W-:Y:S01]  /*0fc0*/  ISETP.GE.AND P2, PT, R33, R16, PT ;  /* 0x000000102100720c */ /* 0x000fe20003f46270 */
[----:B------:R-:W-:Y:S01]  /*0fd0*/  IMAD.MOV.U32 R22, RZ, RZ, c[0x0][0x1a4] ;  /* 0x00006900ff167624 */ /* 0x000fe200078e00ff */
[----:B------:R-:W-:Y:S01]  /*0fe0*/  @!P6 LEA.HI.X R7, R2, c[0x0][0x16c], R3, 0x1, P3 ;  /* 0x00005b000207ea11 */ /* 0x000fe200018f0c03 */
[----:B------:R1:W-:Y:S01]  /*0ff0*/  @!P1 LDGSTS.E.BYPASS.LTC128B.128 [R217+0x1800], [R8.64] ;  /* 0x0180000008d99fae */ /* 0x0003e2000b901d46 */
[----:B------:R-:W-:-:S02]  /*1000*/  IADD3.X R19, R23, R5, R0, P5, !PT ;  /* 0x0000000517137210 */ /* 0x000fc40002ffe400 */
[C---:B------:R-:W-:Y:S01]  /*1010*/  @!P0 LEA R0, P4, R206.reuse, R2, 0x5 ;  /* 0x00000002ce008211 */ /* 0x040fe200078828ff */
[----:B------:R2:W-:Y:S01]  /*1020*/  @!P6 LDGSTS.E.BYPASS.LTC128B.128 [R217+0x2000], [R6.64] ;  /* 0x0200000006d9efae */ /* 0x0005e2000b901d46 */
[-C--:B------:R-:W-:Y:S02]  /*1030*/  ISETP.GE.AND P6, PT, R33, R16.reuse, PT ;  /* 0x000000102100720c */ /* 0x080fe40003fc6270 */
[----:B------:R-:W-:Y:S02]  /*1040*/  @!P0 LEA.HI.X R5, R206, R3, R218, 0x5, P4 ;  /* 0x00000003ce058211 */ /* 0x000fe400020f2cda */
[C---:B------:R-:W-:Y:S02]  /*1050*/  @!P0 LEA R4, P4, R0.reuse, c[0x0][0x168], 0x1 ;  /* 0x00005a0000048a11 */ /* 0x040fe400078808ff */
[----:B------:R-:W-:Y:S02]  /*1060*/  ISETP.GE.AND P5, PT, R31, R16, PT ;  /* 0x000000101f00720c */ /* 0x000fe40003fa6270 */
[----:B------:R-:W-:-:S02]  /*1070*/  @!P0 LEA.HI.X R5, R0, c[0x0][0x16c], R5, 0x1, P4 ;  /* 0x00005b0000058a11 */ /* 0x000fc400020f0c05 */
[-C--:B------:R-:W-:Y:S02]  /*1080*/  ISETP.GE.AND P4, PT, R250, R16.reuse, PT ;  /* 0x00000010fa00720c */ /* 0x080fe40003f86270 */
[----:B-----5:R-:W-:Y:S01]  /*1090*/  LEA.HI R10, R28, R67, RZ, 0x4 ;  /* 0x000000431c0a7211 */ /* 0x020fe200078f20ff */
[----:B------:R5:W-:Y:S01]  /*10a0*/  @!P0 LDGSTS.E.BYPASS.LTC128B.128 [R217+0x2800], [R4.64] ;  /* 0x0280000004d98fae */ /* 0x000be2000b901d46 */
[-C--:B------:R-:W-:Y:S01]  /*10b0*/  ISETP.GE.AND P3, PT, R34, R16.reuse, PT ;  /* 0x000000102200720c */ /* 0x080fe20003f66270 */
[----:B---3--:R-:W-:Y:S01]  /*10c0*/  IMAD.WIDE.U32 R34, R20, c[0x0][0x1b8], R18 ;  /* 0x00006e0014227a25 */ /* 0x008fe200078e0012 */
[----:B------:R-:W-:-:S03]  /*10d0*/  ISETP.GE.AND P1, PT, R31, R16, PT ;  /* 0x000000101f00720c */ /* 0x000fc60003f26270 */
[----:B------:R-:W-:Y:S01]  /*10e0*/  IMAD.WIDE.U32 R16, R206, 0x40, RZ ;  /* 0x00000040ce107825 */ /* 0x000fe200078e00ff */
[----:B------:R-:W-:Y:S01]  /*10f0*/  STL.64 [R1+0x38], R34 ;  /* 0x0000382201007387 */ /* 0x000fe20000100a00 */
[----:B-1----:R-:W-:Y:S02]  /*1100*/  SHF.R.S32.HI R8, RZ, 0x4, R10 ;  /* 0x00000004ff087819 */ /* 0x002fe4000001140a */
[----:B------:R-:W-:Y:S02]  /*1110*/  IMAD.SHL.U32 R9, R218, 0x40, RZ ;  /* 0x00000040da097824 */ /* 0x000fe400078e00ff */
[----:B------:R-:W-:Y:S01]  /*1120*/  IMAD.MOV.U32 R32, RZ, RZ, R34 ;  /* 0x000000ffff207224 */ /* 0x000fe200078e0022 */
[----:B--2---:R-:W-:Y:S01]  /*1130*/  LOP3.LUT R6, R27, 0xfffffff8, RZ, 0xc0, !PT ;  /* 0xfffffff81b067812 */ /* 0x004fe200078ec0ff */
[----:B------:R-:W-:Y:S01]  /*1140*/  IMAD.SHL.U32 R18, R22, 0x40, RZ ;  /* 0x0000004016127824 */ /* 0x000fe200078e00ff */
[----:B------:R-:W-:-:S03]  /*1150*/  @!P6 IADD3 R7, P0, R2, R16, RZ ;  /* 0x000000100207e210 */ /* 0x000fc60007f1e0ff */
[----:B------:R-:W-:-:S05]  /*1160*/  IMAD.IADD R6, R67, 0x1, -R6 ;  /* 0x0000000143067824 */ /* 0x000fca00078e0a06 */
[----:B------:R-:W-:Y:S02]  /*1170*/  LEA.HI R0, R6, R6, RZ, 0x1 ;  /* 0x0000000606007211 */ /* 0x000fe400078f08ff */
[----:B-----5:R-:W-:Y:S02]  /*1180*/  LEA.HI R4, R10, R8, RZ, 0x1 ;  /* 0x000000080a047211 */ /* 0x020fe400078f08ff */
[----:B------:R-:W-:Y:S02]  /*1190*/  SHF.R.S32.HI R60, RZ, 0x1, R0 ;  /* 0x00000001ff3c7819 */ /* 0x000fe40000011400 */
[----:B------:R-:W-:Y:S02]  /*11a0*/  LOP3.LUT R4, R4, 0xfffffffe, RZ, 0xc0, !PT ;  /* 0xfffffffe04047812 */ /* 0x000fe400078ec0ff */
[----:B------:R-:W-:Y:S01]  /*11b0*/  LOP3.LUT R0, R0, 0x7fffffe, RZ, 0xc0, !PT ;  /* 0x07fffffe00007812 */ /* 0x000fe200078ec0ff */
[----:B------:R-:W-:Y:S02]  /*11c0*/  IMAD.SHL.U32 R5, R60, 0x40, RZ ;  /* 0x000000403c057824 */ /* 0x000fe400078e00ff */
[----:B------:R-:W-:Y:S01]  /*11d0*/  IMAD.IADD R15, R8, 0x1, -R4 ;  /* 0x00000001080f7824 */ /* 0x000fe200078e0a04 */
[----:B------:R-:W-:Y:S01]  /*11e0*/  @!P6 IADD3.X R8, R3, R17, R9, P0, !PT ;  /* 0x000000110308e210 */ /* 0x000fe200007fe409 */
[----:B------:R-:W-:Y:S01]  /*11f0*/  IMAD.IADD R13, R6, 0x1, -R0 ;  /* 0x00000001060d7824 */ /* 0x000fe200078e0a00 */
[----:B------:R-:W-:Y:S01]  /*1200*/  LOP3.LUT R0, R5, 0xc0, RZ, 0xc0, !PT ;  /* 0x000000c005007812 */ /* 0x000fe200078ec0ff */
[----:B------:R-:W-:Y:S01]  /*1210*/  IMAD.SHL.U32 R4, R25, 0x8, RZ ;  /* 0x0000000819047824 */ /* 0x000fe200078e00ff */
[----:B------:R-:W-:Y:S01]  /*1220*/  LOP3.LUT R5, R10, 0xfffffff0, RZ, 0xc0, !PT ;  /* 0xfffffff00a057812 */ /* 0x000fe200078ec0ff */
[----:B------:R-:W-:Y:S01]  /*1230*/  @!P5 IMAD R6, R218, 0x60, RZ ;  /* 0x00000060da06d824 */ /* 0x000fe200078e02ff */
[----:B------:R-:W-:Y:S01]  /*1240*/  @!P6 LEA R10, P0, R7, c[0x0][0x168], 0x1 ;  /* 0x00005a00070aea11 */ /* 0x000fe200078008ff */
[----:B------:R-:W-:Y:S01]  /*1250*/  @!P5 IMAD.WIDE.U32 R2, R206, 0x60, R2 ;  /* 0x00000060ce02d825 */ /* 0x000fe200078e0002 */
[----:B------:R-:W-:-:S02]  /*1260*/  LOP3.LUT R4, R0, 0x8, R4, 0xf8, !PT ;  /* 0x0000000800047812 */ /* 0x000fc400078ef804 */
[----:B------:R-:W-:Y:S01]  /*1270*/  SHF.R.U32.HI R0, RZ, 0x3, R0 ;  /* 0x00000003ff007819 */ /* 0x000fe20000011600 */
[----:B------:R-:W-:Y:S01]  /*1280*/  IMAD R9, R21, c[0x0][0x1b8], RZ ;  /* 0x00006e0015097a24 */ /* 0x000fe200078e02ff */
[----:B------:R-:W-:Y:S01]  /*1290*/  @!P6 LEA.HI.X R11, R7, c[0x0][0x16c], R8, 0x1, P0 ;  /* 0x00005b00070bea11 */ /* 0x000fe200000f0c08 */
[----:B------:R-:W-:Y:S01]  /*12a0*/  IMAD.WIDE.U32 R16, R29, 0x40, RZ ;  /* 0x000000401d107825 */ /* 0x000fe200078e00ff */
[----:B------:R-:W-:-:S03]  /*12b0*/  LOP3.LUT R14, R4, R0, RZ, 0x3c, !PT ;  /* 0x00000000040e7212 */ /* 0x000fc600078e3cff */
[----:B------:R-:W-:Y:S01]  /*12c0*/  @!P5 IMAD.IADD R0, R3, 0x1, R6 ;  /* 0x000000010300d824 */ /* 0x000fe200078e0206 */
[----:B------:R-:W-:Y:S01]  /*12d0*/  @!P5 LEA R6, P0, R2, c[0x0][0x168], 0x1 ;  /* 0x00005a000206da11 */ /* 0x000fe200078008ff */
[----:B------:R-:W-:Y:S01]  /*12e0*/  IMAD.IADD R4, R67, 0x1, -R5 ;  /* 0x0000000143047824 */ /* 0x000fe200078e0a05 */
[----:B------:R1:W-:Y:S01]  /*12f0*/  @!P6 LDGSTS.E.BYPASS.LTC128B.128 [R217+0x3000], [R10.64] ;  /* 0x030000000ad9efae */ /* 0x0003e2000b901d46 */
[----:B------:R-:W-:Y:S01]  /*1300*/  IMAD R9, R20, c[0x0][0x1bc], R9 ;  /* 0x00006f0014097a24 */ /* 0x000fe200078e0209 */
[----:B------:R-:W-:Y:S02]  /*1310*/  @!P5 LEA.HI.X R7, R2, c[0x0][0x16c], R0, 0x1, P0 ;  /* 0x00005b000207da11 */ /* 0x000fe400000f0c00 */
[----:B------:R-:W-:Y:S01]  /*1320*/  LEA.HI R5, R4, R4, RZ, 0x1 ;  /* 0x0000000404057211 */ /* 0x000fe200078f08ff */
[----:B----4-:R-:W-:Y:S01]  /*1330*/  IMAD.IADD R33, R35, 0x1, R9 ;  /* 0x0000000123217824 */ /* 0x010fe200078e0209 */
[----:B------:R-:W-:Y:S01]  /*1340*/  SHF.R.S32.HI R12, RZ, 0x1f, R4 ;  /* 0x0000001fff0c7819 */ /* 0x000fe20000011404 */
[----:B------:R2:W-:Y:S01]  /*1350*/  @!P5 LDGSTS.E.BYPASS.LTC128B.128 [R217+0x3800], [R6.64] ;  /* 0x0380000006d9dfae */ /* 0x0005e2000b901d46 */
[----:B------:R-:W-:Y:S01]  /*1360*/  SHF.R.S32.HI R8, RZ, 0x1, R5 ;  /* 0x00000001ff087819 */ /* 0x000fe20000011405 */
[----:B------:R-:W-:Y:S01]  /*1370*/  IMAD.WIDE.U32 R2, R118, R30, R32 ;  /* 0x0000001e76027225 */ /* 0x000fe200078e0020 */
[----:B------:R-:W-:Y:S01]  /*1380*/  SHF.R.S32.HI R0, RZ, 0x1f, R5 ;  /* 0x0000001fff007819 */ /* 0x000fe20000011405 */
[----:B------:R-:W0:Y:S01]  /*1390*/  LDGDEPBAR ;  /* 0x00000000000079af */ /* 0x000e220000000000 */
[----:B------:R-:W-:Y:S01]  /*13a0*/  LOP3.LUT R9, R5, 0x7fffffe, RZ, 0xc0, !PT ;  /* 0x07fffffe05097812 */ /* 0x000fe200078ec0ff */
[----:B------:R-:W-:Y:S01]  /*13b0*/  IMAD.IADD R3, R3, 0x1, R26 ;  /* 0x0000000103037824 */ /* 0x000fe200078e021a */
[----:B------:R-:W-:Y:S01]  /*13c0*/  LEA.HI R0, R0, R8, RZ, 0x2 ;  /* 0x0000000800007211 */ /* 0x000fe200078f10ff */
[----:B------:R-:W-:Y:S01]  /*13d0*/  STL.64 [R1+0x30], R32 ;  /* 0x0000302001007387 */ /* 0x000fe20000100a00 */
[----:B------:R-:W-:Y:S01]  /*13e0*/  LEA.HI R12, R12, R4, RZ, 0x3 ;  /* 0x000000040c0c7211 */ /* 0x000fe200078f18ff */
[----:B------:R-:W-:Y:S01]  /*13f0*/  IMAD.IADD R47, R4, 0x1, -R9 ;  /* 0x00000001042f7824 */ /* 0x000fe200078e0a09 */
[----:B------:R-:W-:Y:S01]  /*1400*/  LOP3.LUT R5, R0, 0xfffffffc, RZ, 0xc0, !PT ;  /* 0xfffffffc00057812 */ /* 0x000fe200078ec0ff */
[----:B------:R-:W-:Y:S01]  /*1410*/  IMAD R0, R15, 0x8, R13 ;  /* 0x000000080f007824 */ /* 0x000fe200078e020d */
[----:B------:R-:W-:Y:S01]  /*1420*/  @!P2 IADD3 R13, P0, R2, R16, RZ ;  /* 0x00000010020da210 */ /* 0x000fe20007f1e0ff */
[----:B------:R-:W-:-:S02]  /*1430*/  IMAD.SHL.U32 R12, R12, 0x20, RZ ;  /* 0x000000200c0c7824 */ /* 0x000fc400078e00ff */
[----:B------:R-:W-:Y:S01]  /*1440*/  IMAD.U32 R0, R0, 0x20, R14 ;  /* 0x0000002000007824 */ /* 0x000fe200078e000e */
[----:B------:R-:W-:Y:S01]  /*1450*/  @!P2 IADD3.X R14, R3, R17, R18, P0, !PT ;  /* 0x00000011030ea210 */ /* 0x000fe200007fe412 */
[----:B------:R-:W-:Y:S01]  /*1460*/  IMAD.IADD R44, R8, 0x1, -R5 ;  /* 0x00000001082c7824 */ /* 0x000fe200078e0a05 */
[C---:B------:R-:W-:Y:S01]  /*1470*/  @!P3 LEA R4, P0, R29.reuse, R2, 0x5 ;  /* 0x000000021d04b211 */ /* 0x040fe200078028ff */
[----:B------:R-:W-:Y:S01]  /*1480*/  IMAD.SHL.U32 R204, R0, 0x2, RZ ;  /* 0x0000000200cc7824 */ /* 0x000fe200078e00ff */
[----:B------:R-:W-:Y:S01]  /*1490*/  @!P4 LEA R8, P5, R2, c[0x0][0x170], 0x1 ;  /* 0x00005c000208ca11 */ /* 0x000fe200078a08ff */
[----:B-1----:R-:W-:Y:S01]  /*14a0*/  IMAD.SHL.U32 R10, R44, 0x40, RZ ;  /* 0x000000402c0a7824 */ /* 0x002fe200078e00ff */
[C---:B------:R-:W-:Y:S01]  /*14b0*/  @!P3 LEA.HI.X R5, R29.reuse, R3, R22, 0x5, P0 ;  /* 0x000000031d05b211 */ /* 0x040fe200000f2c16 */
[----:B------:R-:W-:Y:S01]  /*14c0*/  IMAD.MOV.U32 R0, RZ, RZ, 0x10 ;  /* 0x00000010ff007424 */ /* 0x000fe200078e00ff */
[--C-:B------:R-:W-:Y:S01]  /*14d0*/  @!P4 LEA.HI.X R9, R2, c[0x0][0x174], R3.reuse, 0x1, P5 ;  /* 0x00005d000209ca11 */ /* 0x100fe200028f0c03 */
[----:B------:R-:W-:Y:S01]  /*14e0*/  @!P1 IMAD.WIDE.U32 R2, R29, 0x60, R2 ;  /* 0x000000601d029825 */ /* 0x000fe200078e0002 */
[----:B--2---:R-:W-:Y:S01]  /*14f0*/  @!P3 LEA R6, P0, R4, c[0x0][0x170], 0x1 ;  /* 0x00005c000406ba11 */ /* 0x004fe200078008ff */
[----:B------:R-:W-:-:S04]  /*1500*/  DEPBAR.LE SB0, 0x0 ;  /* 0x000080000000791a */ /* 0x000fc80000000000 */
[----:B------:R-:W-:Y:S01]  /*1510*/  BAR.SYNC.DEFER_BLOCKING 0x0 ;  /* 0x0000000000007b1d */ /* 0x000fe20000010000 */
[----:B------:R-:W-:Y:S01]  /*1520*/  @!P3 LEA.HI.X R7, R4, c[0x0][0x174], R5, 0x1, P0 ;  /* 0x00005d000407ba11 */ /* 0x000fe200000f0c05 */
[----:B------:R-:W-:Y:S01]  /*1530*/  IMAD.SHL.U32 R5, R15, 0x8, RZ ;  /* 0x000000080f057824 */ /* 0x000fe200078e00ff */
[----:B------:R-:W-:Y:S01]  /*1540*/  LOP3.LUT R4, R10, 0xc0, RZ, 0xc0, !PT ;  /* 0x000000c00a047812 */ /* 0x000fe200078ec0ff */
[----:B------:R-:W-:Y:S01]  /*1550*/  @!P1 IMAD R10, R22, 0x60, RZ ;  /* 0x00000060160a9824 */ /* 0x000fe200078e02ff */
[----:B------:R-:W-:Y:S02]  /*1560*/  LOP3.LUT R46, R12, 0xffffff00, RZ, 0xc0, !PT ;  /* 0xffffff000c2e7812 */ /* 0x000fe400078ec0ff */
[----:B------:R-:W-:Y:S01]  /*1570*/  LOP3.LUT R11, R4, 0x8, R5, 0xf8, !PT ;  /* 0x00000008040b7812 */ /* 0x000fe200078ef805 */
[----:B------:R-:W-:Y:S01]  /*1580*/  @!P1 IMAD.IADD R3, R3, 0x1, R10 ;  /* 0x0000000103039824 */ /* 0x000fe200078e020a */
[----:B------:R-:W-:Y:S01]  /*1590*/  SHF.R.U32.HI R5, RZ, 0x3, R4 ;  /* 0x00000003ff057819 */ /* 0x000fe20000011604 */
[----:B------:R-:W-:Y:S01]  /*15a0*/  IMAD R164, R47, 0x20, R46 ;  /* 0x000000202fa47824 */ /* 0x000fe200078e022e */
[----:B------:R-:W-:-:S02]  /*15b0*/  @!P1 LEA R10, P0, R2, c[0x0][0x170], 0x1 ;  /* 0x00005c00020a9a11 */ /* 0x000fc400078008ff */
[----:B------:R-:W-:Y:S02]  /*15c0*/  LOP3.LUT R119, R11, R5, RZ, 0x3c, !PT ;  /* 0x000000050b777212 */ /* 0x000fe400078e3cff */
[----:B------:R-:W-:Y:S01]  /*15d0*/  @!P1 LEA.HI.X R11, R2, c[0x0][0x174], R3, 0x1, P0 ;  /* 0x00005d00020b9a11 */ /* 0x000fe200000f0c03 */
[----:B------:R-:W-:Y:S01]  /*15e0*/  IMAD R2, R65, 0x200, R46 ;  /* 0x0000020041027824 */ /* 0x000fe200078e022e */
[----:B------:R-:W-:Y:S02]  /*15f0*/  @!P2 LEA R4, P5, R13, c[0x0][0x170], 0x1 ;  /* 0x00005c000d04aa11 */ /* 0x000fe400078a08ff */
[----:B------:R-:W-:Y:S01]  /*1600*/  LOP3.LUT P0, RZ, R60, 0x2, RZ, 0xc0, !PT ;  /* 0x000000023cff7812 */ /* 0x000fe2000780c0ff */
[----:B------:R-:W-:Y:S01]  /*1610*/  IMAD R2, R47, 0x20, R2 ;  /* 0x000000202f027824 */ /* 0x000fe200078e0202 */
[----:B------:R-:W-:Y:S02]  /*1620*/  @!P2 LEA.HI.X R5, R13, c[0x0][0x174], R14, 0x1, P5 ;  /* 0x00005d000d05aa11 */ /* 0x000fe400028f0c0e */
[----:B------:R-:W-:Y:S01]  /*1630*/  IADD3 R209, R204, 0x2020, RZ ;  /* 0x00002020ccd17810 */ /* 0x000fe20007ffe0ff */
[----:B------:R-:W-:Y:S01]  /*1640*/  IMAD.IADD R2, R119, 0x1, R2 ;  /* 0x0000000177027824 */ /* 0x000fe200078e0202 */
[----:B------:R-:W-:Y:S03]  /*1650*/  @P4 STS [R217+0x4000], RZ ;  /* 0x004000ffd9004388 */ /* 0x000fe60000000800 */
[----:B------:R-:W-:Y:S01]  /*1660*/  IMAD.SHL.U32 R207, R2, 0x2, RZ ;  /* 0x0000000202cf7824 */ /* 0x000fe200078e00ff */
[----:B------:R-:W-:Y:S01]  /*1670*/  @P4 STS [R217+0x4004], RZ ;  /* 0x004004ffd9004388 */ /* 0x000fe20000000800 */
[----:B------:R-:W-:-:S03]  /*1680*/  IADD3 R2, R204, 0x2000, RZ ;  /* 0x00002000cc027810 */ /* 0x000fc60007ffe0ff */
[----:B------:R-:W-:Y:S01]  /*1690*/  @P4 STS.64 [R217+0x4008], RZ ;  /* 0x004008ffd9004388 */ /* 0x000fe20000000a00 */
[----:B------:R-:W-:Y:S02]  /*16a0*/  @P0 IADD3 R209, R2, -0x20, RZ ;  /* 0xffffffe002d10810 */ /* 0x000fe40007ffe0ff */
[----:B------:R-:W-:Y:S01]  /*16b0*/  LOP3.LUT R2, R66, 0xffffffe0, RZ, 0xc0, !PT ;  /* 0xffffffe042027812 */ /* 0x000fe200078ec0ff */
[----:B------:R-:W-:Y:S01]  /*16c0*/  @!PT LDS RZ, [RZ] ;  /* 0x00000000fffff984 */ /* 0x000fe20000000800 */
[----:B------:R-:W-:Y:S01]  /*16d0*/  @!PT LDS RZ, [RZ] ;  /* 0x00000000fffff984 */ /* 0x000fe20000000800 */
[----:B------:R-:W-:Y:S01]  /*16e0*/  @!PT LDS RZ, [RZ] ;  /* 0x00000000fffff984 */ /* 0x000fe20000000800 */
[----:B------:R1:W-:Y:S01]  /*16f0*/  @!P4 LDGSTS.E.BYPASS.LTC128B.128 [R217+0x4000], [R8.64] ;  /* 0x0400000008d9cfae */ /* 0x0003e2000b901d46 */
[C---:B------:R-:W-:Y:S02]  /*1700*/  IADD3 R216, R209.reuse, 0x400, RZ ;  /* 0x00000400d1d87810 */ /* 0x040fe40007ffe0ff */
[----:B------:R-:W-:Y:S01]  /*1710*/  IADD3 R211, R209, 0x1800, RZ ;  /* 0x00001800d1d37810 */ /* 0x000fe20007ffe0ff */
[----:B------:R-:W-:Y:S01]  /*1720*/  @P3 STS.128 [R217+0x4800], RZ ;  /* 0x004800ffd9003388 */ /* 0x000fe20000000c00 */
[----:B------:R-:W-:Y:S01]  /*1730*/  IMAD.IADD R2, R67, 0x1, -R2 ;  /* 0x0000000143027824 */ /* 0x000fe200078e0a02 */
[----:B------:R-:W-:Y:S01]  /*1740*/  IADD3 R210, R209, 0x1c00, RZ ;  /* 0x00001c00d1d27810 */ /* 0x000fe20007ffe0ff */
[----:B------:R-:W-:Y:S01]  /*1750*/  IMAD.SHL.U32 R67, R67, 0x2, RZ ;  /* 0x0000000243437824 */ /* 0x000fe200078e00ff */
[----:B------:R-:W-:Y:S01]  /*1760*/  @!PT LDS RZ, [RZ] ;  /* 0x00000000fffff984 */ /* 0x000fe20000000800 */
[----:B------:R-:W-:Y:S01]  /*1770*/  @!PT LDS RZ, [RZ] ;  /* 0x00000000fffff984 */ /* 0x000fe20000000800 */
[----:B------:R-:W-:Y:S01]  /*1780*/  @!PT LDS RZ, [RZ] ;  /* 0x00000000fffff984 */ /* 0x000fe20000000800 */
[----:B------:R2:W-:Y:S02]  /*1790*/  @!P3 LDGSTS.E.BYPASS.LTC128B.128 [R217+0x4800], [R6.64] ;  /* 0x0480000006d9bfae */ /* 0x0005e4000b901d46 */
[----:B------:R-:W-:-:S02]  /*17a0*/  SHF.R.S32.HI R3, RZ, 0x1f, R2 ;  /* 0x0000001fff037819 */ /* 0x000fc40000011402 */
[----:B------:R-:W-:Y:S02]  /*17b0*/  @P2 STS.128 [R217+0x5000], RZ ;  /* 0x005000ffd9002388 */ /* 0x000fe40000000c00 */
[----:B------:R-:W-:Y:S01]  /*17c0*/  LEA.HI R2, R3, R2, RZ, 0x2 ;  /* 0x0000000203027211 */ /* 0x000fe200078f10ff */
[----:B------:R-:W-:Y:S01]  /*17d0*/  IMAD R3, R65, 0x10, R116 ;  /* 0x0000001041037824 */ /* 0x000fe200078e0274 */
[----:B------:R-:W-:Y:S01]  /*17e0*/  @!PT LDS RZ, [RZ] ;  /* 0x00000000fffff984 */ /* 0x000fe20000000800 */
[----:B------:R-:W-:Y:S01]  /*17f0*/  @!PT LDS RZ, [RZ] ;  /* 0x00000000fffff984 */ /* 0x000fe20000000800 */
[----:B------:R-:W-:Y:S01]  /*1800*/  @!PT LDS RZ, [RZ] ;  /* 0x00000000fffff984 */ /* 0x000fe20000000800 */
[----:B------:R2:W-:Y:S02]  /*1810*/  @!P2 LDGSTS.E.BYPASS.LTC128B.128 [R217+0x5000], [R4.64] ;  /* 0x0500000004d9afae */ /* 0x0005e4000b901d46 */
[----:B------:R-:W-:Y:S02]  /*1820*/  SHF.R.S32.HI R117, RZ, 0x2, R2 ;  /* 0x00000002ff757819 */ /* 0x000fe40000011402 */
[----:B------:R-:W-:Y:S02]  /*1830*/  @P1 STS.128 [R217+0x5800], RZ ;  /* 0x005800ffd9001388 */ /* 0x000fe40000000c00 */
[----:B------:R-:W-:-:S02]  /*1840*/  IADD3 R2, R3, 0x1, R117 ;  /* 0x0000000103027810 */ /* 0x000fc40007ffe075 */
[----:B------:R-:W-:Y:S01]  /*1850*/  @!PT LDS RZ, [RZ] ;  /* 0x00000000fffff984 */ /* 0x000fe20000000800 */
[----:B------:R-:W-:Y:S01]  /*1860*/  @!PT LDS RZ, [RZ] ;  /* 0x00000000fffff984 */ /* 0x000fe20000000800 */
[----:B------:R-:W-:Y:S01]  /*1870*/  @!PT LDS RZ, [RZ] ;  /* 0x00000000fffff984 */ /* 0x000fe20000000800 */
[----:B------:R1:W-:Y:S01]  /*1880*/  @!P1 LDGSTS.E.BYPASS.LTC128B.128 [R217+0x5800], [R10.64] ;  /* 0x058000000ad99fae */ /* 0x0003e2000b901d46 */
[----:B------:R-:W-:Y:S02]  /*1890*/  LOP3.LUT P1, RZ, R44, 0x2, RZ, 0xc0, !PT ;  /* 0x000000022cff7812 */ /* 0x000fe4000782c0ff */
[----:B------:R-:W-:Y:S01]  /*18a0*/  IADD3 R3, R45, R2, -R64 ;  /* 0x000000022d037210 */ /* 0x000fe20007ffe840 */
[----:B------:R-:W-:Y:S01]  /*18b0*/  LDSM.16.M88.4 R24, [R204+0x2000] ;  /* 0x00200000cc18783b */ /* 0x000fe20000000200 */
[----:B------:R-:W-:Y:S02]  /*18c0*/  SEL R0, R0, 0xfffffff0, !P1 ;  /* 0xfffffff000007807 */ /* 0x000fe40004800000 */
[----:B------:R-:W-:Y:S01]  /*18d0*/  IADD3 R3, R3, c[0x0][0x2e8], RZ ;  /* 0x0000ba0003037a10 */ /* 0x000fe20007ffe0ff */
[----:B------:R-:W-:Y:S02]  /*18e0*/  LDSM.16.M88.4 R20, [R204+0x2400] ;  /* 0x00240000cc14783b */ /* 0x000fe40000000200 */
[----:B------:R-:W-:-:S02]  /*18f0*/  IMAD R208, R0, 0x2, R207 ;  /* 0x0000000200d07824 */ /* 0x000fc400078e02cf */
[----:B------:R-:W-:Y:S04]  /*1900*/  LDSM.16.M88.4 R16, [R204+0x2800] ;  /* 0x00280000cc10783b */ /* 0x000fe80000000200 */
[----:B------:R-:W-:Y:S04]  /*1910*/  LDSM.16.M88.4 R28, [R204+0x3000] ;  /* 0x00300000cc1c783b */ /* 0x000fe80000000200 */
[----:B--2---:R-:W2:Y:S04]  /*1920*/  LDSM.16.M88.4 R4, [R207+0x1000] ;  /* 0x00100000cf04783b */ /* 0x004ea80000000200 */
[----:B------:R-:W-:Y:S04]  /*1930*/  LDSM.16.M88.4 R32, [R204+0x3400] ;  /* 0x00340000cc20783b */ /* 0x000fe80000000200 */
[----:B-1----:R-:W1:Y:S04]  /*1940*/  LDSM.16.M88.4 R8, [R204+0x2c00] ;  /* 0x002c0000cc08783b */ /* 0x002e680000000200 */
[----:B------:R-:W3:Y:S04]  /*1950*/  LDSM.16.M88.4 R36, [R204+0x3800] ;  /* 0x00380000cc24783b */ /* 0x000ee80000000200 */
[----:B------:R-:W4:Y:S04]  /*1960*/  LDSM.16.M88.4 R40, [R204+0x3c00] ;  /* 0x003c0000cc28783b */ /* 0x000f280000000200 */
[----:B------:R-:W5:Y:S04]  /*1970*/  LDSM.16.M88.4 R12, [R207] ;  /* 0x00000000cf0c783b */ /* 0x000f680000000200 */
[----:B------:R-:W-:Y:S04]  /*1980*/  LDSM.16.M88.4 R60, [R209] ;  /* 0x00000000d13c783b */ /* 0x000fe80000000200 */
[----:B------:R-:W-:Y:S04]  /*1990*/  STL [R1+0x4c], R117 ;  /* 0x00004c7501007387 */ /* 0x000fe80000100800 */
[----:B------:R-:W0:Y:S01]  /*19a0*/  LDGDEPBAR ;  /* 0x00000000000079af */ /* 0x000e220000000000 */
[C---:B--2---:R-:W-:Y:S08]  /*19b0*/  HMMA.16816.F32 R176, R4.reuse, R24, RZ ;  /* 0x0000001804b0723c */ /* 0x044ff000000018ff */
[C---:B------:R-:W-:Y:S08]  /*19c0*/  HMMA.16816.F32 R48, R4.reuse, R26, RZ ;  /* 0x0000001a0430723c */ /* 0x040ff000000018ff */
[C---:B------:R-:W-:Y:S08]  /*19d0*/  HMMA.16816.F32 R68, R4.reuse, R20, RZ ;  /* 0x000000140444723c */ /* 0x040ff000000018ff */
[C---:B------:R-:W-:Y:S08]  /*19e0*/  HMMA.16816.F32 R88, R4.reuse, R16, RZ ;  /* 0x000000100458723c */ /* 0x040ff000000018ff */
[C---:B-1----:R-:W-:Y:S08]  /*19f0*/  HMMA.16816.F32 R104, R4.reuse, R8, RZ ;  /* 0x000000080468723c */ /* 0x042ff000000018ff */
[C---:B------:R-:W-:Y:S08]  /*1a00*/  HMMA.16816.F32 R128, R4.reuse, R28, RZ ;  /* 0x0000001c0480723c */ /* 0x040ff000000018ff */
[C---:B------:R-:W-:Y:S08]  /*1a10*/  HMMA.16816.F32 R148, R4.reuse, R32, RZ ;  /* 0x000000200494723c */ /* 0x040ff000000018ff */
[C---:B---3--:R-:W-:Y:S08]  /*1a20*/  HMMA.16816.F32 R160, R4.reuse, R36, RZ ;  /* 0x0000002404a0723c */ /* 0x048ff000000018ff */
[C---:B----4-:R-:W-:Y:S08]  /*1a30*/  HMMA.16816.F32 R200, R4.reuse, R40, RZ ;  /* 0x0000002804c8723c */ /* 0x050ff000000018ff */
[C---:B------:R-:W-:Y:S08]  /*1a40*/  HMMA.16816.F32 R76, R4.reuse, R22, RZ ;  /* 0x00000016044c723c */ /* 0x040ff000000018ff */
[C---:B------:R-:W-:Y:S08]  /*1a50*/  HMMA.16816.F32 R96, R4.reuse, R18, RZ ;  /* 0x000000120460723c */ /* 0x040ff000000018ff */
[C---:B------:R-:W-:Y:S08]  /*1a60*/  HMMA.16816.F32 R112, R4.reuse, R10, RZ ;  /* 0x0000000a0470723c */ /* 0x040ff000000018ff */
[C---:B------:R-:W-:Y:S08]  /*1a70*/  HMMA.16816.F32 R132, R4.reuse, R30, RZ ;  /* 0x0000001e0484723c */ /* 0x040ff000000018ff */
[C---:B------:R-:W-:Y:S08]  /*1a80*/  HMMA.16816.F32 R152, R4.reuse, R34, RZ ;  /* 0x000000220498723c */ /* 0x040ff000000018ff */
[C---:B------:R-:W-:Y:S08]  /*1a90*/  HMMA.16816.F32 R188, R4.reuse, R38, RZ ;  /* 0x0000002604bc723c */ /* 0x040ff000000018ff */
[----:B------:R-:W-:Y:S01]  /*1aa0*/  HMMA.16816.F32 R212, R4, R42, RZ ;  /* 0x0000002a04d4723c */ /* 0x000fe200000018ff */
[----:B------:R-:W1:Y:S07]  /*1ab0*/  LDSM.16.M88.4 R4, [R208+0x1000] ;  /* 0x00100000d004783b */ /* 0x000e6e0000000200 */
[C---:B-----5:R-:W-:Y:S08]  /*1ac0*/  HMMA.16816.F32 R168, R12.reuse, R24, RZ ;  /* 0x000000180ca8723c */ /* 0x060ff000000018ff */
[C---:B------:R-:W-:Y:S01]  /*1ad0*/  HMMA.16816.F32 R52, R12.reuse, R26, RZ ;  /* 0x0000001a0c34723c */ /* 0x040fe200000018ff */
[----:B------:R-:W-:Y:S07]  /*1ae0*/  LDSM.16.M88.4 R24, [R209+0x400] ;  /* 0x00040000d118783b */ /* 0x000fee0000000200 */
[C---:B------:R-:W-:Y:S08]  /*1af0*/  HMMA.16816.F32 R92, R12.reuse, R8, RZ ;  /* 0x000000080c5c723c */ /* 0x040ff000000018ff */
[C---:B------:R-:W-:Y:S01]  /*1b00*/  HMMA.16816.F32 R100, R12.reuse, R10, RZ ;  /* 0x0000000a0c64723c */ /* 0x040fe200000018ff */
[----:B------:R-:W2:Y:S07]  /*1b10*/  LDSM.16.M88.4 R8, [R208] ;  /* 0x00000000d008783b */ /* 0x000eae0000000200 */
[C---:B------:R-:W-:Y:S08]  /*1b20*/  HMMA.16816.F32 R56, R12.reuse, R20, RZ ;  /* 0x000000140c38723c */ /* 0x040ff000000018ff */
[C---:B------:R-:W-:Y:S08]  /*1b30*/  HMMA.16816.F32 R80, R12.reuse, R16, RZ ;  /* 0x000000100c50723c */ /* 0x040ff000000018ff */
[C---:B------:R-:W-:Y:S01]  /*1b40*/  HMMA.16816.F32 R84, R12.reuse, R18, RZ ;  /* 0x000000120c54723c */ /* 0x040fe200000018ff */
[----:B------:R-:W3:Y:S07]  /*1b50*/  LDSM.16.M88.4 R16, [R209+0x800] ;  /* 0x00080000d110783b */ /* 0x000eee0000000200 */
[C---:B------:R-:W-:Y:S08]  /*1b60*/  HMMA.16816.F32 R108, R12.reuse, R28, RZ ;  /* 0x0000001c0c6c723c */ /* 0x040ff000000018ff */
[----:B------:R-:W-:Y:S08]  /*1b70*/  HMMA.16816.F32 R120, R12, R30, RZ ;  /* 0x0000001e0c78723c */ /* 0x000ff000000018ff */
[----:B-1----:R-:W-:Y:S08]  /*1b80*/  HMMA.16816.F32 R28, R4, R62, R48 ;  /* 0x0000003e041c723c */ /* 0x002ff00000001830 */
[C---:B------:R-:W-:Y:S08]  /*1b90*/  HMMA.16816.F32 R72, R12.reuse, R22, RZ ;  /* 0x000000160c48723c */ /* 0x040ff000000018ff */
[C---:B------:R-:W-:Y:S08]  /*1ba0*/  HMMA.16816.F32 R124, R12.reuse, R32, RZ ;  /* 0x000000200c7c723c */ /* 0x040ff000000018ff */
[C---:B------:R-:W-:Y:S08]  /*1bb0*/  HMMA.16816.F32 R136, R12.reuse, R34, RZ ;  /* 0x000000220c88723c */ /* 0x040ff000000018ff */
[C---:B------:R-:W-:Y:S08]  /*1bc0*/  HMMA.16816.F32 R144, R12.reuse, R36, RZ ;  /* 0x000000240c90723c */ /* 0x040ff000000018ff */
[C---:B------:R-:W-:Y:S08]  /*1bd0*/  HMMA.16816.F32 R184, R12.reuse, R38, RZ ;  /* 0x000000260cb8723c */ /* 0x040ff000000018ff */
[C---:B------:R-:W-:Y:S08]  /*1be0*/  HMMA.16816.F32 R156, R12.reuse, R40, RZ ;  /* 0x000000280c9c723c */ /* 0x040ff000000018ff */
[----:B------:R-:W-:Y:S07]  /*1bf0*/  HMMA.16816.F32 R172, R12, R42, RZ ;  /* 0x0000002a0cac723c */ /* 0x000fee00000018ff */
[----:B------:R-:W-:Y:S01]  /*1c00*/  LOP3.LUT R12, R67, 0x6, RZ, 0xc0, !PT ;  /* 0x00000006430c7812 */ /* 0x000fe200078ec0ff */
[----:B--2---:R-:W-:Y:S01]  /*1c10*/  HMMA.16816.F32 R40, R8, R62, R52 ;  /* 0x0000003e0828723c */ /* 0x004fe20000001834 */
[----:B------:R-:W-:-:S02]  /*1c20*/  IADD3 R13, R3, 0x48, RZ ;  /* 0x00000048030d7810 */ /* 0x000fc40007ffe0ff */
[C---:B------:R-:W-:Y:S01]  /*1c30*/  IADD3 R15, R3.reuse, 0x8, RZ ;  /* 0x00000008030f7810 */ /* 0x040fe20007ffe0ff */
[----:B------:R-:W-:Y:S01]  /*1c40*/  IMAD R2, R118, 0x80, R12 ;  /* 0x0000008076027824 */ /* 0x000fe200078e020c */
[C---:B------:R-:W-:Y:S02]  /*1c50*/  IADD3 R12, R3.reuse, 0x40, RZ ;  /* 0x00000040030c7810 */ /* 0x040fe40007ffe0ff */
[-C--:B------:R-:W-:Y:S01]  /*1c60*/  IMNMX R14, R3, R45.reuse, PT ;  /* 0x0000002d030e7217 */ /* 0x080fe20003800200 */
[----:B------:R-:W-:Y:S01]  /*1c70*/  HMMA.16816.F32 R36, R8, R24, R56 ;  /* 0x000000180824723c */ /* 0x000fe20000001838 */
[----:B------:R-:W-:Y:S02]  /*1c80*/  IMNMX R13, R13, R45, PT ;  /* 0x0000002d0d0d7217 */ /* 0x000fe40003800200 */
[C---:B------:R-:W-:Y:S02]  /*1c90*/  IADD3 R3, R2.reuse, 0x8, RZ ;  /* 0x0000000802037810 */ /* 0x040fe40007ffe0ff */
[----:B------:R-:W-:-:S02]  /*1ca0*/  IADD3 R20, R2, 0x1, RZ ;  /* 0x0000000102147810 */ /* 0x000fc40007ffe0ff */
[----:B------:R-:W-:Y:S01]  /*1cb0*/  ISETP.GE.AND P3, PT, R3, R13, PT ;  /* 0x0000000d0300720c */ /* 0x000fe20003f66270 */
[C---:B------:R-:W-:Y:S01]  /*1cc0*/  HMMA.16816.F32 R32, R4.reuse, R24, R68 ;  /* 0x000000180420723c */ /* 0x040fe20000001844 */
[-C--:B------:R-:W-:Y:S02]  /*1cd0*/  IMNMX R15, R15, R45.reuse, PT ;  /* 0x0000002d0f0f7217 */ /* 0x080fe40003800200 */
[----:B------:R-:W-:Y:S02]  /*1ce0*/  IMNMX R12, R12, R45, PT ;  /* 0x0000002d0c0c7217 */ /* 0x000fe40003800200 */
[----:B------:R-:W-:Y:S02]  /*1cf0*/  IADD3 R21, R2, 0x9, RZ ;  /* 0x0000000902157810 */ /* 0x000fe40007ffe0ff */
[----:B------:R-:W-:Y:S01]  /*1d00*/  FSEL R195, R30, -INF , !P3 ;  /* 0xff8000001ec37808 */ /* 0x000fe20005800000 */
[----:B------:R-:W-:Y:S01]  /*1d10*/  HMMA.16816.F32 R48, R4, R26, R76 ;  /* 0x0000001a0430723c */ /* 0x000fe2000000184c */
[----:B------:R-:W-:-:S02]  /*1d20*/  ISETP.GE.AND P5, PT, R20, R14, PT ;  /* 0x0000000e1400720c */ /* 0x000fc40003fa6270 */
[C---:B------:R-:W-:Y:S02]  /*1d30*/  ISETP.GE.AND P0, PT, R20.reuse, R15, PT ;  /* 0x0000000f1400720c */ /* 0x040fe40003f06270 */
[CC--:B------:R-:W-:Y:S02]  /*1d40*/  ISETP.GE.AND P4, PT, R20.reuse, R12.reuse, PT ;  /* 0x0000000c1400720c */ /* 0x0c0fe40003f86270 */
[-C--:B------:R-:W-:Y:S01]  /*1d50*/  ISETP.GE.AND P1, PT, R20, R13.reuse, PT ;  /* 0x0000000d1400720c */ /* 0x080fe20003f26270 */
[----:B------:R-:W-:Y:S01]  /*1d60*/  HMMA.16816.F32 R56, R8, R26, R72 ;  /* 0x0000001a0838723c */ /* 0x000fe20000001848 */
[C---:B------:R-:W-:Y:S01]  /*1d70*/  ISETP.GE.AND P2, PT, R21.reuse, R12, PT ;  /* 0x0000000c1500720c */ /* 0x040fe20003f46270 */
[----:B------:R-:W1:Y:S01]  /*1d80*/  LDSM.16.M88.4 R24, [R209+0xc00] ;  /* 0x000c0000d118783b */ /* 0x000e620000000200 */
[----:B------:R-:W-:Y:S02]  /*1d90*/  ISETP.GE.AND P3, PT, R21, R13, PT ;  /* 0x0000000d1500720c */ /* 0x000fe40003f66270 */
[----:B------:R-:W-:-:S02]  /*1da0*/  IADD3 R20, R2, 0x10, RZ ;  /* 0x0000001002147810 */ /* 0x000fc40007ffe0ff */
[----:B------:R-:W-:Y:S01]  /*1db0*/  FSEL R167, R29, -INF , !P2 ;  /* 0xff8000001da77808 */ /* 0x000fe20005000000 */
[C---:B---3--:R-:W-:Y:S01]  /*1dc0*/  HMMA.16816.F32 R44, R8.reuse, R16, R80 ;  /* 0x00000010082c723c */ /* 0x048fe20000001850 */
[----:B------:R-:W-:Y:S02]  /*1dd0*/  FSEL R183, R31, -INF , !P3 ;  /* 0xff8000001fb77808 */ /* 0x000fe40005800000 */
[C---:B------:R-:W-:Y:S02]  /*1de0*/  ISETP.GE.AND P6, PT, R3.reuse, R12, PT ;  /* 0x0000000c0300720c */ /* 0x040fe40003fc6270 */
[----:B------:R-:W-:Y:S02]  /*1df0*/  ISETP.GE.AND P2, PT, R3, R15, PT ;  /* 0x0000000f0300720c */ /* 0x000fe40003f46270 */
[----:B------:R-:W-:Y:S01]  /*1e00*/  ISETP.GE.AND P3, PT, R20, R14, PT ;  /* 0x0000000e1400720c */ /* 0x000fe20003f66270 */
[----:B------:R-:W-:Y:S01]  /*1e10*/  HMMA.16816.F32 R52, R8, R18, R84 ;  /* 0x000000120834723c */ /* 0x000fe20000001854 */
[----:B------:R-:W-:-:S02]  /*1e20*/  FSEL R180, R28, -INF , !P6 ;  /* 0xff8000001cb47808 */ /* 0x000fc40007000000 */
[----:B------:R-:W-:Y:S02]  /*1e30*/  FSEL R141, R42, -INF , !P2 ;  /* 0xff8000002a8d7808 */ /* 0x000fe40005000000 */
[----:B------:R-:W-:Y:S02]  /*1e40*/  FSEL R116, R36, -INF , !P3 ;  /* 0xff80000024747808 */ /* 0x000fe40005800000 */
[----:B------:R-:W-:Y:S01]  /*1e50*/  ISETP.GE.AND P6, PT, R3, R14, PT ;  /* 0x0000000e0300720c */ /* 0x000fe20003fc6270 */
[----:B------:R-:W-:Y:S01]  /*1e60*/  HMMA.16816.F32 R28, R4, R16, R88 ;  /* 0x00000010041c723c */ /* 0x000fe20000001858 */
[C---:B------:R-:W-:Y:S02]  /*1e70*/  ISETP.GE.AND P2, PT, R20.reuse, R15, PT ;  /* 0x0000000f1400720c */ /* 0x040fe40003f46270 */
[----:B------:R-:W-:Y:S02]  /*1e80*/  ISETP.GE.AND P3, PT, R20, R13, PT ;  /* 0x0000000d1400720c */ /* 0x000fe40003f66270 */
[----:B------:R-:W-:-:S02]  /*1e90*/  IADD3 R3, R2, 0x11, RZ ;  /* 0x0000001102037810 */ /* 0x000fc40007ffe0ff */
[----:B------:R-:W-:Y:S02]  /*1ea0*/  FSEL R117, R40, -INF , !P6 ;  /* 0xff80000028757808 */ /* 0x000fe40007000000 */
[----:B------:R-:W-:Y:S02]  /*1eb0*/  FSEL R143, R38, -INF , !P2 ;  /* 0xff800000268f7808 */ /* 0x000fe40005000000 */
[----:B------:R-:W-:Y:S02]  /*1ec0*/  FSEL R193, R34, -INF , !P3 ;  /* 0xff80000022c17808 */ /* 0x000fe40005800000 */
[----:B------:R-:W-:Y:S02]  /*1ed0*/  ISETP.GE.AND P6, PT, R20, R12, PT ;  /* 0x0000000c1400720c */ /* 0x000fe40003fc6270 */
[C---:B------:R-:W-:Y:S02]  /*1ee0*/  ISETP.GE.AND P2, PT, R3.reuse, R14, PT ;  /* 0x0000000e0300720c */ /* 0x040fe40003f46270 */
[----:B------:R-:W-:-:S02]  /*1ef0*/  ISETP.GE.AND P3, PT, R3, R12, PT ;  /* 0x0000000c0300720c */ /* 0x000fc40003f66270 */
[----:B------:R-:W-:Y:S02]  /*1f00*/  FSEL R182, R32, -INF , !P6 ;  /* 0xff80000020b67808 */ /* 0x000fe40007000000 */
[----:B------:R-:W-:Y:S02]  /*1f10*/  FSEL R79, R37, -INF , !P2 ;  /* 0xff800000254f7808 */ /* 0x000fe40005000000 */
[----:B------:R-:W-:Y:S02]  /*1f20*/  FSEL R166, R33, -INF , !P3 ;  /* 0xff80000021a67808 */ /* 0x000fe40005800000 */
[C---:B------:R-:W-:Y:S02]  /*1f30*/  ISETP.GE.AND P6, PT, R3.reuse, R15, PT ;  /* 0x0000000f0300720c */ /* 0x040fe40003fc6270 */
[----:B------:R-:W-:Y:S02]  /*1f40*/  ISETP.GE.AND P2, PT, R3, R13, PT ;  /* 0x0000000d0300720c */ /* 0x000fe40003f46270 */
[----:B------:R-:W-:-:S02]  /*1f50*/  ISETP.GE.AND P3, PT, R21, R15, PT ;  /* 0x0000000f1500720c */ /* 0x000fc40003f66270 */
[C---:B------:R-:W-:Y:S02]  /*1f60*/  IADD3 R3, R2.reuse, 0x18, RZ ;  /* 0x0000001802037810 */ /* 0x040fe40007ffe0ff */
[----:B------:R-:W-:Y:S02]  /*1f70*/  FSEL R142, R39, -INF , !P6 ;  /* 0xff800000278e7808 */ /* 0x000fe40007000000 */
[----:B------:R-:W-:Y:S01]  /*1f80*/  FSEL R140, R43, -INF , !P3 ;  /* 0xff8000002b8c7808 */ /* 0x000fe20005800000 */
[----:B------:R-:W-:Y:S01]  /*1f90*/  HMMA.16816.F32 R36, R4, R18, R96 ;  /* 0x000000120424723c */ /* 0x000fe20000001860 */
[----:B------:R-:W-:Y:S02]  /*1fa0*/  ISETP.GE.AND P6, PT, R21, R14, PT ;  /* 0x0000000e1500720c */ /* 0x000fe40003fc6270 */
[----:B------:R-:W-:Y:S01]  /*1fb0*/  ISETP.GE.AND P3, PT, R3, R13, PT ;  /* 0x0000000d0300720c */ /* 0x000fe20003f66270 */
[----:B------:R-:W2:Y:S01]  /*1fc0*/  LDSM.16.M88.4 R20, [R209+0x1000] ;  /* 0x00100000d114783b */ /* 0x000ea20000000200 */
[----:B------:R-:W-:-:S02]  /*1fd0*/  IADD3 R17, R2, 0x19, RZ ;  /* 0x0000001902117810 */ /* 0x000fc40007ffe0ff */
[----:B------:R-:W-:Y:S02]  /*1fe0*/  FSEL R181, R35, -INF , !P2 ;  /* 0xff80000023b57808 */ /* 0x000fe40005000000 */
[----:B------:R-:W-:Y:S01]  /*1ff0*/  FSEL R78, R41, -INF , !P6 ;  /* 0xff800000294e7808 */ /* 0x000fe20007000000 */
[-C--:B-1----:R-:W-:Y:S01]  /*2000*/  HMMA.16816.F32 R32, R4, R24.reuse, R104 ;  /* 0x000000180420723c */ /* 0x082fe20000001868 */
[----:B------:R-:W-:Y:S02]  /*2010*/  FSEL R194, R50, -INF , !P3 ;  /* 0xff80000032c27808 */ /* 0x000fe40005800000 */
[-C--:B------:R-:W-:Y:S02]  /*2020*/  ISETP.GE.AND P6, PT, R3, R12.reuse, PT ;  /* 0x0000000c0300720c */ /* 0x080fe40003fc6270 */
[C---:B------:R-:W-:Y:S02]  /*2030*/  ISETP.GE.AND P2, PT, R17.reuse, R12, PT ;  /* 0x0000000c1100720c */ /* 0x040fe40003f46270 */
[----:B------:R-:W-:Y:S01]  /*2040*/  ISETP.GE.AND P3, PT, R17, R13, PT ;  /* 0x0000000d1100720c */ /* 0x000fe20003f66270 */
[----:B------:R-:W-:Y:S01]  /*2050*/  HMMA.16816.F32 R40, R8, R24, R92 ;  /* 0x000000180828723c */ /* 0x000fe2000000185c */
[----:B------:R-:W-:-:S02]  /*2060*/  IADD3 R16, R2, 0x20, RZ ;  /* 0x0000002002107810 */ /* 0x000fc40007ffe0ff */
        /* <DEDUP_REMOVED lines=8> */
[----:B------:R-:W-:Y:S02]  /*20f0*/  FSEL R96, R58, -INF , !P2 ;  /* 0xff8000003a607808 */ /* 0x000fe40005000000 */
[----:B------:R-:W-:Y:S02]  /*2100*/  FSEL R77, R44, -INF , !P3 ;  /* 0xff8000002c4d7808 */ /* 0x000fe40005800000 */
[C---:B------:R-:W-:Y:S02]  /*2110*/  ISETP.GE.AND P2, PT, R16.reuse, R15, PT ;  /* 0x0000000f1000720c */ /* 0x040fe40003f46270 */
[C---:B------:R-:W-:Y:S02]  /*2120*/  ISETP.GE.AND P6, PT, R16.reuse, R12, PT ;  /* 0x0000000c1000720c */ /* 0x040fe40003fc6270 */
[----:B------:R-:W-:-:S02]  /*2130*/  ISETP.GE.AND P3, PT, R16, R13, PT ;  /* 0x0000000d1000720c */ /* 0x000fc40003f66270 */
[----:B------:R-:W-:Y:S02]  /*2140*/  IADD3 R3, R2, 0x21, RZ ;  /* 0x0000002102037810 */ /* 0x000fe40007ffe0ff */
[----:B------:R-:W-:Y:S02]  /*2150*/  FSEL R97, R46, -INF , !P2 ;  /* 0xff8000002e617808 */ /* 0x000fe40005000000 */
[----:B------:R-:W-:Y:S02]  /*2160*/  FSEL R197, R28, -INF , !P6 ;  /* 0xff8000001cc57808 */ /* 0x000fe40007000000 */
[----:B------:R-:W-:Y:S02]  /*2170*/  FSEL R198, R30, -INF , !P3 ;  /* 0xff8000001ec67808 */ /* 0x000fe40005800000 */
[C---:B------:R-:W-:Y:S02]  /*2180*/  ISETP.GE.AND P2, PT, R3.reuse, R14, PT ;  /* 0x0000000e0300720c */ /* 0x040fe40003f46270 */
[----:B------:R-:W-:-:S02]  /*2190*/  ISETP.GE.AND P6, PT, R3, R15, PT ;  /* 0x0000000f0300720c */ /* 0x000fc40003fc6270 */
[----:B------:R-:W-:Y:S02]  /*21a0*/  ISETP.GE.AND P3, PT, R3, R12, PT ;  /* 0x0000000c0300720c */ /* 0x000fe40003f66270 */
[----:B------:R-:W-:Y:S02]  /*21b0*/  FSEL R75, R45, -INF , !P2 ;  /* 0xff8000002d4b7808 */ /* 0x000fe40005000000 */
[----:B------:R-:W-:Y:S02]  /*21c0*/  FSEL R93, R47, -INF , !P6 ;  /* 0xff8000002f5d7808 */ /* 0x000fe40007000000 */
[----:B------:R-:W-:Y:S01]  /*21d0*/  FSEL R196, R29, -INF , !P3 ;  /* 0xff8000001dc47808 */ /* 0x000fe20005800000 */
[----:B--2---:R-:W-:Y:S01]  /*21e0*/  HMMA.16816.F32 R44, R4, R22, R132 ;  /* 0x00000016042c723c */ /* 0x004fe20000001884 */
[----:B------:R-:W-:Y:S02]  /*21f0*/  ISETP.GE.AND P2, PT, R3, R13, PT ;  /* 0x0000000d0300720c */ /* 0x000fe40003f46270 */
[----:B------:R-:W-:-:S02]  /*2200*/  ISETP.GE.AND P6, PT, R17, R14, PT ;  /* 0x0000000e1100720c */ /* 0x000fc40003fc6270 */
[----:B------:R-:W-:Y:S02]  /*2210*/  ISETP.GE.AND P3, PT, R17, R15, PT ;  /* 0x0000000f1100720c */ /* 0x000fe40003f66270 */
[C---:B------:R-:W-:Y:S01]  /*2220*/  IADD3 R3, R2.reuse, 0x28, RZ ;  /* 0x0000002802037810 */ /* 0x040fe20007ffe0ff */
[----:B------:R-:W1:Y:S01]  /*2230*/  LDSM.16.M88.4 R16, [R209+0x1400] ;  /* 0x00140000d110783b */ /* 0x000e620000000200 */
[----:B------:R-:W-:Y:S02]  /*2240*/  IADD3 R25, R2, 0x29, RZ ;  /* 0x0000002902197810 */ /* 0x000fe40007ffe0ff */
[----:B------:R-:W-:Y:S02]  /*2250*/  FSEL R106, R31, -INF , !P2 ;  /* 0xff8000001f6a7808 */ /* 0x000fe40005000000 */
[----:B------:R-:W-:Y:S01]  /*2260*/  FSEL R72, R57, -INF , !P6 ;  /* 0xff80000039487808 */ /* 0x000fe20007000000 */
[----:B------:R-:W-:Y:S01]  /*2270*/  HMMA.16816.F32 R28, R4, R20, R128 ;  /* 0x00000014041c723c */ /* 0x000fe20000001880 */
[----:B------:R-:W-:-:S02]  /*2280*/  FSEL R91, R59, -INF , !P3 ;  /* 0xff8000003b5b7808 */ /* 0x000fc40005800000 */
[CC--:B------:R-:W-:Y:S02]  /*2290*/  ISETP.GE.AND P6, PT, R3.reuse, R12.reuse, PT ;  /* 0x0000000c0300720c */ /* 0x0c0fe40003fc6270 */
[----:B------:R-:W-:Y:S02]  /*22a0*/  ISETP.GE.AND P3, PT, R3, R13, PT ;  /* 0x0000000d0300720c */ /* 0x000fe40003f66270 */
[----:B------:R-:W-:Y:S01]  /*22b0*/  ISETP.GE.AND P2, PT, R25, R12, PT ;  /* 0x0000000c1900720c */ /* 0x000fe20003f46270 */
[----:B------:R-:W-:Y:S01]  /*22c0*/  HMMA.16816.F32 R56, R8, R26, R100 ;  /* 0x0000001a0838723c */ /* 0x000fe20000001864 */
[----:B------:R-:W-:Y:S02]  /*22d0*/  FSEL R104, R36, -INF , !P6 ;  /* 0xff80000024687808 */ /* 0x000fe40007000000 */
[----:B------:R-:W-:Y:S02]  /*22e0*/  FSEL R113, R38, -INF , !P3 ;  /* 0xff80000026717808 */ /* 0x000fe40005800000 */
[----:B------:R-:W-:-:S02]  /*22f0*/  FSEL R105, R37, -INF , !P2 ;  /* 0xff80000025697808 */ /* 0x000fc40005000000 */
[-C--:B------:R-:W-:Y:S02]  /*2300*/  ISETP.GE.AND P6, PT, R3, R14.reuse, PT ;  /* 0x0000000e0300720c */ /* 0x080fe40003fc6270 */
[----:B------:R-:W-:Y:S02]  /*2310*/  ISETP.GE.AND P3, PT, R25, R13, PT ;  /* 0x0000000d1900720c */ /* 0x000fe40003f66270 */
[----:B------:R-:W-:Y:S02]  /*2320*/  ISETP.GE.AND P2, PT, R3, R15, PT ;  /* 0x0000000f0300720c */ /* 0x000fe40003f46270 */
[C---:B------:R-:W-:Y:S02]  /*2330*/  IADD3 R3, R2.reuse, 0x30, RZ ;  /* 0x0000003002037810 */ /* 0x040fe40007ffe0ff */
[----:B------:R-:W-:Y:S02]  /*2340*/  FSEL R103, R39, -INF , !P3 ;  /* 0xff80000027677808 */ /* 0x000fe40005800000 */
[----:B------:R-:W-:Y:S01]  /*2350*/  ISETP.GE.AND P3, PT, R3, R14, PT ;  /* 0x0000000e0300720c */ /* 0x000fe20003f66270 */
[----:B------:R-:W-:Y:S01]  /*2360*/  HMMA.16816.F32 R36, R8, R20, R108 ;  /* 0x000000140824723c */ /* 0x000fe2000000186c */
[----:B------:R-:W-:-:S02]  /*2370*/  IADD3 R24, R2, 0x31, RZ ;  /* 0x0000003102187810 */ /* 0x000fc40007ffe0ff */
[----:B------:R-:W-:Y:S02]  /*2380*/  FSEL R74, R40, -INF , !P3 ;  /* 0xff800000284a7808 */ /* 0x000fe40005800000 */
[C---:B------:R-:W-:Y:S02]  /*2390*/  ISETP.GE.AND P3, PT, R3.reuse, R13, PT ;  /* 0x0000000d0300720c */ /* 0x040fe40003f66270 */
[----:B------:R-:W-:Y:S02]  /*23a0*/  FSEL R90, R54, -INF , !P2 ;  /* 0xff800000365a7808 */ /* 0x000fe40005000000 */
[----:B------:R-:W-:Y:S02]  /*23b0*/  FSEL R199, R34, -INF , !P3 ;  /* 0xff80000022c77808 */ /* 0x000fe40005800000 */
[----:B------:R-:W-:Y:S02]  /*23c0*/  ISETP.GE.AND P2, PT, R3, R15, PT ;  /* 0x0000000f0300720c */ /* 0x000fe40003f46270 */
[----:B------:R-:W-:-:S02]  /*23d0*/  ISETP.GE.AND P3, PT, R24, R12, PT ;  /* 0x0000000c1800720c */ /* 0x000fc40003f66270 */
[----:B------:R-:W-:Y:S02]  /*23e0*/  FSEL R71, R52, -INF , !P6 ;  /* 0xff80000034477808 */ /* 0x000fe40007000000 */
[----:B------:R-:W-:Y:S02]  /*23f0*/  ISETP.GE.AND P6, PT, R3, R12, PT ;  /* 0x0000000c0300720c */ /* 0x000fe40003fc6270 */
[----:B------:R-:W-:Y:S02]  /*2400*/  FSEL R92, R42, -INF , !P2 ;  /* 0xff8000002a5c7808 */ /* 0x000fe40005000000 */
[----:B------:R-:W-:Y:S02]  /*2410*/  FSEL R107, R33, -INF , !P3 ;  /* 0xff800000216b7808 */ /* 0x000fe40005800000 */
[----:B------:R-:W-:Y:S02]  /*2420*/  ISETP.GE.AND P2, PT, R24, R14, PT ;  /* 0x0000000e1800720c */ /* 0x000fe40003f46270 */
[----:B------:R-:W-:-:S02]  /*2430*/  ISETP.GE.AND P3, PT, R25, R15, PT ;  /* 0x0000000f1900720c */ /* 0x000fc40003f66270 */
[----:B------:R-:W-:Y:S02]  /*2440*/  IADD3 R3, R2, 0x38, RZ ;  /* 0x0000003802037810 */ /* 0x000fe40007ffe0ff */
[----:B------:R-:W-:Y:S02]  /*2450*/  FSEL R112, R32, -INF , !P6 ;  /* 0xff80000020707808 */ /* 0x000fe40007000000 */
[C---:B------:R-:W-:Y:S02]  /*2460*/  ISETP.GE.AND P6, PT, R24.reuse, R15, PT ;  /* 0x0000000f1800720c */ /* 0x040fe40003fc6270 */
[----:B------:R-:W-:Y:S02]  /*2470*/  FSEL R73, R41, -INF , !P2 ;  /* 0xff80000029497808 */ /* 0x000fe40005000000 */
[----:B------:R-:W-:Y:S02]  /*2480*/  FSEL R88, R55, -INF , !P3 ;  /* 0xff80000037587808 */ /* 0x000fe40005800000 */
[----:B------:R-:W-:-:S02]  /*2490*/  ISETP.GE.AND P2, PT, R24, R13, PT ;  /* 0x0000000d1800720c */ /* 0x000fc40003f46270 */
[----:B------:R-:W-:Y:S02]  /*24a0*/  ISETP.GE.AND P3, PT, R3, R13, PT ;  /* 0x0000000d0300720c */ /* 0x000fe40003f66270 */
[----:B------:R-:W-:Y:S02]  /*24b0*/  IADD3 R21, R2, 0x39, RZ ;  /* 0x0000003902157810 */ /* 0x000fe40007ffe0ff */
[----:B------:R-:W-:Y:S02]  /*24c0*/  FSEL R89, R43, -INF , !P6 ;  /* 0xff8000002b597808 */ /* 0x000fe40007000000 */
[----:B------:R-:W-:Y:S01]  /*24d0*/  ISETP.GE.AND P6, PT, R25, R14, PT ;  /* 0x0000000e1900720c */ /* 0x000fe20003fc6270 */
[----:B-1----:R-:W-:Y:S01]  /*24e0*/  HMMA.16816.F32 R40, R8, R16, R124 ;  /* 0x000000100828723c */ /* 0x002fe2000000187c */
[----:B------:R-:W-:Y:S01]  /*24f0*/  FSEL R110, R35, -INF , !P2 ;  /* 0xff800000236e7808 */ /* 0x000fe20005000000 */
[----:B------:R-:W1:Y:S01]  /*2500*/  LDSM.16.M88.4 R24, [R209+0x1800] ;  /* 0x00180000d118783b */ /* 0x000e620000000200 */
[----:B------:R-:W-:-:S02]  /*2510*/  FSEL R114, R50, -INF , !P3 ;  /* 0xff80000032727808 */ /* 0x000fc40005800000 */
[CC--:B------:R-:W-:Y:S02]  /*2520*/  ISETP.GE.AND P2, PT, R21.reuse, R12.reuse, PT ;  /* 0x0000000c1500720c */ /* 0x0c0fe40003f46270 */
[----:B------:R-:W-:Y:S01]  /*2530*/  ISETP.GE.AND P3, PT, R21, R13, PT ;  /* 0x0000000d1500720c */ /* 0x000fe20003f66270 */
[----:B------:R-:W-:Y:S01]  /*2540*/  HMMA.16816.F32 R32, R4, R16, R148 ;  /* 0x000000100420723c */ /* 0x000fe20000001894 */
[----:B------:R-:W-:Y:S02]  /*2550*/  IADD3 R20, R2, 0x40, RZ ;  /* 0x0000004002147810 */ /* 0x000fe40007ffe0ff */
[----:B------:R-:W-:Y:S02]  /*2560*/  FSEL R68, R53, -INF , !P6 ;  /* 0xff80000035447808 */ /* 0x000fe40007000000 */
[----:B------:R-:W-:Y:S02]  /*2570*/  ISETP.GE.AND P6, PT, R3, R12, PT ;  /* 0x0000000c0300720c */ /* 0x000fe40003fc6270 */
[----:B------:R-:W-:Y:S01]  /*2580*/  FSEL R102, R49, -INF , !P2 ;  /* 0xff80000031667808 */ /* 0x000fe20005000000 */
[----:B------:R-:W-:Y:S01]  /*2590*/  HMMA.16816.F32 R52, R8, R22, R120 ;  /* 0x000000160834723c */ /* 0x000fe20000001878 */
[----:B------:R-:W-:-:S02]  /*25a0*/  FSEL R111, R51, -INF , !P3 ;  /* 0xff800000336f7808 */ /* 0x000fc40005800000 */
[C---:B------:R-:W-:Y:S02]  /*25b0*/  ISETP.GE.AND P2, PT, R3.reuse, R15, PT ;  /* 0x0000000f0300720c */ /* 0x040fe40003f46270 */
[-C--:B------:R-:W-:Y:S02]  /*25c0*/  ISETP.GE.AND P3, PT, R20, R14.reuse, PT ;  /* 0x0000000e1400720c */ /* 0x080fe40003f66270 */
[----:B------:R-:W-:Y:S02]  /*25d0*/  FSEL R101, R48, -INF , !P6 ;  /* 0xff80000030657808 */ /* 0x000fe40007000000 */
[----:B------:R-:W-:Y:S01]  /*25e0*/  ISETP.GE.AND P6, PT, R3, R14, PT ;  /* 0x0000000e0300720c */ /* 0x000fe20003fc6270 */
[----:B------:R-:W-:Y:S01]  /*25f0*/  HMMA.16816.F32 R48, R8, R18, R136 ;  /* 0x000000120830723c */ /* 0x000fe20000001888 */
[----:B------:R-:W-:Y:S02]  /*2600*/  FSEL R86, R58, -INF , !P2 ;  /* 0xff8000003a567808 */ /* 0x000fe40005000000 */
[----:B------:R-:W-:-:S02]  /*2610*/  FSEL R70, R36, -INF , !P3 ;  /* 0xff80000024467808 */ /* 0x000fc40005800000 */
[C---:B------:R-:W-:Y:S02]  /*2620*/  ISETP.GE.AND P2, PT, R20.reuse, R15, PT ;  /* 0x0000000f1400720c */ /* 0x040fe40003f46270 */
[----:B------:R-:W-:Y:S02]  /*2630*/  ISETP.GE.AND P3, PT, R20, R13, PT ;  /* 0x0000000d1400720c */ /* 0x000fe40003f66270 */
[----:B------:R-:W-:Y:S02]  /*2640*/  IADD3 R3, R2, 0x41, RZ ;  /* 0x0000004102037810 */ /* 0x000fe40007ffe0ff */
[----:B------:R-:W-:Y:S02]  /*2650*/  FSEL R67, R56, -INF , !P6 ;  /* 0xff80000038437808 */ /* 0x000fe40007000000 */
[----:B------:R-:W-:Y:S02]  /*2660*/  ISETP.GE.AND P6, PT, R20, R12, PT ;  /* 0x0000000c1400720c */ /* 0x000fe40003fc6270 */
[----:B------:R-:W-:-:S02]  /*2670*/  FSEL R87, R38, -INF , !P2 ;  /* 0xff80000026577808 */ /* 0x000fc40005000000 */
[----:B------:R-:W-:Y:S02]  /*2680*/  FSEL R128, R30, -INF , !P3 ;  /* 0xff8000001e807808 */ /* 0x000fe40005800000 */
[C---:B------:R-:W-:Y:S02]  /*2690*/  ISETP.GE.AND P2, PT, R3.reuse, R14, PT ;  /* 0x0000000e0300720c */ /* 0x040fe40003f46270 */
[C---:B------:R-:W-:Y:S02]  /*26a0*/  ISETP.GE.AND P3, PT, R3.reuse, R12, PT ;  /* 0x0000000c0300720c */ /* 0x040fe40003f66270 */
[----:B------:R-:W-:Y:S02]  /*26b0*/  FSEL R120, R28, -INF , !P6 ;  /* 0xff8000001c787808 */ /* 0x000fe40007000000 */
[----:B------:R-:W-:Y:S02]  /*26c0*/  ISETP.GE.AND P6, PT, R3, R15, PT ;  /* 0x0000000f0300720c */ /* 0x000fe40003fc6270 */
[----:B------:R-:W-:-:S02]  /*26d0*/  FSEL R69, R37, -INF , !P2 ;  /* 0xff80000025457808 */ /* 0x000fc40005000000 */
[----:B------:R-:W-:Y:S02]  /*26e0*/  FSEL R115, R29, -INF , !P3 ;  /* 0xff8000001d737808 */ /* 0x000fe40005800000 */
[----:B------:R-:W-:Y:S02]  /*26f0*/  ISETP.GE.AND P2, PT, R3, R13, PT ;  /* 0x0000000d0300720c */ /* 0x000fe40003f46270 */
[----:B------:R-:W-:Y:S02]  /*2700*/  ISETP.GE.AND P3, PT, R21, R15, PT ;  /* 0x0000000f1500720c */ /* 0x000fe40003f66270 */
[C---:B------:R-:W-:Y:S02]  /*2710*/  IADD3 R3, R2.reuse, 0x48, RZ ;  /* 0x0000004802037810 */ /* 0x040fe40007ffe0ff */
[----:B------:R-:W-:Y:S02]  /*2720*/  IADD3 R17, R2, 0x49, RZ ;  /* 0x0000004902117810 */ /* 0x000fe40007ffe0ff */
[----:B------:R-:W-:-:S02]  /*2730*/  FSEL R85, R39, -INF , !P6 ;  /* 0xff80000027557808 */ /* 0x000fc40007000000 */
[----:B------:R-:W-:Y:S01]  /*2740*/  ISETP.GE.AND P6, PT, R21, R14, PT ;  /* 0x0000000e1500720c */ /* 0x000fe20003fc6270 */
[----:B------:R-:W-:Y:S01]  /*2750*/  HMMA.16816.F32 R36, R4, R18, R152 ;  /* 0x000000120424723c */ /* 0x000fe20000001898 */
[----:B------:R-:W-:Y:S01]  /*2760*/  FSEL R123, R31, -INF , !P2 ;  /* 0xff8000001f7b7808 */ /* 0x000fe20005000000 */
[----:B------:R-:W2:Y:S01]  /*2770*/  LDSM.16.M88.4 R20, [R209+0x1c00] ;  /* 0x001c0000d114783b */ /* 0x000ea20000000200 */
[----:B------:R-:W-:Y:S01]  /*2780*/  FSEL R84, R59, -INF , !P3 ;  /* 0xff8000003b547808 */ /* 0x000fe20005800000 */
[----:B------:R-:W-:-:S04]  /*2790*/  DEPBAR.LE SB0, 0x0 ;  /* 0x000080000000791a */ /* 0x000fc80000000000 */
[----:B------:R-:W-:Y:S01]  /*27a0*/  BAR.SYNC.DEFER_BLOCKING 0x0 ;  /* 0x0000000000007b1d */ /* 0x000fe20000010000 */
[----:B------:R-:W-:Y:S01]  /*27b0*/  ISETP.GE.AND P3, PT, R3, R13, PT ;  /* 0x0000000d0300720c */ /* 0x000fe20003f66270 */
[C---:B-1----:R-:W-:Y:S01]  /*27c0*/  HMMA.16816.F32 R28, R4.reuse, R24, R160 ;  /* 0x00000018041c723c */ /* 0x042fe200000018a0 */
[-C--:B------:R-:W-:Y:S02]  /*27d0*/  ISETP.GE.AND P2, PT, R17, R12.reuse, PT ;  /* 0x0000000c1100720c */ /* 0x080fe40003f46270 */
[----:B------:R-:W-:Y:S02]  /*27e0*/  FSEL R64, R57, -INF , !P6 ;  /* 0xff80000039407808 */ /* 0x000fe40007000000 */
[----:B------:R-:W-:Y:S02]  /*27f0*/  ISETP.GE.AND P6, PT, R3, R12, PT ;  /* 0x0000000c0300720c */ /* 0x000fe40003fc6270 */
[----:B------:R-:W-:Y:S01]  /*2800*/  FSEL R125, R46, -INF , !P3 ;  /* 0xff8000002e7d7808 */ /* 0x000fe20005800000 */
[----:B------:R-:W-:Y:S01]  /*2810*/  HMMA.16816.F32 R56, R4, R60, R176 ;  /* 0x0000003c0438723c */ /* 0x000fe200000018b0 */
[----:B------:R-:W-:-:S02]  /*2820*/  FSEL R109, R45, -INF , !P2 ;  /* 0xff8000002d6d7808 */ /* 0x000fc40005000000 */
[----:B------:R-:W-:Y:S02]  /*2830*/  ISETP.GE.AND P3, PT, R17, R13, PT ;  /* 0x0000000d1100720c */ /* 0x000fe40003f66270 */
[C---:B------:R-:W-:Y:S02]  /*2840*/  ISETP.GE.AND P2, PT, R3.reuse, R15, PT ;  /* 0x0000000f0300720c */ /* 0x040fe40003f46270 */
[----:B------:R-:W-:Y:S02]  /*2850*/  IADD3 R16, R2, 0x50, RZ ;  /* 0x0000005002107810 */ /* 0x000fe40007ffe0ff */
[----:B------:R-:W-:Y:S02]  /*2860*/  FSEL R108, R44, -INF , !P6 ;  /* 0xff8000002c6c7808 */ /* 0x000fe40007000000 */
[----:B------:R-:W-:Y:S02]  /*2870*/  ISETP.GE.AND P6, PT, R3, R14, PT ;  /* 0x0000000e0300720c */ /* 0x000fe40003fc6270 */
[----:B------:R-:W-:-:S02]  /*2880*/  FSEL R124, R47, -INF , !P3 ;  /* 0xff8000002f7c7808 */ /* 0x000fc40005800000 */
[----:B------:R-:W-:Y:S01]  /*2890*/  FSEL R82, R54, -INF , !P2 ;  /* 0xff80000036527808 */ /* 0x000fe20005000000 */
[----:B------:R-:W-:Y:S01]  /*28a0*/  HMMA.16816.F32 R44, R8, R24, R144 ;  /* 0x00000018082c723c */ /* 0x000fe20000001890 */
[C---:B------:R-:W-:Y:S02]  /*28b0*/  ISETP.GE.AND P3, PT, R16.reuse, R14, PT ;  /* 0x0000000e1000720c */ /* 0x040fe40003f66270 */
[----:B------:R-:W-:Y:S02]  /*28c0*/  ISETP.GE.AND P2, PT, R16, R15, PT ;  /* 0x0000000f1000720c */ /* 0x000fe40003f46270 */
[----:B------:R-:W-:Y:S02]  /*28d0*/  IADD3 R3, R2, 0x51, RZ ;  /* 0x0000005102037810 */ /* 0x000fe40007ffe0ff */
[----:B------:R-:W-:Y:S02]  /*28e0*/  FSEL R63, R52, -INF , !P6 ;  /* 0xff800000343f7808 */ /* 0x000fe40007000000 */
[----:B------:R-:W-:-:S02]  /*28f0*/  ISETP.GE.AND P6, PT, R16, R12, PT ;  /* 0x0000000c1000720c */ /* 0x000fc40003fc6270 */
[----:B------:R-:W-:Y:S02]  /*2900*/  FSEL R66, R40, -INF , !P3 ;  /* 0xff80000028427808 */ /* 0x000fe40005800000 */
[----:B------:R-:W-:Y:S02]  /*2910*/  FSEL R83, R42, -INF , !P2 ;  /* 0xff8000002a537808 */ /* 0x000fe40005000000 */
[----:B------:R-:W-:Y:S02]  /*2920*/  ISETP.GE.AND P3, PT, R16, R13, PT ;  /* 0x0000000d1000720c */ /* 0x000fe40003f66270 */
[C---:B------:R-:W-:Y:S02]  /*2930*/  ISETP.GE.AND P2, PT, R3.reuse, R14, PT ;  /* 0x0000000e0300720c */ /* 0x040fe40003f46270 */
[----:B------:R-:W-:Y:S02]  /*2940*/  FSEL R127, R32, -INF , !P6 ;  /* 0xff800000207f7808 */ /* 0x000fe40007000000 */
[----:B------:R-:W-:-:S02]  /*2950*/  ISETP.GE.AND P6, PT, R3, R15, PT ;  /* 0x0000000f0300720c */ /* 0x000fc40003fc6270 */
[----:B------:R-:W-:Y:S02]  /*2960*/  FSEL R146, R34, -INF , !P3 ;  /* 0xff80000022927808 */ /* 0x000fe40005800000 */
[----:B------:R-:W-:Y:S02]  /*2970*/  FSEL R65, R41, -INF , !P2 ;  /* 0xff80000029417808 */ /* 0x000fe40005000000 */
[C---:B------:R-:W-:Y:S02]  /*2980*/  ISETP.GE.AND P3, PT, R3.reuse, R12, PT ;  /* 0x0000000c0300720c */ /* 0x040fe40003f66270 */
[----:B------:R-:W-:Y:S02]  /*2990*/  ISETP.GE.AND P2, PT, R3, R13, PT ;  /* 0x0000000d0300720c */ /* 0x000fe40003f46270 */
[----:B------:R-:W-:Y:S02]  /*29a0*/  IADD3 R3, R2, 0x58, RZ ;  /* 0x0000005802037810 */ /* 0x000fe40007ffe0ff */
[----:B------:R-:W-:-:S02]  /*29b0*/  FSEL R81, R43, -INF , !P6 ;  /* 0xff8000002b517808 */ /* 0x000fc40007000000 */
[----:B------:R-:W-:Y:S01]  /*29c0*/  ISETP.GE.AND P6, PT, R17, R14, PT ;  /* 0x0000000e1100720c */ /* 0x000fe20003fc6270 */
[----:B--2---:R-:W-:Y:S01]  /*29d0*/  HMMA.16816.F32 R40, R8, R20, R156 ;  /* 0x000000140828723c */ /* 0x004fe2000000189c */
[----:B------:R-:W-:Y:S02]  /*29e0*/  FSEL R126, R33, -INF , !P3 ;  /* 0xff800000217e7808 */ /* 0x000fe40005800000 */
[----:B------:R-:W-:Y:S02]  /*29f0*/  FSEL R135, R35, -INF , !P2 ;  /* 0xff80000023877808 */ /* 0x000fe40005000000 */
[----:B------:R-:W-:Y:S02]  /*2a00*/  ISETP.GE.AND P3, PT, R17, R15, PT ;  /* 0x0000000f1100720c */ /* 0x000fe40003f66270 */
[----:B------:R-:W-:Y:S01]  /*2a10*/  ISETP.GE.AND P2, PT, R3, R13, PT ;  /* 0x0000000d0300720c */ /* 0x000fe20003f46270 */
[----:B------:R-:W-:Y:S01]  /*2a20*/  HMMA.16816.F32 R32, R4, R26, R188 ;  /* 0x0000001a0420723c */ /* 0x000fe200000018bc */
[----:B------:R-:W-:-:S02]  /*2a30*/  IADD3 R17, R2, 0x59, RZ ;  /* 0x0000005902117810 */ /* 0x000fc40007ffe0ff */
[----:B------:R-:W-:Y:S02]  /*2a40*/  FSEL R62, R53, -INF , !P6 ;  /* 0xff800000353e7808 */ /* 0x000fe40007000000 */
[----:B------:R-:W-:Y:S02]  /*2a50*/  FSEL R80, R55, -INF , !P3 ;  /* 0xff80000037507808 */ /* 0x000fe40005800000 */
[-C--:B------:R-:W-:Y:S01]  /*2a60*/  ISETP.GE.AND P6, PT, R3, R12.reuse, PT ;  /* 0x0000000c0300720c */ /* 0x080fe20003fc6270 */
[----:B------:R-:W-:Y:S01]  /*2a70*/  HMMA.16816.F32 R52, R8, R60, R168 ;  /* 0x0000003c0834723c */ /* 0x000fe200000018a8 */
[----:B------:R-:W-:Y:S02]  /*2a80*/  FSEL R145, R38, -INF , !P2 ;  /* 0xff80000026917808 */ /* 0x000fe40005000000 */
[C---:B------:R-:W-:Y:S02]  /*2a90*/  ISETP.GE.AND P3, PT, R17.reuse, R12, PT ;  /* 0x0000000c1100720c */ /* 0x040fe40003f66270 */
[----:B------:R-:W-:-:S02]  /*2aa0*/  ISETP.GE.AND P2, PT, R17, R13, PT ;  /* 0x0000000d1100720c */ /* 0x000fc40003f46270 */
[----:B------:R-:W-:Y:S01]  /*2ab0*/  IADD3 R16, R2, 0x60, RZ ;  /* 0x0000006002107810 */ /* 0x000fe20007ffe0ff */
[C---:B------:R-:W-:Y:S01]  /*2ac0*/  HMMA.16816.F32 R24, R8.reuse, R26, R184 ;  /* 0x0000001a0818723c */ /* 0x040fe200000018b8 */
[----:B------:R-:W-:Y:S02]  /*2ad0*/  FSEL R121, R36, -INF , !P6 ;  /* 0xff80000024797808 */ /* 0x000fe40007000000 */
[----:B------:R-:W-:Y:S02]  /*2ae0*/  ISETP.GE.AND P6, PT, R3, R14, PT ;  /* 0x0000000e0300720c */ /* 0x000fe40003fc6270 */
[----:B------:R-:W-:Y:S02]  /*2af0*/  FSEL R122, R37, -INF , !P3 ;  /* 0xff800000257a7808 */ /* 0x000fe40005800000 */
[----:B------:R-:W-:Y:S01]  /*2b00*/  FSEL R144, R39, -INF , !P2 ;  /* 0xff80000027907808 */ /* 0x000fe20005000000 */
[----:B------:R-:W-:Y:S01]  /*2b10*/  HMMA.16816.F32 R8, R8, R22, R172 ;  /* 0x000000160808723c */ /* 0x000fe200000018ac */
[----:B------:R-:W-:-:S02]  /*2b20*/  ISETP.GE.AND P3, PT, R3, R15, PT ;  /* 0x0000000f0300720c */ /* 0x000fc40003f66270 */
[----:B------:R-:W-:Y:S02]  /*2b30*/  ISETP.GE.AND P2, PT, R16, R14, PT ;  /* 0x0000000e1000720c */ /* 0x000fe40003f46270 */
[----:B------:R-:W-:Y:S02]  /*2b40*/  FSEL R60, R48, -INF , !P6 ;  /* 0xff800000303c7808 */ /* 0x000fe40007000000 */
[----:B------:R-:W-:Y:S01]  /*2b50*/  FSEL R50, R50, -INF , !P3 ;  /* 0xff80000032327808 */ /* 0x000fe20005800000 */
[----:B------:R-:W-:Y:S01]  /*2b60*/  HMMA.16816.F32 R36, R4, R20, R200 ;  /* 0x000000140424723c */ /* 0x000fe200000018c8 */
[----:B------:R-:W-:Y:S02]  /*2b70*/  FSEL R48, R44, -INF , !P2 ;  /* 0xff8000002c307808 */ /* 0x000fe40005000000 */
[C---:B------:R-:W-:Y:S02]  /*2b80*/  ISETP.GE.AND P3, PT, R16.reuse, R15, PT ;  /* 0x0000000f1000720c */ /* 0x040fe40003f66270 */
[----:B------:R-:W-:-:S02]  /*2b90*/  ISETP.GE.AND P2, PT, R16, R13, PT ;  /* 0x0000000d1000720c */ /* 0x000fc40003f46270 */
[----:B------:R-:W-:Y:S02]  /*2ba0*/  IADD3 R3, R2, 0x61, RZ ;  /* 0x0000006102037810 */ /* 0x000fe40007ffe0ff */
[----:B------:R-:W-:Y:S02]  /*2bb0*/  ISETP.GE.AND P6, PT, R16, R12, PT ;  /* 0x0000000c1000720c */ /* 0x000fe40003fc6270 */
[----:B------:R-:W-:Y:S02]  /*2bc0*/  FSEL R94, R46, -INF , !P3 ;  /* 0xff8000002e5e7808 */ /* 0x000fe40005800000 */
[----:B------:R-:W-:Y:S02]  /*2bd0*/  FSEL R147, R30, -INF , !P2 ;  /* 0xff8000001e937808 */ /* 0x000fe40005000000 */
[----:B------:R-:W-:Y:S02]  /*2be0*/  ISETP.GE.AND P3, PT, R3, R14, PT ;  /* 0x0000000e0300720c */ /* 0x000fe40003f66270 */
[----:B------:R-:W-:-:S02]  /*2bf0*/  FSEL R134, R28, -INF , !P6 ;  /* 0xff8000001c867808 */ /* 0x000fc40007000000 */
[C---:B------:R-:W-:Y:S02]  /*2c00*/  ISETP.GE.AND P2, PT, R3.reuse, R12, PT ;  /* 0x0000000c0300720c */ /* 0x040fe40003f46270 */
[----:B------:R-:W-:Y:S02]  /*2c10*/  ISETP.GE.AND P6, PT, R3, R15, PT ;  /* 0x0000000f0300720c */ /* 0x000fe40003fc6270 */
[----:B------:R-:W-:Y:S02]  /*2c20*/  FSEL R45, R45, -INF , !P3 ;  /* 0xff8000002d2d7808 */ /* 0x000fe40005800000 */
[----:B------:R-:W-:Y:S02]  /*2c30*/  FSEL R133, R29, -INF , !P2 ;  /* 0xff8000001d857808 */ /* 0x000fe40005000000 */
[----:B------:R-:W-:Y:S02]  /*2c40*/  ISETP.GE.AND P3, PT, R3, R13, PT ;  /* 0x0000000d0300720c */ /* 0x000fe40003f66270 */
[----:B------:R-:W-:-:S02]  /*2c50*/  FSEL R95, R47, -INF , !P6 ;  /* 0xff8000002f5f7808 */ /* 0x000fc40007000000 */
[C---:B------:R-:W-:Y:S02]  /*2c60*/  ISETP.GE.AND P2, PT, R17.reuse, R15, PT ;  /* 0x0000000f1100720c */ /* 0x040fe40003f46270 */
[----:B------:R-:W-:Y:S02]  /*2c70*/  ISETP.GE.AND P6, PT, R17, R14, PT ;  /* 0x0000000e1100720c */ /* 0x000fe40003fc6270 */
[C---:B------:R-:W-:Y:S02]  /*2c80*/  IADD3 R3, R2.reuse, 0x68, RZ ;  /* 0x0000006802037810 */ /* 0x040fe40007ffe0ff */
[----:B------:R-:W-:Y:S02]  /*2c90*/  IADD3 R16, R2, 0x69, RZ ;  /* 0x0000006902107810 */ /* 0x000fe40007ffe0ff */
[----:B------:R-:W-:Y:S02]  /*2ca0*/  FSEL R61, R51, -INF , !P2 ;  /* 0xff800000333d7808 */ /* 0x000fe40005000000 */
[----:B------:R-:W-:-:S02]  /*2cb0*/  FSEL R44, R49, -INF , !P6 ;  /* 0xff800000312c7808 */ /* 0x000fc40007000000 */
[----:B------:R-:W-:Y:S02]  /*2cc0*/  ISETP.GE.AND P2, PT, R3, R13, PT ;  /* 0x0000000d0300720c */ /* 0x000fe40003f46270 */
[----:B------:R-:W-:Y:S02]  /*2cd0*/  FSEL R151, R31, -INF , !P3 ;  /* 0xff8000001f977808 */ /* 0x000fe40005800000 */
[-C--:B------:R-:W-:Y:S01]  /*2ce0*/  ISETP.GE.AND P6, PT, R3, R12.reuse, PT ;  /* 0x0000000c0300720c */ /* 0x080fe20003fc6270 */
[----:B------:R-:W-:Y:S01]  /*2cf0*/  HMMA.16816.F32 R28, R4, R22, R212 ;  /* 0x00000016041c723c */ /* 0x000fe200000018d4 */
[----:B------:R-:W-:Y:S02]  /*2d00*/  ISETP.GE.AND P3, PT, R16, R12, PT ;  /* 0x0000000c1000720c */ /* 0x000fe40003f66270 */
[----:B------:R-:W-:Y:S02]  /*2d10*/  FSEL R154, R34, -INF , !P2 ;  /* 0xff800000229a7808 */ /* 0x000fe40005000000 */
[----:B------:R-:W-:-:S02]  /*2d20*/  FSEL R129, R32, -INF , !P6 ;  /* 0xff80000020817808 */ /* 0x000fc40007000000 */
[----:B------:R-:W-:Y:S02]  /*2d30*/  IADD3 R4, R2, 0x70, RZ ;  /* 0x0000007002047810 */ /* 0x000fe40007ffe0ff */
[----:B------:R-:W-:Y:S02]  /*2d40*/  ISETP.GE.AND P2, PT, R16, R13, PT ;  /* 0x0000000d1000720c */ /* 0x000fe40003f46270 */
[----:B------:R-:W-:Y:S02]  /*2d50*/  FSEL R130, R33, -INF , !P3 ;  /* 0xff80000021827808 */ /* 0x000fe40005800000 */
[----:B------:R-:W-:Y:S02]  /*2d60*/  FSEL R32, R55, -INF , !P0 ;  /* 0xff80000037207808 */ /* 0x000fe40004000000 */
[C---:B------:R-:W-:Y:S02]  /*2d70*/  ISETP.GE.AND P6, PT, R3.reuse, R14, PT ;  /* 0x0000000e0300720c */ /* 0x040fe40003fc6270 */
[----:B------:R-:W-:-:S02]  /*2d80*/  ISETP.GE.AND P3, PT, R3, R15, PT ;  /* 0x0000000f0300720c */ /* 0x000fc40003f66270 */
[----:B------:R-:W-:Y:S02]  /*2d90*/  ISETP.GE.AND P0, PT, R4, R15, PT ;  /* 0x0000000f0400720c */ /* 0x000fe40003f06270 */
[----:B------:R-:W-:Y:S02]  /*2da0*/  IADD3 R3, R2, 0x71, RZ ;  /* 0x0000007102037810 */ /* 0x000fe40007ffe0ff */
[----:B------:R-:W-:Y:S02]  /*2db0*/  FSEL R150, R35, -INF , !P2 ;  /* 0xff80000023967808 */ /* 0x000fe40005000000 */
[-C--:B------:R-:W-:Y:S02]  /*2dc0*/  ISETP.GE.AND P2, PT, R4, R14.reuse, PT ;  /* 0x0000000e0400720c */ /* 0x080fe40003f46270 */
[----:B------:R-:W-:Y:S02]  /*2dd0*/  FSEL R157, R42, -INF , !P0 ;  /* 0xff8000002a9d7808 */ /* 0x000fe40004000000 */
[----:B------:R-:W-:-:S02]  /*2de0*/  ISETP.GE.AND P0, PT, R3, R14, PT ;  /* 0x0000000e0300720c */ /* 0x000fc40003f06270 */
[----:B------:R-:W-:Y:S02]  /*2df0*/  FSEL R17, R53, -INF , !P5 ;  /* 0xff80000035117808 */ /* 0x000fe40006800000 */
[----:B------:R-:W-:Y:S02]  /*2e00*/  FSEL R21, R40, -INF , !P2 ;  /* 0xff80000028157808 */ /* 0x000fe40005000000 */
[C---:B------:R-:W-:Y:S02]  /*2e10*/  ISETP.GE.AND P5, PT, R4.reuse, R12, PT ;  /* 0x0000000c0400720c */ /* 0x040fe40003fa6270 */
[-C--:B------:R-:W-:Y:S02]  /*2e20*/  ISETP.GE.AND P2, PT, R4, R13.reuse, PT ;  /* 0x0000000d0400720c */ /* 0x080fe40003f46270 */
[----:B------:R-:W-:Y:S02]  /*2e30*/  FSEL R20, R41, -INF , !P0 ;  /* 0xff80000029147808 */ /* 0x000fe40004000000 */
[----:B------:R-:W-:-:S02]  /*2e40*/  ISETP.GE.AND P0, PT, R3, R13, PT ;  /* 0x0000000d0300720c */ /* 0x000fc40003f06270 */
[----:B------:R-:W-:Y:S02]  /*2e50*/  FSEL R149, R36, -INF , !P5 ;  /* 0xff80000024957808 */ /* 0x000fe40006800000 */
[----:B------:R-:W-:Y:S02]  /*2e60*/  FSEL R158, R38, -INF , !P2 ;  /* 0xff800000269e7808 */ /* 0x000fe40005000000 */
[C---:B------:R-:W-:Y:S02]  /*2e70*/  ISETP.GE.AND P5, PT, R3.reuse, R15, PT ;  /* 0x0000000f0300720c */ /* 0x040fe40003fa6270 */
[----:B------:R-:W-:Y:S02]  /*2e80*/  ISETP.GE.AND P2, PT, R3, R12, PT ;  /* 0x0000000c0300720c */ /* 0x000fe40003f46270 */
[----:B------:R-:W-:Y:S02]  /*2e90*/  FSEL R155, R39, -INF , !P0 ;  /* 0xff800000279b7808 */ /* 0x000fe40004000000 */
[----:B------:R-:W-:-:S02]  /*2ea0*/  ISETP.GE.AND P0, PT, R2, R14, PT ;  /* 0x0000000e0200720c */ /* 0x000fc40003f06270 */
[----:B------:R-:W-:Y:S02]  /*2eb0*/  IADD3 R3, R2, 0x78, RZ ;  /* 0x0000007802037810 */ /* 0x000fe40007ffe0ff */
[----:B------:R-:W-:Y:S02]  /*2ec0*/  FSEL R156, R43, -INF , !P5 ;  /* 0xff8000002b9c7808 */ /* 0x000fe40006800000 */
[----:B------:R-:W-:Y:S02]  /*2ed0*/  FSEL R148, R37, -INF , !P2 ;  /* 0xff80000025947808 */ /* 0x000fe40005000000 */
[C---:B------:R-:W-:Y:S02]  /*2ee0*/  ISETP.GE.AND P5, PT, R16.reuse, R14, PT ;  /* 0x0000000e1000720c */ /* 0x040fe40003fa6270 */
[----:B------:R-:W-:Y:S02]  /*2ef0*/  ISETP.GE.AND P2, PT, R16, R15, PT ;  /* 0x0000000f1000720c */ /* 0x000fe40003f46270 */
[----:B------:R-:W-:-:S02]  /*2f00*/  FSEL R59, R59, -INF , !P1 ;  /* 0xff8000003b3b7808 */ /* 0x000fc40004800000 */
[----:B------:R-:W-:Y:S02]  /*2f10*/  FSEL R16, R52, -INF , !P0 ;  /* 0xff80000034107808 */ /* 0x000fe40004000000 */
[C---:B------:R-:W-:Y:S02]  /*2f20*/  ISETP.GE.AND P1, PT, R3.reuse, R12, PT ;  /* 0x0000000c0300720c */ /* 0x040fe40003f26270 */
[----:B------:R-:W-:Y:S02]  /*2f30*/  ISETP.GE.AND P0, PT, R3, R13, PT ;  /* 0x0000000d0300720c */ /* 0x000fe40003f06270 */
[----:B------:R-:W-:Y:S02]  /*2f40*/  FSEL R57, R57, -INF , !P4 ;  /* 0xff80000039397808 */ /* 0x000fe40006000000 */
[----:B------:R-:W-:Y:S02]  /*2f50*/  FSEL R139, R28, -INF , !P1 ;  /* 0xff8000001c8b7808 */ /* 0x000fe40004800000 */
[----:B------:R-:W-:-:S02]  /*2f60*/  FSEL R153, R30, -INF , !P0 ;  /* 0xff8000001e997808 */ /* 0x000fc40004000000 */
[C---:B------:R-:W-:Y:S02]  /*2f70*/  ISETP.GE.AND P4, PT, R2.reuse, R15, PT ;  /* 0x0000000f0200720c */ /* 0x040fe40003f86270 */
[C---:B------:R-:W-:Y:S02]  /*2f80*/  ISETP.GE.AND P1, PT, R2.reuse, R12, PT ;  /* 0x0000000c0200720c */ /* 0x040fe40003f26270 */
[C---:B------:R-:W-:Y:S02]  /*2f90*/  ISETP.GE.AND P0, PT, R2.reuse, R13, PT ;  /* 0x0000000d0200720c */ /* 0x040fe40003f06270 */
[----:B------:R-:W-:Y:S02]  /*2fa0*/  IADD3 R2, R2, 0x79, RZ ;  /* 0x0000007902027810 */ /* 0x000fe40007ffe0ff */
[----:B------:R-:W-:Y:S02]  /*2fb0*/  FSEL R58, R58, -INF , !P0 ;  /* 0xff8000003a3a7808 */ /* 0x000fe40004000000 */
[----:B------:R-:W-:-:S02]  /*2fc0*/  ISETP.GE.AND P0, PT, R2, R14, PT ;  /* 0x0000000e0200720c */ /* 0x000fc40003f06270 */
[----:B------:R-:W-:Y:S02]  /*2fd0*/  FSEL R24, R24, -INF , !P6 ;  /* 0xff80000018187808 */ /* 0x000fe40007000000 */
[----:B------:R-:W-:Y:S02]  /*2fe0*/  FSEL R19, R9, -INF , !P0 ;  /* 0xff80000009137808 */ /* 0x000fe40004000000 */
[----:B------:R-:W-:Y:S02]  /*2ff0*/  ISETP.GE.AND P0, PT, R219, 0x2, PT ;  /* 0x00000002db00780c */ /* 0x000fe40003f06270 */
[----:B------:R-:W-:Y:S02]  /*3000*/  ISETP.GE.AND P6, PT, R2, R12, PT ;  /* 0x0000000c0200720c */ /* 0x000fe40003fc6270 */
[----:B------:R-:W-:Y:S02]  /*3010*/  FSEL R54, R54, -INF , !P4 ;  /* 0xff80000036367808 */ /* 0x000fe40006000000 */
[----:B------:R-:W-:-:S02]  /*3020*/  FSEL R56, R56, -INF , !P1 ;  /* 0xff80000038387808 */ /* 0x000fc40004800000 */
[----:B------:R-:W-:Y:S02]  /*3030*/  FSEL R98, R26, -INF , !P3 ;  /* 0xff8000001a627808 */ /* 0x000fe40005800000 */
[----:B------:R-:W-:Y:S02]  /*3040*/  FSEL R132, R29, -INF , !P6 ;  /* 0xff8000001d847808 */ /* 0x000fe40007000000 */
[C---:B------:R-:W-:Y:S02]  /*3050*/  ISETP.GE.AND P4, PT, R3.reuse, R14, PT ;  /* 0x0000000e0300720c */ /* 0x040fe40003f86270 */
[----:B------:R-:W-:Y:S02]  /*3060*/  ISETP.GE.AND P1, PT, R3, R15, PT ;  /* 0x0000000f0300720c */ /* 0x000fe40003f26270 */
[C---:B------:R-:W-:Y:S02]  /*3070*/  ISETP.GE.AND P3, PT, R2.reuse, R13, PT ;  /* 0x0000000d0200720c */ /* 0x040fe40003f66270 */
[----:B------:R-:W-:Y:S01]  /*3080*/  ISETP.GE.AND P6, PT, R2, R15, PT ;  /* 0x0000000f0200720c */ /* 0x000fe20003fc6270 */
[----:B------:R-:W-:Y:S01]  /*3090*/  IMAD.IADD R2, R119, 0x1, R164 ;  /* 0x0000000177027824 */ /* 0x000fe200078e02a4 */
[----:B------:R-:W-:-:S02]  /*30a0*/  FSEL R152, R31, -INF , !P3 ;  /* 0xff8000001f987808 */ /* 0x000fc40005800000 */
[----:B------:R-:W-:Y:S02]  /*30b0*/  FSEL R25, R25, -INF , !P5 ;  /* 0xff80000019197808 */ /* 0x000fe40006800000 */
[----:B------:R-:W-:Y:S02]  /*30c0*/  FSEL R100, R27, -INF , !P2 ;  /* 0xff8000001b647808 */ /* 0x000fe40005000000 */
[----:B------:R-:W-:Y:S02]  /*30d0*/  FSEL R18, R8, -INF , !P4 ;  /* 0xff80000008127808 */ /* 0x000fe40006000000 */
[----:B------:R-:W-:Y:S02]  /*30e0*/  FSEL R131, R10, -INF , !P1 ;  /* 0xff8000000a837808 */ /* 0x000fe40004800000 */
[----:B------:R-:W-:Y:S02]  /*30f0*/  FSEL R119, R11, -INF , !P6 ;  /* 0xff8000000b777808 */ /* 0x000fe40007000000 */
[----:B------:R-:W-:-:S02]  /*3100*/  IADD3 R215, R209, 0x800, RZ ;  /* 0x00000800d1d77810 */ /* 0x000fc40007ffe0ff */
[C---:B------:R-:W-:Y:S02]  /*3110*/  IADD3 R214, R209.reuse, 0xc00, RZ ;  /* 0x00000c00d1d67810 */ /* 0x040fe40007ffe0ff */
[C---:B------:R-:W-:Y:S02]  /*3120*/  IADD3 R213, R209.reuse, 0x1000, RZ ;  /* 0x00001000d1d57810 */ /* 0x040fe40007ffe0ff */
[----:B------:R-:W-:Y:S01]  /*3130*/  IADD3 R212, R209, 0x1400, RZ ;  /* 0x00001400d1d47810 */ /* 0x000fe20007ffe0ff */
[----:B------:R-:W-:Y:S05]  /*3140*/  @!P0 BRA `(.L_x_14) ;  /* 0x0000019000008947 */ /* 0x000fea0003800000 */
[----:B------:R-:W-:Y:S01]  /*3150*/  IADD3 R4, R219, -0x2, RZ ;  /* 0xfffffffedb047810 */ /* 0x000fe20007ffe0ff */
[C---:B------:R-:W-:Y:S01]  /*3160*/  IMAD.SHL.U32 R10, R206.reuse, 0x40, RZ ;  /* 0x00000040ce0a7824 */ /* 0x040fe200078e00ff */
[C---:B------:R-:W-:Y:S02]  /*3170*/  SHF.L.U64.HI R3, R206.reuse, 0x7, R218 ;  /* 0x00000007ce037819 */ /* 0x040fe400000102da */
[----:B------:R-:W-:Y:S02]  /*3180*/  SHF.R.S32.HI R6, RZ, 0x1f, R4 ;  /* 0x0000001fff067819 */ /* 0x000fe40000011404 */
[----:B------:R-:W-:Y:S01]  /*3190*/  SHF.L.U64.HI R11, R206, 0x6, R218 ;  /* 0x00000006ce0b7819 */ /* 0x000fe200000102da */
[----:B------:R-:W-:-:S02]  /*31a0*/  IMAD R3, R3, R4, RZ ;  /* 0x0000000403037224 */ /* 0x000fc400078e02ff */
[----:B------:R-:W-:-:S04]  /*31b0*/  IMAD.WIDE.U32 R4, R4, R205, R246 ;  /* 0x000000cd04047225 */ /* 0x000fc800078e00f6 */
[----:B------:R-:W-:Y:S01]  /*31c0*/  IMAD R3, R6, R205, R3 ;  /* 0x000000cd06037224 */ /* 0x000fe200078e0203 */
[----:B------:R-:W-:-:S03]  /*31d0*/  LEA R8, P2, R4, c[0x0][0x168], 0x1 ;  /* 0x00005a0004087a11 */ /* 0x000fc600078408ff */
[----:B------:R-:W-:Y:S01]  /*31e0*/  IMAD.IADD R3, R5, 0x1, R3 ;  /* 0x0000000105037824 */ /* 0x000fe200078e0203 */
[----:B------:R-:W-:-:S04]  /*31f0*/  IADD3 R6, P1, R10, R8, RZ ;  /* 0x000000080a067210 */ /* 0x000fc80007f3e0ff */
[----:B------:R-:W-:Y:S02]  /*3200*/  LEA.HI.X R9, R4, c[0x0][0x16c], R3, 0x1, P2 ;  /* 0x00005b0004097a11 */ /* 0x000fe400010f0c03 */
[----:B------:R-:W-:-:S03]  /*3210*/  IADD3 R4, P2, R6, R10, RZ ;  /* 0x0000000a06047210 */ /* 0x000fc60007f5e0ff */
[----:B------:R-:W-:Y:S01]  /*3220*/  IMAD.X R7, R11, 0x1, R9, P1 ;  /* 0x000000010b077824 */ /* 0x000fe200008e0609 */
[----:B------:R-:W-:Y:S01]  /*3230*/  IADD3 R10, P1, R4, R10, RZ ;  /* 0x0000000a040a7210 */ /* 0x000fe20007f3e0ff */
[----:B------:R-:W-:Y:S01]  /*3240*/  @!PT LDS RZ, [RZ] ;  /* 0x00000000fffff984 */ /* 0x000fe20000000800 */
[----:B------:R-:W-:Y:S01]  /*3250*/  @!PT LDS RZ, [RZ] ;  /* 0x00000000fffff984 */ /* 0x000fe20000000800 */
[----:B------:R-:W-:Y:S01]  /*3260*/  @!PT LDS RZ, [RZ] ;  /* 0x00000000fffff984 */ /* 0x000fe20000000800 */
[----:B------:R1:W-:Y:S02]  /*3270*/  LDGSTS.E.BYPASS.LTC128B.128 [R217+0x2000], [R8.64] ;  /* 0x0200000008d97fae */ /* 0x0003e4000b901d46 */
[--C-:B------:R-:W-:Y:S02]  /*3280*/  IMAD.X R5, R7, 0x1, R11.reuse, P2 ;  /* 0x0000000107057824 */ /* 0x100fe400010e060b */
[----:B------:R1:W-:Y:S02]  /*3290*/  LDGSTS.E.BYPASS.LTC128B.128 [R217+0x2800], [R6.64] ;  /* 0x0280000006d97fae */ /* 0x0003e4000b901d46 */
[----:B------:R-:W-:Y:S02]  /*32a0*/  IMAD.X R11, R5, 0x1, R11, P1 ;  /* 0x00000001050b7824 */ /* 0x000fe400008e060b */
[----:B------:R1:W-:Y:S04]  /*32b0*/  LDGSTS.E.BYPASS.LTC128B.128 [R217+0x3000], [R4.64] ;  /* 0x0300000004d97fae */ /* 0x0003e8000b901d46 */
[----:B------:R1:W-:Y:S04]  /*32c0*/  LDGSTS.E.BYPASS.LTC128B.128 [R217+0x3800], [R10.64] ;  /* 0x038000000ad97fae */ /* 0x0003e8000b901d46 */
[----:B------:R-:W0:Y:S02]  /*32d0*/  LDGDEPBAR ;  /* 0x00000000000079af */ /* 0x000e240000000000 */
.L_x_14:
        /* <DEDUP_REMOVED lines=62> */
[----:B-1----:R-:W-:Y:S01]  /*36c0*/  FMNMX.FTZ R7, R58, R59, !PT ;  /* 0x0000003b3a077209 */ /* 0x002fe20007810000 */
[----:B------:R-:W1:Y:S01]  /*36d0*/  SHFL.BFLY PT, R3, R138, 0x2, 0x1f ;  /* 0x0c401f008a037f89 */ /* 0x000e6200000e0000 */
[----:B------:R-:W-:-:S03]  /*36e0*/  SHF.L.U32 R205, R2, 0x1, RZ ;  /* 0x0000000102cd7819 */ /* 0x000fc600000006ff */
[----:B------:R-:W2:Y:S01]  /*36f0*/  SHFL.BFLY PT, R5, R137, 0x2, 0x1f ;  /* 0x0c401f0089057f89 */ /* 0x000ea200000e0000 */
[----:B------:R-:W-:Y:S02]  /*3700*/  LEA R206, R0, R205, 0x1 ;  /* 0x000000cd00ce7211 */ /* 0x000fe400078e08ff */
[----:B-1----:R-:W-:Y:S02]  /*3710*/  FMNMX.FTZ R138, R138, R3, !PT ;  /* 0x000000038a8a7209 */ /* 0x002fe40007810000 */
[----:B--2---:R-:W-:-:S03]  /*3720*/  FMNMX.FTZ R137, R137, R5, !PT ;  /* 0x0000000589897209 */ /* 0x004fc60007810000 */
[----:B------:R-:W1:Y:S04]  /*3730*/  SHFL.BFLY PT, R3, R138, 0x1, 0x1f ;  /* 0x0c201f008a037f89 */ /* 0x000e6800000e0000 */
[----:B------:R-:W2:Y:S01]  /*3740*/  SHFL.BFLY PT, R6, R137, 0x1, 0x1f ;  /* 0x0c201f0089067f89 */ /* 0x000ea200000e0000 */
[----:B-1----:R-:W-:-:S04]  /*3750*/  FMNMX.FTZ R138, R138, R3, !PT ;  /* 0x000000038a8a7209 */ /* 0x002fc80007810000 */
[C---:B------:R-:W-:Y:S01]  /*3760*/  FSETP.NEU.FTZ.AND P1, PT, R138.reuse, -INF , PT ;  /* 0xff8000008a00780b */ /* 0x040fe20003f3d000 */
[----:B------:R-:W-:Y:S01]  /*3770*/  FMUL.FTZ R3, R138, c[0x0][0x23c] ;  /* 0x00008f008a037a20 */ /* 0x000fe20000410000 */
[----:B--2---:R-:W-:-:S04]  /*3780*/  FMNMX.FTZ R137, R137, R6, !PT ;  /* 0x0000000689897209 */ /* 0x004fc80007810000 */
[----:B------:R-:W-:Y:S01]  /*3790*/  FSEL R3, R3, RZ, P1 ;  /* 0x000000ff03037208 */ /* 0x000fe20000800000 */
[C---:B------:R-:W-:Y:S01]  /*37a0*/  FMUL.FTZ R6, R137.reuse, c[0x0][0x23c] ;  /* 0x00008f0089067a20 */ /* 0x040fe20000410000 */
[----:B------:R-:W-:-:S03]  /*37b0*/  FSETP.NEU.FTZ.AND P1, PT, R137, -INF , PT ;  /* 0xff8000008900780b */ /* 0x000fc60003f3d000 */
[--C-:B------:R-:W-:Y:S01]  /*37c0*/  FFMA.FTZ R4, R16, c[0x0][0x23c], -R3.reuse ;  /* 0x00008f0010047a23 */ /* 0x100fe20000010803 */
[----:B------:R-:W-:Y:S01]  /*37d0*/  FSEL R6, R6, RZ, P1 ;  /* 0x000000ff06067208 */ /* 0x000fe20000800000 */
[--C-:B------:R-:W-:Y:S02]  /*37e0*/  FFMA.FTZ R5, R21, c[0x0][0x23c], -R3.reuse ;  /* 0x00008f0015057a23 */ /* 0x100fe40000010803 */
[----:B------:R1:W-:Y:S08]  /*37f0*/  MUFU.EX2 R230, R4 ;  /* 0x0000000400e67308 */ /* 0x0003f00000000800 */
[----:B------:R2:W-:Y:S01]  /*3800*/  MUFU.EX2 R52, R5 ;  /* 0x0000000500347308 */ /* 0x0005e20000000800 */
[----:B-1----:R-:W-:-:S07]  /*3810*/  FFMA.FTZ R4, R17, c[0x0][0x23c], -R3 ;  /* 0x00008f0011047a23 */ /* 0x002fce0000010803 */
[----:B------:R1:W3:Y:S01]  /*3820*/  MUFU.EX2 R229, R4 ;  /* 0x0000000400e57308 */ /* 0x0002e20000000800 */
[--C-:B--2---:R-:W-:Y:S02]  /*3830*/  FFMA.FTZ R5, R20, c[0x0][0x23c], -R3.reuse ;  /* 0x00008f0014057a23 */ /* 0x104fe40000010803 */
[----:B------:R-:W-:Y:S05]  /*3840*/  LDSM.16.MT88.4 R20, [R206+0x4000] ;  /* 0x00400000ce14783b */ /* 0x000fea0000004200 */
[----:B------:R-:W-:Y:S01]  /*3850*/  MUFU.EX2 R53, R5 ;  /* 0x0000000500357308 */ /* 0x000fe20000000800 */
[----:B-1----:R-:W-:Y:S01]  /*3860*/  FFMA.FTZ R4, R117, c[0x0][0x23c], -R3 ;  /* 0x00008f0075047a23 */ /* 0x002fe20000010803 */
[----:B---3--:R-:W-:-:S06]  /*3870*/  F2FP.PACK_AB R16, R229, R230 ;  /* 0x000000e6e510723e */ /* 0x008fcc00000000ff */
[----:B------:R1:W-:Y:S02]  /*3880*/  MUFU.EX2 R231, R4 ;  /* 0x0000000400e77308 */ /* 0x0003e40000000800 */
[----:B-1----:R-:W-:-:S06]  /*3890*/  FFMA.FTZ R4, R78, c[0x0][0x23c], -R3 ;  /* 0x00008f004e047a23 */ /* 0x002fcc0000010803 */
[----:B------:R1:W2:Y:S02]  /*38a0*/  MUFU.EX2 R232, R4 ;  /* 0x0000000400e87308 */ /* 0x0002a40000000800 */
        /* <DEDUP_REMOVED lines=46> */
[----:B-1----:R-:W-:Y:S02]  /*3b90*/  FFMA.FTZ R4, R25, c[0x0][0x23c], -R3 ;  /* 0x00008f0019047a23 */ /* 0x002fe40000010803 */
[----:B------:R-:W1:Y:S04]  /*3ba0*/  LDSM.16.MT88.4 R24, [R205+0x4000] ;  /* 0x00400000cd18783b */ /* 0x000e680000004200 */
[----:B------:R3:W-:Y:S02]  /*3bb0*/  MUFU.EX2 R174, R4 ;  /* 0x0000000400ae7308 */ /* 0x0007e40000000800 */
[----:B---3--:R-:W-:-:S04]  /*3bc0*/  FMNMX.FTZ R4, R56, R57, !PT ;  /* 0x0000003938047209 */ /* 0x008fc80007810000 */
[----:B------:R-:W-:-:S04]  /*3bd0*/  FMNMX.FTZ R4, R180, R4, !PT ;  /* 0x00000004b4047209 */ /* 0x000fc80007810000 */
[----:B------:R-:W-:-:S04]  /*3be0*/  FMNMX.FTZ R4, R167, R4, !PT ;  /* 0x00000004a7047209 */ /* 0x000fc80007810000 */
[----:B------:R-:W-:-:S04]  /*3bf0*/  FMNMX.FTZ R4, R182, R4, !PT ;  /* 0x00000004b6047209 */ /* 0x000fc80007810000 */
[----:B------:R-:W-:Y:S01]  /*3c00*/  FMNMX.FTZ R5, R166, R4, !PT ;  /* 0x00000004a6057209 */ /* 0x000fe20007810000 */
[--C-:B------:R-:W-:Y:S01]  /*3c10*/  FFMA.FTZ R4, R18, c[0x0][0x23c], -R3.reuse ;  /* 0x00008f0012047a23 */ /* 0x100fe20000010803 */
[----:B--2---:R-:W-:Y:S01]  /*3c20*/  F2FP.PACK_AB R18, R232, R231 ;  /* 0x000000e7e812723e */ /* 0x004fe200000000ff */
[----:B------:R-:W-:Y:S01]  /*3c30*/  FFMA.FTZ R3, R19, c[0x0][0x23c], -R3 ;  /* 0x00008f0013037a23 */ /* 0x000fe20000010803 */
[----:B------:R-:W-:Y:S01]  /*3c40*/  FMNMX.FTZ R5, R99, R5, !PT ;  /* 0x0000000563057209 */ /* 0x000fe20007810000 */
[----:B------:R2:W-:Y:S03]  /*3c50*/  MUFU.EX2 R28, R4 ;  /* 0x00000004001c7308 */ /* 0x0005e60000000800 */
[----:B------:R-:W-:-:S04]  /*3c60*/  FMNMX.FTZ R5, R165, R5, !PT ;  /* 0x00000005a5057209 */ /* 0x000fc80007810000 */
[----:B------:R-:W-:Y:S01]  /*3c70*/  FMNMX.FTZ R5, R197, R5, !PT ;  /* 0x00000005c5057209 */ /* 0x000fe20007810000 */
[----:B------:R3:W-:Y:S03]  /*3c80*/  MUFU.EX2 R9, R3 ;  /* 0x0000000300097308 */ /* 0x0007e60000000800 */
[----:B------:R-:W-:-:S04]  /*3c90*/  FMNMX.FTZ R136, R196, R5, !PT ;  /* 0x00000005c4887209 */ /* 0x000fc80007810000 */
[----:B------:R-:W-:Y:S02]  /*3ca0*/  FMNMX.FTZ R136, R104, R136, !PT ;  /* 0x0000008868887209 */ /* 0x000fe40007810000 */
[----:B--2---:R-:W-:Y:S02]  /*3cb0*/  FMNMX.FTZ R4, R195, R7, !PT ;  /* 0x00000007c3047209 */ /* 0x004fe40007810000 */
[----:B------:R-:W-:-:S04]  /*3cc0*/  FMNMX.FTZ R136, R105, R136, !PT ;  /* 0x0000008869887209 */ /* 0x000fc80007810000 */
[----:B------:R-:W-:Y:S02]  /*3cd0*/  FMNMX.FTZ R136, R112, R136, !PT ;  /* 0x0000008870887209 */ /* 0x000fe40007810000 */
[----:B---3--:R-:W-:Y:S01]  /*3ce0*/  FMNMX.FTZ R3, R183, R4, !PT ;  /* 0x00000004b7037209 */ /* 0x008fe20007810000 */
        /* <DEDUP_REMOVED lines=12> */
[----:B--2---:R-:W-:Y:S01]  /*3db0*/  FFMA.FTZ R4, R32, c[0x0][0x23c], -R6 ;  /* 0x00008f0020047a23 */ /* 0x004fe20000010806 */
[----:B------:R-:W-:Y:S01]  /*3dc0*/  FMNMX.FTZ R136, R108, R136, !PT ;  /* 0x000000886c887209 */ /* 0x000fe20007810000 */
[----:B------:R-:W-:Y:S01]  /*3dd0*/  LDSM.16.MT88.4 R32, [R205+0x4400] ;  /* 0x00440000cd20783b */ /* 0x000fe20000004200 */
[----:B------:R-:W-:Y:S01]  /*3de0*/  FMNMX.FTZ R3, R106, R3, !PT ;  /* 0x000000036a037209 */ /* 0x000fe20007810000 */
[----:B------:R2:W3:Y:S01]  /*3df0*/  MUFU.EX2 R184, R4 ;  /* 0x0000000400b87308 */ /* 0x0004e20000000800 */
        /* <DEDUP_REMOVED lines=8> */
[----:B--2---:R-:W-:Y:S01]  /*3e80*/  FFMA.FTZ R4, R141, c[0x0][0x23c], -R6 ;  /* 0x00008f008d047a23 */ /* 0x004fe20000010806 */
[----:B------:R-:W-:Y:S02]  /*3e90*/  FMNMX.FTZ R136, R122, R136, !PT ;  /* 0x000000887a887209 */ /* 0x000fe40007810000 */
[----:B------:R-:W-:Y:S01]  /*3ea0*/  FMNMX.FTZ R3, R114, R3, !PT ;  /* 0x0000000372037209 */ /* 0x000fe20007810000 */
[----:B------:R2:W-:Y:S01]  /*3eb0*/  MUFU.EX2 R186, R4 ;  /* 0x0000000400ba7308 */ /* 0x0005e20000000800 */
[----:B------:R-:W-:Y:S02]  /*3ec0*/  FMNMX.FTZ R136, R134, R136, !PT ;  /* 0x0000008886887209 */ /* 0x000fe40007810000 */
[----:B------:R-:W-:Y:S02]  /*3ed0*/  FMNMX.FTZ R3, R111, R3, !PT ;  /* 0x000000036f037209 */ /* 0x000fe40007810000 */
[----:B------:R-:W-:-:S02]  /*3ee0*/  FMNMX.FTZ R136, R133, R136, !PT ;  /* 0x0000008885887209 */ /* 0x000fc40007810000 */
[----:B------:R-:W-:Y:S02]  /*3ef0*/  FMNMX.FTZ R3, R128, R3, !PT ;  /* 0x0000000380037209 */ /* 0x000fe40007810000 */
[----:B------:R-:W-:Y:S02]  /*3f00*/  FMNMX.FTZ R136, R129, R136, !PT ;  /* 0x0000008881887209 */ /* 0x000fe40007810000 */
[----:B------:R-:W-:Y:S02]  /*3f10*/  FMNMX.FTZ R3, R123, R3, !PT ;  /* 0x000000037b037209 */ /* 0x000fe40007810000 */
[----:B------:R-:W-:Y:S02]  /*3f20*/  FMNMX.FTZ R136, R130, R136, !PT ;  /* 0x0000008882887209 */ /* 0x000fe40007810000 */
[----:B------:R-:W-:Y:S01]  /*3f30*/  FMNMX.FTZ R3, R125, R3, !PT ;  /* 0x000000037d037209 */ /* 0x000fe20007810000 */
[----:B--2---:R-:W-:Y:S01]  /*3f40*/  FFMA.FTZ R4, R140, c[0x0][0x23c], -R6 ;  /* 0x00008f008c047a23 */ /* 0x004fe20000010806 */
[----:B------:R-:W-:-:S02]  /*3f50*/  FMNMX.FTZ R136, R149, R136, !PT ;  /* 0x0000008895887209 */ /* 0x000fc40007810000 */
[----:B------:R-:W-:Y:S01]  /*3f60*/  FMNMX.FTZ R3, R124, R3, !PT ;  /* 0x000000037c037209 */ /* 0x000fe20007810000 */
[----:B------:R2:W4:Y:S01]  /*3f70*/  MUFU.EX2 R187, R4 ;  /* 0x0000000400bb7308 */ /* 0x0005220000000800 */
[----:B------:R-:W-:Y:S02]  /*3f80*/  FMNMX.FTZ R136, R148, R136, !PT ;  /* 0x0000008894887209 */ /* 0x000fe40007810000 */
[----:B------:R-:W-:Y:S02]  /*3f90*/  FMNMX.FTZ R3, R146, R3, !PT ;  /* 0x0000000392037209 */ /* 0x000fe40007810000 */
[----:B------:R-:W-:Y:S02]  /*3fa0*/  FMNMX.FTZ R136, R139, R136, !PT ;  /* 0x000000888b887209 */ /* 0x000fe40007810000 */
[----:B------:R-:W-:Y:S02]  /*3fb0*/  FMNMX.FTZ R3, R135, R3, !PT ;  /* 0x0000000387037209 */ /* 0x000fe40007810000 */
[----:B------:R-:W-:-:S02]  /*3fc0*/  FMNMX.FTZ R136, R132, R136, !PT ;  /* 0x0000008884887209 */ /* 0x000fc40007810000 */
[----:B------:R-:W-:Y:S02]  /*3fd0*/  FMNMX.FTZ R3, R145, R3, !PT ;  /* 0x0000000391037209 */ /* 0x000fe40007810000 */
[----:B---3--:R-:W-:Y:S01]  /*3fe0*/  F2FP.PACK_AB R17, R184, R185 ;  /* 0x000000b9b811723e */ /* 0x008fe200000000ff */
[----:B------:R-:W3:Y:S01]  /*3ff0*/  SHFL.BFLY PT, R7, R136, 0x2, 0x1f ;  /* 0x0c401f0088077f89 */ /* 0x000ee200000e0000 */
[----:B------:R-:W-:Y:S01]  /*4000*/  FMNMX.FTZ R3, R144, R3, !PT ;  /* 0x0000000390037209 */ /* 0x000fe20007810000 */
[--C-:B--2---:R-:W-:Y:S01]  /*4010*/  FFMA.FTZ R4, R143, c[0x0][0x23c], -R6.reuse ;  /* 0x00008f008f047a23 */ /* 0x104fe20000010806 */
[----:B----4-:R-:W-:Y:S02]  /*4020*/  F2FP.PACK_AB R19, R187, R186 ;  /* 0x000000babb13723e */ /* 0x010fe400000000ff */
[----:B------:R-:W-:Y:S01]  /*4030*/  FMNMX.FTZ R3, R147, R3, !PT ;  /* 0x0000000393037209 */ /* 0x000fe20007810000 */
[----:B------:R2:W-:Y:S04]  /*4040*/  MUFU.EX2 R188, R4 ;  /* 0x0000000400bc7308 */ /* 0x0005e80000000800 */
[----:B-1----:R-:W-:Y:S01]  /*4050*/  HMMA.16816.F32 R64, R16, R26, RZ ;  /* 0x0000001a1040723c */ /* 0x002fe200000018ff */
[----:B--2---:R-:W-:Y:S01]  /*4060*/  FFMA.FTZ R4, R142, c[0x0][0x23c], -R6 ;  /* 0x00008f008e047a23 */ /* 0x004fe20000010806 */
[----:B---3--:R-:W-:-:S03]  /*4070*/  FMNMX.FTZ R136, R136, R7, !PT ;  /* 0x0000000788887209 */ /* 0x008fc60007810000 */
[----:B------:R1:W-:Y:S02]  /*4080*/  MUFU.EX2 R189, R4 ;  /* 0x0000000400bd7308 */ /* 0x0003e40000000800 */
[----:B------:R-:W2:Y:S01]  /*4090*/  SHFL.BFLY PT, R7, R136, 0x1, 0x1f ;  /* 0x0c201f0088077f89 */ /* 0x000ea200000e0000 */
[----:B-1----:R-:W-:-:S05]  /*40a0*/  FFMA.FTZ R4, R96, c[0x0][0x23c], -R6 ;  /* 0x00008f0060047a23 */ /* 0x002fca0000010806 */
[----:B------:R1:W-:Y:S01]  /*40b0*/  MUFU.EX2 R219, R4 ;  /* 0x0000000400db7308 */ /* 0x0003e20000000800 */
[----:B--2---:R-:W-:-:S04]  /*40c0*/  FMNMX.FTZ R136, R136, R7, !PT ;  /* 0x0000000788887209 */ /* 0x004fc80007810000 */
[----:B------:R-:W-:Y:S01]  /*40d0*/  FSETP.NEU.FTZ.AND P1, PT, R136, -INF , PT ;  /* 0xff8000008800780b */ /* 0x000fe20003f3d000 */
[----:B-1----:R-:W-:-:S04]  /*40e0*/  FFMA.FTZ R4, R91, c[0x0][0x23c], -R6 ;  /* 0x00008f005b047a23 */ /* 0x002fc80000010806 */
[----:B------:R1:W-:Y:S02]  /*40f0*/  MUFU.EX2 R222, R4 ;  /* 0x0000000400de7308 */ /* 0x0003e40000000800 */
        /* <DEDUP_REMOVED lines=58> */
[----:B------:R-:W-:Y:S01]  /*44a0*/  MUFU.EX2 R96, R7 ;  /* 0x0000000700607308 */ /* 0x000fe20000000800 */
[----:B------:R-:W-:Y:S01]  /*44b0*/  HMMA.16816.F32 R56, R16, R24, RZ ;  /* 0x000000181038723c */ /* 0x000fe200000018ff */
[----:B------:R-:W-:-:S06]  /*44c0*/  FFMA.FTZ R2, R158, c[0x0][0x23c], -R4 ;  /* 0x00008f009e027a23 */ /* 0x000fcc0000010804 */
[----:B------:R1:W2:Y:S02]  /*44d0*/  MUFU.EX2 R7, R0 ;  /* 0x0000000000077308 */ /* 0x0002a40000000800 */
[----:B-1----:R-:W-:Y:S01]  /*44e0*/  FFMA.FTZ R0, R195, c[0x0][0x23c], -R4 ;  /* 0x00008f00c3007a23 */ /* 0x002fe20000010804 */
[----:B------:R-:W-:Y:S02]  /*44f0*/  MOV R195, R9 ;  /* 0x0000000900c37202 */ /* 0x000fe40000000f00 */
[----:B--2---:R-:W-:-:S03]  /*4500*/  F2FP.PACK_AB R9, R7, R96 ;  /* 0x000000600709723e */ /* 0x004fc600000000ff */
        /* <DEDUP_REMOVED lines=12> */
[----:B-1----:R-:W-:-:S07]  /*45d0*/  FFMA.FTZ R0, R99, c[0x0][0x23c], -R5 ;  /* 0x00008f0063007a23 */ /* 0x002fce0000010805 */
[----:B------:R-:W-:Y:S01]  /*45e0*/  HMMA.16816.F32 R24, R16, R22, RZ ;  /* 0x000000161018723c */ /* 0x000fe200000018ff */
[----:B--2---:R-:W-:Y:S01]  /*45f0*/  F2FP.PACK_AB R8, R177, R171 ;  /* 0x000000abb108723e */ /* 0x004fe200000000ff */
[----:B------:R1:W-:Y:S02]  /*4600*/  MUFU.EX2 R182, R0 ;  /* 0x0000000000b67308 */ /* 0x0003e40000000800 */
[----:B-1----:R-:W-:-:S06]  /*4610*/  FFMA.FTZ R0, R165, c[0x0][0x23c], -R5 ;  /* 0x00008f00a5007a23 */ /* 0x002fcc0000010805 */
[----:B------:R1:W2:Y:S02]  /*4620*/  MUFU.EX2 R183, R0 ;  /* 0x0000000000b77308 */ /* 0x0002a40000000800 */
[--C-:B-1----:R-:W-:Y:S01]  /*4630*/  FFMA.FTZ R0, R193, c[0x0][0x23c], -R4.reuse ;  /* 0x00008f00c1007a23 */ /* 0x102fe20000010804 */
[----:B------:R-:W-:Y:S02]  /*4640*/  MOV R193, R28 ;  /* 0x0000001c00c17202 */ /* 0x000fe40000000f00 */
[----:B------:R-:W1:Y:S03]  /*4650*/  LDSM.16.MT88.4 R28, [R206+0x4400] ;  /* 0x00440000ce1c783b */ /* 0x000e660000004200 */
[----:B------:R3:W-:Y:S01]  /*4660*/  MUFU.EX2 R169, R0 ;  /* 0x0000000000a97308 */ /* 0x0007e20000000800 */
[----:B--2---:R-:W-:Y:S01]  /*4670*/  F2FP.PACK_AB R10, R183, R182 ;  /* 0x000000b6b70a723e */ /* 0x004fe200000000ff */
[----:B---3--:R-:W-:-:S06]  /*4680*/  FFMA.FTZ R0, R181, c[0x0][0x23c], -R4 ;  /* 0x00008f00b5007a23 */ /* 0x008fcc0000010804 */
[----:B------:R2:W3:Y:S02]  /*4690*/  MUFU.EX2 R170, R0 ;  /* 0x0000000000aa7308 */ /* 0x0004e40000000800 */
[----:B--2---:R-:W-:Y:S01]  /*46a0*/  FFMA.FTZ R0, R194, c[0x0][0x23c], -R4 ;  /* 0x00008f00c2007a23 */ /* 0x004fe20000010804 */
[----:B------:R-:W-:Y:S02]  /*46b0*/  MOV R194, R53 ;  /* 0x0000003500c27202 */ /* 0x000fe40000000f00 */
[----:B---3--:R-:W-:-:S03]  /*46c0*/  F2FP.PACK_AB R9, R170, R169 ;  /* 0x000000a9aa09723e */ /* 0x008fc600000000ff */
[----:B------:R2:W-:Y:S02]  /*46d0*/  MUFU.EX2 R179, R0 ;  /* 0x0000000000b37308 */ /* 0x0005e40000000800 */
[----:B--2---:R-:W-:Y:S01]  /*46e0*/  FFMA.FTZ R0, R192, c[0x0][0x23c], -R4 ;  /* 0x00008f00c0007a23 */ /* 0x004fe20000010804 */
[----:B------:R-:W-:Y:S02]  /*46f0*/  MOV R192, R52 ;  /* 0x0000003400c07202 */ /* 0x000fe40000000f00 */
[----:B------:R-:W-:Y:S03]  /*4700*/  HMMA.16816.F32 R52, R16, R20, RZ ;  /* 0x000000141034723c */ /* 0x000fe600000018ff */
[----:B------:R2:W3:Y:S01]  /*4710*/  MUFU.EX2 R180, R0 ;  /* 0x0000000000b47308 */ /* 0x0004e20000000800 */
[----:B------:R-:W4:Y:S04]  /*4720*/  LDSM.16.MT88.4 R20, [R206+0x4800] ;  /* 0x00480000ce14783b */ /* 0x000f280000004200 */
[----:B------:R-:W5:Y:S01]  /*4730*/  LDSM.16.MT88.4 R16, [R205+0x4800] ;  /* 0x00480000cd10783b */ /* 0x000f620000004200 */
[----:B--2---:R-:W-:Y:S01]  /*4740*/  FFMA.FTZ R0, R61, c[0x0][0x23c], -R6 ;  /* 0x00008f003d007a23 */ /* 0x004fe20000010806 */
[----:B---3--:R-:W-:-:S03]  /*4750*/  F2FP.PACK_AB R11, R180, R179 ;  /* 0x000000b3b40b723e */ /* 0x008fc600000000ff */
[----:B------:R2:W-:Y:S04]  /*4760*/  MUFU.EX2 R181, R0 ;  /* 0x0000000000b57308 */ /* 0x0005e80000000800 */
[C---:B------:R-:W-:Y:S08]  /*4770*/  HMMA.16816.F32 R60, R8.reuse, R32, R48 ;  /* 0x00000020083c723c */ /* 0x040ff00000001830 */
[----:B-1----:R-:W-:Y:S01]  /*4780*/  HMMA.16816.F32 R48, R8, R28, R40 ;  /* 0x0000001c0830723c */ /* 0x002fe20000001828 */
[----:B--2---:R-:W-:Y:S01]  /*4790*/  FFMA.FTZ R0, R197, c[0x0][0x23c], -R5 ;  /* 0x00008f00c5007a23 */ /* 0x004fe20000010805 */
[----:B------:R-:W-:-:S03]  /*47a0*/  MOV R197, R174 ;  /* 0x000000ae00c57202 */ /* 0x000fc60000000f00 */
[----:B------:R1:W-:Y:S03]  /*47b0*/  MUFU.EX2 R176, R0 ;  /* 0x0000000000b07308 */ /* 0x0003e60000000800 */
[C---:B------:R-:W-:Y:S08]  /*47c0*/  HMMA.16816.F32 R40, R8.reuse, R34, R44 ;  /* 0x000000220828723c */ /* 0x040ff0000000182c */
[----:B------:R-:W-:Y:S01]  /*47d0*/  HMMA.16816.F32 R36, R8, R30, R36 ;  /* 0x0000001e0824723c */ /* 0x000fe20000001824 */
[----:B-1----:R-:W-:Y:S01]  /*47e0*/  FFMA.FTZ R0, R196, c[0x0][0x23c], -R5 ;  /* 0x00008f00c4007a23 */ /* 0x002fe20000010805 */
[----:B------:R-:W-:-:S05]  /*47f0*/  MOV R196, R173 ;  /* 0x000000ad00c47202 */ /* 0x000fca0000000f00 */
[----:B------:R-:W-:Y:S01]  /*4800*/  F2FP.PACK_AB R8, R235, R233 ;  /* 0x000000e9eb08723e */ /* 0x000fe200000000ff */
[----:B------:R1:W2:Y:S01]  /*4810*/  MUFU.EX2 R178, R0 ;  /* 0x0000000000b27308 */ /* 0x0002a20000000800 */
        /* <DEDUP_REMOVED lines=11> */
[----:B------:R3:W3:Y:S03]  /*48d0*/  MUFU.EX2 R174, R0 ;  /* 0x0000000000ae7308 */ /* 0x0006e60000000800 */
[----:B------:R-:W1:Y:S02]  /*48e0*/  LDSM.16.MT88.4 R28, [R206+0x4c00] ;  /* 0x004c0000ce1c783b */ /* 0x000e640000004200 */
[----:B--2---:R-:W-:Y:S01]  /*48f0*/  F2FP.PACK_AB R8, R178, R176 ;  /* 0x000000b0b208723e */ /* 0x004fe200000000ff */
[--C-:B---3--:R-:W-:Y:S01]  /*4900*/  FFMA.FTZ R0, R198, c[0x0][0x23c], -R4.reuse ;  /* 0x00008f00c6007a23 */ /* 0x108fe20000010804 */
[----:B------:R-:W-:Y:S02]  /*4910*/  MOV R198, R172 ;  /* 0x000000ac00c67202 */ /* 0x000fe40000000f00 */
[----:B------:R-:W-:Y:S01]  /*4920*/  F2FP.PACK_AB R10, R174, R175 ;  /* 0x000000afae0a723e */ /* 0x000fe200000000ff */
        /* <DEDUP_REMOVED lines=11> */
[C---:B----4-:R-:W-:Y:S08]  /*49e0*/  HMMA.16816.F32 R68, R8.reuse, R20, R48 ;  /* 0x000000140844723c */ /* 0x050ff00000001830 */
[----:B-----5:R-:W-:Y:S01]  /*49f0*/  HMMA.16816.F32 R52, R8, R16, R60 ;  /* 0x000000100834723c */ /* 0x020fe2000000183c */
[----:B--2---:R-:W-:Y:S01]  /*4a00*/  FFMA.FTZ R0, R112, c[0x0][0x23c], -R5 ;  /* 0x00008f0070007a23 */ /* 0x004fe20000010805 */
[----:B------:R-:W-:-:S03]  /*4a10*/  MOV R112, R76 ;  /* 0x0000004c00707202 */ /* 0x000fc60000000f00 */
        /* <DEDUP_REMOVED lines=8> */
[----:B------:R-:W-:Y:S02]  /*4aa0*/  F2FP.PACK_AB R11, R200, R203 ;  /* 0x000000cbc80b723e */ /* 0x000fe400000000ff */
[----:B------:R-:W-:-:S05]  /*4ab0*/  MOV R107, R79 ;  /* 0x0000004f006b7202 */ /* 0x000fca0000000f00 */
[----:B------:R-:W-:Y:S01]  /*4ac0*/  HMMA.16816.F32 R64, R8, R16, R56 ;  /* 0x000000100840723c */ /* 0x000fe20000001838 */
[----:B--2---:R-:W-:Y:S01]  /*4ad0*/  FFMA.FTZ R0, R101, c[0x0][0x23c], -R5 ;  /* 0x00008f0065007a23 */ /* 0x004fe20000010805 */
[----:B------:R-:W-:-:S06]  /*4ae0*/  MOV R101, R78 ;  /* 0x0000004e00657202 */ /* 0x000fcc0000000f00 */
[C---:B------:R-:W-:Y:S01]  /*4af0*/  HMMA.16816.F32 R60, R8.reuse, R18, R44 ;  /* 0x00000012083c723c */ /* 0x040fe2000000182c */
[----:B------:R-:W-:Y:S01]  /*4b00*/  LDSM.16.MT88.4 R16, [R206+0x5000] ;  /* 0x00500000ce10783b */ /* 0x000fe20000004200 */
[----:B------:R2:W-:Y:S06]  /*4b10*/  MUFU.EX2 R99, R0 ;  /* 0x0000000000637308 */ /* 0x0005ec0000000800 */
[C---:B------:R-:W-:Y:S08]  /*4b20*/  HMMA.16816.F32 R56, R8.reuse, R20, R72 ;  /* 0x000000140838723c */ /* 0x040ff00000001848 */
[----:B------:R-:W-:Y:S01]  /*4b30*/  HMMA.16816.F32 R44, R8, R22, R32 ;  /* 0x00000016082c723c */ /* 0x000fe20000001820 */
[----:B------:R-:W4:Y:S01]  /*4b40*/  LDSM.16.MT88.4 R20, [R205+0x5000] ;  /* 0x00500000cd14783b */ /* 0x000f220000004200 */
[----:B--2---:R-:W-:Y:S01]  /*4b50*/  FFMA.FTZ R0, R102, c[0x0][0x23c], -R5 ;  /* 0x00008f0066007a23 */ /* 0x004fe20000010805 */
[----:B------:R-:W-:-:S03]  /*4b60*/  MOV R102, R242 ;  /* 0x000000f200667202 */ /* 0x000fc60000000f00 */
[----:B------:R2:W5:Y:S01]  /*4b70*/  MUFU.EX2 R97, R0 ;  /* 0x0000000000617308 */ /* 0x0005620000000800 */
[----:B---3--:R-:W-:Y:S01]  /*4b80*/  F2FP.PACK_AB R8, R103, R104 ;  /* 0x000000686708723e */ /* 0x008fe200000000ff */
[----:B--2---:R-:W-:Y:S01]  /*4b90*/  FFMA.FTZ R0, R199, c[0x0][0x23c], -R4 ;  /* 0x00008f00c7007a23 */ /* 0x004fe20000010804 */
[----:B-----5:R-:W-:Y:S02]  /*4ba0*/  F2FP.PACK_AB R10, R97, R99 ;  /* 0x00000063610a723e */ /* 0x020fe400000000ff */
[----:B------:R-:W-:-:S03]  /*4bb0*/  MOV R199, R163 ;  /* 0x000000a300c77202 */ /* 0x000fc60000000f00 */
[----:B------:R2:W-:Y:S02]  /*4bc0*/  MUFU.EX2 R93, R0 ;  /* 0x00000000005d7308 */ /* 0x0005e40000000800 */
[----:B--2---:R-:W-:Y:S01]  /*4bd0*/  FFMA.FTZ R0, R110, c[0x0][0x23c], -R4 ;  /* 0x00008f006e007a23 */ /* 0x004fe20000010804 */
[----:B------:R-:W-:-:S05]  /*4be0*/  MOV R110, R162 ;  /* 0x000000a2006e7202 */ /* 0x000fca0000000f00 */
[----:B------:R2:W3:Y:S02]  /*4bf0*/  MUFU.EX2 R94, R0 ;  /* 0x00000000005e7308 */ /* 0x0004e40000000800 */
[----:B--2---:R-:W-:Y:S01]  /*4c00*/  FFMA.FTZ R0, R114, c[0x0][0x23c], -R4 ;  /* 0x00008f0072007a23 */ /* 0x004fe20000010804 */
[----:B---3--:R-:W-:Y:S02]  /*4c10*/  F2FP.PACK_AB R9, R94, R93 ;  /* 0x0000005d5e09723e */ /* 0x008fe400000000ff */
[----:B------:R-:W-:-:S03]  /*4c20*/  MOV R114, R161 ;  /* 0x000000a100727202 */ /* 0x000fc60000000f00 */
[----:B------:R2:W-:Y:S02]  /*4c30*/  MUFU.EX2 R92, R0 ;  /* 0x00000000005c7308 */ /* 0x0005e40000000800 */
[----:B--2---:R-:W-:Y:S01]  /*4c40*/  FFMA.FTZ R0, R111, c[0x0][0x23c], -R4 ;  /* 0x00008f006f007a23 */ /* 0x004fe20000010804 */
[----:B------:R-:W-:-:S05]  /*4c50*/  MOV R111, R160 ;  /* 0x000000a0006f7202 */ /* 0x000fca0000000f00 */
        /* <DEDUP_REMOVED lines=19> */
[----:B------:R-:W-:Y:S01]  /*4d90*/  LDSM.16.MT88.4 R24, [R205+0x5400] ;  /* 0x00540000cd18783b */ /* 0x000fe20000004200 */
[----:B------:R1:W-:Y:S06]  /*4da0*/  MUFU.EX2 R88, R0 ;  /* 0x0000000000587308 */ /* 0x0003ec0000000800 */
[C---:B------:R-:W-:Y:S08]  /*4db0*/  HMMA.16816.F32 R64, R8.reuse, R28, R56 ;  /* 0x0000001c0840723c */ /* 0x040ff00000001838 */
[----:B------:R-:W-:Y:S01]  /*4dc0*/  HMMA.16816.F32 R56, R8, R30, R44 ;  /* 0x0000001e0838723c */ /* 0x000fe2000000182c */
[----:B------:R-:W3:Y:S01]  /*4dd0*/  LDSM.16.MT88.4 R28, [R206+0x5400] ;  /* 0x00540000ce1c783b */ /* 0x000ee20000004200 */
[----:B-1----:R-:W-:-:S04]  /*4de0*/  FFMA.FTZ R0, R109, c[0x0][0x23c], -R5 ;  /* 0x00008f006d007a23 */ /* 0x002fc80000010805 */
[----:B------:R1:W5:Y:S01]  /*4df0*/  MUFU.EX2 R87, R0 ;  /* 0x0000000000577308 */ /* 0x0003620000000800 */
[----:B--2---:R-:W-:Y:S01]  /*4e00*/  F2FP.PACK_AB R8, R89, R90 ;  /* 0x0000005a5908723e */ /* 0x004fe200000000ff */
[----:B-1----:R-:W-:Y:S01]  /*4e10*/  FFMA.FTZ R0, R128, c[0x0][0x23c], -R4 ;  /* 0x00008f0080007a23 */ /* 0x002fe20000010804 */
[----:B-----5:R-:W-:-:S05]  /*4e20*/  F2FP.PACK_AB R10, R87, R88 ;  /* 0x00000058570a723e */ /* 0x020fca00000000ff */
        /* <DEDUP_REMOVED lines=27> */
[C---:B------:R-:W-:Y:S01]  /*4fe0*/  HMMA.16816.F32 R48, R8.reuse, R20, R48 ;  /* 0x000000140830723c */ /* 0x040fe20000001830 */
[----:B------:R-:W4:Y:S07]  /*4ff0*/  LDSM.16.MT88.4 R20, [R205+0x5800] ;  /* 0x00580000cd14783b */ /* 0x000f2e0000004200 */
[----:B------:R-:W-:Y:S01]  /*5000*/  HMMA.16816.F32 R32, R8, R18, R56 ;  /* 0x000000120820723c */ /* 0x000fe20000001838 */
[----:B------:R-:W5:Y:S01]  /*5010*/  LDSM.16.MT88.4 R16, [R206+0x5800] ;  /* 0x00580000ce10783b */ /* 0x000f620000004200 */
[----:B-1----:R-:W-:Y:S01]  /*5020*/  FFMA.FTZ R0, R122, c[0x0][0x23c], -R5 ;  /* 0x00008f007a007a23 */ /* 0x002fe20000010805 */
[----:B------:R1:W-:Y:S04]  /*5030*/  MUFU.EX2 R57, R2 ;  /* 0x0000000200397308 */ /* 0x0003e80000000800 */
[----:B--2---:R-:W-:Y:S01]  /*5040*/  F2FP.PACK_AB R8, R80, R81 ;  /* 0x000000515008723e */ /* 0x004fe200000000ff */
[----:B------:R-:W-:-:S03]  /*5050*/  FADD.FTZ R56, R96, R7 ;  /* 0x0000000760387221 */ /* 0x000fc60000010000 */
[----:B------:R2:W2:Y:S01]  /*5060*/  MUFU.EX2 R78, R0 ;  /* 0x00000000004e7308 */ /* 0x0004a20000000800 */
[----:B-1----:R-:W-:Y:S02]  /*5070*/  FADD.FTZ R2, R185, R184 ;  /* 0x000000b8b9027221 */ /* 0x002fe40000010000 */
[----:B--2---:R-:W-:Y:S01]  /*5080*/  FFMA.FTZ R0, R146, c[0x0][0x23c], -R4 ;  /* 0x00008f0092007a23 */ /* 0x004fe20000010804 */
[----:B------:R-:W-:-:S04]  /*5090*/  F2FP.PACK_AB R10, R78, R79 ;  /* 0x0000004f4e0a723e */ /* 0x000fc800000000ff */
        /* <DEDUP_REMOVED lines=11> */
[C---:B---3--:R-:W-:Y:S08]  /*5150*/  HMMA.16816.F32 R160, R8.reuse, R28, R52 ;  /* 0x0000001c08a0723c */ /* 0x048ff00000001834 */
[----:B------:R-:W-:Y:S01]  /*5160*/  HMMA.16816.F32 R140, R8, R24, R140 ;  /* 0x00000018088c723c */ /* 0x000fe2000000188c */
[----:B-1----:R-:W-:Y:S01]  /*5170*/  FFMA.FTZ R0, R134, c[0x0][0x23c], -R5 ;  /* 0x00008f0086007a23 */ /* 0x002fe20000010805 */
[----:B--2---:R-:W-:-:S03]  /*5180*/  F2FP.PACK_AB R7, R76, R86 ;  /* 0x000000564c07723e */ /* 0x004fc600000000ff */
[----:B------:R1:W-:Y:S03]  /*5190*/  MUFU.EX2 R72, R0 ;  /* 0x0000000000487308 */ /* 0x0003e60000000800 */
[C---:B------:R-:W-:Y:S08]  /*51a0*/  HMMA.16816.F32 R60, R8.reuse, R26, R60 ;  /* 0x0000001a083c723c */ /* 0x040ff0000000183c */
[----:B------:R-:W-:Y:S01]  /*51b0*/  HMMA.16816.F32 R52, R8, R30, R36 ;  /* 0x0000001e0834723c */ /* 0x000fe20000001824 */
[----:B-1----:R-:W-:-:S06]  /*51c0*/  FFMA.FTZ R0, R133, c[0x0][0x23c], -R5 ;  /* 0x00008f0085007a23 */ /* 0x002fcc0000010805 */
[----:B------:R-:W-:Y:S01]  /*51d0*/  F2FP.PACK_AB R8, R102, R238 ;  /* 0x000000ee6608723e */ /* 0x000fe200000000ff */
[----:B------:R-:W-:Y:S01]  /*51e0*/  FADD.FTZ R39, R117, R116 ;  /* 0x0000007475277221 */ /* 0x000fe20000010000 */
[----:B------:R-:W-:Y:S01]  /*51f0*/  F2FP.PACK_AB R9, R227, R224 ;  /* 0x000000e0e309723e */ /* 0x000fe200000000ff */
[----:B------:R1:W2:Y:S01]  /*5200*/  MUFU.EX2 R71, R0 ;  /* 0x0000000000477308 */ /* 0x0002a20000000800 */
[----:B------:R-:W-:Y:S01]  /*5210*/  F2FP.PACK_AB R10, R107, R101 ;  /* 0x000000656b0a723e */ /* 0x000fe200000000ff */
[--C-:B------:R-:W-:Y:S01]  /*5220*/  FFMA.FTZ R36, R131, c[0x0][0x23c], -R6.reuse ;  /* 0x00008f0083247a23 */ /* 0x100fe20000010806 */
[----:B------:R-:W-:Y:S01]  /*5230*/  F2FP.PACK_AB R11, R181, R228 ;  /* 0x000000e4b50b723e */ /* 0x000fe200000000ff */
[----:B------:R-:W-:-:S04]  /*5240*/  FFMA.FTZ R37, R119, c[0x0][0x23c], -R6 ;  /* 0x00008f0077257a23 */ /* 0x000fc80000010806 */
[----:B------:R-:W-:Y:S02]  /*5250*/  MUFU.EX2 R36, R36 ;  /* 0x0000002400247308 */ /* 0x000fe40000000800 */
[----:B------:R-:W-:Y:S01]  /*5260*/  HMMA.16816.F32 R44, R8, R28, R44 ;  /* 0x0000001c082c723c */ /* 0x000fe2000000182c */
[----:B-1----:R-:W-:-:S05]  /*5270*/  FFMA.FTZ R0, R129, c[0x0][0x23c], -R5 ;  /* 0x00008f0081007a23 */ /* 0x002fca0000010805 */
[----:B------:R-:W-:Y:S02]  /*5280*/  MUFU.EX2 R37, R37 ;  /* 0x0000002500257308 */ /* 0x000fe40000000800 */
[----:B------:R-:W-:Y:S01]  /*5290*/  HMMA.16816.F32 R32, R8, R30, R32 ;  /* 0x0000001e0820723c */ /* 0x000fe20000001820 */
[----:B------:R-:W-:Y:S05]  /*52a0*/  LDSM.16.MT88.4 R28, [R206+0x5c00] ;  /* 0x005c0000ce1c783b */ /* 0x000fea0000004200 */
[----:B------:R1:W-:Y:S02]  /*52b0*/  MUFU.EX2 R70, R0 ;  /* 0x0000000000467308 */ /* 0x0003e40000000800 */
[----:B-1----:R-:W-:-:S06]  /*52c0*/  FFMA.FTZ R0, R130, c[0x0][0x23c], -R5 ;  /* 0x00008f0082007a23 */ /* 0x002fcc0000010805 */
[----:B------:R1:W3:Y:S02]  /*52d0*/  MUFU.EX2 R69, R0 ;  /* 0x0000000000457308 */ /* 0x0002e40000000800 */
[--C-:B-1----:R-:W-:Y:S02]  /*52e0*/  FFMA.FTZ R0, R147, c[0x0][0x23c], -R4.reuse ;  /* 0x00008f0093007a23 */ /* 0x102fe40000010804 */
[C---:B------:R-:W-:Y:S04]  /*52f0*/  HMMA.16816.F32 R144, R8.reuse, R24, R48 ;  /* 0x000000180890723c */ /* 0x040fe80000001830 */
[----:B------:R1:W-:Y:S03]  /*5300*/  MUFU.EX2 R67, R0 ;  /* 0x0000000000437308 */ /* 0x0003e60000000800 */
[--C-:B------:R-:W-:Y:S01]  /*5310*/  FFMA.FTZ R25, R153, c[0x0][0x23c], -R4.reuse ;  /* 0x00008f0099197a23 */ /* 0x100fe20000010804 */
[----:B------:R-:W-:Y:S01]  /*5320*/  HMMA.16816.F32 R48, R8, R26, R40 ;  /* 0x0000001a0830723c */ /* 0x000fe20000001828 */
[----:B------:R-:W-:-:S04]  /*5330*/  FFMA.FTZ R24, R152, c[0x0][0x23c], -R4 ;  /* 0x00008f0098187a23 */ /* 0x000fc80000010804 */
[----:B------:R-:W-:Y:S02]  /*5340*/  MUFU.EX2 R25, R25 ;  /* 0x0000001900197308 */ /* 0x000fe40000000800 */
[----:B--2---:R-:W-:Y:S01]  /*5350*/  F2FP.PACK_AB R8, R71, R72 ;  /* 0x000000484708723e */ /* 0x004fe200000000ff */
[----:B------:R-:W-:Y:S01]  /*5360*/  FFMA.FTZ R26, R157, c[0x0][0x23c], -R6 ;  /* 0x00008f009d1a7a23 */ /* 0x000fe20000010806 */
[----:B---3--:R-:W-:Y:S01]  /*5370*/  F2FP.PACK_AB R10, R69, R70 ;  /* 0x00000046450a723e */ /* 0x008fe200000000ff */
[----:B-1----:R-:W-:Y:S02]  /*5380*/  FFMA.FTZ R0, R151, c[0x0][0x23c], -R4 ;  /* 0x00008f0097007a23 */ /* 0x002fe40000010804 */
[----:B------:R-:W-:Y:S01]  /*5390*/  FFMA.FTZ R27, R156, c[0x0][0x23c], -R6 ;  /* 0x00008f009c1b7a23 */ /* 0x000fe20000010806 */
[----:B------:R-:W-:Y:S01]  /*53a0*/  F2FP.PACK_AB R6, R197, R196 ;  /* 0x000000c4c506723e */ /* 0x000fe200000000ff */
[----:B------:R1:W2:Y:S08]  /*53b0*/  MUFU.EX2 R68, R0 ;  /* 0x0000000000447308 */ /* 0x0002b00000000800 */
[----:B------:R-:W-:Y:S01]  /*53c0*/  MUFU.EX2 R24, R24 ;  /* 0x0000001800187308 */ /* 0x000fe20000000800 */
[----:B-1----:R-:W-:Y:S01]  /*53d0*/  FFMA.FTZ R0, R154, c[0x0][0x23c], -R4 ;  /* 0x00008f009a007a23 */ /* 0x002fe20000010804 */
[----:B--2---:R-:W-:-:S06]  /*53e0*/  F2FP.PACK_AB R9, R68, R67 ;  /* 0x000000434409723e */ /* 0x004fcc00000000ff */
[----:B------:R-:W-:Y:S08]  /*53f0*/  MUFU.EX2 R26, R26 ;  /* 0x0000001a001a7308 */ /* 0x000ff00000000800 */
[----:B------:R1:W-:Y:S08]  /*5400*/  MUFU.EX2 R66, R0 ;  /* 0x0000000000427308 */ /* 0x0003f00000000800 */
[----:B------:R-:W-:Y:S01]  /*5410*/  MUFU.EX2 R27, R27 ;  /* 0x0000001b001b7308 */ /* 0x000fe20000000800 */
[----:B-1----:R-:W-:-:S07]  /*5420*/  FFMA.FTZ R0, R150, c[0x0][0x23c], -R4 ;  /* 0x00008f0096007a23 */ /* 0x002fce0000010804 */
[----:B------:R1:W2:Y:S02]  /*5430*/  MUFU.EX2 R65, R0 ;  /* 0x0000000000417308 */ /* 0x0002a40000000800 */
[----:B-1----:R-:W-:Y:S01]  /*5440*/  FFMA.FTZ R0, R149, c[0x0][0x23c], -R5 ;  /* 0x00008f0095007a23 */ /* 0x002fe20000010805 */
[----:B--2---:R-:W-:-:S05]  /*5450*/  F2FP.PACK_AB R11, R65, R66 ;  /* 0x00000042410b723e */ /* 0x004fca00000000ff */
[----:B------:R1:W-:Y:S02]  /*5460*/  MUFU.EX2 R64, R0 ;  /* 0x0000000000407308 */ /* 0x0003e40000000800 */
[C---:B----4-:R-:W-:Y:S08]  /*5470*/  HMMA.16816.F32 R140, R8.reuse, R20, R140 ;  /* 0x00000014088c723c */ /* 0x050ff0000000188c */
[----:B-----5:R-:W-:Y:S01]  /*5480*/  HMMA.16816.F32 R160, R8, R16, R160 ;  /* 0x0000001008a0723c */ /* 0x020fe200000018a0 */
[----:B-1----:R-:W-:-:S04]  /*5490*/  FFMA.FTZ R0, R148, c[0x0][0x23c], -R5 ;  /* 0x00008f0094007a23 */ /* 0x002fc80000010805 */
[----:B------:R1:W2:Y:S03]  /*54a0*/  MUFU.EX2 R59, R0 ;  /* 0x00000000003b7308 */ /* 0x0002a60000000800 */
[C---:B------:R-:W-:Y:S08]  /*54b0*/  HMMA.16816.F32 R148, R8.reuse, R22, R60 ;  /* 0x000000160894723c */ /* 0x040ff0000000183c */
[----:B------:R-:W-:Y:S01]  /*54c0*/  HMMA.16816.F32 R40, R8, R18, R52 ;  /* 0x000000120828723c */ /* 0x000fe20000001834 */
[----:B-1----:R-:W-:-:S06]  /*54d0*/  FFMA.FTZ R0, R139, c[0x0][0x23c], -R5 ;  /* 0x00008f008b007a23 */ /* 0x002fcc0000010805 */
[----:B------:R-:W-:Y:S01]  /*54e0*/  FADD.FTZ R9, R186, R2 ;  /* 0x00000002ba097221 */ /* 0x000fe20000010000 */
[----:B------:R1:W-:Y:S01]  /*54f0*/  MUFU.EX2 R58, R0 ;  /* 0x00000000003a7308 */ /* 0x0003e20000000800 */
[----:B------:R-:W-:Y:S01]  /*5500*/  FADD.FTZ R8, R168, R39 ;  /* 0x00000027a8087221 */ /* 0x000fe20000010000 */
[----:B------:R-:W-:Y:S01]  /*5510*/  F2FP.PACK_AB R168, R194, R192 ;  /* 0x000000c0c2a8723e */ /* 0x000fe200000000ff */
[----:B------:R-:W-:Y:S02]  /*5520*/  FADD.FTZ R2, R159, R56 ;  /* 0x000000389f027221 */ /* 0x000fe40000010000 */
[----:B------:R-:W-:Y:S02]  /*5530*/  FADD.FTZ R9, R187, R9 ;  /* 0x00000009bb097221 */ /* 0x000fe40000010000 */
[----:B------:R-:W-:Y:S01]  /*5540*/  FADD.FTZ R8, R167, R8 ;  /* 0x00000008a7087221 */ /* 0x000fe20000010000 */
[----:B------:R-:W-:Y:S01]  /*5550*/  F2FP.PACK_AB R167, R24, R25 ;  /* 0x0000001918a7723e */ /* 0x000fe200000000ff */
[----:B------:R-:W-:Y:S01]  /*5560*/  FADD.FTZ R2, R164, R2 ;  /* 0x00000002a4027221 */ /* 0x000fe20000010000 */
[----:B--2---:R-:W-:-:S03]  /*5570*/  F2FP.PACK_AB R164, R59, R64 ;  /* 0x000000403ba4723e */ /* 0x004fc600000000ff */
[----:B------:R-:W-:Y:S01]  /*5580*/  FADD.FTZ R2, R169, R2 ;  /* 0x00000002a9027221 */ /* 0x000fe20000010000 */
[----:B------:R-:W-:Y:S01]  /*5590*/  F2FP.PACK_AB R169, R27, R26 ;  /* 0x0000001a1ba9723e */ /* 0x000fe200000000ff */
[----:B-1----:R-:W-:Y:S01]  /*55a0*/  FFMA.FTZ R0, R132, c[0x0][0x23c], -R5 ;  /* 0x00008f0084007a23 */ /* 0x002fe20000010805 */
[----:B------:R-:W-:-:S03]  /*55b0*/  F2FP.PACK_AB R5, R95, R113 ;  /* 0x000000715f05723e */ /* 0x000fc600000000ff */
[----:B------:R1:W2:Y:S02]  /*55c0*/  MUFU.EX2 R242, R0 ;  /* 0x0000000000f27308 */ /* 0x0002a40000000800 */
[----:B-1----:R-:W-:Y:S01]  /*55d0*/  FFMA.FTZ R0, R155, c[0x0][0x23c], -R4 ;  /* 0x00008f009b007a23 */ /* 0x002fe20000010804 */
[----:B--2---:R-:W-:Y:S01]  /*55e0*/  F2FP.PACK_AB R166, R242, R58 ;  /* 0x0000003af2a6723e */ /* 0x004fe200000000ff */
[----:B------:R-:W-:Y:S01]  /*55f0*/  FADD.FTZ R4, R230, R229 ;  /* 0x000000e5e6047221 */ /* 0x000fe20000010000 */
[----:B------:R-:W1:Y:S03]  /*5600*/  LDSM.16.MT88.4 R152, [R205+0x5c00] ;  /* 0x005c0000cd98783b */ /* 0x000e660000004200 */
[----:B------:R2:W3:Y:S01]  /*5610*/  MUFU.EX2 R10, R0 ;  /* 0x00000000000a7308 */ /* 0x0004e20000000800 */
[----:B------:R-:W-:Y:S01]  /*5620*/  FADD.FTZ R38, R231, R4 ;  /* 0x00000004e7267221 */ /* 0x000fe20000010000 */
[----:B------:R-:W-:-:S07]  /*5630*/  F2FP.PACK_AB R4, R198, R112 ;  /* 0x00000070c604723e */ /* 0x000fce00000000ff */
[----:B------:R-:W-:Y:S01]  /*5640*/  HMMA.16816.F32 R144, R4, R20, R144 ;  /* 0x000000140490723c */ /* 0x000fe20000001890 */
[----:B--2---:R-:W-:Y:S01]  /*5650*/  FADD.FTZ R0, R232, R38 ;  /* 0x00000026e8007221 */ /* 0x004fe20000010000 */
[----:B---3--:R-:W-:-:S06]  /*5660*/  F2FP.PACK_AB R165, R10, R57 ;  /* 0x000000390aa5723e */ /* 0x008fcc00000000ff */
[----:B------:R-:W-:Y:S01]  /*5670*/  HMMA.16816.F32 R48, R4, R22, R48 ;  /* 0x000000160430723c */ /* 0x000fe20000001830 */
[----:B------:R-:W-:-:S04]  /*5680*/  FADD.FTZ R0, R233, R0 ;  /* 0x00000000e9007221 */ /* 0x000fc80000010000 */
[----:B------:R-:W-:-:S03]  /*5690*/  FADD.FTZ R0, R235, R0 ;  /* 0x00000000eb007221 */ /* 0x000fc60000010000 */
[C---:B------:R-:W-:Y:S08]  /*56a0*/  HMMA.16816.F32 R44, R4.reuse, R16, R44 ;  /* 0x00000010042c723c */ /* 0x040ff0000000182c */
[----:B------:R-:W-:Y:S07]  /*56b0*/  HMMA.16816.F32 R32, R4, R18, R32 ;  /* 0x000000120420723c */ /* 0x000fee0000001820 */
[----:B------:R-:W-:Y:S01]  /*56c0*/  FADD.FTZ R5, R188, R9 ;  /* 0x00000009bc057221 */ /* 0x000fe20000010000 */
[----:B-1----:R-:W-:Y:S01]  /*56d0*/  HMMA.16816.F32 R140, R164, R152, R140 ;  /* 0x00000098a48c723c */ /* 0x002fe2000000188c */
[----:B------:R-:W-:Y:S01]  /*56e0*/  FADD.FTZ R4, R171, R8 ;  /* 0x00000008ab047221 */ /* 0x000fe20000010000 */
[----:B------:R-:W-:Y:S01]  /*56f0*/  F2FP.PACK_AB R171, R37, R36 ;  /* 0x0000002425ab723e */ /* 0x000fe200000000ff */
[----:B------:R-:W-:-:S02]  /*5700*/  FADD.FTZ R6, R189, R5 ;  /* 0x00000005bd067221 */ /* 0x000fc40000010000 */
[----:B------:R-:W-:Y:S02]  /*5710*/  FADD.FTZ R5, R177, R4 ;  /* 0x00000004b1057221 */ /* 0x000fe40000010000 */
[----:B------:R-:W-:Y:S01]  /*5720*/  FADD.FTZ R4, R170, R2 ;  /* 0x00000002aa047221 */ /* 0x000fe20000010000 */
[----:B------:R-:W-:Y:S01]  /*5730*/  F2FP.PACK_AB R170, R195, R193 ;  /* 0x000000c1c3aa723e */ /* 0x000fe200000000ff */
[----:B------:R-:W-:Y:S01]  /*5740*/  FADD.FTZ R7, R234, R0 ;  /* 0x00000000ea077221 */ /* 0x000fe20000010000 */
[----:B------:R-:W-:Y:S01]  /*5750*/  HMMA.16816.F32 R148, R164, R154, R148 ;  /* 0x0000009aa494723c */ /* 0x000fe20000001894 */
[----:B------:R-:W-:Y:S02]  /*5760*/  FADD.FTZ R2, R219, R6 ;  /* 0x00000006db027221 */ /* 0x000fe40000010000 */
[----:B------:R-:W-:Y:S02]  /*5770*/  FADD.FTZ R0, R182, R5 ;  /* 0x00000005b6007221 */ /* 0x000fe40000010000 */
[----:B------:R-:W-:-:S02]  /*5780*/  FADD.FTZ R4, R179, R4 ;  /* 0x00000004b3047221 */ /* 0x000fc40000010000 */
[----:B------:R-:W-:Y:S01]  /*5790*/  FADD.FTZ R6, R236, R7 ;  /* 0x00000007ec067221 */ /* 0x000fe20000010000 */
[----:B------:R-:W-:Y:S01]  /*57a0*/  HMMA.16816.F32 R144, R168, R152, R144 ;  /* 0x00000098a890723c */ /* 0x000fe20000001890 */
        /* <DEDUP_REMOVED lines=100> */
[----:B------:R-:W-:Y:S01]  /*5df0*/  FADD.FTZ R243, R24, R0 ;  /* 0x0000000018f37221 */ /* 0x000fe20000010000 */
[----:B------:R-:W-:Y:S01]  /*5e00*/  MOV R0, R118 ;  /* 0x0000007600007202 */ /* 0x000fe20000000f00 */
[----:B------:R-:W-:Y:S02]  /*5e10*/  FADD.FTZ R240, R195, R5 ;  /* 0x00000005c3f07221 */ /* 0x000fe40000010000 */
[----:B------:R-:W-:Y:S02]  /*5e20*/  FADD.FTZ R241, R37, R4 ;  /* 0x0000000425f17221 */ /* 0x000fe40000010000 */
[----:B------:R-:W-:Y:S01]  /*5e30*/  FADD.FTZ R242, R242, R2 ;  /* 0x00000002f2f27221 */ /* 0x000fe20000010000 */
[----:B------:R-:W-:Y:S05]  /*5e40*/  @!P0 BRA `(.L_x_15) ;  /* 0x000054a000008947 */ /* 0x000fea0003800000 */
[----:B------:R-:W2:Y:S04]  /*5e50*/  LDL R193, [R1+0x1c] ;  /* 0x00001c0001c17983 */ /* 0x000ea80000100800 */
[----:B------:R-:W3:Y:S01]  /*5e60*/  LDL.64 R198, [R1+0x30] ;  /* 0x0000300001c67983 */ /* 0x000ee20000100a00 */
[----:B------:R-:W-:Y:S01]  /*5e70*/  IMAD.MOV.U32 R195, RZ, RZ, c[0x0][0x1a0] ;  /* 0x00006800ffc37624 */ /* 0x000fe200078e00ff */
[----:B------:R-:W-:-:S04]  /*5e80*/  DEPBAR.LE SB0, 0x0 ;  /* 0x000080000000791a */ /* 0x000fc80000000000 */
[----:B------:R-:W-:Y:S01]  /*5e90*/  IMAD.MOV.U32 R194, RZ, RZ, 0x7 ;  /* 0x00000007ffc27424 */ /* 0x000fe200078e00ff */
[----:B------:R-:W1:Y:S01]  /*5ea0*/  S2R R196, SR_TID.X ;  /* 0x0000000000c47919 */ /* 0x000e620000002100 */
[----:B------:R-:W-:-:S03]  /*5eb0*/  IMAD.SHL.U32 R10, R195, 0x40, RZ ;  /* 0x00000040c30a7824 */ /* 0x000fc600078e00ff */
[----:B------:R-:W-:Y:S01]  /*5ec0*/  SHF.L.U64.HI R194, R195, R194, c[0x0][0x1a4] ;  /* 0x00006900c3c27619 */ /* 0x000fe200000102c2 */
[----:B-1----:R-:W-:-:S05]  /*5ed0*/  IMAD.SHL.U32 R196, R196, 0x2, RZ ;  /* 0x00000002c4c47824 */ /* 0x002fca00078e00ff */
[----:B------:R-:W-:Y:S01]  /*5ee0*/  LOP3.LUT R196, R196, 0x6, RZ, 0xc0, !PT ;  /* 0x00000006c4c47812 */ /* 0x000fe200078ec0ff */
[----:B------:R-:W-:Y:S01]  /*5ef0*/  BAR.SYNC.DEFER_BLOCKING 0x0 ;  /* 0x0000000000007b1d */ /* 0x000fe20000010000 */
[----:B--2---:R-:W-:Y:S02]  /*5f00*/  IMAD.MOV.U32 R197, RZ, RZ, R193 ;  /* 0x000000ffffc57224 */ /* 0x004fe400078e00c1 */
[----:B------:R-:W-:-:S03]  /*5f10*/  IMAD.SHL.U32 R193, R195, 0x80, RZ ;  /* 0x00000080c3c17824 */ /* 0x000fc600078e00ff */
[----:B------:R-:W-:-:S04]  /*5f20*/  IADD3 R203, R197, -0x2, RZ ;  /* 0xfffffffec5cb7810 */ /* 0x000fc80007ffe0ff */
[----:B------:R-:W-:Y:S01]  /*5f30*/  SHF.R.S32.HI R0, RZ, 0x1f, R203 ;  /* 0x0000001fff007819 */ /* 0x000fe200000114cb */
[----:B------:R-:W-:Y:S02]  /*5f40*/  IMAD R2, R194, R203, RZ ;  /* 0x000000cbc2027224 */ /* 0x000fe400078e02ff */
[----:B---3--:R-:W-:-:S04]  /*5f50*/  IMAD.WIDE.U32 R4, R203, R193, R198 ;  /* 0x000000c1cb047225 */ /* 0x008fc800078e00c6 */
[----:B------:R-:W-:Y:S01]  /*5f60*/  IMAD R0, R0, R193, R2 ;  /* 0x000000c100007224 */ /* 0x000fe200078e0202 */
[----:B------:R-:W-:Y:S01]  /*5f70*/  LEA R8, P1, R4, c[0x0][0x170], 0x1 ;  /* 0x00005c0004087a11 */ /* 0x000fe200078208ff */
[----:B------:R-:W-:Y:S02]  /*5f80*/  IMAD.MOV.U32 R193, RZ, RZ, c[0x0][0x1a4] ;  /* 0x00006900ffc17624 */ /* 0x000fe400078e00ff */
[----:B------:R-:W-:Y:S01]  /*5f90*/  IMAD.IADD R0, R5, 0x1, R0 ;  /* 0x0000000105007824 */ /* 0x000fe200078e0200 */
[----:B------:R-:W-:Y:S02]  /*5fa0*/  IADD3 R6, P0, R10, R8, RZ ;  /* 0x000000080a067210 */ /* 0x000fe40007f1e0ff */
[----:B------:R-:W-:Y:S02]  /*5fb0*/  SHF.L.U64.HI R2, R195, 0x6, R193 ;  /* 0x00000006c3027819 */ /* 0x000fe400000102c1 */
[----:B------:R-:W-:Y:S01]  /*5fc0*/  LEA.HI.X R9, R4, c[0x0][0x174], R0, 0x1, P1 ;  /* 0x00005d0004097a11 */ /* 0x000fe200008f0c00 */
[----:B------:R-:W-:Y:S01]  /*5fd0*/  IMAD R0, R203, 0x80, R196 ;  /* 0x00000080cb007824 */ /* 0x000fe200078e02c4 */
[----:B------:R-:W-:-:S03]  /*5fe0*/  IADD3 R4, P1, R6, R10, RZ ;  /* 0x0000000a06047210 */ /* 0x000fc60007f3e0ff */
[----:B------:R-:W-:Y:S01]  /*5ff0*/  IMAD.X R7, R2, 0x1, R9, P0 ;  /* 0x0000000102077824 */ /* 0x000fe200000e0609 */
[----:B------:R-:W-:Y:S01]  /*6000*/  IADD3 R10, P0, R4, R10, RZ ;  /* 0x0000000a040a7210 */ /* 0x000fe20007f1e0ff */
[----:B------:R-:W-:Y:S01]  /*6010*/  @!PT LDS RZ, [RZ] ;  /* 0x00000000fffff984 */ /* 0x000fe20000000800 */
[----:B------:R-:W-:Y:S01]  /*6020*/  @!PT LDS RZ, [RZ] ;  /* 0x00000000fffff984 */ /* 0x000fe20000000800 */
[----:B------:R-:W-:Y:S01]  /*6030*/  @!PT LDS RZ, [RZ] ;  /* 0x00000000fffff984 */ /* 0x000fe20000000800 */
[----:B------:R1:W-:Y:S01]  /*6040*/  LDGSTS.E.BYPASS.LTC128B.128 [R217+0x4000], [R8.64] ;  /* 0x0400000008d97fae */ /* 0x0003e2000b901d46 */
[C---:B------:R-:W-:Y:S01]  /*6050*/  ISETP.GE.AND P4, PT, R0.reuse, R14, PT ;  /* 0x0000000e0000720c */ /* 0x040fe20003f86270 */
[--C-:B------:R-:W-:Y:S01]  /*6060*/  IMAD.X R5, R7, 0x1, R2.reuse, P1 ;  /* 0x0000000107057824 */ /* 0x100fe200008e0602 */
[----:B------:R-:W-:Y:S01]  /*6070*/  ISETP.GE.AND P2, PT, R0, R15, PT ;  /* 0x0000000f0000720c */ /* 0x000fe20003f46270 */
[----:B------:R2:W-:Y:S02]  /*6080*/  LDGSTS.E.BYPASS.LTC128B.128 [R217+0x4800], [R6.64] ;  /* 0x0480000006d97fae */ /* 0x0005e4000b901d46 */
[----:B------:R-:W-:Y:S02]  /*6090*/  IMAD.X R11, R5, 0x1, R2, P0 ;  /* 0x00000001050b7824 */ /* 0x000fe400000e0602 */
[----:B------:R2:W-:Y:S04]  /*60a0*/  LDGSTS.E.BYPASS.LTC128B.128 [R217+0x5000], [R4.64] ;  /* 0x0500000004d97fae */ /* 0x0005e8000b901d46 */
[----:B------:R1:W-:Y:S04]  /*60b0*/  LDGSTS.E.BYPASS.LTC128B.128 [R217+0x5800], [R10.64] ;  /* 0x058000000ad97fae */ /* 0x0003e8000b901d46 */
[----:B------:R-:W-:Y:S04]  /*60c0*/  LDSM.16.M88.4 R16, [R207+0x1000] ;  /* 0x00100000cf10783b */ /* 0x000fe80000000200 */
[----:B------:R-:W3:Y:S04]  /*60d0*/  LDSM.16.M88.4 R48, [R204+0x2400] ;  /* 0x00240000cc30783b */ /* 0x000ee80000000200 */
[----:B------:R-:W-:Y:S04]  /*60e0*/  LDSM.16.M88.4 R44, [R204+0x2800] ;  /* 0x00280000cc2c783b */ /* 0x000fe80000000200 */
[----:B------:R-:W-:Y:S04]  /*60f0*/  LDSM.16.M88.4 R40, [R204+0x2c00] ;  /* 0x002c0000cc28783b */ /* 0x000fe80000000200 */
[----:B------:R-:W-:Y:S04]  /*6100*/  LDSM.16.M88.4 R36, [R204+0x3000] ;  /* 0x00300000cc24783b */ /* 0x000fe80000000200 */
[----:B--2---:R-:W2:Y:S04]  /*6110*/  LDSM.16.M88.4 R4, [R204+0x2000] ;  /* 0x00200000cc04783b */ /* 0x004ea80000000200 */
[----:B------:R-:W4:Y:S04]  /*6120*/  LDSM.16.M88.4 R32, [R204+0x3400] ;  /* 0x00340000cc20783b */ /* 0x000f280000000200 */
[----:B------:R-:W5:Y:S04]  /*6130*/  LDSM.16.M88.4 R28, [R204+0x3800] ;  /* 0x00380000cc1c783b */ /* 0x000f680000000200 */
[----:B------:R-:W4:Y:S04]  /*6140*/  LDSM.16.M88.4 R24, [R204+0x3c00] ;  /* 0x003c0000cc18783b */ /* 0x000f280000000200 */
[----:B------:R-:W4:Y:S04]  /*6150*/  LDSM.16.M88.4 R20, [R207] ;  /* 0x00000000cf14783b */ /* 0x000f280000000200 */
[----:B-1----:R-:W-:Y:S01]  /*6160*/  LDSM.16.M88.4 R8, [R208] ;  /* 0x00000000d008783b */ /* 0x002fe20000000200 */
[C---:B---3--:R-:W-:Y:S03]  /*6170*/  HMMA.16816.F32 R76, R16.reuse, R48, RZ ;  /* 0x00000030104c723c */ /* 0x048fe600000018ff */
[----:B------:R-:W1:Y:S04]  /*6180*/  LDSM.16.M88.4 R52, [R209] ;  /* 0x00000000d134783b */ /* 0x000e680000000200 */
[----:B------:R-:W0:Y:S01]  /*6190*/  LDGDEPBAR ;  /* 0x00000000000079af */ /* 0x000e220000000000 */
[C---:B------:R-:W-:Y:S08]  /*61a0*/  HMMA.16816.F32 R80, R16.reuse, R50, RZ ;  /* 0x000000321050723c */ /* 0x040ff000000018ff */
[C---:B--2---:R-:W-:Y:S08]  /*61b0*/  HMMA.16816.F32 R60, R16.reuse, R4, RZ ;  /* 0x00000004103c723c */ /* 0x044ff000000018ff */
[C---:B------:R-:W-:Y:S08]  /*61c0*/  HMMA.16816.F32 R64, R16.reuse, R6, RZ ;  /* 0x000000061040723c */ /* 0x040ff000000018ff */
[C---:B------:R-:W-:Y:S08]  /*61d0*/  HMMA.16816.F32 R88, R16.reuse, R44, RZ ;  /* 0x0000002c1058723c */ /* 0x040ff000000018ff */
[C---:B------:R-:W-:Y:S08]  /*61e0*/  HMMA.16816.F32 R92, R16.reuse, R46, RZ ;  /* 0x0000002e105c723c */ /* 0x040ff000000018ff */
[C---:B------:R-:W-:Y:S08]  /*61f0*/  HMMA.16816.F32 R104, R16.reuse, R40, RZ ;  /* 0x000000281068723c */ /* 0x040ff000000018ff */
[C---:B------:R-:W-:Y:S08]  /*6200*/  HMMA.16816.F32 R116, R16.reuse, R42, RZ ;  /* 0x0000002a1074723c */ /* 0x040ff000000018ff */
[C---:B------:R-:W-:Y:S08]  /*6210*/  HMMA.16816.F32 R124, R16.reuse, R36, RZ ;  /* 0x00000024107c723c */ /* 0x040ff000000018ff */
[C---:B------:R-:W-:Y:S08]  /*6220*/  HMMA.16816.F32 R172, R16.reuse, R38, RZ ;  /* 0x0000002610ac723c */ /* 0x040ff000000018ff */
[C---:B----4-:R-:W-:Y:S08]  /*6230*/  HMMA.16816.F32 R180, R16.reuse, R32, RZ ;  /* 0x0000002010b4723c */ /* 0x050ff000000018ff */
[C---:B------:R-:W-:Y:S08]  /*6240*/  HMMA.16816.F32 R192, R16.reuse, R34, RZ ;  /* 0x0000002210c0723c */ /* 0x040ff000000018ff */
[C---:B-----5:R-:W-:Y:S08]  /*6250*/  HMMA.16816.F32 R220, R16.reuse, R28, RZ ;  /* 0x0000001c10dc723c */ /* 0x060ff000000018ff */
[C---:B------:R-:W-:Y:S08]  /*6260*/  HMMA.16816.F32 R236, R16.reuse, R24, RZ ;  /* 0x0000001810ec723c */ /* 0x040ff000000018ff */
[C---:B------:R-:W-:Y:S08]  /*6270*/  HMMA.16816.F32 R72, R16.reuse, R30, RZ ;  /* 0x0000001e1048723c */ /* 0x040ff000000018ff */
[----:B------:R-:W-:Y:S08]  /*6280*/  HMMA.16816.F32 R16, R16, R26, RZ ;  /* 0x0000001a1010723c */ /* 0x000ff000000018ff */
[C---:B------:R-:W-:Y:S08]  /*6290*/  HMMA.16816.F32 R56, R20.reuse, R4, RZ ;  /* 0x000000041438723c */ /* 0x040ff000000018ff */
[----:B------:R-:W-:Y:S01]  /*62a0*/  HMMA.16816.F32 R68, R20, R6, RZ ;  /* 0x000000061444723c */ /* 0x000fe200000018ff */
[----:B------:R-:W2:Y:S01]  /*62b0*/  LDSM.16.M88.4 R4, [R208+0x1000] ;  /* 0x00100000d004783b */ /* 0x000ea20000000200 */
[----:B------:R-:W-:-:S02]  /*62c0*/  IMAD.MOV.U32 R2, RZ, RZ, R73 ;  /* 0x000000ffff027224 */ /* 0x000fc400078e0049 */
[----:B------:R-:W-:Y:S02]  /*62d0*/  IMAD.MOV.U32 R110, RZ, RZ, R75 ;  /* 0x000000ffff6e7224 */ /* 0x000fe400078e004b */
[----:B------:R-:W-:Y:S02]  /*62e0*/  IMAD.MOV.U32 R109, RZ, RZ, R72 ;  /* 0x000000ffff6d7224 */ /* 0x000fe400078e0048 */
[----:B------:R-:W-:Y:S01]  /*62f0*/  IMAD.MOV.U32 R130, RZ, RZ, R18 ;  /* 0x000000ffff827224 */ /* 0x000fe200078e0012 */
[----:B------:R-:W-:Y:S01]  /*6300*/  HMMA.16816.F32 R84, R20, R44, RZ ;  /* 0x0000002c1454723c */ /* 0x000fe200000018ff */
[----:B------:R-:W-:Y:S02]  /*6310*/  IMAD.MOV.U32 R129, RZ, RZ, R19 ;  /* 0x000000ffff817224 */ /* 0x000fe400078e0013 */
[----:B------:R-:W-:Y:S02]  /*6320*/  IMAD.MOV.U32 R128, RZ, RZ, R16 ;  /* 0x000000ffff807224 */ /* 0x000fe400078e0010 */
[----:B------:R-:W-:-:S02]  /*6330*/  IMAD.MOV.U32 R111, RZ, RZ, R17 ;  /* 0x000000ffff6f7224 */ /* 0x000fc400078e0011 */
[----:B------:R-:W3:Y:S01]  /*6340*/  LDSM.16.M88.4 R16, [R216] ;  /* 0x00000000d810783b */ /* 0x000ee20000000200 */
[----:B------:R-:W-:Y:S01]  /*6350*/  IMAD.MOV.U32 R108, RZ, RZ, R74 ;  /* 0x000000ffff6c7224 */ /* 0x000fe200078e004a */
[C---:B------:R-:W-:Y:S08]  /*6360*/  HMMA.16816.F32 R44, R20.reuse, R46, RZ ;  /* 0x0000002e142c723c */ /* 0x040ff000000018ff */
[C---:B------:R-:W-:Y:S08]  /*6370*/  HMMA.16816.F32 R72, R20.reuse, R48, RZ ;  /* 0x000000301448723c */ /* 0x040ff000000018ff */
[C---:B------:R-:W-:Y:S08]  /*6380*/  HMMA.16816.F32 R48, R20.reuse, R50, RZ ;  /* 0x000000321430723c */ /* 0x040ff000000018ff */
[C---:B------:R-:W-:Y:S07]  /*6390*/  HMMA.16816.F32 R96, R20.reuse, R40, RZ ;  /* 0x000000281460723c */ /* 0x040fee00000018ff */
[----:B------:R-:W-:Y:S01]  /*63a0*/  IMAD.MOV.U32 R41, RZ, RZ, R197 ;  /* 0x000000ffff297224 */ /* 0x000fe200078e00c5 */
[----:B------:R-:W-:Y:S01]  /*63b0*/  HMMA.16816.F32 R100, R20, R42, RZ ;  /* 0x0000002a1464723c */ /* 0x000fe200000018ff */
[----:B------:R-:W-:-:S06]  /*63c0*/  IMAD.MOV.U32 R40, RZ, RZ, R128 ;  /* 0x000000ffff287224 */ /* 0x000fcc00078e0080 */
[----:B------:R-:W-:Y:S01]  /*63d0*/  IMAD.MOV.U32 R42, RZ, RZ, R130 ;  /* 0x000000ffff2a7224 */ /* 0x000fe200078e0082 */
[----:B------:R-:W-:Y:S01]  /*63e0*/  HMMA.16816.F32 R112, R20, R36, RZ ;  /* 0x000000241470723c */ /* 0x000fe200000018ff */
[----:B------:R-:W-:-:S07]  /*63f0*/  IMAD.MOV.U32 R43, RZ, RZ, R129 ;  /* 0x000000ffff2b7224 */ /* 0x000fce00078e0081 */
[C---:B------:R-:W-:Y:S08]  /*6400*/  HMMA.16816.F32 R120, R20.reuse, R38, RZ ;  /* 0x000000261478723c */ /* 0x040ff000000018ff */
[C---:B------:R-:W-:Y:S08]  /*6410*/  HMMA.16816.F32 R132, R20.reuse, R32, RZ ;  /* 0x000000201484723c */ /* 0x040ff000000018ff */
[C---:B------:R-:W-:Y:S08]  /*6420*/  HMMA.16816.F32 R176, R20.reuse, R34, RZ ;  /* 0x0000002214b0723c */ /* 0x040ff000000018ff */
[C---:B------:R-:W-:Y:S08]  /*6430*/  HMMA.16816.F32 R184, R20.reuse, R28, RZ ;  /* 0x0000001c14b8723c */ /* 0x040ff000000018ff */
[C---:B------:R-:W-:Y:S08]  /*6440*/  HMMA.16816.F32 R228, R20.reuse, R30, RZ ;  /* 0x0000001e14e4723c */ /* 0x040ff000000018ff */
[C---:B------:R-:W-:Y:S08]  /*6450*/  HMMA.16816.F32 R188, R20.reuse, R24, RZ ;  /* 0x0000001814bc723c */ /* 0x040ff000000018ff */
[----:B------:R-:W-:Y:S01]  /*6460*/  HMMA.16816.F32 R224, R20, R26, RZ ;  /* 0x0000001a14e0723c */ /* 0x000fe200000018ff */
[----:B------:R-:W4:Y:S07]  /*6470*/  LDSM.16.M88.4 R24, [R215] ;  /* 0x00000000d718783b */ /* 0x000f2e0000000200 */
[-C--:B-1----:R-:W-:Y:S07]  /*6480*/  HMMA.16816.F32 R20, R8, R52.reuse, R56 ;  /* 0x000000340814723c */ /* 0x082fee0000001838 */
[----:B------:R-:W-:Y:S01]  /*6490*/  IMAD.MOV.U32 R56, RZ, RZ, R2 ;  /* 0x000000ffff387224 */ /* 0x000fe200078e0002 */
[----:B--2---:R-:W-:Y:S01]  /*64a0*/  HMMA.16816.F32 R28, R4, R52, R60 ;  /* 0x00000034041c723c */ /* 0x004fe2000000183c */
[----:B------:R-:W-:Y:S01]  /*64b0*/  IADD3 R2, R0, 0x1, RZ ;  /* 0x0000000100027810 */ /* 0x000fe20007ffe0ff */
[----:B------:R-:W-:-:S03]  /*64c0*/  IMAD.MOV.U32 R57, RZ, RZ, R111 ;  /* 0x000000ffff397224 */ /* 0x000fc600078e006f */
[C---:B------:R-:W-:Y:S02]  /*64d0*/  ISETP.GE.AND P3, PT, R2.reuse, R14, PT ;  /* 0x0000000e0200720c */ /* 0x040fe40003f66270 */
[C---:B------:R-:W-:Y:S01]  /*64e0*/  ISETP.GE.AND P1, PT, R2.reuse, R15, PT ;  /* 0x0000000f0200720c */ /* 0x040fe20003f26270 */
[-C--:B------:R-:W-:Y:S01]  /*64f0*/  HMMA.16816.F32 R36, R4, R54.reuse, R64 ;  /* 0x000000360424723c */ /* 0x080fe20000001840 */
[C---:B------:R-:W-:Y:S02]  /*6500*/  ISETP.GE.AND P6, PT, R2.reuse, R12, PT ;  /* 0x0000000c0200720c */ /* 0x040fe40003fc6270 */
[----:B------:R-:W-:Y:S02]  /*6510*/  ISETP.GE.AND P0, PT, R2, R13, PT ;  /* 0x0000000d0200720c */ /* 0x000fe40003f06270 */
[----:B------:R-:W-:Y:S02]  /*6520*/  IADD3 R2, R0, 0x8, RZ ;  /* 0x0000000800027810 */ /* 0x000fe40007ffe0ff */
[----:B------:R-:W-:Y:S01]  /*6530*/  IMAD.MOV.U32 R66, RZ, RZ, R110 ;  /* 0x000000ffff427224 */ /* 0x000fe200078e006e */
[----:B------:R-:W-:Y:S01]  /*6540*/  HMMA.16816.F32 R52, R8, R54, R68 ;  /* 0x000000360834723c */ /* 0x000fe20000001844 */
[----:B------:R-:W-:Y:S01]  /*6550*/  FSEL R129, R22, -INF , !P2 ;  /* 0xff80000016817808 */ /* 0x000fe20005000000 */
[----:B------:R-:W-:Y:S01]  /*6560*/  IMAD.MOV.U32 R67, RZ, RZ, R109 ;  /* 0x000000ffff437224 */ /* 0x000fe200078e006d */
[----:B------:R-:W-:-:S02]  /*6570*/  FSEL R130, R23, -INF , !P1 ;  /* 0xff80000017827808 */ /* 0x000fc40004800000 */
[-C--:B------:R-:W-:Y:S02]  /*6580*/  ISETP.GE.AND P1, PT, R2, R12.reuse, PT ;  /* 0x0000000c0200720c */ /* 0x080fe40003f26270 */
[----:B------:R-:W-:Y:S01]  /*6590*/  IMAD.MOV.U32 R71, RZ, RZ, R108 ;  /* 0x000000ffff477224 */ /* 0x000fe200078e006c */
[----:B------:R-:W-:Y:S01]  /*65a0*/  FSEL R69, R20, -INF , !P4 ;  /* 0xff80000014457808 */ /* 0x000fe20006000000 */
[-C--:B---3--:R-:W-:Y:S01]  /*65b0*/  HMMA.16816.F32 R32, R4, R16.reuse, R76 ;  /* 0x000000100420723c */ /* 0x088fe2000000184c */
[----:B------:R-:W-:Y:S01]  /*65c0*/  FSEL R108, R21, -INF , !P3 ;  /* 0xff800000156c7808 */ /* 0x000fe20005800000 */
[----:B------:R-:W-:Y:S01]  /*65d0*/  IMAD.MOV.U32 R68, RZ, RZ, R67 ;  /* 0x000000ffff447224 */ /* 0x000fe200078e0043 */
[----:B------:R-:W-:Y:S01]  /*65e0*/  ISETP.GE.AND P3, PT, R0, R12, PT ;  /* 0x0000000c0000720c */ /* 0x000fe20003f66270 */
[----:B------:R-:W-:Y:S01]  /*65f0*/  IMAD.MOV.U32 R70, RZ, RZ, R56 ;  /* 0x000000ffff467224 */ /* 0x000fe200078e0038 */
[----:B------:R-:W-:Y:S02]  /*6600*/  ISETP.GE.AND P4, PT, R2, R14, PT ;  /* 0x0000000e0200720c */ /* 0x000fe40003f86270 */
[----:B------:R-:W-:Y:S01]  /*6610*/  FSEL R197, R28, -INF , !P3 ;  /* 0xff8000001cc57808 */ /* 0x000fe20005800000 */
[----:B------:R-:W-:Y:S01]  /*6620*/  HMMA.16816.F32 R20, R8, R16, R72 ;  /* 0x000000100814723c */ /* 0x000fe20000001848 */
[C---:B------:R-:W-:Y:S01]  /*6630*/  ISETP.GE.AND P5, PT, R2.reuse, R15, PT ;  /* 0x0000000f0200720c */ /* 0x040fe20003fa6270 */
[----:B------:R-:W-:Y:S01]  /*6640*/  IMAD.MOV.U32 R77, RZ, RZ, R41 ;  /* 0x000000ffff4d7224 */ /* 0x000fe200078e0029 */
[----:B------:R-:W-:-:S02]  /*6650*/  ISETP.GE.AND P2, PT, R2, R13, PT ;  /* 0x0000000d0200720c */ /* 0x000fc40003f46270 */
[C---:B------:R-:W-:Y:S02]  /*6660*/  ISETP.GE.AND P3, PT, R0.reuse, R13, PT ;  /* 0x0000000d0000720c */ /* 0x040fe40003f66270 */
[----:B------:R-:W-:Y:S01]  /*6670*/  IADD3 R2, R0, 0x9, RZ ;  /* 0x0000000900027810 */ /* 0x000fe20007ffe0ff */
[----:B------:R-:W-:Y:S01]  /*6680*/  IMAD.MOV.U32 R74, RZ, RZ, R42 ;  /* 0x000000ffff4a7224 */ /* 0x000fe200078e002a */
[----:B------:R-:W-:Y:S01]  /*6690*/  FSEL R202, R29, -INF , !P6 ;  /* 0xff8000001dca7808 */ /* 0x000fe20007000000 */
[----:B------:R-:W-:Y:S01]  /*66a0*/  IMAD.MOV.U32 R75, RZ, RZ, R43 ;  /* 0x000000ffff4b7224 */ /* 0x000fe200078e002b */
[----:B------:R-:W-:Y:S01]  /*66b0*/  FSEL R199, R30, -INF , !P3 ;  /* 0xff8000001ec77808 */ /* 0x000fe20005800000 */
[----:B------:R-:W-:Y:S01]  /*66c0*/  IMAD.MOV.U32 R72, RZ, RZ, R40 ;  /* 0x000000ffff487224 */ /* 0x000fe200078e0028 */
[----:B------:R-:W-:Y:S01]  /*66d0*/  FSEL R219, R31, -INF , !P0 ;  /* 0xff8000001fdb7808 */ /* 0x000fe20004000000 */
[----:B------:R-:W-:Y:S01]  /*66e0*/  IMAD.MOV.U32 R73, RZ, RZ, R57 ;  /* 0x000000ffff497224 */ /* 0x000fe200078e0039 */
[----:B------:R-:W-:Y:S01]  /*66f0*/  FSEL R201, R36, -INF , !P1 ;  /* 0xff80000024c97808 */ /* 0x000fe20004800000 */
[----:B------:R-:W-:Y:S01]  /*6700*/  HMMA.16816.F32 R28, R8, R18, R48 ;  /* 0x00000012081c723c */ /* 0x000fe20000001830 */
[----:B------:R-:W-:-:S02]  /*6710*/  ISETP.GE.AND P3, PT, R2, R12, PT ;  /* 0x0000000c0200720c */ /* 0x000fc40003f66270 */
[C---:B------:R-:W-:Y:S02]  /*6720*/  ISETP.GE.AND P6, PT, R2.reuse, R14, PT ;  /* 0x0000000e0200720c */ /* 0x040fe40003fc6270 */
[C---:B------:R-:W-:Y:S02]  /*6730*/  ISETP.GE.AND P0, PT, R2.reuse, R15, PT ;  /* 0x0000000f0200720c */ /* 0x040fe40003f06270 */
[----:B------:R-:W-:Y:S02]  /*6740*/  ISETP.GE.AND P1, PT, R2, R13, PT ;  /* 0x0000000d0200720c */ /* 0x000fe40003f26270 */
[----:B------:R-:W-:Y:S02]  /*6750*/  IADD3 R2, R0, 0x10, RZ ;  /* 0x0000001000027810 */ /* 0x000fe40007ffe0ff */
[----:B------:R-:W-:Y:S02]  /*6760*/  FSEL R200, R38, -INF , !P2 ;  /* 0xff80000026c87808 */ /* 0x000fe40005000000 */
[----:B------:R-:W-:-:S02]  /*6770*/  FSEL R198, R37, -INF , !P3 ;  /* 0xff80000025c67808 */ /* 0x000fc40005800000 */
[----:B------:R-:W-:Y:S02]  /*6780*/  FSEL R218, R39, -INF , !P1 ;  /* 0xff80000027da7808 */ /* 0x000fe40004800000 */
[----:B------:R-:W-:Y:S01]  /*6790*/  FSEL R65, R52, -INF , !P4 ;  /* 0xff80000034417808 */ /* 0x000fe20006000000 */
[----:B------:R-:W-:Y:S01]  /*67a0*/  HMMA.16816.F32 R36, R4, R18, R80 ;  /* 0x000000120424723c */ /* 0x000fe20000001850 */
[C---:B------:R-:W-:Y:S02]  /*67b0*/  ISETP.GE.AND P1, PT, R2.reuse, R14, PT ;  /* 0x0000000e0200720c */ /* 0x040fe40003f26270 */
[C---:B------:R-:W-:Y:S02]  /*67c0*/  ISETP.GE.AND P3, PT, R2.reuse, R15, PT ;  /* 0x0000000f0200720c */ /* 0x040fe40003f66270 */
[C---:B------:R-:W-:Y:S02]  /*67d0*/  ISETP.GE.AND P2, PT, R2.reuse, R12, PT ;  /* 0x0000000c0200720c */ /* 0x040fe40003f46270 */
[----:B------:R-:W-:Y:S01]  /*67e0*/  ISETP.GE.AND P4, PT, R2, R13, PT ;  /* 0x0000000d0200720c */ /* 0x000fe20003f86270 */
[----:B----4-:R-:W-:Y:S01]  /*67f0*/  HMMA.16816.F32 R16, R8, R24, R84 ;  /* 0x000000180810723c */ /* 0x010fe20000001854 */
[----:B------:R-:W-:-:S02]  /*6800*/  IADD3 R2, R0, 0x11, RZ ;  /* 0x0000001100027810 */ /* 0x000fc40007ffe0ff */
[----:B------:R-:W-:Y:S02]  /*6810*/  FSEL R110, R54, -INF , !P5 ;  /* 0xff800000366e7808 */ /* 0x000fe40006800000 */
[----:B------:R-:W-:Y:S02]  /*6820*/  FSEL R128, R55, -INF , !P0 ;  /* 0xff80000037807808 */ /* 0x000fe40004000000 */
[C---:B------:R-:W-:Y:S01]  /*6830*/  ISETP.GE.AND P5, PT, R2.reuse, R14, PT ;  /* 0x0000000e0200720c */ /* 0x040fe20003fa6270 */
[----:B------:R-:W-:Y:S01]  /*6840*/  IMAD.MOV.U32 R87, RZ, RZ, R77 ;  /* 0x000000ffff577224 */ /* 0x000fe200078e004d */
[----:B------:R-:W-:Y:S02]  /*6850*/  ISETP.GE.AND P0, PT, R2, R15, PT ;  /* 0x0000000f0200720c */ /* 0x000fe40003f06270 */
[----:B------:R-:W-:Y:S02]  /*6860*/  FSEL R63, R20, -INF , !P1 ;  /* 0xff800000143f7808 */ /* 0x000fe40004800000 */
[----:B------:R-:W-:-:S02]  /*6870*/  FSEL R62, R21, -INF , !P5 ;  /* 0xff800000153e7808 */ /* 0x000fc40006800000 */
[----:B------:R-:W-:Y:S02]  /*6880*/  FSEL R109, R22, -INF , !P3 ;  /* 0xff800000166d7808 */ /* 0x000fe40005800000 */
[----:B------:R-:W-:Y:S02]  /*6890*/  FSEL R111, R23, -INF , !P0 ;  /* 0xff800000176f7808 */ /* 0x000fe40004000000 */
[----:B------:R-:W1:Y:S01]  /*68a0*/  LDSM.16.M88.4 R20, [R214] ;  /* 0x00000000d614783b */ /* 0x000e620000000200 */
[----:B------:R-:W-:Y:S02]  /*68b0*/  FSEL R64, R53, -INF , !P6 ;  /* 0xff80000035407808 */ /* 0x000fe40007000000 */
[C---:B------:R-:W-:Y:S02]  /*68c0*/  ISETP.GE.AND P6, PT, R2.reuse, R12, PT ;  /* 0x0000000c0200720c */ /* 0x040fe40003fc6270 */
[----:B------:R-:W-:Y:S02]  /*68d0*/  ISETP.GE.AND P1, PT, R2, R13, PT ;  /* 0x0000000d0200720c */ /* 0x000fe40003f26270 */
[----:B------:R-:W-:-:S02]  /*68e0*/  IADD3 R2, R0, 0x18, RZ ;  /* 0x0000001800027810 */ /* 0x000fc40007ffe0ff */
[----:B------:R-:W-:Y:S02]  /*68f0*/  FSEL R131, R32, -INF , !P2 ;  /* 0xff80000020837808 */ /* 0x000fe40005000000 */
[C---:B------:R-:W-:Y:S02]  /*6900*/  ISETP.GE.AND P0, PT, R2.reuse, R12, PT ;  /* 0x0000000c0200720c */ /* 0x040fe40003f06270 */
[C---:B------:R-:W-:Y:S02]  /*6910*/  ISETP.GE.AND P3, PT, R2.reuse, R14, PT ;  /* 0x0000000e0200720c */ /* 0x040fe40003f66270 */
[C---:B------:R-:W-:Y:S02]  /*6920*/  ISETP.GE.AND P5, PT, R2.reuse, R15, PT ;  /* 0x0000000f0200720c */ /* 0x040fe40003fa6270 */
[----:B------:R-:W-:Y:S02]  /*6930*/  ISETP.GE.AND P2, PT, R2, R13, PT ;  /* 0x0000000d0200720c */ /* 0x000fe40003f46270 */
[----:B------:R-:W-:-:S02]  /*6940*/  IADD3 R2, R0, 0x19, RZ ;  /* 0x0000001900027810 */ /* 0x000fc40007ffe0ff */
[----:B------:R-:W-:Y:S02]  /*6950*/  FSEL R196, R33, -INF , !P6 ;  /* 0xff80000021c47808 */ /* 0x000fe40007000000 */
[----:B------:R-:W-:Y:S02]  /*6960*/  FSEL R232, R34, -INF , !P4 ;  /* 0xff80000022e87808 */ /* 0x000fe40006000000 */
[----:B------:R-:W-:Y:S02]  /*6970*/  FSEL R233, R35, -INF , !P1 ;  /* 0xff80000023e97808 */ /* 0x000fe40004800000 */
[----:B------:R-:W-:Y:S01]  /*6980*/  FSEL R139, R36, -INF , !P0 ;  /* 0xff800000248b7808 */ /* 0x000fe20004000000 */
[----:B------:R-:W-:Y:S01]  /*6990*/  HMMA.16816.F32 R32, R4, R24, R88 ;  /* 0x000000180420723c */ /* 0x000fe20000001858 */
[C---:B------:R-:W-:Y:S02]  /*69a0*/  ISETP.GE.AND P4, PT, R2.reuse, R12, PT ;  /* 0x0000000c0200720c */ /* 0x040fe40003f86270 */
[----:B------:R-:W-:-:S02]  /*69b0*/  ISETP.GE.AND P6, PT, R2, R14, PT ;  /* 0x0000000e0200720c */ /* 0x000fc40003fc6270 */
[C---:B------:R-:W-:Y:S02]  /*69c0*/  ISETP.GE.AND P1, PT, R2.reuse, R15, PT ;  /* 0x0000000f0200720c */ /* 0x040fe40003f26270 */
[----:B------:R-:W-:Y:S02]  /*69d0*/  ISETP.GE.AND P0, PT, R2, R13, PT ;  /* 0x0000000d0200720c */ /* 0x000fe40003f06270 */
[----:B------:R-:W-:Y:S02]  /*69e0*/  IADD3 R2, R0, 0x20, RZ ;  /* 0x0000002000027810 */ /* 0x000fe40007ffe0ff */
[----:B------:R-:W-:Y:S01]  /*69f0*/  FSEL R234, R38, -INF , !P2 ;  /* 0xff80000026ea7808 */ /* 0x000fe20005000000 */
[----:B-1----:R-:W-:Y:S01]  /*6a00*/  HMMA.16816.F32 R40, R4, R22, R116 ;  /* 0x000000160428723c */ /* 0x002fe20000001874 */
[----:B------:R-:W-:Y:S02]  /*6a10*/  FSEL R88, R37, -INF , !P4 ;  /* 0xff80000025587808 */ /* 0x000fe40006000000 */
[----:B------:R-:W-:-:S02]  /*6a20*/  FSEL R245, R39, -INF , !P0 ;  /* 0xff80000027f57808 */ /* 0x000fc40004000000 */
[----:B------:R-:W-:Y:S02]  /*6a30*/  FSEL R59, R28, -INF , !P3 ;  /* 0xff8000001c3b7808 */ /* 0x000fe40005800000 */
[C---:B------:R-:W-:Y:S01]  /*6a40*/  ISETP.GE.AND P0, PT, R2.reuse, R14, PT ;  /* 0x0000000e0200720c */ /* 0x040fe20003f06270 */
[----:B------:R-:W-:Y:S01]  /*6a50*/  HMMA.16816.F32 R36, R4, R26, R92 ;  /* 0x0000001a0424723c */ /* 0x000fe2000000185c */
[C---:B------:R-:W-:Y:S02]  /*6a60*/  ISETP.GE.AND P4, PT, R2.reuse, R15, PT ;  /* 0x0000000f0200720c */ /* 0x040fe40003f86270 */
[C---:B------:R-:W-:Y:S02]  /*6a70*/  ISETP.GE.AND P2, PT, R2.reuse, R12, PT ;  /* 0x0000000c0200720c */ /* 0x040fe40003f46270 */
[----:B------:R-:W-:Y:S02]  /*6a80*/  ISETP.GE.AND P3, PT, R2, R13, PT ;  /* 0x0000000d0200720c */ /* 0x000fe40003f66270 */
[----:B------:R-:W-:-:S02]  /*6a90*/  IADD3 R2, R0, 0x21, RZ ;  /* 0x0000002100027810 */ /* 0x000fc40007ffe0ff */
[----:B------:R-:W-:Y:S02]  /*6aa0*/  FSEL R61, R29, -INF , !P6 ;  /* 0xff8000001d3d7808 */ /* 0x000fe40007000000 */
[----:B------:R-:W-:Y:S02]  /*6ab0*/  FSEL R83, R30, -INF , !P5 ;  /* 0xff8000001e537808 */ /* 0x000fe40006800000 */
[----:B------:R-:W-:Y:S02]  /*6ac0*/  FSEL R85, R31, -INF , !P1 ;  /* 0xff8000001f557808 */ /* 0x000fe40004800000 */
[C---:B------:R-:W-:Y:S01]  /*6ad0*/  ISETP.GE.AND P5, PT, R2.reuse, R14, PT ;  /* 0x0000000e0200720c */ /* 0x040fe20003fa6270 */
[----:B------:R-:W-:Y:S01]  /*6ae0*/  HMMA.16816.F32 R28, R8, R26, R44 ;  /* 0x0000001a081c723c */ /* 0x000fe2000000182c */
[----:B------:R-:W-:Y:S02]  /*6af0*/  ISETP.GE.AND P1, PT, R2, R15, PT ;  /* 0x0000000f0200720c */ /* 0x000fe40003f26270 */
[----:B------:R-:W-:-:S02]  /*6b00*/  FSEL R60, R16, -INF , !P0 ;  /* 0xff800000103c7808 */ /* 0x000fc40004000000 */
[----:B------:R-:W-:Y:S02]  /*6b10*/  FSEL R58, R17, -INF , !P5 ;  /* 0xff800000113a7808 */ /* 0x000fe40006800000 */
[----:B------:R-:W-:Y:S01]  /*6b20*/  FSEL R82, R18, -INF , !P4 ;  /* 0xff80000012527808 */ /* 0x000fe20006000000 */
[----:B------:R-:W-:Y:S01]  /*6b30*/  HMMA.16816.F32 R24, R8, R20, R96 ;  /* 0x000000140818723c */ /* 0x000fe20000001860 */
[----:B------:R-:W-:Y:S02]  /*6b40*/  FSEL R84, R19, -INF , !P1 ;  /* 0xff80000013547808 */ /* 0x000fe40004800000 */
[----:B------:R-:W1:Y:S01]  /*6b50*/  LDSM.16.M88.4 R16, [R213] ;  /* 0x00000000d510783b */ /* 0x000e620000000200 */
[C---:B------:R-:W-:Y:S02]  /*6b60*/  ISETP.GE.AND P6, PT, R2.reuse, R12, PT ;  /* 0x0000000c0200720c */ /* 0x040fe40003fc6270 */
[----:B------:R-:W-:Y:S02]  /*6b70*/  ISETP.GE.AND P0, PT, R2, R13, PT ;  /* 0x0000000d0200720c */ /* 0x000fe40003f06270 */
[----:B------:R-:W-:-:S02]  /*6b80*/  IADD3 R2, R0, 0x28, RZ ;  /* 0x0000002800027810 */ /* 0x000fc40007ffe0ff */
[----:B------:R-:W-:Y:S02]  /*6b90*/  FSEL R95, R32, -INF , !P2 ;  /* 0xff800000205f7808 */ /* 0x000fe40005000000 */
[----:B------:R-:W-:Y:S02]  /*6ba0*/  FSEL R32, R35, -INF , !P0 ;  /* 0xff80000023207808 */ /* 0x000fe40004000000 */
[C---:B------:R-:W-:Y:S02]  /*6bb0*/  ISETP.GE.AND P1, PT, R2.reuse, R12, PT ;  /* 0x0000000c0200720c */ /* 0x040fe40003f26270 */
[C---:B------:R-:W-:Y:S01]  /*6bc0*/  ISETP.GE.AND P4, PT, R2.reuse, R14, PT ;  /* 0x0000000e0200720c */ /* 0x040fe20003f86270 */
[----:B------:R2:W-:Y:S01]  /*6bd0*/  STL [R1+0x10], R32 ;  /* 0x0000102001007387 */ /* 0x0005e20000100800 */
        /* <DEDUP_REMOVED lines=8> */
[C---:B------:R-:W-:Y:S02]  /*6c60*/  ISETP.GE.AND P0, PT, R2.reuse, R15, PT ;  /* 0x0000000f0200720c */ /* 0x040fe40003f06270 */
[----:B------:R-:W-:Y:S02]  /*6c70*/  ISETP.GE.AND P1, PT, R2, R13, PT ;  /* 0x0000000d0200720c */ /* 0x000fe40003f26270 */
[----:B------:R-:W-:Y:S02]  /*6c80*/  IADD3 R2, R0, 0x30, RZ ;  /* 0x0000003000027810 */ /* 0x000fe40007ffe0ff */
[----:B------:R-:W-:Y:S01]  /*6c90*/  FSEL R96, R37, -INF , !P3 ;  /* 0xff80000025607808 */ /* 0x000fe20005800000 */
[----:B--2---:R-:W-:Y:S01]  /*6ca0*/  HMMA.16816.F32 R32, R4, R20, R104 ;  /* 0x000000140420723c */ /* 0x004fe20000001868 */
[----:B------:R-:W-:Y:S02]  /*6cb0*/  FSEL R67, R39, -INF , !P1 ;  /* 0xff80000027437808 */ /* 0x000fe40004800000 */
[----:B------:R-:W-:-:S02]  /*6cc0*/  FSEL R55, R28, -INF , !P4 ;  /* 0xff8000001c377808 */ /* 0x000fc40006000000 */
[----:B------:R-:W-:Y:S02]  /*6cd0*/  ISETP.GE.AND P1, PT, R2, R14, PT ;  /* 0x0000000e0200720c */ /* 0x000fe40003f26270 */
[----:B------:R-:W-:Y:S02]  /*6ce0*/  FSEL R20, R38, -INF , !P2 ;  /* 0xff80000026147808 */ /* 0x000fe40005000000 */
[C---:B------:R-:W-:Y:S01]  /*6cf0*/  ISETP.GE.AND P3, PT, R2.reuse, R15, PT ;  /* 0x0000000f0200720c */ /* 0x040fe20003f66270 */
[----:B------:R-:W-:Y:S01]  /*6d00*/  HMMA.16816.F32 R36, R8, R22, R100 ;  /* 0x000000160824723c */ /* 0x000fe20000001864 */
[C---:B------:R-:W-:Y:S01]  /*6d10*/  ISETP.GE.AND P2, PT, R2.reuse, R12, PT ;  /* 0x0000000c0200720c */ /* 0x040fe20003f46270 */
[----:B------:R1:W-:Y:S01]  /*6d20*/  STL [R1+0xc], R20 ;  /* 0x00000c1401007387 */ /* 0x0003e20000100800 */
[----:B------:R-:W-:Y:S02]  /*6d30*/  ISETP.GE.AND P4, PT, R2, R13, PT ;  /* 0x0000000d0200720c */ /* 0x000fe40003f86270 */
[----:B------:R-:W-:-:S02]  /*6d40*/  IADD3 R2, R0, 0x31, RZ ;  /* 0x0000003100027810 */ /* 0x000fc40007ffe0ff */
[----:B------:R-:W-:Y:S01]  /*6d50*/  FSEL R79, R30, -INF , !P5 ;  /* 0xff8000001e4f7808 */ /* 0x000fe20006800000 */
[----:B------:R-:W-:Y:S01]  /*6d60*/  IMAD.MOV.U32 R103, RZ, RZ, R75 ;  /* 0x000000ffff677224 */ /* 0x000fe200078e004b */
[----:B------:R-:W-:Y:S01]  /*6d70*/  FSEL R81, R31, -INF , !P0 ;  /* 0xff8000001f517808 */ /* 0x000fe20004000000 */
[----:B------:R-:W-:Y:S01]  /*6d80*/  IMAD.MOV.U32 R102, RZ, RZ, R74 ;  /* 0x000000ffff667224 */ /* 0x000fe200078e004a */
[C---:B------:R-:W-:Y:S01]  /*6d90*/  ISETP.GE.AND P5, PT, R2.reuse, R14, PT ;  /* 0x0000000e0200720c */ /* 0x040fe20003fa6270 */
[----:B------:R-:W-:Y:S01]  /*6da0*/  IMAD.MOV.U32 R100, RZ, RZ, R72 ;  /* 0x000000ffff647224 */ /* 0x000fe200078e0048 */
[----:B------:R-:W-:Y:S01]  /*6db0*/  ISETP.GE.AND P0, PT, R2, R15, PT ;  /* 0x0000000f0200720c */ /* 0x000fe20003f06270 */
[----:B------:R-:W-:Y:S01]  /*6dc0*/  IMAD.MOV.U32 R101, RZ, RZ, R73 ;  /* 0x000000ffff657224 */ /* 0x000fe200078e0049 */
[----:B------:R-:W-:Y:S02]  /*6dd0*/  FSEL R56, R24, -INF , !P1 ;  /* 0xff80000018387808 */ /* 0x000fe40004800000 */
[----:B------:R-:W-:-:S02]  /*6de0*/  FSEL R54, R25, -INF , !P5 ;  /* 0xff80000019367808 */ /* 0x000fc40006800000 */
[----:B------:R-:W-:Y:S02]  /*6df0*/  FSEL R78, R26, -INF , !P3 ;  /* 0xff8000001a4e7808 */ /* 0x000fe40005800000 */
[----:B------:R-:W-:Y:S02]  /*6e00*/  FSEL R80, R27, -INF , !P0 ;  /* 0xff8000001b507808 */ /* 0x000fe40004000000 */
[----:B------:R-:W2:Y:S01]  /*6e10*/  LDSM.16.M88.4 R24, [R212] ;  /* 0x00000000d418783b */ /* 0x000ea20000000200 */
[----:B------:R-:W-:Y:S02]  /*6e20*/  FSEL R57, R29, -INF , !P6 ;  /* 0xff8000001d397808 */ /* 0x000fe40007000000 */
[C---:B------:R-:W-:Y:S01]  /*6e30*/  ISETP.GE.AND P6, PT, R2.reuse, R12, PT ;  /* 0x0000000c0200720c */ /* 0x040fe20003fc6270 */
[----:B-1----:R-:W-:Y:S01]  /*6e40*/  HMMA.16816.F32 R20, R8, R16, R112 ;  /* 0x000000100814723c */ /* 0x002fe20000001870 */
        /* <DEDUP_REMOVED lines=11> */
[----:B------:R-:W-:Y:S02]  /*6f00*/  ISETP.GE.AND P0, PT, R2, R13, PT ;  /* 0x0000000d0200720c */ /* 0x000fe40003f06270 */
[----:B------:R-:W-:Y:S02]  /*6f10*/  FSEL R112, R33, -INF , !P6 ;  /* 0xff80000021707808 */ /* 0x000fe40007000000 */
[----:B------:R-:W-:Y:S02]  /*6f20*/  FSEL R118, R34, -INF , !P4 ;  /* 0xff80000022767808 */ /* 0x000fe40006000000 */
[C---:B------:R-:W-:Y:S01]  /*6f30*/  ISETP.GE.AND P6, PT, R2.reuse, R14, PT ;  /* 0x0000000e0200720c */ /* 0x040fe20003fc6270 */
[----:B------:R-:W-:Y:S01]  /*6f40*/  HMMA.16816.F32 R32, R4, R18, R172 ;  /* 0x000000120420723c */ /* 0x000fe200000018ac */
[----:B------:R-:W-:-:S02]  /*6f50*/  ISETP.GE.AND P1, PT, R2, R15, PT ;  /* 0x0000000f0200720c */ /* 0x000fc40003f26270 */
[----:B------:R-:W-:Y:S02]  /*6f60*/  ISETP.GE.AND P4, PT, R2, R12, PT ;  /* 0x0000000c0200720c */ /* 0x000fe40003f86270 */
[----:B------:R-:W-:Y:S02]  /*6f70*/  IADD3 R2, R0, 0x40, RZ ;  /* 0x0000004000027810 */ /* 0x000fe40007ffe0ff */
[----:B------:R-:W-:Y:S01]  /*6f80*/  FSEL R51, R36, -INF , !P3 ;  /* 0xff80000024337808 */ /* 0x000fe20005800000 */
[----:B-1----:R-:W-:Y:S01]  /*6f90*/  HMMA.16816.F32 R28, R4, R16, R124 ;  /* 0x00000010041c723c */ /* 0x002fe2000000187c */
[----:B------:R-:W-:Y:S02]  /*6fa0*/  FSEL R53, R37, -INF , !P6 ;  /* 0xff80000025357808 */ /* 0x000fe40007000000 */
[----:B------:R-:W-:Y:S02]  /*6fb0*/  FSEL R75, R38, -INF , !P5 ;  /* 0xff800000264b7808 */ /* 0x000fe40006800000 */
[----:B------:R-:W-:-:S02]  /*6fc0*/  FSEL R77, R39, -INF , !P1 ;  /* 0xff800000274d7808 */ /* 0x000fc40004800000 */
[----:B------:R-:W-:Y:S01]  /*6fd0*/  FSEL R16, R43, -INF , !P0 ;  /* 0xff8000002b107808 */ /* 0x000fe20004000000 */
[C---:B------:R-:W-:Y:S01]  /*6fe0*/  HMMA.16816.F32 R36, R8.reuse, R18, R120 ;  /* 0x000000120824723c */ /* 0x040fe20000001878 */
[----:B------:R-:W-:Y:S02]  /*6ff0*/  FSEL R124, R42, -INF , !P2 ;  /* 0xff8000002a7c7808 */ /* 0x000fe40005000000 */
[----:B------:R-:W-:Y:S01]  /*7000*/  FSEL R107, R41, -INF , !P4 ;  /* 0xff800000296b7808 */ /* 0x000fe20006000000 */
[----:B------:R-:W-:Y:S01]  /*7010*/  STL [R1+0x18], R16 ;  /* 0x0000181001007387 */ /* 0x000fe20000100800 */
[C---:B------:R-:W-:Y:S02]  /*7020*/  ISETP.GE.AND P0, PT, R2.reuse, R14, PT ;  /* 0x0000000e0200720c */ /* 0x040fe40003f06270 */
[C---:B------:R-:W-:Y:S01]  /*7030*/  ISETP.GE.AND P4, PT, R2.reuse, R15, PT ;  /* 0x0000000f0200720c */ /* 0x040fe20003f86270 */
[----:B------:R-:W1:Y:S01]  /*7040*/  LDSM.16.M88.4 R16, [R211] ;  /* 0x00000000d310783b */ /* 0x000e620000000200 */
[C---:B------:R-:W-:Y:S01]  /*7050*/  ISETP.GE.AND P2, PT, R2.reuse, R12, PT ;  /* 0x0000000c0200720c */ /* 0x040fe20003f46270 */
[----:B--2---:R-:W-:Y:S01]  /*7060*/  HMMA.16816.F32 R40, R8, R24, R132 ;  /* 0x000000180828723c */ /* 0x004fe20000001884 */
[----:B------:R-:W-:-:S02]  /*7070*/  ISETP.GE.AND P3, PT, R2, R13, PT ;  /* 0x0000000d0200720c */ /* 0x000fc40003f66270 */
[----:B------:R-:W-:Y:S02]  /*7080*/  IADD3 R2, R0, 0x41, RZ ;  /* 0x0000004100027810 */ /* 0x000fe40007ffe0ff */
[----:B------:R-:W-:Y:S02]  /*7090*/  FSEL R52, R20, -INF , !P0 ;  /* 0xff80000014347808 */ /* 0x000fe40004000000 */
[C---:B------:R-:W-:Y:S02]  /*70a0*/  ISETP.GE.AND P5, PT, R2.reuse, R14, PT ;  /* 0x0000000e0200720c */ /* 0x040fe40003fa6270 */
[----:B------:R-:W-:Y:S02]  /*70b0*/  ISETP.GE.AND P1, PT, R2, R15, PT ;  /* 0x0000000f0200720c */ /* 0x000fe40003f26270 */
[----:B------:R-:W-:Y:S02]  /*70c0*/  FSEL R50, R21, -INF , !P5 ;  /* 0xff80000015327808 */ /* 0x000fe40006800000 */
[----:B------:R-:W-:-:S02]  /*70d0*/  FSEL R74, R22, -INF , !P4 ;  /* 0xff800000164a7808 */ /* 0x000fc40006000000 */
[----:B------:R-:W-:Y:S02]  /*70e0*/  FSEL R76, R23, -INF , !P1 ;  /* 0xff800000174c7808 */ /* 0x000fe40004800000 */
[C---:B------:R-:W-:Y:S01]  /*70f0*/  ISETP.GE.AND P6, PT, R2.reuse, R12, PT ;  /* 0x0000000c0200720c */ /* 0x040fe20003fc6270 */
[----:B------:R-:W2:Y:S01]  /*7100*/  LDSM.16.M88.4 R20, [R210] ;  /* 0x00000000d214783b */ /* 0x000ea20000000200 */
[----:B------:R-:W-:Y:S01]  /*7110*/  ISETP.GE.AND P0, PT, R2, R13, PT ;  /* 0x0000000d0200720c */ /* 0x000fe20003f06270 */
[----:B------:R-:W-:-:S04]  /*7120*/  DEPBAR.LE SB0, 0x0 ;  /* 0x000080000000791a */ /* 0x000fc80000000000 */
[----:B------:R-:W-:Y:S02]  /*7130*/  IADD3 R2, R0, 0x48, RZ ;  /* 0x0000004800027810 */ /* 0x000fe40007ffe0ff */
[----:B------:R-:W-:Y:S01]  /*7140*/  FSEL R119, R28, -INF , !P2 ;  /* 0xff8000001c777808 */ /* 0x000fe20005000000 */
[----:B------:R-:W-:Y:S01]  /*7150*/  BAR.SYNC.DEFER_BLOCKING 0x0 ;  /* 0x0000000000007b1d */ /* 0x000fe20000010000 */
[C---:B------:R-:W-:Y:S02]  /*7160*/  ISETP.GE.AND P1, PT, R2.reuse, R12, PT ;  /* 0x0000000c0200720c */ /* 0x040fe40003f26270 */
[C---:B------:R-:W-:Y:S02]  /*7170*/  ISETP.GE.AND P4, PT, R2.reuse, R14, PT ;  /* 0x0000000e0200720c */ /* 0x040fe40003f86270 */
[C---:B------:R-:W-:Y:S02]  /*7180*/  ISETP.GE.AND P5, PT, R2.reuse, R15, PT ;  /* 0x0000000f0200720c */ /* 0x040fe40003fa6270 */
[----:B------:R-:W-:-:S02]  /*7190*/  ISETP.GE.AND P2, PT, R2, R13, PT ;  /* 0x0000000d0200720c */ /* 0x000fc40003f46270 */
[----:B------:R-:W-:Y:S02]  /*71a0*/  IADD3 R2, R0, 0x49, RZ ;  /* 0x0000004900027810 */ /* 0x000fe40007ffe0ff */
[----:B------:R-:W-:Y:S02]  /*71b0*/  FSEL R121, R29, -INF , !P6 ;  /* 0xff8000001d797808 */ /* 0x000fe40007000000 */
[----:B------:R-:W-:Y:S02]  /*71c0*/  FSEL R133, R30, -INF , !P3 ;  /* 0xff8000001e857808 */ /* 0x000fe40005800000 */
[----:B------:R-:W-:Y:S02]  /*71d0*/  FSEL R172, R31, -INF , !P0 ;  /* 0xff8000001fac7808 */ /* 0x000fe40004000000 */
[----:B------:R-:W-:Y:S01]  /*71e0*/  FSEL R122, R32, -INF , !P1 ;  /* 0xff800000207a7808 */ /* 0x000fe20004800000 */
[----:B------:R-:W-:Y:S01]  /*71f0*/  HMMA.16816.F32 R28, R4, R24, R180 ;  /* 0x00000018041c723c */ /* 0x000fe200000018b4 */
[----:B------:R-:W-:-:S02]  /*7200*/  ISETP.GE.AND P3, PT, R2, R12, PT ;  /* 0x0000000c0200720c */ /* 0x000fc40003f66270 */
[----:B------:R-:W-:Y:S02]  /*7210*/  ISETP.GE.AND P1, PT, R2, R13, PT ;  /* 0x0000000d0200720c */ /* 0x000fe40003f26270 */
[----:B------:R-:W-:Y:S02]  /*7220*/  FSEL R135, R34, -INF , !P2 ;  /* 0xff80000022877808 */ /* 0x000fe40005000000 */
[----:B------:R-:W-:Y:S01]  /*7230*/  FSEL R120, R33, -INF , !P3 ;  /* 0xff80000021787808 */ /* 0x000fe20005800000 */
[----:B------:R-:W-:Y:S01]  /*7240*/  IMAD.MOV.U32 R181, RZ, RZ, R70 ;  /* 0x000000ffffb57224 */ /* 0x000fe200078e0046 */
[----:B------:R-:W-:Y:S01]  /*7250*/  FSEL R173, R35, -INF , !P1 ;  /* 0xff80000023ad7808 */ /* 0x000fe20004800000 */
[----:B------:R-:W-:Y:S01]  /*7260*/  IMAD.MOV.U32 R182, RZ, RZ, R71 ;  /* 0x000000ffffb67224 */ /* 0x000fe200078e0047 */
[C---:B------:R-:W-:Y:S01]  /*7270*/  ISETP.GE.AND P6, PT, R2.reuse, R14, PT ;  /* 0x0000000e0200720c */ /* 0x040fe20003fc6270 */
[----:B------:R-:W-:Y:S01]  /*7280*/  HMMA.16816.F32 R32, R4, R26, R192 ;  /* 0x0000001a0420723c */ /* 0x000fe200000018c0 */
[----:B------:R-:W-:Y:S01]  /*7290*/  ISETP.GE.AND P0, PT, R2, R15, PT ;  /* 0x0000000f0200720c */ /* 0x000fe20003f06270 */
[----:B------:R-:W-:Y:S01]  /*72a0*/  IMAD.MOV.U32 R180, RZ, RZ, R68 ;  /* 0x000000ffffb47224 */ /* 0x000fe200078e0044 */
[----:B------:R-:W-:Y:S01]  /*72b0*/  IADD3 R2, R0, 0x50, RZ ;  /* 0x0000005000027810 */ /* 0x000fe20007ffe0ff */
[----:B------:R-:W-:Y:S01]  /*72c0*/  IMAD.MOV.U32 R183, RZ, RZ, R66 ;  /* 0x000000ffffb77224 */ /* 0x000fe200078e0042 */
[----:B------:R-:W-:-:S02]  /*72d0*/  FSEL R48, R36, -INF , !P4 ;  /* 0xff80000024307808 */ /* 0x000fc40006000000 */
[C---:B------:R-:W-:Y:S02]  /*72e0*/  ISETP.GE.AND P1, PT, R2.reuse, R14, PT ;  /* 0x0000000e0200720c */ /* 0x040fe40003f26270 */
[C---:B------:R-:W-:Y:S02]  /*72f0*/  ISETP.GE.AND P2, PT, R2.reuse, R15, PT ;  /* 0x0000000f0200720c */ /* 0x040fe40003f46270 */
[C---:B------:R-:W-:Y:S02]  /*7300*/  ISETP.GE.AND P3, PT, R2.reuse, R12, PT ;  /* 0x0000000c0200720c */ /* 0x040fe40003f66270 */
[----:B------:R-:W-:Y:S02]  /*7310*/  ISETP.GE.AND P4, PT, R2, R13, PT ;  /* 0x0000000d0200720c */ /* 0x000fe40003f86270 */
[----:B------:R-:W-:Y:S02]  /*7320*/  IADD3 R2, R0, 0x51, RZ ;  /* 0x0000005100027810 */ /* 0x000fe40007ffe0ff */
[----:B------:R-:W-:-:S02]  /*7330*/  FSEL R49, R37, -INF , !P6 ;  /* 0xff80000025317808 */ /* 0x000fc40007000000 */
[----:B------:R-:W-:Y:S02]  /*7340*/  FSEL R73, R38, -INF , !P5 ;  /* 0xff80000026497808 */ /* 0x000fe40006800000 */
[----:B------:R-:W-:Y:S02]  /*7350*/  FSEL R72, R39, -INF , !P0 ;  /* 0xff80000027487808 */ /* 0x000fe40004000000 */
[C---:B------:R-:W-:Y:S01]  /*7360*/  ISETP.GE.AND P5, PT, R2.reuse, R14, PT ;  /* 0x0000000e0200720c */ /* 0x040fe20003fa6270 */
[----:B------:R-:W-:Y:S01]  /*7370*/  HMMA.16816.F32 R36, R8, R26, R176 ;  /* 0x0000001a0824723c */ /* 0x000fe200000018b0 */
[----:B------:R-:W-:Y:S02]  /*7380*/  ISETP.GE.AND P0, PT, R2, R15, PT ;  /* 0x0000000f0200720c */ /* 0x000fe40003f06270 */
[----:B------:R-:W-:Y:S02]  /*7390*/  FSEL R47, R40, -INF , !P1 ;  /* 0xff800000282f7808 */ /* 0x000fe40004800000 */
[----:B------:R-:W-:-:S02]  /*73a0*/  FSEL R46, R41, -INF , !P5 ;  /* 0xff800000292e7808 */ /* 0x000fc40006800000 */
[----:B------:R-:W-:Y:S01]  /*73b0*/  FSEL R71, R42, -INF , !P2 ;  /* 0xff8000002a477808 */ /* 0x000fe20005000000 */
[-C--:B-1----:R-:W-:Y:S01]  /*73c0*/  HMMA.16816.F32 R24, R4, R16.reuse, R220 ;  /* 0x000000100418723c */ /* 0x082fe200000018dc */
[----:B------:R-:W-:Y:S02]  /*73d0*/  FSEL R70, R43, -INF , !P0 ;  /* 0xff8000002b467808 */ /* 0x000fe40004000000 */
[C---:B------:R-:W-:Y:S02]  /*73e0*/  ISETP.GE.AND P6, PT, R2.reuse, R12, PT ;  /* 0x0000000c0200720c */ /* 0x040fe40003fc6270 */
[----:B------:R-:W-:Y:S02]  /*73f0*/  ISETP.GE.AND P1, PT, R2, R13, PT ;  /* 0x0000000d0200720c */ /* 0x000fe40003f26270 */
[----:B------:R-:W-:Y:S01]  /*7400*/  IADD3 R2, R0, 0x58, RZ ;  /* 0x0000005800027810 */ /* 0x000fe20007ffe0ff */
[----:B------:R-:W-:Y:S01]  /*7410*/  HMMA.16816.F32 R40, R8, R16, R184 ;  /* 0x000000100828723c */ /* 0x000fe200000018b8 */
        /* <DEDUP_REMOVED lines=9> */
[----:B------:R-:W-:Y:S01]  /*74b0*/  FSEL R134, R32, -INF , !P0 ;  /* 0xff80000020867808 */ /* 0x000fe20004000000 */
[----:B--2---:R-:W-:Y:S01]  /*74c0*/  HMMA.16816.F32 R28, R8, R20, R188 ;  /* 0x00000014081c723c */ /* 0x004fe200000018bc */
[C---:B------:R-:W-:Y:S02]  /*74d0*/  ISETP.GE.AND P4, PT, R2.reuse, R12, PT ;  /* 0x0000000c0200720c */ /* 0x040fe40003f86270 */
[----:B------:R-:W-:Y:S02]  /*74e0*/  ISETP.GE.AND P0, PT, R2, R13, PT ;  /* 0x0000000d0200720c */ /* 0x000fe40003f06270 */
[----:B------:R-:W-:-:S02]  /*74f0*/  FSEL R176, R34, -INF , !P3 ;  /* 0xff80000022b07808 */ /* 0x000fc40005800000 */
[----:B------:R-:W-:Y:S02]  /*7500*/  FSEL R127, R33, -INF , !P4 ;  /* 0xff800000217f7808 */ /* 0x000fe40006000000 */
[----:B------:R-:W-:Y:S02]  /*7510*/  FSEL R174, R35, -INF , !P0 ;  /* 0xff80000023ae7808 */ /* 0x000fe40004000000 */
[C---:B------:R-:W-:Y:S01]  /*7520*/  ISETP.GE.AND P6, PT, R2.reuse, R14, PT ;  /* 0x0000000e0200720c */ /* 0x040fe20003fc6270 */
[----:B------:R-:W-:Y:S01]  /*7530*/  HMMA.16816.F32 R32, R4, R20, R236 ;  /* 0x000000140420723c */ /* 0x000fe200000018ec */
[----:B------:R-:W-:Y:S02]  /*7540*/  ISETP.GE.AND P1, PT, R2, R15, PT ;  /* 0x0000000f0200720c */ /* 0x000fe40003f26270 */
[----:B------:R-:W-:Y:S02]  /*7550*/  IADD3 R2, R0, 0x60, RZ ;  /* 0x0000006000027810 */ /* 0x000fe40007ffe0ff */
[----:B------:R-:W-:-:S02]  /*7560*/  FSEL R45, R36, -INF , !P2 ;  /* 0xff800000242d7808 */ /* 0x000fc40005000000 */
[----:B------:R-:W-:Y:S02]  /*7570*/  FSEL R44, R37, -INF , !P6 ;  /* 0xff800000252c7808 */ /* 0x000fe40007000000 */
[----:B------:R-:W-:Y:S02]  /*7580*/  FSEL R66, R38, -INF , !P5 ;  /* 0xff80000026427808 */ /* 0x000fe40006800000 */
[----:B------:R-:W-:Y:S02]  /*7590*/  FSEL R68, R39, -INF , !P1 ;  /* 0xff80000027447808 */ /* 0x000fe40004800000 */
[C---:B------:R-:W-:Y:S01]  /*75a0*/  ISETP.GE.AND P0, PT, R2.reuse, R14, PT ;  /* 0x0000000e0200720c */ /* 0x040fe20003f06270 */
[----:B------:R-:W-:Y:S01]  /*75b0*/  HMMA.16816.F32 R36, R4, R18, R180 ;  /* 0x000000120424723c */ /* 0x000fe200000018b4 */
[C---:B------:R-:W-:Y:S02]  /*75c0*/  ISETP.GE.AND P3, PT, R2.reuse, R15, PT ;  /* 0x0000000f0200720c */ /* 0x040fe40003f66270 */
[----:B------:R-:W-:-:S02]  /*75d0*/  ISETP.GE.AND P4, PT, R2, R12, PT ;  /* 0x0000000c0200720c */ /* 0x000fc40003f86270 */
[----:B------:R-:W-:Y:S02]  /*75e0*/  ISETP.GE.AND P2, PT, R2, R13, PT ;  /* 0x0000000d0200720c */ /* 0x000fe40003f46270 */
[----:B------:R-:W-:Y:S01]  /*75f0*/  IADD3 R2, R0, 0x61, RZ ;  /* 0x0000006100027810 */ /* 0x000fe20007ffe0ff */
[----:B------:R-:W-:Y:S01]  /*7600*/  HMMA.16816.F32 R16, R8, R18, R228 ;  /* 0x000000120810723c */ /* 0x000fe200000018e4 */
[----:B------:R-:W-:Y:S01]  /*7610*/  FSEL R40, R40, -INF , !P0 ;  /* 0xff80000028287808 */ /* 0x000fe20004000000 */
[----:B------:R-:W-:Y:S01]  /*7620*/  IMAD.MOV.U32 R183, RZ, RZ, R87 ;  /* 0x000000ffffb77224 */ /* 0x000fe200078e0057 */
[C---:B------:R-:W-:Y:S02]  /*7630*/  ISETP.GE.AND P6, PT, R2.reuse, R14, PT ;  /* 0x0000000e0200720c */ /* 0x040fe40003fc6270 */
[C---:B------:R-:W-:Y:S02]  /*7640*/  ISETP.GE.AND P1, PT, R2.reuse, R15, PT ;  /* 0x0000000f0200720c */ /* 0x040fe40003f26270 */
[C---:B------:R-:W-:Y:S01]  /*7650*/  ISETP.GE.AND P5, PT, R2.reuse, R12, PT ;  /* 0x0000000c0200720c */ /* 0x040fe20003fa6270 */
[----:B------:R-:W-:Y:S01]  /*7660*/  HMMA.16816.F32 R4, R4, R22, R100 ;  /* 0x000000160404723c */ /* 0x000fe20000001864 */
[----:B------:R-:W-:-:S02]  /*7670*/  ISETP.GE.AND P0, PT, R2, R13, PT ;  /* 0x0000000d0200720c */ /* 0x000fc40003f06270 */
[----:B------:R-:W-:Y:S02]  /*7680*/  IADD3 R2, R0, 0x70, RZ ;  /* 0x0000007000027810 */ /* 0x000fe40007ffe0ff */
[----:B------:R-:W-:Y:S02]  /*7690*/  FSEL R41, R41, -INF , !P6 ;  /* 0xff80000029297808 */ /* 0x000fe40007000000 */
[----:B------:R-:W-:Y:S01]  /*76a0*/  FSEL R42, R42, -INF , !P3 ;  /* 0xff8000002a2a7808 */ /* 0x000fe20005800000 */
[----:B------:R-:W-:Y:S01]  /*76b0*/  HMMA.16816.F32 R8, R8, R22, R224 ;  /* 0x000000160808723c */ /* 0x000fe200000018e0 */
[----:B------:R-:W-:Y:S02]  /*76c0*/  FSEL R86, R43, -INF , !P1 ;  /* 0xff8000002b567808 */ /* 0x000fe40004800000 */
[----:B------:R-:W-:Y:S02]  /*76d0*/  FSEL R115, R24, -INF , !P4 ;  /* 0xff80000018737808 */ /* 0x000fe40006000000 */
        /* <DEDUP_REMOVED lines=8> */
[----:B------:R-:W-:Y:S02]  /*7760*/  FSEL R21, R28, -INF , !P3 ;  /* 0xff8000001c157808 */ /* 0x000fe40005800000 */
        /* <DEDUP_REMOVED lines=24> */
[----:B------:R-:W-:Y:S02]  /*78f0*/  ISETP.GE.AND P0, PT, R2, R13, PT ;  /* 0x0000000d0200720c */ /* 0x000fe40003f06270 */
[----:B------:R-:W-:Y:S02]  /*7900*/  IADD3 R0, R0, 0x79, RZ ;  /* 0x0000007900007810 */ /* 0x000fe40007ffe0ff */
[----:B------:R-:W-:Y:S02]  /*7910*/  FSEL R101, R6, -INF , !P0 ;  /* 0xff80000006657808 */ /* 0x000fe40004000000 */
[----:B------:R-:W-:-:S02]  /*7920*/  ISETP.NE.AND P0, PT, R183, 0x2, PT ;  /* 0x00000002b700780c */ /* 0x000fc40003f05270 */
[----:B------:R-:W-:Y:S02]  /*7930*/  FSEL R103, R39, -INF , !P1 ;  /* 0xff80000027677808 */ /* 0x000fe40004800000 */
[----:B------:R-:W-:Y:S02]  /*7940*/  FSEL R16, R16, -INF , !P2 ;  /* 0xff80000010107808 */ /* 0x000fe40005000000 */
[-C--:B------:R-:W-:Y:S02]  /*7950*/  ISETP.GE.AND P1, PT, R2, R12.reuse, PT ;  /* 0x0000000c0200720c */ /* 0x080fe40003f26270 */
[----:B------:R-:W-:Y:S02]  /*7960*/  ISETP.GE.AND P2, PT, R0, R12, PT ;  /* 0x0000000c0000720c */ /* 0x000fe40003f46270 */
[----:B------:R-:W-:Y:S02]  /*7970*/  FSEL R104, R38, -INF , !P6 ;  /* 0xff80000026687808 */ /* 0x000fe40007000000 */
[----:B------:R-:W-:-:S02]  /*7980*/  FSEL R94, R37, -INF , !P5 ;  /* 0xff800000255e7808 */ /* 0x000fc40006800000 */
[----:B------:R-:W-:Y:S02]  /*7990*/  FSEL R17, R17, -INF , !P3 ;  /* 0xff80000011117808 */ /* 0x000fe40005800000 */
[----:B------:R-:W-:Y:S02]  /*79a0*/  FSEL R93, R4, -INF , !P1 ;  /* 0xff800000045d7808 */ /* 0x000fe40004800000 */
[----:B------:R-:W-:Y:S02]  /*79b0*/  FSEL R92, R5, -INF , !P2 ;  /* 0xff800000055c7808 */ /* 0x000fe40005000000 */
[-C--:B------:R-:W-:Y:S02]  /*79c0*/  ISETP.GE.AND P6, PT, R2, R14.reuse, PT ;  /* 0x0000000e0200720c */ /* 0x080fe40003fc6270 */
[----:B------:R-:W-:Y:S02]  /*79d0*/  ISETP.GE.AND P5, PT, R0, R14, PT ;  /* 0x0000000e0000720c */ /* 0x000fe40003fa6270 */
[----:B------:R-:W-:-:S02]  /*79e0*/  ISETP.GE.AND P3, PT, R2, R15, PT ;  /* 0x0000000f0200720c */ /* 0x000fc40003f66270 */
[C---:B------:R-:W-:Y:S02]  /*79f0*/  ISETP.GE.AND P1, PT, R0.reuse, R13, PT ;  /* 0x0000000d0000720c */ /* 0x040fe40003f26270 */
[----:B------:R-:W-:Y:S02]  /*7a00*/  ISETP.GE.AND P2, PT, R0, R15, PT ;  /* 0x0000000f0000720c */ /* 0x000fe40003f46270 */
[----:B------:R-:W-:Y:S02]  /*7a10*/  FSEL R100, R7, -INF , !P1 ;  /* 0xff80000007647808 */ /* 0x000fe40004800000 */
[----:B------:R-:W-:Y:S02]  /*7a20*/  FSEL R90, R19, -INF , !P4 ;  /* 0xff800000135a7808 */ /* 0x000fe40006000000 */
[----:B------:R-:W-:Y:S02]  /*7a30*/  FSEL R12, R8, -INF , !P6 ;  /* 0xff800000080c7808 */ /* 0x000fe40007000000 */
[----:B------:R-:W-:-:S02]  /*7a40*/  FSEL R13, R9, -INF , !P5 ;  /* 0xff800000090d7808 */ /* 0x000fc40006800000 */
[----:B------:R-:W-:Y:S02]  /*7a50*/  FSEL R89, R10, -INF , !P3 ;  /* 0xff8000000a597808 */ /* 0x000fe40005800000 */
[----:B------:R-:W-:Y:S01]  /*7a60*/  FSEL R91, R11, -INF , !P2 ;  /* 0xff8000000b5b7808 */ /* 0x000fe20005000000 */
[----:B------:R-:W-:Y:S05]  /*7a70*/  @!P0 BRA `(.L_x_16) ;  /* 0x000001c000008947 */ /* 0x000fea0003800000 */
[----:B------:R-:W-:Y:S01]  /*7a80*/  IADD3 R0, R183, -0x3, RZ ;  /* 0xfffffffdb7007810 */ /* 0x000fe20007ffe0ff */
[----:B------:R-:W-:Y:S02]  /*7a90*/  IMAD.MOV.U32 R182, RZ, RZ, c[0x0][0x198] ;  /* 0x00006600ffb67624 */ /* 0x000fe400078e00ff */
[----:B------:R-:W-:Y:S01]  /*7aa0*/  IMAD.MOV.U32 R181, RZ, RZ, c[0x0][0x19c] ;  /* 0x00006700ffb57624 */ /* 0x000fe200078e00ff */
[----:B------:R-:W-:Y:S01]  /*7ab0*/  SHF.R.S32.HI R2, RZ, 0x1f, R0 ;  /* 0x0000001fff027819 */ /* 0x000fe20000011400 */
[----:B------:R-:W-:-:S03]  /*7ac0*/  IMAD.WIDE.U32 R4, R0, c[0x0][0x198], RZ ;  /* 0x0000660000047a25 */ /* 0x000fc600078e00ff */
[----:B------:R-:W-:Y:S01]  /*7ad0*/  SHF.L.U64.HI R11, R182, 0x6, R181 ;  /* 0x00000006b60b7819 */ /* 0x000fe200000102b5 */
[----:B------:R-:W-:Y:S02]  /*7ae0*/  IMAD R2, R2, c[0x0][0x198], RZ ;  /* 0x0000660002027a24 */ /* 0x000fe400078e02ff */
[----:B------:R-:W-:Y:S02]  /*7af0*/  IMAD.SHL.U32 R10, R182, 0x40, RZ ;  /* 0x00000040b60a7824 */ /* 0x000fe400078e00ff */
[----:B------:R-:W-:Y:S01]  /*7b00*/  IMAD R2, R0, c[0x0][0x19c], R2 ;  /* 0x0000670000027a24 */ /* 0x000fe200078e0202 */
[----:B------:R-:W-:-:S03]  /*7b10*/  LEA R0, P0, R4, R248, 0x7 ;  /* 0x000000f804007211 */ /* 0x000fc600078038ff */
[----:B------:R-:W-:Y:S01]  /*7b20*/  IMAD.IADD R2, R5, 0x1, R2 ;  /* 0x0000000105027824 */ /* 0x000fe200078e0202 */
[----:B------:R-:W-:-:S04]  /*7b30*/  LEA R8, P1, R0, c[0x0][0x168], 0x1 ;  /* 0x00005a0000087a11 */ /* 0x000fc800078208ff */
[----:B------:R-:W-:Y:S02]  /*7b40*/  LEA.HI.X R2, R4, R247, R2, 0x7, P0 ;  /* 0x000000f704027211 */ /* 0x000fe400000f3c02 */
[-C--:B------:R-:W-:Y:S02]  /*7b50*/  IADD3 R6, P0, R8, R10.reuse, RZ ;  /* 0x0000000a08067210 */ /* 0x080fe40007f1e0ff */
[----:B------:R-:W-:Y:S02]  /*7b60*/  LEA.HI.X R9, R0, c[0x0][0x16c], R2, 0x1, P1 ;  /* 0x00005b0000097a11 */ /* 0x000fe400008f0c02 */
[----:B------:R-:W-:-:S03]  /*7b70*/  IADD3 R4, P1, R6, R10, RZ ;  /* 0x0000000a06047210 */ /* 0x000fc60007f3e0ff */
[--C-:B------:R-:W-:Y:S01]  /*7b80*/  IMAD.X R7, R9, 0x1, R11.reuse, P0 ;  /* 0x0000000109077824 */ /* 0x100fe200000e060b */
        /* <DEDUP_REMOVED lines=11> */
.L_x_16:
[----:B------:R-:W-:Y:S01]  /*7c40*/  FMNMX.FTZ R0, R138, R69, !PT ;  /* 0x000000458a007209 */ /* 0x000fe20007810000 */
[----:B-1----:R-:W2:Y:S03]  /*7c50*/  LDL.LU R9, [R1+0x14] ;  /* 0x0000140001097983 */ /* 0x002ea60000300800 */
[----:B------:R-:W-:Y:S01]  /*7c60*/  FMNMX.FTZ R0, R108, R0, !PT ;  /* 0x000000006c007209 */ /* 0x000fe20007810000 */
[----:B------:R-:W3:Y:S03]  /*7c70*/  LDL.LU R11, [R1+0x18] ;  /* 0x00001800010b7983 */ /* 0x000ee60000300800 */
[----:B------:R-:W-:Y:S01]  /*7c80*/  FMNMX.FTZ R0, R65, R0, !PT ;  /* 0x0000000041007209 */ /* 0x000fe20007810000 */
[----:B------:R-:W4:Y:S03]  /*7c90*/  LDL.LU R14, [R1+0xc] ;  /* 0x00000c00010e7983 */ /* 0x000f260000300800 */
[----:B------:R-:W-:Y:S01]  /*7ca0*/  FMNMX.FTZ R0, R64, R0, !PT ;  /* 0x0000000040007209 */ /* 0x000fe20007810000 */
[----:B------:R-:W5:Y:S01]  /*7cb0*/  LDL.LU R8, [R1+0x10] ;  /* 0x0000100001087983 */ /* 0x000f620000300800 */
[----:B------:R-:W-:-:S02]  /*7cc0*/  MOV R5, R67 ;  /* 0x0000004300057202 */ /* 0x000fc40000000f00 */
[----:B------:R-:W-:-:S04]  /*7cd0*/  FMNMX.FTZ R0, R63, R0, !PT ;  /* 0x000000003f007209 */ /* 0x000fc80007810000 */
        /* <DEDUP_REMOVED lines=26> */
[----:B------:R-:W-:-:S05]  /*7e80*/  FMNMX.FTZ R0, R13, R0, !PT ;  /* 0x000000000d007209 */ /* 0x000fca0007810000 */
[----:B------:R-:W1:Y:S02]  /*7e90*/  SHFL.BFLY PT, R2, R0, 0x2, 0x1f ;  /* 0x0c401f0000027f89 */ /* 0x000e6400000e0000 */
[----:B-1----:R-:W-:-:S05]  /*7ea0*/  FMNMX.FTZ R0, R0, R2, !PT ;  /* 0x0000000200007209 */ /* 0x002fca0007810000 */
[----:B------:R-:W1:Y:S02]  /*7eb0*/  SHFL.BFLY PT, R2, R0, 0x1, 0x1f ;  /* 0x0c201f0000027f89 */ /* 0x000e6400000e0000 */
[----:B-1----:R-:W-:-:S04]  /*7ec0*/  FMNMX.FTZ R67, R0, R2, !PT ;  /* 0x0000000200437209 */ /* 0x002fc80007810000 */
[C---:B------:R-:W-:Y:S01]  /*7ed0*/  FSETP.NEU.FTZ.AND P3, PT, R67.reuse, -INF , PT ;  /* 0xff8000004300780b */ /* 0x040fe20003f7d000 */
[----:B------:R-:W-:-:S05]  /*7ee0*/  FMUL.FTZ R0, R67, c[0x0][0x23c] ;  /* 0x00008f0043007a20 */ /* 0x000fca0000410000 */
[----:B------:R-:W-:-:S05]  /*7ef0*/  FSEL R0, R0, RZ, P3 ;  /* 0x000000ff00007208 */ /* 0x000fca0001800000 */
[--C-:B------:R-:W-:Y:S02]  /*7f00*/  FFMA.FTZ R2, R69, c[0x0][0x23c], -R0.reuse ;  /* 0x00008f0045027a23 */ /* 0x100fe40000010800 */
[--C-:B------:R-:W-:Y:S02]  /*7f10*/  FFMA.FTZ R4, R63, c[0x0][0x23c], -R0.reuse ;  /* 0x00008f003f047a23 */ /* 0x100fe40000010800 */
[----:B------:R1:W-:Y:S08]  /*7f20*/  MUFU.EX2 R69, R2 ;  /* 0x0000000200457308 */ /* 0x0003f00000000800 */
[----:B------:R1:W1:Y:S02]  /*7f30*/  MUFU.EX2 R15, R4 ;  /* 0x00000004000f7308 */ /* 0x0002640000000800 */
[----:B-1----:R-:W-:-:S06]  /*7f40*/  FFMA.FTZ R2, R108, c[0x0][0x23c], -R0 ;  /* 0x00008f006c027a23 */ /* 0x002fcc0000010800 */
[----:B------:R1:W-:Y:S01]  /*7f50*/  MUFU.EX2 R36, R2 ;  /* 0x0000000200247308 */ /* 0x0003e20000000800 */
[----:B------:R-:W-:-:S07]  /*7f60*/  FFMA.FTZ R4, R62, c[0x0][0x23c], -R0 ;  /* 0x00008f003e047a23 */ /* 0x000fce0000010800 */
[----:B------:R1:W-:Y:S02]  /*7f70*/  MUFU.EX2 R37, R4 ;  /* 0x0000000400257308 */ /* 0x0003e40000000800 */
        /* <DEDUP_REMOVED lines=8> */
[----:B-1----:R-:W-:-:S04]  /*8000*/  FMNMX.FTZ R2, R137, R129, !PT ;  /* 0x0000008189027209 */ /* 0x002fc80007810000 */
[----:B------:R-:W-:-:S04]  /*8010*/  FMNMX.FTZ R2, R130, R2, !PT ;  /* 0x0000000282027209 */ /* 0x000fc80007810000 */
[----:B------:R-:W-:Y:S01]  /*8020*/  FMNMX.FTZ R2, R110, R2, !PT ;  /* 0x000000026e027209 */ /* 0x000fe20007810000 */
[----:B------:R-:W-:-:S03]  /*8030*/  FFMA.FTZ R4, R60, c[0x0][0x23c], -R0 ;  /* 0x00008f003c047a23 */ /* 0x000fc60000010800 */
[----:B------:R-:W-:Y:S01]  /*8040*/  FMNMX.FTZ R2, R128, R2, !PT ;  /* 0x0000000280027209 */ /* 0x000fe20007810000 */
[----:B------:R1:W-:Y:S03]  /*8050*/  MUFU.EX2 R179, R4 ;  /* 0x0000000400b37308 */ /* 0x0003e60000000800 */
[----:B------:R-:W-:-:S04]  /*8060*/  FMNMX.FTZ R2, R109, R2, !PT ;  /* 0x000000026d027209 */ /* 0x000fc80007810000 */
[----:B------:R-:W-:-:S04]  /*8070*/  FMNMX.FTZ R2, R111, R2, !PT ;  /* 0x000000026f027209 */ /* 0x000fc80007810000 */
[----:B------:R-:W-:-:S04]  /*8080*/  FMNMX.FTZ R2, R83, R2, !PT ;  /* 0x0000000253027209 */ /* 0x000fc80007810000 */
[----:B------:R-:W-:Y:S01]  /*8090*/  FMNMX.FTZ R2, R85, R2, !PT ;  /* 0x0000000255027209 */ /* 0x000fe20007810000 */
[----:B-1----:R-:W-:-:S03]  /*80a0*/  FFMA.FTZ R4, R58, c[0x0][0x23c], -R0 ;  /* 0x00008f003a047a23 */ /* 0x002fc60000010800 */
[----:B------:R-:W-:Y:S01]  /*80b0*/  FMNMX.FTZ R2, R82, R2, !PT ;  /* 0x0000000252027209 */ /* 0x000fe20007810000 */
[----:B------:R1:W-:Y:S01]  /*80c0*/  MUFU.EX2 R10, R4 ;  /* 0x00000004000a7308 */ /* 0x0003e20000000800 */
[----:B----4-:R-:W-:Y:S02]  /*80d0*/  MOV R24, R14 ;  /* 0x0000000e00187202 */ /* 0x010fe40000000f00 */
[----:B------:R-:W-:-:S04]  /*80e0*/  FMNMX.FTZ R2, R84, R2, !PT ;  /* 0x0000000254027209 */ /* 0x000fc80007810000 */
[----:B------:R-:W-:-:S04]  /*80f0*/  FMNMX.FTZ R2, R79, R2, !PT ;  /* 0x000000024f027209 */ /* 0x000fc80007810000 */
[----:B------:R-:W-:-:S04]  /*8100*/  FMNMX.FTZ R2, R81, R2, !PT ;  /* 0x0000000251027209 */ /* 0x000fc80007810000 */
[----:B------:R-:W-:Y:S01]  /*8110*/  FMNMX.FTZ R2, R78, R2, !PT ;  /* 0x000000024e027209 */ /* 0x000fe20007810000 */
[----:B-1----:R-:W-:-:S03]  /*8120*/  FFMA.FTZ R4, R55, c[0x0][0x23c], -R0 ;  /* 0x00008f0037047a23 */ /* 0x002fc60000010800 */
[----:B------:R-:W-:Y:S01]  /*8130*/  FMNMX.FTZ R2, R80, R2, !PT ;  /* 0x0000000250027209 */ /* 0x000fe20007810000 */
[----:B------:R1:W-:Y:S03]  /*8140*/  MUFU.EX2 R26, R4 ;  /* 0x00000004001a7308 */ /* 0x0003e60000000800 */
[----:B------:R-:W-:-:S04]  /*8150*/  FMNMX.FTZ R2, R75, R2, !PT ;  /* 0x000000024b027209 */ /* 0x000fc80007810000 */
[----:B------:R-:W-:-:S04]  /*8160*/  FMNMX.FTZ R2, R77, R2, !PT ;  /* 0x000000024d027209 */ /* 0x000fc80007810000 */
[----:B------:R-:W-:-:S04]  /*8170*/  FMNMX.FTZ R2, R74, R2, !PT ;  /* 0x000000024a027209 */ /* 0x000fc80007810000 */
[----:B------:R-:W-:Y:S01]  /*8180*/  FMNMX.FTZ R2, R76, R2, !PT ;  /* 0x000000024c027209 */ /* 0x000fe20007810000 */
[----:B-1----:R-:W-:Y:S01]  /*8190*/  FFMA.FTZ R4, R57, c[0x0][0x23c], -R0 ;  /* 0x00008f0039047a23 */ /* 0x002fe20000010800 */
[----:B------:R-:W-:Y:S02]  /*81a0*/  MOV R57, R15 ;  /* 0x0000000f00397202 */ /* 0x000fe40000000f00 */
[----:B------:R-:W-:Y:S01]  /*81b0*/  FMNMX.FTZ R2, R73, R2, !PT ;  /* 0x0000000249027209 */ /* 0x000fe20007810000 */
[----:B------:R1:W-:Y:S01]  /*81c0*/  MUFU.EX2 R25, R4 ;  /* 0x0000000400197308 */ /* 0x0003e20000000800 */
[----:B---3--:R-:W-:Y:S02]  /*81d0*/  MOV R15, R11 ;  /* 0x0000000b000f7202 */ /* 0x008fe40000000f00 */
        /* <DEDUP_REMOVED lines=13> */
[----:B------:R1:W3:Y:S03]  /*82b0*/  MUFU.EX2 R11, R4 ;  /* 0x00000004000b7308 */ /* 0x0002e60000000800 */
[----:B------:R-:W-:-:S04]  /*82c0*/  FMNMX.FTZ R2, R98, R2, !PT ;  /* 0x0000000262027209 */ /* 0x000fc80007810000 */
[----:B------:R-:W-:-:S04]  /*82d0*/  FMNMX.FTZ R2, R89, R2, !PT ;  /* 0x0000000259027209 */ /* 0x000fc80007810000 */
[----:B------:R-:W-:Y:S01]  /*82e0*/  FMNMX.FTZ R2, R91, R2, !PT ;  /* 0x000000025b027209 */ /* 0x000fe20007810000 */
[----:B-1----:R-:W-:Y:S01]  /*82f0*/  FFMA.FTZ R4, R51, c[0x0][0x23c], -R0 ;  /* 0x00008f0033047a23 */ /* 0x002fe20000010800 */
[----:B------:R-:W-:-:S03]  /*8300*/  MOV R51, R183 ;  /* 0x000000b700337202 */ /* 0x000fc60000000f00 */
[----:B------:R1:W-:Y:S02]  /*8310*/  MUFU.EX2 R18, R4 ;  /* 0x0000000400127308 */ /* 0x0003e40000000800 */
[----:B-1----:R-:W-:-:S06]  /*8320*/  FFMA.FTZ R4, R53, c[0x0][0x23c], -R0 ;  /* 0x00008f0035047a23 */ /* 0x002fcc0000010800 */
[----:B------:R1:W-:Y:S02]  /*8330*/  MUFU.EX2 R22, R4 ;  /* 0x0000000400167308 */ /* 0x0003e40000000800 */
[----:B-1----:R-:W-:-:S06]  /*8340*/  FFMA.FTZ R4, R52, c[0x0][0x23c], -R0 ;  /* 0x00008f0034047a23 */ /* 0x002fcc0000010800 */
[----:B------:R1:W-:Y:S02]  /*8350*/  MUFU.EX2 R33, R4 ;  /* 0x0000000400217308 */ /* 0x0003e40000000800 */
[----:B-1----:R-:W-:Y:S01]  /*8360*/  FFMA.FTZ R4, R50, c[0x0][0x23c], -R0 ;  /* 0x00008f0032047a23 */ /* 0x002fe20000010800 */
[----:B--2---:R-:W-:-:S05]  /*8370*/  MOV R50, R9 ;  /* 0x0000000900327202 */ /* 0x004fca0000000f00 */
[----:B------:R1:W2:Y:S02]  /*8380*/  MUFU.EX2 R9, R4 ;  /* 0x0000000400097308 */ /* 0x0002a40000000800 */
[----:B-1----:R-:W-:Y:S02]  /*8390*/  FFMA.FTZ R4, R48, c[0x0][0x23c], -R0 ;  /* 0x00008f0030047a23 */ /* 0x002fe40000010800 */
[----:B---3--:R-:W-:-:S04]  /*83a0*/  IMAD.MOV.U32 R48, RZ, RZ, R11 ;  /* 0x000000ffff307224 */ /* 0x008fc800078e000b */
[----:B------:R1:W-:Y:S02]  /*83b0*/  MUFU.EX2 R189, R4 ;  /* 0x0000000400bd7308 */ /* 0x0003e40000000800 */
[----:B-1----:R-:W-:Y:S02]  /*83c0*/  FFMA.FTZ R4, R49, c[0x0][0x23c], -R0 ;  /* 0x00008f0031047a23 */ /* 0x002fe40000010800 */
[----:B------:R-:W-:Y:S01]  /*83d0*/  IMAD.MOV.U32 R49, RZ, RZ, R15 ;  /* 0x000000ffff317224 */ /* 0x000fe200078e000f */
[----:B------:R-:W-:-:S03]  /*83e0*/  MOV R15, R5 ;  /* 0x00000005000f7202 */ /* 0x000fc60000000f00 */
[----:B------:R1:W-:Y:S01]  /*83f0*/  MUFU.EX2 R19, R4 ;  /* 0x0000000400137308 */ /* 0x0003e20000000800 */
[----:B------:R-:W3:Y:S01]  /*8400*/  SHFL.BFLY PT, R5, R2, 0x2, 0x1f ;  /* 0x0c401f0002057f89 */ /* 0x000ee200000e0000 */
[----:B-1----:R-:W-:Y:S01]  /*8410*/  FFMA.FTZ R4, R47, c[0x0][0x23c], -R0 ;  /* 0x00008f002f047a23 */ /* 0x002fe20000010800 */
[----:B--2---:R-:W-:-:S05]  /*8420*/  MOV R47, R9 ;  /* 0x00000009002f7202 */ /* 0x004fca0000000f00 */
[----:B------:R1:W-:Y:S01]  /*8430*/  MUFU.EX2 R23, R4 ;  /* 0x0000000400177308 */ /* 0x0003e20000000800 */
[----:B---3--:R-:W-:-:S05]  /*8440*/  FMNMX.FTZ R2, R2, R5, !PT ;  /* 0x0000000502027209 */ /* 0x008fca0007810000 */
[----:B------:R-:W2:Y:S01]  /*8450*/  SHFL.BFLY PT, R5, R2, 0x1, 0x1f ;  /* 0x0c201f0002057f89 */ /* 0x000ea200000e0000 */
[----:B-1----:R-:W-:-:S04]  /*8460*/  FFMA.FTZ R4, R46, c[0x0][0x23c], -R0 ;  /* 0x00008f002e047a23 */ /* 0x002fc80000010800 */
[----:B------:R1:W-:Y:S01]  /*8470*/  MUFU.EX2 R28, R4 ;  /* 0x00000004001c7308 */ /* 0x0003e20000000800 */
[----:B--2---:R-:W-:Y:S01]  /*8480*/  FMNMX.FTZ R63, R2, R5, !PT ;  /* 0x00000005023f7209 */ /* 0x004fe20007810000 */
[--C-:B------:R-:W-:Y:S02]  /*8490*/  FFMA.FTZ R2, R12, c[0x0][0x23c], -R0.reuse ;  /* 0x00008f000c027a23 */ /* 0x100fe40000010800 */
[----:B-1----:R-:W-:Y:S01]  /*84a0*/  FFMA.FTZ R4, R45, c[0x0][0x23c], -R0 ;  /* 0x00008f002d047a23 */ /* 0x002fe20000010800 */
[----:B------:R-:W-:-:S03]  /*84b0*/  FSETP.NEU.FTZ.AND P2, PT, R63, -INF , PT ;  /* 0xff8000003f00780b */ /* 0x000fc60003f5d000 */
[----:B------:R-:W-:Y:S01]  /*84c0*/  MUFU.EX2 R31, R2 ;  /* 0x00000002001f7308 */ /* 0x000fe20000000800 */
[----:B------:R-:W-:-:S07]  /*84d0*/  FFMA.FTZ R5, R13, c[0x0][0x23c], -R0 ;  /* 0x00008f000d057a23 */ /* 0x000fce0000010800 */
[----:B------:R1:W-:Y:S08]  /*84e0*/  MUFU.EX2 R45, R4 ;  /* 0x00000004002d7308 */ /* 0x0003f00000000800 */
[----:B------:R-:W-:Y:S01]  /*84f0*/  MUFU.EX2 R32, R5 ;  /* 0x0000000500207308 */ /* 0x000fe20000000800 */
[----:B-1----:R-:W-:-:S07]  /*8500*/  FFMA.FTZ R4, R44, c[0x0][0x23c], -R0 ;  /* 0x00008f002c047a23 */ /* 0x002fce0000010800 */
        /* <DEDUP_REMOVED lines=11> */
[----:B-1----:R-:W-:-:S06]  /*85c0*/  FFMA.FTZ R4, R20, c[0x0][0x23c], -R0 ;  /* 0x00008f0014047a23 */ /* 0x002fcc0000010800 */
[----:B------:R1:W3:Y:S02]  /*85d0*/  MUFU.EX2 R29, R4 ;  /* 0x00000004001d7308 */ /* 0x0002e40000000800 */
[----:B-1----:R-:W-:-:S04]  /*85e0*/  FMNMX.FTZ R4, R136, R197, !PT ;  /* 0x000000c588047209 */ /* 0x002fc80007810000 */
[----:B------:R-:W-:-:S04]  /*85f0*/  FMNMX.FTZ R4, R202, R4, !PT ;  /* 0x00000004ca047209 */ /* 0x000fc80007810000 */
[----:B------:R-:W-:Y:S01]  /*8600*/  FMNMX.FTZ R2, R201, R4, !PT ;  /* 0x00000004c9027209 */ /* 0x000fe20007810000 */
[----:B------:R-:W-:-:S03]  /*8610*/  FMUL.FTZ R4, R63, c[0x0][0x23c] ;  /* 0x00008f003f047a20 */ /* 0x000fc60000410000 */
[----:B------:R-:W-:Y:S02]  /*8620*/  FMNMX.FTZ R0, R198, R2, !PT ;  /* 0x00000002c6007209 */ /* 0x000fe40007810000 */
[----:B------:R-:W-:Y:S02]  /*8630*/  FSEL R4, R4, RZ, P2 ;  /* 0x000000ff04047208 */ /* 0x000fe40001000000 */
[----:B------:R-:W-:-:S03]  /*8640*/  FMNMX.FTZ R0, R131, R0, !PT ;  /* 0x0000000083007209 */ /* 0x000fc60007810000 */
[----:B------:R-:W-:Y:S01]  /*8650*/  FFMA.FTZ R2, R129, c[0x0][0x23c], -R4 ;  /* 0x00008f0081027a23 */ /* 0x000fe20000010804 */
[----:B------:R-:W-:-:S03]  /*8660*/  FMNMX.FTZ R0, R196, R0, !PT ;  /* 0x00000000c4007209 */ /* 0x000fc60007810000 */
[----:B------:R1:W-:Y:S01]  /*8670*/  MUFU.EX2 R220, R2 ;  /* 0x0000000200dc7308 */ /* 0x0003e20000000800 */
[----:B------:R-:W-:Y:S01]  /*8680*/  FMNMX.FTZ R5, R139, R0, !PT ;  /* 0x000000008b057209 */ /* 0x000fe20007810000 */
[----:B------:R-:W-:-:S03]  /*8690*/  FFMA.FTZ R0, R130, c[0x0][0x23c], -R4 ;  /* 0x00008f0082007a23 */ /* 0x000fc60000010804 */
[----:B------:R-:W-:-:S03]  /*86a0*/  FMNMX.FTZ R5, R88, R5, !PT ;  /* 0x0000000558057209 */ /* 0x000fc60007810000 */
[----:B------:R4:W-:Y:S01]  /*86b0*/  MUFU.EX2 R221, R0 ;  /* 0x0000000000dd7308 */ /* 0x0009e20000000800 */
[----:B-1----:R-:W-:-:S04]  /*86c0*/  FMNMX.FTZ R2, R3, R199, !PT ;  /* 0x000000c703027209 */ /* 0x002fc80007810000 */
[----:B----4-:R-:W-:Y:S02]  /*86d0*/  FMNMX.FTZ R0, R219, R2, !PT ;  /* 0x00000002db007209 */ /* 0x010fe40007810000 */
[----:B------:R-:W-:Y:S01]  /*86e0*/  FMNMX.FTZ R2, R95, R5, !PT ;  /* 0x000000055f027209 */ /* 0x000fe20007810000 */
        /* <DEDUP_REMOVED lines=15> */
[----:B------:R1:W-:Y:S01]  /*87e0*/  MUFU.EX2 R238, R5 ;  /* 0x0000000500ee7308 */ /* 0x0003e20000000800 */
[----:B------:R-:W-:Y:S02]  /*87f0*/  FMNMX.FTZ R0, R252, R0, !PT ;  /* 0x00000000fc007209 */ /* 0x000fe40007810000 */
[----:B------:R-:W-:Y:S02]  /*8800*/  FMNMX.FTZ R2, R107, R2, !PT ;  /* 0x000000026b027209 */ /* 0x000fe40007810000 */
[----:B-----5:R-:W-:Y:S02]  /*8810*/  FMNMX.FTZ R0, R8, R0, !PT ;  /* 0x0000000008007209 */ /* 0x020fe40007810000 */
[----:B------:R-:W-:Y:S02]  /*8820*/  FMNMX.FTZ R2, R119, R2, !PT ;  /* 0x0000000277027209 */ /* 0x000fe40007810000 */
[----:B------:R-:W-:-:S02]  /*8830*/  FMNMX.FTZ R0, R24, R0, !PT ;  /* 0x0000000018007209 */ /* 0x000fc40007810000 */
[----:B------:R-:W-:Y:S02]  /*8840*/  FMNMX.FTZ R2, R121, R2, !PT ;  /* 0x0000000279027209 */ /* 0x000fe40007810000 */
[----:B------:R-:W-:Y:S02]  /*8850*/  FMNMX.FTZ R0, R15, R0, !PT ;  /* 0x000000000f007209 */ /* 0x000fe40007810000 */
[----:B------:R-:W-:Y:S01]  /*8860*/  FMNMX.FTZ R2, R122, R2, !PT ;  /* 0x000000027a027209 */ /* 0x000fe20007810000 */
[----:B-1----:R-:W-:Y:S01]  /*8870*/  FFMA.FTZ R5, R109, c[0x0][0x23c], -R4 ;  /* 0x00008f006d057a23 */ /* 0x002fe20000010804 */
[----:B------:R-:W-:Y:S02]  /*8880*/  FMNMX.FTZ R0, R118, R0, !PT ;  /* 0x0000000076007209 */ /* 0x000fe40007810000 */
[----:B------:R-:W-:Y:S01]  /*8890*/  FMNMX.FTZ R2, R120, R2, !PT ;  /* 0x0000000278027209 */ /* 0x000fe20007810000 */
[----:B------:R1:W-:Y:S01]  /*88a0*/  MUFU.EX2 R56, R5 ;  /* 0x0000000500387308 */ /* 0x0003e20000000800 */
        /* <DEDUP_REMOVED lines=10> */
[----:B--2---:R-:W-:Y:S01]  /*8950*/  IMAD.MOV.U32 R111, RZ, RZ, R30 ;  /* 0x000000ffff6f7224 */ /* 0x004fe200078e001e */
        /* <DEDUP_REMOVED lines=16> */
[----:B------:R-:W-:Y:S02]  /*8a60*/  MOV R110, R33 ;  /* 0x00000021006e7202 */ /* 0x000fe40000000f00 */
[----:B------:R-:W-:Y:S02]  /*8a70*/  MOV R128, R32 ;  /* 0x0000002000807202 */ /* 0x000fe40000000f00 */
[----:B------:R-:W-:-:S02]  /*8a80*/  MOV R109, R31 ;  /* 0x0000001f006d7202 */ /* 0x000fc40000000f00 */
[----:B---3--:R-:W-:Y:S01]  /*8a90*/  MOV R83, R29 ;  /* 0x0000001d00537202 */ /* 0x008fe20000000f00 */
[----:B-1----:R-:W-:Y:S01]  /*8aa0*/  FFMA.FTZ R5, R85, c[0x0][0x23c], -R4 ;  /* 0x00008f0055057a23 */ /* 0x002fe20000010804 */
[----:B------:R-:W-:-:S03]  /*8ab0*/  MOV R85, R18 ;  /* 0x0000001200557202 */ /* 0x000fc60000000f00 */
[----:B------:R1:W-:Y:S02]  /*8ac0*/  MUFU.EX2 R43, R5 ;  /* 0x00000005002b7308 */ /* 0x0003e40000000800 */
[----:B-1----:R-:W-:Y:S01]  /*8ad0*/  FFMA.FTZ R5, R82, c[0x0][0x23c], -R4 ;  /* 0x00008f0052057a23 */ /* 0x002fe20000010804 */
[----:B------:R-:W-:-:S05]  /*8ae0*/  MOV R82, R28 ;  /* 0x0000001c00527202 */ /* 0x000fca0000000f00 */
[----:B------:R1:W2:Y:S02]  /*8af0*/  MUFU.EX2 R14, R5 ;  /* 0x00000005000e7308 */ /* 0x0002a40000000800 */
[----:B-1----:R-:W-:Y:S01]  /*8b00*/  FFMA.FTZ R5, R84, c[0x0][0x23c], -R4 ;  /* 0x00008f0054057a23 */ /* 0x002fe20000010804 */
[----:B--2---:R-:W-:-:S05]  /*8b10*/  MOV R84, R14 ;  /* 0x0000000e00547202 */ /* 0x004fca0000000f00 */
[----:B------:R1:W-:Y:S02]  /*8b20*/  MUFU.EX2 R27, R5 ;  /* 0x00000005001b7308 */ /* 0x0003e40000000800 */
[----:B-1----:R-:W-:Y:S01]  /*8b30*/  FFMA.FTZ R5, R79, c[0x0][0x23c], -R4 ;  /* 0x00008f004f057a23 */ /* 0x002fe20000010804 */
[----:B------:R-:W-:-:S05]  /*8b40*/  MOV R79, R43 ;  /* 0x0000002b004f7202 */ /* 0x000fca0000000f00 */
[----:B------:R1:W-:Y:S02]  /*8b50*/  MUFU.EX2 R239, R5 ;  /* 0x0000000500ef7308 */ /* 0x0003e40000000800 */
[--C-:B-1----:R-:W-:Y:S01]  /*8b60*/  FFMA.FTZ R5, R81, c[0x0][0x23c], -R4.reuse ;  /* 0x00008f0051057a23 */ /* 0x102fe20000010804 */
[----:B------:R-:W-:Y:S01]  /*8b70*/  MOV R81, R6 ;  /* 0x0000000600517202 */ /* 0x000fe20000000f00 */
[----:B------:R-:W-:Y:S01]  /*8b80*/  FFMA.FTZ R6, R80, c[0x0][0x23c], -R4 ;  /* 0x00008f0050067a23 */ /* 0x000fe20000010804 */
[----:B------:R-:W-:-:S03]  /*8b90*/  MOV R80, R23 ;  /* 0x0000001700507202 */ /* 0x000fc60000000f00 */
[----:B------:R1:W-:Y:S08]  /*8ba0*/  MUFU.EX2 R231, R5 ;  /* 0x0000000500e77308 */ /* 0x0003f00000000800 */
[----:B------:R-:W-:Y:S01]  /*8bb0*/  MUFU.EX2 R227, R6 ;  /* 0x0000000600e37308 */ /* 0x000fe20000000800 */
[----:B-1----:R-:W-:-:S07]  /*8bc0*/  FFMA.FTZ R5, R78, c[0x0][0x23c], -R4 ;  /* 0x00008f004e057a23 */ /* 0x002fce0000010804 */
[----:B------:R1:W-:Y:S02]  /*8bd0*/  MUFU.EX2 R229, R5 ;  /* 0x0000000500e57308 */ /* 0x0003e40000000800 */
[----:B-1----:R-:W-:Y:S02]  /*8be0*/  FMNMX.FTZ R5, R125, R0, !PT ;  /* 0x000000007d057209 */ /* 0x002fe40007810000 */
[----:B------:R-:W-:Y:S01]  /*8bf0*/  FMNMX.FTZ R0, R92, R2, !PT ;  /* 0x000000025c007209 */ /* 0x000fe20007810000 */
[----:B------:R-:W-:Y:S01]  /*8c00*/  FFMA.FTZ R2, R75, c[0x0][0x23c], -R4 ;  /* 0x00008f004b027a23 */ /* 0x000fe20000010804 */
[----:B------:R-:W-:Y:S01]  /*8c10*/  FMNMX.FTZ R5, R123, R5, !PT ;  /* 0x000000057b057209 */ /* 0x000fe20007810000 */
[----:B------:R-:W-:Y:S02]  /*8c20*/  IMAD.MOV.U32 R75, RZ, RZ, R39 ;  /* 0x000000ffff4b7224 */ /* 0x000fe400078e0027 */
[----:B------:R-:W1:Y:S01]  /*8c30*/  SHFL.BFLY PT, R6, R0, 0x2, 0x1f ;  /* 0x0c401f0000067f89 */ /* 0x000e6200000e0000 */
[----:B------:R-:W-:Y:S01]  /*8c40*/  FMNMX.FTZ R5, R104, R5, !PT ;  /* 0x0000000568057209 */ /* 0x000fe20007810000 */
[----:B------:R2:W-:Y:S03]  /*8c50*/  MUFU.EX2 R226, R2 ;  /* 0x0000000200e27308 */ /* 0x0005e60000000800 */
[----:B------:R-:W-:-:S04]  /*8c60*/  FMNMX.FTZ R5, R103, R5, !PT ;  /* 0x0000000567057209 */ /* 0x000fc80007810000 */
[----:B------:R-:W-:-:S04]  /*8c70*/  FMNMX.FTZ R5, R117, R5, !PT ;  /* 0x0000000575057209 */ /* 0x000fc80007810000 */
[----:B------:R-:W-:-:S04]  /*8c80*/  FMNMX.FTZ R5, R116, R5, !PT ;  /* 0x0000000574057209 */ /* 0x000fc80007810000 */
[----:B------:R-:W-:Y:S01]  /*8c90*/  FMNMX.FTZ R5, R101, R5, !PT ;  /* 0x0000000565057209 */ /* 0x000fe20007810000 */
[----:B--2---:R-:W-:Y:S01]  /*8ca0*/  FFMA.FTZ R2, R77, c[0x0][0x23c], -R4 ;  /* 0x00008f004d027a23 */ /* 0x004fe20000010804 */
[----:B------:R-:W-:Y:S02]  /*8cb0*/  MOV R77, R38 ;  /* 0x00000026004d7202 */ /* 0x000fe40000000f00 */
[----:B------:R-:W-:Y:S01]  /*8cc0*/  FMNMX.FTZ R5, R100, R5, !PT ;  /* 0x0000000564057209 */ /* 0x000fe20007810000 */
[----:B------:R2:W-:Y:S01]  /*8cd0*/  MUFU.EX2 R225, R2 ;  /* 0x0000000200e17308 */ /* 0x0005e20000000800 */
[----:B-1----:R-:W-:-:S03]  /*8ce0*/  FMNMX.FTZ R0, R0, R6, !PT ;  /* 0x0000000600007209 */ /* 0x002fc60007810000 */
[----:B------:R-:W1:Y:S01]  /*8cf0*/  SHFL.BFLY PT, R6, R5, 0x2, 0x1f ;  /* 0x0c401f0005067f89 */ /* 0x000e6200000e0000 */
[----:B--2---:R-:W-:-:S04]  /*8d00*/  FFMA.FTZ R2, R74, c[0x0][0x23c], -R4 ;  /* 0x00008f004a027a23 */ /* 0x004fc80000010804 */
[----:B------:R2:W-:Y:S01]  /*8d10*/  MUFU.EX2 R224, R2 ;  /* 0x0000000200e07308 */ /* 0x0005e20000000800 */
[----:B-1----:R-:W-:-:S05]  /*8d20*/  FMNMX.FTZ R5, R5, R6, !PT ;  /* 0x0000000605057209 */ /* 0x002fca0007810000 */
[----:B------:R-:W1:Y:S01]  /*8d30*/  SHFL.BFLY PT, R6, R5, 0x1, 0x1f ;  /* 0x0c201f0005067f89 */ /* 0x000e6200000e0000 */
[--C-:B--2---:R-:W-:Y:S01]  /*8d40*/  FFMA.FTZ R2, R76, c[0x0][0x23c], -R4.reuse ;  /* 0x00008f004c027a23 */ /* 0x104fe20000010804 */
[----:B------:R-:W-:Y:S02]  /*8d50*/  MOV R76, R7 ;  /* 0x00000007004c7202 */ /* 0x000fe40000000f00 */
[----:B------:R-:W2:Y:S01]  /*8d60*/  SHFL.BFLY PT, R7, R0, 0x1, 0x1f ;  /* 0x0c201f0000077f89 */ /* 0x000ea200000e0000 */
[----:B------:R3:W-:Y:S02]  /*8d70*/  MUFU.EX2 R223, R2 ;  /* 0x0000000200df7308 */ /* 0x0007e40000000800 */
[----:B---3--:R-:W-:Y:S01]  /*8d80*/  FFMA.FTZ R2, R73, c[0x0][0x23c], -R4 ;  /* 0x00008f0049027a23 */ /* 0x008fe20000010804 */
[----:B-1----:R-:W-:-:S05]  /*8d90*/  FMNMX.FTZ R59, R5, R6, !PT ;  /* 0x00000006053b7209 */ /* 0x002fca0007810000 */
[----:B------:R1:W-:Y:S01]  /*8da0*/  MUFU.EX2 R228, R2 ;  /* 0x0000000200e47308 */ /* 0x0003e20000000800 */
[C---:B------:R-:W-:Y:S02]  /*8db0*/  FSETP.NEU.FTZ.AND P0, PT, R59.reuse, -INF , PT ;  /* 0xff8000003b00780b */ /* 0x040fe40003f1d000 */
[----:B--2---:R-:W-:Y:S01]  /*8dc0*/  FMNMX.FTZ R60, R0, R7, !PT ;  /* 0x00000007003c7209 */ /* 0x004fe20007810000 */
[----:B------:R-:W-:Y:S01]  /*8dd0*/  FFMA.FTZ R0, R68, c[0x0][0x23c], -R4 ;  /* 0x00008f0044007a23 */ /* 0x000fe20000010804 */
[----:B------:R-:W-:Y:S01]  /*8de0*/  FSEL R6, R59, RZ, P0 ;  /* 0x000000ff3b067208 */ /* 0x000fe20000000000 */
[----:B------:R-:W-:Y:S01]  /*8df0*/  IMAD.MOV.U32 R68, RZ, RZ, R35 ;  /* 0x000000ffff447224 */ /* 0x000fe200078e0023 */
[C---:B------:R-:W-:Y:S01]  /*8e00*/  FSETP.NEU.FTZ.AND P1, PT, R60.reuse, -INF , PT ;  /* 0xff8000003c00780b */ /* 0x040fe20003f3d000 */
[----:B------:R2:W-:Y:S02]  /*8e10*/  MUFU.EX2 R44, R0 ;  /* 0x00000000002c7308 */ /* 0x0005e40000000800 */
[----:B------:R-:W-:Y:S01]  /*8e20*/  FADD.FTZ R3, R3, -R6 ;  /* 0x8000000603037221 */ /* 0x000fe20000010000 */
[----:B------:R-:W-:-:S03]  /*8e30*/  FSEL R7, R60, RZ, P1 ;  /* 0x000000ff3c077208 */ /* 0x000fc60000800000 */
[----:B------:R-:W-:Y:S02]  /*8e40*/  FMUL.FTZ R3, R3, c[0x0][0x23c] ;  /* 0x00008f0003037a20 */ /* 0x000fe40000410000 */
[--C-:B-1----:R-:W-:Y:S02]  /*8e50*/  FFMA.FTZ R2, R72, c[0x0][0x23c], -R4.reuse ;  /* 0x00008f0048027a23 */ /* 0x102fe40000010804 */
[----:B------:R-:W-:Y:S01]  /*8e60*/  FADD.FTZ R7, R136, -R7 ;  /* 0x8000000788077221 */ /* 0x000fe20000010000 */
[----:B------:R-:W1:Y:S03]  /*8e70*/  MUFU.EX2 R73, R3 ;  /* 0x0000000300497308 */ /* 0x000e660000000800 */
[----:B------:R-:W-:Y:S02]  /*8e80*/  FMUL.FTZ R7, R7, c[0x0][0x23c] ;  /* 0x00008f0007077a20 */ /* 0x000fe40000410000 */
[----:B--2---:R-:W-:-:S03]  /*8e90*/  FFMA.FTZ R0, R42, c[0x0][0x23c], -R4 ;  /* 0x00008f002a007a23 */ /* 0x004fc60000010804 */
[----:B------:R2:W-:Y:S08]  /*8ea0*/  MUFU.EX2 R230, R2 ;  /* 0x0000000200e67308 */ /* 0x0005f00000000800 */
[----:B------:R-:W-:Y:S01]  /*8eb0*/  MUFU.EX2 R61, R0 ;  /* 0x00000000003d7308 */ /* 0x000fe20000000800 */
[-C--:B-1----:R-:W-:Y:S02]  /*8ec0*/  FMUL.FTZ R142, R142, R73.reuse ;  /* 0x000000498e8e7220 */ /* 0x082fe40000410000 */
[----:B------:R-:W-:-:S02]  /*8ed0*/  FMUL.FTZ R143, R143, R73 ;  /* 0x000000498f8f7220 */ /* 0x000fc40000410000 */
[-C--:B------:R-:W-:Y:S02]  /*8ee0*/  FMUL.FTZ R150, R150, R73.reuse ;  /* 0x0000004996967220 */ /* 0x080fe40000410000 */
[-C--:B------:R-:W-:Y:S01]  /*8ef0*/  FMUL.FTZ R151, R151, R73.reuse ;  /* 0x0000004997977220 */ /* 0x080fe20000410000 */
[----:B------:R-:W1:Y:S01]  /*8f00*/  MUFU.EX2 R74, R7 ;  /* 0x00000007004a7308 */ /* 0x000e620000000800 */
[----:B--2---:R-:W-:Y:S02]  /*8f10*/  FFMA.FTZ R2, R71, c[0x0][0x23c], -R4 ;  /* 0x00008f0047027a23 */ /* 0x004fe40000010804 */
[-C--:B------:R-:W-:Y:S02]  /*8f20*/  FMUL.FTZ R162, R162, R73.reuse ;  /* 0x00000049a2a27220 */ /* 0x080fe40000410000 */
[-C--:B------:R-:W-:Y:S02]  /*8f30*/  FMUL.FTZ R163, R163, R73.reuse ;  /* 0x00000049a3a37220 */ /* 0x080fe40000410000 */
[-C--:B------:R-:W-:Y:S01]  /*8f40*/  FMUL.FTZ R166, R166, R73.reuse ;  /* 0x00000049a6a67220 */ /* 0x080fe20000410000 */
[----:B------:R2:W-:Y:S01]  /*8f50*/  MUFU.EX2 R237, R2 ;  /* 0x0000000200ed7308 */ /* 0x0005e20000000800 */
[----:B------:R-:W-:-:S02]  /*8f60*/  FMUL.FTZ R167, R167, R73 ;  /* 0x00000049a7a77220 */ /* 0x000fc40000410000 */
[-C--:B-1----:R-:W-:Y:S02]  /*8f70*/  FMUL.FTZ R140, R140, R74.reuse ;  /* 0x0000004a8c8c7220 */ /* 0x082fe40000410000 */
[-C--:B------:R-:W-:Y:S02]  /*8f80*/  FMUL.FTZ R141, R141, R74.reuse ;  /* 0x0000004a8d8d7220 */ /* 0x080fe40000410000 */
[-C--:B------:R-:W-:Y:S02]  /*8f90*/  FMUL.FTZ R148, R148, R74.reuse ;  /* 0x0000004a94947220 */ /* 0x080fe40000410000 */
[-C--:B------:R-:W-:Y:S02]  /*8fa0*/  FMUL.FTZ R149, R149, R74.reuse ;  /* 0x0000004a95957220 */ /* 0x080fe40000410000 */
[----:B--2---:R-:W-:Y:S01]  /*8fb0*/  FFMA.FTZ R2, R70, c[0x0][0x23c], -R4 ;  /* 0x00008f0046027a23 */ /* 0x004fe20000010804 */
[----:B------:R-:W-:Y:S01]  /*8fc0*/  MOV R70, R37 ;  /* 0x0000002500467202 */ /* 0x000fe20000000f00 */
[----:B------:R-:W-:-:S02]  /*8fd0*/  FMUL.FTZ R160, R160, R74 ;  /* 0x0000004aa0a07220 */ /* 0x000fc40000410000 */
[----:B------:R1:W-:Y:S01]  /*8fe0*/  MUFU.EX2 R78, R2 ;  /* 0x00000002004e7308 */ /* 0x0003e20000000800 */
[-C--:B------:R-:W-:Y:S02]  /*8ff0*/  FMUL.FTZ R161, R161, R74.reuse ;  /* 0x0000004aa1a17220 */ /* 0x080fe40000410000 */
[-C--:B------:R-:W-:Y:S02]  /*9000*/  FMUL.FTZ R164, R164, R74.reuse ;  /* 0x0000004aa4a47220 */ /* 0x080fe40000410000 */
[----:B------:R-:W-:Y:S02]  /*9010*/  FMUL.FTZ R165, R165, R74 ;  /* 0x0000004aa5a57220 */ /* 0x000fe40000410000 */
[----:B-1----:R-:W-:Y:S01]  /*9020*/  FFMA.FTZ R2, R66, c[0x0][0x23c], -R4 ;  /* 0x00008f0042027a23 */ /* 0x002fe20000010804 */
[----:B------:R-:W-:-:S03]  /*9030*/  MOV R66, R36 ;  /* 0x0000002400427202 */ /* 0x000fc60000000f00 */
[----:B------:R1:W-:Y:S02]  /*9040*/  MUFU.EX2 R236, R2 ;  /* 0x0000000200ec7308 */ /* 0x0003e40000000800 */
[----:B-1----:R-:W-:-:S05]  /*9050*/  FMUL.FTZ R2, R60, c[0x0][0x23c] ;  /* 0x00008f003c027a20 */ /* 0x002fca0000410000 */
[----:B------:R-:W-:-:S05]  /*9060*/  FSEL R2, R2, RZ, P1 ;  /* 0x000000ff02027208 */ /* 0x000fca0000800000 */
[--C-:B------:R-:W-:Y:S02]  /*9070*/  FFMA.FTZ R0, R197, c[0x0][0x23c], -R2.reuse ;  /* 0x00008f00c5007a23 */ /* 0x100fe40000010802 */
[--C-:B------:R-:W-:Y:S02]  /*9080*/  FFMA.FTZ R5, R198, c[0x0][0x23c], -R2.reuse ;  /* 0x00008f00c6057a23 */ /* 0x100fe40000010802 */
[----:B------:R1:W-:Y:S01]  /*9090*/  MUFU.EX2 R130, R0 ;  /* 0x0000000000827308 */ /* 0x0003e20000000800 */
[--C-:B------:R-:W-:Y:S01]  /*90a0*/  FFMA.FTZ R3, R196, c[0x0][0x23c], -R2.reuse ;  /* 0x00008f00c4037a23 */ /* 0x100fe20000010802 */
[----:B------:R-:W-:Y:S01]  /*90b0*/  MOV R196, R50 ;  /* 0x0000003200c47202 */ /* 0x000fe20000000f00 */
[----:B------:R-:W-:Y:S02]  /*90c0*/  IMAD.MOV.U32 R198, RZ, RZ, R19 ;  /* 0x000000ffffc67224 */ /* 0x000fe400078e0013 */
[----:B------:R-:W-:Y:S01]  /*90d0*/  LDSM.16.MT88.4 R16, [R206+0x4000] ;  /* 0x00400000ce10783b */ /* 0x000fe20000004200 */
[----:B------:R-:W-:-:S02]  /*90e0*/  FFMA.FTZ R6, R88, c[0x0][0x23c], -R2 ;  /* 0x00008f0058067a23 */ /* 0x000fc40000010802 */
[----:B------:R2:W-:Y:S01]  /*90f0*/  MUFU.EX2 R193, R5 ;  /* 0x0000000500c17308 */ /* 0x0005e20000000800 */
[----:B------:R-:W-:Y:S02]  /*9100*/  IMAD.MOV.U32 R88, RZ, RZ, R198 ;  /* 0x000000ffff587224 */ /* 0x000fe400078e00c6 */
[----:B-1----:R-:W-:-:S05]  /*9110*/  FFMA.FTZ R0, R202, c[0x0][0x23c], -R2 ;  /* 0x00008f00ca007a23 */ /* 0x002fca0000010802 */
[----:B------:R1:W-:Y:S01]  /*9120*/  MUFU.EX2 R192, R3 ;  /* 0x0000000300c07308 */ /* 0x0003e20000000800 */
[----:B------:R-:W-:Y:S02]  /*9130*/  MOV R202, R22 ;  /* 0x0000001600ca7202 */ /* 0x000fe40000000f00 */
[----:B------:R-:W-:Y:S02]  /*9140*/  LDSM.16.MT88.4 R20, [R205+0x4400] ;  /* 0x00440000cd14783b */ /* 0x000fe40000004200 */
[----:B------:R-:W-:Y:S01]  /*9150*/  MOV R198, R202 ;  /* 0x000000ca00c67202 */ /* 0x000fe20000000f00 */
[----:B--2---:R-:W-:Y:S02]  /*9160*/  FFMA.FTZ R5, R131, c[0x0][0x23c], -R2 ;  /* 0x00008f0083057a23 */ /* 0x004fe40000010802 */
[----:B------:R2:W-:Y:S01]  /*9170*/  MUFU.EX2 R188, R0 ;  /* 0x0000000000bc7308 */ /* 0x0005e20000000800 */
[----:B------:R-:W-:Y:S02]  /*9180*/  MOV R131, R15 ;  /* 0x0000000f00837202 */ /* 0x000fe40000000f00 */
[----:B------:R-:W3:Y:S01]  /*9190*/  LDSM.16.MT88.4 R12, [R205+0x4000] ;  /* 0x00400000cd0c783b */ /* 0x000ee20000004200 */
[----:B------:R-:W-:-:S04]  /*91a0*/  MOV R202, R51 ;  /* 0x0000003300ca7202 */ /* 0x000fc80000000f00 */
[----:B------:R-:W-:Y:S01]  /*91b0*/  MUFU.EX2 R197, R5 ;  /* 0x0000000500c57308 */ /* 0x000fe20000000800 */
[--C-:B-1----:R-:W-:Y:S02]  /*91c0*/  FFMA.FTZ R3, R139, c[0x0][0x23c], -R2.reuse ;  /* 0x00008f008b037a23 */ /* 0x102fe40000010802 */
[----:B--2---:R-:W-:-:S05]  /*91d0*/  FFMA.FTZ R0, R201, c[0x0][0x23c], -R2 ;  /* 0x00008f00c9007a23 */ /* 0x004fca0000010802 */
[----:B------:R-:W-:Y:S01]  /*91e0*/  MUFU.EX2 R194, R3 ;  /* 0x0000000300c27308 */ /* 0x000fe20000000800 */
[----:B------:R-:W-:-:S07]  /*91f0*/  MOV R201, R34 ;  /* 0x0000002200c97202 */ /* 0x000fce0000000f00 */
[----:B------:R1:W2:Y:S08]  /*9200*/  MUFU.EX2 R190, R0 ;  /* 0x0000000000be7308 */ /* 0x0002b00000000800 */
[----:B------:R4:W-:Y:S01]  /*9210*/  MUFU.EX2 R195, R6 ;  /* 0x0000000600c37308 */ /* 0x0009e20000000800 */
[----:B-1----:R-:W-:-:S05]  /*9220*/  FMUL.FTZ R0, R59, c[0x0][0x23c] ;  /* 0x00008f003b007a20 */ /* 0x002fca0000410000 */
[----:B------:R-:W-:Y:S02]  /*9230*/  FSEL R0, R0, RZ, P0 ;  /* 0x000000ff00007208 */ /* 0x000fe40000000000 */
[----:B------:R-:W-:Y:S02]  /*9240*/  ISETP.GE.AND P0, PT, R202, 0x3, PT ;  /* 0x00000003ca00780c */ /* 0x000fe40003f06270 */
[----:B----4-:R-:W-:Y:S01]  /*9250*/  MOV R6, R82 ;  /* 0x0000005200067202 */ /* 0x010fe20000000f00 */
[--C-:B------:R-:W-:Y:S01]  /*9260*/  FFMA.FTZ R5, R199, c[0x0][0x23c], -R0.reuse ;  /* 0x00008f00c7057a23 */ /* 0x100fe20000010800 */
[----:B------:R-:W-:Y:S01]  /*9270*/  MOV R199, R10 ;  /* 0x0000000a00c77202 */ /* 0x000fe20000000f00 */
[----:B------:R-:W-:Y:S01]  /*9280*/  IMAD.MOV.U32 R82, RZ, RZ, R83 ;  /* 0x000000ffff527224 */ /* 0x000fe200078e0053 */
[----:B--2---:R-:W-:Y:S01]  /*9290*/  F2FP.PACK_AB R10, R193, R190 ;  /* 0x000000bec10a723e */ /* 0x004fe200000000ff */
[----:B------:R1:W-:Y:S01]  /*92a0*/  MUFU.EX2 R129, R5 ;  /* 0x0000000500817308 */ /* 0x0003e20000000800 */
[----:B------:R-:W-:Y:S01]  /*92b0*/  MOV R83, R111 ;  /* 0x0000006f00537202 */ /* 0x000fe20000000f00 */
[----:B-1----:R-:W-:Y:S01]  /*92c0*/  FFMA.FTZ R5, R219, c[0x0][0x23c], -R0 ;  /* 0x00008f00db057a23 */ /* 0x002fe20000010800 */
[----:B------:R-:W-:-:S02]  /*92d0*/  MOV R219, R8 ;  /* 0x0000000800db7202 */ /* 0x000fc40000000f00 */
[----:B------:R-:W-:-:S03]  /*92e0*/  F2FP.PACK_AB R8, R188, R130 ;  /* 0x00000082bc08723e */ /* 0x000fc600000000ff */
[----:B------:R1:W2:Y:S02]  /*92f0*/  MUFU.EX2 R184, R5 ;  /* 0x0000000500b87308 */ /* 0x0002a40000000800 */
[----:B-1----:R-:W-:Y:S01]  /*9300*/  FFMA.FTZ R5, R200, c[0x0][0x23c], -R0 ;  /* 0x00008f00c8057a23 */ /* 0x002fe20000010800 */
[----:B--2---:R-:W-:Y:S02]  /*9310*/  F2FP.PACK_AB R9, R184, R129 ;  /* 0x00000081b809723e */ /* 0x004fe400000000ff */
[----:B------:R-:W-:-:S03]  /*9320*/  MOV R200, R108 ;  /* 0x0000006c00c87202 */ /* 0x000fc60000000f00 */
[----:B------:R1:W-:Y:S02]  /*9330*/  MUFU.EX2 R185, R5 ;  /* 0x0000000500b97308 */ /* 0x0003e40000000800 */
[----:B-1----:R-:W-:Y:S01]  /*9340*/  FFMA.FTZ R5, R218, c[0x0][0x23c], -R0 ;  /* 0x00008f00da057a23 */ /* 0x002fe20000010800 */
[----:B------:R-:W-:-:S05]  /*9350*/  MOV R218, R189 ;  /* 0x000000bd00da7202 */ /* 0x000fca0000000f00 */
[----:B------:R1:W2:Y:S02]  /*9360*/  MUFU.EX2 R191, R5 ;  /* 0x0000000500bf7308 */ /* 0x0002a40000000800 */
[----:B-1----:R-:W-:Y:S02]  /*9370*/  FSEL R5, R67, RZ, P3 ;  /* 0x000000ff43057208 */ /* 0x002fe40001800000 */
[----:B--2---:R-:W-:-:S03]  /*9380*/  F2FP.PACK_AB R11, R191, R185 ;  /* 0x000000b9bf0b723e */ /* 0x004fc600000000ff */
[----:B------:R-:W-:Y:S01]  /*9390*/  FADD.FTZ R7, R138, -R5 ;  /* 0x800000058a077221 */ /* 0x000fe20000010000 */
[----:B------:R-:W-:Y:S02]  /*93a0*/  FSEL R5, R63, RZ, P2 ;  /* 0x000000ff3f057208 */ /* 0x000fe40001000000 */
[----:B------:R-:W-:Y:S01]  /*93b0*/  MOV R138, R199 ;  /* 0x000000c7008a7202 */ /* 0x000fe20000000f00 */
[----:B------:R-:W-:Y:S01]  /*93c0*/  FMUL.FTZ R7, R7, c[0x0][0x23c] ;  /* 0x00008f0007077a20 */ /* 0x000fe20000410000 */
[----:B---3--:R-:W-:Y:S01]  /*93d0*/  HMMA.16816.F32 R40, R8, R12, R140 ;  /* 0x0000000c0828723c */ /* 0x008fe2000000188c */
[----:B------:R-:W-:Y:S01]  /*93e0*/  FADD.FTZ R3, R137, -R5 ;  /* 0x8000000589037221 */ /* 0x000fe20000010000 */
[----:B------:R-:W-:Y:S01]  /*93f0*/  MOV R5, R80 ;  /* 0x0000005000057202 */ /* 0x000fe20000000f00 */
[----:B------:R-:W1:Y:S01]  /*9400*/  MUFU.EX2 R72, R7 ;  /* 0x0000000700487308 */ /* 0x000e620000000800 */
[----:B------:R-:W-:Y:S01]  /*9410*/  MOV R80, R128 ;  /* 0x0000008000507202 */ /* 0x000fe20000000f00 */
[----:B------:R-:W-:Y:S01]  /*9420*/  FMUL.FTZ R3, R3, c[0x0][0x23c] ;  /* 0x00008f0003037a20 */ /* 0x000fe20000410000 */
[----:B------:R-:W-:-:S02]  /*9430*/  MOV R199, R110 ;  /* 0x0000006e00c77202 */ /* 0x000fc40000000f00 */
[C---:B------:R-:W-:Y:S03]  /*9440*/  HMMA.16816.F32 R36, R8.reuse, R14, R148 ;  /* 0x0000000e0824723c */ /* 0x040fe60000001894 */
[----:B------:R2:W3:Y:S04]  /*9450*/  MUFU.EX2 R71, R3 ;  /* 0x0000000300477308 */ /* 0x0004e80000000800 */
[----:B------:R-:W-:Y:S01]  /*9460*/  MOV R148, R49 ;  /* 0x0000003100947202 */ /* 0x000fe20000000f00 */
[C---:B------:R-:W-:Y:S01]  /*9470*/  HMMA.16816.F32 R32, R8.reuse, R16, R160 ;  /* 0x000000100820723c */ /* 0x040fe200000018a0 */
[----:B------:R-:W-:Y:S01]  /*9480*/  IMAD.MOV.U32 R151, RZ, RZ, R45 ;  /* 0x000000ffff977224 */ /* 0x000fe200078e002d */
[----:B------:R-:W-:Y:S01]  /*9490*/  MOV R150, R46 ;  /* 0x0000002e00967202 */ /* 0x000fe20000000f00 */
[----:B-1----:R-:W-:Y:S01]  /*94a0*/  FMUL.FTZ R144, R144, R72 ;  /* 0x0000004890907220 */ /* 0x002fe20000410000 */
[----:B------:R-:W-:Y:S01]  /*94b0*/  MOV R7, R78 ;  /* 0x0000004e00077202 */ /* 0x000fe20000000f00 */
[-C--:B------:R-:W-:Y:S01]  /*94c0*/  FMUL.FTZ R145, R145, R72.reuse ;  /* 0x0000004891917220 */ /* 0x080fe20000410000 */
[----:B------:R-:W-:Y:S01]  /*94d0*/  MOV R78, R109 ;  /* 0x0000006d004e7202 */ /* 0x000fe20000000f00 */
[-C--:B------:R-:W-:Y:S01]  /*94e0*/  FMUL.FTZ R152, R152, R72.reuse ;  /* 0x0000004898987220 */ /* 0x080fe20000410000 */
[----:B------:R-:W-:Y:S01]  /*94f0*/  HMMA.16816.F32 R28, R8, R18, R164 ;  /* 0x00000012081c723c */ /* 0x000fe200000018a4 */
[----:B------:R-:W-:Y:S01]  /*9500*/  FMUL.FTZ R153, R153, R72 ;  /* 0x0000004899997220 */ /* 0x000fe20000410000 */
[----:B------:R-:W-:Y:S01]  /*9510*/  MOV R149, R44 ;  /* 0x0000002c00957202 */ /* 0x000fe20000000f00 */
[----:B--2---:R-:W-:Y:S01]  /*9520*/  FFMA.FTZ R3, R232, c[0x0][0x23c], -R0 ;  /* 0x00008f00e8037a23 */ /* 0x004fe20000010800 */
[----:B------:R-:W-:Y:S01]  /*9530*/  MOV R232, R61 ;  /* 0x0000003d00e87202 */ /* 0x000fe20000000f00 */
[----:B---3--:R-:W-:-:S02]  /*9540*/  FMUL.FTZ R146, R146, R71 ;  /* 0x0000004792927220 */ /* 0x008fc40000410000 */
[----:B------:R1:W-:Y:S01]  /*9550*/  MUFU.EX2 R137, R3 ;  /* 0x0000000300897308 */ /* 0x0003e20000000800 */
[----:B------:R-:W-:Y:S01]  /*9560*/  F2FP.PACK_AB R8, R66, R69 ;  /* 0x000000454208723e */ /* 0x000fe200000000ff */
[-C--:B------:R-:W-:Y:S01]  /*9570*/  FMUL.FTZ R147, R147, R71.reuse ;  /* 0x0000004793937220 */ /* 0x080fe20000410000 */
[----:B------:R-:W-:Y:S01]  /*9580*/  F2FP.PACK_AB R9, R221, R220 ;  /* 0x000000dcdd09723e */ /* 0x000fe200000000ff */
[----:B------:R-:W-:Y:S01]  /*9590*/  FMUL.FTZ R154, R154, R71 ;  /* 0x000000479a9a7220 */ /* 0x000fe20000410000 */
[----:B------:R-:W-:Y:S01]  /*95a0*/  F2FP.PACK_AB R10, R68, R201 ;  /* 0x000000c9440a723e */ /* 0x000fe200000000ff */
[----:B------:R-:W-:Y:S01]  /*95b0*/  FMUL.FTZ R155, R155, R71 ;  /* 0x000000479b9b7220 */ /* 0x000fe20000410000 */
[----:B------:R-:W-:Y:S01]  /*95c0*/  F2FP.PACK_AB R11, R238, R222 ;  /* 0x000000deee0b723e */ /* 0x000fe200000000ff */
[-C--:B------:R-:W-:Y:S01]  /*95d0*/  FMUL.FTZ R156, R156, R72.reuse ;  /* 0x000000489c9c7220 */ /* 0x080fe20000410000 */
[----:B------:R-:W-:Y:S01]  /*95e0*/  MOV R166, R179 ;  /* 0x000000b300a67202 */ /* 0x000fe20000000f00 */
[----:B------:R-:W-:Y:S01]  /*95f0*/  FMUL.FTZ R157, R157, R72 ;  /* 0x000000489d9d7220 */ /* 0x000fe20000410000 */
[----:B------:R-:W-:Y:S01]  /*9600*/  MOV R165, R27 ;  /* 0x0000001b00a57202 */ /* 0x000fe20000000f00 */
[-C--:B------:R-:W-:Y:S01]  /*9610*/  FMUL.FTZ R158, R158, R71.reuse ;  /* 0x000000479e9e7220 */ /* 0x080fe20000410000 */
[----:B------:R-:W-:Y:S01]  /*9620*/  MOV R164, R26 ;  /* 0x0000001a00a47202 */ /* 0x000fe20000000f00 */
[----:B------:R-:W-:Y:S01]  /*9630*/  HMMA.16816.F32 R52, R8, R12, R144 ;  /* 0x0000000c0834723c */ /* 0x000fe20000001890 */
[----:B------:R-:W-:-:S02]  /*9640*/  FMUL.FTZ R159, R159, R71 ;  /* 0x000000479f9f7220 */ /* 0x000fc40000410000 */
[----:B-1----:R-:W-:Y:S01]  /*9650*/  FFMA.FTZ R3, R233, c[0x0][0x23c], -R0 ;  /* 0x00008f00e9037a23 */ /* 0x002fe20000010800 */
[----:B------:R-:W-:Y:S01]  /*9660*/  MOV R233, R58 ;  /* 0x0000003a00e97202 */ /* 0x000fe20000000f00 */
[-C--:B------:R-:W-:Y:S02]  /*9670*/  FMUL.FTZ R168, R168, R72.reuse ;  /* 0x00000048a8a87220 */ /* 0x080fe40000410000 */
[----:B------:R1:W2:Y:S01]  /*9680*/  MUFU.EX2 R136, R3 ;  /* 0x0000000300887308 */ /* 0x0002a20000000800 */
[----:B------:R-:W-:Y:S01]  /*9690*/  HMMA.16816.F32 R152, R8, R14, R152 ;  /* 0x0000000e0898723c */ /* 0x000fe20000001898 */
[----:B------:R-:W3:Y:S01]  /*96a0*/  LDSM.16.MT88.4 R12, [R206+0x4400] ;  /* 0x00440000ce0c783b */ /* 0x000ee20000004200 */
[----:B------:R-:W-:Y:S02]  /*96b0*/  FMUL.FTZ R169, R169, R72 ;  /* 0x00000048a9a97220 */ /* 0x000fe40000410000 */
[-C--:B------:R-:W-:Y:S02]  /*96c0*/  FMUL.FTZ R170, R170, R71.reuse ;  /* 0x00000047aaaa7220 */ /* 0x080fe40000410000 */
[----:B------:R-:W-:-:S02]  /*96d0*/  FMUL.FTZ R171, R171, R71 ;  /* 0x00000047abab7220 */ /* 0x000fc40000410000 */
[----:B------:R-:W-:Y:S01]  /*96e0*/  IMAD.MOV.U32 R167, RZ, RZ, R84 ;  /* 0x000000ffffa77224 */ /* 0x000fe200078e0054 */
[C---:B------:R-:W-:Y:S01]  /*96f0*/  HMMA.16816.F32 R156, R8.reuse, R16, R156 ;  /* 0x00000010089c723c */ /* 0x040fe2000000189c */
[----:B------:R-:W-:Y:S01]  /*9700*/  MOV R84, R25 ;  /* 0x0000001900547202 */ /* 0x000fe20000000f00 */
[----:B------:R-:W-:Y:S02]  /*9710*/  IMAD.MOV.U32 R109, RZ, RZ, R48 ;  /* 0x000000ffff6d7224 */ /* 0x000fe400078e0030 */
[----:B------:R-:W-:Y:S02]  /*9720*/  FFMA.FTZ R61, R93, c[0x0][0x23c], -R2 ;  /* 0x00008f005d3d7a23 */ /* 0x000fe40000010802 */
[----:B-1----:R-:W-:Y:S01]  /*9730*/  FFMA.FTZ R3, R234, c[0x0][0x23c], -R0 ;  /* 0x00008f00ea037a23 */ /* 0x002fe20000010800 */
[----:B------:R-:W-:Y:S01]  /*9740*/  MOV R234, R149 ;  /* 0x0000009500ea7202 */ /* 0x000fe20000000f00 */
[----:B------:R-:W-:Y:S01]  /*9750*/  HMMA.16816.F32 R168, R8, R18, R168 ;  /* 0x0000001208a8723c */ /* 0x000fe200000018a8 */
[----:B------:R-:W1:Y:S01]  /*9760*/  LDSM.16.MT88.4 R16, [R205+0x4800] ;  /* 0x00480000cd10783b */ /* 0x000e620000004200 */
[----:B------:R4:W-:Y:S01]  /*9770*/  MUFU.EX2 R187, R3 ;  /* 0x0000000300bb7308 */ /* 0x0009e20000000800 */
[----:B------:R-:W-:-:S04]  /*9780*/  FFMA.FTZ R58, R90, c[0x0][0x23c], -R4 ;  /* 0x00008f005a3a7a23 */ /* 0x000fc80000010804 */
[----:B------:R-:W-:Y:S02]  /*9790*/  F2FP.PACK_AB R8, R192, R197 ;  /* 0x000000c5c008723e */ /* 0x000fe400000000ff */
[----:B--2---:R-:W-:Y:S01]  /*97a0*/  F2FP.PACK_AB R9, R136, R137 ;  /* 0x000000898809723e */ /* 0x004fe200000000ff */
[----:B------:R-:W-:Y:S01]  /*97b0*/  MUFU.EX2 R58, R58 ;  /* 0x0000003a003a7308 */ /* 0x000fe20000000800 */
[----:B------:R-:W-:Y:S01]  /*97c0*/  F2FP.PACK_AB R10, R195, R194 ;  /* 0x000000c2c30a723e */ /* 0x000fe200000000ff */
[----:B----4-:R-:W-:Y:S01]  /*97d0*/  FFMA.FTZ R3, R245, c[0x0][0x23c], -R0 ;  /* 0x00008f00f5037a23 */ /* 0x010fe20000010800 */
[----:B------:R-:W-:-:S05]  /*97e0*/  MOV R245, R150 ;  /* 0x0000009600f57202 */ /* 0x000fca0000000f00 */
[----:B------:R-:W-:Y:S08]  /*97f0*/  MUFU.EX2 R61, R61 ;  /* 0x0000003d003d7308 */ /* 0x000ff00000000800 */
[----:B------:R2:W4:Y:S02]  /*9800*/  MUFU.EX2 R186, R3 ;  /* 0x0000000300ba7308 */ /* 0x0005240000000800 */
[----:B--2---:R-:W-:Y:S01]  /*9810*/  FFMA.FTZ R3, R95, c[0x0][0x23c], -R2 ;  /* 0x00008f005f037a23 */ /* 0x004fe20000010802 */
[----:B----4-:R-:W-:-:S05]  /*9820*/  F2FP.PACK_AB R11, R186, R187 ;  /* 0x000000bbba0b723e */ /* 0x010fca00000000ff */
[----:B------:R2:W-:Y:S02]  /*9830*/  MUFU.EX2 R183, R3 ;  /* 0x0000000300b77308 */ /* 0x0005e40000000800 */
[C---:B------:R-:W-:Y:S08]  /*9840*/  HMMA.16816.F32 R40, R8.reuse, R20, R40 ;  /* 0x000000140828723c */ /* 0x040ff00000001828 */
[----:B------:R-:W-:Y:S01]  /*9850*/  HMMA.16816.F32 R36, R8, R22, R36 ;  /* 0x000000160824723c */ /* 0x000fe20000001824 */
[----:B--2---:R-:W-:Y:S01]  /*9860*/  FFMA.FTZ R3, R235, c[0x0][0x23c], -R2 ;  /* 0x00008f00eb037a23 */ /* 0x004fe20000010802 */
[----:B------:R-:W-:-:S03]  /*9870*/  MOV R235, R151 ;  /* 0x0000009700eb7202 */ /* 0x000fc60000000f00 */
[----:B------:R2:W4:Y:S03]  /*9880*/  MUFU.EX2 R182, R3 ;  /* 0x0000000300b67308 */ /* 0x0005260000000800 */
[C---:B---3--:R-:W-:Y:S08]  /*9890*/  HMMA.16816.F32 R32, R8.reuse, R12, R32 ;  /* 0x0000000c0820723c */ /* 0x048ff00000001820 */
[----:B------:R-:W-:Y:S01]  /*98a0*/  HMMA.16816.F32 R28, R8, R14, R28 ;  /* 0x0000000e081c723c */ /* 0x000fe2000000181c */
[----:B--2---:R-:W-:-:S06]  /*98b0*/  FFMA.FTZ R3, R244, c[0x0][0x23c], -R2 ;  /* 0x00008f00f4037a23 */ /* 0x004fcc0000010802 */
[----:B------:R-:W-:Y:S01]  /*98c0*/  F2FP.PACK_AB R8, R70, R57 ;  /* 0x000000394608723e */ /* 0x000fe200000000ff */
[----:B------:R-:W-:Y:S01]  /*98d0*/  IMAD.MOV.U32 R244, RZ, RZ, R7 ;  /* 0x000000fffff47224 */ /* 0x000fe200078e0007 */
[----:B------:R-:W-:Y:S01]  /*98e0*/  F2FP.PACK_AB R9, R77, R56 ;  /* 0x000000384d09723e */ /* 0x000fe200000000ff */
[----:B------:R2:W-:Y:S01]  /*98f0*/  MUFU.EX2 R181, R3 ;  /* 0x0000000300b57308 */ /* 0x0005e20000000800 */
[----:B------:R-:W-:Y:S02]  /*9900*/  F2FP.PACK_AB R10, R81, R76 ;  /* 0x0000004c510a723e */ /* 0x000fe400000000ff */
[----:B------:R-:W-:Y:S02]  /*9910*/  F2FP.PACK_AB R11, R79, R75 ;  /* 0x0000004b4f0b723e */ /* 0x000fe400000000ff */
[----:B------:R-:W-:-:S05]  /*9920*/  F2FP.PACK_AB R7, R230, R228 ;  /* 0x000000e4e607723e */ /* 0x000fca00000000ff */
[----:B------:R-:W-:Y:S01]  /*9930*/  HMMA.16816.F32 R52, R8, R20, R52 ;  /* 0x000000140834723c */ /* 0x000fe20000001834 */
[----:B--2---:R-:W-:-:S07]  /*9940*/  FFMA.FTZ R3, R96, c[0x0][0x23c], -R2 ;  /* 0x00008f0060037a23 */ /* 0x004fce0000010802 */
[C---:B------:R-:W-:Y:S01]  /*9950*/  HMMA.16816.F32 R152, R8.reuse, R22, R152 ;  /* 0x000000160898723c */ /* 0x040fe20000001898 */
[----:B------:R-:W-:Y:S01]  /*9960*/  LDSM.16.MT88.4 R20, [R206+0x4c00] ;  /* 0x004c0000ce14783b */ /* 0x000fe20000004200 */
[----:B------:R2:W3:Y:S06]  /*9970*/  MUFU.EX2 R180, R3 ;  /* 0x0000000300b47308 */ /* 0x0004ec0000000800 */
[C---:B------:R-:W-:Y:S08]  /*9980*/  HMMA.16816.F32 R156, R8.reuse, R12, R156 ;  /* 0x0000000c089c723c */ /* 0x040ff0000000189c */
[----:B------:R-:W-:Y:S01]  /*9990*/  HMMA.16816.F32 R168, R8, R14, R168 ;  /* 0x0000000e08a8723c */ /* 0x000fe200000018a8 */
[----:B------:R-:W-:Y:S01]  /*99a0*/  LDSM.16.MT88.4 R12, [R205+0x4c00] ;  /* 0x004c0000cd0c783b */ /* 0x000fe20000004200 */
[----:B--2---:R-:W-:Y:S01]  /*99b0*/  FFMA.FTZ R3, R252, c[0x0][0x23c], -R0 ;  /* 0x00008f00fc037a23 */ /* 0x004fe20000010800 */
[----:B------:R-:W-:-:S03]  /*99c0*/  MOV R252, R6 ;  /* 0x0000000600fc7202 */ /* 0x000fc60000000f00 */
[----:B------:R2:W-:Y:S01]  /*99d0*/  MUFU.EX2 R178, R3 ;  /* 0x0000000300b27308 */ /* 0x0005e20000000800 */
[----:B----4-:R-:W-:Y:S02]  /*99e0*/  F2FP.PACK_AB R8, R182, R183 ;  /* 0x000000b7b608723e */ /* 0x010fe400000000ff */
[----:B---3--:R-:W-:Y:S01]  /*99f0*/  F2FP.PACK_AB R10, R180, R181 ;  /* 0x000000b5b40a723e */ /* 0x008fe200000000ff */
[----:B--2---:R-:W-:Y:S01]  /*9a00*/  FFMA.FTZ R3, R219, c[0x0][0x23c], -R0 ;  /* 0x00008f00db037a23 */ /* 0x004fe20000010800 */
[----:B------:R-:W-:-:S03]  /*9a10*/  MOV R219, R47 ;  /* 0x0000002f00db7202 */ /* 0x000fc60000000f00 */
[----:B------:R2:W3:Y:S02]  /*9a20*/  MUFU.EX2 R179, R3 ;  /* 0x0000000300b37308 */ /* 0x0004e40000000800 */
[--C-:B--2---:R-:W-:Y:S01]  /*9a30*/  FFMA.FTZ R3, R24, c[0x0][0x23c], -R0.reuse ;  /* 0x00008f0018037a23 */ /* 0x104fe20000010800 */
[----:B---3--:R-:W-:Y:S01]  /*9a40*/  F2FP.PACK_AB R9, R179, R178 ;  /* 0x000000b2b309723e */ /* 0x008fe200000000ff */
[----:B------:R-:W2:Y:S04]  /*9a50*/  LDSM.16.MT88.4 R24, [R206+0x4800] ;  /* 0x00480000ce18783b */ /* 0x000ea80000004200 */
[----:B------:R3:W-:Y:S02]  /*9a60*/  MUFU.EX2 R139, R3 ;  /* 0x00000003008b7308 */ /* 0x0007e40000000800 */
[----:B---3--:R-:W-:-:S06]  /*9a70*/  FFMA.FTZ R3, R131, c[0x0][0x23c], -R0 ;  /* 0x00008f0083037a23 */ /* 0x008fcc0000010800 */
[----:B------:R3:W4:Y:S02]  /*9a80*/  MUFU.EX2 R131, R3 ;  /* 0x0000000300837308 */ /* 0x0007240000000800 */
[----:B---3--:R-:W-:Y:S01]  /*9a90*/  FFMA.FTZ R3, R86, c[0x0][0x23c], -R4 ;  /* 0x00008f0056037a23 */ /* 0x008fe20000010804 */
[----:B----4-:R-:W-:-:S05]  /*9aa0*/  F2FP.PACK_AB R11, R131, R139 ;  /* 0x0000008b830b723e */ /* 0x010fca00000000ff */
[----:B------:R3:W-:Y:S02]  /*9ab0*/  MUFU.EX2 R189, R3 ;  /* 0x0000000300bd7308 */ /* 0x0007e40000000800 */
[C---:B-1----:R-:W-:Y:S08]  /*9ac0*/  HMMA.16816.F32 R140, R8.reuse, R16, R40 ;  /* 0x00000010088c723c */ /* 0x042ff00000001828 */
[----:B------:R-:W-:Y:S01]  /*9ad0*/  HMMA.16816.F32 R48, R8, R18, R36 ;  /* 0x000000120830723c */ /* 0x000fe20000001824 */
[----:B---3--:R-:W-:-:S04]  /*9ae0*/  FFMA.FTZ R3, R106, c[0x0][0x23c], -R2 ;  /* 0x00008f006a037a23 */ /* 0x008fc80000010802 */
[----:B------:R1:W-:Y:S03]  /*9af0*/  MUFU.EX2 R128, R3 ;  /* 0x0000000300807308 */ /* 0x0003e60000000800 */
[C---:B--2---:R-:W-:Y:S08]  /*9b00*/  HMMA.16816.F32 R44, R8.reuse, R24, R32 ;  /* 0x00000018082c723c */ /* 0x044ff00000001820 */
        /* <DEDUP_REMOVED lines=10> */
[----:B------:R1:W-:Y:S06]  /*9bb0*/  MUFU.EX2 R111, R3 ;  /* 0x00000003006f7308 */ /* 0x0003ec0000000800 */
[----:B------:R-:W-:Y:S01]  /*9bc0*/  MOV R153, R84 ;  /* 0x0000005400997202 */ /* 0x000fe20000000f00 */
[----:B------:R-:W-:Y:S01]  /*9bd0*/  HMMA.16816.F32 R16, R8, R24, R156 ;  /* 0x000000180810723c */ /* 0x000fe2000000189c */
[----:B------:R-:W-:Y:S01]  /*9be0*/  MOV R152, R79 ;  /* 0x0000004f00987202 */ /* 0x000fe20000000f00 */
[----:B------:R-:W-:Y:S01]  /*9bf0*/  IMAD.MOV.U32 R154, RZ, RZ, R56 ;  /* 0x000000ffff9a7224 */ /* 0x000fe200078e0038 */
[----:B------:R-:W-:Y:S01]  /*9c00*/  MOV R155, R57 ;  /* 0x00000039009b7202 */ /* 0x000fe20000000f00 */
[----:B------:R-:W-:-:S02]  /*9c10*/  FFMA.FTZ R56, R105, c[0x0][0x23c], -R2 ;  /* 0x00008f0069387a23 */ /* 0x000fc40000010802 */
[--C-:B------:R-:W-:Y:S01]  /*9c20*/  FFMA.FTZ R57, R102, c[0x0][0x23c], -R2.reuse ;  /* 0x00008f0066397a23 */ /* 0x100fe20000010802 */
[----:B------:R-:W-:Y:S01]  /*9c30*/  MOV R156, R77 ;  /* 0x0000004d009c7202 */ /* 0x000fe20000000f00 */
[----:B------:R-:W-:Y:S01]  /*9c40*/  HMMA.16816.F32 R32, R8, R26, R168 ;  /* 0x0000001a0820723c */ /* 0x000fe200000018a8 */
[----:B------:R-:W-:Y:S01]  /*9c50*/  IMAD.MOV.U32 R158, RZ, RZ, R81 ;  /* 0x000000ffff9e7224 */ /* 0x000fe200078e0051 */
[----:B------:R-:W-:Y:S01]  /*9c60*/  MOV R157, R75 ;  /* 0x0000004b009d7202 */ /* 0x000fe20000000f00 */
[--C-:B-1----:R-:W-:Y:S01]  /*9c70*/  FFMA.FTZ R3, R107, c[0x0][0x23c], -R2.reuse ;  /* 0x00008f006b037a23 */ /* 0x102fe20000010802 */
[----:B------:R-:W-:Y:S01]  /*9c80*/  MOV R90, R154 ;  /* 0x0000009a005a7202 */ /* 0x000fe20000000f00 */
[--C-:B------:R-:W-:Y:S01]  /*9c90*/  FFMA.FTZ R25, R113, c[0x0][0x23c], -R2.reuse ;  /* 0x00008f0071197a23 */ /* 0x100fe20000010802 */
[----:B------:R-:W-:Y:S01]  /*9ca0*/  MUFU.EX2 R56, R56 ;  /* 0x0000003800387308 */ /* 0x000fe20000000800 */
[----:B--2---:R-:W-:Y:S01]  /*9cb0*/  F2FP.PACK_AB R8, R112, R128 ;  /* 0x000000807008723e */ /* 0x004fe200000000ff */
[----:B------:R-:W-:Y:S01]  /*9cc0*/  FFMA.FTZ R26, R115, c[0x0][0x23c], -R2 ;  /* 0x00008f00731a7a23 */ /* 0x000fe20000010802 */
[----:B------:R-:W-:Y:S01]  /*9cd0*/  MOV R171, R200 ;  /* 0x000000c800ab7202 */ /* 0x000fe20000000f00 */
[----:B------:R-:W-:Y:S01]  /*9ce0*/  FFMA.FTZ R24, R174, c[0x0][0x23c], -R0 ;  /* 0x00008f00ae187a23 */ /* 0x000fe20000010800 */
[----:B------:R-:W-:Y:S01]  /*9cf0*/  MOV R168, R68 ;  /* 0x0000004400a87202 */ /* 0x000fe20000000f00 */
[----:B------:R-:W-:Y:S01]  /*9d00*/  IMAD.MOV.U32 R159, RZ, RZ, R76 ;  /* 0x000000ffff9f7224 */ /* 0x000fe200078e004c */
[----:B------:R-:W-:Y:S01]  /*9d10*/  MOV R169, R70 ;  /* 0x0000004600a97202 */ /* 0x000fe20000000f00 */
[----:B------:R1:W2:Y:S01]  /*9d20*/  MUFU.EX2 R110, R3 ;  /* 0x00000003006e7308 */ /* 0x0002a20000000800 */
[--C-:B------:R-:W-:Y:S01]  /*9d30*/  FFMA.FTZ R68, R98, c[0x0][0x23c], -R4.reuse ;  /* 0x00008f0062447a23 */ /* 0x100fe20000010804 */
[----:B------:R-:W-:Y:S01]  /*9d40*/  MOV R200, R65 ;  /* 0x0000004100c87202 */ /* 0x000fe20000000f00 */
[----:B------:R-:W-:-:S02]  /*9d50*/  FFMA.FTZ R70, R91, c[0x0][0x23c], -R4 ;  /* 0x00008f005b467a23 */ /* 0x000fc40000010804 */
[----:B------:R-:W-:-:S03]  /*9d60*/  FFMA.FTZ R65, R100, c[0x0][0x23c], -R0 ;  /* 0x00008f0064417a23 */ /* 0x000fc60000010800 */
[----:B------:R-:W-:Y:S01]  /*9d70*/  MUFU.EX2 R75, R24 ;  /* 0x00000018004b7308 */ /* 0x000fe20000000800 */
[----:B-1----:R-:W-:Y:S01]  /*9d80*/  FFMA.FTZ R3, R118, c[0x0][0x23c], -R0 ;  /* 0x00008f0076037a23 */ /* 0x002fe20000010800 */
[----:B--2---:R-:W-:-:S06]  /*9d90*/  F2FP.PACK_AB R10, R110, R111 ;  /* 0x0000006f6e0a723e */ /* 0x004fcc00000000ff */
[----:B------:R-:W-:Y:S01]  /*9da0*/  MUFU.EX2 R57, R57 ;  /* 0x0000003900397308 */ /* 0x000fe20000000800 */
[----:B------:R-:W-:Y:S02]  /*9db0*/  MOV R118, R5 ;  /* 0x0000000500767202 */ /* 0x000fe40000000f00 */
[----:B------:R-:W-:-:S05]  /*9dc0*/  F2FP.PACK_AB R5, R223, R224 ;  /* 0x000000e0df05723e */ /* 0x000fca00000000ff */
[----:B------:R1:W-:Y:S08]  /*9dd0*/  MUFU.EX2 R108, R3 ;  /* 0x00000003006c7308 */ /* 0x0003f00000000800 */
[----:B------:R-:W-:Y:S01]  /*9de0*/  MUFU.EX2 R65, R65 ;  /* 0x0000004100417308 */ /* 0x000fe20000000800 */
[----:B-1----:R-:W-:-:S07]  /*9df0*/  FFMA.FTZ R3, R196, c[0x0][0x23c], -R0 ;  /* 0x00008f00c4037a23 */ /* 0x002fce0000010800 */
[----:B------:R-:W-:Y:S01]  /*9e00*/  MUFU.EX2 R68, R68 ;  /* 0x0000004400447308 */ /* 0x000fe20000000800 */
[----:B------:R-:W-:Y:S01]  /*9e10*/  IMAD.MOV.U32 R196, RZ, RZ, R218 ;  /* 0x000000ffffc47224 */ /* 0x000fe200078e00da */
[----:B------:R-:W-:-:S05]  /*9e20*/  MOV R218, R109 ;  /* 0x0000006d00da7202 */ /* 0x000fca0000000f00 */
[----:B------:R-:W-:Y:S01]  /*9e30*/  IMAD.MOV.U32 R170, RZ, RZ, R218 ;  /* 0x000000ffffaa7224 */ /* 0x000fe200078e00da */
[----:B------:R1:W2:Y:S01]  /*9e40*/  MUFU.EX2 R109, R3 ;  /* 0x00000003006d7308 */ /* 0x0002a20000000800 */
[----:B------:R-:W-:Y:S02]  /*9e50*/  IMAD.MOV.U32 R218, RZ, RZ, R64 ;  /* 0x000000ffffda7224 */ /* 0x000fe400078e0040 */
[----:B------:R-:W-:-:S05]  /*9e60*/  FFMA.FTZ R64, R101, c[0x0][0x23c], -R0 ;  /* 0x00008f0065407a23 */ /* 0x000fca0000010800 */
[----:B------:R-:W-:Y:S01]  /*9e70*/  MUFU.EX2 R70, R70 ;  /* 0x0000004600467308 */ /* 0x000fe20000000800 */
[----:B-1----:R-:W-:Y:S01]  /*9e80*/  FFMA.FTZ R3, R124, c[0x0][0x23c], -R0 ;  /* 0x00008f007c037a23 */ /* 0x002fe20000010800 */
[----:B------:R-:W-:-:S06]  /*9e90*/  MOV R124, R88 ;  /* 0x00000058007c7202 */ /* 0x000fcc0000000f00 */
[----:B------:R-:W-:Y:S01]  /*9ea0*/  MUFU.EX2 R64, R64 ;  /* 0x0000004000407308 */ /* 0x000fe20000000800 */
[----:B--2---:R-:W-:-:S07]  /*9eb0*/  F2FP.PACK_AB R9, R109, R108 ;  /* 0x0000006c6d09723e */ /* 0x004fce00000000ff */
[----:B------:R1:W-:Y:S02]  /*9ec0*/  MUFU.EX2 R107, R3 ;  /* 0x00000003006b7308 */ /* 0x0003e40000000800 */
[----:B-1----:R-:W-:-:S06]  /*9ed0*/  FFMA.FTZ R3, R148, c[0x0][0x23c], -R0 ;  /* 0x00008f0094037a23 */ /* 0x002fcc0000010800 */
[----:B------:R1:W2:Y:S02]  /*9ee0*/  MUFU.EX2 R106, R3 ;  /* 0x00000003006a7308 */ /* 0x0002a40000000800 */
[----:B-1----:R-:W-:Y:S01]  /*9ef0*/  FFMA.FTZ R3, R87, c[0x0][0x23c], -R4 ;  /* 0x00008f0057037a23 */ /* 0x002fe20000010804 */
[----:B--2---:R-:W-:-:S05]  /*9f00*/  F2FP.PACK_AB R11, R106, R107 ;  /* 0x0000006b6a0b723e */ /* 0x004fca00000000ff */
[----:B------:R1:W-:Y:S02]  /*9f10*/  MUFU.EX2 R114, R3 ;  /* 0x0000000300727308 */ /* 0x0003e40000000800 */
[C---:B------:R-:W-:Y:S08]  /*9f20*/  HMMA.16816.F32 R140, R8.reuse, R12, R140 ;  /* 0x0000000c088c723c */ /* 0x040ff0000000188c */
[----:B------:R-:W-:Y:S01]  /*9f30*/  HMMA.16816.F32 R48, R8, R14, R48 ;  /* 0x0000000e0830723c */ /* 0x000fe20000001830 */
[----:B-1----:R-:W-:Y:S01]  /*9f40*/  FFMA.FTZ R3, R119, c[0x0][0x23c], -R2 ;  /* 0x00008f0077037a23 */ /* 0x002fe20000010802 */
[----:B------:R-:W-:-:S02]  /*9f50*/  MOV R119, R196 ;  /* 0x000000c400777202 */ /* 0x000fc40000000f00 */
[----:B------:R-:W-:Y:S01]  /*9f60*/  MOV R196, R62 ;  /* 0x0000003e00c47202 */ /* 0x000fe20000000f00 */
[----:B------:R1:W-:Y:S03]  /*9f70*/  MUFU.EX2 R96, R3 ;  /* 0x0000000300607308 */ /* 0x0003e60000000800 */
[----:B------:R-:W-:Y:S01]  /*9f80*/  HMMA.16816.F32 R160, R8, R20, R44 ;  /* 0x0000001408a0723c */ /* 0x000fe2000000182c */
[----:B------:R-:W-:Y:S01]  /*9f90*/  FFMA.FTZ R62, R92, c[0x0][0x23c], -R2 ;  /* 0x00008f005c3e7a23 */ /* 0x000fe20000010802 */
[----:B------:R-:W-:-:S05]  /*9fa0*/  F2FP.PACK_AB R6, R124, R119 ;  /* 0x000000777c06723e */ /* 0x000fca00000000ff */
[----:B------:R-:W-:Y:S01]  /*9fb0*/  MUFU.EX2 R62, R62 ;  /* 0x0000003e003e7308 */ /* 0x000fe20000000800 */
[----:B------:R-:W-:Y:S01]  /*9fc0*/  HMMA.16816.F32 R52, R8, R22, R28 ;  /* 0x000000160834723c */ /* 0x000fe2000000181c */
[----:B------:R-:W2:Y:S01]  /*9fd0*/  LDSM.16.MT88.4 R28, [R205+0x5000] ;  /* 0x00500000cd1c783b */ /* 0x000ea20000004200 */
[----:B-1----:R-:W-:-:S05]  /*9fe0*/  FFMA.FTZ R3, R121, c[0x0][0x23c], -R2 ;  /* 0x00008f0079037a23 */ /* 0x002fca0000010802 */
[----:B------:R-:W-:Y:S02]  /*9ff0*/  F2FP.PACK_AB R8, R170, R171 ;  /* 0x000000abaa08723e */ /* 0x000fe400000000ff */
[----:B------:R-:W-:Y:S01]  /*a000*/  F2FP.PACK_AB R9, R227, R229 ;  /* 0x000000e5e309723e */ /* 0x000fe200000000ff */
[----:B------:R1:W3:Y:S01]  /*a010*/  MUFU.EX2 R95, R3 ;  /* 0x00000003005f7308 */ /* 0x0002e20000000800 */
[----:B------:R-:W-:Y:S02]  /*a020*/  F2FP.PACK_AB R11, R225, R226 ;  /* 0x000000e2e10b723e */ /* 0x000fe400000000ff */
[----:B------:R-:W-:Y:S02]  /*a030*/  MOV R121, R219 ;  /* 0x000000db00797202 */ /* 0x000fe40000000f00 */
[----:B------:R-:W-:Y:S01]  /*a040*/  MOV R219, R83 ;  /* 0x0000005300db7202 */ /* 0x000fe20000000f00 */
[----:B-1----:R-:W-:Y:S01]  /*a050*/  FFMA.FTZ R3, R122, c[0x0][0x23c], -R2 ;  /* 0x00008f007a037a23 */ /* 0x002fe20000010802 */
[----:B------:R-:W-:-:S02]  /*a060*/  MOV R122, R199 ;  /* 0x000000c7007a7202 */ /* 0x000fc40000000f00 */
[----:B------:R-:W-:Y:S01]  /*a070*/  MOV R199, R82 ;  /* 0x0000005200c77202 */ /* 0x000fe20000000f00 */
[----:B------:R1:W-:Y:S02]  /*a080*/  MUFU.EX2 R88, R3 ;  /* 0x0000000300587308 */ /* 0x0003e40000000800 */
[----:B-1----:R-:W-:Y:S01]  /*a090*/  FFMA.FTZ R3, R120, c[0x0][0x23c], -R2 ;  /* 0x00008f0078037a23 */ /* 0x002fe20000010802 */
[----:B------:R-:W-:Y:S02]  /*a0a0*/  MOV R120, R198 ;  /* 0x000000c600787202 */ /* 0x000fe40000000f00 */
[----:B------:R-:W-:-:S03]  /*a0b0*/  MOV R198, R78 ;  /* 0x0000004e00c67202 */ /* 0x000fc60000000f00 */
[----:B------:R1:W-:Y:S02]  /*a0c0*/  MUFU.EX2 R87, R3 ;  /* 0x0000000300577308 */ /* 0x0003e40000000800 */
[----:B-1----:R-:W-:Y:S02]  /*a0d0*/  FFMA.FTZ R3, R133, c[0x0][0x23c], -R0 ;  /* 0x00008f0085037a23 */ /* 0x002fe40000010800 */
[----:B------:R-:W-:-:S04]  /*a0e0*/  IMAD.MOV.U32 R133, RZ, RZ, R85 ;  /* 0x000000ffff857224 */ /* 0x000fc800078e0055 */
[----:B------:R1:W-:Y:S01]  /*a0f0*/  MUFU.EX2 R85, R3 ;  /* 0x0000000300557308 */ /* 0x0003e20000000800 */
[----:B------:R-:W-:-:S07]  /*a100*/  F2FP.PACK_AB R10, R120, R133 ;  /* 0x00000085780a723e */ /* 0x000fce00000000ff */
[----:B------:R-:W-:Y:S01]  /*a110*/  HMMA.16816.F32 R144, R8, R12, R40 ;  /* 0x0000000c0890723c */ /* 0x000fe20000001828 */
[----:B-1----:R-:W-:Y:S01]  /*a120*/  FFMA.FTZ R3, R172, c[0x0][0x23c], -R0 ;  /* 0x00008f00ac037a23 */ /* 0x002fe20000010800 */
[----:B------:R-:W-:-:S06]  /*a130*/  MOV R172, R201 ;  /* 0x000000c900ac7202 */ /* 0x000fcc0000000f00 */
[----:B------:R-:W-:Y:S01]  /*a140*/  HMMA.16816.F32 R40, R8, R20, R16 ;  /* 0x000000140828723c */ /* 0x000fe20000001810 */
[----:B------:R-:W1:Y:S01]  /*a150*/  LDSM.16.MT88.4 R16, [R206+0x5000] ;  /* 0x00500000ce10783b */ /* 0x000e620000004200 */
[----:B------:R4:W5:Y:S01]  /*a160*/  MUFU.EX2 R86, R3 ;  /* 0x0000000300567308 */ /* 0x0009620000000800 */
[----:B------:R-:W-:-:S05]  /*a170*/  MOV R201, R80 ;  /* 0x0000005000c97202 */ /* 0x000fca0000000f00 */
[C---:B------:R-:W-:Y:S01]  /*a180*/  HMMA.16816.F32 R44, R8.reuse, R14, R36 ;  /* 0x0000000e082c723c */ /* 0x040fe20000001824 */
[----:B------:R-:W1:Y:S06]  /*a190*/  LDSM.16.MT88.4 R12, [R206+0x5400] ;  /* 0x00540000ce0c783b */ /* 0x000e6c0000004200 */
[--C-:B------:R-:W-:Y:S01]  /*a1a0*/  FFMA.FTZ R36, R97, c[0x0][0x23c], -R2.reuse ;  /* 0x00008f0061247a23 */ /* 0x100fe20000010802 */
[----:B------:R-:W-:Y:S01]  /*a1b0*/  HMMA.16816.F32 R32, R8, R22, R32 ;  /* 0x000000160820723c */ /* 0x000fe20000001820 */
[----:B------:R-:W-:Y:S01]  /*a1c0*/  FFMA.FTZ R37, R94, c[0x0][0x23c], -R2 ;  /* 0x00008f005e257a23 */ /* 0x000fe20000010802 */
[----:B------:R-:W1:Y:S01]  /*a1d0*/  LDSM.16.MT88.4 R20, [R205+0x5400] ;  /* 0x00540000cd14783b */ /* 0x000e620000004200 */
[----:B----4-:R-:W-:Y:S01]  /*a1e0*/  FFMA.FTZ R3, R135, c[0x0][0x23c], -R0 ;  /* 0x00008f0087037a23 */ /* 0x010fe20000010800 */
[----:B------:R-:W-:Y:S01]  /*a1f0*/  MOV R135, R66 ;  /* 0x0000004200877202 */ /* 0x000fe20000000f00 */
[----:B------:R-:W-:Y:S01]  /*a200*/  FFMA.FTZ R66, R99, c[0x0][0x23c], -R4 ;  /* 0x00008f0063427a23 */ /* 0x000fe20000010804 */
[----:B------:R-:W-:Y:S01]  /*a210*/  MOV R99, R155 ;  /* 0x0000009b00637202 */ /* 0x000fe20000000f00 */
[----:B------:R4:W-:Y:S01]  /*a220*/  MUFU.EX2 R84, R3 ;  /* 0x0000000300547308 */ /* 0x0009e20000000800 */
[----:B---3--:R-:W-:Y:S01]  /*a230*/  F2FP.PACK_AB R8, R95, R96 ;  /* 0x000000605f08723e */ /* 0x008fe200000000ff */
[--C-:B------:R-:W-:Y:S01]  /*a240*/  FFMA.FTZ R38, R125, c[0x0][0x23c], -R0.reuse ;  /* 0x00008f007d267a23 */ /* 0x100fe20000010800 */
[----:B-----5:R-:W-:Y:S01]  /*a250*/  F2FP.PACK_AB R9, R86, R85 ;  /* 0x000000555609723e */ /* 0x020fe200000000ff */
[----:B------:R-:W-:Y:S01]  /*a260*/  FFMA.FTZ R39, R123, c[0x0][0x23c], -R0 ;  /* 0x00008f007b277a23 */ /* 0x000fe20000010800 */
[----:B------:R-:W-:-:S03]  /*a270*/  F2FP.PACK_AB R10, R87, R88 ;  /* 0x00000058570a723e */ /* 0x000fc600000000ff */
[----:B------:R-:W-:Y:S01]  /*a280*/  MUFU.EX2 R66, R66 ;  /* 0x0000004200427308 */ /* 0x000fe20000000800 */
[----:B----4-:R-:W-:Y:S01]  /*a290*/  FFMA.FTZ R3, R173, c[0x0][0x23c], -R0 ;  /* 0x00008f00ad037a23 */ /* 0x010fe20000010800 */
[----:B------:R-:W-:Y:S01]  /*a2a0*/  MOV R173, R69 ;  /* 0x0000004500ad7202 */ /* 0x000fe20000000f00 */
[----:B------:R-:W-:Y:S01]  /*a2b0*/  FFMA.FTZ R69, R89, c[0x0][0x23c], -R4 ;  /* 0x00008f0059457a23 */ /* 0x000fe20000010804 */
[----:B------:R-:W-:-:S04]  /*a2c0*/  F2FP.PACK_AB R4, R121, R122 ;  /* 0x0000007a7904723e */ /* 0x000fc800000000ff */
[----:B------:R3:W4:Y:S03]  /*a2d0*/  MUFU.EX2 R83, R3 ;  /* 0x0000000300537308 */ /* 0x0007260000000800 */
[C---:B--2---:R-:W-:Y:S05]  /*a2e0*/  HMMA.16816.F32 R144, R4.reuse, R28, R144 ;  /* 0x0000001c0490723c */ /* 0x044fea0000001890 */
[----:B------:R-:W-:Y:S03]  /*a2f0*/  MUFU.EX2 R69, R69 ;  /* 0x0000004500457308 */ /* 0x000fe60000000800 */
[----:B------:R-:W-:Y:S01]  /*a300*/  HMMA.16816.F32 R44, R4, R30, R44 ;  /* 0x0000001e042c723c */ /* 0x000fe2000000182c */
[----:B---3--:R-:W-:Y:S01]  /*a310*/  FFMA.FTZ R3, R132, c[0x0][0x23c], -R2 ;  /* 0x00008f0084037a23 */ /* 0x008fe20000010802 */
[----:B----4-:R-:W-:-:S03]  /*a320*/  F2FP.PACK_AB R11, R83, R84 ;  /* 0x00000054530b723e */ /* 0x010fc600000000ff */
[----:B------:R2:W-:Y:S03]  /*a330*/  MUFU.EX2 R82, R3 ;  /* 0x0000000300527308 */ /* 0x0005e60000000800 */
[----:B-1----:R-:W-:Y:S08]  /*a340*/  HMMA.16816.F32 R40, R4, R16, R40 ;  /* 0x000000100428723c */ /* 0x002ff00000001828 */
[----:B------:R-:W-:Y:S01]  /*a350*/  HMMA.16816.F32 R140, R8, R28, R140 ;  /* 0x0000001c088c723c */ /* 0x000fe2000000188c */
[----:B--2---:R-:W-:-:S07]  /*a360*/  FFMA.FTZ R3, R126, c[0x0][0x23c], -R2 ;  /* 0x00008f007e037a23 */ /* 0x004fce0000010802 */
[----:B------:R-:W-:Y:S01]  /*a370*/  HMMA.16816.F32 R148, R8, R30, R48 ;  /* 0x0000001e0894723c */ /* 0x000fe20000001830 */
[----:B------:R-:W-:Y:S01]  /*a380*/  MUFU.EX2 R31, R38 ;  /* 0x00000026001f7308 */ /* 0x000fe20000000800 */
[----:B------:R-:W-:-:S05]  /*a390*/  FFMA.FTZ R28, R243, R73, R129 ;  /* 0x00000049f31c7223 */ /* 0x000fca0000010081 */
[--C-:B------:R-:W-:Y:S01]  /*a3a0*/  FFMA.FTZ R48, R104, c[0x0][0x23c], -R0.reuse ;  /* 0x00008f0068307a23 */ /* 0x100fe20000010800 */
[C---:B------:R-:W-:Y:S01]  /*a3b0*/  HMMA.16816.F32 R160, R8.reuse, R16, R160 ;  /* 0x0000001008a0723c */ /* 0x040fe200000018a0 */
[----:B------:R1:W2:Y:S01]  /*a3c0*/  MUFU.EX2 R81, R3 ;  /* 0x0000000300517308 */ /* 0x0002a20000000800 */
[--C-:B------:R-:W-:Y:S02]  /*a3d0*/  FFMA.FTZ R49, R103, c[0x0][0x23c], -R0.reuse ;  /* 0x00008f0067317a23 */ /* 0x100fe40000010800 */
[--C-:B------:R-:W-:Y:S02]  /*a3e0*/  FFMA.FTZ R50, R117, c[0x0][0x23c], -R0.reuse ;  /* 0x00008f0075327a23 */ /* 0x100fe40000010800 */
[----:B------:R-:W-:Y:S02]  /*a3f0*/  FFMA.FTZ R51, R116, c[0x0][0x23c], -R0 ;  /* 0x00008f0074337a23 */ /* 0x000fe40000010800 */
[----:B------:R-:W-:Y:S01]  /*a400*/  HMMA.16816.F32 R8, R8, R18, R52 ;  /* 0x000000120808723c */ /* 0x000fe20000001834 */
[----:B------:R-:W-:Y:S01]  /*a410*/  MUFU.EX2 R55, R26 ;  /* 0x0000001a00377308 */ /* 0x000fe20000000800 */
[----:B-1----:R-:W-:-:S07]  /*a420*/  FFMA.FTZ R3, R134, c[0x0][0x23c], -R2 ;  /* 0x00008f0086037a23 */ /* 0x002fce0000010802 */
[----:B------:R1:W-:Y:S08]  /*a430*/  MUFU.EX2 R54, R25 ;  /* 0x0000001900367308 */ /* 0x0003f00000000800 */
[----:B------:R3:W-:Y:S01]  /*a440*/  MUFU.EX2 R80, R3 ;  /* 0x0000000300507308 */ /* 0x0007e20000000800 */
[----:B-1----:R-:W-:Y:S01]  /*a450*/  HMMA.16816.F32 R24, R4, R18, R32 ;  /* 0x000000120418723c */ /* 0x002fe20000001820 */
[----:B------:R-:W1:Y:S06]  /*a460*/  LDSM.16.MT88.4 R16, [R205+0x5800] ;  /* 0x00580000cd10783b */ /* 0x000e6c0000004200 */
[----:B------:R-:W-:Y:S01]  /*a470*/  MUFU.EX2 R53, R36 ;  /* 0x0000002400357308 */ /* 0x000fe20000000800 */
[----:B--2---:R-:W-:Y:S01]  /*a480*/  F2FP.PACK_AB R4, R81, R82 ;  /* 0x000000525104723e */ /* 0x004fe200000000ff */
[----:B---3--:R-:W-:-:S02]  /*a490*/  FFMA.FTZ R3, R127, c[0x0][0x23c], -R2 ;  /* 0x00008f007f037a23 */ /* 0x008fc40000010802 */
[----:B------:R-:W-:-:S04]  /*a4a0*/  FFMA.FTZ R2, R177, c[0x0][0x23c], -R0 ;  /* 0x00008f00b1027a23 */ /* 0x000fc80000010800 */
[----:B------:R-:W-:Y:S08]  /*a4b0*/  MUFU.EX2 R52, R37 ;  /* 0x0000002500347308 */ /* 0x000ff00000000800 */
[----:B------:R2:W3:Y:S08]  /*a4c0*/  MUFU.EX2 R79, R3 ;  /* 0x00000003004f7308 */ /* 0x0004f00000000800 */
[----:B------:R4:W-:Y:S01]  /*a4d0*/  MUFU.EX2 R77, R2 ;  /* 0x00000002004d7308 */ /* 0x0009e20000000800 */
[----:B--2---:R-:W-:Y:S01]  /*a4e0*/  FFMA.FTZ R3, R175, c[0x0][0x23c], -R0 ;  /* 0x00008f00af037a23 */ /* 0x004fe20000010800 */
[----:B---3--:R-:W-:-:S06]  /*a4f0*/  F2FP.PACK_AB R6, R79, R80 ;  /* 0x000000504f06723e */ /* 0x008fcc00000000ff */
[----:B------:R-:W-:Y:S01]  /*a500*/  MUFU.EX2 R30, R39 ;  /* 0x00000027001e7308 */ /* 0x000fe20000000800 */
[----:B----4-:R-:W-:-:S07]  /*a510*/  FFMA.FTZ R2, R241, R71, R220 ;  /* 0x00000047f1027223 */ /* 0x010fce00000100dc */
[----:B------:R2:W3:Y:S08]  /*a520*/  MUFU.EX2 R78, R3 ;  /* 0x00000003004e7308 */ /* 0x0004f00000000800 */
[----:B------:R-:W-:Y:S01]  /*a530*/  MUFU.EX2 R48, R48 ;  /* 0x0000003000307308 */ /* 0x000fe20000000800 */
[----:B--2---:R-:W-:Y:S01]  /*a540*/  FFMA.FTZ R3, R176, c[0x0][0x23c], -R0 ;  /* 0x00008f00b0037a23 */ /* 0x004fe20000010800 */
[----:B---3--:R-:W-:-:S06]  /*a550*/  F2FP.PACK_AB R5, R77, R78 ;  /* 0x0000004e4d05723e */ /* 0x008fcc00000000ff */
[----:B------:R-:W-:Y:S01]  /*a560*/  MUFU.EX2 R49, R49 ;  /* 0x0000003100317308 */ /* 0x000fe20000000800 */
[----:B------:R-:W-:-:S07]  /*a570*/  FFMA.FTZ R0, R242, R74, R130 ;  /* 0x0000004af2007223 */ /* 0x000fce0000010082 */
[----:B------:R-:W2:Y:S08]  /*a580*/  MUFU.EX2 R76, R3 ;  /* 0x00000003004c7308 */ /* 0x000eb00000000800 */
[----:B------:R-:W-:Y:S01]  /*a590*/  MUFU.EX2 R50, R50 ;  /* 0x0000003200327308 */ /* 0x000fe20000000800 */
[----:B--2---:R-:W-:Y:S01]  /*a5a0*/  F2FP.PACK_AB R7, R75, R76 ;  /* 0x0000004c4b07723e */ /* 0x004fe200000000ff */
[----:B------:R-:W-:-:S06]  /*a5b0*/  FFMA.FTZ R3, R240, R72, R173 ;  /* 0x00000048f0037223 */ /* 0x000fcc00000100ad */
[----:B------:R-:W2:Y:S01]  /*a5c0*/  MUFU.EX2 R51, R51 ;  /* 0x0000003300337308 */ /* 0x000ea20000000800 */
[C---:B------:R-:W-:Y:S01]  /*a5d0*/  HMMA.16816.F32 R32, R4.reuse, R14, R8 ;  /* 0x0000000e0420723c */ /* 0x040fe20000001808 */
[----:B------:R-:W3:Y:S07]  /*a5e0*/  LDSM.16.MT88.4 R8, [R206+0x5800] ;  /* 0x00580000ce08783b */ /* 0x000eee0000004200 */
[C---:B------:R-:W-:Y:S08]  /*a5f0*/  HMMA.16816.F32 R140, R4.reuse, R20, R140 ;  /* 0x00000014048c723c */ /* 0x040ff0000000188c */
[C---:B------:R-:W-:Y:S08]  /*a600*/  HMMA.16816.F32 R148, R4.reuse, R22, R148 ;  /* 0x000000160494723c */ /* 0x040ff00000001894 */
[----:B------:R-:W-:Y:S07]  /*a610*/  HMMA.16816.F32 R160, R4, R12, R160 ;  /* 0x0000000c04a0723c */ /* 0x000fee00000018a0 */
[----:B------:R-:W-:-:S02]  /*a620*/  F2FP.PACK_AB R4, R252, R118 ;  /* 0x00000076fc04723e */ /* 0x000fc400000000ff */
[----:B------:R-:W-:Y:S02]  /*a630*/  F2FP.PACK_AB R5, R244, R237 ;  /* 0x000000edf405723e */ /* 0x000fe400000000ff */
[----:B------:R-:W-:Y:S02]  /*a640*/  F2FP.PACK_AB R6, R245, R235 ;  /* 0x000000ebf506723e */ /* 0x000fe400000000ff */
[----:B------:R-:W-:-:S07]  /*a650*/  F2FP.PACK_AB R7, R234, R236 ;  /* 0x000000ecea07723e */ /* 0x000fce00000000ff */
[C---:B------:R-:W-:Y:S07]  /*a660*/  HMMA.16816.F32 R144, R4.reuse, R20, R144 ;  /* 0x000000140490723c */ /* 0x040fee0000001890 */
[----:B------:R-:W-:Y:S01]  /*a670*/  FADD.FTZ R20, R135, R3 ;  /* 0x0000000387147221 */ /* 0x000fe20000010000 */
[C---:B------:R-:W-:Y:S01]  /*a680*/  HMMA.16816.F32 R40, R4.reuse, R12, R40 ;  /* 0x0000000c0428723c */ /* 0x040fe20000001828 */
[----:B------:R-:W-:Y:S01]  /*a690*/  FADD.FTZ R3, R221, R2 ;  /* 0x00000002dd037221 */ /* 0x000fe20000010000 */
[----:B------:R-:W-:Y:S01]  /*a6a0*/  MOV R135, R168 ;  /* 0x000000a800877202 */ /* 0x000fe20000000f00 */
[----:B------:R-:W-:Y:S01]  /*a6b0*/  FADD.FTZ R2, R188, R0 ;  /* 0x00000000bc027221 */ /* 0x000fe20000010000 */
[----:B------:R-:W-:Y:S01]  /*a6c0*/  MOV R168, R156 ;  /* 0x0000009c00a87202 */ /* 0x000fe20000000f00 */
[----:B------:R-:W-:Y:S01]  /*a6d0*/  FADD.FTZ R0, R184, R28 ;  /* 0x0000001cb8007221 */ /* 0x000fe20000010000 */
[----:B------:R-:W-:Y:S01]  /*a6e0*/  MOV R156, R158 ;  /* 0x0000009e009c7202 */ /* 0x000fe20000000f00 */
[----:B------:R-:W-:Y:S01]  /*a6f0*/  FADD.FTZ R29, R172, R20 ;  /* 0x00000014ac1d7221 */ /* 0x000fe20000010000 */
[C---:B------:R-:W-:Y:S01]  /*a700*/  HMMA.16816.F32 R36, R4.reuse, R22, R44 ;  /* 0x000000160424723c */ /* 0x040fe2000000182c */
[----:B------:R-:W-:Y:S01]  /*a710*/  FADD.FTZ R3, R222, R3 ;  /* 0x00000003de037221 */ /* 0x000fe20000010000 */
[----:B------:R-:W-:Y:S01]  /*a720*/  MOV R172, R169 ;  /* 0x000000a900ac7202 */ /* 0x000fe20000000f00 */
[----:B------:R-:W-:Y:S01]  /*a730*/  FADD.FTZ R2, R190, R2 ;  /* 0x00000002be027221 */ /* 0x000fe20000010000 */
[----:B------:R-:W-:Y:S01]  /*a740*/  MOV R132, R168 ;  /* 0x000000a800847202 */ /* 0x000fe20000000f00 */
[----:B------:R-:W-:Y:S01]  /*a750*/  IMAD.MOV.U32 R169, RZ, RZ, R157 ;  /* 0x000000ffffa97224 */ /* 0x000fe200078e009d */
[----:B------:R-:W-:Y:S01]  /*a760*/  MOV R157, R152 ;  /* 0x00000098009d7202 */ /* 0x000fe20000000f00 */
[----:B------:R-:W-:Y:S01]  /*a770*/  FADD.FTZ R28, R185, R0 ;  /* 0x00000000b91c7221 */ /* 0x000fe20000010000 */
[----:B------:R-:W-:Y:S01]  /*a780*/  HMMA.16816.F32 R12, R4, R14, R24 ;  /* 0x0000000e040c723c */ /* 0x000fe20000001818 */
[----:B------:R-:W-:Y:S01]  /*a790*/  FADD.FTZ R0, R135, R29 ;  /* 0x0000001d87007221 */ /* 0x000fe20000010000 */
[----:B------:R-:W-:Y:S01]  /*a7a0*/  MOV R173, R169 ;  /* 0x000000a900ad7202 */ /* 0x000fe20000000f00 */
[----:B------:R-:W-:Y:S01]  /*a7b0*/  FADD.FTZ R3, R238, R3 ;  /* 0x00000003ee037221 */ /* 0x000fe20000010000 */
[----:B------:R-:W-:Y:S01]  /*a7c0*/  MOV R158, R153 ;  /* 0x00000099009e7202 */ /* 0x000fe20000000f00 */
[----:B------:R-:W-:Y:S01]  /*a7d0*/  FADD.FTZ R2, R193, R2 ;  /* 0x00000002c1027221 */ /* 0x000fe20000010000 */
[----:B------:R-:W-:Y:S01]  /*a7e0*/  MOV R168, R156 ;  /* 0x0000009c00a87202 */ /* 0x000fe20000000f00 */
[----:B------:R-:W-:Y:S01]  /*a7f0*/  IMAD.MOV.U32 R126, RZ, RZ, R172 ;  /* 0x000000ffff7e7224 */ /* 0x000fe200078e00ac */
[----:B------:R-:W-:Y:S01]  /*a800*/  F2FP.PACK_AB R4, R54, R55 ;  /* 0x000000373604723e */ /* 0x000fe200000000ff */
[----:B------:R-:W-:Y:S01]  /*a810*/  FADD.FTZ R3, R90, R3 ;  /* 0x000000035a037221 */ /* 0x000fe20000010000 */
[----:B------:R-:W-:Y:S01]  /*a820*/  F2FP.PACK_AB R5, R30, R31 ;  /* 0x0000001f1e05723e */ /* 0x000fe200000000ff */
[----:B------:R-:W-:Y:S01]  /*a830*/  FADD.FTZ R2, R197, R2 ;  /* 0x00000002c5027221 */ /* 0x000fe20000010000 */
[----:B------:R-:W-:Y:S01]  /*a840*/  F2FP.PACK_AB R6, R52, R53 ;  /* 0x000000353406723e */ /* 0x000fe200000000ff */
[----:B------:R-:W-:Y:S01]  /*a850*/  IMAD.MOV.U32 R169, RZ, RZ, R157 ;  /* 0x000000ffffa97224 */ /* 0x000fe200078e009d */
[----:B------:R-:W-:Y:S01]  /*a860*/  F2FP.PACK_AB R7, R49, R48 ;  /* 0x000000303107723e */ /* 0x000fe200000000ff */
[----:B------:R-:W-:Y:S01]  /*a870*/  IMAD.MOV.U32 R91, RZ, RZ, R173 ;  /* 0x000000ffff5b7224 */ /* 0x000fe200078e00ad */
[----:B------:R-:W-:Y:S01]  /*a880*/  MOV R172, R170 ;  /* 0x000000aa00ac7202 */ /* 0x000fe20000000f00 */
[----:B------:R-:W-:Y:S01]  /*a890*/  FADD.FTZ R2, R192, R2 ;  /* 0x00000002c0027221 */ /* 0x000fe20000010000 */
[----:B------:R-:W-:Y:S01]  /*a8a0*/  MOV R170, R158 ;  /* 0x0000009e00aa7202 */ /* 0x000fe20000000f00 */
[----:B------:R-:W4:Y:S01]  /*a8b0*/  LDSM.16.MT88.4 R152, [R205+0x5c00] ;  /* 0x005c0000cd98783b */ /* 0x000f220000004200 */
[----:B------:R-:W-:Y:S01]  /*a8c0*/  MOV R157, R166 ;  /* 0x000000a6009d7202 */ /* 0x000fe20000000f00 */
[C---:B-1----:R-:W-:Y:S01]  /*a8d0*/  HMMA.16816.F32 R140, R4.reuse, R16, R140 ;  /* 0x00000010048c723c */ /* 0x042fe2000000188c */
[----:B------:R-:W-:Y:S01]  /*a8e0*/  MOV R134, R168 ;  /* 0x000000a800867202 */ /* 0x000fe20000000f00 */
[----:B------:R-:W-:Y:S01]  /*a8f0*/  FADD.FTZ R2, R194, R2 ;  /* 0x00000002c2027221 */ /* 0x000fe20000010000 */
[----:B------:R-:W-:Y:S01]  /*a900*/  MOV R158, R167 ;  /* 0x000000a7009e7202 */ /* 0x000fe20000000f00 */
[----:B------:R-:W-:Y:S01]  /*a910*/  IMAD.MOV.U32 R98, RZ, RZ, R157 ;  /* 0x000000ffff627224 */ /* 0x000fe200078e009d */
[----:B------:R-:W-:Y:S01]  /*a920*/  MOV R89, R169 ;  /* 0x000000a900597202 */ /* 0x000fe20000000f00 */
[----:B------:R-:W1:Y:S01]  /*a930*/  LDSM.16.MT88.4 R20, [R206+0x5c00] ;  /* 0x005c0000ce14783b */ /* 0x000e620000004200 */
[----:B------:R-:W-:Y:S01]  /*a940*/  MOV R156, R165 ;  /* 0x000000a5009c7202 */ /* 0x000fe20000000f00 */
[----:B------:R-:W-:Y:S01]  /*a950*/  HMMA.16816.F32 R148, R4, R18, R148 ;  /* 0x000000120494723c */ /* 0x000fe20000001894 */
[----:B------:R-:W-:-:S02]  /*a960*/  MOV R135, R171 ;  /* 0x000000ab00877202 */ /* 0x000fc40000000f00 */
[----:B------:R-:W-:Y:S02]  /*a970*/  MOV R171, R164 ;  /* 0x000000a400ab7202 */ /* 0x000fe40000000f00 */
[----:B------:R-:W-:Y:S02]  /*a980*/  MOV R90, R138 ;  /* 0x0000008a005a7202 */ /* 0x000fe40000000f00 */
[----:B------:R-:W-:Y:S01]  /*a990*/  MOV R173, R170 ;  /* 0x000000aa00ad7202 */ /* 0x000fe20000000f00 */
[----:B---3--:R-:W-:Y:S01]  /*a9a0*/  HMMA.16816.F32 R160, R4, R8, R160 ;  /* 0x0000000804a0723c */ /* 0x008fe200000018a0 */
[----:B------:R-:W-:Y:S02]  /*a9b0*/  F2FP.PACK_AB R164, R57, R56 ;  /* 0x0000003839a4723e */ /* 0x000fe400000000ff */
[----:B--2---:R-:W-:Y:S02]  /*a9c0*/  F2FP.PACK_AB R165, R51, R50 ;  /* 0x0000003233a5723e */ /* 0x004fe400000000ff */
[----:B------:R-:W-:-:S02]  /*a9d0*/  F2FP.PACK_AB R166, R62, R61 ;  /* 0x0000003d3ea6723e */ /* 0x000fc400000000ff */
[----:B------:R-:W-:Y:S01]  /*a9e0*/  F2FP.PACK_AB R167, R65, R64 ;  /* 0x0000004041a7723e */ /* 0x000fe200000000ff */
[----:B------:R-:W-:Y:S01]  /*a9f0*/  HMMA.16816.F32 R24, R4, R10, R32 ;  /* 0x0000000a0418723c */ /* 0x000fe20000001820 */
[----:B------:R-:W-:Y:S02]  /*aa00*/  F2FP.PACK_AB R168, R199, R219 ;  /* 0x000000dbc7a8723e */ /* 0x000fe400000000ff */
[----:B------:R-:W-:Y:S02]  /*aa10*/  F2FP.PACK_AB R169, R68, R66 ;  /* 0x0000004244a9723e */ /* 0x000fe400000000ff */
[----:B------:R-:W-:Y:S02]  /*aa20*/  F2FP.PACK_AB R170, R201, R198 ;  /* 0x000000c6c9aa723e */ /* 0x000fe400000000ff */
[----:B------:R-:W-:Y:S02]  /*aa30*/  F2FP.PACK_AB R4, R196, R233 ;  /* 0x000000e9c404723e */ /* 0x000fe400000000ff */
[----:B------:R-:W-:-:S02]  /*aa40*/  F2FP.PACK_AB R5, R189, R232 ;  /* 0x000000e8bd05723e */ /* 0x000fc400000000ff */
[----:B------:R-:W-:Y:S02]  /*aa50*/  F2FP.PACK_AB R6, R200, R218 ;  /* 0x000000dac806723e */ /* 0x000fe400000000ff */
[----:B------:R-:W-:Y:S01]  /*aa60*/  F2FP.PACK_AB R7, R58, R114 ;  /* 0x000000723a07723e */ /* 0x000fe200000000ff */
[----:B----4-:R-:W-:Y:S01]  /*aa70*/  HMMA.16816.F32 R140, R164, R152, R140 ;  /* 0x00000098a48c723c */ /* 0x010fe2000000188c */
[-C--:B------:R-:W-:Y:S02]  /*aa80*/  MOV R138, R67.reuse ;  /* 0x00000043008a7202 */ /* 0x080fe40000000f00 */
[----:B------:R-:W-:-:S05]  /*aa90*/  @P0 MOV R138, R67 ;  /* 0x00000043008a0202 */ /* 0x000fca0000000f00 */
[C---:B------:R-:W-:Y:S08]  /*aaa0*/  HMMA.16816.F32 R144, R4.reuse, R16, R144 ;  /* 0x000000100490723c */ /* 0x040ff00000001890 */
[C---:B------:R-:W-:Y:S07]  /*aab0*/  HMMA.16816.F32 R40, R4.reuse, R8, R40 ;  /* 0x000000080428723c */ /* 0x040fee0000001828 */
[----:B------:R-:W-:Y:S01]  /*aac0*/  FADD.FTZ R8, R191, R28 ;  /* 0x0000001cbf087221 */ /* 0x000fe20000010000 */
[C---:B------:R-:W-:Y:S08]  /*aad0*/  HMMA.16816.F32 R16, R4.reuse, R18, R36 ;  /* 0x000000120410723c */ /* 0x040ff00000001824 */
[----:B------:R-:W-:Y:S07]  /*aae0*/  HMMA.16816.F32 R12, R4, R10, R12 ;  /* 0x0000000a040c723c */ /* 0x000fee000000180c */
        /* <DEDUP_REMOVED lines=8> */
[----:B------:R-:W-:Y:S01]  /*ab70*/  FADD.FTZ R0, R136, R0 ;  /* 0x0000000088007221 */ /* 0x000fe20000010000 */
[----:B------:R-:W-:Y:S01]  /*ab80*/  F2FP.PACK_AB R171, R70, R69 ;  /* 0x0000004546ab723e */ /* 0x000fe200000000ff */
[----:B------:R-:W-:Y:S01]  /*ab90*/  FADD.FTZ R5, R159, R4 ;  /* 0x000000049f057221 */ /* 0x000fe20000010000 */
[----:B-1----:R-:W-:Y:S01]  /*aba0*/  HMMA.16816.F32 R160, R164, R20, R160 ;  /* 0x00000014a4a0723c */ /* 0x002fe200000018a0 */
[----:B------:R-:W-:Y:S01]  /*abb0*/  FADD.FTZ R4, R91, R6 ;  /* 0x000000065b047221 */ /* 0x000fe20000010000 */
[----:B------:R-:W-:Y:S01]  /*abc0*/  MOV R137, R63 ;  /* 0x0000003f00897202 */ /* 0x000fe20000000f00 */
[----:B------:R-:W-:Y:S01]  /*abd0*/  FADD.FTZ R0, R187, R0 ;  /* 0x00000000bb007221 */ /* 0x000fe20000010000 */
[----:B------:R-:W-:Y:S01]  /*abe0*/  MOV R3, R59 ;  /* 0x0000003b00037202 */ /* 0x000fe20000000f00 */
[----:B------:R-:W-:Y:S01]  /*abf0*/  FADD.FTZ R8, R134, R5 ;  /* 0x0000000586087221 */ /* 0x000fe20000010000 */
[----:B------:R-:W-:Y:S01]  /*ac00*/  @P0 MOV R137, R63 ;  /* 0x0000003f00890202 */ /* 0x000fe20000000f00 */
[----:B------:R-:W-:Y:S01]  /*ac10*/  FADD.FTZ R7, R89, R4 ;  /* 0x0000000459077221 */ /* 0x000fe20000010000 */
[----:B------:R-:W-:Y:S01]  /*ac20*/  HMMA.16816.F32 R144, R168, R152, R144 ;  /* 0x00000098a890723c */ /* 0x000fe20000001890 */
[----:B------:R-:W-:Y:S01]  /*ac30*/  FADD.FTZ R6, R195, R2 ;  /* 0x00000002c3067221 */ /* 0x000fe20000010000 */
[----:B------:R-:W-:Y:S01]  /*ac40*/  @P0 MOV R3, R59 ;  /* 0x0000003b00030202 */ /* 0x000fe20000000f00 */
[----:B------:R-:W-:-:S02]  /*ac50*/  FADD.FTZ R5, R186, R0 ;  /* 0x00000000ba057221 */ /* 0x000fc40000010000 */
[----:B------:R-:W-:Y:S02]  /*ac60*/  FADD.FTZ R4, R98, R8 ;  /* 0x0000000862047221 */ /* 0x000fe40000010000 */
        /* <DEDUP_REMOVED lines=77> */
[----:B------:R-:W-:Y:S01]  /*b140*/  @P0 IADD3 R218, R202, -0x3, RZ ;  /* 0xfffffffdcada0810 */ /* 0x000fe20007ffe0ff */
        /* <DEDUP_REMOVED lines=18> */
[----:B------:R-:W-:Y:S01]  /*b270*/  IMAD.MOV.U32 R136, RZ, RZ, R60 ;  /* 0x000000ffff887224 */ /* 0x000fe200078e003c */
[----:B------:R-:W-:Y:S01]  /*b280*/  @P0 MOV R136, R60 ;  /* 0x0000003c00880202 */ /* 0x000fe20000000f00 */
[----:B------:R-:W-:Y:S01]  /*b290*/  FADD.FTZ R243, R65, R0 ;  /* 0x0000000041f37221 */ /* 0x000fe20000010000 */
[----:B------:R-:W-:Y:S01]  /*b2a0*/  MOV R0, R203 ;  /* 0x000000cb00007202 */ /* 0x000fe20000000f00 */
[----:B------:R-:W-:Y:S02]  /*b2b0*/  FADD.FTZ R240, R201, R5 ;  /* 0x00000005c9f07221 */ /* 0x000fe40000010000 */
[----:B------:R-:W-:Y:S02]  /*b2c0*/  FADD.FTZ R241, R70, R4 ;  /* 0x0000000446f17221 */ /* 0x000fe40000010000 */
[----:B------:R-:W-:Y:S01]  /*b2d0*/  FADD.FTZ R242, R62, R2 ;  /* 0x000000023ef27221 */ /* 0x000fe20000010000 */
[----:B------:R-:W-:Y:S05]  /*b2e0*/  @P0 BRA `(.L_x_17) ;  /* 0x0000001000000947 */ /* 0x000fea0003800000 */
.L_x_15:
[----:B------:R-:W-:-:S04]  /*b2f0*/  IADD3 R218, R0, -0x1, RZ ;  /* 0xffffffff00da7810 */ /* 0x000fc80007ffe0ff */
.L_x_17:
[----:B------:R-:W-:-:S13]  /*b300*/  ISETP.GE.AND P0, PT, R218, RZ, PT ;  /* 0x000000ffda00720c */ /* 0x000fda0003f06270 */
[----:B------:R-:W-:Y:S05]  /*b310*/  @!P0 BRA `(.L_x_18) ;  /* 0x000037b000008947 */ /* 0x000fea0003800000 */
[----:B------:R-:W2:Y:S01]  /*b320*/  LDL.LU.64 R6, [R1+0x30] ;  /* 0x0000300001067983 */ /* 0x000ea20000300a00 */
[----:B------:R-:W-:Y:S01]  /*b330*/  IMAD.MOV.U32 R2, RZ, RZ, c[0x0][0x19c] ;  /* 0x00006700ff027624 */ /* 0x000fe200078e00ff */
[----:B------:R-:W-:Y:S01]  /*b340*/  ULDC.64 UR4, c[0x0][0x1a0] ;  /* 0x0000680000047ab9 */ /* 0x000fe20000000a00 */
[----:B------:R-:W-:Y:S01]  /*b350*/  IMAD.MOV.U32 R0, RZ, RZ, c[0x0][0x198] ;  /* 0x00006600ff007624 */ /* 0x000fe200078e00ff */
[----:B------:R-:W3:Y:S01]  /*b360*/  LDL.LU.64 R4, [R1+0x38] ;  /* 0x0000380001047983 */ /* 0x000ee20000300a00 */
[----:B------:R-:W-:Y:S01]  /*b370*/  MOV R133, R137 ;  /* 0x0000008900857202 */ /* 0x000fe20000000f00 */
[----:B------:R-:W-:Y:S01]  /*b380*/  IMAD.MOV.U32 R132, RZ, RZ, R138 ;  /* 0x000000ffff847224 */ /* 0x000fe200078e008a */
[----:B------:R-:W-:Y:S01]  /*b390*/  MOV R135, R3 ;  /* 0x0000000300877202 */ /* 0x000fe20000000f00 */
[----:B------:R-:W-:Y:S01]  /*b3a0*/  IMAD.MOV.U32 R134, RZ, RZ, R136 ;  /* 0x000000ffff867224 */ /* 0x000fe200078e0088 */
[----:B------:R-:W-:Y:S01]  /*b3b0*/  SHF.L.U64.HI R252, R0, 0x6, R2 ;  /* 0x0000000600fc7819 */ /* 0x000fe20000010202 */
[----:B------:R-:W-:-:S02]  /*b3c0*/  USHF.L.U64.HI UR5, UR4, 0x6, UR5 ;  /* 0x0000000604057899 */ /* 0x000fc40008010205 */
[----:B------:R-:W-:Y:S01]  /*b3d0*/  USHF.L.U32 UR4, UR4, 0x6, URZ ;  /* 0x0000000604047899 */ /* 0x000fe2000800063f */
[----:B--2---:R-:W-:Y:S02]  /*b3e0*/  MOV R245, R7 ;  /* 0x0000000700f57202 */ /* 0x004fe40000000f00 */
[----:B---3--:R-:W-:Y:S01]  /*b3f0*/  MOV R244, R4 ;  /* 0x0000000400f47202 */ /* 0x008fe20000000f00 */
[----:B------:R-:W-:Y:S05]  /*b400*/  BRA `(.L_x_19) ;  /* 0x000001b000007947 */ /* 0x000fea0003800000 */
.L_x_21:
[----:B------:R-:W-:Y:S01]  /*b410*/  IADD3 R0, R218, -0x1, RZ ;  /* 0xffffffffda007810 */ /* 0x000fe20007ffe0ff */
[----:B------:R-:W-:Y:S03]  /*b420*/  IMAD.MOV.U32 R219, RZ, RZ, c[0x0][0x198] ;  /* 0x00006600ffdb7624 */ /* 0x000fe600078e00ff */
[----:B------:R-:W-:Y:S01]  /*b430*/  SHF.R.S32.HI R136, RZ, 0x1f, R0 ;  /* 0x0000001fff887819 */ /* 0x000fe20000011400 */
[----:B------:R-:W-:Y:S04]  /*b440*/  IMAD.WIDE.U32 R2, R0, c[0x0][0x198], RZ ;  /* 0x0000660000027a25 */ /* 0x000fe800078e00ff */
[----:B------:R-:W-:Y:S02]  /*b450*/  IMAD R136, R136, c[0x0][0x198], RZ ;  /* 0x0000660088887a24 */ /* 0x000fe400078e02ff */
[----:B------:R-:W-:Y:S02]  /*b460*/  IMAD.SHL.U32 R219, R219, 0x40, RZ ;  /* 0x00000040dbdb7824 */ /* 0x000fe400078e00ff */
[----:B------:R-:W-:Y:S01]  /*b470*/  IMAD R136, R0, c[0x0][0x19c], R136 ;  /* 0x0000670000887a24 */ /* 0x000fe200078e0288 */
[----:B------:R-:W-:Y:S03]  /*b480*/  LEA R0, P1, R2, R248, 0x7 ;  /* 0x000000f802007211 */ /* 0x000fe600078238ff */
[----:B------:R-:W-:Y:S01]  /*b490*/  IMAD.IADD R136, R3, 0x1, R136 ;  /* 0x0000000103887824 */ /* 0x000fe200078e0288 */
[----:B------:R-:W-:Y:S04]  /*b4a0*/  LEA R138, P2, R0, c[0x0][0x168], 0x1 ;  /* 0x00005a00008a7a11 */ /* 0x000fe800078408ff */
[----:B------:R-:W-:Y:S02]  /*b4b0*/  LEA.HI.X R2, R2, R247, R136, 0x7, P1 ;  /* 0x000000f702027211 */ /* 0x000fe400008f3c88 */
[-C--:B------:R-:W-:Y:S02]  /*b4c0*/  IADD3 R136, P1, R138, R219.reuse, RZ ;  /* 0x000000db8a887210 */ /* 0x080fe40007f3e0ff */
[----:B------:R-:W-:Y:S02]  /*b4d0*/  LEA.HI.X R139, R0, c[0x0][0x16c], R2, 0x1, P2 ;  /* 0x00005b00008b7a11 */ /* 0x000fe400010f0c02 */
[-C--:B------:R-:W-:Y:S03]  /*b4e0*/  IADD3 R2, P2, R136, R219.reuse, RZ ;  /* 0x000000db88027210 */ /* 0x080fe60007f5e0ff */
[----:B------:R-:W-:Y:S01]  /*b4f0*/  @!PT LDS RZ, [RZ] ;  /* 0x00000000fffff984 */ /* 0x000fe20000000800 */
[----:B------:R-:W-:Y:S01]  /*b500*/  @!PT LDS RZ, [RZ] ;  /* 0x00000000fffff984 */ /* 0x000fe20000000800 */
[----:B------:R-:W-:Y:S01]  /*b510*/  @!PT LDS RZ, [RZ] ;  /* 0x00000000fffff984 */ /* 0x000fe20000000800 */
[----:B------:R1:W-:Y:S01]  /*b520*/  LDGSTS.E.BYPASS.LTC128B.128 [R217+0x2000], [R138.64] ;  /* 0x020000008ad97fae */ /* 0x0003e2000b901d46 */
[--C-:B------:R-:W-:Y:S01]  /*b530*/  IMAD.X R137, R139, 0x1, R252.reuse, P1 ;  /* 0x000000018b897824 */ /* 0x100fe200008e06fc */
[----:B------:R-:W-:Y:S03]  /*b540*/  IADD3 R172, P1, R2, R219, RZ ;  /* 0x000000db02ac7210 */ /* 0x000fe60007f3e0ff */
[--C-:B------:R-:W-:Y:S01]  /*b550*/  IMAD.X R3, R137, 0x1, R252.reuse, P2 ;  /* 0x0000000189037824 */ /* 0x100fe200010e06fc */
[----:B------:R1:W-:Y:S03]  /*b560*/  LDGSTS.E.BYPASS.LTC128B.128 [R217+0x2800], [R136.64] ;  /* 0x0280000088d97fae */ /* 0x0003e6000b901d46 */
[----:B------:R-:W-:Y:S01]  /*b570*/  IMAD.X R173, R3, 0x1, R252, P1 ;  /* 0x0000000103ad7824 */ /* 0x000fe200008e06fc */
[----:B------:R1:W-:Y:S04]  /*b580*/  LDGSTS.E.BYPASS.LTC128B.128 [R217+0x3000], [R2.64] ;  /* 0x0300000002d97fae */ /* 0x0003e8000b901d46 */
[----:B------:R1:W-:Y:S04]  /*b590*/  LDGSTS.E.BYPASS.LTC128B.128 [R217+0x3800], [R172.64] ;  /* 0x03800000acd97fae */ /* 0x0003e8000b901d46 */
[----:B------:R-:W0:Y:S01]  /*b5a0*/  LDGDEPBAR ;  /* 0x00000000000079af */ /* 0x000e220000000000 */
[----:B------:R-:W-:-:S05]  /*b5b0*/  BRA `(.L_x_20) ;  /* 0x0000073000007947 */ /* 0x000fca0003800000 */
.L_x_19:
[----:B------:R-:W-:Y:S01]  /*b5c0*/  IMAD.MOV.U32 R2, RZ, RZ, c[0x0][0x1a0] ;  /* 0x00006800ff027624 */ /* 0x000fe200078e00ff */
[----:B------:R-:W-:Y:S04]  /*b5d0*/  DEPBAR.LE SB0, 0x0 ;  /* 0x000080000000791a */ /* 0x000fe80000000000 */
[----:B------:R-:W-:Y:S01]  /*b5e0*/  IMAD.MOV.U32 R0, RZ, RZ, 0x7 ;  /* 0x00000007ff007424 */ /* 0x000fe200078e00ff */
[----:B------:R-:W-:Y:S01]  /*b5f0*/  BAR.SYNC.DEFER_BLOCKING 0x0 ;  /* 0x0000000000007b1d */ /* 0x000fe20000010000 */
[----:B------:R-:W-:Y:S01]  /*b600*/  SHF.R.S32.HI R4, RZ, 0x1f, R218 ;  /* 0x0000001fff047819 */ /* 0x000fe200000114da */
[C---:B------:R-:W-:Y:S02]  /*b610*/  IMAD.SHL.U32 R6, R2.reuse, 0x80, RZ ;  /* 0x0000008002067824 */ /* 0x040fe400078e00ff */
[----:B------:R-:W-:Y:S02]  /*b620*/  SHF.L.U64.HI R0, R2, R0, c[0x0][0x1a4] ;  /* 0x0000690002007619 */ /* 0x000fe40000010200 */
[----:B------:R-:W-:Y:S04]  /*b630*/  IMAD.WIDE.U32 R2, R218, R6, R244 ;  /* 0x00000006da027225 */ /* 0x000fe800078e00f4 */
[----:B------:R-:W-:Y:S04]  /*b640*/  IMAD R0, R0, R218, RZ ;  /* 0x000000da00007224 */ /* 0x000fe800078e02ff */
[----:B------:R-:W-:Y:S01]  /*b650*/  IMAD R0, R4, R6, R0 ;  /* 0x0000000604007224 */ /* 0x000fe200078e0200 */
[----:B------:R-:W-:Y:S03]  /*b660*/  LEA R6, P1, R2, c[0x0][0x170], 0x1 ;  /* 0x00005c0002067a11 */ /* 0x000fe600078208ff */
[----:B------:R-:W-:Y:S01]  /*b670*/  IMAD.IADD R0, R3, 0x1, R0 ;  /* 0x0000000103007824 */ /* 0x000fe200078e0200 */
[----:B------:R-:W-:Y:S04]  /*b680*/  IADD3 R4, P0, R6, UR4, RZ ;  /* 0x0000000406047c10 */ /* 0x000fe8000ff1e0ff */
        /* <DEDUP_REMOVED lines=15> */
[----:B------:R-:W1:Y:S08]  /*b780*/  LDSM.16.M88.4 R16, [R204+0x2000] ;  /* 0x00200000cc10783b */ /* 0x000e700000000200 */
        /* <DEDUP_REMOVED lines=86> */
.L_x_20:
        /* <DEDUP_REMOVED lines=131> */
[----:B------:R-:W-:Y:S08]  /*c520*/  SHFL.BFLY PT, R172, R138, 0x2, 0x1f ;  /* 0x0c401f008aac7f89 */ /* 0x000ff000000e0000 */
        /* <DEDUP_REMOVED lines=10> */
[----:B--2---:R-:W-:Y:S04]  /*c5d0*/  FMNMX.FTZ R138, R138, R172, !PT ;  /* 0x000000ac8a8a7209 */ /* 0x004fe80007810000 */
[C---:B------:R-:W-:Y:S01]  /*c5e0*/  FSETP.NEU.FTZ.AND P1, PT, R138.reuse, -INF , PT ;  /* 0xff8000008a00780b */ /* 0x040fe20003f3d000 */
[----:B------:R-:W-:Y:S01]  /*c5f0*/  FADD.FTZ R0, -R138, R132 ;  /* 0x000000848a007221 */ /* 0x000fe20000010100 */
[----:B---3--:R-:W-:Y:S03]  /*c600*/  FMNMX.FTZ R136, R136, R139, !PT ;  /* 0x0000008b88887209 */ /* 0x008fe60007810000 */
[----:B------:R-:W-:Y:S04]  /*c610*/  FMUL.FTZ R0, R0, c[0x0][0x23c] ;  /* 0x00008f0000007a20 */ /* 0x000fe80000410000 */
[----:B------:R2:W3:Y:S01]  /*c620*/  MUFU.EX2 R132, R0 ;  /* 0x0000000000847308 */ /* 0x0004e20000000800 */
[----:B------:R-:W-:Y:S01]  /*c630*/  FMUL.FTZ R172, R136, c[0x0][0x23c] ;  /* 0x00008f0088ac7a20 */ /* 0x000fe20000410000 */
[----:B-1----:R-:W-:Y:S05]  /*c640*/  FMNMX.FTZ R3, R2, R3, !PT ;  /* 0x0000000302037209 */ /* 0x002fea0007810000 */
[----:B------:R-:W-:Y:S02]  /*c650*/  FMUL.FTZ R139, R3, c[0x0][0x23c] ;  /* 0x00008f00038b7a20 */ /* 0x000fe40000410000 */
[C---:B--2---:R-:W-:Y:S04]  /*c660*/  FADD.FTZ R0, -R137.reuse, R133 ;  /* 0x0000008589007221 */ /* 0x044fe80000010100 */
[----:B------:R-:W-:Y:S04]  /*c670*/  FMUL.FTZ R0, R0, c[0x0][0x23c] ;  /* 0x00008f0000007a20 */ /* 0x000fe80000410000 */
[----:B------:R1:W2:Y:S02]  /*c680*/  MUFU.EX2 R133, R0 ;  /* 0x0000000000857308 */ /* 0x0002a40000000800 */
[----:B-1----:R-:W-:Y:S02]  /*c690*/  FADD.FTZ R0, -R136, R134 ;  /* 0x0000008688007221 */ /* 0x002fe40000010100 */
[----:B------:R-:W-:Y:S02]  /*c6a0*/  FMUL.FTZ R134, R138, c[0x0][0x23c] ;  /* 0x00008f008a867a20 */ /* 0x000fe40000410000 */
[----:B------:R-:W-:Y:S03]  /*c6b0*/  FMUL.FTZ R0, R0, c[0x0][0x23c] ;  /* 0x00008f0000007a20 */ /* 0x000fe60000410000 */
[----:B------:R-:W-:Y:S01]  /*c6c0*/  FSEL R134, R134, RZ, P1 ;  /* 0x000000ff86867208 */ /* 0x000fe20000800000 */
[----:B------:R1:W-:Y:S01]  /*c6d0*/  MUFU.EX2 R2, R0 ;  /* 0x0000000000027308 */ /* 0x0003e20000000800 */
        /* <DEDUP_REMOVED lines=23> */
[----:B------:R-:W-:Y:S01]  /*c850*/  FFMA.FTZ R37, R37, c[0x0][0x23c], -R134 ;  /* 0x00008f0025257a23 */ /* 0x000fe20000010886 */
[----:B------:R1:W-:Y:S01]  /*c860*/  MUFU.EX2 R174, R4 ;  /* 0x0000000400ae7308 */ /* 0x0003e20000000800 */
[--C-:B------:R-:W-:Y:S01]  /*c870*/  FFMA.FTZ R22, R22, c[0x0][0x23c], -R135.reuse ;  /* 0x00008f0016167a23 */ /* 0x100fe20000010887 */
[----:B------:R-:W-:Y:S01]  /*c880*/  FSEL R172, R172, RZ, P1 ;  /* 0x000000ffacac7208 */ /* 0x000fe20000800000 */
[--C-:B------:R-:W-:Y:S01]  /*c890*/  FFMA.FTZ R23, R23, c[0x0][0x23c], -R135.reuse ;  /* 0x00008f0017177a23 */ /* 0x100fe20000010887 */
[----:B------:R-:W-:Y:S01]  /*c8a0*/  FSETP.NEU.FTZ.AND P1, PT, R3, -INF , PT ;  /* 0xff8000000300780b */ /* 0x000fe20003f3d000 */
[----:B------:R-:W-:Y:S02]  /*c8b0*/  FFMA.FTZ R50, R50, c[0x0][0x23c], -R135 ;  /* 0x00008f0032327a23 */ /* 0x000fe40000010887 */
[--C-:B------:R-:W-:Y:S01]  /*c8c0*/  FFMA.FTZ R40, R40, c[0x0][0x23c], -R172.reuse ;  /* 0x00008f0028287a23 */ /* 0x100fe200000108ac */
[----:B------:R-:W-:Y:S01]  /*c8d0*/  FSEL R139, R139, RZ, P1 ;  /* 0x000000ff8b8b7208 */ /* 0x000fe20000800000 */
[--C-:B------:R-:W-:Y:S01]  /*c8e0*/  FFMA.FTZ R41, R41, c[0x0][0x23c], -R172.reuse ;  /* 0x00008f0029297a23 */ /* 0x100fe200000108ac */
[----:B------:R-:W-:Y:S01]  /*c8f0*/  MUFU.EX2 R185, R22 ;  /* 0x0000001600b97308 */ /* 0x000fe20000000800 */
[--C-:B------:R-:W-:Y:S02]  /*c900*/  FFMA.FTZ R44, R44, c[0x0][0x23c], -R172.reuse ;  /* 0x00008f002c2c7a23 */ /* 0x100fe400000108ac */
[--C-:B------:R-:W-:Y:S02]  /*c910*/  FFMA.FTZ R42, R42, c[0x0][0x23c], -R139.reuse ;  /* 0x00008f002a2a7a23 */ /* 0x100fe4000001088b */
[--C-:B------:R-:W-:Y:S02]  /*c920*/  FFMA.FTZ R43, R43, c[0x0][0x23c], -R139.reuse ;  /* 0x00008f002b2b7a23 */ /* 0x100fe4000001088b */
[--C-:B------:R-:W-:Y:S02]  /*c930*/  FFMA.FTZ R45, R45, c[0x0][0x23c], -R172.reuse ;  /* 0x00008f002d2d7a23 */ /* 0x100fe400000108ac */
[--C-:B------:R-:W-:Y:S01]  /*c940*/  FFMA.FTZ R46, R46, c[0x0][0x23c], -R139.reuse ;  /* 0x00008f002e2e7a23 */ /* 0x100fe2000001088b */
[----:B------:R4:W-:Y:S01]  /*c950*/  MUFU.EX2 R189, R23 ;  /* 0x0000001700bd7308 */ /* 0x0009e20000000800 */
[----:B------:R-:W-:Y:S02]  /*c960*/  FFMA.FTZ R47, R47, c[0x0][0x23c], -R139 ;  /* 0x00008f002f2f7a23 */ /* 0x000fe4000001088b */
[----:B---3--:R-:W-:Y:S02]  /*c970*/  FMUL.FTZ R16, R132, R152 ;  /* 0x0000009884107220 */ /* 0x008fe40000410000 */
[--C-:B------:R-:W-:Y:S02]  /*c980*/  FFMA.FTZ R51, R51, c[0x0][0x23c], -R135.reuse ;  /* 0x00008f0033337a23 */ /* 0x100fe40000010887 */
[--C-:B------:R-:W-:Y:S02]  /*c990*/  FFMA.FTZ R54, R54, c[0x0][0x23c], -R135.reuse ;  /* 0x00008f0036367a23 */ /* 0x100fe40000010887 */
[--C-:B------:R-:W-:Y:S01]  /*c9a0*/  FFMA.FTZ R55, R55, c[0x0][0x23c], -R135.reuse ;  /* 0x00008f0037377a23 */ /* 0x100fe20000010887 */
[----:B------:R3:W5:Y:S01]  /*c9b0*/  MUFU.EX2 R221, R5 ;  /* 0x0000000500dd7308 */ /* 0x0007620000000800 */
[--C-:B------:R-:W-:Y:S02]  /*c9c0*/  FFMA.FTZ R18, R18, c[0x0][0x23c], -R135.reuse ;  /* 0x00008f0012127a23 */ /* 0x100fe40000010887 */
[----:B------:R-:W-:Y:S02]  /*c9d0*/  FFMA.FTZ R19, R19, c[0x0][0x23c], -R135 ;  /* 0x00008f0013137a23 */ /* 0x000fe40000010887 */
[--C-:B------:R-:W-:Y:S02]  /*c9e0*/  FFMA.FTZ R15, R15, c[0x0][0x23c], -R139.reuse ;  /* 0x00008f000f0f7a23 */ /* 0x100fe4000001088b */
[----:B-1----:R-:W-:Y:S02]  /*c9f0*/  FMUL.FTZ R4, R132, R144 ;  /* 0x0000009084047220 */ /* 0x002fe40000410000 */
[----:B------:R-:W-:Y:S01]  /*ca00*/  FFMA.FTZ R26, R26, c[0x0][0x23c], -R139 ;  /* 0x00008f001a1a7a23 */ /* 0x000fe2000001088b */
[----:B------:R1:W-:Y:S01]  /*ca10*/  MUFU.EX2 R231, R17 ;  /* 0x0000001100e77308 */ /* 0x0003e20000000800 */
[--C-:B------:R-:W-:Y:S02]  /*ca20*/  FFMA.FTZ R102, R102, c[0x0][0x23c], -R135.reuse ;  /* 0x00008f0066667a23 */ /* 0x100fe40000010887 */
[--C-:B------:R-:W-:Y:S01]  /*ca30*/  FFMA.FTZ R103, R103, c[0x0][0x23c], -R135.reuse ;  /* 0x00008f0067677a23 */ /* 0x100fe20000010887 */
[----:B----4-:R-:W4:Y:S01]  /*ca40*/  LDSM.16.MT88.4 R20, [R205+0x4000] ;  /* 0x00400000cd14783b */ /* 0x010f220000004200 */
[--C-:B------:R-:W-:Y:S02]  /*ca50*/  FFMA.FTZ R114, R114, c[0x0][0x23c], -R135.reuse ;  /* 0x00008f0072727a23 */ /* 0x100fe40000010887 */
[--C-:B------:R-:W-:Y:S02]  /*ca60*/  FFMA.FTZ R115, R115, c[0x0][0x23c], -R135.reuse ;  /* 0x00008f0073737a23 */ /* 0x100fe40000010887 */
[--C-:B------:R-:W-:Y:S01]  /*ca70*/  FFMA.FTZ R6, R6, c[0x0][0x23c], -R135.reuse ;  /* 0x00008f0006067a23 */ /* 0x100fe20000010887 */
[----:B------:R2:W-:Y:S01]  /*ca80*/  MUFU.EX2 R197, R18 ;  /* 0x0000001200c57308 */ /* 0x0005e20000000800 */
[--C-:B------:R-:W-:Y:S02]  /*ca90*/  FFMA.FTZ R7, R7, c[0x0][0x23c], -R135.reuse ;  /* 0x00008f0007077a23 */ /* 0x100fe40000010887 */
[--C-:B------:R-:W-:Y:S02]  /*caa0*/  FFMA.FTZ R38, R38, c[0x0][0x23c], -R135.reuse ;  /* 0x00008f0026267a23 */ /* 0x100fe40000010887 */
[----:B---3--:R-:W-:Y:S02]  /*cab0*/  FMUL.FTZ R5, R132, R145 ;  /* 0x0000009184057220 */ /* 0x008fe40000410000 */
[----:B------:R-:W-:Y:S02]  /*cac0*/  FFMA.FTZ R39, R39, c[0x0][0x23c], -R135 ;  /* 0x00008f0027277a23 */ /* 0x000fe40000010887 */
[--C-:B------:R-:W-:Y:S01]  /*cad0*/  FFMA.FTZ R8, R8, c[0x0][0x23c], -R172.reuse ;  /* 0x00008f0008087a23 */ /* 0x100fe200000108ac */
[----:B------:R3:W-:Y:S01]  /*cae0*/  MUFU.EX2 R175, R6 ;  /* 0x0000000600af7308 */ /* 0x0007e20000000800 */
[--C-:B------:R-:W-:Y:S02]  /*caf0*/  FFMA.FTZ R9, R9, c[0x0][0x23c], -R172.reuse ;  /* 0x00008f0009097a23 */ /* 0x100fe400000108ac */
[--C-:B------:R-:W-:Y:S02]  /*cb00*/  FFMA.FTZ R10, R10, c[0x0][0x23c], -R139.reuse ;  /* 0x00008f000a0a7a23 */ /* 0x100fe4000001088b */
[----:B-1----:R-:W-:Y:S02]  /*cb10*/  FMUL.FTZ R17, R132, R153 ;  /* 0x0000009984117220 */ /* 0x002fe40000410000 */
[--C-:B------:R-:W-:Y:S02]  /*cb20*/  FFMA.FTZ R11, R11, c[0x0][0x23c], -R139.reuse ;  /* 0x00008f000b0b7a23 */ /* 0x100fe4000001088b */
[--C-:B------:R-:W-:Y:S01]  /*cb30*/  FFMA.FTZ R12, R12, c[0x0][0x23c], -R172.reuse ;  /* 0x00008f000c0c7a23 */ /* 0x100fe200000108ac */
[----:B------:R1:W1:Y:S01]  /*cb40*/  MUFU.EX2 R201, R7 ;  /* 0x0000000700c97308 */ /* 0x0002620000000800 */
[----:B------:R-:W-:Y:S02]  /*cb50*/  FFMA.FTZ R13, R13, c[0x0][0x23c], -R172 ;  /* 0x00008f000d0d7a23 */ /* 0x000fe400000108ac */
[----:B------:R-:W-:Y:S02]  /*cb60*/  FFMA.FTZ R14, R14, c[0x0][0x23c], -R139 ;  /* 0x00008f000e0e7a23 */ /* 0x000fe4000001088b */
[----:B--2---:R-:W-:Y:S02]  /*cb70*/  FMUL.FTZ R18, R133, R154 ;  /* 0x0000009a85127220 */ /* 0x004fe40000410000 */
[--C-:B------:R-:W-:Y:S02]  /*cb80*/  FFMA.FTZ R32, R32, c[0x0][0x23c], -R134.reuse ;  /* 0x00008f0020207a23 */ /* 0x100fe40000010886 */
[----:B------:R-:W-:Y:S01]  /*cb90*/  FFMA.FTZ R33, R33, c[0x0][0x23c], -R134 ;  /* 0x00008f0021217a23 */ /* 0x000fe20000010886 */
[----:B------:R2:W2:Y:S01]  /*cba0*/  MUFU.EX2 R224, R19 ;  /* 0x0000001300e07308 */ /* 0x0004a20000000800 */
[--C-:B------:R-:W-:Y:S02]  /*cbb0*/  FFMA.FTZ R34, R34, c[0x0][0x23c], -R135.reuse ;  /* 0x00008f0022227a23 */ /* 0x100fe40000010887 */
[----:B------:R-:W-:Y:S02]  /*cbc0*/  FFMA.FTZ R35, R35, c[0x0][0x23c], -R135 ;  /* 0x00008f0023237a23 */ /* 0x000fe40000010887 */
[----:B---3--:R-:W-:Y:S02]  /*cbd0*/  FMUL.FTZ R6, R133, R146 ;  /* 0x0000009285067220 */ /* 0x008fe40000410000 */
[--C-:B------:R-:W-:Y:S02]  /*cbe0*/  FFMA.FTZ R24, R24, c[0x0][0x23c], -R172.reuse ;  /* 0x00008f0018187a23 */ /* 0x100fe400000108ac */
[--C-:B------:R-:W-:Y:S01]  /*cbf0*/  FFMA.FTZ R25, R25, c[0x0][0x23c], -R172.reuse ;  /* 0x00008f0019197a23 */ /* 0x100fe200000108ac */
[----:B------:R5:W-:Y:S01]  /*cc00*/  MUFU.EX2 R219, R36 ;  /* 0x0000002400db7308 */ /* 0x000be20000000800 */
[--C-:B------:R-:W-:Y:S02]  /*cc10*/  FFMA.FTZ R27, R27, c[0x0][0x23c], -R139.reuse ;  /* 0x00008f001b1b7a23 */ /* 0x100fe4000001088b */
[--C-:B------:R-:W-:Y:S02]  /*cc20*/  FFMA.FTZ R28, R28, c[0x0][0x23c], -R172.reuse ;  /* 0x00008f001c1c7a23 */ /* 0x100fe400000108ac */
[----:B-1----:R-:W-:Y:S02]  /*cc30*/  FMUL.FTZ R7, R133, R147 ;  /* 0x0000009385077220 */ /* 0x002fe40000410000 */
[----:B------:R-:W-:Y:S02]  /*cc40*/  FFMA.FTZ R29, R29, c[0x0][0x23c], -R172 ;  /* 0x00008f001d1d7a23 */ /* 0x000fe400000108ac */
[--C-:B------:R-:W-:Y:S01]  /*cc50*/  FFMA.FTZ R30, R30, c[0x0][0x23c], -R139.reuse ;  /* 0x00008f001e1e7a23 */ /* 0x100fe2000001088b */
[----:B------:R1:W-:Y:S01]  /*cc60*/  MUFU.EX2 R233, R37 ;  /* 0x0000002500e97308 */ /* 0x0003e20000000800 */
[----:B------:R-:W-:Y:S02]  /*cc70*/  FFMA.FTZ R31, R31, c[0x0][0x23c], -R139 ;  /* 0x00008f001f1f7a23 */ /* 0x000fe4000001088b */
[--C-:B------:R-:W-:Y:S02]  /*cc80*/  FFMA.FTZ R64, R64, c[0x0][0x23c], -R134.reuse ;  /* 0x00008f0040407a23 */ /* 0x100fe40000010886 */
[----:B--2---:R-:W-:Y:S02]  /*cc90*/  FMUL.FTZ R19, R133, R155 ;  /* 0x0000009b85137220 */ /* 0x004fe40000410000 */
[----:B------:R-:W-:Y:S01]  /*cca0*/  LDSM.16.MT88.4 R152, [R205+0x5c00] ;  /* 0x005c0000cd98783b */ /* 0x000fe20000004200 */
[----:B------:R-:W-:Y:S02]  /*ccb0*/  FFMA.FTZ R65, R65, c[0x0][0x23c], -R134 ;  /* 0x00008f0041417a23 */ /* 0x000fe40000010886 */
[----:B------:R2:W-:Y:S01]  /*ccc0*/  MUFU.EX2 R200, R38 ;  /* 0x0000002600c87308 */ /* 0x0005e20000000800 */
[--C-:B------:R-:W-:Y:S02]  /*ccd0*/  FFMA.FTZ R66, R66, c[0x0][0x23c], -R135.reuse ;  /* 0x00008f0042427a23 */ /* 0x100fe40000010887 */
[----:B------:R-:W-:Y:S01]  /*cce0*/  FFMA.FTZ R67, R67, c[0x0][0x23c], -R135 ;  /* 0x00008f0043437a23 */ /* 0x000fe20000010887 */
[----:B-----5:R-:W-:Y:S01]  /*ccf0*/  F2FP.PACK_AB R36, R221, R174 ;  /* 0x000000aedd24723e */ /* 0x020fe200000000ff */
[--C-:B------:R-:W-:Y:S02]  /*cd00*/  FFMA.FTZ R56, R56, c[0x0][0x23c], -R172.reuse ;  /* 0x00008f0038387a23 */ /* 0x100fe400000108ac */
[--C-:B------:R-:W-:Y:S02]  /*cd10*/  FFMA.FTZ R57, R57, c[0x0][0x23c], -R172.reuse ;  /* 0x00008f0039397a23 */ /* 0x100fe400000108ac */
[--C-:B------:R-:W-:Y:S01]  /*cd20*/  FFMA.FTZ R58, R58, c[0x0][0x23c], -R139.reuse ;  /* 0x00008f003a3a7a23 */ /* 0x100fe2000001088b */
[----:B------:R3:W-:Y:S01]  /*cd30*/  MUFU.EX2 R228, R39 ;  /* 0x0000002700e47308 */ /* 0x0007e20000000800 */
[--C-:B------:R-:W-:Y:S02]  /*cd40*/  FFMA.FTZ R59, R59, c[0x0][0x23c], -R139.reuse ;  /* 0x00008f003b3b7a23 */ /* 0x100fe4000001088b */
[--C-:B------:R-:W-:Y:S01]  /*cd50*/  FFMA.FTZ R60, R60, c[0x0][0x23c], -R172.reuse ;  /* 0x00008f003c3c7a23 */ /* 0x100fe200000108ac */
[----:B-1----:R-:W-:Y:S01]  /*cd60*/  F2FP.PACK_AB R37, R201, R175 ;  /* 0x000000afc925723e */ /* 0x002fe200000000ff */
[----:B------:R-:W-:Y:S02]  /*cd70*/  FFMA.FTZ R61, R61, c[0x0][0x23c], -R172 ;  /* 0x00008f003d3d7a23 */ /* 0x000fe400000108ac */
[--C-:B------:R-:W-:Y:S02]  /*cd80*/  FFMA.FTZ R62, R62, c[0x0][0x23c], -R139.reuse ;  /* 0x00008f003e3e7a23 */ /* 0x100fe4000001088b */
[----:B------:R-:W-:Y:S01]  /*cd90*/  FFMA.FTZ R63, R63, c[0x0][0x23c], -R139 ;  /* 0x00008f003f3f7a23 */ /* 0x000fe2000001088b */
[----:B------:R-:W-:Y:S01]  /*cda0*/  MUFU.EX2 R183, R40 ;  /* 0x0000002800b77308 */ /* 0x000fe20000000800 */
[--C-:B------:R-:W-:Y:S02]  /*cdb0*/  FFMA.FTZ R68, R68, c[0x0][0x23c], -R134.reuse ;  /* 0x00008f0044447a23 */ /* 0x100fe40000010886 */
[--C-:B------:R-:W-:Y:S01]  /*cdc0*/  FFMA.FTZ R69, R69, c[0x0][0x23c], -R134.reuse ;  /* 0x00008f0045457a23 */ /* 0x100fe20000010886 */
[----:B--2---:R-:W-:Y:S01]  /*cdd0*/  F2FP.PACK_AB R38, R231, R202 ;  /* 0x000000cae726723e */ /* 0x004fe200000000ff */
[--C-:B------:R-:W-:Y:S02]  /*cde0*/  FFMA.FTZ R70, R70, c[0x0][0x23c], -R135.reuse ;  /* 0x00008f0046467a23 */ /* 0x100fe40000010887 */
[--C-:B------:R-:W-:Y:S02]  /*cdf0*/  FFMA.FTZ R71, R71, c[0x0][0x23c], -R135.reuse ;  /* 0x00008f0047477a23 */ /* 0x100fe40000010887 */
[--C-:B------:R-:W-:Y:S01]  /*ce00*/  FFMA.FTZ R80, R80, c[0x0][0x23c], -R134.reuse ;  /* 0x00008f0050507a23 */ /* 0x100fe20000010886 */
[----:B------:R-:W-:Y:S01]  /*ce10*/  MUFU.EX2 R195, R41 ;  /* 0x0000002900c37308 */ /* 0x000fe20000000800 */
[----:B------:R-:W-:Y:S02]  /*ce20*/  FFMA.FTZ R81, R81, c[0x0][0x23c], -R134 ;  /* 0x00008f0051517a23 */ /* 0x000fe40000010886 */
[--C-:B------:R-:W-:Y:S01]  /*ce30*/  FFMA.FTZ R82, R82, c[0x0][0x23c], -R135.reuse ;  /* 0x00008f0052527a23 */ /* 0x100fe20000010887 */
[----:B---3--:R-:W-:Y:S01]  /*ce40*/  F2FP.PACK_AB R39, R224, R197 ;  /* 0x000000c5e027723e */ /* 0x008fe200000000ff */
[----:B------:R-:W-:Y:S02]  /*ce50*/  FFMA.FTZ R83, R83, c[0x0][0x23c], -R135 ;  /* 0x00008f0053537a23 */ /* 0x000fe40000010887 */
[--C-:B------:R-:W-:Y:S02]  /*ce60*/  FFMA.FTZ R72, R72, c[0x0][0x23c], -R172.reuse ;  /* 0x00008f0048487a23 */ /* 0x100fe400000108ac */
[--C-:B------:R-:W-:Y:S01]  /*ce70*/  FFMA.FTZ R73, R73, c[0x0][0x23c], -R172.reuse ;  /* 0x00008f0049497a23 */ /* 0x100fe200000108ac */
[----:B------:R-:W-:Y:S01]  /*ce80*/  MUFU.EX2 R186, R42 ;  /* 0x0000002a00ba7308 */ /* 0x000fe20000000800 */
[-C--:B----4-:R-:W-:Y:S05]  /*ce90*/  HMMA.16816.F32 R4, R36, R20.reuse, R4 ;  /* 0x000000142404723c */ /* 0x090fea0000001804 */
[--C-:B------:R-:W-:Y:S02]  /*cea0*/  FFMA.FTZ R74, R74, c[0x0][0x23c], -R139.reuse ;  /* 0x00008f004a4a7a23 */ /* 0x100fe4000001088b */
[--C-:B------:R-:W-:Y:S02]  /*ceb0*/  FFMA.FTZ R75, R75, c[0x0][0x23c], -R139.reuse ;  /* 0x00008f004b4b7a23 */ /* 0x100fe4000001088b */
[----:B------:R1:W-:Y:S03]  /*cec0*/  MUFU.EX2 R191, R43 ;  /* 0x0000002b00bf7308 */ /* 0x0003e60000000800 */
[--C-:B------:R-:W-:Y:S02]  /*ced0*/  FFMA.FTZ R76, R76, c[0x0][0x23c], -R172.reuse ;  /* 0x00008f004c4c7a23 */ /* 0x100fe400000108ac */
[----:B------:R-:W-:Y:S02]  /*cee0*/  FFMA.FTZ R77, R77, c[0x0][0x23c], -R172 ;  /* 0x00008f004d4d7a23 */ /* 0x000fe400000108ac */
[--C-:B------:R-:W-:Y:S02]  /*cef0*/  FFMA.FTZ R78, R78, c[0x0][0x23c], -R139.reuse ;  /* 0x00008f004e4e7a23 */ /* 0x100fe4000001088b */
[----:B------:R-:W-:Y:S01]  /*cf00*/  FFMA.FTZ R79, R79, c[0x0][0x23c], -R139 ;  /* 0x00008f004f4f7a23 */ /* 0x000fe2000001088b */
[----:B------:R2:W-:Y:S01]  /*cf10*/  MUFU.EX2 R173, R8 ;  /* 0x0000000800ad7308 */ /* 0x0005e20000000800 */
[--C-:B------:R-:W-:Y:S02]  /*cf20*/  FFMA.FTZ R84, R84, c[0x0][0x23c], -R134.reuse ;  /* 0x00008f0054547a23 */ /* 0x100fe40000010886 */
[--C-:B------:R-:W-:Y:S02]  /*cf30*/  FFMA.FTZ R85, R85, c[0x0][0x23c], -R134.reuse ;  /* 0x00008f0055557a23 */ /* 0x100fe40000010886 */
[--C-:B------:R-:W-:Y:S02]  /*cf40*/  FFMA.FTZ R86, R86, c[0x0][0x23c], -R135.reuse ;  /* 0x00008f0056567a23 */ /* 0x100fe40000010887 */
[--C-:B------:R-:W-:Y:S02]  /*cf50*/  FFMA.FTZ R87, R87, c[0x0][0x23c], -R135.reuse ;  /* 0x00008f0057577a23 */ /* 0x100fe40000010887 */
[--C-:B------:R-:W-:Y:S01]  /*cf60*/  FFMA.FTZ R96, R96, c[0x0][0x23c], -R134.reuse ;  /* 0x00008f0060607a23 */ /* 0x100fe20000010886 */
[----:B------:R3:W-:Y:S01]  /*cf70*/  MUFU.EX2 R181, R9 ;  /* 0x0000000900b57308 */ /* 0x0007e20000000800 */
[----:B------:R-:W-:Y:S02]  /*cf80*/  FFMA.FTZ R97, R97, c[0x0][0x23c], -R134 ;  /* 0x00008f0061617a23 */ /* 0x000fe40000010886 */
[--C-:B------:R-:W-:Y:S01]  /*cf90*/  FFMA.FTZ R98, R98, c[0x0][0x23c], -R135.reuse ;  /* 0x00008f0062627a23 */ /* 0x100fe20000010887 */
[----:B-1----:R-:W1:Y:S01]  /*cfa0*/  LDSM.16.MT88.4 R40, [R206+0x4000] ;  /* 0x00400000ce28783b */ /* 0x002e620000004200 */
[----:B------:R-:W-:Y:S02]  /*cfb0*/  FFMA.FTZ R99, R99, c[0x0][0x23c], -R135 ;  /* 0x00008f0063637a23 */ /* 0x000fe40000010887 */
[--C-:B------:R-:W-:Y:S02]  /*cfc0*/  FFMA.FTZ R88, R88, c[0x0][0x23c], -R172.reuse ;  /* 0x00008f0058587a23 */ /* 0x100fe400000108ac */
[--C-:B------:R-:W-:Y:S01]  /*cfd0*/  FFMA.FTZ R89, R89, c[0x0][0x23c], -R172.reuse ;  /* 0x00008f0059597a23 */ /* 0x100fe200000108ac */
[----:B------:R-:W-:Y:S01]  /*cfe0*/  MUFU.EX2 R177, R10 ;  /* 0x0000000a00b17308 */ /* 0x000fe20000000800 */
[--C-:B------:R-:W-:Y:S02]  /*cff0*/  FFMA.FTZ R90, R90, c[0x0][0x23c], -R139.reuse ;  /* 0x00008f005a5a7a23 */ /* 0x100fe4000001088b */
[--C-:B------:R-:W-:Y:S02]  /*d000*/  FFMA.FTZ R91, R91, c[0x0][0x23c], -R139.reuse ;  /* 0x00008f005b5b7a23 */ /* 0x100fe4000001088b */
[----:B--2---:R-:W-:Y:S02]  /*d010*/  FMUL.FTZ R8, R2, R140 ;  /* 0x0000008c02087220 */ /* 0x004fe40000410000 */
[--C-:B------:R-:W-:Y:S02]  /*d020*/  FFMA.FTZ R92, R92, c[0x0][0x23c], -R172.reuse ;  /* 0x00008f005c5c7a23 */ /* 0x100fe400000108ac */
[--C-:B------:R-:W-:Y:S01]  /*d030*/  FFMA.FTZ R93, R93, c[0x0][0x23c], -R172.reuse ;  /* 0x00008f005d5d7a23 */ /* 0x100fe200000108ac */
[----:B------:R-:W-:Y:S01]  /*d040*/  MUFU.EX2 R179, R11 ;  /* 0x0000000b00b37308 */ /* 0x000fe20000000800 */
[--C-:B------:R-:W-:Y:S02]  /*d050*/  FFMA.FTZ R94, R94, c[0x0][0x23c], -R139.reuse ;  /* 0x00008f005e5e7a23 */ /* 0x100fe4000001088b */
[--C-:B------:R-:W-:Y:S02]  /*d060*/  FFMA.FTZ R95, R95, c[0x0][0x23c], -R139.reuse ;  /* 0x00008f005f5f7a23 */ /* 0x100fe4000001088b */
[----:B---3--:R-:W-:Y:S02]  /*d070*/  FMUL.FTZ R9, R2, R141 ;  /* 0x0000008d02097220 */ /* 0x008fe40000410000 */
[----:B------:R-:W-:Y:S02]  /*d080*/  FMUL.FTZ R0, R0, c[0x0][0x23c] ;  /* 0x00008f0000007a20 */ /* 0x000fe40000410000 */
[--C-:B------:R-:W-:Y:S01]  /*d090*/  FFMA.FTZ R104, R104, c[0x0][0x23c], -R172.reuse ;  /* 0x00008f0068687a23 */ /* 0x100fe200000108ac */
[----:B------:R2:W-:Y:S01]  /*d0a0*/  MUFU.EX2 R184, R12 ;  /* 0x0000000c00b87308 */ /* 0x0005e20000000800 */
[--C-:B------:R-:W-:Y:S02]  /*d0b0*/  FFMA.FTZ R105, R105, c[0x0][0x23c], -R172.reuse ;  /* 0x00008f0069697a23 */ /* 0x100fe400000108ac */
[--C-:B------:R-:W-:Y:S02]  /*d0c0*/  FFMA.FTZ R106, R106, c[0x0][0x23c], -R139.reuse ;  /* 0x00008f006a6a7a23 */ /* 0x100fe4000001088b */
[--C-:B------:R-:W-:Y:S02]  /*d0d0*/  FFMA.FTZ R107, R107, c[0x0][0x23c], -R139.reuse ;  /* 0x00008f006b6b7a23 */ /* 0x100fe4000001088b */
[--C-:B------:R-:W-:Y:S02]  /*d0e0*/  FFMA.FTZ R108, R108, c[0x0][0x23c], -R172.reuse ;  /* 0x00008f006c6c7a23 */ /* 0x100fe400000108ac */
[----:B------:R-:W-:Y:S01]  /*d0f0*/  FFMA.FTZ R109, R109, c[0x0][0x23c], -R172 ;  /* 0x00008f006d6d7a23 */ /* 0x000fe200000108ac */
[----:B------:R-:W3:Y:S01]  /*d100*/  MUFU.EX2 R0, R0 ;  /* 0x0000000000007308 */ /* 0x000ee20000000800 */
[--C-:B------:R-:W-:Y:S02]  /*d110*/  FFMA.FTZ R110, R110, c[0x0][0x23c], -R139.reuse ;  /* 0x00008f006e6e7a23 */ /* 0x100fe4000001088b */
[----:B------:R-:W-:Y:S02]  /*d120*/  FFMA.FTZ R111, R111, c[0x0][0x23c], -R139 ;  /* 0x00008f006f6f7a23 */ /* 0x000fe4000001088b */
[--C-:B------:R-:W-:Y:S02]  /*d130*/  FFMA.FTZ R116, R116, c[0x0][0x23c], -R134.reuse ;  /* 0x00008f0074747a23 */ /* 0x100fe40000010886 */
[--C-:B------:R-:W-:Y:S02]  /*d140*/  FFMA.FTZ R117, R117, c[0x0][0x23c], -R134.reuse ;  /* 0x00008f0075757a23 */ /* 0x100fe40000010886 */
[--C-:B------:R-:W-:Y:S01]  /*d150*/  FFMA.FTZ R128, R128, c[0x0][0x23c], -R134.reuse ;  /* 0x00008f0080807a23 */ /* 0x100fe20000010886 */
[----:B------:R4:W5:Y:S01]  /*d160*/  MUFU.EX2 R188, R13 ;  /* 0x0000000d00bc7308 */ /* 0x0009620000000800 */
[----:B------:R-:W-:Y:S02]  /*d170*/  FFMA.FTZ R134, R129, c[0x0][0x23c], -R134 ;  /* 0x00008f0081867a23 */ /* 0x000fe40000010886 */
[--C-:B------:R-:W-:Y:S02]  /*d180*/  FFMA.FTZ R118, R118, c[0x0][0x23c], -R135.reuse ;  /* 0x00008f0076767a23 */ /* 0x100fe40000010887 */
[----:B--2---:R-:W-:Y:S02]  /*d190*/  FMUL.FTZ R12, R2, R148 ;  /* 0x00000094020c7220 */ /* 0x004fe40000410000 */
[--C-:B------:R-:W-:Y:S02]  /*d1a0*/  FFMA.FTZ R119, R119, c[0x0][0x23c], -R135.reuse ;  /* 0x00008f0077777a23 */ /* 0x100fe40000010887 */
[--C-:B------:R-:W-:Y:S01]  /*d1b0*/  FFMA.FTZ R130, R130, c[0x0][0x23c], -R135.reuse ;  /* 0x00008f0082827a23 */ /* 0x100fe20000010887 */
[----:B------:R2:W-:Y:S01]  /*d1c0*/  MUFU.EX2 R180, R14 ;  /* 0x0000000e00b47308 */ /* 0x0005e20000000800 */
[----:B------:R-:W-:Y:S02]  /*d1d0*/  FFMA.FTZ R135, R131, c[0x0][0x23c], -R135 ;  /* 0x00008f0083877a23 */ /* 0x000fe40000010887 */
[--C-:B------:R-:W-:Y:S02]  /*d1e0*/  FFMA.FTZ R120, R120, c[0x0][0x23c], -R172.reuse ;  /* 0x00008f0078787a23 */ /* 0x100fe400000108ac */
[C---:B---3--:R-:W-:Y:S02]  /*d1f0*/  FMUL.FTZ R10, R0.reuse, R142 ;  /* 0x0000008e000a7220 */ /* 0x048fe40000410000 */
[----:B------:R-:W-:Y:S02]  /*d200*/  FMUL.FTZ R11, R0, R143 ;  /* 0x0000008f000b7220 */ /* 0x000fe40000410000 */
[--C-:B------:R-:W-:Y:S01]  /*d210*/  FFMA.FTZ R121, R121, c[0x0][0x23c], -R172.reuse ;  /* 0x00008f0079797a23 */ /* 0x100fe200000108ac */
[----:B------:R3:W1:Y:S01]  /*d220*/  MUFU.EX2 R182, R15 ;  /* 0x0000000f00b67308 */ /* 0x0006620000000800 */
[--C-:B------:R-:W-:Y:S02]  /*d230*/  FFMA.FTZ R124, R124, c[0x0][0x23c], -R172.reuse ;  /* 0x00008f007c7c7a23 */ /* 0x100fe400000108ac */
[----:B------:R-:W-:Y:S02]  /*d240*/  FFMA.FTZ R172, R125, c[0x0][0x23c], -R172 ;  /* 0x00008f007dac7a23 */ /* 0x000fe400000108ac */
[----:B----4-:R-:W-:Y:S02]  /*d250*/  FMUL.FTZ R13, R2, R149 ;  /* 0x00000095020d7220 */ /* 0x010fe40000410000 */
[--C-:B------:R-:W-:Y:S02]  /*d260*/  FFMA.FTZ R122, R122, c[0x0][0x23c], -R139.reuse ;  /* 0x00008f007a7a7a23 */ /* 0x100fe4000001088b */
[--C-:B------:R-:W-:Y:S01]  /*d270*/  FFMA.FTZ R123, R123, c[0x0][0x23c], -R139.reuse ;  /* 0x00008f007b7b7a23 */ /* 0x100fe2000001088b */
[----:B------:R4:W-:Y:S01]  /*d280*/  MUFU.EX2 R235, R32 ;  /* 0x0000002000eb7308 */ /* 0x0009e20000000800 */
[--C-:B------:R-:W-:Y:S02]  /*d290*/  FFMA.FTZ R126, R126, c[0x0][0x23c], -R139.reuse ;  /* 0x00008f007e7e7a23 */ /* 0x100fe4000001088b */
[----:B------:R-:W-:Y:S02]  /*d2a0*/  FFMA.FTZ R139, R127, c[0x0][0x23c], -R139 ;  /* 0x00008f007f8b7a23 */ /* 0x000fe4000001088b */
[C---:B--2---:R-:W-:Y:S05]  /*d2b0*/  FMUL.FTZ R14, R0.reuse, R150 ;  /* 0x00000096000e7220 */ /* 0x044fea0000410000 */
[----:B------:R2:W-:Y:S01]  /*d2c0*/  MUFU.EX2 R237, R33 ;  /* 0x0000002100ed7308 */ /* 0x0005e20000000800 */
[----:B---3--:R-:W-:Y:S09]  /*d2d0*/  FMUL.FTZ R15, R0, R151 ;  /* 0x00000097000f7220 */ /* 0x008ff20000410000 */
[----:B------:R5:W-:Y:S01]  /*d2e0*/  MUFU.EX2 R234, R34 ;  /* 0x0000002200ea7308 */ /* 0x000be20000000800 */
[----:B----4-:R-:W-:Y:S09]  /*d2f0*/  F2FP.PACK_AB R32, R181, R173 ;  /* 0x000000adb520723e */ /* 0x010ff200000000ff */
[----:B------:R1:W-:Y:S01]  /*d300*/  MUFU.EX2 R238, R35 ;  /* 0x0000002300ee7308 */ /* 0x0003e20000000800 */
[----:B--2---:R-:W-:Y:S09]  /*d310*/  F2FP.PACK_AB R33, R179, R177 ;  /* 0x000000b1b321723e */ /* 0x004ff200000000ff */
[----:B------:R2:W-:Y:S01]  /*d320*/  MUFU.EX2 R178, R24 ;  /* 0x0000001800b27308 */ /* 0x0005e20000000800 */
[----:B-----5:R-:W-:Y:S09]  /*d330*/  F2FP.PACK_AB R34, R188, R184 ;  /* 0x000000b8bc22723e */ /* 0x020ff200000000ff */
[----:B------:R3:W4:Y:S01]  /*d340*/  MUFU.EX2 R192, R25 ;  /* 0x0000001900c07308 */ /* 0x0007220000000800 */
[----:B-1----:R-:W-:Y:S09]  /*d350*/  F2FP.PACK_AB R35, R182, R180 ;  /* 0x000000b4b623723e */ /* 0x002ff200000000ff */
[----:B------:R1:W-:Y:S01]  /*d360*/  MUFU.EX2 R176, R26 ;  /* 0x0000001a00b07308 */ /* 0x0003e20000000800 */
[C---:B------:R-:W-:Y:S04]  /*d370*/  HMMA.16816.F32 R8, R32.reuse, R20, R8 ;  /* 0x000000142008723c */ /* 0x040fe80000001808 */
[----:B--2---:R-:W-:Y:S03]  /*d380*/  FMUL.FTZ R24, R2, R160 ;  /* 0x000000a002187220 */ /* 0x004fe60000410000 */
[C---:B------:R-:W-:Y:S01]  /*d390*/  FMUL.FTZ R20, R132.reuse, R156 ;  /* 0x0000009c84147220 */ /* 0x040fe20000410000 */
[-C--:B------:R-:W-:Y:S01]  /*d3a0*/  HMMA.16816.F32 R12, R32, R22.reuse, R12 ;  /* 0x00000016200c723c */ /* 0x080fe2000000180c */
[----:B------:R2:W5:Y:S03]  /*d3b0*/  MUFU.EX2 R187, R27 ;  /* 0x0000001b00bb7308 */ /* 0x0005660000000800 */
[----:B------:R-:W-:Y:S02]  /*d3c0*/  FMUL.FTZ R21, R132, R157 ;  /* 0x0000009d84157220 */ /* 0x000fe40000410000 */
[----:B---3--:R-:W-:Y:S02]  /*d3d0*/  FMUL.FTZ R25, R2, R161 ;  /* 0x000000a102197220 */ /* 0x008fe40000410000 */
[C---:B------:R-:W-:Y:S03]  /*d3e0*/  HMMA.16816.F32 R16, R36.reuse, R22, R16 ;  /* 0x000000162410723c */ /* 0x040fe60000001810 */
[----:B------:R-:W-:Y:S04]  /*d3f0*/  MUFU.EX2 R198, R44 ;  /* 0x0000002c00c67308 */ /* 0x000fe80000000800 */
[C---:B------:R-:W-:Y:S02]  /*d400*/  FMUL.FTZ R22, R133.reuse, R158 ;  /* 0x0000009e85167220 */ /* 0x040fe40000410000 */
[----:B------:R-:W-:Y:S03]  /*d410*/  FMUL.FTZ R23, R133, R159 ;  /* 0x0000009f85177220 */ /* 0x000fe60000410000 */
[C---:B-1----:R-:W-:Y:S01]  /*d420*/  FMUL.FTZ R26, R0.reuse, R162 ;  /* 0x000000a2001a7220 */ /* 0x042fe20000410000 */
[----:B------:R-:W-:Y:S03]  /*d430*/  MUFU.EX2 R222, R45 ;  /* 0x0000002d00de7308 */ /* 0x000fe60000000800 */
[-C--:B------:R-:W-:Y:S03]  /*d440*/  HMMA.16816.F32 R20, R36, R40.reuse, R20 ;  /* 0x000000282414723c */ /* 0x080fe60000001814 */
[----:B--2---:R-:W-:Y:S04]  /*d450*/  FMUL.FTZ R27, R0, R163 ;  /* 0x000000a3001b7220 */ /* 0x004fe80000410000 */
        /* <DEDUP_REMOVED lines=31> */
[----:B------:R-:W-:Y:S03]  /*d650*/  MUFU.EX2 R229, R53 ;  /* 0x0000003500e57308 */ /* 0x000fe60000000800 */
        /* <DEDUP_REMOVED lines=136> */
[----:B------:R-:W-:Y:S01]  /*dee0*/  FADD.FTZ R52, R221, R132 ;  /* 0x00000084dd347221 */ /* 0x000fe20000010000 */
[----:B------:R-:W-:Y:S01]  /*def0*/  MOV R132, R138 ;  /* 0x0000008a00847202 */ /* 0x000fe20000000f00 */
[C---:B------:R-:W-:Y:S03]  /*df00*/  HMMA.16816.F32 R16, R36.reuse, R54, R16 ;  /* 0x000000362410723c */ /* 0x040fe60000001810 */
[----:B------:R-:W-:Y:S04]  /*df10*/  MUFU.EX2 R112, R112 ;  /* 0x0000007000707308 */ /* 0x000fe80000000800 */
[----:B------:R-:W-:Y:S01]  /*df20*/  FADD.FTZ R54, R181, R2 ;  /* 0x00000002b5367221 */ /* 0x000fe20000010000 */
        /* <DEDUP_REMOVED lines=35> */
[----:B------:R-:W-:Y:S02]  /*e160*/  FADD.FTZ R2, R238, R54 ;  /* 0x00000036ee027221 */ /* 0x000fe40000010000 */
[----:B------:R-:W-:Y:S02]  /*e170*/  FADD.FTZ R0, R227, R53 ;  /* 0x00000035e3007221 */ /* 0x000fe40000010000 */
[----:B------:R-:W-:Y:S02]  /*e180*/  FADD.FTZ R2, R200, R2 ;  /* 0x00000002c8027221 */ /* 0x000fe40000010000 */
[----:B------:R-:W2:Y:S03]  /*e190*/  MUFU.EX2 R107, R107 ;  /* 0x0000006b006b7308 */ /* 0x000ea60000000800 */
[----:B------:R-:W-:Y:S01]  /*e1a0*/  FADD.FTZ R2, R228, R2 ;  /* 0x00000002e4027221 */ /* 0x000fe20000010000 */
[----:B-1----:R-:W-:Y:S06]  /*e1b0*/  F2FP.PACK_AB R40, R105, R104 ;  /* 0x000000686928723e */ /* 0x002fec00000000ff */
        /* <DEDUP_REMOVED lines=142> */
[----:B------:R-:W-:Y:S02]  /*eaa0*/  FADD.FTZ R242, R172, R2 ;  /* 0x00000002acf27221 */ /* 0x000fe40000010000 */
[----:B------:R-:W-:Y:S01]  /*eab0*/  FADD.FTZ R243, R139, R0 ;  /* 0x000000008bf37221 */ /* 0x000fe20000010000 */
[----:B------:R-:W-:-:S05]  /*eac0*/  @P0 BRA `(.L_x_19) ;  /* 0xffffcaf000000947 */ /* 0x000fca000383ffff */
.L_x_18:
[----:B------:R-:W2:Y:S01]  /*ead0*/  LDL.LU R43, [R1+0x8] ;  /* 0x00000800012b7983 */ /* 0x000ea20000300800 */
[----:B------:R-:W1:Y:S03]  /*eae0*/  LDC.U8 R25, c[0x0][0x329] ;  /* 0x0000ca40ff197b82 */ /* 0x000e660000000000 */
[----:B------:R-:W3:Y:S04]  /*eaf0*/  SHFL.BFLY PT, R2, R240, 0x2, 0x1f ;  /* 0x0c401f00f0027f89 */ /* 0x000ee800000e0000 */
[----:B------:R-:W4:Y:S01]  /*eb00*/  SHFL.BFLY PT, R4, R242, 0x2, 0x1f ;  /* 0x0c401f00f2047f89 */ /* 0x000f2200000e0000 */
[----:B------:R-:W1:Y:S03]  /*eb10*/  LDC.U8 R26, c[0x0][0x328] ;  /* 0x0000ca00ff1a7b82 */ /* 0x000e660000000000 */
[----:B------:R-:W1:Y:S04]  /*eb20*/  SHFL.BFLY PT, R0, R241, 0x2, 0x1f ;  /* 0x0c401f00f1007f89 */ /* 0x000e6800000e0000 */
[----:B------:R-:W1:Y:S04]  /*eb30*/  SHFL.BFLY PT, R5, R243, 0x2, 0x1f ;  /* 0x0c401f00f3057f89 */ /* 0x000e6800000e0000 */
[----:B------:R-:W1:Y:S01]  /*eb40*/  S2R R42, SR_TID.X ;  /* 0x00000000002a7919 */ /* 0x000e620000002100 */
[----:B---3--:R-:W-:-:S02]  /*eb50*/  FADD.FTZ R2, R2, R240 ;  /* 0x000000f002027221 */ /* 0x008fc40000010000 */
[----:B----4-:R-:W-:-:S03]  /*eb60*/  FADD.FTZ R4, R4, R242 ;  /* 0x000000f204047221 */ /* 0x010fc60000010000 */
[----:B------:R-:W3:Y:S01]  /*eb70*/  SHFL.BFLY PT, R8, R2, 0x1, 0x1f ;  /* 0x0c201f0002087f89 */ /* 0x000ee200000e0000 */
[----:B-1----:R-:W-:-:S03]  /*eb80*/  FADD.FTZ R0, R0, R241 ;  /* 0x000000f100007221 */ /* 0x002fc60000010000 */
[----:B------:R-:W1:Y:S01]  /*eb90*/  SHFL.BFLY PT, R6, R4, 0x1, 0x1f ;  /* 0x0c201f0004067f89 */ /* 0x000e6200000e0000 */
[----:B------:R-:W-:-:S03]  /*eba0*/  FADD.FTZ R5, R5, R243 ;  /* 0x000000f305057221 */ /* 0x000fc60000010000 */
[----:B------:R-:W4:Y:S01]  /*ebb0*/  SHFL.BFLY PT, R7, R0, 0x1, 0x1f ;  /* 0x0c201f0000077f89 */ /* 0x000f2200000e0000 */
[----:B------:R-:W-:Y:S01]  /*ebc0*/  SHF.R.S32.HI R24, RZ, 0x1f, R42 ;  /* 0x0000001fff187819 */ /* 0x000fe2000001142a */
[----:B---3--:R-:W-:Y:S02]  /*ebd0*/  FADD.FTZ R20, R2, R8 ;  /* 0x0000000802147221 */ /* 0x008fe40000010000 */
[----:B------:R-:W3:Y:S01]  /*ebe0*/  SHFL.BFLY PT, R2, R5, 0x1, 0x1f ;  /* 0x0c201f0005027f89 */ /* 0x000ee200000e0000 */
[----:B-1----:R-:W-:Y:S02]  /*ebf0*/  FADD.FTZ R21, R4, R6 ;  /* 0x0000000604157221 */ /* 0x002fe40000010000 */
[----:B------:R-:W-:Y:S01]  /*ec00*/  FSETP.NE.FTZ.AND P6, PT, R20, RZ, PT ;  /* 0x000000ff1400720b */ /* 0x000fe20003fd5000 */
[----:B------:R-:W-:Y:S02]  /*ec10*/  IMAD.MOV.U32 R4, RZ, RZ, 0x3f800000 ;  /* 0x3f800000ff047424 */ /* 0x000fe400078e00ff */
[----:B----4-:R-:W-:Y:S01]  /*ec20*/  FADD.FTZ R22, R0, R7 ;  /* 0x0000000700167221 */ /* 0x010fe20000010000 */
[----:B------:R-:W-:-:S02]  /*ec30*/  FSETP.NE.FTZ.AND P4, PT, R21, RZ, PT ;  /* 0x000000ff1500720b */ /* 0x000fc40003f95000 */
[----:B------:R-:W-:Y:S02]  /*ec40*/  MOV R0, 0x3f800000 ;  /* 0x3f80000000007802 */ /* 0x000fe40000000f00 */
[----:B------:R-:W-:-:S05]  /*ec50*/  FSETP.NE.FTZ.AND P5, PT, R22, RZ, PT ;  /* 0x000000ff1600720b */ /* 0x000fca0003fb5000 */
[----:B------:R-:W1:Y:S01]  /*ec60*/  @P6 MUFU.RCP R0, R20 ;  /* 0x0000001400006308 */ /* 0x000e620000001000 */
[----:B---3--:R-:W-:Y:S01]  /*ec70*/  FADD.FTZ R23, R5, R2 ;  /* 0x0000000205177221 */ /* 0x008fe20000010000 */
[----:B------:R-:W-:-:S06]  /*ec80*/  MOV R2, 0x3f800000 ;  /* 0x3f80000000027802 */ /* 0x000fcc0000000f00 */
[----:B------:R-:W3:Y:S01]  /*ec90*/  @P5 MUFU.RCP R4, R22 ;  /* 0x0000001600045308 */ /* 0x000ee20000001000 */
[CC--:B------:R-:W-:Y:S02]  /*eca0*/  LEA.HI R5, R24.reuse, R42.reuse, RZ, 0x2 ;  /* 0x0000002a18057211 */ /* 0x0c0fe400078f10ff */
[----:B------:R-:W-:Y:S02]  /*ecb0*/  FSETP.NE.FTZ.AND P3, PT, R23, RZ, PT ;  /* 0x000000ff1700720b */ /* 0x000fe40003f75000 */
[----:B------:R-:W-:Y:S01]  /*ecc0*/  LEA.HI R24, R24, R42, RZ, 0x5 ;  /* 0x0000002a18187211 */ /* 0x000fe200078f28ff */
[C---:B-1----:R-:W-:Y:S02]  /*ecd0*/  FMUL.FTZ R144, R0.reuse, R144 ;  /* 0x0000009000907220 */ /* 0x042fe40000410000 */
[----:B------:R-:W1:Y:S01]  /*ece0*/  @P4 MUFU.RCP R2, R21 ;  /* 0x0000001500024308 */ /* 0x000e620000001000 */
[C---:B------:R-:W-:Y:S01]  /*ecf0*/  FMUL.FTZ R17, R0.reuse, R145 ;  /* 0x0000009100117220 */ /* 0x040fe20000410000 */
[----:B------:R-:W-:Y:S01]  /*ed00*/  SHF.R.S32.HI R19, RZ, 0x5, R24 ;  /* 0x00000005ff137819 */ /* 0x000fe20000011418 */
[----:B------:R-:W-:-:S02]  /*ed10*/  FMUL.FTZ R152, R0, R152 ;  /* 0x0000009800987220 */ /* 0x000fc40000410000 */
[C---:B------:R-:W-:Y:S01]  /*ed20*/  FMUL.FTZ R16, R0.reuse, R153 ;  /* 0x0000009900107220 */ /* 0x040fe20000410000 */
[----:B------:R-:W-:Y:S01]  /*ed30*/  F2FP.PACK_AB R17, R17, R144 ;  /* 0x000000901111723e */ /* 0x000fe200000000ff */
[C---:B------:R-:W-:Y:S02]  /*ed40*/  FMUL.FTZ R156, R0.reuse, R156 ;  /* 0x0000009c009c7220 */ /* 0x040fe40000410000 */
[----:B------:R-:W-:Y:S01]  /*ed50*/  FMUL.FTZ R13, R0, R157 ;  /* 0x0000009d000d7220 */ /* 0x000fe20000410000 */
[----:B------:R-:W-:Y:S01]  /*ed60*/  F2FP.PACK_AB R16, R16, R152 ;  /* 0x000000981010723e */ /* 0x000fe200000000ff */
[C---:B------:R-:W-:Y:S02]  /*ed70*/  FMUL.FTZ R168, R0.reuse, R168 ;  /* 0x000000a800a87220 */ /* 0x040fe40000410000 */
[----:B------:R-:W-:Y:S01]  /*ed80*/  FMUL.FTZ R9, R0, R169 ;  /* 0x000000a900097220 */ /* 0x000fe20000410000 */
[----:B------:R-:W-:Y:S01]  /*ed90*/  MOV R0, 0x3f800000 ;  /* 0x3f80000000007802 */ /* 0x000fe20000000f00 */
[----:B---3--:R-:W-:Y:S01]  /*eda0*/  FMUL.FTZ R146, R4, R146 ;  /* 0x0000009204927220 */ /* 0x008fe20000410000 */
[----:B------:R-:W-:Y:S01]  /*edb0*/  F2FP.PACK_AB R13, R13, R156 ;  /* 0x0000009c0d0d723e */ /* 0x000fe200000000ff */
[C---:B-1----:R-:W-:Y:S01]  /*edc0*/  FMUL.FTZ R140, R2.reuse, R140 ;  /* 0x0000008c028c7220 */ /* 0x042fe20000410000 */
[----:B------:R-:W-:Y:S01]  /*edd0*/  F2FP.PACK_AB R9, R9, R168 ;  /* 0x000000a80909723e */ /* 0x000fe200000000ff */
[C---:B------:R-:W-:Y:S01]  /*ede0*/  FMUL.FTZ R141, R2.reuse, R141 ;  /* 0x0000008d028d7220 */ /* 0x040fe20000410000 */
[----:B------:R-:W1:Y:S01]  /*edf0*/  @P3 MUFU.RCP R0, R23 ;  /* 0x0000001700003308 */ /* 0x000e620000001000 */
        /* <DEDUP_REMOVED lines=8> */
[----:B------:R-:W-:Y:S01]  /*ee80*/  SHF.R.S32.HI R2, RZ, 0x2, R5 ;  /* 0x00000002ff027819 */ /* 0x000fe20000011405 */
[C---:B------:R-:W-:Y:S01]  /*ee90*/  FMUL.FTZ R18, R4.reuse, R147 ;  /* 0x0000009304127220 */ /* 0x040fe20000410000 */
[----:B------:R-:W-:Y:S01]  /*eea0*/  LOP3.LUT R5, R5, 0xfffffffc, RZ, 0xc0, !PT ;  /* 0xfffffffc05057812 */ /* 0x000fe200078ec0ff */
[C---:B------:R-:W-:Y:S01]  /*eeb0*/  FMUL.FTZ R154, R4.reuse, R154 ;  /* 0x0000009a049a7220 */ /* 0x040fe20000410000 */
[----:B------:R-:W-:Y:S01]  /*eec0*/  F2FP.PACK_AB R11, R11, R160 ;  /* 0x000000a00b0b723e */ /* 0x000fe200000000ff */
[----:B------:R-:W-:Y:S01]  /*eed0*/  FMUL.FTZ R15, R4, R155 ;  /* 0x0000009b040f7220 */ /* 0x000fe20000410000 */
[----:B------:R-:W-:Y:S01]  /*eee0*/  F2FP.PACK_AB R18, R18, R146 ;  /* 0x000000921212723e */ /* 0x000fe200000000ff */
[----:B------:R-:W-:Y:S01]  /*eef0*/  FMUL.FTZ R158, R4, R158 ;  /* 0x0000009e049e7220 */ /* 0x000fe20000410000 */
[----:B------:R-:W-:Y:S01]  /*ef00*/  F2FP.PACK_AB R8, R8, R164 ;  /* 0x000000a40808723e */ /* 0x000fe200000000ff */
[C---:B------:R-:W-:Y:S01]  /*ef10*/  FMUL.FTZ R12, R4.reuse, R159 ;  /* 0x0000009f040c7220 */ /* 0x040fe20000410000 */
[----:B------:R-:W-:Y:S01]  /*ef20*/  F2FP.PACK_AB R15, R15, R154 ;  /* 0x0000009a0f0f723e */ /* 0x000fe200000000ff */
[----:B------:R-:W-:-:S02]  /*ef30*/  FMUL.FTZ R170, R4, R170 ;  /* 0x000000aa04aa7220 */ /* 0x000fc40000410000 */
[----:B------:R-:W-:Y:S01]  /*ef40*/  FMUL.FTZ R171, R4, R171 ;  /* 0x000000ab04ab7220 */ /* 0x000fe20000410000 */
[----:B------:R-:W-:Y:S01]  /*ef50*/  SHF.R.S32.HI R4, RZ, 0x1f, R2 ;  /* 0x0000001fff047819 */ /* 0x000fe20000011402 */
[----:B-1----:R-:W-:Y:S01]  /*ef60*/  FMUL.FTZ R143, R0, R143 ;  /* 0x0000008f008f7220 */ /* 0x002fe20000410000 */
[----:B------:R-:W-:Y:S01]  /*ef70*/  F2FP.PACK_AB R12, R12, R158 ;  /* 0x0000009e0c0c723e */ /* 0x000fe200000000ff */
[----:B------:R-:W-:Y:S01]  /*ef80*/  FMUL.FTZ R142, R0, R142 ;  /* 0x0000008e008e7220 */ /* 0x000fe20000410000 */
[----:B------:R-:W-:Y:S01]  /*ef90*/  LEA.HI R4, R4, R2, RZ, 0x3 ;  /* 0x0000000204047211 */ /* 0x000fe200078f18ff */
[C---:B------:R-:W-:Y:S02]  /*efa0*/  FMUL.FTZ R151, R0.reuse, R151 ;  /* 0x0000009700977220 */ /* 0x040fe40000410000 */
[----:B------:R-:W-:Y:S01]  /*efb0*/  FMUL.FTZ R150, R0, R150 ;  /* 0x0000009600967220 */ /* 0x000fe20000410000 */
[----:B------:R-:W-:Y:S01]  /*efc0*/  LOP3.LUT R4, R4, 0xfffffff8, RZ, 0xc0, !PT ;  /* 0xfffffff804047812 */ /* 0x000fe200078ec0ff */
[C---:B------:R-:W-:Y:S01]  /*efd0*/  FMUL.FTZ R163, R0.reuse, R163 ;  /* 0x000000a300a37220 */ /* 0x040fe20000410000 */
[----:B------:R-:W-:Y:S01]  /*efe0*/  F2FP.PACK_AB R142, R143, R142 ;  /* 0x0000008e8f8e723e */ /* 0x000fe200000000ff */
[----:B------:R-:W-:Y:S01]  /*eff0*/  FMUL.FTZ R10, R0, R162 ;  /* 0x000000a2000a7220 */ /* 0x000fe20000410000 */
[----:B------:R-:W-:Y:S01]  /*f000*/  F2FP.PACK_AB R150, R151, R150 ;  /* 0x000000969796723e */ /* 0x000fe200000000ff */
[----:B------:R-:W-:-:S02]  /*f010*/  IMAD.IADD R4, R2, 0x1, -R4 ;  /* 0x0000000102047824 */ /* 0x000fc400078e0a04 */
[----:B------:R-:W-:Y:S01]  /*f020*/  FMUL.FTZ R167, R0, R167 ;  /* 0x000000a700a77220 */ /* 0x000fe20000410000 */
[----:B------:R-:W-:Y:S02]  /*f030*/  F2FP.PACK_AB R10, R163, R10 ;  /* 0x0000000aa30a723e */ /* 0x000fe400000000ff */
[----:B------:R-:W-:Y:S02]  /*f040*/  LEA.HI R2, R4, R4, RZ, 0x1 ;  /* 0x0000000404027211 */ /* 0x000fe400078f08ff */
[----:B--2---:R-:W-:-:S13]  /*f050*/  ISETP.NE.AND P0, PT, R43, -0x1, PT ;  /* 0xffffffff2b00780c */ /* 0x004fda0003f05270 */
[----:B------:R-:W-:-:S04]  /*f060*/  @P0 IMAD.WIDE.U32 R6, R43, c[0x0][0x1e8], RZ ;  /* 0x00007a002b060a25 */ /* 0x000fc800078e00ff */
[----:B------:R-:W-:Y:S02]  /*f070*/  @P0 IMAD R41, R43, c[0x0][0x1ec], R7 ;  /* 0x00007b002b290a24 */ /* 0x000fe400078e0207 */
[----:B------:R-:W-:Y:S01]  /*f080*/  FMUL.FTZ R7, R0, R166 ;  /* 0x000000a600077220 */ /* 0x000fe20000410000 */
[----:B------:R-:W-:Y:S01]  /*f090*/  SHF.R.S32.HI R0, RZ, 0x1, R2 ;  /* 0x00000001ff007819 */ /* 0x000fe20000011402 */
[----:B------:R-:W-:Y:S01]  /*f0a0*/  @P0 IMAD.MOV.U32 R40, RZ, RZ, R6 ;  /* 0x000000ffff280224 */ /* 0x000fe200078e0006 */
[----:B------:R-:W-:Y:S02]  /*f0b0*/  LOP3.LUT R6, R2, 0x3fffffe, RZ, 0xc0, !PT ;  /* 0x03fffffe02067812 */ /* 0x000fe400078ec0ff */
[----:B------:R-:W-:Y:S01]  /*f0c0*/  IADD3 R2, -R5, R42, RZ ;  /* 0x0000002a05027210 */ /* 0x000fe20007ffe1ff */
[----:B------:R-:W-:Y:S01]  /*f0d0*/  IMAD.SHL.U32 R5, R0, 0x40, RZ ;  /* 0x0000004000057824 */ /* 0x000fe200078e00ff */
[----:B------:R-:W-:Y:S02]  /*f0e0*/  IADD3 R4, R4, -R6, RZ ;  /* 0x8000000604047210 */ /* 0x000fe40007ffe0ff */
[----:B------:R-:W-:Y:S01]  /*f0f0*/  LOP3.LUT P2, RZ, R0, 0x2, RZ, 0xc0, !PT ;  /* 0x0000000200ff7812 */ /* 0x000fe2000784c0ff */
[----:B------:R-:W-:Y:S01]  /*f100*/  IMAD R2, R19, 0x100, R2 ;  /* 0x0000010013027824 */ /* 0x000fe200078e0202 */
[----:B------:R-:W-:-:S02]  /*f110*/  LOP3.LUT R5, R5, 0xc0, RZ, 0xc0, !PT ;  /* 0x000000c005057812 */ /* 0x000fc400078ec0ff */
[----:B------:R-:W-:Y:S02]  /*f120*/  F2FP.PACK_AB R6, R171, R170 ;  /* 0x000000aaab06723e */ /* 0x000fe400000000ff */
[----:B------:R-:W-:Y:S02]  /*f130*/  LEA R2, R4, R2, 0x4 ;  /* 0x0000000204027211 */ /* 0x000fe400078e20ff */
[----:B------:R-:W-:Y:S02]  /*f140*/  LEA.HI R4, R5, R5, RZ, 0x1d ;  /* 0x0000000505047211 */ /* 0x000fe400078fe8ff */
[----:B------:R-:W-:Y:S02]  /*f150*/  LOP3.LUT R5, R0, 0x1, RZ, 0xc0, !PT ;  /* 0x0000000100057812 */ /* 0x000fe400078ec0ff */
[----:B------:R-:W-:Y:S01]  /*f160*/  F2FP.PACK_AB R7, R167, R7 ;  /* 0x00000007a707723e */ /* 0x000fe200000000ff */
[----:B------:R-:W-:Y:S01]  /*f170*/  IMAD.U32 R0, R2, 0x2, R4 ;  /* 0x0000000202007824 */ /* 0x000fe200078e0004 */
[----:B------:R-:W-:-:S02]  /*f180*/  ISETP.NE.U32.AND P1, PT, R5, 0x1, PT ;  /* 0x000000010500780c */ /* 0x000fc40003f25070 */
[----:B------:R-:W-:Y:S01]  /*f190*/  MOV R5, 0xfffffff0 ;  /* 0xfffffff000057802 */ /* 0x000fe20000000f00 */
[----:B------:R-:W-:-:S03]  /*f1a0*/  IMAD.SHL.U32 R0, R0, 0x2, RZ ;  /* 0x0000000200007824 */ /* 0x000fc600078e00ff */
[----:B------:R-:W-:Y:S02]  /*f1b0*/  SEL R5, R5, 0x10, !P1 ;  /* 0x0000001005057807 */ /* 0x000fe40004800000 */
[C---:B------:R-:W-:Y:S01]  /*f1c0*/  IADD3 R2, R0.reuse, 0x20, RZ ;  /* 0x0000002000027810 */ /* 0x040fe20007ffe0ff */
[----:B------:R1:W-:Y:S01]  /*f1d0*/  STS [R0], R17 ;  /* 0x0000001100007388 */ /* 0x0003e20000000800 */
[C---:B------:R-:W-:Y:S02]  /*f1e0*/  IADD3 R4, R0.reuse, R5, RZ ;  /* 0x0000000500047210 */ /* 0x040fe40007ffe0ff */
[----:B------:R-:W-:Y:S01]  /*f1f0*/  @P2 IADD3 R2, R0, -0x20, RZ ;  /* 0xffffffe000022810 */ /* 0x000fe20007ffe0ff */
[----:B------:R2:W-:Y:S01]  /*f200*/  STS [R0+0x200], R18 ;  /* 0x0002001200007388 */ /* 0x0005e20000000800 */
[----:B------:R-:W-:Y:S02]  /*f210*/  ISETP.NE.AND P1, PT, R25, RZ, PT ;  /* 0x000000ff1900720c */ /* 0x000fe40003f25270 */
[----:B------:R-:W-:Y:S01]  /*f220*/  ISETP.NE.AND P2, PT, R26, RZ, PT ;  /* 0x000000ff1a00720c */ /* 0x000fe20003f45270 */
[----:B------:R-:W-:Y:S04]  /*f230*/  STS [R4], R16 ;  /* 0x0000001004007388 */ /* 0x000fe80000000800 */
[----:B------:R-:W-:Y:S04]  /*f240*/  STS [R4+0x200], R15 ;  /* 0x0002000f04007388 */ /* 0x000fe80000000800 */
[----:B------:R-:W-:Y:S04]  /*f250*/  STS [R0+0x1000], R141 ;  /* 0x0010008d00007388 */ /* 0x000fe80000000800 */
[----:B------:R3:W-:Y:S04]  /*f260*/  STS [R0+0x1200], R142 ;  /* 0x0012008e00007388 */ /* 0x0007e80000000800 */
[----:B------:R4:W-:Y:S04]  /*f270*/  STS [R4+0x1000], R14 ;  /* 0x0010000e04007388 */ /* 0x0009e80000000800 */
[----:B------:R4:W-:Y:S04]  /*f280*/  STS [R4+0x1200], R150 ;  /* 0x0012009604007388 */ /* 0x0009e80000000800 */
[----:B------:R4:W-:Y:S04]  /*f290*/  STS [R2], R13 ;  /* 0x0000000d02007388 */ /* 0x0009e80000000800 */
[----:B------:R4:W-:Y:S04]  /*f2a0*/  STS [R2+0x200], R12 ;  /* 0x0002000c02007388 */ /* 0x0009e80000000800 */
[----:B-1----:R-:W1:Y:S04]  /*f2b0*/  S2R R17, SR_CTAID.Y ;  /* 0x0000000000117919 */ /* 0x002e680000002600 */
[----:B--2---:R-:W2:Y:S01]  /*f2c0*/  S2R R18, SR_CTAID.Z ;  /* 0x0000000000127919 */ /* 0x004ea20000002700 */
[----:B---3--:R-:W-:-:S03]  /*f2d0*/  IMAD.IADD R0, R5, 0x1, R2 ;  /* 0x0000000105007824 */ /* 0x008fc600078e0202 */
[----:B----4-:R-:W3:Y:S04]  /*f2e0*/  S2R R14, SR_CTAID.X ;  /* 0x00000000000e7919 */ /* 0x010ee80000002500 */
[----:B------:R-:W-:Y:S01]  /*f2f0*/  STS [R0], R9 ;  /* 0x0000000900007388 */ /* 0x000fe20000000800 */
[----:B------:R-:W-:-:S03]  /*f300*/  @P1 MOV R4, c[0x0][0x210] ;  /* 0x0000840000041a02 */ /* 0x000fc60000000f00 */
[----:B------:R4:W-:Y:S01]  /*f310*/  STS [R0+0x200], R6 ;  /* 0x0002000600007388 */ /* 0x0009e20000000800 */
[----:B------:R-:W-:Y:S03]  /*f320*/  @P5 MUFU.LG2 R13, R22 ;  /* 0x00000016000d5308 */ /* 0x000fe60000000c00 */
[----:B------:R1:W-:Y:S04]  /*f330*/  STS [R2+0x1000], R11 ;  /* 0x0010000b02007388 */ /* 0x0003e80000000800 */
[----:B------:R2:W-:Y:S01]  /*f340*/  STS [R2+0x1200], R10 ;  /* 0x0012000a02007388 */ /* 0x0005e20000000800 */
[----:B------:R-:W-:Y:S03]  /*f350*/  @P4 MUFU.LG2 R12, R21 ;  /* 0x00000015000c4308 */ /* 0x000fe60000000c00 */
[----:B------:R3:W-:Y:S04]  /*f360*/  STS [R0+0x1000], R8 ;  /* 0x0010000800007388 */ /* 0x0007e80000000800 */
[----:B------:R3:W-:Y:S04]  /*f370*/  STS [R0+0x1200], R7 ;  /* 0x0012000700007388 */ /* 0x0007e80000000800 */
[----:B------:R-:W-:Y:S01]  /*f380*/  BAR.SYNC.DEFER_BLOCKING 0x0 ;  /* 0x0000000000007b1d */ /* 0x000fe20000010000 */
[----:B----4-:R-:W-:-:S02]  /*f390*/  @P1 IMAD R6, R4, c[0x0][0x214], RZ ;  /* 0x0000850004061a24 */ /* 0x010fc400078e02ff */
[----:B------:R-:W-:-:S03]  /*f3a0*/  @!P1 IMAD.MOV.U32 R4, RZ, RZ, c[0x0][0x214] ;  /* 0x00008500ff049624 */ /* 0x000fc600078e00ff */
[----:B-1----:R1:W4:Y:S02]  /*f3b0*/  @P6 MUFU.LG2 R11, R20 ;  /* 0x00000014000b6308 */ /* 0x0023240000000c00 */
[----:B------:R-:W-:Y:S02]  /*f3c0*/  @!P1 SEL R6, R4, c[0x0][0x234], !P2 ;  /* 0x00008d0004069a07 */ /* 0x000fe40005000000 */
[----:B--2---:R-:W-:Y:S02]  /*f3d0*/  @!P0 SHF.R.S32.HI R2, RZ, 0x1f, R17 ;  /* 0x0000001fff028819 */ /* 0x004fe40000011411 */
[----:B------:R-:W-:Y:S01]  /*f3e0*/  ISETP.NE.OR P2, PT, R25, RZ, !P2 ;  /* 0x000000ff1900720c */ /* 0x000fe20005745670 */
[----:B---3--:R-:W-:-:S04]  /*f3f0*/  @!P0 IMAD.WIDE.U32 R8, R17, c[0x0][0x1e0], RZ ;  /* 0x0000780011088a25 */ /* 0x008fc800078e00ff */
[----:B------:R-:W-:Y:S01]  /*f400*/  @!P0 IMAD R4, R2, c[0x0][0x1e0], RZ ;  /* 0x0000780002048a24 */ /* 0x000fe200078e02ff */
[----:B------:R-:W-:Y:S01]  /*f410*/  LOP3.LUT R2, R24, 0xffffffe0, RZ, 0xc0, !PT ;  /* 0xffffffe018027812 */ /* 0x000fe200078ec0ff */
[----:B------:R-:W2:Y:S01]  /*f420*/  @P3 MUFU.LG2 R10, R23 ;  /* 0x00000017000a3308 */ /* 0x000ea20000000c00 */
[----:B------:R3:W2:Y:S01]  /*f430*/  LDS.128 R24, [R217] ;  /* 0x00000000d9187984 */ /* 0x0006a20000000c00 */
[----:B------:R-:W-:Y:S01]  /*f440*/  @!P0 IMAD R4, R17, c[0x0][0x1e4], R4 ;  /* 0x0000790011048a24 */ /* 0x000fe200078e0204 */
[----:B------:R-:W-:Y:S01]  /*f450*/  @P1 MOV R0, 0x1 ;  /* 0x0000000100001802 */ /* 0x000fe20000000f00 */
[----:B------:R-:W-:Y:S01]  /*f460*/  @!P1 IMAD R0, R6, c[0x0][0x1c0], RZ ;  /* 0x0000700006009a24 */ /* 0x000fe200078e02ff */
[----:B-1----:R3:W5:Y:S01]  /*f470*/  LDL R20, [R1+0x20] ;  /* 0x0000200001147983 */ /* 0x0027620000100800 */
[----:B------:R-:W-:Y:S01]  /*f480*/  @!P2 IMAD R5, R17, c[0x0][0x214], RZ ;  /* 0x000085001105aa24 */ /* 0x000fe200078e02ff */
[----:B------:R-:W-:Y:S01]  /*f490*/  @!P0 IADD3 R41, R9, R4, RZ ;  /* 0x0000000409298210 */ /* 0x000fe20007ffe0ff */
[----:B------:R-:W-:Y:S01]  /*f4a0*/  IMAD.IADD R9, R42, 0x1, -R2 ;  /* 0x000000012a097824 */ /* 0x000fe200078e0a02 */
[----:B------:R3:W1:Y:S04]  /*f4b0*/  LDS.128 R28, [R217+0x800] ;  /* 0x00080000d91c7984 */ /* 0x0006680000000c00 */
[----:B------:R3:W1:Y:S04]  /*f4c0*/  LDS.128 R32, [R217+0x1000] ;  /* 0x00100000d9207984 */ /* 0x0006680000000c00 */
[----:B------:R3:W1:Y:S01]  /*f4d0*/  LDS.128 R36, [R217+0x1800] ;  /* 0x00180000d9247984 */ /* 0x0006620000000c00 */
[----:B------:R-:W-:Y:S01]  /*f4e0*/  IMAD R0, R17, R0, RZ ;  /* 0x0000000011007224 */ /* 0x000fe200078e02ff */
[----:B------:R-:W-:Y:S01]  /*f4f0*/  @!P2 SEL R2, R5, R43, !P0 ;  /* 0x0000002b0502a207 */ /* 0x000fe20004000000 */
[----:B------:R-:W-:Y:S01]  /*f500*/  @!P0 IMAD.MOV.U32 R40, RZ, RZ, R8 ;  /* 0x000000ffff288224 */ /* 0x000fe200078e0008 */
[----:B------:R-:W-:Y:S01]  /*f510*/  @P1 MOV R7, c[0x0][0x210] ;  /* 0x0000840000071a02 */ /* 0x000fe20000000f00 */
[----:B------:R-:W-:Y:S01]  /*f520*/  @!P1 IMAD.MOV.U32 R7, RZ, RZ, 0x1 ;  /* 0x00000001ff079424 */ /* 0x000fe200078e00ff */
[----:B------:R-:W-:Y:S01]  /*f530*/  CS2R R4, SRZ ;  /* 0x0000000000047805 */ /* 0x000fe2000001ff00 */
[----:B------:R-:W-:-:S02]  /*f540*/  SEL R0, R0, RZ, P2 ;  /* 0x000000ff00007207 */ /* 0x000fc40001000000 */
[----:B------:R-:W-:Y:S02]  /*f550*/  @!P2 SHF.R.S32.HI R5, RZ, 0x1f, R2 ;  /* 0x0000001fff05a819 */ /* 0x000fe40000011402 */
[----:B------:R-:W-:Y:S02]  /*f560*/  LOP3.LUT P0, RZ, R9, 0x3, RZ, 0xc0, !PT ;  /* 0x0000000309ff7812 */ /* 0x000fe4000780c0ff */
[----:B------:R-:W-:Y:S01]  /*f570*/  @!P2 MOV R4, R2 ;  /* 0x000000020004a202 */ /* 0x000fe20000000f00 */
[----:B------:R-:W-:Y:S02]  /*f580*/  IMAD R2, R14, R7, RZ ;  /* 0x000000070e027224 */ /* 0x000fe400078e02ff */
[----:B------:R-:W-:Y:S02]  /*f590*/  IMAD R0, R18, R6, R0 ;  /* 0x0000000612007224 */ /* 0x000fe400078e0200 */
[----:B----4-:R-:W-:Y:S01]  /*f5a0*/  @P6 FMUL.FTZ R8, R11, 0.69314718246459960938 ;  /* 0x3f3172180b086820 */ /* 0x010fe20000410000 */
[----:B------:R-:W-:-:S02]  /*f5b0*/  SHF.L.U32 R9, R2, 0x7, RZ ;  /* 0x0000000702097819 */ /* 0x000fc400000006ff */
[----:B------:R-:W-:Y:S01]  /*f5c0*/  MOV R17, 0x7f800000 ;  /* 0x7f80000000117802 */ /* 0x000fe20000000f00 */
[----:B------:R-:W-:Y:S01]  /*f5d0*/  @P6 FFMA.FTZ R17, R138, c[0x0][0x238], R8 ;  /* 0x00008e008a116a23 */ /* 0x000fe20000010008 */
[--C-:B------:R-:W-:Y:S01]  /*f5e0*/  IADD3 R11, P2, P1, R9, R4, R0.reuse ;  /* 0x00000004090b7210 */ /* 0x100fe2000795e000 */
[----:B------:R-:W-:Y:S01]  /*f5f0*/  @P5 FMUL.FTZ R8, R13, 0.69314718246459960938 ;  /* 0x3f3172180d085820 */ /* 0x000fe20000410000 */
[----:B------:R-:W-:Y:S01]  /*f600*/  SHF.R.S32.HI R4, RZ, 0x1f, R9 ;  /* 0x0000001fff047819 */ /* 0x000fe20000011409 */
[----:B------:R-:W-:Y:S01]  /*f610*/  @P4 FMUL.FTZ R6, R12, 0.69314718246459960938 ;  /* 0x3f3172180c064820 */ /* 0x000fe20000410000 */
[----:B------:R-:W-:Y:S01]  /*f620*/  SHF.R.S32.HI R0, RZ, 0x1f, R0 ;  /* 0x0000001fff007819 */ /* 0x000fe20000011400 */
[----:B--2---:R-:W-:Y:S01]  /*f630*/  @P3 FMUL.FTZ R2, R10, 0.69314718246459960938 ;  /* 0x3f3172180a023820 */ /* 0x004fe20000410000 */
[----:B------:R-:W-:Y:S01]  /*f640*/  BSSY B0, `(.L_x_22) ;  /* 0x000002e000007945 */ /* 0x000fe20003800000 */
[----:B------:R-:W-:Y:S01]  /*f650*/  MOV R16, 0x7f800000 ;  /* 0x7f80000000107802 */ /* 0x000fe20000000f00 */
[----:B------:R-:W-:Y:S01]  /*f660*/  IMAD.MOV.U32 R14, RZ, RZ, 0x7f800000 ;  /* 0x7f800000ff0e7424 */ /* 0x000fe200078e00ff */
[----:B------:R-:W-:Y:S01]  /*f670*/  MOV R15, 0x7f800000 ;  /* 0x7f800000000f7802 */ /* 0x000fe20000000f00 */
[----:B------:R-:W-:Y:S01]  /*f680*/  @P5 FFMA.FTZ R16, R137, c[0x0][0x238], R8 ;  /* 0x00008e0089105a23 */ /* 0x000fe20000010008 */
[----:B------:R-:W-:Y:S01]  /*f690*/  IADD3.X R5, R4, R5, R0, P2, P1 ;  /* 0x0000000504057210 */ /* 0x000fe200017e2400 */
[----:B------:R-:W-:-:S02]  /*f6a0*/  @P4 FFMA.FTZ R14, R136, c[0x0][0x238], R6 ;  /* 0x00008e00880e4a23 */ /* 0x000fc40000010006 */
[----:B------:R-:W-:Y:S01]  /*f6b0*/  @P3 FFMA.FTZ R15, R3, c[0x0][0x238], R2 ;  /* 0x00008e00030f3a23 */ /* 0x000fe20000010002 */
[----:B------:R-:W-:Y:S05]  /*f6c0*/  @P0 BRA `(.L_x_23) ;  /* 0x0000025000000947 */ /* 0x000fea0003800000 */
[----:B---3--:R-:W2:Y:S01]  /*f6d0*/  LDL.LU R21, [R1+0x4c] ;  /* 0x00004c0001157983 */ /* 0x008ea20000300800 */
[----:B------:R-:W-:-:S04]  /*f6e0*/  SHF.R.S32.HI R0, RZ, 0x1f, R19 ;  /* 0x0000001fff007819 */ /* 0x000fc80000011413 */
[----:B------:R-:W-:-:S04]  /*f6f0*/  LEA.HI R0, R0, R19, RZ, 0x2 ;  /* 0x0000001300007211 */ /* 0x000fc800078f10ff */
[----:B------:R-:W-:-:S05]  /*f700*/  LOP3.LUT R0, R0, 0xffffffc, RZ, 0xc0, !PT ;  /* 0x0ffffffc00007812 */ /* 0x000fca00078ec0ff */
[----:B------:R-:W-:-:S04]  /*f710*/  IMAD.IADD R0, R19, 0x1, -R0 ;  /* 0x0000000113007824 */ /* 0x000fc800078e0a00 */
[----:B--2---:R-:W-:-:S05]  /*f720*/  IMAD R0, R0, 0x10, R21 ;  /* 0x0000001000007824 */ /* 0x004fca00078e0215 */
[CC--:B-----5:R-:W-:Y:S02]  /*f730*/  ISETP.GE.AND P6, PT, R0.reuse, R20.reuse, PT ;  /* 0x000000140000720c */ /* 0x0e0fe40003fc6270 */
[C---:B------:R-:W-:Y:S02]  /*f740*/  IADD3 R3, R0.reuse, 0x8, RZ ;  /* 0x0000000800037810 */ /* 0x040fe40007ffe0ff */
[C---:B------:R-:W-:Y:S02]  /*f750*/  IADD3 R2, R0.reuse, 0x40, RZ ;  /* 0x0000004000027810 */ /* 0x040fe40007ffe0ff */
[----:B------:R-:W-:Y:S02]  /*f760*/  IADD3 R4, R0, 0x48, RZ ;  /* 0x0000004800047810 */ /* 0x000fe40007ffe0ff */
[-C--:B------:R-:W-:Y:S02]  /*f770*/  ISETP.GE.AND P5, PT, R3, R20.reuse, PT ;  /* 0x000000140300720c */ /* 0x080fe40003fa6270 */
[----:B------:R-:W-:-:S02]  /*f780*/  ISETP.GE.AND P4, PT, R2, R20, PT ;  /* 0x000000140200720c */ /* 0x000fc40003f86270 */
[----:B------:R-:W-:Y:S01]  /*f790*/  ISETP.GE.AND P3, PT, R4, R20, PT ;  /* 0x000000140400720c */ /* 0x000fe20003f66270 */
[----:B------:R-:W-:-:S05]  /*f7a0*/  @!P6 IMAD R0, R0, R7, RZ ;  /* 0x000000070000e224 */ /* 0x000fca00078e02ff */
[----:B------:R-:W-:-:S03]  /*f7b0*/  @!P6 IADD3 R6, P0, R0, R11, RZ ;  /* 0x0000000b0006e210 */ /* 0x000fc60007f1e0ff */
[----:B------:R-:W-:Y:S01]  /*f7c0*/  @!P5 IMAD R3, R3, R7, RZ ;  /* 0x000000070303d224 */ /* 0x000fe200078e02ff */
[----:B------:R-:W-:Y:S01]  /*f7d0*/  @!P6 LEA.HI.X.SX32 R9, R0, R5, 0x1, P0 ;  /* 0x000000050009e211 */ /* 0x000fe200000f0eff */
[-C--:B------:R-:W-:Y:S01]  /*f7e0*/  @!P4 IMAD R12, R2, R7.reuse, RZ ;  /* 0x00000007020cc224 */ /* 0x080fe200078e02ff */
[----:B------:R-:W-:Y:S01]  /*f7f0*/  @!P6 LEA R8, P0, R6, c[0x0][0x200], 0x2 ;  /* 0x000080000608ea11 */ /* 0x000fe200078010ff */
[----:B------:R-:W-:Y:S01]  /*f800*/  @!P3 IMAD R2, R4, R7, RZ ;  /* 0x000000070402b224 */ /* 0x000fe200078e02ff */
[CC--:B------:R-:W-:Y:S02]  /*f810*/  @!P5 IADD3 R0, P2, R3.reuse, R11.reuse, RZ ;  /* 0x0000000b0300d210 */ /* 0x0c0fe40007f5e0ff */
[----:B------:R-:W-:Y:S02]  /*f820*/  @!P6 LEA.HI.X R9, R6, c[0x0][0x204], R9, 0x2, P0 ;  /* 0x000081000609ea11 */ /* 0x000fe400000f1409 */
[-C--:B------:R-:W-:Y:S02]  /*f830*/  @!P4 IADD3 R10, P1, R12, R11.reuse, RZ ;  /* 0x0000000b0c0ac210 */ /* 0x080fe40007f3e0ff */
[----:B------:R-:W-:Y:S01]  /*f840*/  @!P3 IADD3 R11, P0, R2, R11, RZ ;  /* 0x0000000b020bb210 */ /* 0x000fe20007f1e0ff */
[----:B------:R2:W-:Y:S01]  /*f850*/  @!P6 STG.E [R8.64], R17 ;  /* 0x000000110800e986 */ /* 0x0005e2000c101906 */
[----:B------:R-:W-:-:S02]  /*f860*/  @!P5 LEA.HI.X.SX32 R3, R3, R5, 0x1, P2 ;  /* 0x000000050303d211 */ /* 0x000fc400010f0eff */
[----:B------:R-:W-:Y:S02]  /*f870*/  @!P5 LEA R6, P2, R0, c[0x0][0x200], 0x2 ;  /* 0x000080000006da11 */ /* 0x000fe400078410ff */
[-C--:B------:R-:W-:Y:S02]  /*f880*/  @!P4 LEA.HI.X.SX32 R13, R12, R5.reuse, 0x1, P1 ;  /* 0x000000050c0dc211 */ /* 0x080fe400008f0eff */
[----:B------:R-:W-:Y:S02]  /*f890*/  @!P3 LEA.HI.X.SX32 R12, R2, R5, 0x1, P0 ;  /* 0x00000005020cb211 */ /* 0x000fe400000f0eff */
[----:B------:R-:W-:Y:S02]  /*f8a0*/  @!P4 LEA R4, P1, R10, c[0x0][0x200], 0x2 ;  /* 0x000080000a04ca11 */ /* 0x000fe400078210ff */
[----:B------:R-:W-:Y:S02]  /*f8b0*/  @!P3 LEA R2, P0, R11, c[0x0][0x200], 0x2 ;  /* 0x000080000b02ba11 */ /* 0x000fe400078010ff */
[----:B------:R-:W-:-:S02]  /*f8c0*/  @!P5 LEA.HI.X R7, R0, c[0x0][0x204], R3, 0x2, P2 ;  /* 0x000081000007da11 */ /* 0x000fc400010f1403 */
[----:B------:R-:W-:Y:S02]  /*f8d0*/  @!P4 LEA.HI.X R5, R10, c[0x0][0x204], R13, 0x2, P1 ;  /* 0x000081000a05ca11 */ /* 0x000fe400008f140d */
[----:B------:R-:W-:Y:S01]  /*f8e0*/  @!P3 LEA.HI.X R3, R11, c[0x0][0x204], R12, 0x2, P0 ;  /* 0x000081000b03ba11 */ /* 0x000fe200000f140c */
[----:B------:R2:W-:Y:S04]  /*f8f0*/  @!P5 STG.E [R6.64], R16 ;  /* 0x000000100600d986 */ /* 0x0005e8000c101906 */
[----:B------:R2:W-:Y:S04]  /*f900*/  @!P4 STG.E [R4.64], R14 ;  /* 0x0000000e0400c986 */ /* 0x0005e8000c101906 */
[----:B------:R2:W-:Y:S02]  /*f910*/  @!P3 STG.E [R2.64], R15 ;  /* 0x0000000f0200b986 */ /* 0x0005e4000c101906 */
.L_x_23:
[----:B---3--:R-:W-:Y:S05]  /*f920*/  BSYNC B0 ;  /* 0x0000000000007941 */ /* 0x008fea0003800000 */
.L_x_22:
[----:B--2---:R-:W2:Y:S04]  /*f930*/  LDL.LU.64 R4, [R1+0x28] ;  /* 0x0000280001047983 */ /* 0x004ea80000300a00 */
[----:B------:R3:W5:Y:S01]  /*f940*/  LDL.64 R10, [R1] ;  /* 0x00000000010a7983 */ /* 0x0007620000100a00 */
[----:B------:R-:W-:Y:S01]  /*f950*/  SHF.R.S32.HI R0, RZ, 0x1f, R18 ;  /* 0x0000001fff007819 */ /* 0x000fe20000011412 */
[----:B------:R-:W-:Y:S04]  /*f960*/  BSSY B0, `(.L_x_24) ;  /* 0x0000011000007945 */ /* 0x000fe80003800000 */
[----:B------:R-:W-:-:S04]  /*f970*/  IMAD R0, R0, c[0x0][0x1f0], RZ ;  /* 0x00007c0000007a24 */ /* 0x000fc800078e02ff */
[----:B------:R-:W-:Y:S01]  /*f980*/  IMAD R0, R18, c[0x0][0x1f4], R0 ;  /* 0x00007d0012007a24 */ /* 0x000fe200078e0200 */
[----:B--2---:R-:W-:-:S04]  /*f990*/  IADD3 R2, P0, R4, R40, RZ ;  /* 0x0000002804027210 */ /* 0x004fc80007f1e0ff */
[----:B------:R-:W-:Y:S02]  /*f9a0*/  IADD3.X R3, R5, R41, RZ, P0, !PT ;  /* 0x0000002905037210 */ /* 0x000fe400007fe4ff */
[----:B-----5:R-:W-:-:S03]  /*f9b0*/  ISETP.GE.AND P0, PT, R250, R20, PT ;  /* 0x00000014fa00720c */ /* 0x020fc60003f06270 */
[----:B------:R-:W-:-:S05]  /*f9c0*/  IMAD.WIDE.U32 R8, R18, c[0x0][0x1f0], R2 ;  /* 0x00007c0012087a25 */ /* 0x000fca00078e0002 */
[----:B------:R-:W-:-:S05]  /*f9d0*/  IADD3 R7, R9, R0, RZ ;  /* 0x0000000009077210 */ /* 0x000fca0007ffe0ff */
[----:B------:R-:W-:Y:S05]  /*f9e0*/  @P0 BRA `(.L_x_25) ;  /* 0x0000008000000947 */ /* 0x000fea0003800000 */
[----:B---3--:R-:W-:Y:S01]  /*f9f0*/  MOV R6, R8 ;  /* 0x0000000800067202 */ /* 0x008fe20000000f00 */
[----:B------:R-:W-:-:S04]  /*fa00*/  IMAD R0, R11, c[0x0][0x1e8], RZ ;  /* 0x00007a000b007a24 */ /* 0x000fc800078e02ff */
[----:B------:R-:W-:-:S04]  /*fa10*/  IMAD.WIDE.U32 R2, R10, c[0x0][0x1e8], R6 ;  /* 0x00007a000a027a25 */ /* 0x000fc800078e0006 */
[----:B------:R-:W-:Y:S01]  /*fa20*/  IMAD R0, R10, c[0x0][0x1ec], R0 ;  /* 0x00007b000a007a24 */ /* 0x000fe200078e0200 */
[----:B------:R-:W-:-:S04]  /*fa30*/  LEA R4, P0, R2, c[0x0][0x1d0], 0x1 ;  /* 0x0000740002047a11 */ /* 0x000fc800078008ff */
[----:B------:R-:W-:-:S04]  /*fa40*/  IADD3 R0, R3, R0, RZ ;  /* 0x0000000003007210 */ /* 0x000fc80007ffe0ff */
[----:B------:R-:W-:-:S05]  /*fa50*/  LEA.HI.X R5, R2, c[0x0][0x1d4], R0, 0x1, P0 ;  /* 0x0000750002057a11 */ /* 0x000fca00000f0c00 */
[----:B------:R2:W-:Y:S02]  /*fa60*/  STG.E.128 [R4.64], R24 ;  /* 0x0000001804007986 */ /* 0x0005e4000c101d06 */
.L_x_25:
[----:B---3--:R-:W-:Y:S05]  /*fa70*/  BSYNC B0 ;  /* 0x0000000000007941 */ /* 0x008fea0003800000 */
.L_x_24:
[----:B------:R-:W3:Y:S01]  /*fa80*/  LDL.LU R0, [R1+0x40] ;  /* 0x0000400001007983 */ /* 0x000ee20000300800 */
[----:B------:R-:W-:Y:S01]  /*fa90*/  BSSY B0, `(.L_x_26) ;  /* 0x000000e000007945 */ /* 0x000fe20003800000 */
[----:B---3--:R-:W-:-:S13]  /*faa0*/  ISETP.GE.AND P0, PT, R0, R20, PT ;  /* 0x000000140000720c */ /* 0x008fda0003f06270 */
[----:B------:R-:W-:Y:S05]  /*fab0*/  @P0 BRA `(.L_x_27) ;  /* 0x000000b000000947 */ /* 0x000fea0003800000 */
[----:B--2---:R-:W-:Y:S01]  /*fac0*/  IADD3 R4, P0, R10, 0x20, RZ ;  /* 0x000000200a047810 */ /* 0x004fe20007f1e0ff */
[----:B------:R-:W-:Y:S01]  /*fad0*/  IMAD.MOV.U32 R2, RZ, RZ, R8 ;  /* 0x000000ffff027224 */ /* 0x000fe200078e0008 */
[----:B------:R-:W-:-:S03]  /*fae0*/  MOV R3, R7 ;  /* 0x0000000700037202 */ /* 0x000fc60000000f00 */
[----:B------:R-:W-:Y:S02]  /*faf0*/  IMAD.X R0, RZ, RZ, R11, P0 ;  /* 0x000000ffff007224 */ /* 0x000fe400000e060b */
[----:B------:R-:W-:-:S04]  /*fb00*/  IMAD.WIDE.U32 R2, R4, c[0x0][0x1e8], R2 ;  /* 0x00007a0004027a25 */ /* 0x000fc800078e0002 */
[----:B------:R-:W-:-:S04]  /*fb10*/  IMAD R0, R0, c[0x0][0x1e8], RZ ;  /* 0x00007a0000007a24 */ /* 0x000fc800078e02ff */
[----:B------:R-:W-:Y:S01]  /*fb20*/  IMAD R0, R4, c[0x0][0x1ec], R0 ;  /* 0x00007b0004007a24 */ /* 0x000fe200078e0200 */
[----:B------:R-:W-:-:S04]  /*fb30*/  LEA R4, P0, R2, c[0x0][0x1d0], 0x1 ;  /* 0x0000740002047a11 */ /* 0x000fc800078008ff */
[----:B------:R-:W-:-:S04]  /*fb40*/  IADD3 R0, R3, R0, RZ ;  /* 0x0000000003007210 */ /* 0x000fc80007ffe0ff */
[----:B------:R-:W-:-:S05]  /*fb50*/  LEA.HI.X R5, R2, c[0x0][0x1d4], R0, 0x1, P0 ;  /* 0x0000750002057a11 */ /* 0x000fca00000f0c00 */
[----:B-1----:R1:W-:Y:S02]  /*fb60*/  STG.E.128 [R4.64], R28 ;  /* 0x0000001c04007986 */ /* 0x0023e4000c101d06 */
.L_x_27:
[----:B------:R-:W-:Y:S05]  /*fb70*/  BSYNC B0 ;  /* 0x0000000000007941 */ /* 0x000fea0003800000 */
.L_x_26:
[----:B------:R-:W3:Y:S01]  /*fb80*/  LDL.LU R0, [R1+0x44] ;  /* 0x0000440001007983 */ /* 0x000ee20000300800 */
[----:B------:R-:W-:Y:S01]  /*fb90*/  BSSY B0, `(.L_x_28) ;  /* 0x000000e000007945 */ /* 0x000fe20003800000 */
[----:B---3--:R-:W-:-:S13]  /*fba0*/  ISETP.GE.AND P0, PT, R0, R20, PT ;  /* 0x000000140000720c */ /* 0x008fda0003f06270 */
[----:B------:R-:W-:Y:S05]  /*fbb0*/  @P0 BRA `(.L_x_29) ;  /* 0x000000b000000947 */ /* 0x000fea0003800000 */
[----:B-12---:R-:W-:Y:S01]  /*fbc0*/  IADD3 R4, P0, R10, 0x40, RZ ;  /* 0x000000400a047810 */ /* 0x006fe20007f1e0ff */
        /* <DEDUP_REMOVED lines=9> */
[----:B------:R1:W-:Y:S02]  /*fc60*/  STG.E.128 [R4.64], R32 ;  /* 0x0000002004007986 */ /* 0x0003e4000c101d06 */
.L_x_29:
[----:B------:R-:W-:Y:S05]  /*fc70*/  BSYNC B0 ;  /* 0x0000000000007941 */ /* 0x000fea0003800000 */
.L_x_28:
[----:B------:R-:W3:Y:S02]  /*fc80*/  LDL.LU R0, [R1+0x48] ;  /* 0x0000480001007983 */ /* 0x000ee40000300800 */
[----:B---3--:R-:W-:-:S13]  /*fc90*/  ISETP.GE.AND P0, PT, R0, R20, PT ;  /* 0x000000140000720c */ /* 0x008fda0003f06270 */
[----:B------:R-:W-:Y:S05]  /*fca0*/  @P0 EXIT ;  /* 0x000000000000094d */ /* 0x000fea0003800000 */
[----:B------:R-:W-:Y:S01]  /*fcb0*/  IADD3 R6, P0, R10, 0x60, RZ ;  /* 0x000000600a067810 */ /* 0x000fe20007f1e0ff */
[----:B------:R-:W-:Y:S01]  /*fcc0*/  IMAD.MOV.U32 R2, RZ, RZ, R8 ;  /* 0x000000ffff027224 */ /* 0x000fe200078e0008 */
[----:B------:R-:W-:-:S03]  /*fcd0*/  MOV R3, R7 ;  /* 0x0000000700037202 */ /* 0x000fc60000000f00 */
[----:B------:R-:W-:Y:S02]  /*fce0*/  IMAD.X R0, RZ, RZ, R11, P0 ;  /* 0x000000ffff007224 */ /* 0x000fe400000e060b */
[----:B-12---:R-:W-:-:S04]  /*fcf0*/  IMAD.WIDE.U32 R4, R6, c[0x0][0x1e8], R2 ;  /* 0x00007a0006047a25 */ /* 0x006fc800078e0002 */
[----:B------:R-:W-:Y:S01]  /*fd00*/  IMAD R0, R0, c[0x0][0x1e8], RZ ;  /* 0x00007a0000007a24 */ /* 0x000fe200078e02ff */
[----:B------:R-:W-:-:S03]  /*fd10*/  LEA R2, P0, R4, c[0x0][0x1d0], 0x1 ;  /* 0x0000740004027a11 */ /* 0x000fc600078008ff */
[----:B------:R-:W-:-:S05]  /*fd20*/  IMAD R0, R6, c[0x0][0x1ec], R0 ;  /* 0x00007b0006007a24 */ /* 0x000fca00078e0200 */
[----:B------:R-:W-:-:S04]  /*fd30*/  IADD3 R0, R5, R0, RZ ;  /* 0x0000000005007210 */ /* 0x000fc80007ffe0ff */
[----:B------:R-:W-:-:S05]  /*fd40*/  LEA.HI.X R3, R4, c[0x0][0x1d4], R0, 0x1, P0 ;  /* 0x0000750004037a11 */ /* 0x000fca00000f0c00 */
[----:B------:R-:W-:Y:S01]  /*fd50*/  STG.E.128 [R2.64], R36 ;  /* 0x0000002402007986 */ /* 0x000fe2000c101d06 */
[----:B------:R-:W-:Y:S05]  /*fd60*/  EXIT ;  /* 0x000000000000794d */ /* 0x000fea0003800000 */
.L_x_11:
[----:B--2---:R-:W2:Y:S01]  /*fd70*/  LDL.LU R18, [R1+0x8] ;  /* 0x0000080001127983 */ /* 0x004ea20000300800 */
[----:B------:R-:W3:Y:S01]  /*fd80*/  LDC.U8 R4, c[0x0][0x329] ;  /* 0x0000ca40ff047b82 */ /* 0x000ee20000000000 */
[----:B------:R-:W-:Y:S01]  /*fd90*/  SHF.R.S32.HI R10, RZ, 0x1f, R67 ;  /* 0x0000001fff0a7819 */ /* 0x000fe20000011443 */
[----:B------:R-:W-:Y:S01]  /*fda0*/  IMAD.IADD R15, R64, 0x1, -R116 ;  /* 0x00000001400f7824 */ /* 0x000fe200078e0a74 */
[----:B------:R-:W-:Y:S01]  /*fdb0*/  SHF.R.S32.HI R12, RZ, 0x1f, R14 ;  /* 0x0000001fff0c7819 */ /* 0x000fe2000001140e */
[----:B------:R-:W-:Y:S01]  /*fdc0*/  BSSY B0, `(.L_x_30) ;  /* 0x000003b000007945 */ /* 0x000fe20003800000 */
[----:B------:R-:W-:-:S03]  /*fdd0*/  LEA.HI R10, R10, R67, RZ, 0x2 ;  /* 0x000000430a0a7211 */ /* 0x000fc600078f10ff */
[----:B------:R-:W4:Y:S01]  /*fde0*/  LDC.U8 R0, c[0x0][0x328] ;  /* 0x0000ca00ff007b82 */ /* 0x000f220000000000 */
[----:B------:R-:W-:-:S04]  /*fdf0*/  IMAD R12, R12, c[0x0][0x1f0], RZ ;  /* 0x00007c000c0c7a24 */ /* 0x000fc800078e02ff */
[----:B------:R-:W-:Y:S01]  /*fe00*/  IMAD R12, R14, c[0x0][0x1f4], R12 ;  /* 0x00007d000e0c7a24 */ /* 0x000fe200078e020c */
[----:B---3--:R-:W-:Y:S02]  /*fe10*/  ISETP.NE.AND P1, PT, R4, RZ, PT ;  /* 0x000000ff0400720c */ /* 0x008fe40003f25270 */
[----:B----4-:R-:W-:-:S04]  /*fe20*/  ISETP.NE.AND P3, PT, R0, RZ, PT ;  /* 0x000000ff0000720c */ /* 0x010fc80003f65270 */
[----:B------:R-:W-:-:S07]  /*fe30*/  ISETP.NE.OR P2, PT, R4, RZ, !P3 ;  /* 0x000000ff0400720c */ /* 0x000fce0005f45670 */
[----:B------:R-:W-:Y:S01]  /*fe40*/  @P1 IMAD.MOV.U32 R9, RZ, RZ, c[0x0][0x210] ;  /* 0x00008400ff091624 */ /* 0x000fe200078e00ff */
[----:B------:R-:W-:Y:S01]  /*fe50*/  LOP3.LUT R4, R10, 0x1ffffffc, RZ, 0xc0, !PT ;  /* 0x1ffffffc0a047812 */ /* 0x000fe200078ec0ff */
[----:B------:R-:W-:Y:S02]  /*fe60*/  @!P1 IMAD.MOV.U32 R8, RZ, RZ, c[0x0][0x214] ;  /* 0x00008500ff089624 */ /* 0x000fe400078e00ff */
[----:B------:R-:W-:Y:S02]  /*fe70*/  @P1 IMAD R9, R9, c[0x0][0x214], RZ ;  /* 0x0000850009091a24 */ /* 0x000fe400078e02ff */
[----:B------:R-:W-:Y:S01]  /*fe80*/  @P1 IMAD.MOV.U32 R17, RZ, RZ, c[0x0][0x210] ;  /* 0x00008400ff111624 */ /* 0x000fe200078e00ff */
[----:B------:R-:W-:Y:S02]  /*fe90*/  @!P1 SEL R9, R8, c[0x0][0x234], !P3 ;  /* 0x00008d0008099a07 */ /* 0x000fe40005800000 */
[----:B------:R-:W-:-:S05]  /*fea0*/  @!P1 MOV R17, 0x1 ;  /* 0x0000000100119802 */ /* 0x000fca0000000f00 */
[----:B------:R-:W-:Y:S01]  /*feb0*/  IMAD R8, R116, R17, RZ ;  /* 0x0000001174087224 */ /* 0x000fe200078e02ff */
[C---:B--2---:R-:W-:Y:S02]  /*fec0*/  ISETP.NE.AND P4, PT, R18.reuse, -0x1, PT ;  /* 0xffffffff1200780c */ /* 0x044fe40003f85270 */
[----:B------:R-:W-:-:S11]  /*fed0*/  ISETP.NE.OR P0, PT, R18, -0x1, P2 ;  /* 0xffffffff1200780c */ /* 0x000fd60001705670 */
[----:B------:R-:W-:Y:S01]  /*fee0*/  @P4 IMAD.WIDE.U32 R2, R18, c[0x0][0x1e8], RZ ;  /* 0x00007a0012024a25 */ /* 0x000fe200078e00ff */
[----:B------:R-:W-:-:S03]  /*fef0*/  @!P4 SHF.R.S32.HI R0, RZ, 0x1f, R13 ;  /* 0x0000001fff00c819 */ /* 0x000fc6000001140d */
[----:B------:R-:W-:Y:S02]  /*ff00*/  @P4 IMAD R5, R18, c[0x0][0x1ec], R3 ;  /* 0x00007b0012054a24 */ /* 0x000fe400078e0203 */
[----:B------:R-:W-:Y:S02]  /*ff10*/  @!P4 IMAD R3, R0, c[0x0][0x1e0], RZ ;  /* 0x000078000003ca24 */ /* 0x000fe400078e02ff */
[----:B------:R-:W-:-:S04]  /*ff20*/  @!P4 IMAD.WIDE.U32 R6, R13, c[0x0][0x1e0], RZ ;  /* 0x000078000d06ca25 */ /* 0x000fc800078e00ff */
[----:B------:R-:W-:Y:S01]  /*ff30*/  IMAD.IADD R0, R67, 0x1, -R4 ;  /* 0x0000000143007824 */ /* 0x000fe200078e0a04 */
[----:B------:R-:W-:Y:S01]  /*ff40*/  @!P4 MOV R2, R6 ;  /* 0x000000060002c202 */ /* 0x000fe20000000f00 */
[----:B------:R-:W-:Y:S02]  /*ff50*/  @!P4 IMAD R3, R13, c[0x0][0x1e4], R3 ;  /* 0x000079000d03ca24 */ /* 0x000fe400078e0203 */
[----:B------:R-:W-:Y:S02]  /*ff60*/  IMAD.SHL.U32 R0, R0, 0x8, RZ ;  /* 0x0000000800007824 */ /* 0x000fe400078e00ff */
[----:B------:R-:W-:Y:S01]  /*ff70*/  @P1 IMAD.MOV.U32 R4, RZ, RZ, 0x1 ;  /* 0x00000001ff041424 */ /* 0x000fe200078e00ff */
[----:B------:R-:W-:Y:S01]  /*ff80*/  @!P4 IADD3 R5, R7, R3, RZ ;  /* 0x000000030705c210 */ /* 0x000fe20007ffe0ff */
[----:B------:R-:W-:Y:S01]  /*ff90*/  @!P1 IMAD R4, R9, c[0x0][0x1c0], RZ ;  /* 0x0000700009049a24 */ /* 0x000fe200078e02ff */
[----:B------:R-:W-:Y:S01]  /*ffa0*/  IADD3 R2, P3, R0, R2, RZ ;  /* 0x0000000200027210 */ /* 0x000fe20007f7e0ff */
[----:B------:R-:W-:Y:S01]  /*ffb0*/  @!P0 IMAD R18, R13, c[0x0][0x214], RZ ;  /* 0x000085000d128a24 */ /* 0x000fe200078e02ff */
[----:B------:R-:W-:-:S02]  /*ffc0*/  CS2R R6, SRZ ;  /* 0x0000000000067805 */ /* 0x000fc4000001ff00 */
[----:B------:R-:W-:Y:S01]  /*ffd0*/  LEA.HI.X.SX32 R3, R0, R5, 0x1, P3 ;  /* 0x0000000500037211 */ /* 0x000fe200018f0eff */
[----:B------:R-:W-:Y:S01]  /*ffe0*/  IMAD R0, R13, R4, RZ ;  /* 0x000000040d007224 */ /* 0x000fe200078e02ff */
[----:B------:R-:W-:Y:S01]  /*fff0*/  SHF.R.S32.HI R4, RZ, 0x2, R10 ;  /* 0x00000002ff047819 */ /* 0x000fe2000001140a */
[--C-:B------:R-:W-:Y:S01]  /*10000*/  @!P2 IMAD.MOV.U32 R6, RZ, RZ, R18.reuse ;  /* 0x000000ffff06a224 */ /* 0x100fe200078e0012 */
[----:B------:R-:W-:Y:S01]  /*10010*/  @!P2 SHF.R.S32.HI R7, RZ, 0x1f, R18 ;  /* 0x0000001fff07a819 */ /* 0x000fe20000011412 */
[----:B------:R2:W-:Y:S01]  /*10020*/  @!P0 STL [R1+0x8], R18 ;  /* 0x0000081201008387 */ /* 0x0005e20000100800 */
[----:B------:R-:W-:Y:S01]  /*10030*/  SEL R0, R0, RZ, P2 ;  /* 0x000000ff00007207 */ /* 0x000fe20001000000 */
[----:B------:R-:W-:Y:S01]  /*10040*/  IMAD.WIDE.U32 R10, R14, c[0x0][0x1f0], R2 ;  /* 0x00007c000e0a7a25 */ /* 0x000fe200078e0002 */
[----:B------:R-:W-:Y:S02]  /*10050*/  ISETP.GE.AND P2, PT, R4, R15, PT ;  /* 0x0000000f0400720c */ /* 0x000fe40003f46270 */
[----:B------:R-:W-:Y:S01]  /*10060*/  SHF.R.S32.HI R5, RZ, 0x1f, R4 ;  /* 0x0000001fff057819 */ /* 0x000fe20000011404 */
[----:B------:R-:W-:Y:S01]  /*10070*/  IMAD R0, R14, R9, R0 ;  /* 0x000000090e007224 */ /* 0x000fe200078e0200 */
[----:B------:R-:W-:-:S03]  /*10080*/  SHF.R.S32.HI R9, RZ, 0x1f, R8 ;  /* 0x0000001fff097819 */ /* 0x000fc60000011408 */
[----:B------:R-:W-:Y:S01]  /*10090*/  IMAD.WIDE R2, R16, 0x80, R4 ;  /* 0x0000008010027825 */ /* 0x000fe200078e0204 */
[--C-:B------:R-:W-:Y:S02]  /*100a0*/  IADD3 R19, P1, P0, R8, R6, R0.reuse ;  /* 0x0000000608137210 */ /* 0x100fe4000783e000 */
[----:B------:R-:W-:-:S04]  /*100b0*/  SHF.R.S32.HI R0, RZ, 0x1f, R0 ;  /* 0x0000001fff007819 */ /* 0x000fc80000011400 */
[----:B--2---:R-:W-:Y:S02]  /*100c0*/  IADD3.X R18, R9, R7, R0, P1, P0 ;  /* 0x0000000709127210 */ /* 0x004fe40000fe0400 */
[----:B------:R-:W-:Y:S01]  /*100d0*/  IADD3 R7, R12, R11, RZ ;  /* 0x0000000b0c077210 */ /* 0x000fe20007ffe0ff */
[----:B------:R-:W-:Y:S05]  /*100e0*/  @P2 BRA `(.L_x_31) ;  /* 0x0000008000002947 */ /* 0x000fea0003800000 */
[----:B------:R-:W-:Y:S01]  /*100f0*/  MOV R6, R10 ;  /* 0x0000000a00067202 */ /* 0x000fe20000000f00 */
[----:B------:R-:W-:-:S04]  /*10100*/  IMAD R0, R3, c[0x0][0x1e8], RZ ;  /* 0x00007a0003007a24 */ /* 0x000fc800078e02ff */
[----:B------:R-:W-:-:S04]  /*10110*/  IMAD.WIDE.U32 R8, R2, c[0x0][0x1e8], R6 ;  /* 0x00007a0002087a25 */ /* 0x000fc800078e0006 */
[----:B------:R-:W-:Y:S01]  /*10120*/  IMAD R0, R2, c[0x0][0x1ec], R0 ;  /* 0x00007b0002007a24 */ /* 0x000fe200078e0200 */
[----:B------:R-:W-:-:S04]  /*10130*/  LEA R12, P0, R8, c[0x0][0x1d0], 0x1 ;  /* 0x00007400080c7a11 */ /* 0x000fc800078008ff */
[----:B------:R-:W-:-:S04]  /*10140*/  IADD3 R0, R0, R9, RZ ;  /* 0x0000000900007210 */ /* 0x000fc80007ffe0ff */
[----:B------:R-:W-:-:S05]  /*10150*/  LEA.HI.X R13, R8, c[0x0][0x1d4], R0, 0x1, P0 ;  /* 0x00007500080d7a11 */ /* 0x000fca00000f0c00 */
[----:B------:R2:W-:Y:S02]  /*10160*/  STG.E.128 [R12.64], RZ ;  /* 0x000000ff0c007986 */ /* 0x0005e4000c101d06 */
.L_x_31:
[----:B------:R-:W-:Y:S05]  /*10170*/  BSYNC B0 ;  /* 0x0000000000007941 */ /* 0x000fea0003800000 */
.L_x_30:
[----:B------:R-:W-:Y:S01]  /*10180*/  IADD3 R16, R4, 0x20, RZ ;  /* 0x0000002004107810 */ /* 0x000fe20007ffe0ff */
[----:B------:R-:W-:Y:S03]  /*10190*/  BSSY B0, `(.L_x_32) ;  /* 0x000000e000007945 */ /* 0x000fe60003800000 */
[----:B------:R-:W-:-:S13]  /*101a0*/  ISETP.GE.AND P0, PT, R16, R15, PT ;  /* 0x0000000f1000720c */ /* 0x000fda0003f06270 */
[----:B------:R-:W-:Y:S05]  /*101b0*/  @P0 BRA `(.L_x_33) ;  /* 0x000000b000000947 */ /* 0x000fea0003800000 */
[----:B------:R-:W-:Y:S02]  /*101c0*/  IADD3 R0, P0, R2, 0x20, RZ ;  /* 0x0000002002007810 */ /* 0x000fe40007f1e0ff */
[----:B------:R-:W-:-:S03]  /*101d0*/  MOV R9, R7 ;  /* 0x0000000700097202 */ /* 0x000fc60000000f00 */
[----:B------:R-:W-:-:S04]  /*101e0*/  IMAD.X R8, RZ, RZ, R3, P0 ;  /* 0x000000ffff087224 */ /* 0x000fc800000e0603 */
[----:B--2---:R-:W-:Y:S02]  /*101f0*/  IMAD R12, R8, c[0x0][0x1e8], RZ ;  /* 0x00007a00080c7a24 */ /* 0x004fe400078e02ff */
[----:B------:R-:W-:-:S04]  /*10200*/  IMAD.MOV.U32 R8, RZ, RZ, R10 ;  /* 0x000000ffff087224 */ /* 0x000fc800078e000a */
[----:B------:R-:W-:-:S04]  /*10210*/  IMAD.WIDE.U32 R8, R0, c[0x0][0x1e8], R8 ;  /* 0x00007a0000087a25 */ /* 0x000fc800078e0008 */
[----:B------:R-:W-:Y:S01]  /*10220*/  IMAD R0, R0, c[0x0][0x1ec], R12 ;  /* 0x00007b0000007a24 */ /* 0x000fe200078e020c */
[----:B------:R-:W-:-:S04]  /*10230*/  LEA R12, P0, R8, c[0x0][0x1d0], 0x1 ;  /* 0x00007400080c7a11 */ /* 0x000fc800078008ff */
[----:B------:R-:W-:-:S04]  /*10240*/  IADD3 R0, R0, R9, RZ ;  /* 0x0000000900007210 */ /* 0x000fc80007ffe0ff */
[----:B------:R-:W-:-:S05]  /*10250*/  LEA.HI.X R13, R8, c[0x0][0x1d4], R0, 0x1, P0 ;  /* 0x00007500080d7a11 */ /* 0x000fca00000f0c00 */
[----:B------:R2:W-:Y:S02]  /*10260*/  STG.E.128 [R12.64], RZ ;  /* 0x000000ff0c007986 */ /* 0x0005e4000c101d06 */
.L_x_33:
[----:B------:R-:W-:Y:S05]  /*10270*/  BSYNC B0 ;  /* 0x0000000000007941 */ /* 0x000fea0003800000 */
.L_x_32:
        /* <DEDUP_REMOVED lines=15> */
.L_x_35:
[----:B------:R-:W-:Y:S05]  /*10370*/  BSYNC B0 ;  /* 0x0000000000007941 */ /* 0x000fea0003800000 */
.L_x_34:
[----:B--2---:R-:W-:Y:S01]  /*10380*/  IADD3 R12, R4, 0x60, RZ ;  /* 0x00000060040c7810 */ /* 0x004fe20007ffe0ff */
[----:B------:R-:W-:Y:S03]  /*10390*/  BSSY B0, `(.L_x_36) ;  /* 0x000000d000007945 */ /* 0x000fe60003800000 */
[----:B------:R-:W-:-:S13]  /*103a0*/  ISETP.GE.AND P0, PT, R12, R15, PT ;  /* 0x0000000f0c00720c */ /* 0x000fda0003f06270 */
[----:B------:R-:W-:Y:S05]  /*103b0*/  @P0 BRA `(.L_x_37) ;  /* 0x000000a000000947 */ /* 0x000fea0003800000 */
[----:B------:R-:W-:Y:S02]  /*103c0*/  IADD3 R0, P0, R2, 0x60, RZ ;  /* 0x0000006002007810 */ /* 0x000fe40007f1e0ff */
[----:B------:R-:W-:Y:S02]  /*103d0*/  MOV R6, R10 ;  /* 0x0000000a00067202 */ /* 0x000fe40000000f00 */
[----:B------:R-:W-:-:S03]  /*103e0*/  IADD3.X R2, RZ, R3, RZ, P0, !PT ;  /* 0x00000003ff027210 */ /* 0x000fc600007fe4ff */
[----:B------:R-:W-:-:S04]  /*103f0*/  IMAD.WIDE.U32 R6, R0, c[0x0][0x1e8], R6 ;  /* 0x00007a0000067a25 */ /* 0x000fc800078e0006 */
[----:B------:R-:W-:-:S04]  /*10400*/  IMAD R2, R2, c[0x0][0x1e8], RZ ;  /* 0x00007a0002027a24 */ /* 0x000fc800078e02ff */
[----:B------:R-:W-:Y:S01]  /*10410*/  IMAD R0, R0, c[0x0][0x1ec], R2 ;  /* 0x00007b0000007a24 */ /* 0x000fe200078e0202 */
[----:B------:R-:W-:-:S04]  /*10420*/  LEA R2, P0, R6, c[0x0][0x1d0], 0x1 ;  /* 0x0000740006027a11 */ /* 0x000fc800078008ff */
[----:B------:R-:W-:-:S04]  /*10430*/  IADD3 R0, R0, R7, RZ ;  /* 0x0000000700007210 */ /* 0x000fc80007ffe0ff */
[----:B------:R-:W-:-:S05]  /*10440*/  LEA.HI.X R3, R6, c[0x0][0x1d4], R0, 0x1, P0 ;  /* 0x0000750006037a11 */ /* 0x000fca00000f0c00 */
[----:B------:R2:W-:Y:S02]  /*10450*/  STG.E.128 [R2.64], RZ ;  /* 0x000000ff02007986 */ /* 0x0005e4000c101d06 */
.L_x_37:
[----:B------:R-:W-:Y:S05]  /*10460*/  BSYNC B0 ;  /* 0x0000000000007941 */ /* 0x000fea0003800000 */
.L_x_36:
[----:B------:R-:W-:-:S04]  /*10470*/  LOP3.LUT P6, RZ, R67, 0x3, RZ, 0xc0, !PT ;  /* 0x0000000343ff7812 */ /* 0x000fc800078cc0ff */
[-C--:B------:R-:W-:Y:S02]  /*10480*/  ISETP.GE.OR P5, PT, R4, R15.reuse, P6 ;  /* 0x0000000f0400720c */ /* 0x080fe400037a6670 */
[-C--:B------:R-:W-:Y:S02]  /*10490*/  ISETP.GE.OR P4, PT, R16, R15.reuse, P6 ;  /* 0x0000000f1000720c */ /* 0x080fe40003786670 */
[-C--:B------:R-:W-:Y:S02]  /*104a0*/  ISETP.GE.OR P3, PT, R14, R15.reuse, P6 ;  /* 0x0000000f0e00720c */ /* 0x080fe40003766670 */
[----:B------:R-:W-:-:S07]  /*104b0*/  ISETP.GE.OR P6, PT, R12, R15, P6 ;  /* 0x0000000f0c00720c */ /* 0x000fce00037c6670 */
[-C--:B------:R-:W-:Y:S02]  /*104c0*/  @!P5 IMAD R4, R4, R17.reuse, RZ ;  /* 0x000000110404d224 */ /* 0x080fe400078e02ff */
[-C--:B--2---:R-:W-:Y:S02]  /*104d0*/  @!P4 IMAD R2, R16, R17.reuse, RZ ;  /* 0x000000111002c224 */ /* 0x084fe400078e02ff */
[----:B------:R-:W-:Y:S01]  /*104e0*/  @!P3 IMAD R3, R14, R17, RZ ;  /* 0x000000110e03b224 */ /* 0x000fe200078e02ff */
[-C--:B------:R-:W-:Y:S02]  /*104f0*/  @!P5 IADD3 R0, P0, R4, R19.reuse, RZ ;  /* 0x000000130400d210 */ /* 0x080fe40007f1e0ff */
[----:B------:R-:W-:Y:S02]  /*10500*/  @!P4 IADD3 R5, P1, R2, R19, RZ ;  /* 0x000000130205c210 */ /* 0x000fe40007f3e0ff */
[----:B------:R-:W-:Y:S02]  /*10510*/  @!P5 LEA.HI.X.SX32 R4, R4, R18, 0x1, P0 ;  /* 0x000000120404d211 */ /* 0x000fe400000f0eff */
[----:B------:R-:W-:-:S02]  /*10520*/  @!P5 LEA R6, P2, R0, c[0x0][0x200], 0x2 ;  /* 0x000080000006da11 */ /* 0x000fc400078410ff */
[----:B------:R-:W-:Y:S02]  /*10530*/  @!P3 IADD3 R8, P0, R3, R19, RZ ;  /* 0x000000130308b210 */ /* 0x000fe40007f1e0ff */
[-C--:B------:R-:W-:Y:S02]  /*10540*/  @!P4 LEA.HI.X.SX32 R9, R2, R18.reuse, 0x1, P1 ;  /* 0x000000120209c211 */ /* 0x080fe400008f0eff */
[----:B------:R-:W-:Y:S01]  /*10550*/  @!P5 LEA.HI.X R7, R0, c[0x0][0x204], R4, 0x2, P2 ;  /* 0x000081000007da11 */ /* 0x000fe200010f1404 */
[----:B------:R-:W-:Y:S01]  /*10560*/  @!P3 IMAD.MOV.U32 R0, RZ, RZ, 0x7f800000 ;  /* 0x7f800000ff00b424 */ /* 0x000fe200078e00ff */
[----:B------:R-:W-:Y:S02]  /*10570*/  @!P4 LEA R4, P1, R5, c[0x0][0x200], 0x2 ;  /* 0x000080000504ca11 */ /* 0x000fe400078210ff */
[----:B------:R-:W-:Y:S02]  /*10580*/  @!P3 LEA.HI.X.SX32 R3, R3, R18, 0x1, P0 ;  /* 0x000000120303b211 */ /* 0x000fe400000f0eff */
[----:B------:R-:W-:-:S02]  /*10590*/  @!P3 LEA R2, P0, R8, c[0x0][0x200], 0x2 ;  /* 0x000080000802ba11 */ /* 0x000fc400078010ff */
[----:B------:R-:W-:Y:S01]  /*105a0*/  @!P4 LEA.HI.X R5, R5, c[0x0][0x204], R9, 0x2, P1 ;  /* 0x000081000505ca11 */ /* 0x000fe200008f1409 */
[----:B------:R-:W-:Y:S01]  /*105b0*/  @!P5 IMAD.MOV.U32 R9, RZ, RZ, 0x7f800000 ;  /* 0x7f800000ff09d424 */ /* 0x000fe200078e00ff */
[----:B------:R-:W-:Y:S01]  /*105c0*/  @!P3 LEA.HI.X R3, R8, c[0x0][0x204], R3, 0x2, P0 ;  /* 0x000081000803ba11 */ /* 0x000fe200000f1403 */
[----:B------:R-:W-:-:S03]  /*105d0*/  @!P4 IMAD.MOV.U32 R8, RZ, RZ, 0x7f800000 ;  /* 0x7f800000ff08c424 */ /* 0x000fc600078e00ff */
[----:B------:R2:W-:Y:S04]  /*105e0*/  @!P5 STG.E [R6.64], R9 ;  /* 0x000000090600d986 */ /* 0x0005e8000c101906 */
[----:B------:R2:W-:Y:S04]  /*105f0*/  @!P4 STG.E [R4.64], R8 ;  /* 0x000000080400c986 */ /* 0x0005e8000c101906 */
[----:B------:R2:W-:Y:S01]  /*10600*/  @!P3 STG.E [R2.64], R0 ;  /* 0x000000000200b986 */ /* 0x0005e2000c101906 */
[----:B------:R-:W-:Y:S05]  /*10610*/  @P6 EXIT ;  /* 0x000000000000694d */ /* 0x000fea0003800000 */
[----:B--2---:R-:W-:-:S05]  /*10620*/  IMAD R0, R12, R17, RZ ;  /* 0x000000110c007224 */ /* 0x004fca00078e02ff */
[----:B------:R-:W-:-:S04]  /*10630*/  IADD3 R3, P0, R0, R19, RZ ;  /* 0x0000001300037210 */ /* 0x000fc80007f1e0ff */
[----:B------:R-:W-:Y:S02]  /*10640*/  LEA.HI.X.SX32 R0, R0, R18, 0x1, P0 ;  /* 0x0000001200007211 */ /* 0x000fe400000f0eff */
[----:B------:R-:W-:-:S04]  /*10650*/  LEA R2, P0, R3, c[0x0][0x200], 0x2 ;  /* 0x0000800003027a11 */ /* 0x000fc800078010ff */
[----:B------:R-:W-:Y:S01]  /*10660*/  LEA.HI.X R3, R3, c[0x0][0x204], R0, 0x2, P0 ;  /* 0x0000810003037a11 */ /* 0x000fe200000f1400 */
[----:B------:R-:W-:-:S05]  /*10670*/  IMAD.MOV.U32 R0, RZ, RZ, 0x7f800000 ;  /* 0x7f800000ff007424 */ /* 0x000fca00078e00ff */
[----:B------:R-:W-:Y:S01]  /*10680*/  STG.E [R2.64], R0 ;  /* 0x0000000002007986 */ /* 0x000fe2000c101906 */
[----:B------:R-:W-:Y:S05]  /*10690*/  EXIT ;  /* 0x000000000000794d */ /* 0x000fea0003800000 */
.L_x_38:
        /* <DEDUP_REMOVED lines=14> */
.L_x_609:


//--------------------- .text._ZN5flash16flash_fwd_kernelI23Flash_fwd_kernel_traitsILi32ELi128ELi128ELi4ELb0ELb0EN7cutlass6half_tE19Flash_kernel_traitsILi32ELi128ELi128ELi4ES3_EELb0ELb1ELb0ELb0ELb0ELb0ELb0ELb0EEEvNS_16Flash_fwd_paramsE --------------------------
	.section	.text._ZN5flash16flash_fwd_kernelI23Flash_fwd_kernel_traitsILi32ELi128ELi128ELi4ELb0ELb0EN7cutlass6half_tE19Flash_kernel_traitsILi32ELi128ELi128ELi4ES3_EELb0ELb1ELb0ELb0ELb0ELb0ELb0ELb0EEEvNS_16Flash_fwd_paramsE,"ax",@progbits
	.sectioninfo	@"SHI_REGISTERS=255"
	.align	128
        .global         _ZN5flash16flash_fwd_kernelI23Flash_fwd_kernel_traitsILi32ELi128ELi128ELi4ELb0ELb0EN7cutlass6half_tE19Flash_kernel_traitsILi32ELi128ELi128ELi4ES3_EELb0ELb1ELb0ELb0ELb0ELb0ELb0ELb0EEEvNS_16Flash_fwd_paramsE
        .type           _ZN5flash16flash_fwd_kernelI23Flash_fwd_kernel_traitsILi32ELi128ELi128ELi4ELb0ELb0EN7cutlass6half_tE19Flash_kernel_traitsILi32ELi128ELi128ELi4ES3_EELb0ELb1ELb0ELb0ELb0ELb0ELb0ELb0EEEvNS_16Flash_fwd_paramsE,@function
        .size           _ZN5flash16flash_fwd_kernelI23Flash_fwd_kernel_traitsILi32ELi128ELi128ELi4ELb0ELb0EN7cutlass6half_tE19Flash_kernel_traitsILi32ELi128ELi128ELi4ES3_EELb0ELb1ELb0ELb0ELb0ELb0ELb0ELb0EEEvNS_16Flash_fwd_paramsE,(.L_x_610 - _ZN5flash16flash_fwd_kernelI23Flash_fwd_kernel_traitsILi32ELi128ELi128ELi4ELb0ELb0EN7cutlass6half_tE19Flash_kernel_traitsILi32ELi128ELi128ELi4ES3_EELb0ELb1ELb0ELb0ELb0ELb0ELb0ELb0EEEvNS_16Flash_fwd_paramsE)
        .other          _ZN5flash16flash_fwd_kernelI23Flash_fwd_kernel_traitsILi32ELi128ELi128ELi4ELb0ELb0EN7cutlass6half_tE19Flash_kernel_traitsILi32ELi128ELi128ELi4ES3_EELb0ELb1ELb0ELb0ELb0ELb0ELb0ELb0EEEvNS_16Flash_fwd_paramsE,@"STO_CUDA_ENTRY STV_DEFAULT"
_ZN5flash16flash_fwd_kernelI23Flash_fwd_kernel_traitsILi32ELi128ELi128ELi4ELb0ELb0EN7cutlass6half_tE19Flash_kernel_traitsILi32ELi128ELi128ELi4ES3_EELb0ELb1ELb0ELb0ELb0ELb0ELb0ELb0EEEvNS_16Flash_fwd_paramsE:
.text._ZN5flash16flash_fwd_kernelI23Flash_fwd_kernel_traitsILi32ELi128ELi128ELi4ELb0ELb0EN7cutlass6half_tE19Flash_kernel_traitsILi32ELi128ELi128ELi4ES3_EELb0ELb1ELb0ELb0ELb0ELb0ELb0ELb0EEEvNS_16Flash_fwd_paramsE:
        /* <DEDUP_REMOVED lines=16> */
[----:B------:R-:W-:-:S03]  /*0100*/  ISETP.EQ.OR.EX P1, PT, RZ, c[0x0][0x24c], !P3, P1 ;  /* 0x00009300ff007a0c */ /* 0x000fc60005f22710 */
[----:B------:R1:W2:Y:S01]  /*0110*/  @P2 LDG.E R0, [R2.64+0x4] ;  /* 0x0000040802002981 */ /* 0x0002a2000c1e1900 */
[----:B------:R-:W-:-:S09]  /*0120*/  IMAD.WIDE R4, R12, R6, c[0x0][0x248] ;  /* 0x000092000c047625 */ /* 0x000fd200078e0206 */
[----:B------:R3:W5:Y:S01]  /*0130*/  @!P1 LDG.E R8, [R4.64] ;  /* 0x0000000804089981 */ /* 0x000762000c1e1900 */
[----:B------:R-:W-:-:S03]  /*0140*/  IMAD.MOV.U32 R7, RZ, RZ, RZ ;  /* 0x000000ffff077224 */ /* 0x000fc600078e00ff */
[----:B------:R-:W4:Y:S04]  /*0150*/  S2R R11, SR_CTAID.X ;  /* 0x00000000000b7919 */ /* 0x000f280000002500 */
[----:B------:R-:W2:Y:S01]  /*0160*/  S2R R13, SR_CTAID.Z ;  /* 0x00000000000d7919 */ /* 0x000ea20000002700 */
[----:B-1----:R-:W-:-:S05]  /*0170*/  @P0 IMAD.WIDE R2, R12, R6, c[0x0][0x250] ;  /* 0x000094000c020625 */ /* 0x002fca00078e0206 */
[----:B------:R3:W5:Y:S01]  /*0180*/  @P0 LDG.E R7, [R2.64] ;  /* 0x0000000802070981 */ /* 0x000762000c1e1900 */
[----:B------:R-:W-:-:S04]  /*0190*/  ISETP.NE.U32.AND P0, PT, RZ, c[0x0][0x248], PT ;  /* 0x00009200ff007a0c */ /* 0x000fc80003f05070 */
[----:B------:R-:W-:Y:S01]  /*01a0*/  ISETP.NE.AND.EX P0, PT, RZ, c[0x0][0x24c], PT, P0 ;  /* 0x00009300ff007a0c */ /* 0x000fe20003f05300 */
[----:B--2---:R-:W-:Y:S02]  /*01b0*/  @P2 IMAD.IADD R31, R0, 0x1, -R252 ;  /* 0x00000001001f2824 */ /* 0x004fe400078e0afc */
[----:B------:R-:W-:-:S05]  /*01c0*/  @!P2 IMAD.MOV.U32 R31, RZ, RZ, c[0x0][0x214] ;  /* 0x00008500ff1fa624 */ /* 0x000fca00078e00ff */
[----:B------:R3:W-:Y:S05]  /*01d0*/  STL [R1+0x14], R31 ;  /* 0x0000141f01007387 */ /* 0x0007ea0000100800 */
[----:B------:R-:W-:Y:S05]  /*01e0*/  @!P0 BRA `(.L_x_39) ;  /* 0x0000004000008947 */ /* 0x000fea0003800000 */
[----:B----4-:R-:W2:Y:S02]  /*01f0*/  @P3 LDG.E R0, [R4.64+0x4] ;  /* 0x0000040804003981 */ /* 0x010ea4000c1e1900 */
[----:B--2--5:R-:W-:-:S06]  /*0200*/  @P3 IADD3 R0, R0, -R8, RZ ;  /* 0x8000000800003210 */ /* 0x024fcc0007ffe0ff */
[----:B------:R1:W5:Y:S01]  /*0210*/  @!P3 LDG.E R0, [R4.64] ;  /* 0x000000080400b981 */ /* 0x000362000c1e1900 */
[----:B------:R-:W-:Y:S05]  /*0220*/  BRA `(.L_x_40) ;  /* 0x0000001000007947 */ /* 0x000fea0003800000 */
.L_x_39:
[----:B----4-:R-:W-:Y:S02]  /*0230*/  MOV R0, c[0x0][0x218] ;  /* 0x0000860000007a02 */ /* 0x010fe40000000f00 */
.L_x_40:
[----:B------:R-:W-:-:S04]  /*0240*/  ISETP.NE.U32.AND P2, PT, RZ, c[0x0][0x258], PT ;  /* 0x00009600ff007a0c */ /* 0x000fc80003f45070 */
[----:B------:R-:W-:-:S13]  /*0250*/  ISETP.NE.AND.EX P2, PT, RZ, c[0x0][0x25c], PT, P2 ;  /* 0x00009700ff007a0c */ /* 0x000fda0003f45320 */
[----:B---3--:R-:W-:-:S06]  /*0260*/  @P2 IMAD.WIDE R2, R12, R6, c[0x0][0x258] ;  /* 0x000096000c022625 */ /* 0x008fcc00078e0206 */
        /* <DEDUP_REMOVED lines=20> */
[----:B------:R-:W-:-:S13]  /*03b0*/  ISETP.GE.AND P0, PT, R244, 0x1, PT ;  /* 0x00000001f400780c */ /* 0x000fda0003f06270 */
        /* <DEDUP_REMOVED lines=28> */
.L_x_42:
[----:B------:R-:W-:Y:S02]  /*0580*/  IABS R4, c[0x0][0x1c8] ;  /* 0x0000720000047a13 */ /* 0x000fe40000000000 */
[----:B------:R-:W-:Y:S02]  /*0590*/  IABS R5, R13 ;  /* 0x0000000d00057213 */ /* 0x000fe40000000000 */
[----:B------:R-:W1:Y:S01]  /*05a0*/  I2F.RP R2, R4 ;  /* 0x0000000400027306 */ /* 0x000e620000209400 */
[----:B------:R-:W-:-:S07]  /*05b0*/  SHF.R.S32.HI R6, RZ, 0x1f, R13 ;  /* 0x0000001fff067819 */ /* 0x000fce000001140d */
[----:B-1----:R-:W1:Y:S02]  /*05c0*/  MUFU.RCP R2, R2 ;  /* 0x0000000200027308 */ /* 0x002e640000001000 */
[----:B-1----:R-:W-:-:S06]  /*05d0*/  IADD3 R2, R2, 0xffffffe, RZ ;  /* 0x0ffffffe02027810 */ /* 0x002fcc0007ffe0ff */
[----:B------:R-:W1:Y:S02]  /*05e0*/  F2I.FTZ.U32.TRUNC.NTZ R3, R2 ;  /* 0x0000000200037305 */ /* 0x000e64000021f000 */
[----:B-1----:R-:W-:Y:S02]  /*05f0*/  IMAD.MOV R0, RZ, RZ, -R3 ;  /* 0x000000ffff007224 */ /* 0x002fe400078e0a03 */
        /* <DEDUP_REMOVED lines=34> */
.L_x_43:
[----:B------:R-:W-:Y:S01]  /*0820*/  SHF.R.S32.HI R20, RZ, 0x1f, R28 ;  /* 0x0000001fff147819 */ /* 0x000fe2000001141c */
[----:B------:R-:W-:Y:S01]  /*0830*/  IMAD.IADD R30, R31, 0x1, -R29 ;  /* 0x000000011f1e7824 */ /* 0x000fe200078e0a1d */
[----:B------:R-:W-:Y:S01]  /*0840*/  BSSY B0, `(.L_x_44) ;  /* 0x0000032000007945 */ /* 0x000fe20003800000 */
[----:B------:R-:W-:Y:S01]  /*0850*/  IMAD R6, R6, c[0x0][0x1a8], RZ ;  /* 0x00006a0006067a24 */ /* 0x000fe200078e02ff */
[CC--:B------:R-:W-:Y:S02]  /*0860*/  LEA.HI R4, R20.reuse, R28.reuse, RZ, 0x2 ;  /* 0x0000001c14047211 */ /* 0x0c0fe400078f10ff */
[----:B------:R-:W-:Y:S01]  /*0870*/  LEA.HI R27, R20, R28, RZ, 0x3 ;  /* 0x0000001c141b7211 */ /* 0x000fe200078f18ff */
[----:B------:R1:W-:Y:S01]  /*0880*/  STL [R1+0x10], R30 ;  /* 0x0000101e01007387 */ /* 0x0003e20000100800 */
[----:B------:R-:W-:Y:S01]  /*0890*/  LOP3.LUT R3, R4, 0xfffffffc, RZ, 0xc0, !PT ;  /* 0xfffffffc04037812 */ /* 0x000fe200078ec0ff */
[----:B------:R-:W-:Y:S01]  /*08a0*/  IMAD R6, R13, c[0x0][0x1ac], R6 ;  /* 0x00006b000d067a24 */ /* 0x000fe200078e0206 */
[----:B------:R-:W-:-:S02]  /*08b0*/  SHF.R.S32.HI R25, RZ, 0x3, R27 ;  /* 0x00000003ff197819 */ /* 0x000fc4000001141b */
[----:B------:R-:W-:Y:S01]  /*08c0*/  SHF.R.S32.HI R2, RZ, 0x2, R4 ;  /* 0x00000002ff027819 */ /* 0x000fe20000011404 */
[----:B------:R-:W-:Y:S01]  /*08d0*/  IMAD.IADD R3, R28, 0x1, -R3 ;  /* 0x000000011c037824 */ /* 0x000fe200078e0a03 */
[----:B------:R-:W-:Y:S01]  /*08e0*/  LEA.HI R26, R20, R28, RZ, 0x5 ;  /* 0x0000001c141a7211 */ /* 0x000fe200078f28ff */
[----:B------:R-:W-:Y:S01]  /*08f0*/  IMAD.SHL.U32 R0, R25, 0x40, RZ ;  /* 0x0000004019007824 */ /* 0x000fe200078e00ff */
[----:B------:R-:W-:Y:S01]  /*0900*/  LEA.HI R4, R4, R2, RZ, 0x1 ;  /* 0x0000000204047211 */ /* 0x000fe200078f08ff */
[----:B------:R-:W-:Y:S01]  /*0910*/  IMAD.SHL.U32 R246, R3, 0x8, RZ ;  /* 0x0000000803f67824 */ /* 0x000fe200078e00ff */
[----:B------:R-:W-:Y:S02]  /*0920*/  SHF.R.S32.HI R21, RZ, 0x5, R26 ;  /* 0x00000005ff157819 */ /* 0x000fe4000001141a */
[----:B------:R-:W-:Y:S02]  /*0930*/  LOP3.LUT R0, R0, 0xc0, RZ, 0xc0, !PT ;  /* 0x000000c000007812 */ /* 0x000fe400078ec0ff */
[----:B------:R-:W-:-:S02]  /*0940*/  IADD3 R8, P0, R246, R9, RZ ;  /* 0x00000009f6087210 */ /* 0x000fc40007f1e0ff */
[--C-:B------:R-:W-:Y:S02]  /*0950*/  SHF.R.S32.HI R247, RZ, 0x1f, R246.reuse ;  /* 0x0000001ffff77819 */ /* 0x100fe400000114f6 */
[----:B------:R-:W-:Y:S02]  /*0960*/  LOP3.LUT R4, R4, 0x7fffffe, RZ, 0xc0, !PT ;  /* 0x07fffffe04047812 */ /* 0x000fe400078ec0ff */
[----:B------:R-:W-:Y:S01]  /*0970*/  LOP3.LUT R3, R0, 0x18, R246, 0xf8, !PT ;  /* 0x0000001800037812 */ /* 0x000fe200078ef8f6 */
[----:B------:R-:W-:Y:S01]  /*0980*/  IMAD.X R9, R247, 0x1, R10, P0 ;  /* 0x00000001f7097824 */ /* 0x000fe200000e060a */
[C---:B------:R-:W-:Y:S01]  /*0990*/  ISETP.GE.AND P0, PT, R2.reuse, R30, PT ;  /* 0x0000001e0200720c */ /* 0x040fe20003f06270 */
[----:B------:R-:W-:Y:S01]  /*09a0*/  IMAD.IADD R4, R2, 0x1, -R4 ;  /* 0x0000000102047824 */ /* 0x000fe200078e0a04 */
[----:B------:R-:W-:Y:S01]  /*09b0*/  SHF.R.U32.HI R0, RZ, 0x3, R0 ;  /* 0x00000003ff007819 */ /* 0x000fe20000011600 */
[----:B------:R-:W-:Y:S01]  /*09c0*/  IMAD.WIDE.U32 R8, R13, c[0x0][0x1a8], R8 ;  /* 0x00006a000d087a25 */ /* 0x000fe200078e0008 */
[----:B------:R-:W-:-:S02]  /*09d0*/  SHF.R.S32.HI R16, RZ, 0x1f, R14 ;  /* 0x0000001fff107819 */ /* 0x000fc4000001140e */
[----:B------:R-:W-:Y:S01]  /*09e0*/  LOP3.LUT R0, R3, R0, RZ, 0x3c, !PT ;  /* 0x0000000003007212 */ /* 0x000fe200078e3cff */
[----:B------:R-:W-:Y:S01]  /*09f0*/  IMAD R4, R21, 0x8, R4 ;  /* 0x0000000815047824 */ /* 0x000fe200078e0204 */
[----:B------:R-:W-:Y:S01]  /*0a00*/  SHF.R.S32.HI R3, RZ, 0x1f, R2 ;  /* 0x0000001fff037819 */ /* 0x000fe20000011402 */
[----:B------:R-:W-:Y:S02]  /*0a10*/  IMAD.IADD R7, R9, 0x1, R6 ;  /* 0x0000000109077824 */ /* 0x000fe400078e0206 */
[----:B------:R-:W-:Y:S02]  /*0a20*/  IMAD.U32 R0, R4, 0x20, R0 ;  /* 0x0000002004007824 */ /* 0x000fe400078e0000 */
[----:B------:R-:W-:-:S04]  /*0a30*/  IMAD.WIDE R4, R11, 0x80, R2 ;  /* 0x000000800b047825 */ /* 0x000fc800078e0202 */
[----:B------:R-:W-:Y:S01]  /*0a40*/  IMAD.SHL.U32 R217, R0, 0x2, RZ ;  /* 0x0000000200d97824 */ /* 0x000fe200078e00ff */
[----:B------:R-:W-:Y:S05]  /*0a50*/  @P0 BRA `(.L_x_45) ;  /* 0x0000010000000947 */ /* 0x000fea0003800000 */
[----:B-1----:R-:W-:-:S13]  /*0a60*/  ISETP.GE.AND P0, PT, R246, c[0x0][0x220], PT ;  /* 0x00008800f6007a0c */ /* 0x002fda0003f06270 */
[----:B------:R1:W-:Y:S04]  /*0a70*/  @P0 STS [R217], RZ ;  /* 0x000000ffd9000388 */ /* 0x0003e80000000800 */
[----:B------:R1:W-:Y:S04]  /*0a80*/  @P0 STS [R217+0x4], RZ ;  /* 0x000004ffd9000388 */ /* 0x0003e80000000800 */
[----:B------:R1:W-:Y:S01]  /*0a90*/  @P0 STS.64 [R217+0x8], RZ ;  /* 0x000008ffd9000388 */ /* 0x0003e20000000a00 */
        /* <DEDUP_REMOVED lines=8> */
[----:B------:R-:W-:Y:S01]  /*0b20*/  @!PT LDS RZ, [RZ] ;  /* 0x00000000fffff984 */ /* 0x000fe20000000800 */
[----:B------:R-:W-:Y:S01]  /*0b30*/  @!PT LDS RZ, [RZ] ;  /* 0x00000000fffff984 */ /* 0x000fe20000000800 */
[----:B------:R-:W-:Y:S01]  /*0b40*/  @!PT LDS RZ, [RZ] ;  /* 0x00000000fffff984 */ /* 0x000fe20000000800 */
[----:B------:R2:W-:Y:S02]  /*0b50*/  LDGSTS.E.BYPASS.LTC128B.128 [R217], [R12.64] ;  /* 0x000000000cd97fae */ /* 0x0005e4000b901d48 */
.L_x_45:
[----:B-1----:R-:W-:Y:S05]  /*0b60*/  BSYNC B0 ;  /* 0x0000000000007941 */ /* 0x002fea0003800000 */
.L_x_44:
[----:B------:R-:W-:Y:S01]  /*0b70*/  IADD3 R22, R2, 0x20, RZ ;  /* 0x0000002002167810 */ /* 0x000fe20007ffe0ff */
[----:B------:R-:W-:Y:S03]  /*0b80*/  BSSY B0, `(.L_x_46) ;  /* 0x0000014000007945 */ /* 0x000fe60003800000 */
[----:B------:R-:W-:-:S13]  /*0b90*/  ISETP.GE.AND P0, PT, R22, R30, PT ;  /* 0x0000001e1600720c */ /* 0x000fda0003f06270 */
[----:B------:R-:W-:Y:S05]  /*0ba0*/  @P0 BRA `(.L_x_47) ;  /* 0x0000011000000947 */ /* 0x000fea0003800000 */
[----:B------:R-:W-:-:S13]  /*0bb0*/  ISETP.GE.AND P0, PT, R246, c[0x0][0x220], PT ;  /* 0x00008800f6007a0c */ /* 0x000fda0003f06270 */
[----:B------:R1:W-:Y:S01]  /*0bc0*/  @P0 STS.128 [R217+0x800], RZ ;  /* 0x000800ffd9000388 */ /* 0x0003e20000000c00 */
        /* <DEDUP_REMOVED lines=14> */
[----:B------:R2:W-:Y:S02]  /*0cb0*/  LDGSTS.E.BYPASS.LTC128B.128 [R217+0x800], [R12.64] ;  /* 0x008000000cd97fae */ /* 0x0005e4000b901d48 */
.L_x_47:
[----:B------:R-:W-:Y:S05]  /*0cc0*/  BSYNC B0 ;  /* 0x0000000000007941 */ /* 0x000fea0003800000 */
.L_x_46:
        /* <DEDUP_REMOVED lines=21> */
.L_x_49:
[----:B------:R-:W-:Y:S05]  /*0e20*/  BSYNC B0 ;  /* 0x0000000000007941 */ /* 0x000fea0003800000 */
.L_x_48:
[----:B------:R-:W-:Y:S01]  /*0e30*/  IADD3 R18, R2, 0x60, RZ ;  /* 0x0000006002127810 */ /* 0x000fe20007ffe0ff */
[----:B------:R-:W-:Y:S01]  /*0e40*/  IMAD.MOV.U32 R205, RZ, RZ, c[0x0][0x198] ;  /* 0x00006600ffcd7624 */ /* 0x000fe200078e00ff */
[----:B------:R-:W-:Y:S02]  /*0e50*/  BSSY B0, `(.L_x_50) ;  /* 0x0000016000007945 */ /* 0x000fe40003800000 */
[----:B------:R-:W-:Y:S01]  /*0e60*/  ISETP.GE.AND P0, PT, R18, R30, PT ;  /* 0x0000001e1200720c */ /* 0x000fe20003f06270 */
[----:B------:R-:W-:Y:S02]  /*0e70*/  IMAD.MOV.U32 R30, RZ, RZ, 0x7 ;  /* 0x00000007ff1e7424 */ /* 0x000fe400078e00ff */
[----:B------:R-:W-:-:S03]  /*0e80*/  IMAD.SHL.U32 R206, R205, 0x80, RZ ;  /* 0x00000080cdce7824 */ /* 0x000fc600078e00ff */
[----:B------:R-:W-:-:S07]  /*0e90*/  SHF.L.U64.HI R11, R205, R30, c[0x0][0x19c] ;  /* 0x00006700cd0b7619 */ /* 0x000fce000001021e */
[----:B------:R-:W-:Y:S05]  /*0ea0*/  @P0 BRA `(.L_x_51) ;  /* 0x0000010000000947 */ /* 0x000fea0003800000 */
[----:B------:R-:W-:-:S13]  /*0eb0*/  ISETP.GE.AND P0, PT, R246, c[0x0][0x220], PT ;  /* 0x00008800f6007a0c */ /* 0x000fda0003f06270 */
[----:B------:R4:W-:Y:S01]  /*0ec0*/  @P0 STS.128 [R217+0x1800], RZ ;  /* 0x001800ffd9000388 */ /* 0x0009e20000000c00 */
        /* <DEDUP_REMOVED lines=14> */
.L_x_51:
[----:B------:R-:W-:Y:S05]  /*0fb0*/  BSYNC B0 ;  /* 0x0000000000007941 */ /* 0x000fea0003800000 */
.L_x_50:
[C---:B------:R-:W-:Y:S01]  /*0fc0*/  IMAD R8, R3.reuse, c[0x0][0x198], RZ ;  /* 0x0000660003087a24 */ /* 0x040fe200078e02ff */
[----:B------:R-:W-:Y:S01]  /*0fd0*/  LEA.HI R20, R20, R28, RZ, 0x4 ;  /* 0x0000001c14147211 */ /* 0x000fe200078f20ff */
[--C-:B------:R-:W-:Y:S01]  /*0fe0*/  IMAD.WIDE.U32 R6, R2, c[0x0][0x198], R246.reuse ;  /* 0x0000660002067a25 */ /* 0x100fe200078e00f6 */
[----:B------:R-:W-:Y:S01]  /*0ff0*/  IADD3 R122, R244, -0x1, RZ ;  /* 0xfffffffff47a7810 */ /* 0x000fe20007ffe0ff */
[----:B------:R-:W-:Y:S01]  /*1000*/  BSSY B0, `(.L_x_52) ;  /* 0x0000036000007945 */ /* 0x000fe20003800000 */
[----:B------:R-:W-:Y:S01]  /*1010*/  LOP3.LUT R9, R20, 0xfffffff0, RZ, 0xc0, !PT ;  /* 0xfffffff014097812 */ /* 0x000fe200078ec0ff */
[----:B------:R-:W-:Y:S01]  /*1020*/  IMAD R0, R3, c[0x0][0x1a0], RZ ;  /* 0x0000680003007a24 */ /* 0x000fe200078e02ff */
[----:B------:R-:W-:Y:S01]  /*1030*/  IADD3 R6, P1, R23, R6, RZ ;  /* 0x0000000617067210 */ /* 0x000fe20007f3e0ff */
[----:B-1----:R-:W-:-:S04]  /*1040*/  IMAD.WIDE.U32 R4, R2, c[0x0][0x1a0], R246 ;  /* 0x0000680002047a25 */ /* 0x002fc800078e00f6 */
[C---:B------:R-:W-:Y:S01]  /*1050*/  IMAD R8, R2.reuse, c[0x0][0x19c], R8 ;  /* 0x0000670002087a24 */ /* 0x040fe200078e0208 */
[----:B------:R-:W-:Y:S01]  /*1060*/  IADD3 R4, P0, R15, R4, RZ ;  /* 0x000000040f047210 */ /* 0x000fe20007f1e0ff */
[----:B------:R-:W-:Y:S02]  /*1070*/  IMAD R0, R2, c[0x0][0x1a4], R0 ;  /* 0x0000690002007a24 */ /* 0x000fe400078e0200 */
[----:B--2---:R-:W-:Y:S01]  /*1080*/  IMAD.IADD R13, R28, 0x1, -R9 ;  /* 0x000000011c0d7824 */ /* 0x004fe200078e0a09 */
[----:B------:R-:W-:Y:S01]  /*1090*/  IADD3.X R7, R24, R7, R8, P1, !PT ;  /* 0x0000000718077210 */ /* 0x000fe20000ffe408 */
[C---:B------:R-:W-:Y:S01]  /*10a0*/  IMAD R10, R16.reuse, c[0x0][0x1b0], RZ ;  /* 0x00006c00100a7a24 */ /* 0x040fe200078e02ff */
[----:B------:R-:W-:Y:S01]  /*10b0*/  IADD3.X R5, R17, R5, R0, P0, !PT ;  /* 0x0000000511057210 */ /* 0x000fe200007fe400 */
[----:B------:R-:W-:Y:S01]  /*10c0*/  IMAD R9, R16, c[0x0][0x1b8], RZ ;  /* 0x00006e0010097a24 */ /* 0x000fe200078e02ff */
[----:B------:R-:W-:Y:S01]  /*10d0*/  LEA.HI R15, R13, R13, RZ, 0x1 ;  /* 0x0000000d0d0f7211 */ /* 0x000fe200078f08ff */
[C---:B------:R-:W-:Y:S01]  /*10e0*/  IMAD R10, R14.reuse, c[0x0][0x1b4], R10 ;  /* 0x00006d000e0a7a24 */ /* 0x040fe200078e020a */
[----:B------:R-:W-:Y:S01]  /*10f0*/  SHF.R.S32.HI R16, RZ, 0x1f, R122 ;  /* 0x0000001fff107819 */ /* 0x000fe2000001147a */
[----:B------:R-:W-:Y:S01]  /*1100*/  IMAD.WIDE.U32 R36, R14, c[0x0][0x1b0], R6 ;  /* 0x00006c000e247a25 */ /* 0x000fe200078e0006 */
[----:B------:R-:W-:-:S02]  /*1110*/  SHF.R.S32.HI R0, RZ, 0x1, R15 ;  /* 0x00000001ff007819 */ /* 0x000fc4000001140f */
[----:B------:R-:W-:Y:S01]  /*1120*/  SHF.R.S32.HI R8, RZ, 0x1f, R15 ;  /* 0x0000001fff087819 */ /* 0x000fe2000001140f */
[C---:B------:R-:W-:Y:S01]  /*1130*/  IMAD R9, R14.reuse, c[0x0][0x1bc], R9 ;  /* 0x00006f000e097a24 */ /* 0x040fe200078e0209 */
[----:B------:R-:W-:Y:S01]  /*1140*/  IADD3 R225, R37, R10, RZ ;  /* 0x0000000a25e17210 */ /* 0x000fe20007ffe0ff */
[----:B------:R-:W-:Y:S01]  /*1150*/  IMAD.WIDE.U32 R34, R14, c[0x0][0x1b8], R4 ;  /* 0x00006e000e227a25 */ /* 0x000fe200078e0004 */
[----:B------:R-:W-:Y:S01]  /*1160*/  MOV R224, R36 ;  /* 0x0000002400e07202 */ /* 0x000fe20000000f00 */
[----:B------:R1:W-:Y:S01]  /*1170*/  STL.64 [R1+0x8], R36 ;  /* 0x0000082401007387 */ /* 0x0003e20000100a00 */
[----:B------:R-:W-:Y:S01]  /*1180*/  LEA.HI R8, R8, R0, RZ, 0x2 ;  /* 0x0000000008087211 */ /* 0x000fe200078f10ff */
[----:B------:R-:W-:Y:S01]  /*1190*/  IMAD R12, R122, -0x80, R41 ;  /* 0xffffff807a0c7824 */ /* 0x000fe200078e0229 */
[----:B------:R-:W-:Y:S01]  /*11a0*/  IADD3 R33, R35, R9, RZ ;  /* 0x0000000923217210 */ /* 0x000fe20007ffe0ff */
[----:B------:R1:W-:Y:S01]  /*11b0*/  STL.64 [R1+0x20], R34 ;  /* 0x0000202201007387 */ /* 0x0003e20000100a00 */
[----:B------:R-:W-:Y:S01]  /*11c0*/  LOP3.LUT R8, R8, 0xfffffffc, RZ, 0xc0, !PT ;  /* 0xfffffffc08087812 */ /* 0x000fe200078ec0ff */
[----:B------:R-:W-:Y:S01]  /*11d0*/  IMAD.MOV.U32 R5, RZ, RZ, 0x10 ;  /* 0x00000010ff057424 */ /* 0x000fe200078e00ff */
[----:B------:R-:W-:Y:S01]  /*11e0*/  ISETP.GE.AND P0, PT, R2, R12, PT ;  /* 0x0000000c0200720c */ /* 0x000fe20003f06270 */
[----:B------:R1:W-:Y:S01]  /*11f0*/  STL.64 [R1], R224 ;  /* 0x000000e001007387 */ /* 0x0003e20000100a00 */
[----:B------:R-:W-:Y:S01]  /*1200*/  LOP3.LUT R4, R26, 0xffffffe0, RZ, 0xc0, !PT ;  /* 0xffffffe01a047812 */ /* 0x000fe200078ec0ff */
[----:B------:R-:W-:-:S02]  /*1210*/  IMAD.IADD R17, R0, 0x1, -R8 ;  /* 0x0000000100117824 */ /* 0x000fc400078e0a08 */
[----:B------:R1:W-:Y:S01]  /*1220*/  STL [R1+0x1c], R33 ;  /* 0x00001c2101007387 */ /* 0x0003e20000100800 */
[----:B------:R-:W-:Y:S02]  /*1230*/  IMAD R0, R11, R122, RZ ;  /* 0x0000007a0b007224 */ /* 0x000fe400078e02ff */
[----:B------:R-:W-:Y:S01]  /*1240*/  IMAD.WIDE.U32 R6, R122, R206, R224 ;  /* 0x000000ce7a067225 */ /* 0x000fe200078e00e0 */
[----:B------:R-:W-:-:S03]  /*1250*/  LOP3.LUT P1, RZ, R17, 0x2, RZ, 0xc0, !PT ;  /* 0x0000000211ff7812 */ /* 0x000fc6000782c0ff */
[----:B------:R-:W-:Y:S02]  /*1260*/  IMAD R0, R16, R206, R0 ;  /* 0x000000ce10007224 */ /* 0x000fe400078e0200 */
[----:B------:R-:W-:Y:S01]  /*1270*/  IMAD.IADD R14, R28, 0x1, -R4 ;  /* 0x000000011c0e7824 */ /* 0x000fe200078e0a04 */
[----:B------:R-:W-:Y:S02]  /*1280*/  SEL R4, R5, 0xfffffff0, !P1 ;  /* 0xfffffff005047807 */ /* 0x000fe40004800000 */
[----:B------:R-:W-:Y:S01]  /*1290*/  IADD3 R9, R7, R0, RZ ;  /* 0x0000000007097210 */ /* 0x000fe20007ffe0ff */
[----:B------:R-:W-:Y:S05]  /*12a0*/  @P0 BRA `(.L_x_53) ;  /* 0x000000b000000947 */ /* 0x000fea0003800000 */
[----:B------:R-:W-:-:S13]  /*12b0*/  ISETP.GE.AND P0, PT, R246, c[0x0][0x220], PT ;  /* 0x00008800f6007a0c */ /* 0x000fda0003f06270 */
[----:B------:R2:W-:Y:S04]  /*12c0*/  @P0 STS [R217+0x2000], RZ ;  /* 0x002000ffd9000388 */ /* 0x0005e80000000800 */
[----:B------:R2:W-:Y:S04]  /*12d0*/  @P0 STS [R217+0x2004], RZ ;  /* 0x002004ffd9000388 */ /* 0x0005e80000000800 */
[----:B------:R2:W-:Y:S01]  /*12e0*/  @P0 STS.64 [R217+0x2008], RZ ;  /* 0x002008ffd9000388 */ /* 0x0005e20000000a00 */
[----:B------:R-:W-:Y:S05]  /*12f0*/  @P0 BRA `(.L_x_53) ;  /* 0x0000006000000947 */ /* 0x000fea0003800000 */
[----:B------:R-:W-:-:S04]  /*1300*/  LEA R10, P0, R6, c[0x0][0x168], 0x1 ;  /* 0x00005a00060a7a11 */ /* 0x000fc800078008ff */
[----:B------:R-:W-:-:S05]  /*1310*/  LEA.HI.X R11, R6, c[0x0][0x16c], R9, 0x1, P0 ;  /* 0x00005b00060b7a11 */ /* 0x000fca00000f0c09 */
[----:B------:R-:W-:Y:S01]  /*1320*/  @!PT LDS RZ, [RZ] ;  /* 0x00000000fffff984 */ /* 0x000fe20000000800 */
[----:B------:R-:W-:Y:S01]  /*1330*/  @!PT LDS RZ, [RZ] ;  /* 0x00000000fffff984 */ /* 0x000fe20000000800 */
[----:B------:R-:W-:Y:S01]  /*1340*/  @!PT LDS RZ, [RZ] ;  /* 0x00000000fffff984 */ /* 0x000fe20000000800 */
[----:B------:R1:W-:Y:S04]  /*1350*/  LDGSTS.E.BYPASS.LTC128B.128 [R217+0x2000], [R10.64] ;  /* 0x020000000ad97fae */ /* 0x0003e8000b901d48 */
.L_x_53:
[----:B------:R-:W-:Y:S05]  /*1360*/  BSYNC B0 ;  /* 0x0000000000007941 */ /* 0x000fea0003800000 */
.L_x_52:
[----:B------:R-:W-:Y:S01]  /*1370*/  IMAD.MOV.U32 R23, RZ, RZ, 0x5 ;  /* 0x00000005ff177424 */ /* 0x000fe200078e00ff */
[----:B------:R-:W-:Y:S01]  /*1380*/  ISETP.GE.AND P0, PT, R22, R12, PT ;  /* 0x0000000c1600720c */ /* 0x000fe20003f06270 */
[----:B------:R-:W-:Y:S01]  /*1390*/  BSSY B0, `(.L_x_54) ;  /* 0x0000010000007945 */ /* 0x000fe20003800000 */
[C---:B------:R-:W-:Y:S02]  /*13a0*/  IMAD.SHL.U32 R222, R205.reuse, 0x20, RZ ;  /* 0x00000020cdde7824 */ /* 0x040fe400078e00ff */
[----:B------:R-:W-:-:S05]  /*13b0*/  SHF.L.U64.HI R221, R205, R23, c[0x0][0x19c] ;  /* 0x00006700cddd7619 */ /* 0x000fca0000010217 */
[----:B------:R1:W-:Y:S04]  /*13c0*/  STL [R1+0x2c], R221 ;  /* 0x00002cdd01007387 */ /* 0x0003e80000100800 */
[----:B------:R-:W-:Y:S05]  /*13d0*/  @P0 BRA `(.L_x_55) ;  /* 0x000000b000000947 */ /* 0x000fea0003800000 */
[----:B------:R-:W-:-:S13]  /*13e0*/  ISETP.GE.AND P0, PT, R246, c[0x0][0x220], PT ;  /* 0x00008800f6007a0c */ /* 0x000fda0003f06270 */
[----:B------:R1:W-:Y:S01]  /*13f0*/  @P0 STS.128 [R217+0x2800], RZ ;  /* 0x002800ffd9000388 */ /* 0x0003e20000000c00 */
[----:B------:R-:W-:Y:S05]  /*1400*/  @P0 BRA `(.L_x_55) ;  /* 0x0000008000000947 */ /* 0x000fea0003800000 */
[----:B------:R-:W-:-:S05]  /*1410*/  IADD3 R0, P0, R222, R6, RZ ;  /* 0x00000006de007210 */ /* 0x000fca0007f1e0ff */
[----:B------:R-:W-:Y:S01]  /*1420*/  IMAD.X R5, R221, 0x1, R9, P0 ;  /* 0x00000001dd057824 */ /* 0x000fe200000e0609 */
[----:B-1----:R-:W-:-:S04]  /*1430*/  LEA R10, P0, R0, c[0x0][0x168], 0x1 ;  /* 0x00005a00000a7a11 */ /* 0x002fc800078008ff */
[----:B------:R-:W-:-:S05]  /*1440*/  LEA.HI.X R11, R0, c[0x0][0x16c], R5, 0x1, P0 ;  /* 0x00005b00000b7a11 */ /* 0x000fca00000f0c05 */
[----:B------:R-:W-:Y:S01]  /*1450*/  @!PT LDS RZ, [RZ] ;  /* 0x00000000fffff984 */ /* 0x000fe20000000800 */
[----:B------:R-:W-:Y:S01]  /*1460*/  @!PT LDS RZ, [RZ] ;  /* 0x00000000fffff984 */ /* 0x000fe20000000800 */
[----:B------:R-:W-:Y:S01]  /*1470*/  @!PT LDS RZ, [RZ] ;  /* 0x00000000fffff984 */ /* 0x000fe20000000800 */
[----:B------:R1:W-:Y:S04]  /*1480*/  LDGSTS.E.BYPASS.LTC128B.128 [R217+0x2800], [R10.64] ;  /* 0x028000000ad97fae */ /* 0x0003e8000b901d48 */
.L_x_55:
[----:B------:R-:W-:Y:S05]  /*1490*/  BSYNC B0 ;  /* 0x0000000000007941 */ /* 0x000fea0003800000 */
.L_x_54:
[----:B------:R-:W-:Y:S01]  /*14a0*/  ISETP.GE.AND P0, PT, R19, R12, PT ;  /* 0x0000000c1300720c */ /* 0x000fe20003f06270 */
[----:B------:R-:W-:-:S12]  /*14b0*/  BSSY B0, `(.L_x_56) ;  /* 0x000000e000007945 */ /* 0x000fd80003800000 */
[----:B------:R-:W-:Y:S05]  /*14c0*/  @P0 BRA `(.L_x_57) ;  /* 0x000000c000000947 */ /* 0x000fea0003800000 */
[----:B------:R-:W-:-:S13]  /*14d0*/  ISETP.GE.AND P0, PT, R246, c[0x0][0x220], PT ;  /* 0x00008800f6007a0c */ /* 0x000fda0003f06270 */
[----:B------:R1:W-:Y:S01]  /*14e0*/  @P0 STS.128 [R217+0x3000], RZ ;  /* 0x003000ffd9000388 */ /* 0x0003e20000000c00 */
[----:B------:R-:W-:Y:S05]  /*14f0*/  @P0 BRA `(.L_x_57) ;  /* 0x0000009000000947 */ /* 0x000fea0003800000 */
[----:B------:R-:W-:Y:S01]  /*1500*/  IMAD.MOV.U32 R5, RZ, RZ, c[0x0][0x19c] ;  /* 0x00006700ff057624 */ /* 0x000fe200078e00ff */
[----:B------:R-:W-:-:S04]  /*1510*/  LEA R0, P0, R205, R6, 0x6 ;  /* 0x00000006cd007211 */ /* 0x000fc800078030ff */
[----:B------:R-:W-:Y:S02]  /*1520*/  LEA.HI.X R5, R205, R9, R5, 0x6, P0 ;  /* 0x00000009cd057211 */ /* 0x000fe400000f3405 */
[----:B-1----:R-:W-:-:S04]  /*1530*/  LEA R10, P0, R0, c[0x0][0x168], 0x1 ;  /* 0x00005a00000a7a11 */ /* 0x002fc800078008ff */
[----:B------:R-:W-:-:S05]  /*1540*/  LEA.HI.X R11, R0, c[0x0][0x16c], R5, 0x1, P0 ;  /* 0x00005b00000b7a11 */ /* 0x000fca00000f0c05 */
[----:B------:R-:W-:Y:S01]  /*1550*/  @!PT LDS RZ, [RZ] ;  /* 0x00000000fffff984 */ /* 0x000fe20000000800 */
[----:B------:R-:W-:Y:S01]  /*1560*/  @!PT LDS RZ, [RZ] ;  /* 0x00000000fffff984 */ /* 0x000fe20000000800 */
[----:B------:R-:W-:Y:S01]  /*1570*/  @!PT LDS RZ, [RZ] ;  /* 0x00000000fffff984 */ /* 0x000fe20000000800 */
[----:B------:R1:W-:Y:S04]  /*1580*/  LDGSTS.E.BYPASS.LTC128B.128 [R217+0x3000], [R10.64] ;  /* 0x030000000ad97fae */ /* 0x0003e8000b901d48 */
.L_x_57:
[----:B------:R-:W-:Y:S05]  /*1590*/  BSYNC B0 ;  /* 0x0000000000007941 */ /* 0x000fea0003800000 */
.L_x_56:
[----:B------:R-:W-:Y:S01]  /*15a0*/  ISETP.GE.AND P0, PT, R18, R12, PT ;  /* 0x0000000c1200720c */ /* 0x000fe20003f06270 */
[----:B------:R-:W-:Y:S01]  /*15b0*/  IMAD.MOV.U32 R24, RZ, RZ, c[0x0][0x1a0] ;  /* 0x00006800ff187624 */ /* 0x000fe200078e00ff */
[----:B------:R-:W-:Y:S03]  /*15c0*/  BSSY B0, `(.L_x_58) ;  /* 0x0000012000007945 */ /* 0x000fe60003800000 */
[C---:B------:R-:W-:Y:S01]  /*15d0*/  IMAD.SHL.U32 R26, R24.reuse, 0x80, RZ ;  /* 0x00000080181a7824 */ /* 0x040fe200078e00ff */
[----:B-1----:R-:W-:-:S07]  /*15e0*/  SHF.L.U64.HI R11, R24, R30, c[0x0][0x1a4] ;  /* 0x00006900180b7619 */ /* 0x002fce000001021e */
[----:B------:R-:W-:Y:S05]  /*15f0*/  @P0 BRA `(.L_x_59) ;  /* 0x000000e000000947 */ /* 0x000fea0003800000 */
[----:B------:R-:W-:-:S13]  /*1600*/  ISETP.GE.AND P0, PT, R246, c[0x0][0x220], PT ;  /* 0x00008800f6007a0c */ /* 0x000fda0003f06270 */
[----:B------:R1:W-:Y:S01]  /*1610*/  @P0 STS.128 [R217+0x3800], RZ ;  /* 0x003800ffd9000388 */ /* 0x0003e20000000c00 */
[----:B------:R-:W-:Y:S05]  /*1620*/  @P0 BRA `(.L_x_59) ;  /* 0x000000b000000947 */ /* 0x000fea0003800000 */
[----:B------:R-:W-:Y:S01]  /*1630*/  IMAD.MOV.U32 R8, RZ, RZ, R6 ;  /* 0x000000ffff087224 */ /* 0x000fe200078e0006 */
[----:B------:R-:W-:Y:S02]  /*1640*/  ULDC UR4, c[0x0][0x19c] ;  /* 0x0000670000047ab9 */ /* 0x000fe40000000800 */
[----:B------:R-:W-:Y:S01]  /*1650*/  UIMAD UR4, UR4, 0x60, URZ ;  /* 0x00000060040478a4 */ /* 0x000fe2000f8e023f */
[----:B------:R-:W-:-:S05]  /*1660*/  IMAD.WIDE.U32 R8, R205, 0x60, R8 ;  /* 0x00000060cd087825 */ /* 0x000fca00078e0008 */
[----:B------:R-:W-:Y:S02]  /*1670*/  IADD3 R0, R9, UR4, RZ ;  /* 0x0000000409007c10 */ /* 0x000fe4000fffe0ff */
[----:B------:R-:W-:-:S04]  /*1680*/  LEA R6, P0, R8, c[0x0][0x168], 0x1 ;  /* 0x00005a0008067a11 */ /* 0x000fc800078008ff */
[----:B------:R-:W-:-:S05]  /*1690*/  LEA.HI.X R7, R8, c[0x0][0x16c], R0, 0x1, P0 ;  /* 0x00005b0008077a11 */ /* 0x000fca00000f0c00 */
[----:B------:R-:W-:Y:S01]  /*16a0*/  @!PT LDS RZ, [RZ] ;  /* 0x00000000fffff984 */ /* 0x000fe20000000800 */
[----:B------:R-:W-:Y:S01]  /*16b0*/  @!PT LDS RZ, [RZ] ;  /* 0x00000000fffff984 */ /* 0x000fe20000000800 */
[----:B------:R-:W-:Y:S01]  /*16c0*/  @!PT LDS RZ, [RZ] ;  /* 0x00000000fffff984 */ /* 0x000fe20000000800 */
[----:B------:R1:W-:Y:S04]  /*16d0*/  LDGSTS.E.BYPASS.LTC128B.128 [R217+0x3800], [R6.64] ;  /* 0x0380000006d97fae */ /* 0x0003e8000b901d48 */
.L_x_59:
[----:B------:R-:W-:Y:S05]  /*16e0*/  BSYNC B0 ;  /* 0x0000000000007941 */ /* 0x000fea0003800000 */
.L_x_58:
[----:B------:R-:W0:Y:S01]  /*16f0*/  LDGDEPBAR ;  /* 0x00000000000079af */ /* 0x000e220000000000 */
[----:B------:R-:W-:Y:S01]  /*1700*/  ISETP.GE.AND P0, PT, R2, R12, PT ;  /* 0x0000000c0200720c */ /* 0x000fe20003f06270 */
[----:B------:R-:W-:Y:S01]  /*1710*/  IMAD.MOV.U32 R32, RZ, RZ, R34 ;  /* 0x000000ffff207224 */ /* 0x000fe200078e0022 */
[----:B------:R-:W-:Y:S01]  /*1720*/  LOP3.LUT R0, R15, 0x7fffffe, RZ, 0xc0, !PT ;  /* 0x07fffffe0f007812 */ /* 0x000fe200078ec0ff */
[----:B------:R-:W-:Y:S01]  /*1730*/  BSSY B0, `(.L_x_60) ;  /* 0x0000043000007945 */ /* 0x000fe20003800000 */
[----:B------:R-:W-:Y:S02]  /*1740*/  LOP3.LUT R2, R27, 0xfffffff8, RZ, 0xc0, !PT ;  /* 0xfffffff81b027812 */ /* 0x000fe400078ec0ff */
[----:B------:R-:W-:Y:S01]  /*1750*/  SHF.R.S32.HI R3, RZ, 0x1f, R13 ;  /* 0x0000001fff037819 */ /* 0x000fe2000001140d */
[----:B------:R-:W-:Y:S01]  /*1760*/  IMAD.IADD R10, R13, 0x1, -R0 ;  /* 0x000000010d0a7824 */ /* 0x000fe200078e0a00 */
[----:B------:R-:W-:Y:S01]  /*1770*/  SHF.R.S32.HI R9, RZ, 0x4, R20 ;  /* 0x00000004ff097819 */ /* 0x000fe20000011414 */
[----:B------:R-:W-:Y:S01]  /*1780*/  IMAD.IADD R0, R28, 0x1, -R2 ;  /* 0x000000011c007824 */ /* 0x000fe200078e0a02 */
[----:B------:R-:W-:Y:S01]  /*1790*/  LEA.HI R8, R3, R13, RZ, 0x3 ;  /* 0x0000000d03087211 */ /* 0x000fe200078f18ff */
[----:B------:R-:W-:Y:S01]  /*17a0*/  IMAD R2, R11, R122, RZ ;  /* 0x0000007a0b027224 */ /* 0x000fe200078e02ff */
[----:B------:R-:W-:Y:S01]  /*17b0*/  LEA.HI R3, R20, R9, RZ, 0x1 ;  /* 0x0000000914037211 */ /* 0x000fe200078f08ff */
[----:B------:R-:W-:Y:S01]  /*17c0*/  IMAD R13, R21, 0x10, R29 ;  /* 0x00000010150d7824 */ /* 0x000fe200078e021d */
[----:B-1----:R-:W-:Y:S01]  /*17d0*/  LEA.HI R6, R0, R0, RZ, 0x1 ;  /* 0x0000000000067211 */ /* 0x002fe200078f08ff */
[----:B------:R-:W-:Y:S01]  /*17e0*/  IMAD R16, R16, R26, R2 ;  /* 0x0000001a10107224 */ /* 0x000fe200078e0202 */
[----:B------:R-:W-:Y:S01]  /*17f0*/  LOP3.LUT R3, R3, 0xfffffffe, RZ, 0xc0, !PT ;  /* 0xfffffffe03037812 */ /* 0x000fe200078ec0ff */
[----:B------:R-:W-:Y:S01]  /*1800*/  IMAD.SHL.U32 R28, R28, 0x2, RZ ;  /* 0x000000021c1c7824 */ /* 0x000fe200078e00ff */
[----:B------:R-:W-:-:S02]  /*1810*/  LOP3.LUT R7, R6, 0x7fffffe, RZ, 0xc0, !PT ;  /* 0x07fffffe06077812 */ /* 0x000fc400078ec0ff */
[----:B------:R-:W-:Y:S01]  /*1820*/  SHF.R.S32.HI R5, RZ, 0x1f, R14 ;  /* 0x0000001fff057819 */ /* 0x000fe2000001140e */
[----:B------:R-:W-:Y:S01]  /*1830*/  IMAD.IADD R2, R9, 0x1, -R3 ;  /* 0x0000000109027824 */ /* 0x000fe200078e0a03 */
[----:B------:R-:W-:Y:S01]  /*1840*/  SHF.R.S32.HI R20, RZ, 0x1, R6 ;  /* 0x00000001ff147819 */ /* 0x000fe20000011406 */
[----:B------:R-:W-:-:S04]  /*1850*/  DEPBAR.LE SB0, 0x0 ;  /* 0x000080000000791a */ /* 0x000fc80000000000 */
[----:B------:R-:W-:Y:S01]  /*1860*/  BAR.SYNC.DEFER_BLOCKING 0x0 ;  /* 0x0000000000007b1d */ /* 0x000fe20000010000 */
[----:B------:R-:W-:Y:S01]  /*1870*/  LEA.HI R14, R5, R14, RZ, 0x2 ;  /* 0x0000000e050e7211 */ /* 0x000fe200078f10ff */
[----:B------:R-:W-:Y:S01]  /*1880*/  IMAD.IADD R3, R0, 0x1, -R7 ;  /* 0x0000000100037824 */ /* 0x000fe200078e0a07 */
[----:B------:R-:W-:Y:S01]  /*1890*/  LOP3.LUT R42, R28, 0x6, RZ, 0xc0, !PT ;  /* 0x000000061c2a7812 */ /* 0x000fe200078ec0ff */
[----:B------:R-:W-:Y:S01]  /*18a0*/  IMAD.SHL.U32 R5, R17, 0x40, RZ ;  /* 0x0000004011057824 */ /* 0x000fe200078e00ff */
[----:B------:R-:W-:Y:S01]  /*18b0*/  SHF.R.S32.HI R15, RZ, 0x2, R14 ;  /* 0x00000002ff0f7819 */ /* 0x000fe2000001140e */
[C---:B------:R-:W-:Y:S02]  /*18c0*/  IMAD R11, R2.reuse, 0x8, R3 ;  /* 0x00000008020b7824 */ /* 0x040fe400078e0203 */
[----:B------:R-:W-:Y:S01]  /*18d0*/  IMAD.SHL.U32 R2, R2, 0x8, RZ ;  /* 0x0000000802027824 */ /* 0x000fe200078e00ff */
[----:B------:R-:W-:Y:S01]  /*18e0*/  LOP3.LUT R0, R5, 0xc0, RZ, 0xc0, !PT ;  /* 0x000000c005007812 */ /* 0x000fe200078ec0ff */
[----:B------:R-:W-:Y:S01]  /*18f0*/  IMAD.SHL.U32 R3, R8, 0x20, RZ ;  /* 0x0000002008037824 */ /* 0x000fe200078e00ff */
[----:B------:R1:W-:Y:S01]  /*1900*/  STL [R1+0x28], R15 ;  /* 0x0000280f01007387 */ /* 0x0003e20000100800 */
[----:B------:R-:W-:Y:S01]  /*1910*/  IMAD.SHL.U32 R7, R25, 0x8, RZ ;  /* 0x0000000819077824 */ /* 0x000fe200078e00ff */
[----:B------:R-:W-:-:S02]  /*1920*/  LOP3.LUT R6, R0, 0x8, R2, 0xf8, !PT ;  /* 0x0000000800067812 */ /* 0x000fc400078ef802 */
[----:B------:R-:W-:Y:S01]  /*1930*/  SHF.R.U32.HI R5, RZ, 0x3, R0 ;  /* 0x00000003ff057819 */ /* 0x000fe20000011600 */
[----:B------:R1:W-:Y:S01]  /*1940*/  STL.64 [R1+0x18], R32 ;  /* 0x0000182001007387 */ /* 0x0003e20000100a00 */
[----:B------:R-:W-:Y:S01]  /*1950*/  IMAD.SHL.U32 R0, R20, 0x40, RZ ;  /* 0x0000004014007824 */ /* 0x000fe200078e00ff */
[----:B------:R-:W-:Y:S02]  /*1960*/  LOP3.LUT R2, R3, 0xffffff00, RZ, 0xc0, !PT ;  /* 0xffffff0003027812 */ /* 0x000fe400078ec0ff */
[----:B------:R-:W-:Y:S02]  /*1970*/  IADD3 R8, R13, 0x1, R15 ;  /* 0x000000010d087810 */ /* 0x000fe40007ffe00f */
[----:B------:R-:W-:Y:S01]  /*1980*/  LOP3.LUT R0, R0, 0xc0, RZ, 0xc0, !PT ;  /* 0x000000c000007812 */ /* 0x000fe200078ec0ff */
[--C-:B------:R-:W-:Y:S01]  /*1990*/  IMAD R3, R21, 0x200, R2.reuse ;  /* 0x0000020015037824 */ /* 0x100fe200078e0202 */
[----:B------:R1:W-:Y:S01]  /*19a0*/  @P0 STS [R217+0x4000], RZ ;  /* 0x004000ffd9000388 */ /* 0x0003e20000000800 */
[----:B------:R-:W-:Y:S01]  /*19b0*/  IMAD R9, R10, 0x20, R2 ;  /* 0x000000200a097824 */ /* 0x000fe200078e0202 */
[----:B------:R-:W-:Y:S01]  /*19c0*/  LOP3.LUT R2, R0, 0x8, R7, 0xf8, !PT ;  /* 0x0000000800027812 */ /* 0x000fe200078ef807 */
[----:B------:R-:W-:Y:S01]  /*19d0*/  IMAD R3, R10, 0x20, R3 ;  /* 0x000000200a037824 */ /* 0x000fe200078e0203 */
[----:B------:R1:W-:Y:S01]  /*19e0*/  @P0 STS [R217+0x4004], RZ ;  /* 0x004004ffd9000388 */ /* 0x0003e20000000800 */
[----:B------:R-:W-:-:S02]  /*19f0*/  SHF.R.U32.HI R0, RZ, 0x3, R0 ;  /* 0x00000003ff007819 */ /* 0x000fc40000011600 */
[----:B------:R-:W-:Y:S01]  /*1a00*/  LOP3.LUT R5, R6, R5, RZ, 0x3c, !PT ;  /* 0x0000000506057212 */ /* 0x000fe200078e3cff */
[----:B------:R1:W-:Y:S01]  /*1a10*/  @P0 STS.64 [R217+0x4008], RZ ;  /* 0x004008ffd9000388 */ /* 0x0003e20000000a00 */
[----:B------:R-:W-:Y:S01]  /*1a20*/  LOP3.LUT R0, R2, R0, RZ, 0x3c, !PT ;  /* 0x0000000002007212 */ /* 0x000fe200078e3cff */
[----:B------:R-:W-:Y:S01]  /*1a30*/  IMAD.WIDE.U32 R6, R122, R26, R32 ;  /* 0x0000001a7a067225 */ /* 0x000fe200078e0020 */
[----:B------:R-:W-:-:S03]  /*1a40*/  IADD3 R8, R41, R8, -R31 ;  /* 0x0000000829087210 */ /* 0x000fc60007ffe81f */
[C---:B------:R-:W-:Y:S01]  /*1a50*/  IMAD.IADD R2, R5.reuse, 0x1, R3 ;  /* 0x0000000105027824 */ /* 0x040fe200078e0203 */
[----:B------:R-:W-:Y:S01]  /*1a60*/  IADD3 R40, R8, c[0x0][0x2e8], RZ ;  /* 0x0000ba0008287a10 */ /* 0x000fe20007ffe0ff */
[----:B------:R-:W-:Y:S02]  /*1a70*/  IMAD.IADD R5, R5, 0x1, R9 ;  /* 0x0000000105057824 */ /* 0x000fe400078e0209 */
[----:B------:R-:W-:Y:S02]  /*1a80*/  IMAD.U32 R0, R11, 0x20, R0 ;  /* 0x000000200b007824 */ /* 0x000fe400078e0000 */
[----:B------:R-:W-:Y:S01]  /*1a90*/  IMAD.IADD R9, R7, 0x1, R16 ;  /* 0x0000000107097824 */ /* 0x000fe200078e0210 */
        /* <DEDUP_REMOVED lines=12> */
.L_x_61:
[----:B------:R-:W-:Y:S05]  /*1b60*/  BSYNC B0 ;  /* 0x0000000000007941 */ /* 0x000fea0003800000 */
.L_x_60:
[----:B------:R-:W-:Y:S01]  /*1b70*/  ISETP.GE.AND P0, PT, R22, R12, PT ;  /* 0x0000000c1600720c */ /* 0x000fe20003f06270 */
[----:B------:R-:W-:Y:S01]  /*1b80*/  BSSY B0, `(.L_x_62) ;  /* 0x0000010000007945 */ /* 0x000fe20003800000 */
[C---:B-1----:R-:W-:Y:S01]  /*1b90*/  SHF.L.U64.HI R10, R24.reuse, R23, c[0x0][0x1a4] ;  /* 0x00006900180a7619 */ /* 0x042fe20000010217 */
[----:B------:R-:W-:-:S10]  /*1ba0*/  IMAD.SHL.U32 R3, R24, 0x20, RZ ;  /* 0x0000002018037824 */ /* 0x000fd400078e00ff */
[----:B------:R1:W-:Y:S01]  /*1bb0*/  @P0 STS.128 [R217+0x4800], RZ ;  /* 0x004800ffd9000388 */ /* 0x0003e20000000c00 */
[----:B------:R-:W-:Y:S05]  /*1bc0*/  @P0 BRA `(.L_x_63) ;  /* 0x000000b000000947 */ /* 0x000fea0003800000 */
[----:B------:R-:W-:-:S13]  /*1bd0*/  ISETP.GE.AND P0, PT, R246, c[0x0][0x220], PT ;  /* 0x00008800f6007a0c */ /* 0x000fda0003f06270 */
[----:B------:R1:W-:Y:S01]  /*1be0*/  @P0 STS.128 [R217+0x4800], RZ ;  /* 0x004800ffd9000388 */ /* 0x0003e20000000c00 */
[----:B------:R-:W-:Y:S05]  /*1bf0*/  @P0 BRA `(.L_x_63) ;  /* 0x0000008000000947 */ /* 0x000fea0003800000 */
[----:B------:R-:W-:-:S05]  /*1c00*/  IADD3 R3, P0, R3, R6, RZ ;  /* 0x0000000603037210 */ /* 0x000fca0007f1e0ff */
[----:B------:R-:W-:Y:S01]  /*1c10*/  IMAD.X R11, R10, 0x1, R9, P0 ;  /* 0x000000010a0b7824 */ /* 0x000fe200000e0609 */
[----:B------:R-:W-:-:S04]  /*1c20*/  LEA R10, P0, R3, c[0x0][0x170], 0x1 ;  /* 0x00005c00030a7a11 */ /* 0x000fc800078008ff */
[----:B------:R-:W-:-:S05]  /*1c30*/  LEA.HI.X R11, R3, c[0x0][0x174], R11, 0x1, P0 ;  /* 0x00005d00030b7a11 */ /* 0x000fca00000f0c0b */
[----:B------:R-:W-:Y:S01]  /*1c40*/  @!PT LDS RZ, [RZ] ;  /* 0x00000000fffff984 */ /* 0x000fe20000000800 */
[----:B------:R-:W-:Y:S01]  /*1c50*/  @!PT LDS RZ, [RZ] ;  /* 0x00000000fffff984 */ /* 0x000fe20000000800 */
[----:B------:R-:W-:Y:S01]  /*1c60*/  @!PT LDS RZ, [RZ] ;  /* 0x00000000fffff984 */ /* 0x000fe20000000800 */
[----:B------:R1:W-:Y:S04]  /*1c70*/  LDGSTS.E.BYPASS.LTC128B.128 [R217+0x4800], [R10.64] ;  /* 0x048000000ad97fae */ /* 0x0003e8000b901d48 */
.L_x_63:
[----:B------:R-:W-:Y:S05]  /*1c80*/  BSYNC B0 ;  /* 0x0000000000007941 */ /* 0x000fea0003800000 */
.L_x_62:
[----:B------:R-:W-:Y:S01]  /*1c90*/  ISETP.GE.AND P0, PT, R19, R12, PT ;  /* 0x0000000c1300720c */ /* 0x000fe20003f06270 */
[----:B------:R-:W-:-:S12]  /*1ca0*/  BSSY B0, `(.L_x_64) ;  /* 0x000000f000007945 */ /* 0x000fd80003800000 */
[----:B------:R1:W-:Y:S01]  /*1cb0*/  @P0 STS.128 [R217+0x5000], RZ ;  /* 0x005000ffd9000388 */ /* 0x0003e20000000c00 */
[----:B------:R-:W-:Y:S05]  /*1cc0*/  @P0 BRA `(.L_x_65) ;  /* 0x000000c000000947 */ /* 0x000fea0003800000 */
[----:B------:R-:W-:-:S13]  /*1cd0*/  ISETP.GE.AND P0, PT, R246, c[0x0][0x220], PT ;  /* 0x00008800f6007a0c */ /* 0x000fda0003f06270 */
[----:B------:R1:W-:Y:S01]  /*1ce0*/  @P0 STS.128 [R217+0x5000], RZ ;  /* 0x005000ffd9000388 */ /* 0x0003e20000000c00 */
[----:B------:R-:W-:Y:S05]  /*1cf0*/  @P0 BRA `(.L_x_65) ;  /* 0x0000009000000947 */ /* 0x000fea0003800000 */
[----:B-1----:R-:W-:Y:S01]  /*1d00*/  IMAD.MOV.U32 R11, RZ, RZ, c[0x0][0x1a4] ;  /* 0x00006900ff0b7624 */ /* 0x002fe200078e00ff */
[----:B------:R-:W-:-:S04]  /*1d10*/  LEA R3, P0, R24, R6, 0x6 ;  /* 0x0000000618037211 */ /* 0x000fc800078030ff */
[----:B------:R-:W-:Y:S02]  /*1d20*/  LEA.HI.X R11, R24, R9, R11, 0x6, P0 ;  /* 0x00000009180b7211 */ /* 0x000fe400000f340b */
[----:B------:R-:W-:-:S04]  /*1d30*/  LEA R10, P0, R3, c[0x0][0x170], 0x1 ;  /* 0x00005c00030a7a11 */ /* 0x000fc800078008ff */
[----:B------:R-:W-:-:S05]  /*1d40*/  LEA.HI.X R11, R3, c[0x0][0x174], R11, 0x1, P0 ;  /* 0x00005d00030b7a11 */ /* 0x000fca00000f0c0b */
[----:B------:R-:W-:Y:S01]  /*1d50*/  @!PT LDS RZ, [RZ] ;  /* 0x00000000fffff984 */ /* 0x000fe20000000800 */
[----:B------:R-:W-:Y:S01]  /*1d60*/  @!PT LDS RZ, [RZ] ;  /* 0x00000000fffff984 */ /* 0x000fe20000000800 */
[----:B------:R-:W-:Y:S01]  /*1d70*/  @!PT LDS RZ, [RZ] ;  /* 0x00000000fffff984 */ /* 0x000fe20000000800 */
[----:B------:R1:W-:Y:S04]  /*1d80*/  LDGSTS.E.BYPASS.LTC128B.128 [R217+0x5000], [R10.64] ;  /* 0x050000000ad97fae */ /* 0x0003e8000b901d48 */
.L_x_65:
[----:B------:R-:W-:Y:S05]  /*1d90*/  BSYNC B0 ;  /* 0x0000000000007941 */ /* 0x000fea0003800000 */
.L_x_64:
[----:B------:R-:W-:Y:S01]  /*1da0*/  ISETP.GE.AND P0, PT, R18, R12, PT ;  /* 0x0000000c1200720c */ /* 0x000fe20003f06270 */
[----:B------:R-:W-:-:S12]  /*1db0*/  BSSY B0, `(.L_x_66) ;  /* 0x0000011000007945 */ /* 0x000fd80003800000 */
[----:B------:R1:W-:Y:S01]  /*1dc0*/  @P0 STS.128 [R217+0x5800], RZ ;  /* 0x005800ffd9000388 */ /* 0x0003e20000000c00 */
        /* <DEDUP_REMOVED lines=15> */
.L_x_67:
[----:B------:R-:W-:Y:S05]  /*1ec0*/  BSYNC B0 ;  /* 0x0000000000007941 */ /* 0x000fea0003800000 */
.L_x_66:
[----:B------:R-:W-:Y:S01]  /*1ed0*/  IMAD.SHL.U32 R207, R2, 0x2, RZ ;  /* 0x0000000202cf7824 */ /* 0x000fe200078e00ff */
[----:B------:R-:W-:Y:S01]  /*1ee0*/  LOP3.LUT P0, RZ, R20, 0x2, RZ, 0xc0, !PT ;  /* 0x0000000214ff7812 */ /* 0x000fe2000780c0ff */
[----:B------:R-:W-:Y:S01]  /*1ef0*/  IMAD.SHL.U32 R204, R0, 0x2, RZ ;  /* 0x0000000200cc7824 */ /* 0x000fe200078e00ff */
[----:B------:R-:W-:Y:S01]  /*1f00*/  IADD3 R2, R40, 0x8, RZ ;  /* 0x0000000828027810 */ /* 0x000fe20007ffe0ff */
[----:B------:R-:W-:Y:S01]  /*1f10*/  IMAD R208, R4, 0x2, R207 ;  /* 0x0000000204d07824 */ /* 0x000fe200078e02cf */
[----:B------:R-:W-:Y:S01]  /*1f20*/  LDSM.16.M88.4 R12, [R207] ;  /* 0x00000000cf0c783b */ /* 0x000fe20000000200 */
[----:B-1----:R-:W-:Y:S02]  /*1f30*/  IADD3 R6, R40, 0x48, RZ ;  /* 0x0000004828067810 */ /* 0x002fe40007ffe0ff */
[C---:B------:R-:W-:Y:S01]  /*1f40*/  IADD3 R0, R204.reuse, 0x2000, RZ ;  /* 0x00002000cc007810 */ /* 0x040fe20007ffe0ff */
[----:B------:R-:W1:Y:S01]  /*1f50*/  LDSM.16.M88.4 R16, [R204+0x2000] ;  /* 0x00200000cc10783b */ /* 0x000e620000000200 */
[----:B------:R-:W-:-:S02]  /*1f60*/  IADD3 R209, R204, 0x2020, RZ ;  /* 0x00002020ccd17810 */ /* 0x000fc40007ffe0ff */
[----:B------:R-:W-:Y:S01]  /*1f70*/  IADD3 R3, R40, 0x40, RZ ;  /* 0x0000004028037810 */ /* 0x000fe20007ffe0ff */
[----:B------:R-:W5:Y:S01]  /*1f80*/  LDSM.16.M88.4 R8, [R207+0x1000] ;  /* 0x00100000cf08783b */ /* 0x000f620000000200 */
[----:B------:R-:W-:Y:S01]  /*1f90*/  @P0 IADD3 R209, R0, -0x20, RZ ;  /* 0xffffffe000d10810 */ /* 0x000fe20007ffe0ff */
[----:B------:R-:W-:Y:S01]  /*1fa0*/  IMAD R0, R122, 0x80, R42 ;  /* 0x000000807a007824 */ /* 0x000fe200078e022a */
[----:B------:R-:W-:Y:S01]  /*1fb0*/  IMNMX R7, R40, R41, PT ;  /* 0x0000002928077217 */ /* 0x000fe20003800200 */
[----:B------:R-:W2:Y:S01]  /*1fc0*/  LDSM.16.M88.4 R52, [R204+0x2400] ;  /* 0x00240000cc34783b */ /* 0x000ea20000000200 */
[C---:B------:R-:W-:Y:S02]  /*1fd0*/  IADD3 R216, R209.reuse, 0x400, RZ ;  /* 0x00000400d1d87810 */ /* 0x040fe40007ffe0ff */
[C---:B------:R-:W-:Y:S01]  /*1fe0*/  IADD3 R215, R209.reuse, 0x800, RZ ;  /* 0x00000800d1d77810 */ /* 0x040fe20007ffe0ff */
[----:B------:R-:W3:Y:S01]  /*1ff0*/  LDSM.16.M88.4 R48, [R204+0x2800] ;  /* 0x00280000cc30783b */ /* 0x000ee20000000200 */
[----:B------:R-:W-:-:S02]  /*2000*/  IADD3 R214, R209, 0xc00, RZ ;  /* 0x00000c00d1d67810 */ /* 0x000fc40007ffe0ff */
[C---:B------:R-:W-:Y:S01]  /*2010*/  IADD3 R213, R209.reuse, 0x1000, RZ ;  /* 0x00001000d1d57810 */ /* 0x040fe20007ffe0ff */
[----:B------:R-:W4:Y:S01]  /*2020*/  LDSM.16.M88.4 R44, [R204+0x2c00] ;  /* 0x002c0000cc2c783b */ /* 0x000f220000000200 */
[C---:B------:R-:W-:Y:S02]  /*2030*/  IADD3 R212, R209.reuse, 0x1400, RZ ;  /* 0x00001400d1d47810 */ /* 0x040fe40007ffe0ff */
[C---:B------:R-:W-:Y:S01]  /*2040*/  IADD3 R211, R209.reuse, 0x1800, RZ ;  /* 0x00001800d1d37810 */ /* 0x040fe20007ffe0ff */
[----:B------:R-:W2:Y:S01]  /*2050*/  LDSM.16.M88.4 R36, [R204+0x3000] ;  /* 0x00300000cc24783b */ /* 0x000ea20000000200 */
[----:B------:R-:W-:-:S03]  /*2060*/  IADD3 R210, R209, 0x1c00, RZ ;  /* 0x00001c00d1d27810 */ /* 0x000fc60007ffe0ff */
[----:B------:R-:W2:Y:S04]  /*2070*/  LDSM.16.M88.4 R32, [R204+0x3400] ;  /* 0x00340000cc20783b */ /* 0x000ea80000000200 */
[----:B------:R-:W2:Y:S04]  /*2080*/  LDSM.16.M88.4 R28, [R204+0x3800] ;  /* 0x00380000cc1c783b */ /* 0x000ea80000000200 */
[----:B------:R-:W2:Y:S04]  /*2090*/  LDSM.16.M88.4 R24, [R204+0x3c00] ;  /* 0x003c0000cc18783b */ /* 0x000ea80000000200 */
[----:B------:R-:W-:Y:S01]  /*20a0*/  LDSM.16.M88.4 R68, [R209] ;  /* 0x00000000d144783b */ /* 0x000fe20000000200 */
[-C--:B-1----:R-:W-:Y:S03]  /*20b0*/  HMMA.16816.F32 R164, R12, R16.reuse, RZ ;  /* 0x000000100ca4723c */ /* 0x082fe600000018ff */
[----:B------:R-:W-:Y:S04]  /*20c0*/  LDSM.16.M88.4 R20, [R208] ;  /* 0x00000000d014783b */ /* 0x000fe80000000200 */
[----:B------:R-:W-:Y:S01]  /*20d0*/  LDSM.16.M88.4 R56, [R209+0x400] ;  /* 0x00040000d138783b */ /* 0x000fe20000000200 */
[C---:B-----5:R-:W-:Y:S03]  /*20e0*/  HMMA.16816.F32 R168, R8.reuse, R16, RZ ;  /* 0x0000001008a8723c */ /* 0x060fe600000018ff */
[----:B------:R-:W0:Y:S05]  /*20f0*/  LDGDEPBAR ;  /* 0x00000000000079af */ /* 0x000e2a0000000000 */
[-C--:B------:R-:W-:Y:S08]  /*2100*/  HMMA.16816.F32 R60, R8, R18.reuse, RZ ;  /* 0x00000012083c723c */ /* 0x080ff000000018ff */
[----:B------:R-:W-:Y:S01]  /*2110*/  HMMA.16816.F32 R64, R12, R18, RZ ;  /* 0x000000120c40723c */ /* 0x000fe200000018ff */
[----:B------:R-:W1:Y:S07]  /*2120*/  LDSM.16.M88.4 R16, [R208+0x1000] ;  /* 0x00100000d010783b */ /* 0x000e6e0000000200 */
[C---:B--2---:R-:W-:Y:S08]  /*2130*/  HMMA.16816.F32 R72, R8.reuse, R52, RZ ;  /* 0x000000340848723c */ /* 0x044ff000000018ff */
        /* <DEDUP_REMOVED lines=24> */
[C---:B------:R-:W-:Y:S01]  /*22c0*/  HMMA.16816.F32 R180, R12.reuse, R30, RZ ;  /* 0x0000001e0cb4723c */ /* 0x040fe200000018ff */
[----:B------:R-:W-:Y:S07]  /*22d0*/  LDSM.16.M88.4 R28, [R209+0xc00] ;  /* 0x000c0000d11c783b */ /* 0x000fee0000000200 */
[C---:B------:R-:W-:Y:S08]  /*22e0*/  HMMA.16816.F32 R156, R12.reuse, R24, RZ ;  /* 0x000000180c9c723c */ /* 0x040ff000000018ff */
[----:B------:R-:W-:Y:S01]  /*22f0*/  HMMA.16816.F32 R172, R12, R26, RZ ;  /* 0x0000001a0cac723c */ /* 0x000fe200000018ff */
[----:B------:R-:W2:Y:S07]  /*2300*/  LDSM.16.M88.4 R12, [R209+0x800] ;  /* 0x00080000d10c783b */ /* 0x000eae0000000200 */
[-C--:B-1----:R-:W-:Y:S08]  /*2310*/  HMMA.16816.F32 R24, R16, R70.reuse, R60 ;  /* 0x000000461018723c */ /* 0x082ff0000000183c */
[C---:B------:R-:W-:Y:S08]  /*2320*/  HMMA.16816.F32 R48, R20.reuse, R70, R64 ;  /* 0x000000461430723c */ /* 0x040ff00000001840 */
[-C--:B------:R-:W-:Y:S07]  /*2330*/  HMMA.16816.F32 R32, R20, R56.reuse, R8 ;  /* 0x000000381420723c */ /* 0x080fee0000001808 */
[-C--:B------:R-:W-:Y:S01]  /*2340*/  IMNMX R8, R2, R41.reuse, PT ;  /* 0x0000002902087217 */ /* 0x080fe20003800200 */
[----:B------:R-:W-:Y:S01]  /*2350*/  HMMA.16816.F32 R36, R16, R56, R72 ;  /* 0x000000381024723c */ /* 0x000fe20000001848 */
[----:B------:R-:W-:-:S02]  /*2360*/  IMNMX R10, R6, R41, PT ;  /* 0x00000029060a7217 */ /* 0x000fc40003800200 */
[----:B------:R-:W-:Y:S02]  /*2370*/  IADD3 R2, R0, 0x8, RZ ;  /* 0x0000000800027810 */ /* 0x000fe40007ffe0ff */
[----:B------:R-:W-:Y:S02]  /*2380*/  IMNMX R9, R3, R41, PT ;  /* 0x0000002903097217 */ /* 0x000fe40003800200 */
[----:B------:R-:W-:Y:S01]  /*2390*/  ISETP.GE.AND P3, PT, R2, R10, PT ;  /* 0x0000000a0200720c */ /* 0x000fe20003f66270 */
[----:B------:R-:W-:Y:S01]  /*23a0*/  HMMA.16816.F32 R40, R16, R58, R76 ;  /* 0x0000003a1028723c */ /* 0x000fe2000000184c */
[C---:B------:R-:W-:Y:S02]  /*23b0*/  IADD3 R3, R0.reuse, 0x1, RZ ;  /* 0x0000000100037810 */ /* 0x040fe40007ffe0ff */
[----:B------:R-:W-:Y:S02]  /*23c0*/  IADD3 R6, R0, 0x9, RZ ;  /* 0x0000000900067810 */ /* 0x000fe40007ffe0ff */
[----:B------:R-:W-:-:S02]  /*23d0*/  FSEL R202, R26, -INF , !P3 ;  /* 0xff8000001aca7808 */ /* 0x000fc40005800000 */
[C---:B------:R-:W-:Y:S01]  /*23e0*/  ISETP.GE.AND P5, PT, R3.reuse, R7, PT ;  /* 0x000000070300720c */ /* 0x040fe20003fa6270 */
[C---:B------:R-:W-:Y:S01]  /*23f0*/  HMMA.16816.F32 R52, R20.reuse, R58, R52 ;  /* 0x0000003a1434723c */ /* 0x040fe20000001834 */
[C---:B------:R-:W-:Y:S02]  /*2400*/  ISETP.GE.AND P0, PT, R3.reuse, R8, PT ;  /* 0x000000080300720c */ /* 0x040fe40003f06270 */
[CC--:B------:R-:W-:Y:S02]  /*2410*/  ISETP.GE.AND P4, PT, R3.reuse, R9.reuse, PT ;  /* 0x000000090300720c */ /* 0x0c0fe40003f86270 */
[----:B------:R-:W-:Y:S02]  /*2420*/  ISETP.GE.AND P1, PT, R3, R10, PT ;  /* 0x0000000a0300720c */ /* 0x000fe40003f26270 */
[-C--:B------:R-:W-:Y:S01]  /*2430*/  ISETP.GE.AND P6, PT, R2, R9.reuse, PT ;  /* 0x000000090200720c */ /* 0x080fe20003fc6270 */
[----:B--2---:R-:W-:Y:S01]  /*2440*/  HMMA.16816.F32 R44, R20, R12, R80 ;  /* 0x0000000c142c723c */ /* 0x004fe20000001850 */
[----:B------:R-:W-:-:S02]  /*2450*/  ISETP.GE.AND P2, PT, R6, R9, PT ;  /* 0x000000090600720c */ /* 0x000fc40003f46270 */
[----:B------:R-:W-:Y:S02]  /*2460*/  ISETP.GE.AND P3, PT, R6, R10, PT ;  /* 0x0000000a0600720c */ /* 0x000fe40003f66270 */
[----:B------:R-:W-:Y:S02]  /*2470*/  IADD3 R3, R0, 0x10, RZ ;  /* 0x0000001000037810 */ /* 0x000fe40007ffe0ff */
[----:B------:R-:W-:Y:S01]  /*2480*/  FSEL R187, R24, -INF , !P6 ;  /* 0xff80000018bb7808 */ /* 0x000fe20007000000 */
[C---:B------:R-:W-:Y:S01]  /*2490*/  HMMA.16816.F32 R56, R20.reuse, R14, R84 ;  /* 0x0000000e1438723c */ /* 0x040fe20000001854 */
[----:B------:R-:W-:Y:S02]  /*24a0*/  FSEL R186, R25, -INF , !P2 ;  /* 0xff80000019ba7808 */ /* 0x000fe40005000000 */
[----:B------:R-:W-:Y:S02]  /*24b0*/  FSEL R194, R27, -INF , !P3 ;  /* 0xff8000001bc27808 */ /* 0x000fe40005800000 */
[CC--:B------:R-:W-:Y:S01]  /*24c0*/  ISETP.GE.AND P6, PT, R2.reuse, R7.reuse, PT ;  /* 0x000000070200720c */ /* 0x0c0fe20003fc6270 */
[----:B------:R-:W1:Y:S01]  /*24d0*/  LDSM.16.M88.4 R24, [R209+0x1000] ;  /* 0x00100000d118783b */ /* 0x000e620000000200 */
[----:B------:R-:W-:Y:S01]  /*24e0*/  ISETP.GE.AND P2, PT, R2, R8, PT ;  /* 0x000000080200720c */ /* 0x000fe20003f46270 */
[----:B------:R-:W-:Y:S01]  /*24f0*/  HMMA.16816.F32 R60, R20, R30, R100 ;  /* 0x0000001e143c723c */ /* 0x000fe20000001864 */
        /* <DEDUP_REMOVED lines=14> */
[----:B------:R-:W-:Y:S02]  /*25e0*/  FSEL R80, R33, -INF , !P2 ;  /* 0xff80000021507808 */ /* 0x000fe40005000000 */
[----:B------:R-:W-:Y:S02]  /*25f0*/  FSEL R153, R35, -INF , !P6 ;  /* 0xff80000023997808 */ /* 0x000fe40007000000 */
[----:B------:R-:W-:Y:S01]  /*2600*/  FSEL R185, R37, -INF , !P3 ;  /* 0xff80000025b97808 */ /* 0x000fe20005800000 */
[----:B------:R-:W-:Y:S01]  /*2610*/  HMMA.16816.F32 R32, R16, R12, R88 ;  /* 0x0000000c1020723c */ /* 0x000fe20000001858 */
[----:B------:R-:W-:Y:S02]  /*2620*/  ISETP.GE.AND P2, PT, R2, R10, PT ;  /* 0x0000000a0200720c */ /* 0x000fe40003f46270 */
[----:B------:R-:W-:-:S02]  /*2630*/  ISETP.GE.AND P3, PT, R6, R8, PT ;  /* 0x000000080600720c */ /* 0x000fc40003f66270 */
[----:B------:R-:W-:Y:S02]  /*2640*/  IADD3 R2, R0, 0x18, RZ ;  /* 0x0000001800027810 */ /* 0x000fe40007ffe0ff */
[----:B------:R-:W-:Y:S02]  /*2650*/  FSEL R123, R51, -INF , !P3 ;  /* 0xff800000337b7808 */ /* 0x000fe40005800000 */
[----:B------:R-:W-:Y:S02]  /*2660*/  ISETP.GE.AND P6, PT, R6, R7, PT ;  /* 0x000000070600720c */ /* 0x000fe40003fc6270 */
[----:B------:R-:W-:Y:S02]  /*2670*/  ISETP.GE.AND P3, PT, R2, R10, PT ;  /* 0x0000000a0200720c */ /* 0x000fe40003f66270 */
[----:B------:R-:W-:Y:S02]  /*2680*/  IADD3 R6, R0, 0x19, RZ ;  /* 0x0000001900067810 */ /* 0x000fe40007ffe0ff */
[----:B------:R-:W-:-:S02]  /*2690*/  FSEL R192, R39, -INF , !P2 ;  /* 0xff80000027c07808 */ /* 0x000fc40005000000 */
[----:B------:R-:W-:Y:S01]  /*26a0*/  FSEL R79, R49, -INF , !P6 ;  /* 0xff800000314f7808 */ /* 0x000fe20007000000 */
[C---:B------:R-:W-:Y:S01]  /*26b0*/  HMMA.16816.F32 R36, R16.reuse, R28, R104 ;  /* 0x0000001c1024723c */ /* 0x040fe20000001868 */
[----:B------:R-:W-:Y:S02]  /*26c0*/  FSEL R201, R42, -INF , !P3 ;  /* 0xff8000002ac97808 */ /* 0x000fe40005800000 */
[-C--:B------:R-:W-:Y:S02]  /*26d0*/  ISETP.GE.AND P6, PT, R2, R9.reuse, PT ;  /* 0x000000090200720c */ /* 0x080fe40003fc6270 */
[C---:B------:R-:W-:Y:S02]  /*26e0*/  ISETP.GE.AND P2, PT, R6.reuse, R9, PT ;  /* 0x000000090600720c */ /* 0x040fe40003f46270 */
[----:B------:R-:W-:Y:S01]  /*26f0*/  ISETP.GE.AND P3, PT, R6, R10, PT ;  /* 0x0000000a0600720c */ /* 0x000fe20003f66270 */
[----:B------:R-:W-:Y:S01]  /*2700*/  HMMA.16816.F32 R48, R16, R14, R96 ;  /* 0x0000000e1030723c */ /* 0x000fe20000001860 */
[----:B------:R-:W-:Y:S01]  /*2710*/  IADD3 R3, R0, 0x20, RZ ;  /* 0x0000002000037810 */ /* 0x000fe20007ffe0ff */
[----:B------:R-:W2:Y:S01]  /*2720*/  LDSM.16.M88.4 R12, [R209+0x1400] ;  /* 0x00140000d10c783b */ /* 0x000ea20000000200 */
[----:B------:R-:W-:-:S02]  /*2730*/  FSEL R155, R40, -INF , !P6 ;  /* 0xff800000289b7808 */ /* 0x000fc40007000000 */
[----:B------:R-:W-:Y:S02]  /*2740*/  FSEL R184, R41, -INF , !P2 ;  /* 0xff80000029b87808 */ /* 0x000fe40005000000 */
[----:B------:R-:W-:Y:S02]  /*2750*/  FSEL R195, R43, -INF , !P3 ;  /* 0xff8000002bc37808 */ /* 0x000fe40005800000 */
[CC--:B------:R-:W-:Y:S01]  /*2760*/  ISETP.GE.AND P6, PT, R2.reuse, R7.reuse, PT ;  /* 0x000000070200720c */ /* 0x0c0fe20003fc6270 */
[----:B------:R-:W-:Y:S01]  /*2770*/  HMMA.16816.F32 R40, R20, R28, R92 ;  /* 0x0000001c1428723c */ /* 0x000fe2000000185c */
[----:B------:R-:W-:Y:S02]  /*2780*/  ISETP.GE.AND P2, PT, R2, R8, PT ;  /* 0x000000080200720c */ /* 0x000fe40003f46270 */
[----:B------:R-:W-:Y:S02]  /*2790*/  ISETP.GE.AND P3, PT, R3, R7, PT ;  /* 0x000000070300720c */ /* 0x000fe40003f66270 */
[----:B------:R-:W-:-:S02]  /*27a0*/  FSEL R77, R52, -INF , !P6 ;  /* 0xff800000344d7808 */ /* 0x000fc40007000000 */
[----:B------:R-:W-:Y:S02]  /*27b0*/  FSEL R96, R54, -INF , !P2 ;  /* 0xff80000036607808 */ /* 0x000fe40005000000 */
[----:B------:R-:W-:Y:S02]  /*27c0*/  FSEL R78, R44, -INF , !P3 ;  /* 0xff8000002c4e7808 */ /* 0x000fe40005800000 */
[C---:B------:R-:W-:Y:S02]  /*27d0*/  ISETP.GE.AND P2, PT, R3.reuse, R8, PT ;  /* 0x000000080300720c */ /* 0x040fe40003f46270 */
[C---:B------:R-:W-:Y:S02]  /*27e0*/  ISETP.GE.AND P6, PT, R3.reuse, R9, PT ;  /* 0x000000090300720c */ /* 0x040fe40003fc6270 */
[----:B------:R-:W-:Y:S02]  /*27f0*/  ISETP.GE.AND P3, PT, R3, R10, PT ;  /* 0x0000000a0300720c */ /* 0x000fe40003f66270 */
[----:B------:R-:W-:-:S02]  /*2800*/  IADD3 R2, R0, 0x21, RZ ;  /* 0x0000002100027810 */ /* 0x000fc40007ffe0ff */
[----:B------:R-:W-:Y:S02]  /*2810*/  FSEL R97, R46, -INF , !P2 ;  /* 0xff8000002e617808 */ /* 0x000fe40005000000 */
[----:B------:R-:W-:Y:S02]  /*2820*/  FSEL R218, R32, -INF , !P6 ;  /* 0xff80000020da7808 */ /* 0x000fe40007000000 */
[----:B------:R-:W-:Y:S02]  /*2830*/  FSEL R219, R34, -INF , !P3 ;  /* 0xff80000022db7808 */ /* 0x000fe40005800000 */
[C---:B------:R-:W-:Y:S02]  /*2840*/  ISETP.GE.AND P2, PT, R2.reuse, R7, PT ;  /* 0x000000070200720c */ /* 0x040fe40003f46270 */
[C---:B------:R-:W-:Y:S02]  /*2850*/  ISETP.GE.AND P6, PT, R2.reuse, R8, PT ;  /* 0x000000080200720c */ /* 0x040fe40003fc6270 */
[----:B------:R-:W-:-:S02]  /*2860*/  ISETP.GE.AND P3, PT, R2, R9, PT ;  /* 0x000000090200720c */ /* 0x000fc40003f66270 */
[----:B------:R-:W-:Y:S02]  /*2870*/  FSEL R76, R45, -INF , !P2 ;  /* 0xff8000002d4c7808 */ /* 0x000fe40005000000 */
[----:B------:R-:W-:Y:S02]  /*2880*/  FSEL R94, R47, -INF , !P6 ;  /* 0xff8000002f5e7808 */ /* 0x000fe40007000000 */
[----:B------:R-:W-:Y:S01]  /*2890*/  FSEL R203, R33, -INF , !P3 ;  /* 0xff80000021cb7808 */ /* 0x000fe20005800000 */
[----:B-1----:R-:W-:Y:S01]  /*28a0*/  HMMA.16816.F32 R44, R16, R26, R132 ;  /* 0x0000001a102c723c */ /* 0x002fe20000001884 */
[----:B------:R-:W-:Y:S02]  /*28b0*/  ISETP.GE.AND P2, PT, R2, R10, PT ;  /* 0x0000000a0200720c */ /* 0x000fe40003f46270 */
[C---:B------:R-:W-:Y:S02]  /*28c0*/  ISETP.GE.AND P6, PT, R6.reuse, R7, PT ;  /* 0x000000070600720c */ /* 0x040fe40003fc6270 */
[----:B------:R-:W-:-:S02]  /*28d0*/  ISETP.GE.AND P3, PT, R6, R8, PT ;  /* 0x000000080600720c */ /* 0x000fc40003f66270 */
[C---:B------:R-:W-:Y:S02]  /*28e0*/  IADD3 R2, R0.reuse, 0x28, RZ ;  /* 0x0000002800027810 */ /* 0x040fe40007ffe0ff */
[----:B------:R-:W-:Y:S02]  /*28f0*/  IADD3 R6, R0, 0x29, RZ ;  /* 0x0000002900067810 */ /* 0x000fe40007ffe0ff */
[----:B------:R-:W-:Y:S02]  /*2900*/  FSEL R106, R35, -INF , !P2 ;  /* 0xff800000236a7808 */ /* 0x000fe40005000000 */
[----:B------:R-:W-:Y:S01]  /*2910*/  FSEL R75, R53, -INF , !P6 ;  /* 0xff800000354b7808 */ /* 0x000fe20007000000 */
[----:B------:R-:W-:Y:S01]  /*2920*/  HMMA.16816.F32 R32, R20, R24, R108 ;  /* 0x000000181420723c */ /* 0x000fe2000000186c */
[----:B------:R-:W-:Y:S02]  /*2930*/  FSEL R92, R55, -INF , !P3 ;  /* 0xff800000375c7808 */ /* 0x000fe40005800000 */
[----:B------:R-:W-:-:S02]  /*2940*/  ISETP.GE.AND P6, PT, R2, R9, PT ;  /* 0x000000090200720c */ /* 0x000fc40003fc6270 */
[-C--:B------:R-:W-:Y:S02]  /*2950*/  ISETP.GE.AND P3, PT, R2, R10.reuse, PT ;  /* 0x0000000a0200720c */ /* 0x080fe40003f66270 */
[----:B------:R-:W-:Y:S01]  /*2960*/  ISETP.GE.AND P2, PT, R6, R9, PT ;  /* 0x000000090600720c */ /* 0x000fe20003f46270 */
[C---:B------:R-:W-:Y:S01]  /*2970*/  HMMA.16816.F32 R52, R16.reuse, R30, R112 ;  /* 0x0000001e1034723c */ /* 0x040fe20000001870 */
[----:B------:R-:W-:Y:S02]  /*2980*/  FSEL R104, R48, -INF , !P6 ;  /* 0xff80000030687808 */ /* 0x000fe40007000000 */
[----:B------:R-:W-:Y:S02]  /*2990*/  FSEL R105, R49, -INF , !P2 ;  /* 0xff80000031697808 */ /* 0x000fe40005000000 */
[----:B------:R-:W-:Y:S02]  /*29a0*/  ISETP.GE.AND P6, PT, R2, R7, PT ;  /* 0x000000070200720c */ /* 0x000fe40003fc6270 */
[----:B------:R-:W-:Y:S01]  /*29b0*/  FSEL R113, R50, -INF , !P3 ;  /* 0xff80000032717808 */ /* 0x000fe20005800000 */
[----:B------:R-:W-:Y:S01]  /*29c0*/  HMMA.16816.F32 R28, R16, R24, R128 ;  /* 0x00000018101c723c */ /* 0x000fe20000001880 */
[----:B------:R-:W-:-:S02]  /*29d0*/  ISETP.GE.AND P3, PT, R6, R10, PT ;  /* 0x0000000a0600720c */ /* 0x000fc40003f66270 */
[----:B------:R-:W-:Y:S02]  /*29e0*/  ISETP.GE.AND P2, PT, R2, R8, PT ;  /* 0x000000080200720c */ /* 0x000fe40003f46270 */
[----:B------:R-:W-:Y:S02]  /*29f0*/  IADD3 R2, R0, 0x30, RZ ;  /* 0x0000003000027810 */ /* 0x000fe40007ffe0ff */
[----:B------:R-:W-:Y:S02]  /*2a00*/  FSEL R103, R51, -INF , !P3 ;  /* 0xff80000033677808 */ /* 0x000fe40005800000 */
[----:B------:R-:W-:Y:S01]  /*2a10*/  ISETP.GE.AND P3, PT, R2, R7, PT ;  /* 0x000000070200720c */ /* 0x000fe20003f66270 */
[----:B------:R-:W-:Y:S01]  /*2a20*/  HMMA.16816.F32 R48, R20, R26, R116 ;  /* 0x0000001a1430723c */ /* 0x000fe20000001874 */
[----:B------:R-:W-:Y:S01]  /*2a30*/  IADD3 R3, R0, 0x31, RZ ;  /* 0x0000003100037810 */ /* 0x000fe20007ffe0ff */
[----:B------:R-:W1:Y:S01]  /*2a40*/  LDSM.16.M88.4 R24, [R209+0x1800] ;  /* 0x00180000d118783b */ /* 0x000e620000000200 */
[----:B------:R-:W-:-:S02]  /*2a50*/  FSEL R74, R40, -INF , !P3 ;  /* 0xff800000284a7808 */ /* 0x000fc40005800000 */
[----:B------:R-:W-:Y:S02]  /*2a60*/  ISETP.GE.AND P3, PT, R2, R10, PT ;  /* 0x0000000a0200720c */ /* 0x000fe40003f66270 */
[----:B------:R-:W-:Y:S02]  /*2a70*/  FSEL R72, R56, -INF , !P6 ;  /* 0xff80000038487808 */ /* 0x000fe40007000000 */
[----:B------:R-:W-:Y:S02]  /*2a80*/  FSEL R91, R58, -INF , !P2 ;  /* 0xff8000003a5b7808 */ /* 0x000fe40005000000 */
[C---:B------:R-:W-:Y:S02]  /*2a90*/  ISETP.GE.AND P2, PT, R2.reuse, R8, PT ;  /* 0x000000080200720c */ /* 0x040fe40003f46270 */
[----:B------:R-:W-:Y:S02]  /*2aa0*/  ISETP.GE.AND P6, PT, R2, R9, PT ;  /* 0x000000090200720c */ /* 0x000fe40003fc6270 */
[----:B------:R-:W-:-:S02]  /*2ab0*/  FSEL R220, R38, -INF , !P3 ;  /* 0xff80000026dc7808 */ /* 0x000fc40005800000 */
[C---:B------:R-:W-:Y:S02]  /*2ac0*/  ISETP.GE.AND P3, PT, R3.reuse, R9, PT ;  /* 0x000000090300720c */ /* 0x040fe40003f66270 */
[----:B------:R-:W-:Y:S02]  /*2ad0*/  FSEL R93, R42, -INF , !P2 ;  /* 0xff8000002a5d7808 */ /* 0x000fe40005000000 */
[----:B------:R-:W-:Y:S02]  /*2ae0*/  FSEL R112, R36, -INF , !P6 ;  /* 0xff80000024707808 */ /* 0x000fe40007000000 */
[C---:B------:R-:W-:Y:S02]  /*2af0*/  ISETP.GE.AND P2, PT, R3.reuse, R7, PT ;  /* 0x000000070300720c */ /* 0x040fe40003f46270 */
[----:B------:R-:W-:Y:S02]  /*2b00*/  ISETP.GE.AND P6, PT, R3, R8, PT ;  /* 0x000000080300720c */ /* 0x000fe40003fc6270 */
[----:B------:R-:W-:-:S02]  /*2b10*/  FSEL R107, R37, -INF , !P3 ;  /* 0xff800000256b7808 */ /* 0x000fc40005800000 */
[----:B------:R-:W-:Y:S02]  /*2b20*/  ISETP.GE.AND P3, PT, R6, R8, PT ;  /* 0x000000080600720c */ /* 0x000fe40003f66270 */
[----:B------:R-:W-:Y:S02]  /*2b30*/  IADD3 R2, R0, 0x38, RZ ;  /* 0x0000003800027810 */ /* 0x000fe40007ffe0ff */
[----:B------:R-:W-:Y:S02]  /*2b40*/  FSEL R73, R41, -INF , !P2 ;  /* 0xff80000029497808 */ /* 0x000fe40005000000 */
[----:B------:R-:W-:Y:S02]  /*2b50*/  FSEL R90, R43, -INF , !P6 ;  /* 0xff8000002b5a7808 */ /* 0x000fe40007000000 */
[----:B------:R-:W-:Y:S01]  /*2b60*/  ISETP.GE.AND P2, PT, R3, R10, PT ;  /* 0x0000000a0300720c */ /* 0x000fe20003f46270 */
[----:B--2---:R-:W-:Y:S01]  /*2b70*/  HMMA.16816.F32 R40, R20, R12, R124 ;  /* 0x0000000c1428723c */ /* 0x004fe2000000187c */
[----:B------:R-:W-:-:S02]  /*2b80*/  ISETP.GE.AND P6, PT, R6, R7, PT ;  /* 0x000000070600720c */ /* 0x000fc40003fc6270 */
[----:B------:R-:W-:Y:S02]  /*2b90*/  FSEL R89, R59, -INF , !P3 ;  /* 0xff8000003b597808 */ /* 0x000fe40005800000 */
[----:B------:R-:W-:Y:S02]  /*2ba0*/  IADD3 R6, R0, 0x39, RZ ;  /* 0x0000003900067810 */ /* 0x000fe40007ffe0ff */
[C---:B------:R-:W-:Y:S02]  /*2bb0*/  ISETP.GE.AND P3, PT, R2.reuse, R10, PT ;  /* 0x0000000a0200720c */ /* 0x040fe40003f66270 */
[----:B------:R-:W-:Y:S02]  /*2bc0*/  FSEL R110, R39, -INF , !P2 ;  /* 0xff800000276e7808 */ /* 0x000fe40005000000 */
[----:B------:R-:W-:Y:S01]  /*2bd0*/  FSEL R67, R57, -INF , !P6 ;  /* 0xff80000039437808 */ /* 0x000fe20007000000 */
[----:B------:R-:W-:Y:S01]  /*2be0*/  HMMA.16816.F32 R36, R16, R14, R148 ;  /* 0x0000000e1024723c */ /* 0x000fe20000001894 */
[----:B------:R-:W-:-:S02]  /*2bf0*/  ISETP.GE.AND P6, PT, R2, R9, PT ;  /* 0x000000090200720c */ /* 0x000fc40003fc6270 */
[----:B------:R-:W-:Y:S02]  /*2c00*/  ISETP.GE.AND P2, PT, R6, R9, PT ;  /* 0x000000090600720c */ /* 0x000fe40003f46270 */
[----:B------:R-:W-:Y:S02]  /*2c10*/  FSEL R114, R54, -INF , !P3 ;  /* 0xff80000036727808 */ /* 0x000fe40005800000 */
[----:B------:R-:W-:Y:S01]  /*2c20*/  ISETP.GE.AND P3, PT, R6, R10, PT ;  /* 0x0000000a0600720c */ /* 0x000fe20003f66270 */
[----:B------:R-:W-:Y:S01]  /*2c30*/  HMMA.16816.F32 R56, R16, R68, R168 ;  /* 0x000000441038723c */ /* 0x000fe200000018a8 */
[----:B------:R-:W-:Y:S02]  /*2c40*/  IADD3 R3, R0, 0x40, RZ ;  /* 0x0000004000037810 */ /* 0x000fe40007ffe0ff */
[----:B------:R-:W-:Y:S02]  /*2c50*/  FSEL R101, R52, -INF , !P6 ;  /* 0xff80000034657808 */ /* 0x000fe40007000000 */
[----:B------:R-:W-:-:S02]  /*2c60*/  FSEL R102, R53, -INF , !P2 ;  /* 0xff80000035667808 */ /* 0x000fc40005000000 */
[CC--:B------:R-:W-:Y:S02]  /*2c70*/  ISETP.GE.AND P6, PT, R2.reuse, R7.reuse, PT ;  /* 0x000000070200720c */ /* 0x0c0fe40003fc6270 */
[----:B------:R-:W-:Y:S02]  /*2c80*/  ISETP.GE.AND P2, PT, R2, R8, PT ;  /* 0x000000080200720c */ /* 0x000fe40003f46270 */
[----:B------:R-:W-:Y:S02]  /*2c90*/  FSEL R111, R55, -INF , !P3 ;  /* 0xff800000376f7808 */ /* 0x000fe40005800000 */
[----:B------:R-:W-:Y:S01]  /*2ca0*/  ISETP.GE.AND P3, PT, R3, R7, PT ;  /* 0x000000070300720c */ /* 0x000fe20003f66270 */
[----:B------:R-:W-:Y:S01]  /*2cb0*/  HMMA.16816.F32 R52, R20, R14, R136 ;  /* 0x0000000e1434723c */ /* 0x000fe20000001888 */
[----:B------:R-:W-:Y:S02]  /*2cc0*/  FSEL R66, R60, -INF , !P6 ;  /* 0xff8000003c427808 */ /* 0x000fe40007000000 */
[----:B------:R-:W-:-:S02]  /*2cd0*/  FSEL R87, R62, -INF , !P2 ;  /* 0xff8000003e577808 */ /* 0x000fc40005000000 */
[C---:B------:R-:W-:Y:S02]  /*2ce0*/  ISETP.GE.AND P2, PT, R3.reuse, R8, PT ;  /* 0x000000080300720c */ /* 0x040fe40003f46270 */
[C---:B------:R-:W-:Y:S02]  /*2cf0*/  ISETP.GE.AND P6, PT, R3.reuse, R9, PT ;  /* 0x000000090300720c */ /* 0x040fe40003fc6270 */
[----:B------:R-:W-:Y:S02]  /*2d00*/  FSEL R71, R32, -INF , !P3 ;  /* 0xff80000020477808 */ /* 0x000fe40005800000 */
[----:B------:R-:W-:Y:S02]  /*2d10*/  IADD3 R2, R0, 0x41, RZ ;  /* 0x0000004100027810 */ /* 0x000fe40007ffe0ff */
[----:B------:R-:W-:Y:S02]  /*2d20*/  ISETP.GE.AND P3, PT, R3, R10, PT ;  /* 0x0000000a0300720c */ /* 0x000fe40003f66270 */
[----:B------:R-:W-:-:S02]  /*2d30*/  FSEL R88, R34, -INF , !P2 ;  /* 0xff80000022587808 */ /* 0x000fc40005000000 */
[----:B------:R-:W-:Y:S02]  /*2d40*/  FSEL R116, R28, -INF , !P6 ;  /* 0xff8000001c747808 */ /* 0x000fe40007000000 */
[C---:B------:R-:W-:Y:S02]  /*2d50*/  ISETP.GE.AND P2, PT, R2.reuse, R7, PT ;  /* 0x000000070200720c */ /* 0x040fe40003f46270 */
[----:B------:R-:W-:Y:S02]  /*2d60*/  ISETP.GE.AND P6, PT, R2, R8, PT ;  /* 0x000000080200720c */ /* 0x000fe40003fc6270 */
[----:B------:R-:W-:Y:S02]  /*2d70*/  FSEL R128, R30, -INF , !P3 ;  /* 0xff8000001e807808 */ /* 0x000fe40005800000 */
[----:B------:R-:W-:Y:S02]  /*2d80*/  ISETP.GE.AND P3, PT, R2, R9, PT ;  /* 0x000000090200720c */ /* 0x000fe40003f66270 */
[----:B------:R-:W-:-:S02]  /*2d90*/  FSEL R70, R33, -INF , !P2 ;  /* 0xff80000021467808 */ /* 0x000fc40005000000 */
[----:B------:R-:W-:Y:S02]  /*2da0*/  FSEL R86, R35, -INF , !P6 ;  /* 0xff80000023567808 */ /* 0x000fe40007000000 */
[----:B------:R-:W-:Y:S01]  /*2db0*/  FSEL R115, R29, -INF , !P3 ;  /* 0xff8000001d737808 */ /* 0x000fe20005800000 */
[----:B------:R-:W-:Y:S01]  /*2dc0*/  HMMA.16816.F32 R32, R16, R12, R144 ;  /* 0x0000000c1020723c */ /* 0x000fe20000001890 */
[----:B------:R-:W-:Y:S01]  /*2dd0*/  ISETP.GE.AND P2, PT, R2, R10, PT ;  /* 0x0000000a0200720c */ /* 0x000fe20003f46270 */
[----:B------:R-:W2:Y:S01]  /*2de0*/  LDSM.16.M88.4 R12, [R209+0x1c00] ;  /* 0x001c0000d10c783b */ /* 0x000ea20000000200 */
[----:B------:R-:W-:Y:S01]  /*2df0*/  ISETP.GE.AND P6, PT, R6, R7, PT ;  /* 0x000000070600720c */ /* 0x000fe20003fc6270 */
[----:B------:R-:W-:-:S04]  /*2e00*/  DEPBAR.LE SB0, 0x0 ;  /* 0x000080000000791a */ /* 0x000fc80000000000 */
[----:B------:R-:W-:Y:S01]  /*2e10*/  BAR.SYNC.DEFER_BLOCKING 0x0 ;  /* 0x0000000000007b1d */ /* 0x000fe20000010000 */
[----:B------:R-:W-:Y:S02]  /*2e20*/  ISETP.GE.AND P3, PT, R6, R8, PT ;  /* 0x000000080600720c */ /* 0x000fe40003f66270 */
[C---:B------:R-:W-:Y:S02]  /*2e30*/  IADD3 R2, R0.reuse, 0x48, RZ ;  /* 0x0000004800027810 */ /* 0x040fe40007ffe0ff */
[----:B------:R-:W-:Y:S02]  /*2e40*/  IADD3 R6, R0, 0x49, RZ ;  /* 0x0000004900067810 */ /* 0x000fe40007ffe0ff */
[----:B------:R-:W-:Y:S02]  /*2e50*/  FSEL R119, R31, -INF , !P2 ;  /* 0xff8000001f777808 */ /* 0x000fe40005000000 */
[----:B------:R-:W-:Y:S01]  /*2e60*/  FSEL R85, R63, -INF , !P3 ;  /* 0xff8000003f557808 */ /* 0x000fe20005800000 */
[----:B-1----:R-:W-:Y:S01]  /*2e70*/  HMMA.16816.F32 R28, R16, R24, R160 ;  /* 0x00000018101c723c */ /* 0x002fe200000018a0 */
[----:B------:R-:W-:-:S02]  /*2e80*/  ISETP.GE.AND P3, PT, R2, R10, PT ;  /* 0x0000000a0200720c */ /* 0x000fc40003f66270 */
[-C--:B------:R-:W-:Y:S02]  /*2e90*/  ISETP.GE.AND P2, PT, R6, R9.reuse, PT ;  /* 0x000000090600720c */ /* 0x080fe40003f46270 */
[----:B------:R-:W-:Y:S02]  /*2ea0*/  FSEL R64, R61, -INF , !P6 ;  /* 0xff8000003d407808 */ /* 0x000fe40007000000 */
[----:B------:R-:W-:Y:S02]  /*2eb0*/  ISETP.GE.AND P6, PT, R2, R9, PT ;  /* 0x000000090200720c */ /* 0x000fe40003fc6270 */
[----:B------:R-:W-:Y:S02]  /*2ec0*/  FSEL R125, R46, -INF , !P3 ;  /* 0xff8000002e7d7808 */ /* 0x000fe40005800000 */
[----:B------:R-:W-:Y:S02]  /*2ed0*/  FSEL R109, R45, -INF , !P2 ;  /* 0xff8000002d6d7808 */ /* 0x000fe40005000000 */
[----:B------:R-:W-:-:S02]  /*2ee0*/  ISETP.GE.AND P3, PT, R6, R10, PT ;  /* 0x0000000a0600720c */ /* 0x000fc40003f66270 */
[----:B------:R-:W-:Y:S02]  /*2ef0*/  ISETP.GE.AND P2, PT, R2, R8, PT ;  /* 0x000000080200720c */ /* 0x000fe40003f46270 */
[----:B------:R-:W-:Y:S02]  /*2f00*/  IADD3 R3, R0, 0x50, RZ ;  /* 0x0000005000037810 */ /* 0x000fe40007ffe0ff */
[----:B------:R-:W-:Y:S02]  /*2f10*/  FSEL R108, R44, -INF , !P6 ;  /* 0xff8000002c6c7808 */ /* 0x000fe40007000000 */
[-C--:B------:R-:W-:Y:S02]  /*2f20*/  ISETP.GE.AND P6, PT, R2, R7.reuse, PT ;  /* 0x000000070200720c */ /* 0x080fe40003fc6270 */
[----:B------:R-:W-:Y:S02]  /*2f30*/  FSEL R124, R47, -INF , !P3 ;  /* 0xff8000002f7c7808 */ /* 0x000fe40005800000 */
[----:B------:R-:W-:Y:S01]  /*2f40*/  FSEL R83, R50, -INF , !P2 ;  /* 0xff80000032537808 */ /* 0x000fe20005000000 */
[----:B------:R-:W-:Y:S01]  /*2f50*/  HMMA.16816.F32 R44, R20, R24, R140 ;  /* 0x00000018142c723c */ /* 0x000fe2000000188c */
[----:B------:R-:W-:-:S02]  /*2f60*/  ISETP.GE.AND P3, PT, R3, R7, PT ;  /* 0x000000070300720c */ /* 0x000fc40003f66270 */
[C---:B------:R-:W-:Y:S02]  /*2f70*/  ISETP.GE.AND P2, PT, R3.reuse, R8, PT ;  /* 0x000000080300720c */ /* 0x040fe40003f46270 */
[----:B------:R-:W-:Y:S02]  /*2f80*/  IADD3 R2, R0, 0x51, RZ ;  /* 0x0000005100027810 */ /* 0x000fe40007ffe0ff */
[----:B------:R-:W-:Y:S02]  /*2f90*/  FSEL R62, R48, -INF , !P6 ;  /* 0xff800000303e7808 */ /* 0x000fe40007000000 */
[----:B------:R-:W-:Y:S02]  /*2fa0*/  ISETP.GE.AND P6, PT, R3, R9, PT ;  /* 0x000000090300720c */ /* 0x000fe40003fc6270 */
[----:B------:R-:W-:Y:S02]  /*2fb0*/  FSEL R65, R40, -INF , !P3 ;  /* 0xff80000028417808 */ /* 0x000fe40005800000 */
[----:B------:R-:W-:-:S02]  /*2fc0*/  FSEL R84, R42, -INF , !P2 ;  /* 0xff8000002a547808 */ /* 0x000fc40005000000 */
[----:B------:R-:W-:Y:S02]  /*2fd0*/  ISETP.GE.AND P3, PT, R3, R10, PT ;  /* 0x0000000a0300720c */ /* 0x000fe40003f66270 */
[----:B------:R-:W-:Y:S02]  /*2fe0*/  ISETP.GE.AND P2, PT, R2, R7, PT ;  /* 0x000000070200720c */ /* 0x000fe40003f46270 */
[----:B------:R-:W-:Y:S02]  /*2ff0*/  FSEL R127, R32, -INF , !P6 ;  /* 0xff800000207f7808 */ /* 0x000fe40007000000 */
[----:B------:R-:W-:Y:S02]  /*3000*/  ISETP.GE.AND P6, PT, R2, R8, PT ;  /* 0x000000080200720c */ /* 0x000fe40003fc6270 */
[----:B------:R-:W-:Y:S02]  /*3010*/  FSEL R145, R34, -INF , !P3 ;  /* 0xff80000022917808 */ /* 0x000fe40005800000 */
[----:B------:R-:W-:-:S02]  /*3020*/  FSEL R63, R41, -INF , !P2 ;  /* 0xff800000293f7808 */ /* 0x000fc40005000000 */
[C---:B------:R-:W-:Y:S02]  /*3030*/  ISETP.GE.AND P3, PT, R2.reuse, R9, PT ;  /* 0x000000090200720c */ /* 0x040fe40003f66270 */
[----:B------:R-:W-:Y:S02]  /*3040*/  ISETP.GE.AND P2, PT, R2, R10, PT ;  /* 0x0000000a0200720c */ /* 0x000fe40003f46270 */
[----:B------:R-:W-:Y:S02]  /*3050*/  IADD3 R2, R0, 0x58, RZ ;  /* 0x0000005800027810 */ /* 0x000fe40007ffe0ff */
[----:B------:R-:W-:Y:S02]  /*3060*/  FSEL R82, R43, -INF , !P6 ;  /* 0xff8000002b527808 */ /* 0x000fe40007000000 */
[----:B------:R-:W-:Y:S01]  /*3070*/  ISETP.GE.AND P6, PT, R6, R7, PT ;  /* 0x000000070600720c */ /* 0x000fe20003fc6270 */
[----:B--2---:R-:W-:Y:S01]  /*3080*/  HMMA.16816.F32 R40, R20, R12, R156 ;  /* 0x0000000c1428723c */ /* 0x004fe2000000189c */
[----:B------:R-:W-:-:S02]  /*3090*/  FSEL R126, R33, -INF , !P3 ;  /* 0xff800000217e7808 */ /* 0x000fc40005800000 */
[----:B------:R-:W-:Y:S02]  /*30a0*/  FSEL R133, R35, -INF , !P2 ;  /* 0xff80000023857808 */ /* 0x000fe40005000000 */
[----:B------:R-:W-:Y:S02]  /*30b0*/  ISETP.GE.AND P3, PT, R6, R8, PT ;  /* 0x000000080600720c */ /* 0x000fe40003f66270 */
[----:B------:R-:W-:Y:S01]  /*30c0*/  ISETP.GE.AND P2, PT, R2, R10, PT ;  /* 0x0000000a0200720c */ /* 0x000fe20003f46270 */
[----:B------:R-:W-:Y:S01]  /*30d0*/  HMMA.16816.F32 R32, R16, R26, R176 ;  /* 0x0000001a1020723c */ /* 0x000fe200000018b0 */
[----:B------:R-:W-:Y:S02]  /*30e0*/  IADD3 R6, R0, 0x59, RZ ;  /* 0x0000005900067810 */ /* 0x000fe40007ffe0ff */
[----:B------:R-:W-:Y:S02]  /*30f0*/  FSEL R61, R49, -INF , !P6 ;  /* 0xff800000313d7808 */ /* 0x000fe40007000000 */
[----:B------:R-:W-:-:S02]  /*3100*/  FSEL R81, R51, -INF , !P3 ;  /* 0xff80000033517808 */ /* 0x000fc40005800000 */
[-C--:B------:R-:W-:Y:S01]  /*3110*/  ISETP.GE.AND P6, PT, R2, R9.reuse, PT ;  /* 0x000000090200720c */ /* 0x080fe20003fc6270 */
[C---:B------:R-:W-:Y:S01]  /*3120*/  HMMA.16816.F32 R48, R20.reuse, R68, R164 ;  /* 0x000000441430723c */ /* 0x040fe200000018a4 */
[----:B------:R-:W-:Y:S02]  /*3130*/  FSEL R139, R38, -INF , !P2 ;  /* 0xff800000268b7808 */ /* 0x000fe40005000000 */
[C---:B------:R-:W-:Y:S02]  /*3140*/  ISETP.GE.AND P3, PT, R6.reuse, R9, PT ;  /* 0x000000090600720c */ /* 0x040fe40003f66270 */
[----:B------:R-:W-:Y:S02]  /*3150*/  ISETP.GE.AND P2, PT, R6, R10, PT ;  /* 0x0000000a0600720c */ /* 0x000fe40003f46270 */
[----:B------:R-:W-:Y:S01]  /*3160*/  IADD3 R3, R0, 0x60, RZ ;  /* 0x0000006000037810 */ /* 0x000fe20007ffe0ff */
[----:B------:R-:W-:Y:S01]  /*3170*/  HMMA.16816.F32 R24, R20, R26, R180 ;  /* 0x0000001a1418723c */ /* 0x000fe200000018b4 */
[----:B------:R-:W-:-:S02]  /*3180*/  FSEL R117, R36, -INF , !P6 ;  /* 0xff80000024757808 */ /* 0x000fc40007000000 */
[CC--:B------:R-:W-:Y:S02]  /*3190*/  ISETP.GE.AND P6, PT, R2.reuse, R7.reuse, PT ;  /* 0x000000070200720c */ /* 0x0c0fe40003fc6270 */
[----:B------:R-:W-:Y:S02]  /*31a0*/  FSEL R118, R37, -INF , !P3 ;  /* 0xff80000025767808 */ /* 0x000fe40005800000 */
[----:B------:R-:W-:Y:S01]  /*31b0*/  FSEL R135, R39, -INF , !P2 ;  /* 0xff80000027877808 */ /* 0x000fe20005000000 */
[----:B------:R-:W-:Y:S01]  /*31c0*/  HMMA.16816.F32 R20, R20, R14, R172 ;  /* 0x0000000e1414723c */ /* 0x000fe200000018ac */
[----:B------:R-:W-:Y:S02]  /*31d0*/  ISETP.GE.AND P3, PT, R2, R8, PT ;  /* 0x000000080200720c */ /* 0x000fe40003f66270 */
[----:B------:R-:W-:Y:S02]  /*31e0*/  ISETP.GE.AND P2, PT, R3, R7, PT ;  /* 0x000000070300720c */ /* 0x000fe40003f46270 */
[----:B------:R-:W-:-:S02]  /*31f0*/  FSEL R60, R52, -INF , !P6 ;  /* 0xff800000343c7808 */ /* 0x000fc40007000000 */
[----:B------:R-:W-:Y:S01]  /*3200*/  FSEL R54, R54, -INF , !P3 ;  /* 0xff80000036367808 */ /* 0x000fe20005800000 */
[C---:B------:R-:W-:Y:S01]  /*3210*/  HMMA.16816.F32 R36, R16.reuse, R12, R188 ;  /* 0x0000000c1024723c */ /* 0x040fe200000018bc */
[----:B------:R-:W-:Y:S02]  /*3220*/  FSEL R52, R44, -INF , !P2 ;  /* 0xff8000002c347808 */ /* 0x000fe40005000000 */
[C---:B------:R-:W-:Y:S02]  /*3230*/  ISETP.GE.AND P3, PT, R3.reuse, R8, PT ;  /* 0x000000080300720c */ /* 0x040fe40003f66270 */
[C---:B------:R-:W-:Y:S02]  /*3240*/  ISETP.GE.AND P2, PT, R3.reuse, R10, PT ;  /* 0x0000000a0300720c */ /* 0x040fe40003f46270 */
[----:B------:R-:W-:Y:S01]  /*3250*/  IADD3 R2, R0, 0x61, RZ ;  /* 0x0000006100027810 */ /* 0x000fe20007ffe0ff */
[----:B------:R-:W-:Y:S01]  /*3260*/  HMMA.16816.F32 R16, R16, R14, R196 ;  /* 0x0000000e1010723c */ /* 0x000fe200000018c4 */
[----:B------:R-:W-:-:S02]  /*3270*/  ISETP.GE.AND P6, PT, R3, R9, PT ;  /* 0x000000090300720c */ /* 0x000fc40003fc6270 */
[----:B------:R-:W-:Y:S02]  /*3280*/  FSEL R95, R46, -INF , !P3 ;  /* 0xff8000002e5f7808 */ /* 0x000fe40005800000 */
[----:B------:R-:W-:Y:S02]  /*3290*/  FSEL R159, R30, -INF , !P2 ;  /* 0xff8000001e9f7808 */ /* 0x000fe40005000000 */
[C---:B------:R-:W-:Y:S02]  /*32a0*/  ISETP.GE.AND P3, PT, R2.reuse, R7, PT ;  /* 0x000000070200720c */ /* 0x040fe40003f66270 */
[----:B------:R-:W-:Y:S02]  /*32b0*/  ISETP.GE.AND P2, PT, R2, R9, PT ;  /* 0x000000090200720c */ /* 0x000fe40003f46270 */
[----:B------:R-:W-:Y:S02]  /*32c0*/  FSEL R132, R28, -INF , !P6 ;  /* 0xff8000001c847808 */ /* 0x000fe40007000000 */
[----:B------:R-:W-:-:S02]  /*32d0*/  ISETP.GE.AND P6, PT, R2, R8, PT ;  /* 0x000000080200720c */ /* 0x000fc40003fc6270 */
[----:B------:R-:W-:Y:S02]  /*32e0*/  FSEL R45, R45, -INF , !P3 ;  /* 0xff8000002d2d7808 */ /* 0x000fe40005800000 */
[----:B------:R-:W-:Y:S02]  /*32f0*/  FSEL R131, R29, -INF , !P2 ;  /* 0xff8000001d837808 */ /* 0x000fe40005000000 */
[----:B------:R-:W-:Y:S02]  /*3300*/  ISETP.GE.AND P3, PT, R2, R10, PT ;  /* 0x0000000a0200720c */ /* 0x000fe40003f66270 */
[----:B------:R-:W-:Y:S02]  /*3310*/  ISETP.GE.AND P2, PT, R6, R8, PT ;  /* 0x000000080600720c */ /* 0x000fe40003f46270 */
[----:B------:R-:W-:Y:S02]  /*3320*/  IADD3 R2, R0, 0x68, RZ ;  /* 0x0000006800027810 */ /* 0x000fe40007ffe0ff */
[----:B------:R-:W-:-:S02]  /*3330*/  FSEL R98, R47, -INF , !P6 ;  /* 0xff8000002f627808 */ /* 0x000fc40007000000 */
[----:B------:R-:W-:Y:S02]  /*3340*/  ISETP.GE.AND P6, PT, R6, R7, PT ;  /* 0x000000070600720c */ /* 0x000fe40003fc6270 */
[----:B------:R-:W-:Y:S02]  /*3350*/  FSEL R68, R55, -INF , !P2 ;  /* 0xff80000037447808 */ /* 0x000fe40005000000 */
[----:B------:R-:W-:Y:S02]  /*3360*/  ISETP.GE.AND P2, PT, R2, R10, PT ;  /* 0x0000000a0200720c */ /* 0x000fe40003f46270 */
[----:B------:R-:W-:Y:S02]  /*3370*/  IADD3 R6, R0, 0x69, RZ ;  /* 0x0000006900067810 */ /* 0x000fe40007ffe0ff */
[----:B------:R-:W-:Y:S02]  /*3380*/  FSEL R44, R53, -INF , !P6 ;  /* 0xff800000352c7808 */ /* 0x000fe40007000000 */
[----:B------:R-:W-:-:S02]  /*3390*/  FSEL R158, R31, -INF , !P3 ;  /* 0xff8000001f9e7808 */ /* 0x000fc40005800000 */
[-C--:B------:R-:W-:Y:S02]  /*33a0*/  ISETP.GE.AND P6, PT, R2, R9.reuse, PT ;  /* 0x000000090200720c */ /* 0x080fe40003fc6270 */
[----:B------:R-:W-:Y:S02]  /*33b0*/  FSEL R166, R34, -INF , !P2 ;  /* 0xff80000022a67808 */ /* 0x000fe40005000000 */
[C---:B------:R-:W-:Y:S02]  /*33c0*/  ISETP.GE.AND P3, PT, R6.reuse, R9, PT ;  /* 0x000000090600720c */ /* 0x040fe40003f66270 */
[----:B------:R-:W-:Y:S02]  /*33d0*/  ISETP.GE.AND P2, PT, R6, R10, PT ;  /* 0x0000000a0600720c */ /* 0x000fe40003f46270 */
[----:B------:R-:W-:Y:S02]  /*33e0*/  IADD3 R3, R0, 0x70, RZ ;  /* 0x0000007000037810 */ /* 0x000fe40007ffe0ff */
[----:B------:R-:W-:-:S02]  /*33f0*/  FSEL R129, R32, -INF , !P6 ;  /* 0xff80000020817808 */ /* 0x000fc40007000000 */
[----:B------:R-:W-:Y:S02]  /*3400*/  FSEL R130, R33, -INF , !P3 ;  /* 0xff80000021827808 */ /* 0x000fe40005800000 */
[----:B------:R-:W-:Y:S02]  /*3410*/  FSEL R165, R35, -INF , !P2 ;  /* 0xff80000023a57808 */ /* 0x000fe40005000000 */
[----:B------:R-:W-:Y:S02]  /*3420*/  FSEL R32, R51, -INF , !P0 ;  /* 0xff80000033207808 */ /* 0x000fe40004000000 */
[CC--:B------:R-:W-:Y:S02]  /*3430*/  ISETP.GE.AND P6, PT, R2.reuse, R7.reuse, PT ;  /* 0x000000070200720c */ /* 0x0c0fe40003fc6270 */
[----:B------:R-:W-:Y:S02]  /*3440*/  ISETP.GE.AND P3, PT, R2, R8, PT ;  /* 0x000000080200720c */ /* 0x000fe40003f66270 */
[----:B------:R-:W-:-:S02]  /*3450*/  ISETP.GE.AND P2, PT, R3, R7, PT ;  /* 0x000000070300720c */ /* 0x000fc40003f46270 */
[----:B------:R-:W-:Y:S02]  /*3460*/  ISETP.GE.AND P0, PT, R3, R8, PT ;  /* 0x000000080300720c */ /* 0x000fe40003f06270 */
[----:B------:R-:W-:Y:S02]  /*3470*/  IADD3 R2, R0, 0x71, RZ ;  /* 0x0000007100027810 */ /* 0x000fe40007ffe0ff */
[----:B------:R-:W-:Y:S02]  /*3480*/  FSEL R29, R49, -INF , !P5 ;  /* 0xff800000311d7808 */ /* 0x000fe40006800000 */
[----:B------:R-:W-:Y:S02]  /*3490*/  FSEL R31, R40, -INF , !P2 ;  /* 0xff800000281f7808 */ /* 0x000fe40005000000 */
[----:B------:R-:W-:Y:S02]  /*34a0*/  FSEL R171, R42, -INF , !P0 ;  /* 0xff8000002aab7808 */ /* 0x000fe40004000000 */
[----:B------:R-:W-:-:S02]  /*34b0*/  ISETP.GE.AND P5, PT, R3, R9, PT ;  /* 0x000000090300720c */ /* 0x000fc40003fa6270 */
[----:B------:R-:W-:Y:S02]  /*34c0*/  ISETP.GE.AND P2, PT, R3, R10, PT ;  /* 0x0000000a0300720c */ /* 0x000fe40003f46270 */
[----:B------:R-:W-:Y:S02]  /*34d0*/  ISETP.GE.AND P0, PT, R2, R7, PT ;  /* 0x000000070200720c */ /* 0x000fe40003f06270 */
[----:B------:R-:W-:Y:S02]  /*34e0*/  FSEL R157, R36, -INF , !P5 ;  /* 0xff800000249d7808 */ /* 0x000fe40006800000 */
[----:B------:R-:W-:Y:S02]  /*34f0*/  FSEL R170, R38, -INF , !P2 ;  /* 0xff80000026aa7808 */ /* 0x000fe40005000000 */
[----:B------:R-:W-:Y:S02]  /*3500*/  FSEL R30, R41, -INF , !P0 ;  /* 0xff800000291e7808 */ /* 0x000fe40004000000 */
[----:B------:R-:W-:-:S02]  /*3510*/  ISETP.GE.AND P5, PT, R2, R8, PT ;  /* 0x000000080200720c */ /* 0x000fc40003fa6270 */
[CC--:B------:R-:W-:Y:S02]  /*3520*/  ISETP.GE.AND P2, PT, R2.reuse, R9.reuse, PT ;  /* 0x000000090200720c */ /* 0x0c0fe40003f46270 */
[----:B------:R-:W-:Y:S02]  /*3530*/  ISETP.GE.AND P0, PT, R2, R10, PT ;  /* 0x0000000a0200720c */ /* 0x000fe40003f06270 */
[----:B------:R-:W-:Y:S02]  /*3540*/  IADD3 R2, R0, 0x78, RZ ;  /* 0x0000007800027810 */ /* 0x000fe40007ffe0ff */
[----:B------:R-:W-:Y:S02]  /*3550*/  FSEL R59, R59, -INF , !P1 ;  /* 0xff8000003b3b7808 */ /* 0x000fe40004800000 */
[----:B------:R-:W-:Y:S02]  /*3560*/  ISETP.GE.AND P1, PT, R2, R9, PT ;  /* 0x000000090200720c */ /* 0x000fe40003f26270 */
[----:B------:R-:W-:-:S02]  /*3570*/  FSEL R168, R39, -INF , !P0 ;  /* 0xff80000027a87808 */ /* 0x000fc40004000000 */
[----:B------:R-:W-:Y:S02]  /*3580*/  FSEL R144, R16, -INF , !P1 ;  /* 0xff80000010907808 */ /* 0x000fe40004800000 */
[C---:B------:R-:W-:Y:S02]  /*3590*/  ISETP.GE.AND P1, PT, R0.reuse, R9, PT ;  /* 0x000000090000720c */ /* 0x040fe40003f26270 */
[----:B------:R-:W-:Y:S02]  /*35a0*/  ISETP.GE.AND P0, PT, R0, R7, PT ;  /* 0x000000070000720c */ /* 0x000fe40003f06270 */
[----:B------:R-:W-:Y:S02]  /*35b0*/  FSEL R56, R56, -INF , !P1 ;  /* 0xff80000038387808 */ /* 0x000fe40004800000 */
[----:B------:R-:W-:Y:S02]  /*35c0*/  FSEL R28, R48, -INF , !P0 ;  /* 0xff800000301c7808 */ /* 0x000fe40004000000 */
[----:B------:R-:W-:-:S02]  /*35d0*/  ISETP.GE.AND P1, PT, R2, R8, PT ;  /* 0x000000080200720c */ /* 0x000fc40003f26270 */
[----:B------:R-:W-:Y:S02]  /*35e0*/  ISETP.GE.AND P0, PT, R2, R10, PT ;  /* 0x0000000a0200720c */ /* 0x000fe40003f06270 */
[----:B------:R-:W-:Y:S02]  /*35f0*/  FSEL R147, R22, -INF , !P1 ;  /* 0xff80000016937808 */ /* 0x000fe40004800000 */
[----:B------:R-:W-:Y:S02]  /*3600*/  FSEL R57, R57, -INF , !P4 ;  /* 0xff80000039397808 */ /* 0x000fe40006000000 */
[----:B------:R-:W-:Y:S02]  /*3610*/  FSEL R167, R18, -INF , !P0 ;  /* 0xff80000012a77808 */ /* 0x000fe40004000000 */
[----:B------:R-:W-:Y:S02]  /*3620*/  ISETP.GE.AND P1, PT, R244, 0x2, PT ;  /* 0x00000002f400780c */ /* 0x000fe40003f26270 */
[----:B------:R-:W-:-:S02]  /*3630*/  ISETP.GE.AND P4, PT, R0, R8, PT ;  /* 0x000000080000720c */ /* 0x000fc40003f86270 */
[C---:B------:R-:W-:Y:S02]  /*3640*/  ISETP.GE.AND P0, PT, R0.reuse, R10, PT ;  /* 0x0000000a0000720c */ /* 0x040fe40003f06270 */
[----:B------:R-:W-:Y:S02]  /*3650*/  IADD3 R0, R0, 0x79, RZ ;  /* 0x0000007900007810 */ /* 0x000fe40007ffe0ff */
[----:B------:R-:W-:Y:S02]  /*3660*/  FSEL R24, R24, -INF , !P6 ;  /* 0xff80000018187808 */ /* 0x000fe40007000000 */
[----:B------:R-:W-:Y:S02]  /*3670*/  ISETP.GE.AND P6, PT, R0, R9, PT ;  /* 0x000000090000720c */ /* 0x000fe40003fc6270 */
[----:B------:R-:W-:Y:S02]  /*3680*/  FSEL R169, R43, -INF , !P5 ;  /* 0xff8000002ba97808 */ /* 0x000fe40006800000 */
[----:B------:R-:W-:-:S02]  /*3690*/  FSEL R156, R37, -INF , !P2 ;  /* 0xff800000259c7808 */ /* 0x000fc40005000000 */
[----:B------:R-:W-:Y:S02]  /*36a0*/  FSEL R50, R50, -INF , !P4 ;  /* 0xff80000032327808 */ /* 0x000fe40006000000 */
[----:B------:R-:W-:Y:S02]  /*36b0*/  FSEL R58, R58, -INF , !P0 ;  /* 0xff8000003a3a7808 */ /* 0x000fe40004000000 */
[----:B------:R-:W-:Y:S02]  /*36c0*/  FSEL R99, R26, -INF , !P3 ;  /* 0xff8000001a637808 */ /* 0x000fe40005800000 */
[----:B------:R-:W-:Y:S02]  /*36d0*/  FSEL R134, R17, -INF , !P6 ;  /* 0xff80000011867808 */ /* 0x000fe40007000000 */
[C---:B------:R-:W-:Y:S02]  /*36e0*/  ISETP.GE.AND P5, PT, R6.reuse, R7, PT ;  /* 0x000000070600720c */ /* 0x040fe40003fa6270 */
[----:B------:R-:W-:-:S02]  /*36f0*/  ISETP.GE.AND P2, PT, R6, R8, PT ;  /* 0x000000080600720c */ /* 0x000fc40003f46270 */
[-C--:B------:R-:W-:Y:S02]  /*3700*/  ISETP.GE.AND P4, PT, R2, R7.reuse, PT ;  /* 0x000000070200720c */ /* 0x080fe40003f86270 */
[C---:B------:R-:W-:Y:S02]  /*3710*/  ISETP.GE.AND P0, PT, R0.reuse, R7, PT ;  /* 0x000000070000720c */ /* 0x040fe40003f06270 */
[C---:B------:R-:W-:Y:S02]  /*3720*/  ISETP.GE.AND P3, PT, R0.reuse, R10, PT ;  /* 0x0000000a0000720c */ /* 0x040fe40003f66270 */
[----:B------:R-:W-:Y:S02]  /*3730*/  ISETP.GE.AND P6, PT, R0, R8, PT ;  /* 0x000000080000720c */ /* 0x000fe40003fc6270 */
[----:B------:R-:W-:Y:S02]  /*3740*/  FSEL R164, R19, -INF , !P3 ;  /* 0xff80000013a47808 */ /* 0x000fe40005800000 */
[----:B------:R-:W-:-:S02]  /*3750*/  FSEL R25, R25, -INF , !P5 ;  /* 0xff80000019197808 */ /* 0x000fc40006800000 */
[----:B------:R-:W-:Y:S02]  /*3760*/  FSEL R100, R27, -INF , !P2 ;  /* 0xff8000001b647808 */ /* 0x000fe40005000000 */
[----:B------:R-:W-:Y:S02]  /*3770*/  FSEL R20, R20, -INF , !P4 ;  /* 0xff80000014147808 */ /* 0x000fe40006000000 */
[----:B------:R-:W-:Y:S02]  /*3780*/  FSEL R21, R21, -INF , !P0 ;  /* 0xff80000015157808 */ /* 0x000fe40004000000 */
[----:B------:R-:W-:Y:S01]  /*3790*/  FSEL R146, R23, -INF , !P6 ;  /* 0xff80000017927808 */ /* 0x000fe20007000000 */
[----:B------:R-:W-:Y:S05]  /*37a0*/  @!P1 BRA `(.L_x_68) ;  /* 0x0000033000009947 */ /* 0x000fea0003800000 */
[----:B------:R-:W-:Y:S01]  /*37b0*/  IMAD.MOV.U32 R22, RZ, RZ, c[0x0][0x19c] ;  /* 0x00006700ff167624 */ /* 0x000fe200078e00ff */
[----:B------:R-:W-:Y:S01]  /*37c0*/  ISETP.GE.AND P0, PT, R246, c[0x0][0x220], PT ;  /* 0x00008800f6007a0c */ /* 0x000fe20003f06270 */
[----:B------:R-:W-:Y:S01]  /*37d0*/  BSSY B0, `(.L_x_69) ;  /* 0x000002f000007945 */ /* 0x000fe20003800000 */
[----:B------:R-:W-:-:S02]  /*37e0*/  IADD3 R12, R244, -0x2, RZ ;  /* 0xfffffffef40c7810 */ /* 0x000fc40007ffe0ff */
[----:B------:R-:W-:Y:S02]  /*37f0*/  SHF.L.U64.HI R2, R205, 0x7, R22 ;  /* 0x00000007cd027819 */ /* 0x000fe40000010216 */
[----:B------:R-:W-:-:S03]  /*3800*/  SHF.R.S32.HI R0, RZ, 0x1f, R12 ;  /* 0x0000001fff007819 */ /* 0x000fc6000001140c */
[----:B------:R-:W-:Y:S02]  /*3810*/  IMAD R2, R2, R12, RZ ;  /* 0x0000000c02027224 */ /* 0x000fe400078e02ff */
[-C--:B------:R-:W-:Y:S02]  /*3820*/  IMAD.WIDE.U32 R12, R12, R206.reuse, R224 ;  /* 0x000000ce0c0c7225 */ /* 0x080fe400078e00e0 */
[----:B------:R1:W-:Y:S02]  /*3830*/  @P0 STS [R217+0x2000], RZ ;  /* 0x002000ffd9000388 */ /* 0x0003e40000000800 */
[----:B------:R-:W-:Y:S01]  /*3840*/  IMAD R2, R0, R206, R2 ;  /* 0x000000ce00027224 */ /* 0x000fe200078e0202 */
[-C--:B------:R-:W-:Y:S01]  /*3850*/  @!P0 IADD3 R0, P2, R222, R12.reuse, RZ ;  /* 0x0000000cde008210 */ /* 0x080fe20007f5e0ff */
[----:B------:R1:W-:Y:S01]  /*3860*/  @P0 STS [R217+0x2004], RZ ;  /* 0x002004ffd9000388 */ /* 0x0003e20000000800 */
[----:B------:R-:W-:Y:S01]  /*3870*/  @!P0 LEA R6, P3, R205, R12, 0x6 ;  /* 0x0000000ccd068211 */ /* 0x000fe200078630ff */
[----:B------:R-:W-:Y:S01]  /*3880*/  IMAD.IADD R3, R13, 0x1, R2 ;  /* 0x000000010d037824 */ /* 0x000fe200078e0202 */
[----:B------:R-:W-:Y:S01]  /*3890*/  @!P0 LEA R18, P5, R12, c[0x0][0x168], 0x1 ;  /* 0x00005a000c128a11 */ /* 0x000fe200078a08ff */
[----:B------:R1:W-:Y:S01]  /*38a0*/  @P0 STS.64 [R217+0x2008], RZ ;  /* 0x002008ffd9000388 */ /* 0x0003e20000000a00 */
[----:B------:R-:W-:Y:S01]  /*38b0*/  @!P0 LEA R16, P4, R0, c[0x0][0x168], 0x1 ;  /* 0x00005a0000108a11 */ /* 0x000fe200078808ff */
[----:B------:R-:W-:Y:S01]  /*38c0*/  @!P0 IMAD.X R11, R221, 0x1, R3, P2 ;  /* 0x00000001dd0b8824 */ /* 0x000fe200010e0603 */
[----:B------:R-:W-:-:S02]  /*38d0*/  @!P0 LEA R14, P2, R6, c[0x0][0x168], 0x1 ;  /* 0x00005a00060e8a11 */ /* 0x000fc400078408ff */
[----:B------:R-:W-:Y:S02]  /*38e0*/  @!P0 LEA.HI.X R15, R205, R3, R22, 0x6, P3 ;  /* 0x00000003cd0f8211 */ /* 0x000fe400018f3416 */
[----:B------:R-:W-:Y:S02]  /*38f0*/  @!P0 LEA.HI.X R19, R12, c[0x0][0x16c], R3, 0x1, P5 ;  /* 0x00005b000c138a11 */ /* 0x000fe400028f0c03 */
[----:B------:R-:W-:Y:S02]  /*3900*/  @!P0 LEA.HI.X R17, R0, c[0x0][0x16c], R11, 0x1, P4 ;  /* 0x00005b0000118a11 */ /* 0x000fe400020f0c0b */
[----:B------:R-:W-:Y:S01]  /*3910*/  @!P0 LEA.HI.X R15, R6, c[0x0][0x16c], R15, 0x1, P2 ;  /* 0x00005b00060f8a11 */ /* 0x000fe200010f0c0f */
[----:B------:R-:W-:Y:S01]  /*3920*/  @!PT LDS RZ, [RZ] ;  /* 0x00000000fffff984 */ /* 0x000fe20000000800 */
[----:B------:R-:W-:Y:S01]  /*3930*/  @!PT LDS RZ, [RZ] ;  /* 0x00000000fffff984 */ /* 0x000fe20000000800 */
[----:B------:R-:W-:Y:S01]  /*3940*/  @!PT LDS RZ, [RZ] ;  /* 0x00000000fffff984 */ /* 0x000fe20000000800 */
[----:B------:R1:W-:Y:S04]  /*3950*/  @!P0 LDGSTS.E.BYPASS.LTC128B.128 [R217+0x2000], [R18.64] ;  /* 0x0200000012d98fae */ /* 0x0003e8000b901d48 */
[----:B------:R1:W-:Y:S04]  /*3960*/  @P0 STS.128 [R217+0x2800], RZ ;  /* 0x002800ffd9000388 */ /* 0x0003e80000000c00 */
        /* <DEDUP_REMOVED lines=9> */
[----:B------:R1:W-:Y:S01]  /*3a00*/  @P0 STS.128 [R217+0x3800], RZ ;  /* 0x003800ffd9000388 */ /* 0x0003e20000000c00 */
[----:B------:R-:W-:Y:S05]  /*3a10*/  @P0 BRA `(.L_x_70) ;  /* 0x000000a000000947 */ /* 0x000fea0003800000 */
[----:B------:R-:W-:Y:S01]  /*3a20*/  MOV R2, R12 ;  /* 0x0000000c00027202 */ /* 0x000fe20000000f00 */
[----:B------:R-:W-:-:S04]  /*3a30*/  IMAD R0, R22, 0x60, RZ ;  /* 0x0000006016007824 */ /* 0x000fc800078e02ff */
[----:B------:R-:W-:-:S05]  /*3a40*/  IMAD.WIDE.U32 R12, R205, 0x60, R2 ;  /* 0x00000060cd0c7825 */ /* 0x000fca00078e0002 */
[----:B------:R-:W-:Y:S02]  /*3a50*/  IADD3 R0, R0, R13, RZ ;  /* 0x0000000d00007210 */ /* 0x000fe40007ffe0ff */
[----:B------:R-:W-:-:S04]  /*3a60*/  LEA R2, P0, R12, c[0x0][0x168], 0x1 ;  /* 0x00005a000c027a11 */ /* 0x000fc800078008ff */
[----:B------:R-:W-:-:S05]  /*3a70*/  LEA.HI.X R3, R12, c[0x0][0x16c], R0, 0x1, P0 ;  /* 0x00005b000c037a11 */ /* 0x000fca00000f0c00 */
[----:B------:R-:W-:Y:S01]  /*3a80*/  @!PT LDS RZ, [RZ] ;  /* 0x00000000fffff984 */ /* 0x000fe20000000800 */
[----:B------:R-:W-:Y:S01]  /*3a90*/  @!PT LDS RZ, [RZ] ;  /* 0x00000000fffff984 */ /* 0x000fe20000000800 */
[----:B------:R-:W-:Y:S01]  /*3aa0*/  @!PT LDS RZ, [RZ] ;  /* 0x00000000fffff984 */ /* 0x000fe20000000800 */
[----:B------:R2:W-:Y:S04]  /*3ab0*/  LDGSTS.E.BYPASS.LTC128B.128 [R217+0x3800], [R2.64] ;  /* 0x0380000002d97fae */ /* 0x0005e8000b901d48 */
.L_x_70:
[----:B------:R-:W-:Y:S05]  /*3ac0*/  BSYNC B0 ;  /* 0x0000000000007941 */ /* 0x000fea0003800000 */
.L_x_69:
[----:B------:R-:W0:Y:S02]  /*3ad0*/  LDGDEPBAR ;  /* 0x00000000000079af */ /* 0x000e240000000000 */
.L_x_68:
        /* <DEDUP_REMOVED lines=63> */
[----:B------:R-:W3:Y:S01]  /*3ed0*/  SHFL.BFLY PT, R0, R138, 0x2, 0x1f ;  /* 0x0c401f008a007f89 */ /* 0x000ee200000e0000 */
[----:B------:R-:W-:-:S03]  /*3ee0*/  SHF.L.U32 R205, R5, 0x1, RZ ;  /* 0x0000000105cd7819 */ /* 0x000fc600000006ff */
[----:B--2---:R-:W2:Y:S01]  /*3ef0*/  SHFL.BFLY PT, R3, R137, 0x2, 0x1f ;  /* 0x0c401f0089037f89 */ /* 0x004ea200000e0000 */
[----:B------:R-:W-:Y:S02]  /*3f00*/  LEA R206, R4, R205, 0x1 ;  /* 0x000000cd04ce7211 */ /* 0x000fe400078e08ff */
[----:B---3--:R-:W-:Y:S02]  /*3f10*/  FMNMX.FTZ R138, R138, R0, !PT ;  /* 0x000000008a8a7209 */ /* 0x008fe40007810000 */
[----:B--2---:R-:W-:-:S03]  /*3f20*/  FMNMX.FTZ R137, R137, R3, !PT ;  /* 0x0000000389897209 */ /* 0x004fc60007810000 */
[----:B------:R-:W2:Y:S04]  /*3f30*/  SHFL.BFLY PT, R0, R138, 0x1, 0x1f ;  /* 0x0c201f008a007f89 */ /* 0x000ea800000e0000 */
[----:B------:R-:W3:Y:S01]  /*3f40*/  SHFL.BFLY PT, R6, R137, 0x1, 0x1f ;  /* 0x0c201f0089067f89 */ /* 0x000ee200000e0000 */
[----:B--2---:R-:W-:-:S04]  /*3f50*/  FMNMX.FTZ R138, R138, R0, !PT ;  /* 0x000000008a8a7209 */ /* 0x004fc80007810000 */
[C---:B------:R-:W-:Y:S01]  /*3f60*/  FSETP.NEU.FTZ.AND P0, PT, R138.reuse, -INF , PT ;  /* 0xff8000008a00780b */ /* 0x040fe20003f1d000 */
[----:B------:R-:W-:Y:S01]  /*3f70*/  FMUL.FTZ R0, R138, c[0x0][0x23c] ;  /* 0x00008f008a007a20 */ /* 0x000fe20000410000 */
[----:B---3--:R-:W-:-:S04]  /*3f80*/  FMNMX.FTZ R137, R137, R6, !PT ;  /* 0x0000000689897209 */ /* 0x008fc80007810000 */
[----:B------:R-:W-:Y:S01]  /*3f90*/  FSEL R0, R0, RZ, P0 ;  /* 0x000000ff00007208 */ /* 0x000fe20000000000 */
[C---:B------:R-:W-:Y:S01]  /*3fa0*/  FMUL.FTZ R6, R137.reuse, c[0x0][0x23c] ;  /* 0x00008f0089067a20 */ /* 0x040fe20000410000 */
[----:B------:R-:W-:-:S03]  /*3fb0*/  FSETP.NEU.FTZ.AND P0, PT, R137, -INF , PT ;  /* 0xff8000008900780b */ /* 0x000fc60003f1d000 */
[--C-:B------:R-:W-:Y:S01]  /*3fc0*/  FFMA.FTZ R2, R28, c[0x0][0x23c], -R0.reuse ;  /* 0x00008f001c027a23 */ /* 0x100fe20000010800 */
[----:B------:R-:W-:Y:S01]  /*3fd0*/  FSEL R6, R6, RZ, P0 ;  /* 0x000000ff06067208 */ /* 0x000fe20000000000 */
[----:B------:R-:W-:Y:S02]  /*3fe0*/  FFMA.FTZ R3, R31, c[0x0][0x23c], -R0 ;  /* 0x00008f001f037a23 */ /* 0x000fe40000010800 */
[----:B------:R2:W-:Y:S02]  /*3ff0*/  MUFU.EX2 R237, R2 ;  /* 0x0000000200ed7308 */ /* 0x0005e40000000800 */
[----:B------:R-:W-:-:S06]  /*4000*/  FFMA.FTZ R5, R171, c[0x0][0x23c], -R6 ;  /* 0x00008f00ab057a23 */ /* 0x000fcc0000010806 */
[----:B-1----:R1:W-:Y:S01]  /*4010*/  MUFU.EX2 R14, R3 ;  /* 0x00000003000e7308 */ /* 0x0023e20000000800 */
[----:B--2---:R-:W-:-:S07]  /*4020*/  FFMA.FTZ R2, R29, c[0x0][0x23c], -R0 ;  /* 0x00008f001d027a23 */ /* 0x004fce0000010800 */
[----:B------:R2:W-:Y:S01]  /*4030*/  MUFU.EX2 R236, R2 ;  /* 0x0000000200ec7308 */ /* 0x0005e20000000800 */
[--C-:B-1----:R-:W-:Y:S02]  /*4040*/  FFMA.FTZ R3, R30, c[0x0][0x23c], -R0.reuse ;  /* 0x00008f001e037a23 */ /* 0x102fe40000010800 */
[----:B------:R-:W-:Y:S05]  /*4050*/  LDSM.16.MT88.4 R28, [R206+0x4400] ;  /* 0x00440000ce1c783b */ /* 0x000fea0000004200 */
[----:B------:R-:W-:Y:S01]  /*4060*/  MUFU.EX2 R15, R3 ;  /* 0x00000003000f7308 */ /* 0x000fe20000000800 */
[----:B--2---:R-:W-:-:S07]  /*4070*/  FFMA.FTZ R2, R121, c[0x0][0x23c], -R0 ;  /* 0x00008f0079027a23 */ /* 0x004fce0000010800 */
        /* <DEDUP_REMOVED lines=50> */
[----:B------:R-:W-:Y:S04]  /*43a0*/  LDSM.16.MT88.4 R24, [R205+0x4000] ;  /* 0x00400000cd18783b */ /* 0x000fe80000004200 */
[----:B------:R1:W-:Y:S02]  /*43b0*/  MUFU.EX2 R13, R2 ;  /* 0x00000002000d7308 */ /* 0x0003e40000000800 */
[----:B-1----:R-:W-:-:S04]  /*43c0*/  FMNMX.FTZ R2, R56, R57, !PT ;  /* 0x0000003938027209 */ /* 0x002fc80007810000 */
        /* <DEDUP_REMOVED lines=8> */
[----:B------:R-:W-:Y:S02]  /*4450*/  LDSM.16.MT88.4 R20, [R206+0x4000] ;  /* 0x00400000ce14783b */ /* 0x000fe40000004200 */
[----:B------:R-:W-:-:S04]  /*4460*/  FMNMX.FTZ R3, R184, R3, !PT ;  /* 0x00000003b8037209 */ /* 0x000fc80007810000 */
[----:B------:R-:W-:Y:S01]  /*4470*/  FMNMX.FTZ R3, R218, R3, !PT ;  /* 0x00000003da037209 */ /* 0x000fe20007810000 */
[----:B------:R2:W3:Y:S03]  /*4480*/  MUFU.EX2 R19, R0 ;  /* 0x0000000000137308 */ /* 0x0004e60000000800 */
        /* <DEDUP_REMOVED lines=19> */
[----:B------:R-:W-:Y:S01]  /*45c0*/  FMNMX.FTZ R136, R108, R136, !PT ;  /* 0x000000886c887209 */ /* 0x000fe20007810000 */
[----:B------:R-:W-:Y:S01]  /*45d0*/  LDSM.16.MT88.4 R32, [R205+0x4400] ;  /* 0x00440000cd20783b */ /* 0x000fe20000004200 */
        /* <DEDUP_REMOVED lines=31> */
[----:B------:R-:W-:-:S03]  /*47d0*/  FMNMX.FTZ R0, R139, R0, !PT ;  /* 0x000000008b007209 */ /* 0x000fc60007810000 */
[----:B------:R-:W4:Y:S01]  /*47e0*/  SHFL.BFLY PT, R11, R136, 0x2, 0x1f ;  /* 0x0c401f00880b7f89 */ /* 0x000f2200000e0000 */
[----:B------:R-:W-:Y:S01]  /*47f0*/  FMNMX.FTZ R0, R135, R0, !PT ;  /* 0x0000000087007209 */ /* 0x000fe20007810000 */
[----:B-1----:R-:W-:-:S03]  /*4800*/  FFMA.FTZ R2, R154, c[0x0][0x23c], -R6 ;  /* 0x00008f009a027a23 */ /* 0x002fc60000010806 */
[----:B------:R-:W-:Y:S01]  /*4810*/  FMNMX.FTZ R0, R159, R0, !PT ;  /* 0x000000009f007209 */ /* 0x000fe20007810000 */
[----:B------:R1:W-:Y:S02]  /*4820*/  MUFU.EX2 R191, R2 ;  /* 0x0000000200bf7308 */ /* 0x0003e40000000800 */
[----:B-1----:R-:W-:Y:S01]  /*4830*/  FFMA.FTZ R2, R153, c[0x0][0x23c], -R6 ;  /* 0x00008f0099027a23 */ /* 0x002fe20000010806 */
[----:B----4-:R-:W-:-:S05]  /*4840*/  FMNMX.FTZ R136, R136, R11, !PT ;  /* 0x0000000b88887209 */ /* 0x010fca0007810000 */
[----:B------:R1:W-:Y:S01]  /*4850*/  MUFU.EX2 R197, R2 ;  /* 0x0000000200c57308 */ /* 0x0003e20000000800 */
[----:B------:R-:W4:Y:S01]  /*4860*/  SHFL.BFLY PT, R11, R136, 0x1, 0x1f ;  /* 0x0c201f00880b7f89 */ /* 0x000f2200000e0000 */
[----:B-1----:R-:W-:-:S06]  /*4870*/  FFMA.FTZ R2, R96, c[0x0][0x23c], -R6 ;  /* 0x00008f0060027a23 */ /* 0x002fcc0000010806 */
[----:B------:R1:W-:Y:S01]  /*4880*/  MUFU.EX2 R226, R2 ;  /* 0x0000000200e27308 */ /* 0x0003e20000000800 */
[----:B----4-:R-:W-:-:S04]  /*4890*/  FMNMX.FTZ R136, R136, R11, !PT ;  /* 0x0000000b88887209 */ /* 0x010fc80007810000 */
        /* <DEDUP_REMOVED lines=23> */
[----:B----4-:R-:W-:-:S06]  /*4a10*/  FFMA.FTZ R2, R87, c[0x0][0x23c], -R6 ;  /* 0x00008f0057027a23 */ /* 0x010fcc0000010806 */
[----:B------:R4:W-:Y:S01]  /*4a20*/  MUFU.EX2 R223, R2 ;  /* 0x0000000200df7308 */ /* 0x0009e20000000800 */
[----:B-1----:R-:W-:Y:S01]  /*4a30*/  FMNMX.FTZ R0, R0, R3, !PT ;  /* 0x0000000300007209 */ /* 0x002fe20007810000 */
[----:B------:R-:W-:-:S04]  /*4a40*/  FFMA.FTZ R3, R82, c[0x0][0x23c], -R6 ;  /* 0x00008f0052037a23 */ /* 0x000fc80000010806 */
[----:B------:R-:W1:Y:S02]  /*4a50*/  SHFL.BFLY PT, R12, R0, 0x1, 0x1f ;  /* 0x0c201f00000c7f89 */ /* 0x000e6400000e0000 */
[----:B------:R5:W-:Y:S01]  /*4a60*/  MUFU.EX2 R234, R3 ;  /* 0x0000000300ea7308 */ /* 0x000be20000000800 */
[----:B----4-:R-:W-:-:S07]  /*4a70*/  FFMA.FTZ R2, R85, c[0x0][0x23c], -R6 ;  /* 0x00008f0055027a23 */ /* 0x010fce0000010806 */
[----:B------:R4:W-:Y:S01]  /*4a80*/  MUFU.EX2 R222, R2 ;  /* 0x0000000200de7308 */ /* 0x0009e20000000800 */
[----:B-----5:R-:W-:-:S07]  /*4a90*/  FFMA.FTZ R3, R54, c[0x0][0x23c], -R6 ;  /* 0x00008f0036037a23 */ /* 0x020fce0000010806 */
[----:B------:R-:W-:Y:S01]  /*4aa0*/  MUFU.EX2 R235, R3 ;  /* 0x0000000300eb7308 */ /* 0x000fe20000000800 */
[----:B----4-:R-:W-:-:S07]  /*4ab0*/  FFMA.FTZ R2, R88, c[0x0][0x23c], -R6 ;  /* 0x00008f0058027a23 */ /* 0x010fce0000010806 */
[----:B------:R4:W-:Y:S02]  /*4ac0*/  MUFU.EX2 R227, R2 ;  /* 0x0000000200e37308 */ /* 0x0009e40000000800 */
[----:B----4-:R-:W-:-:S06]  /*4ad0*/  FFMA.FTZ R2, R86, c[0x0][0x23c], -R6 ;  /* 0x00008f0056027a23 */ /* 0x010fcc0000010806 */
[----:B------:R4:W-:Y:S02]  /*4ae0*/  MUFU.EX2 R230, R2 ;  /* 0x0000000200e67308 */ /* 0x0009e40000000800 */
[----:B----4-:R-:W-:-:S06]  /*4af0*/  FFMA.FTZ R2, R83, c[0x0][0x23c], -R6 ;  /* 0x00008f0053027a23 */ /* 0x010fcc0000010806 */
[----:B------:R4:W-:Y:S02]  /*4b00*/  MUFU.EX2 R233, R2 ;  /* 0x0000000200e97308 */ /* 0x0009e40000000800 */
[----:B----4-:R-:W-:-:S06]  /*4b10*/  FFMA.FTZ R2, R81, c[0x0][0x23c], -R6 ;  /* 0x00008f0051027a23 */ /* 0x010fcc0000010806 */
[----:B------:R4:W-:Y:S02]  /*4b20*/  MUFU.EX2 R232, R2 ;  /* 0x0000000200e87308 */ /* 0x0009e40000000800 */
[----:B----4-:R-:W-:-:S06]  /*4b30*/  FFMA.FTZ R2, R84, c[0x0][0x23c], -R6 ;  /* 0x00008f0054027a23 */ /* 0x010fcc0000010806 */
[----:B------:R4:W-:Y:S02]  /*4b40*/  MUFU.EX2 R231, R2 ;  /* 0x0000000200e77308 */ /* 0x0009e40000000800 */
[----:B----4-:R-:W-:-:S05]  /*4b50*/  FMUL.FTZ R2, R136, c[0x0][0x23c] ;  /* 0x00008f0088027a20 */ /* 0x010fca0000410000 */
[----:B------:R-:W-:-:S05]  /*4b60*/  FSEL R2, R2, RZ, P0 ;  /* 0x000000ff02027208 */ /* 0x000fca0000000000 */
[--C-:B------:R-:W-:Y:S02]  /*4b70*/  FFMA.FTZ R3, R56, c[0x0][0x23c], -R2.reuse ;  /* 0x00008f0038037a23 */ /* 0x100fe40000010802 */
[----:B------:R-:W-:Y:S01]  /*4b80*/  FFMA.FTZ R11, R187, c[0x0][0x23c], -R2 ;  /* 0x00008f00bb0b7a23 */ /* 0x000fe20000010802 */
[----:B---3--:R-:W-:Y:S01]  /*4b90*/  MOV R187, R19 ;  /* 0x0000001300bb7202 */ /* 0x008fe20000000f00 */
[----:B------:R1:W-:Y:S01]  /*4ba0*/  MUFU.EX2 R123, R3 ;  /* 0x00000003007b7308 */ /* 0x0003e20000000800 */
[----:B--2---:R-:W-:-:S07]  /*4bb0*/  F2FP.PACK_AB R19, R196, R189 ;  /* 0x000000bdc413723e */ /* 0x004fce00000000ff */
[----:B------:R2:W-:Y:S01]  /*4bc0*/  MUFU.EX2 R121, R11 ;  /* 0x0000000b00797308 */ /* 0x0005e20000000800 */
[----:B-1----:R-:W-:Y:S01]  /*4bd0*/  FMNMX.FTZ R3, R0, R12, !PT ;  /* 0x0000000c00037209 */ /* 0x002fe20007810000 */
[----:B------:R-:W-:-:S03]  /*4be0*/  FFMA.FTZ R0, R57, c[0x0][0x23c], -R2 ;  /* 0x00008f0039007a23 */ /* 0x000fc60000010802 */
[----:B------:R-:W-:-:S03]  /*4bf0*/  FSETP.NEU.FTZ.AND P0, PT, R3, -INF , PT ;  /* 0xff8000000300780b */ /* 0x000fc60003f1d000 */
[----:B------:R1:W3:Y:S01]  /*4c00*/  MUFU.EX2 R120, R0 ;  /* 0x0000000000787308 */ /* 0x0002e20000000800 */
[----:B--2---:R-:W-:Y:S01]  /*4c10*/  FFMA.FTZ R11, R186, c[0x0][0x23c], -R2 ;  /* 0x00008f00ba0b7a23 */ /* 0x004fe20000010802 */
[----:B------:R-:W-:Y:S02]  /*4c20*/  MOV R186, R18 ;  /* 0x0000001200ba7202 */ /* 0x000fe40000000f00 */
[----:B------:R-:W-:-:S04]  /*4c30*/  F2FP.PACK_AB R18, R239, R238 ;  /* 0x000000eeef12723e */ /* 0x000fc800000000ff */
[----:B------:R2:W4:Y:S01]  /*4c40*/  MUFU.EX2 R179, R11 ;  /* 0x0000000b00b37308 */ /* 0x0005220000000800 */
[----:B-1----:R-:W-:Y:S01]  /*4c50*/  FMUL.FTZ R0, R3, c[0x0][0x23c] ;  /* 0x00008f0003007a20 */ /* 0x002fe20000410000 */
[----:B---3--:R-:W-:-:S04]  /*4c60*/  F2FP.PACK_AB R12, R120, R123 ;  /* 0x0000007b780c723e */ /* 0x008fc800000000ff */
[----:B------:R-:W-:-:S05]  /*4c70*/  FSEL R0, R0, RZ, P0 ;  /* 0x000000ff00007208 */ /* 0x000fca0000000000 */
[--C-:B------:R-:W-:Y:S02]  /*4c80*/  FFMA.FTZ R4, R59, c[0x0][0x23c], -R0.reuse ;  /* 0x00008f003b047a23 */ /* 0x100fe40000010800 */
[--C-:B--2---:R-:W-:Y:S02]  /*4c90*/  FFMA.FTZ R11, R58, c[0x0][0x23c], -R0.reuse ;  /* 0x00008f003a0b7a23 */ /* 0x104fe40000010800 */
[----:B------:R1:W-:Y:S08]  /*4ca0*/  MUFU.EX2 R90, R4 ;  /* 0x00000004005a7308 */ /* 0x0003f00000000800 */
[----:B------:R2:W3:Y:S01]  /*4cb0*/  MUFU.EX2 R94, R11 ;  /* 0x0000000b005e7308 */ /* 0x0004e20000000800 */
[----:B-1----:R-:W-:Y:S01]  /*4cc0*/  FFMA.FTZ R4, R202, c[0x0][0x23c], -R0 ;  /* 0x00008f00ca047a23 */ /* 0x002fe20000010800 */
[----:B------:R-:W-:-:S06]  /*4cd0*/  MOV R202, R15 ;  /* 0x0000000f00ca7202 */ /* 0x000fcc0000000f00 */
[----:B------:R1:W-:Y:S01]  /*4ce0*/  MUFU.EX2 R92, R4 ;  /* 0x00000004005c7308 */ /* 0x0003e20000000800 */
[----:B--2---:R-:W-:Y:S02]  /*4cf0*/  FFMA.FTZ R11, R169, c[0x0][0x23c], -R6 ;  /* 0x00008f00a90b7a23 */ /* 0x004fe40000010806 */
[----:B-1----:R-:W-:Y:S01]  /*4d00*/  FFMA.FTZ R4, R194, c[0x0][0x23c], -R0 ;  /* 0x00008f00c2047a23 */ /* 0x002fe20000010800 */
[----:B------:R-:W-:Y:S02]  /*4d10*/  MOV R194, R14 ;  /* 0x0000000e00c27202 */ /* 0x000fe40000000f00 */
[----:B----4-:R-:W-:Y:S02]  /*4d20*/  F2FP.PACK_AB R14, R179, R121 ;  /* 0x00000079b30e723e */ /* 0x010fe400000000ff */
[----:B------:R1:W2:Y:S02]  /*4d30*/  MUFU.EX2 R173, R4 ;  /* 0x0000000400ad7308 */ /* 0x0002a40000000800 */
[----:B-1----:R-:W-:Y:S01]  /*4d40*/  FFMA.FTZ R4, R193, c[0x0][0x23c], -R2 ;  /* 0x00008f00c1047a23 */ /* 0x002fe20000010802 */
[----:B------:R-:W-:-:S02]  /*4d50*/  MOV R193, R13 ;  /* 0x0000000d00c17202 */ /* 0x000fc40000000f00 */
[----:B---3--:R-:W-:-:S03]  /*4d60*/  F2FP.PACK_AB R13, R90, R94 ;  /* 0x0000005e5a0d723e */ /* 0x008fc600000000ff */
[----:B------:R1:W-:Y:S01]  /*4d70*/  MUFU.EX2 R174, R4 ;  /* 0x0000000400ae7308 */ /* 0x0003e20000000800 */
[----:B--2---:R-:W-:-:S07]  /*4d80*/  F2FP.PACK_AB R15, R173, R92 ;  /* 0x0000005cad0f723e */ /* 0x004fce00000000ff */
[----:B------:R-:W-:Y:S01]  /*4d90*/  HMMA.16816.F32 R48, R12, R24, RZ ;  /* 0x000000180c30723c */ /* 0x000fe200000018ff */
[----:B-1----:R-:W-:-:S07]  /*4da0*/  FFMA.FTZ R4, R185, c[0x0][0x23c], -R2 ;  /* 0x00008f00b9047a23 */ /* 0x002fce0000010802 */
[C---:B------:R-:W-:Y:S01]  /*4db0*/  HMMA.16816.F32 R40, R12.reuse, R20, RZ ;  /* 0x000000140c28723c */ /* 0x040fe200000018ff */
[----:B------:R1:W2:Y:S07]  /*4dc0*/  MUFU.EX2 R182, R4 ;  /* 0x0000000400b67308 */ /* 0x0002ae0000000800 */
[C---:B------:R-:W-:Y:S08]  /*4dd0*/  HMMA.16816.F32 R44, R12.reuse, R26, RZ ;  /* 0x0000001a0c2c723c */ /* 0x040ff000000018ff */
[----:B------:R-:W-:Y:S01]  /*4de0*/  HMMA.16816.F32 R36, R12, R22, RZ ;  /* 0x000000160c24723c */ /* 0x000fe200000018ff */
[----:B-1----:R-:W-:-:S02]  /*4df0*/  FFMA.FTZ R4, R155, c[0x0][0x23c], -R2 ;  /* 0x00008f009b047a23 */ /* 0x002fc40000010802 */
[----:B------:R-:W-:Y:S02]  /*4e00*/  LDSM.16.MT88.4 R152, [R205+0x5c00] ;  /* 0x005c0000cd98783b */ /* 0x000fe40000004200 */
[----:B------:R1:W-:Y:S02]  /*4e10*/  MUFU.EX2 R183, R4 ;  /* 0x0000000400b77308 */ /* 0x0003e40000000800 */
[----:B--2---:R-:W-:Y:S01]  /*4e20*/  F2FP.PACK_AB R12, R182, R174 ;  /* 0x000000aeb60c723e */ /* 0x004fe200000000ff */
[----:B-1----:R-:W-:-:S05]  /*4e30*/  FFMA.FTZ R4, R184, c[0x0][0x23c], -R2 ;  /* 0x00008f00b8047a23 */ /* 0x002fca0000010802 */
        /* <DEDUP_REMOVED lines=13> */
[----:B------:R-:W-:-:S02]  /*4f10*/  MOV R201, R53 ;  /* 0x0000003500c97202 */ /* 0x000fc40000000f00 */
[----:B--2---:R-:W-:Y:S01]  /*4f20*/  F2FP.PACK_AB R13, R181, R172 ;  /* 0x000000acb50d723e */ /* 0x004fe200000000ff */
[----:B------:R1:W-:Y:S03]  /*4f30*/  MUFU.EX2 R178, R4 ;  /* 0x0000000400b27308 */ /* 0x0003e60000000800 */
[C---:B------:R-:W-:Y:S08]  /*4f40*/  HMMA.16816.F32 R52, R16.reuse, R24, RZ ;  /* 0x000000181034723c */ /* 0x040ff000000018ff */
[----:B------:R-:W-:Y:S01]  /*4f50*/  HMMA.16816.F32 R24, R16, R22, RZ ;  /* 0x000000161018723c */ /* 0x000fe200000018ff */
[----:B------:R-:W2:Y:S04]  /*4f60*/  LDSM.16.MT88.4 R16, [R205+0x4800] ;  /* 0x00480000cd10783b */ /* 0x000ea80000004200 */
[----:B------:R-:W3:Y:S01]  /*4f70*/  LDSM.16.MT88.4 R20, [R206+0x4800] ;  /* 0x00480000ce14783b */ /* 0x000ee20000004200 */
[----:B-1----:R-:W-:Y:S01]  /*4f80*/  FFMA.FTZ R4, R195, c[0x0][0x23c], -R0 ;  /* 0x00008f00c3047a23 */ /* 0x002fe20000010800 */
[----:B------:R-:W-:-:S03]  /*4f90*/  MOV R195, R142 ;  /* 0x0000008e00c37202 */ /* 0x000fc60000000f00 */
[----:B------:R1:W4:Y:S02]  /*4fa0*/  MUFU.EX2 R180, R4 ;  /* 0x0000000400b47308 */ /* 0x0003240000000800 */
[----:B-1----:R-:W-:Y:S01]  /*4fb0*/  FFMA.FTZ R4, R68, c[0x0][0x23c], -R6 ;  /* 0x00008f0044047a23 */ /* 0x002fe20000010806 */
[----:B----4-:R-:W-:-:S05]  /*4fc0*/  F2FP.PACK_AB R15, R180, R178 ;  /* 0x000000b2b40f723e */ /* 0x010fca00000000ff */
[----:B------:R1:W-:Y:S02]  /*4fd0*/  MUFU.EX2 R185, R4 ;  /* 0x0000000400b97308 */ /* 0x0003e40000000800 */
[C---:B------:R-:W-:Y:S08]  /*4fe0*/  HMMA.16816.F32 R60, R12.reuse, R28, R40 ;  /* 0x0000001c0c3c723c */ /* 0x040ff00000001828 */
[----:B------:R-:W-:Y:S01]  /*4ff0*/  HMMA.16816.F32 R44, R12, R34, R44 ;  /* 0x000000220c2c723c */ /* 0x000fe2000000182c */
[----:B-1----:R-:W-:Y:S01]  /*5000*/  FFMA.FTZ R4, R218, c[0x0][0x23c], -R2 ;  /* 0x00008f00da047a23 */ /* 0x002fe20000010802 */
[----:B------:R-:W-:-:S03]  /*5010*/  MOV R218, R141 ;  /* 0x0000008d00da7202 */ /* 0x000fc60000000f00 */
[----:B------:R1:W-:Y:S03]  /*5020*/  MUFU.EX2 R176, R4 ;  /* 0x0000000400b07308 */ /* 0x0003e60000000800 */
[----:B------:R-:W-:Y:S01]  /*5030*/  HMMA.16816.F32 R36, R12, R30, R36 ;  /* 0x0000001e0c24723c */ /* 0x000fe20000001824 */
[----:B-1----:R-:W-:Y:S01]  /*5040*/  FFMA.FTZ R4, R203, c[0x0][0x23c], -R2 ;  /* 0x00008f00cb047a23 */ /* 0x002fe20000010802 */
[----:B------:R-:W-:-:S06]  /*5050*/  MOV R203, R140 ;  /* 0x0000008c00cb7202 */ /* 0x000fcc0000000f00 */
[----:B------:R-:W-:Y:S01]  /*5060*/  HMMA.16816.F32 R140, R12, R32, R48 ;  /* 0x000000200c8c723c */ /* 0x000fe20000001830 */
[----:B------:R1:W4:Y:S06]  /*5070*/  MUFU.EX2 R177, R4 ;  /* 0x0000000400b17308 */ /* 0x00032c0000000800 */
[----:B------:R-:W-:Y:S02]  /*5080*/  F2FP.PACK_AB R12, R245, R241 ;  /* 0x000000f1f50c723e */ /* 0x000fe400000000ff */
[----:B------:R-:W-:Y:S02]  /*5090*/  F2FP.PACK_AB R13, R197, R191 ;  /* 0x000000bfc50d723e */ /* 0x000fe400000000ff */
[----:B------:R-:W-:-:S02]  /*50a0*/  F2FP.PACK_AB R14, R248, R249 ;  /* 0x000000f9f80e723e */ /* 0x000fc400000000ff */
[----:B------:R-:W-:Y:S01]  /*50b0*/  F2FP.PACK_AB R15, R229, R226 ;  /* 0x000000e2e50f723e */ /* 0x000fe200000000ff */
[----:B-1----:R-:W-:-:S06]  /*50c0*/  FFMA.FTZ R4, R104, c[0x0][0x23c], -R2 ;  /* 0x00008f0068047a23 */ /* 0x002fcc0000010802 */
[C---:B------:R-:W-:Y:S01]  /*50d0*/  HMMA.16816.F32 R48, R12.reuse, R32, R52 ;  /* 0x000000200c30723c */ /* 0x040fe20000001834 */
[----:B------:R1:W-:Y:S07]  /*50e0*/  MUFU.EX2 R175, R4 ;  /* 0x0000000400af7308 */ /* 0x0003ee0000000800 */
[C---:B------:R-:W-:Y:S01]  /*50f0*/  HMMA.16816.F32 R52, R12.reuse, R30, R24 ;  /* 0x0000001e0c34723c */ /* 0x040fe20000001818 */
[----:B------:R-:W5:Y:S07]  /*5100*/  LDSM.16.MT88.4 R24, [R205+0x4c00] ;  /* 0x004c0000cd18783b */ /* 0x000f6e0000004200 */
[----:B------:R-:W-:Y:S01]  /*5110*/  HMMA.16816.F32 R40, R12, R34, R64 ;  /* 0x000000220c28723c */ /* 0x000fe20000001840 */
[----:B-1----:R-:W-:Y:S01]  /*5120*/  FFMA.FTZ R4, R105, c[0x0][0x23c], -R2 ;  /* 0x00008f0069047a23 */ /* 0x002fe20000010802 */
[----:B------:R-:W-:-:S03]  /*5130*/  MOV R105, R242 ;  /* 0x000000f200697202 */ /* 0x000fc60000000f00 */
[----:B------:R1:W-:Y:S02]  /*5140*/  MUFU.EX2 R104, R4 ;  /* 0x0000000400687308 */ /* 0x0003e40000000800 */
[----:B-1----:R-:W-:Y:S01]  /*5150*/  FFMA.FTZ R4, R219, c[0x0][0x23c], -R0 ;  /* 0x00008f00db047a23 */ /* 0x002fe20000010800 */
[----:B------:R-:W-:-:S05]  /*5160*/  MOV R219, R240 ;  /* 0x000000f000db7202 */ /* 0x000fca0000000f00 */
[----:B------:R1:W-:Y:S02]  /*5170*/  MUFU.EX2 R93, R4 ;  /* 0x00000004005d7308 */ /* 0x0003e40000000800 */
[----:B-1----:R-:W-:Y:S01]  /*5180*/  FFMA.FTZ R4, R106, c[0x0][0x23c], -R0 ;  /* 0x00008f006a047a23 */ /* 0x002fe20000010800 */
[----:B------:R-:W-:-:S05]  /*5190*/  MOV R106, R163 ;  /* 0x000000a3006a7202 */ /* 0x000fca0000000f00 */
[----:B------:R1:W1:Y:S02]  /*51a0*/  MUFU.EX2 R97, R4 ;  /* 0x0000000400617308 */ /* 0x0002640000000800 */
[----:B-1----:R-:W-:Y:S01]  /*51b0*/  FFMA.FTZ R4, R113, c[0x0][0x23c], -R0 ;  /* 0x00008f0071047a23 */ /* 0x002fe20000010800 */
[----:B------:R-:W-:Y:S02]  /*51c0*/  MOV R113, R69 ;  /* 0x0000004500717202 */ /* 0x000fe40000000f00 */
[----:B------:R-:W-:Y:S03]  /*51d0*/  HMMA.16816.F32 R68, R12, R28, R56 ;  /* 0x0000001c0c44723c */ /* 0x000fe60000001838 */
[----:B------:R1:W-:Y:S01]  /*51e0*/  MUFU.EX2 R96, R4 ;  /* 0x0000000400607308 */ /* 0x0003e20000000800 */
[----:B------:R-:W2:Y:S03]  /*51f0*/  LDSM.16.MT88.4 R28, [R206+0x4c00] ;  /* 0x004c0000ce1c783b */ /* 0x000ea60000004200 */
[----:B----4-:R-:W-:-:S02]  /*5200*/  F2FP.PACK_AB R12, R177, R176 ;  /* 0x000000b0b10c723e */ /* 0x010fc400000000ff */
[----:B------:R-:W-:Y:S02]  /*5210*/  F2FP.PACK_AB R13, R97, R93 ;  /* 0x0000005d610d723e */ /* 0x000fe400000000ff */
[----:B------:R-:W-:Y:S01]  /*5220*/  F2FP.PACK_AB R14, R104, R175 ;  /* 0x000000af680e723e */ /* 0x000fe200000000ff */
[----:B-1----:R-:W-:Y:S01]  /*5230*/  FFMA.FTZ R4, R103, c[0x0][0x23c], -R0 ;  /* 0x00008f0067047a23 */ /* 0x002fe20000010800 */
[----:B------:R-:W-:-:S03]  /*5240*/  MOV R103, R162 ;  /* 0x000000a200677202 */ /* 0x000fc60000000f00 */
[----:B------:R1:W4:Y:S02]  /*5250*/  MUFU.EX2 R91, R4 ;  /* 0x00000004005b7308 */ /* 0x0003240000000800 */
[----:B-1----:R-:W-:Y:S01]  /*5260*/  FFMA.FTZ R4, R95, c[0x0][0x23c], -R6 ;  /* 0x00008f005f047a23 */ /* 0x002fe20000010806 */
[----:B----4-:R-:W-:-:S05]  /*5270*/  F2FP.PACK_AB R15, R91, R96 ;  /* 0x000000605b0f723e */ /* 0x010fca00000000ff */
[----:B------:R1:W-:Y:S02]  /*5280*/  MUFU.EX2 R95, R4 ;  /* 0x00000004005f7308 */ /* 0x0003e40000000800 */
[C---:B--2---:R-:W-:Y:S08]  /*5290*/  HMMA.16816.F32 R140, R12.reuse, R16, R140 ;  /* 0x000000100c8c723c */ /* 0x044ff0000000188c */
[----:B---3--:R-:W-:Y:S01]  /*52a0*/  HMMA.16816.F32 R60, R12, R20, R60 ;  /* 0x000000140c3c723c */ /* 0x008fe2000000183c */
[----:B-1----:R-:W-:Y:S01]  /*52b0*/  FFMA.FTZ R4, R112, c[0x0][0x23c], -R2 ;  /* 0x00008f0070047a23 */ /* 0x002fe20000010802 */
[----:B------:R-:W-:-:S03]  /*52c0*/  MOV R112, R161 ;  /* 0x000000a100707202 */ /* 0x000fc60000000f00 */
        /* <DEDUP_REMOVED lines=8> */
[----:B------:R-:W-:Y:S01]  /*5350*/  MOV R107, R160 ;  /* 0x000000a0006b7202 */ /* 0x000fe20000000f00 */
        /* <DEDUP_REMOVED lines=8> */
[----:B------:R1:W-:Y:S01]  /*53e0*/  MUFU.EX2 R83, R4 ;  /* 0x0000000400537308 */ /* 0x0003e20000000800 */
[----:B------:R-:W-:-:S07]  /*53f0*/  F2FP.PACK_AB R14, R102, R220 ;  /* 0x000000dc660e723e */ /* 0x000fce00000000ff */
[----:B------:R-:W-:Y:S01]  /*5400*/  HMMA.16816.F32 R36, R12, R20, R68 ;  /* 0x000000140c24723c */ /* 0x000fe20000001844 */
[----:B-1----:R-:W-:-:S07]  /*5410*/  FFMA.FTZ R4, R110, c[0x0][0x23c], -R0 ;  /* 0x00008f006e047a23 */ /* 0x002fce0000010800 */
[C---:B------:R-:W-:Y:S01]  /*5420*/  HMMA.16816.F32 R44, R12.reuse, R18, R40 ;  /* 0x000000120c2c723c */ /* 0x040fe20000001828 */
[----:B------:R-:W-:Y:S01]  /*5430*/  MOV R110, R148 ;  /* 0x00000094006e7202 */ /* 0x000fe20000000f00 */
[----:B------:R1:W3:Y:S06]  /*5440*/  MUFU.EX2 R84, R4 ;  /* 0x0000000400547308 */ /* 0x0002ec0000000800 */
[C---:B------:R-:W-:Y:S01]  /*5450*/  HMMA.16816.F32 R48, R12.reuse, R16, R48 ;  /* 0x000000100c30723c */ /* 0x040fe20000001830 */
[----:B------:R-:W-:Y:S07]  /*5460*/  LDSM.16.MT88.4 R16, [R206+0x5000] ;  /* 0x00500000ce10783b */ /* 0x000fee0000004200 */
[----:B------:R-:W-:Y:S01]  /*5470*/  HMMA.16816.F32 R40, R12, R22, R52 ;  /* 0x000000160c28723c */ /* 0x000fe20000001834 */
[----:B------:R-:W4:Y:S01]  /*5480*/  LDSM.16.MT88.4 R20, [R205+0x5000] ;  /* 0x00500000cd14783b */ /* 0x000f220000004200 */
[----:B-1----:R-:W-:-:S04]  /*5490*/  FFMA.FTZ R4, R114, c[0x0][0x23c], -R0 ;  /* 0x00008f0072047a23 */ /* 0x002fc80000010800 */
[----:B------:R1:W-:Y:S01]  /*54a0*/  MUFU.EX2 R82, R4 ;  /* 0x0000000400527308 */ /* 0x0003e20000000800 */
[----:B--2---:R-:W-:Y:S02]  /*54b0*/  F2FP.PACK_AB R12, R88, R89 ;  /* 0x00000059580c723e */ /* 0x004fe400000000ff */
[----:B---3--:R-:W-:Y:S02]  /*54c0*/  F2FP.PACK_AB R13, R84, R83 ;  /* 0x00000053540d723e */ /* 0x008fe400000000ff */
[----:B------:R-:W-:Y:S01]  /*54d0*/  F2FP.PACK_AB R14, R85, R86 ;  /* 0x00000056550e723e */ /* 0x000fe200000000ff */
[----:B-1----:R-:W-:-:S04]  /*54e0*/  FFMA.FTZ R4, R111, c[0x0][0x23c], -R0 ;  /* 0x00008f006f047a23 */ /* 0x002fc80000010800 */
[----:B------:R1:W2:Y:S02]  /*54f0*/  MUFU.EX2 R81, R4 ;  /* 0x0000000400517308 */ /* 0x0002a40000000800 */
[----:B-1----:R-:W-:Y:S01]  /*5500*/  FFMA.FTZ R4, R98, c[0x0][0x23c], -R6 ;  /* 0x00008f0062047a23 */ /* 0x002fe20000010806 */
[----:B--2---:R-:W-:-:S05]  /*5510*/  F2FP.PACK_AB R15, R81, R82 ;  /* 0x00000052510f723e */ /* 0x004fca00000000ff */
[----:B------:R1:W-:Y:S02]  /*5520*/  MUFU.EX2 R87, R4 ;  /* 0x0000000400577308 */ /* 0x0003e40000000800 */
[C---:B-----5:R-:W-:Y:S08]  /*5530*/  HMMA.16816.F32 R140, R12.reuse, R24, R140 ;  /* 0x000000180c8c723c */ /* 0x060ff0000000188c */
        /* <DEDUP_REMOVED lines=18> */
[----:B------:R-:W5:Y:S01]  /*5660*/  LDSM.16.MT88.4 R28, [R206+0x5400] ;  /* 0x00540000ce1c783b */ /* 0x000f620000004200 */
[----:B---3--:R-:W-:-:S04]  /*5670*/  FFMA.FTZ R4, R109, c[0x0][0x23c], -R2 ;  /* 0x00008f006d047a23 */ /* 0x008fc80000010802 */
[----:B------:R3:W3:Y:S01]  /*5680*/  MUFU.EX2 R77, R4 ;  /* 0x00000004004d7308 */ /* 0x0006e20000000800 */
[----:B--2---:R-:W-:Y:S01]  /*5690*/  F2FP.PACK_AB R12, R79, R80 ;  /* 0x000000504f0c723e */ /* 0x004fe200000000ff */
[----:B---3--:R-:W-:Y:S01]  /*56a0*/  FFMA.FTZ R4, R128, c[0x0][0x23c], -R0 ;  /* 0x00008f0080047a23 */ /* 0x008fe20000010800 */
[----:B------:R-:W-:-:S05]  /*56b0*/  F2FP.PACK_AB R14, R77, R78 ;  /* 0x0000004e4d0e723e */ /* 0x000fca00000000ff */
        /* <DEDUP_REMOVED lines=30> */
[----:B------:R-:W1:Y:S01]  /*58a0*/  LDSM.16.MT88.4 R16, [R206+0x5800] ;  /* 0x00580000ce10783b */ /* 0x000e620000004200 */
[----:B----4-:R-:W-:-:S04]  /*58b0*/  FFMA.FTZ R4, R118, c[0x0][0x23c], -R2 ;  /* 0x00008f0076047a23 */ /* 0x010fc80000010802 */
[----:B------:R4:W4:Y:S01]  /*58c0*/  MUFU.EX2 R68, R4 ;  /* 0x0000000400447308 */ /* 0x0009220000000800 */
[----:B---3--:R-:W-:Y:S01]  /*58d0*/  F2FP.PACK_AB R12, R70, R71 ;  /* 0x00000047460c723e */ /* 0x008fe200000000ff */
[----:B----4-:R-:W-:Y:S01]  /*58e0*/  FFMA.FTZ R4, R145, c[0x0][0x23c], -R0 ;  /* 0x00008f0091047a23 */ /* 0x010fe20000010800 */
[----:B------:R-:W-:-:S05]  /*58f0*/  F2FP.PACK_AB R14, R68, R69 ;  /* 0x00000045440e723e */ /* 0x000fca00000000ff */
[----:B------:R3:W-:Y:S02]  /*5900*/  MUFU.EX2 R65, R4 ;  /* 0x0000000400417308 */ /* 0x0007e40000000800 */
[----:B---3--:R-:W-:-:S06]  /*5910*/  FFMA.FTZ R4, R133, c[0x0][0x23c], -R0 ;  /* 0x00008f0085047a23 */ /* 0x008fcc0000010800 */
[----:B------:R3:W4:Y:S02]  /*5920*/  MUFU.EX2 R67, R4 ;  /* 0x0000000400437308 */ /* 0x0007240000000800 */
[----:B---3--:R-:W-:Y:S01]  /*5930*/  FFMA.FTZ R4, R139, c[0x0][0x23c], -R0 ;  /* 0x00008f008b047a23 */ /* 0x008fe20000010800 */
[----:B----4-:R-:W-:-:S05]  /*5940*/  F2FP.PACK_AB R13, R67, R65 ;  /* 0x00000041430d723e */ /* 0x010fca00000000ff */
        /* <DEDUP_REMOVED lines=10> */
[C---:B-----5:R-:W-:Y:S08]  /*59f0*/  HMMA.16816.F32 R160, R12.reuse, R28, R160 ;  /* 0x0000001c0ca0723c */ /* 0x060ff000000018a0 */
        /* <DEDUP_REMOVED lines=10> */
[----:B------:R1:W-:Y:S06]  /*5aa0*/  MUFU.EX2 R60, R4 ;  /* 0x00000004003c7308 */ /* 0x0003ec0000000800 */
[--C-:B------:R-:W-:Y:S01]  /*5ab0*/  FFMA.FTZ R24, R147, c[0x0][0x23c], -R6.reuse ;  /* 0x00008f0093187a23 */ /* 0x100fe20000010806 */
[----:B------:R-:W-:Y:S01]  /*5ac0*/  HMMA.16816.F32 R44, R12, R28, R44 ;  /* 0x0000001c0c2c723c */ /* 0x000fe2000000182c */
[----:B------:R-:W-:-:S04]  /*5ad0*/  FFMA.FTZ R6, R146, c[0x0][0x23c], -R6 ;  /* 0x00008f0092067a23 */ /* 0x000fc80000010806 */
[----:B------:R-:W-:Y:S03]  /*5ae0*/  MUFU.EX2 R240, R6 ;  /* 0x0000000600f07308 */ /* 0x000fe60000000800 */
[----:B------:R-:W-:Y:S01]  /*5af0*/  HMMA.16816.F32 R28, R12, R30, R32 ;  /* 0x0000001e0c1c723c */ /* 0x000fe20000001820 */
[----:B------:R-:W4:Y:S01]  /*5b00*/  LDSM.16.MT88.4 R32, [R206+0x5c00] ;  /* 0x005c0000ce20783b */ /* 0x000f220000004200 */
[----:B-1----:R-:W-:-:S03]  /*5b10*/  FFMA.FTZ R4, R130, c[0x0][0x23c], -R2 ;  /* 0x00008f0082047a23 */ /* 0x002fc60000010802 */
[----:B------:R-:W1:Y:S02]  /*5b20*/  MUFU.EX2 R24, R24 ;  /* 0x0000001800187308 */ /* 0x000e640000000800 */
[----:B---3--:R-:W-:-:S06]  /*5b30*/  F2FP.PACK_AB R12, R61, R62 ;  /* 0x0000003e3d0c723e */ /* 0x008fcc00000000ff */
[----:B------:R3:W5:Y:S01]  /*5b40*/  MUFU.EX2 R59, R4 ;  /* 0x00000004003b7308 */ /* 0x0007620000000800 */
[----:B-1----:R-:W-:Y:S01]  /*5b50*/  F2FP.PACK_AB R171, R240, R24 ;  /* 0x00000018f0ab723e */ /* 0x002fe200000000ff */
[----:B---3--:R-:W-:Y:S01]  /*5b60*/  FFMA.FTZ R4, R159, c[0x0][0x23c], -R0 ;  /* 0x00008f009f047a23 */ /* 0x008fe20000010800 */
[----:B-----5:R-:W-:-:S05]  /*5b70*/  F2FP.PACK_AB R14, R59, R60 ;  /* 0x0000003c3b0e723e */ /* 0x020fca00000000ff */
        /* <DEDUP_REMOVED lines=11> */
[C---:B--2---:R-:W-:Y:S08]  /*5c30*/  HMMA.16816.F32 R140, R12.reuse, R20, R140 ;  /* 0x000000140c8c723c */ /* 0x044ff0000000188c */
[----:B------:R-:W-:Y:S01]  /*5c40*/  HMMA.16816.F32 R148, R12, R22, R148 ;  /* 0x000000160c94723c */ /* 0x000fe20000001894 */
[----:B-1----:R-:W-:-:S04]  /*5c50*/  FFMA.FTZ R4, R156, c[0x0][0x23c], -R2 ;  /* 0x00008f009c047a23 */ /* 0x002fc80000010802 */
[----:B------:R1:W-:Y:S03]  /*5c60*/  MUFU.EX2 R52, R4 ;  /* 0x0000000400347308 */ /* 0x0003e60000000800 */
[C---:B------:R-:W-:Y:S08]  /*5c70*/  HMMA.16816.F32 R160, R12.reuse, R16, R160 ;  /* 0x000000100ca0723c */ /* 0x040ff000000018a0 */
[----:B------:R-:W-:Y:S01]  /*5c80*/  HMMA.16816.F32 R36, R12, R18, R36 ;  /* 0x000000120c24723c */ /* 0x000fe20000001824 */
[----:B-1----:R-:W-:-:S06]  /*5c90*/  FFMA.FTZ R4, R144, c[0x0][0x23c], -R2 ;  /* 0x00008f0090047a23 */ /* 0x002fcc0000010802 */
[----:B------:R-:W-:Y:S01]  /*5ca0*/  F2FP.PACK_AB R12, R192, R201 ;  /* 0x000000c9c00c723e */ /* 0x000fe200000000ff */
[----:B------:R-:W-:Y:S01]  /*5cb0*/  FFMA.FTZ R2, R134, c[0x0][0x23c], -R2 ;  /* 0x00008f0086027a23 */ /* 0x000fe20000010802 */
[----:B------:R-:W-:Y:S01]  /*5cc0*/  F2FP.PACK_AB R13, R87, R95 ;  /* 0x0000005f570d723e */ /* 0x000fe200000000ff */
[----:B------:R1:W-:Y:S01]  /*5cd0*/  MUFU.EX2 R27, R4 ;  /* 0x00000004001b7308 */ /* 0x0003e20000000800 */
[----:B------:R-:W-:Y:S02]  /*5ce0*/  F2FP.PACK_AB R14, R193, R200 ;  /* 0x000000c8c10e723e */ /* 0x000fe400000000ff */
[----:B------:R-:W-:-:S05]  /*5cf0*/  F2FP.PACK_AB R15, R66, R76 ;  /* 0x0000004c420f723e */ /* 0x000fca00000000ff */
[----:B------:R2:W3:Y:S02]  /*5d00*/  MUFU.EX2 R242, R2 ;  /* 0x0000000200f27308 */ /* 0x0004e40000000800 */
[----:B------:R-:W-:Y:S01]  /*5d10*/  HMMA.16816.F32 R144, R12, R20, R48 ;  /* 0x000000140c90723c */ /* 0x000fe20000001830 */
[----:B-1----:R-:W-:-:S06]  /*5d20*/  FFMA.FTZ R4, R167, c[0x0][0x23c], -R0 ;  /* 0x00008f00a7047a23 */ /* 0x002fcc0000010800 */
[----:B------:R-:W-:Y:S01]  /*5d30*/  FADD.FTZ R20, R190, R188 ;  /* 0x000000bcbe147221 */ /* 0x000fe20000010000 */
[----:B------:R-:W-:Y:S01]  /*5d40*/  HMMA.16816.F32 R44, R12, R16, R44 ;  /* 0x000000100c2c723c */ /* 0x000fe2000000182c */
[----:B------:R1:W-:Y:S01]  /*5d50*/  MUFU.EX2 R21, R4 ;  /* 0x0000000400157308 */ /* 0x0003e20000000800 */
[----:B--2---:R-:W-:Y:S01]  /*5d60*/  FFMA.FTZ R2, R170, c[0x0][0x23c], -R0 ;  /* 0x00008f00aa027a23 */ /* 0x004fe20000010800 */
[----:B---3--:R-:W-:-:S05]  /*5d70*/  F2FP.PACK_AB R166, R242, R27 ;  /* 0x0000001bf2a6723e */ /* 0x008fca00000000ff */
[----:B------:R-:W-:Y:S01]  /*5d80*/  HMMA.16816.F32 R40, R12, R22, R40 ;  /* 0x000000160c28723c */ /* 0x000fe20000001828 */
[----:B------:R2:W-:Y:S01]  /*5d90*/  MUFU.EX2 R26, R2 ;  /* 0x00000002001a7308 */ /* 0x0005e20000000800 */
[----:B------:R-:W-:-:S06]  /*5da0*/  F2FP.PACK_AB R170, R187, R186 ;  /* 0x000000babbaa723e */ /* 0x000fcc00000000ff */
[----:B------:R-:W-:Y:S01]  /*5db0*/  HMMA.16816.F32 R28, R12, R18, R28 ;  /* 0x000000120c1c723c */ /* 0x000fe2000000181c */
[----:B-1----:R-:W-:Y:S01]  /*5dc0*/  FADD.FTZ R4, R237, R236 ;  /* 0x000000eced047221 */ /* 0x002fe20000010000 */
[----:B------:R1:W-:Y:S01]  /*5dd0*/  MUFU.EX2 R16, R5 ;  /* 0x0000000500107308 */ /* 0x0003e20000000800 */
[----:B--2---:R-:W-:-:S07]  /*5de0*/  FFMA.FTZ R2, R168, c[0x0][0x23c], -R0 ;  /* 0x00008f00a8027a23 */ /* 0x004fce0000010800 */
[----:B------:R-:W2:Y:S01]  /*5df0*/  MUFU.EX2 R13, R11 ;  /* 0x0000000b000d7308 */ /* 0x000ea20000000800 */
[----:B------:R-:W-:Y:S01]  /*5e00*/  FFMA.FTZ R0, R164, c[0x0][0x23c], -R0 ;  /* 0x00008f00a4007a23 */ /* 0x000fe20000010800 */
[----:B------:R-:W-:Y:S02]  /*5e10*/  F2FP.PACK_AB R164, R52, R53 ;  /* 0x0000003534a4723e */ /* 0x000fe400000000ff */
[----:B------:R-:W-:-:S04]  /*5e20*/  F2FP.PACK_AB R168, R202, R194 ;  /* 0x000000c2caa8723e */ /* 0x000fc800000000ff */
[----:B------:R-:W3:Y:S01]  /*5e30*/  MUFU.EX2 R25, R2 ;  /* 0x0000000200197308 */ /* 0x000ee20000000800 */
[----:B-1----:R-:W-:Y:S02]  /*5e40*/  FADD.FTZ R5, R238, R4 ;  /* 0x00000004ee057221 */ /* 0x002fe40000010000 */
[----:B------:R-:W-:Y:S02]  /*5e50*/  FADD.FTZ R4, R189, R20 ;  /* 0x00000014bd047221 */ /* 0x000fe40000010000 */
[----:B------:R-:W-:Y:S02]  /*5e60*/  FADD.FTZ R5, R239, R5 ;  /* 0x00000005ef057221 */ /* 0x000fe40000010000 */
[----:B------:R-:W-:Y:S01]  /*5e70*/  FADD.FTZ R4, R196, R4 ;  /* 0x00000004c4047221 */ /* 0x000fe20000010000 */
[----:B------:R-:W1:Y:S01]  /*5e80*/  MUFU.EX2 R243, R0 ;  /* 0x0000000000f37308 */ /* 0x000e620000000800 */
[----:B------:R-:W-:Y:S01]  /*5e90*/  FADD.FTZ R6, R241, R5 ;  /* 0x00000005f1067221 */ /* 0x000fe20000010000 */
[----:B--2---:R-:W-:Y:S01]  /*5ea0*/  F2FP.PACK_AB R169, R13, R16 ;  /* 0x000000100da9723e */ /* 0x004fe200000000ff */
[----:B------:R-:W-:-:S02]  /*5eb0*/  FADD.FTZ R5, R191, R4 ;  /* 0x00000004bf057221 */ /* 0x000fc40000010000 */
[----:B------:R-:W-:Y:S02]  /*5ec0*/  FADD.FTZ R4, R245, R6 ;  /* 0x00000006f5047221 */ /* 0x000fe40000010000 */
[----:B------:R-:W-:Y:S01]  /*5ed0*/  FADD.FTZ R5, R197, R5 ;  /* 0x00000005c5057221 */ /* 0x000fe20000010000 */
[----:B---3--:R-:W-:Y:S01]  /*5ee0*/  F2FP.PACK_AB R165, R25, R26 ;  /* 0x0000001a19a5723e */ /* 0x008fe200000000ff */
[----:B------:R-:W-:Y:S01]  /*5ef0*/  FADD.FTZ R2, R123, R120 ;  /* 0x000000787b027221 */ /* 0x000fe20000010000 */
[C---:B------:R-:W-:Y:S01]  /*5f00*/  HMMA.16816.F32 R144, R168.reuse, R152, R144 ;  /* 0x00000098a890723c */ /* 0x040fe20000001890 */
[----:B------:R-:W-:Y:S02]  /*5f10*/  FADD.FTZ R4, R249, R4 ;  /* 0x00000004f9047221 */ /* 0x000fe40000010000 */
[----:B------:R-:W-:Y:S02]  /*5f20*/  FADD.FTZ R2, R121, R2 ;  /* 0x0000000279027221 */ /* 0x000fe40000010000 */
[----:B------:R-:W-:Y:S01]  /*5f30*/  FADD.FTZ R5, R226, R5 ;  /* 0x00000005e2057221 */ /* 0x000fe20000010000 */
[----:B-1----:R-:W-:Y:S01]  /*5f40*/  F2FP.PACK_AB R167, R243, R21 ;  /* 0x00000015f3a7723e */ /* 0x002fe200000000ff */
[----:B------:R-:W-:Y:S01]  /*5f50*/  FADD.FTZ R0, R94, R90 ;  /* 0x0000005a5e007221 */ /* 0x000fe20000010000 */
[----:B----4-:R-:W-:Y:S01]  /*5f60*/  HMMA.16816.F32 R156, R168, R32, R44 ;  /* 0x00000020a89c723c */ /* 0x010fe2000000182c */
        /* <DEDUP_REMOVED lines=24> */
[-C--:B------:R-:W-:Y:S01]  /*60f0*/  HMMA.16816.F32 R164, R164, R34.reuse, R36 ;  /* 0x00000022a4a4723c */ /* 0x080fe20000001824 */
        /* <DEDUP_REMOVED lines=86> */
[----:B------:R-:W-:Y:S01]  /*6660*/  FADD.FTZ R243, R243, R0 ;  /* 0x00000000f3f37221 */ /* 0x000fe20000010000 */
[----:B------:R-:W-:Y:S01]  /*6670*/  MOV R0, R122 ;  /* 0x0000007a00007202 */ /* 0x000fe20000000f00 */
[----:B------:R-:W-:Y:S02]  /*6680*/  FADD.FTZ R241, R187, R5 ;  /* 0x00000005bbf17221 */ /* 0x000fe40000010000 */
[----:B------:R-:W-:Y:S02]  /*6690*/  FADD.FTZ R240, R240, R4 ;  /* 0x00000004f0f07221 */ /* 0x000fe40000010000 */
[----:B------:R-:W-:Y:S01]  /*66a0*/  FADD.FTZ R242, R242, R2 ;  /* 0x00000002f2f27221 */ /* 0x000fe20000010000 */
[----:B------:R-:W-:Y:S05]  /*66b0*/  @!P1 BRA `(.L_x_71) ;  /* 0x0000577000009947 */ /* 0x000fea0003800000 */
[----:B------:R-:W2:Y:S01]  /*66c0*/  LDL.64 R192, [R1+0x18] ;  /* 0x0000180001c07983 */ /* 0x000ea20000100a00 */
[----:B------:R-:W-:Y:S01]  /*66d0*/  IMAD.MOV.U32 R187, RZ, RZ, c[0x0][0x1a0] ;  /* 0x00006800ffbb7624 */ /* 0x000fe200078e00ff */
[----:B------:R-:W-:Y:S01]  /*66e0*/  IADD3 R4, R244, -0x2, RZ ;  /* 0xfffffffef4047810 */ /* 0x000fe20007ffe0ff */
[----:B------:R-:W-:Y:S01]  /*66f0*/  IMAD.MOV.U32 R202, RZ, RZ, 0x7 ;  /* 0x00000007ffca7424 */ /* 0x000fe200078e00ff */
[----:B------:R-:W-:Y:S01]  /*6700*/  ISETP.GE.AND P0, PT, R246, c[0x0][0x220], PT ;  /* 0x00008800f6007a0c */ /* 0x000fe20003f06270 */
[----:B------:R-:W-:Y:S01]  /*6710*/  IMAD.SHL.U32 R186, R187, 0x80, RZ ;  /* 0x00000080bbba7824 */ /* 0x000fe200078e00ff */
[----:B------:R-:W-:Y:S01]  /*6720*/  SHF.R.S32.HI R0, RZ, 0x1f, R4 ;  /* 0x0000001fff007819 */ /* 0x000fe20000011404 */
[----:B------:R-:W-:-:S04]  /*6730*/  DEPBAR.LE SB0, 0x0 ;  /* 0x000080000000791a */ /* 0x000fc80000000000 */
[----:B------:R-:W-:Y:S01]  /*6740*/  SHF.L.U64.HI R202, R187, R202, c[0x0][0x1a4] ;  /* 0x00006900bbca7619 */ /* 0x000fe200000102ca */
[----:B------:R-:W-:Y:S04]  /*6750*/  BAR.SYNC.DEFER_BLOCKING 0x0 ;  /* 0x0000000000007b1d */ /* 0x000fe80000010000 */
[----:B------:R-:W-:Y:S02]  /*6760*/  IMAD R6, R202, R4, RZ ;  /* 0x00000004ca067224 */ /* 0x000fe400078e02ff */
[----:B------:R-:W-:Y:S02]  /*6770*/  IMAD.MOV.U32 R202, RZ, RZ, c[0x0][0x1a0] ;  /* 0x00006800ffca7624 */ /* 0x000fe400078e00ff */
[----:B------:R-:W-:Y:S02]  /*6780*/  IMAD R6, R0, R186, R6 ;  /* 0x000000ba00067224 */ /* 0x000fe400078e0206 */
[----:B------:R-:W-:-:S02]  /*6790*/  @!P0 IMAD.MOV.U32 R11, RZ, RZ, c[0x0][0x1a4] ;  /* 0x00006900ff0b8624 */ /* 0x000fc400078e00ff */
[----:B------:R-:W-:Y:S01]  /*67a0*/  @!P0 IMAD.MOV.U32 R12, RZ, RZ, c[0x0][0x1a4] ;  /* 0x00006900ff0c8624 */ /* 0x000fe200078e00ff */
[----:B------:R-:W-:Y:S04]  /*67b0*/  @P0 STS [R217+0x4000], RZ ;  /* 0x004000ffd9000388 */ /* 0x000fe80000000800 */
[----:B------:R-:W-:Y:S04]  /*67c0*/  @P0 STS [R217+0x4004], RZ ;  /* 0x004004ffd9000388 */ /* 0x000fe80000000800 */
[----:B------:R-:W-:Y:S01]  /*67d0*/  @P0 STS.64 [R217+0x4008], RZ ;  /* 0x004008ffd9000388 */ /* 0x000fe20000000a00 */
[----:B--2---:R-:W-:-:S04]  /*67e0*/  IMAD.WIDE.U32 R4, R4, R186, R192 ;  /* 0x000000ba04047225 */ /* 0x004fc800078e00c0 */
[C---:B------:R-:W-:Y:S01]  /*67f0*/  IMAD.SHL.U32 R186, R187.reuse, 0x20, RZ ;  /* 0x00000020bbba7824 */ /* 0x040fe200078e00ff */
[-C--:B------:R-:W-:Y:S01]  /*6800*/  @!P0 LEA R2, P2, R187, R4.reuse, 0x6 ;  /* 0x00000004bb028211 */ /* 0x080fe200078430ff */
[----:B------:R-:W-:Y:S01]  /*6810*/  IMAD.IADD R5, R5, 0x1, R6 ;  /* 0x0000000105057824 */ /* 0x000fe200078e0206 */
[----:B------:R-:W-:Y:S02]  /*6820*/  @!P0 LEA R18, P5, R4, c[0x0][0x170], 0x1 ;  /* 0x00005c0004128a11 */ /* 0x000fe400078a08ff */
[----:B------:R-:W-:Y:S01]  /*6830*/  @!P0 IADD3 R0, P4, R186, R4, RZ ;  /* 0x00000004ba008210 */ /* 0x000fe20007f9e0ff */
[----:B------:R-:W-:Y:S01]  /*6840*/  IMAD.MOV.U32 R186, RZ, RZ, 0x5 ;  /* 0x00000005ffba7424 */ /* 0x000fe200078e00ff */
[----:B------:R-:W-:Y:S02]  /*6850*/  @!P0 LEA.HI.X R11, R187, R5, R11, 0x6, P2 ;  /* 0x00000005bb0b8211 */ /* 0x000fe400010f340b */
[----:B------:R-:W-:Y:S02]  /*6860*/  @!P0 LEA R16, P3, R0, c[0x0][0x170], 0x1 ;  /* 0x00005c0000108a11 */ /* 0x000fe400078608ff */
[----:B------:R-:W-:-:S02]  /*6870*/  SHF.L.U64.HI R186, R202, R186, c[0x0][0x1a4] ;  /* 0x00006900caba7619 */ /* 0x000fc400000102ba */
[--C-:B------:R-:W-:Y:S02]  /*6880*/  @!P0 LEA.HI.X R19, R4, c[0x0][0x174], R5.reuse, 0x1, P5 ;  /* 0x00005d0004138a11 */ /* 0x100fe400028f0c05 */
[----:B------:R-:W-:Y:S01]  /*6890*/  @!P0 LEA R14, P1, R2, c[0x0][0x170], 0x1 ;  /* 0x00005c00020e8a11 */ /* 0x000fe200078208ff */
[--C-:B------:R-:W-:Y:S02]  /*68a0*/  @!P0 IMAD.X R6, R186, 0x1, R5.reuse, P4 ;  /* 0x00000001ba068824 */ /* 0x100fe400020e0605 */
[----:B------:R-:W-:Y:S01]  /*68b0*/  @!P0 IMAD.WIDE.U32 R4, R187, 0x60, R4 ;  /* 0x00000060bb048825 */ /* 0x000fe200078e0004 */
[----:B------:R-:W-:Y:S01]  /*68c0*/  @!P0 LEA.HI.X R15, R2, c[0x0][0x174], R11, 0x1, P1 ;  /* 0x00005d00020f8a11 */ /* 0x000fe200008f0c0b */
[----:B------:R-:W-:Y:S01]  /*68d0*/  @!PT LDS RZ, [RZ] ;  /* 0x00000000fffff984 */ /* 0x000fe20000000800 */
[----:B------:R-:W-:Y:S01]  /*68e0*/  @!PT LDS RZ, [RZ] ;  /* 0x00000000fffff984 */ /* 0x000fe20000000800 */
[----:B------:R-:W-:Y:S01]  /*68f0*/  @!PT LDS RZ, [RZ] ;  /* 0x00000000fffff984 */ /* 0x000fe20000000800 */
[----:B------:R1:W-:Y:S01]  /*6900*/  @!P0 LDGSTS.E.BYPASS.LTC128B.128 [R217+0x4000], [R18.64] ;  /* 0x0400000012d98fae */ /* 0x0003e2000b901d48 */
[----:B------:R-:W-:Y:S01]  /*6910*/  @!P0 LEA.HI.X R17, R0, c[0x0][0x174], R6, 0x1, P3 ;  /* 0x00005d0000118a11 */ /* 0x000fe200018f0c06 */
[----:B------:R-:W-:Y:S01]  /*6920*/  @!P0 IMAD R0, R12, 0x60, RZ ;  /* 0x000000600c008824 */ /* 0x000fe200078e02ff */
[----:B------:R-:W-:Y:S01]  /*6930*/  @!P0 LEA R12, P1, R4, c[0x0][0x170], 0x1 ;  /* 0x00005c00040c8a11 */ /* 0x000fe200078208ff */
[----:B------:R-:W-:Y:S02]  /*6940*/  @P0 STS.128 [R217+0x4800], RZ ;  /* 0x004800ffd9000388 */ /* 0x000fe40000000c00 */
[----:B------:R-:W-:-:S02]  /*6950*/  @!P0 IMAD.IADD R0, R0, 0x1, R5 ;  /* 0x0000000100008824 */ /* 0x000fc400078e0205 */
[----:B------:R-:W-:Y:S01]  /*6960*/  @!PT LDS RZ, [RZ] ;  /* 0x00000000fffff984 */ /* 0x000fe20000000800 */
[----:B------:R-:W-:Y:S01]  /*6970*/  @!PT LDS RZ, [RZ] ;  /* 0x00000000fffff984 */ /* 0x000fe20000000800 */
[----:B------:R-:W-:Y:S01]  /*6980*/  @!PT LDS RZ, [RZ] ;  /* 0x00000000fffff984 */ /* 0x000fe20000000800 */
[----:B------:R1:W-:Y:S03]  /*6990*/  @!P0 LDGSTS.E.BYPASS.LTC128B.128 [R217+0x4800], [R16.64] ;  /* 0x0480000010d98fae */ /* 0x0003e6000b901d48 */
[----:B------:R-:W-:Y:S01]  /*69a0*/  @!P0 LEA.HI.X R13, R4, c[0x0][0x174], R0, 0x1, P1 ;  /* 0x00005d00040d8a11 */ /* 0x000fe200008f0c00 */
[----:B------:R-:W-:Y:S04]  /*69b0*/  @P0 STS.128 [R217+0x5000], RZ ;  /* 0x005000ffd9000388 */ /* 0x000fe80000000c00 */
[----:B------:R-:W-:Y:S01]  /*69c0*/  @!PT LDS RZ, [RZ] ;  /* 0x00000000fffff984 */ /* 0x000fe20000000800 */
[----:B------:R-:W-:Y:S01]  /*69d0*/  @!PT LDS RZ, [RZ] ;  /* 0x00000000fffff984 */ /* 0x000fe20000000800 */
[----:B------:R-:W-:Y:S01]  /*69e0*/  @!PT LDS RZ, [RZ] ;  /* 0x00000000fffff984 */ /* 0x000fe20000000800 */
[----:B------:R2:W-:Y:S04]  /*69f0*/  @!P0 LDGSTS.E.BYPASS.LTC128B.128 [R217+0x5000], [R14.64] ;  /* 0x050000000ed98fae */ /* 0x0005e8000b901d48 */
[----:B------:R-:W-:Y:S04]  /*6a00*/  @P0 STS.128 [R217+0x5800], RZ ;  /* 0x005800ffd9000388 */ /* 0x000fe80000000c00 */
[----:B------:R-:W-:Y:S01]  /*6a10*/  @!PT LDS RZ, [RZ] ;  /* 0x00000000fffff984 */ /* 0x000fe20000000800 */
[----:B------:R-:W-:Y:S01]  /*6a20*/  @!PT LDS RZ, [RZ] ;  /* 0x00000000fffff984 */ /* 0x000fe20000000800 */
[----:B------:R-:W-:Y:S01]  /*6a30*/  @!PT LDS RZ, [RZ] ;  /* 0x00000000fffff984 */ /* 0x000fe20000000800 */
[----:B------:R2:W-:Y:S04]  /*6a40*/  @!P0 LDGSTS.E.BYPASS.LTC128B.128 [R217+0x5800], [R12.64] ;  /* 0x058000000cd98fae */ /* 0x0005e8000b901d48 */
[----:B------:R-:W-:Y:S04]  /*6a50*/  LDSM.16.M88.4 R44, [R204+0x2000] ;  /* 0x00200000cc2c783b */ /* 0x000fe80000000200 */
[----:B------:R-:W-:Y:S04]  /*6a60*/  LDSM.16.M88.4 R40, [R204+0x2400] ;  /* 0x00240000cc28783b */ /* 0x000fe80000000200 */
[----:B------:R-:W-:Y:S04]  /*6a70*/  LDSM.16.M88.4 R36, [R204+0x2800] ;  /* 0x00280000cc24783b */ /* 0x000fe80000000200 */
[----:B------:R-:W-:Y:S04]  /*6a80*/  LDSM.16.M88.4 R32, [R204+0x2c00] ;  /* 0x002c0000cc20783b */ /* 0x000fe80000000200 */
[----:B------:R-:W-:Y:S04]  /*6a90*/  LDSM.16.M88.4 R28, [R204+0x3000] ;  /* 0x00300000cc1c783b */ /* 0x000fe80000000200 */
[----:B------:R-:W-:Y:S04]  /*6aa0*/  LDSM.16.M88.4 R24, [R204+0x3400] ;  /* 0x00340000cc18783b */ /* 0x000fe80000000200 */
[----:B--2---:R-:W2:Y:S04]  /*6ab0*/  LDSM.16.M88.4 R12, [R207+0x1000] ;  /* 0x00100000cf0c783b */ /* 0x004ea80000000200 */
[----:B-1----:R-:W1:Y:S04]  /*6ac0*/  LDSM.16.M88.4 R16, [R204+0x3800] ;  /* 0x00380000cc10783b */ /* 0x002e680000000200 */
[----:B------:R-:W3:Y:S04]  /*6ad0*/  LDSM.16.M88.4 R48, [R204+0x3c00] ;  /* 0x003c0000cc30783b */ /* 0x000ee80000000200 */
[----:B------:R-:W4:Y:S04]  /*6ae0*/  LDSM.16.M88.4 R20, [R207] ;  /* 0x00000000cf14783b */ /* 0x000f280000000200 */
[----:B------:R-:W0:Y:S01]  /*6af0*/  LDGDEPBAR ;  /* 0x00000000000079af */ /* 0x000e220000000000 */
[C---:B--2---:R-:W-:Y:S08]  /*6b00*/  HMMA.16816.F32 R92, R12.reuse, R44, RZ ;  /* 0x0000002c0c5c723c */ /* 0x044ff000000018ff */
[C---:B------:R-:W-:Y:S08]  /*6b10*/  HMMA.16816.F32 R120, R12.reuse, R46, RZ ;  /* 0x0000002e0c78723c */ /* 0x040ff000000018ff */
[C---:B------:R-:W-:Y:S08]  /*6b20*/  HMMA.16816.F32 R88, R12.reuse, R40, RZ ;  /* 0x000000280c58723c */ /* 0x040ff000000018ff */
[C---:B------:R-:W-:Y:S08]  /*6b30*/  HMMA.16816.F32 R84, R12.reuse, R36, RZ ;  /* 0x000000240c54723c */ /* 0x040ff000000018ff */
[C---:B------:R-:W-:Y:S08]  /*6b40*/  HMMA.16816.F32 R80, R12.reuse, R32, RZ ;  /* 0x000000200c50723c */ /* 0x040ff000000018ff */
[C---:B------:R-:W-:Y:S08]  /*6b50*/  HMMA.16816.F32 R100, R12.reuse, R28, RZ ;  /* 0x0000001c0c64723c */ /* 0x040ff000000018ff */
[C---:B------:R-:W-:Y:S08]  /*6b60*/  HMMA.16816.F32 R104, R12.reuse, R24, RZ ;  /* 0x000000180c68723c */ /* 0x040ff000000018ff */
[C---:B-1----:R-:W-:Y:S08]  /*6b70*/  HMMA.16816.F32 R112, R12.reuse, R16, RZ ;  /* 0x000000100c70723c */ /* 0x042ff000000018ff */
[C---:B---3--:R-:W-:Y:S08]  /*6b80*/  HMMA.16816.F32 R108, R12.reuse, R48, RZ ;  /* 0x000000300c6c723c */ /* 0x048ff000000018ff */
[C---:B------:R-:W-:Y:S08]  /*6b90*/  HMMA.16816.F32 R172, R12.reuse, R42, RZ ;  /* 0x0000002a0cac723c */ /* 0x040ff000000018ff */
[C---:B------:R-:W-:Y:S08]  /*6ba0*/  HMMA.16816.F32 R192, R12.reuse, R38, RZ ;  /* 0x000000260cc0723c */ /* 0x040ff000000018ff */
[C---:B------:R-:W-:Y:S08]  /*6bb0*/  HMMA.16816.F32 R220, R12.reuse, R34, RZ ;  /* 0x000000220cdc723c */ /* 0x040ff000000018ff */
[C---:B------:R-:W-:Y:S08]  /*6bc0*/  HMMA.16816.F32 R232, R12.reuse, R30, RZ ;  /* 0x0000001e0ce8723c */ /* 0x040ff000000018ff */
[C---:B------:R-:W-:Y:S08]  /*6bd0*/  HMMA.16816.F32 R236, R12.reuse, R26, RZ ;  /* 0x0000001a0cec723c */ /* 0x040ff000000018ff */
[C---:B------:R-:W-:Y:S08]  /*6be0*/  HMMA.16816.F32 R52, R12.reuse, R18, RZ ;  /* 0x000000120c34723c */ /* 0x040ff000000018ff */
[----:B------:R-:W-:Y:S08]  /*6bf0*/  HMMA.16816.F32 R12, R12, R50, RZ ;  /* 0x000000320c0c723c */ /* 0x000ff000000018ff */
[C---:B----4-:R-:W-:Y:S08]  /*6c00*/  HMMA.16816.F32 R68, R20.reuse, R32, RZ ;  /* 0x000000201444723c */ /* 0x050ff000000018ff */
[----:B------:R-:W-:Y:S01]  /*6c10*/  HMMA.16816.F32 R176, R20, R34, RZ ;  /* 0x0000002214b0723c */ /* 0x000fe200000018ff */
[----:B------:R-:W-:Y:S01]  /*6c20*/  LDSM.16.M88.4 R32, [R214] ;  /* 0x00000000d620783b */ /* 0x000fe20000000200 */
        /* <DEDUP_REMOVED lines=8> */
[----:B------:R-:W1:Y:S01]  /*6cb0*/  LDSM.16.M88.4 R12, [R208+0x1000] ;  /* 0x00100000d00c783b */ /* 0x000e620000000200 */
[C---:B------:R-:W-:Y:S01]  /*6cc0*/  HMMA.16816.F32 R128, R20.reuse, R42, RZ ;  /* 0x0000002a1480723c */ /* 0x040fe200000018ff */
[----:B------:R-:W-:Y:S02]  /*6cd0*/  IMAD.MOV.U32 R218, RZ, RZ, R55 ;  /* 0x000000ffffda7224 */ /* 0x000fe400078e0037 */
[----:B------:R-:W2:Y:S05]  /*6ce0*/  LDSM.16.M88.4 R40, [R216] ;  /* 0x00000000d828783b */ /* 0x000eaa0000000200 */
[C---:B------:R-:W-:Y:S08]  /*6cf0*/  HMMA.16816.F32 R72, R20.reuse, R36, RZ ;  /* 0x000000241448723c */ /* 0x040ff000000018ff */
[C---:B------:R-:W-:Y:S01]  /*6d00*/  HMMA.16816.F32 R132, R20.reuse, R38, RZ ;  /* 0x000000261484723c */ /* 0x040fe200000018ff */
[----:B------:R-:W3:Y:S07]  /*6d10*/  LDSM.16.M88.4 R36, [R215] ;  /* 0x00000000d724783b */ /* 0x000eee0000000200 */
[C---:B------:R-:W-:Y:S08]  /*6d20*/  HMMA.16816.F32 R56, R20.reuse, R16, RZ ;  /* 0x000000101438723c */ /* 0x040ff000000018ff */
[C---:B------:R-:W-:Y:S01]  /*6d30*/  HMMA.16816.F32 R224, R20.reuse, R18, RZ ;  /* 0x0000001214e0723c */ /* 0x040fe200000018ff */
[----:B------:R-:W4:Y:S07]  /*6d40*/  LDSM.16.M88.4 R16, [R208] ;  /* 0x00000000d010783b */ /* 0x000f2e0000000200 */
[C---:B------:R-:W-:Y:S08]  /*6d50*/  HMMA.16816.F32 R96, R20.reuse, R44, RZ ;  /* 0x0000002c1460723c */ /* 0x040ff000000018ff */
[C---:B------:R-:W-:Y:S01]  /*6d60*/  HMMA.16816.F32 R116, R20.reuse, R46, RZ ;  /* 0x0000002e1474723c */ /* 0x040fe200000018ff */
[----:B------:R-:W5:Y:S07]  /*6d70*/  LDSM.16.M88.4 R44, [R209] ;  /* 0x00000000d12c783b */ /* 0x000f6e0000000200 */
[C---:B------:R-:W-:Y:S08]  /*6d80*/  HMMA.16816.F32 R60, R20.reuse, R24, RZ ;  /* 0x00000018143c723c */ /* 0x040ff000000018ff */
[C---:B------:R-:W-:Y:S01]  /*6d90*/  HMMA.16816.F32 R196, R20.reuse, R26, RZ ;  /* 0x0000001a14c4723c */ /* 0x040fe200000018ff */
[----:B------:R-:W1:Y:S07]  /*6da0*/  LDSM.16.M88.4 R24, [R213] ;  /* 0x00000000d518783b */ /* 0x000e6e0000000200 */
[C---:B------:R-:W-:Y:S08]  /*6db0*/  HMMA.16816.F32 R64, R20.reuse, R28, RZ ;  /* 0x0000001c1440723c */ /* 0x040ff000000018ff */
[C---:B------:R-:W-:Y:S01]  /*6dc0*/  HMMA.16816.F32 R188, R20.reuse, R30, RZ ;  /* 0x0000001e14bc723c */ /* 0x040fe200000018ff */
[----:B------:R-:W-:Y:S07]  /*6dd0*/  LDSM.16.M88.4 R28, [R211] ;  /* 0x00000000d31c783b */ /* 0x000fee0000000200 */
[C---:B------:R-:W-:Y:S08]  /*6de0*/  HMMA.16816.F32 R52, R20.reuse, R48, RZ ;  /* 0x000000301434723c */ /* 0x040ff000000018ff */
[----:B------:R-:W-:Y:S01]  /*6df0*/  HMMA.16816.F32 R184, R20, R50, RZ ;  /* 0x0000003214b8723c */ /* 0x000fe200000018ff */
[----:B------:R-:W5:Y:S04]  /*6e00*/  LDSM.16.M88.4 R20, [R212] ;  /* 0x00000000d414783b */ /* 0x000f680000000200 */
[----:B------:R-:W5:Y:S01]  /*6e10*/  LDSM.16.M88.4 R48, [R210] ;  /* 0x00000000d230783b */ /* 0x000f620000000200 */
[----:B------:R-:W-:-:S04]  /*6e20*/  DEPBAR.LE SB0, 0x0 ;  /* 0x000080000000791a */ /* 0x000fc80000000000 */
[C---:B-1----:R-:W-:Y:S08]  /*6e30*/  HMMA.16816.F32 R80, R12.reuse, R32, R80 ;  /* 0x000000200c50723c */ /* 0x042ff00000001850 */
[----:B--2---:R-:W-:Y:S06]  /*6e40*/  HMMA.16816.F32 R88, R12, R40, R88 ;  /* 0x000000280c58723c */ /* 0x004fec0000001858 */
[----:B------:R-:W-:-:S02]  /*6e50*/  IMAD.MOV.U32 R180, RZ, RZ, R184 ;  /* 0x000000ffffb47224 */ /* 0x000fc400078e00b8 */
[----:B---3--:R-:W-:Y:S01]  /*6e60*/  HMMA.16816.F32 R84, R12, R36, R84 ;  /* 0x000000240c54723c */ /* 0x008fe20000001854 */
[----:B------:R-:W-:Y:S02]  /*6e70*/  IMAD.MOV.U32 R127, RZ, RZ, R187 ;  /* 0x000000ffff7f7224 */ /* 0x000fe400078e00bb */
[----:B------:R-:W-:Y:S02]  /*6e80*/  IMAD.MOV.U32 R139, RZ, RZ, R185 ;  /* 0x000000ffff8b7224 */ /* 0x000fe400078e00b9 */
[----:B------:R-:W-:-:S03]  /*6e90*/  IMAD.MOV.U32 R11, RZ, RZ, R186 ;  /* 0x000000ffff0b7224 */ /* 0x000fc600078e00ba */
[C---:B----4-:R-:W-:Y:S07]  /*6ea0*/  HMMA.16816.F32 R184, R16.reuse, R40, R76 ;  /* 0x0000002810b8723c */ /* 0x050fee000000184c */
[----:B------:R-:W-:Y:S01]  /*6eb0*/  IMAD.MOV.U32 R79, RZ, RZ, R180 ;  /* 0x000000ffff4f7224 */ /* 0x000fe200078e00b4 */
[----:B-----5:R-:W-:Y:S01]  /*6ec0*/  HMMA.16816.F32 R200, R16, R44, R96 ;  /* 0x0000002c10c8723c */ /* 0x020fe20000001860 */
[----:B------:R-:W-:Y:S02]  /*6ed0*/  IMAD.MOV.U32 R76, RZ, RZ, R89 ;  /* 0x000000ffff4c7224 */ /* 0x000fe400078e0059 */
[----:B------:R-:W-:-:S02]  /*6ee0*/  IMAD.MOV.U32 R40, RZ, RZ, R88 ;  /* 0x000000ffff287224 */ /* 0x000fc400078e0058 */
[----:B------:R-:W-:Y:S02]  /*6ef0*/  IMAD.MOV.U32 R78, RZ, RZ, R127 ;  /* 0x000000ffff4e7224 */ /* 0x000fe400078e007f */
[----:B------:R-:W-:Y:S01]  /*6f00*/  IMAD.MOV.U32 R77, RZ, RZ, R90 ;  /* 0x000000ffff4d7224 */ /* 0x000fe200078e005a */
[C---:B------:R-:W-:Y:S01]  /*6f10*/  HMMA.16816.F32 R180, R16.reuse, R36, R72 ;  /* 0x0000002410b4723c */ /* 0x040fe20000001848 */
[----:B------:R-:W-:Y:S02]  /*6f20*/  IMAD.MOV.U32 R89, RZ, RZ, R86 ;  /* 0x000000ffff597224 */ /* 0x000fe400078e0056 */
[----:B------:R-:W-:Y:S02]  /*6f30*/  IMAD.MOV.U32 R88, RZ, RZ, R85 ;  /* 0x000000ffff587224 */ /* 0x000fe400078e0055 */
[----:B------:R-:W-:Y:S02]  /*6f40*/  IMAD.MOV.U32 R41, RZ, RZ, R91 ;  /* 0x000000ffff297224 */ /* 0x000fe400078e005b */
[----:B------:R-:W-:Y:S01]  /*6f50*/  IMAD.MOV.U32 R72, RZ, RZ, R0 ;  /* 0x000000ffff487224 */ /* 0x000fe200078e0000 */
[----:B------:R-:W-:Y:S01]  /*6f60*/  HMMA.16816.F32 R96, R16, R24, R64 ;  /* 0x000000181060723c */ /* 0x000fe20000001840 */
[----:B------:R-:W-:-:S02]  /*6f70*/  IMAD.MOV.U32 R0, RZ, RZ, R83 ;  /* 0x000000ffff007224 */ /* 0x000fc400078e0053 */
[----:B------:R-:W-:Y:S02]  /*6f80*/  IMAD.MOV.U32 R37, RZ, RZ, R87 ;  /* 0x000000ffff257224 */ /* 0x000fe400078e0057 */
[----:B------:R-:W-:Y:S02]  /*6f90*/  IMAD.MOV.U32 R36, RZ, RZ, R84 ;  /* 0x000000ffff247224 */ /* 0x000fe400078e0054 */
[----:B------:R-:W-:Y:S01]  /*6fa0*/  IMAD.MOV.U32 R73, RZ, RZ, R126 ;  /* 0x000000ffff497224 */ /* 0x000fe200078e007e */
[----:B------:R-:W-:Y:S01]  /*6fb0*/  HMMA.16816.F32 R64, R12, R20, R104 ;  /* 0x000000140c40723c */ /* 0x000fe20000001868 */
[----:B------:R-:W-:Y:S02]  /*6fc0*/  IMAD.MOV.U32 R74, RZ, RZ, R125 ;  /* 0x000000ffff4a7224 */ /* 0x000fe400078e007d */
[----:B------:R-:W-:-:S04]  /*6fd0*/  IMAD.MOV.U32 R75, RZ, RZ, R124 ;  /* 0x000000ffff4b7224 */ /* 0x000fc800078e007c */
[----:B------:R-:W-:Y:S01]  /*6fe0*/  IMAD.MOV.U32 R104, RZ, RZ, R229 ;  /* 0x000000ffff687224 */ /* 0x000fe200078e00e5 */
[C---:B------:R-:W-:Y:S01]  /*6ff0*/  HMMA.16816.F32 R84, R16.reuse, R20, R60 ;  /* 0x000000141054723c */ /* 0x040fe2000000183c */
[----:B------:R-:W-:Y:S02]  /*7000*/  IMAD.MOV.U32 R105, RZ, RZ, R228 ;  /* 0x000000ffff697224 */ /* 0x000fe400078e00e4 */
[----:B------:R-:W-:Y:S02]  /*7010*/  IMAD.MOV.U32 R106, RZ, RZ, R219 ;  /* 0x000000ffff6a7224 */ /* 0x000fe400078e00db */
[----:B------:R-:W-:Y:S02]  /*7020*/  IMAD.MOV.U32 R107, RZ, RZ, R218 ;  /* 0x000000ffff6b7224 */ /* 0x000fe400078e00da */
[----:B------:R-:W-:Y:S01]  /*7030*/  IMAD.MOV.U32 R21, RZ, RZ, R0 ;  /* 0x000000ffff157224 */ /* 0x000fe200078e0000 */
[----:B------:R-:W-:Y:S01]  /*7040*/  HMMA.16816.F32 R124, R16, R32, R68 ;  /* 0x00000020107c723c */ /* 0x000fe20000001844 */
[----:B------:R-:W1:Y:S06]  /*7050*/  S2R R0, SR_TID.X ;  /* 0x0000000000007919 */ /* 0x000e6c0000002100 */
[----:B------:R-:W-:Y:S01]  /*7060*/  IMAD.MOV.U32 R33, RZ, RZ, R82 ;  /* 0x000000ffff217224 */ /* 0x000fe200078e0052 */
[----:B------:R-:W-:Y:S01]  /*7070*/  HMMA.16816.F32 R68, R12, R24, R100 ;  /* 0x000000180c44723c */ /* 0x000fe20000001864 */
[----:B------:R-:W-:-:S02]  /*7080*/  IMAD.MOV.U32 R60, RZ, RZ, R67 ;  /* 0x000000ffff3c7224 */ /* 0x000fc400078e0043 */
[----:B------:R-:W-:-:S04]  /*7090*/  IMAD.MOV.U32 R32, RZ, RZ, R81 ;  /* 0x000000ffff207224 */ /* 0x000fc800078e0051 */
[----:B------:R-:W-:Y:S01]  /*70a0*/  IMAD.MOV.U32 R103, RZ, RZ, R33 ;  /* 0x000000ffff677224 */ /* 0x000fe200078e0021 */
[----:B------:R-:W-:Y:S01]  /*70b0*/  HMMA.16816.F32 R92, R12, R44, R92 ;  /* 0x0000002c0c5c723c */ /* 0x000fe2000000185c */
[----:B------:R-:W-:-:S06]  /*70c0*/  IMAD.MOV.U32 R33, RZ, RZ, R66 ;  /* 0x000000ffff217224 */ /* 0x000fcc00078e0042 */
[----:B------:R-:W-:Y:S01]  /*70d0*/  IMAD.MOV.U32 R44, RZ, RZ, R80 ;  /* 0x000000ffff2c7224 */ /* 0x000fe200078e0050 */
[----:B------:R-:W-:Y:S01]  /*70e0*/  HMMA.16816.F32 R228, R16, R48, R52 ;  /* 0x0000003010e4723c */ /* 0x000fe20000001834 */
[----:B------:R-:W-:Y:S02]  /*70f0*/  IMAD.MOV.U32 R45, RZ, RZ, R64 ;  /* 0x000000ffff2d7224 */ /* 0x000fe400078e0040 */
[----:B------:R-:W-:Y:S02]  /*7100*/  IMAD.MOV.U32 R102, RZ, RZ, R44 ;  /* 0x000000ffff667224 */ /* 0x000fe400078e002c */
[----:B------:R-:W-:Y:S02]  /*7110*/  IMAD.MOV.U32 R44, RZ, RZ, R65 ;  /* 0x000000ffff2c7224 */ /* 0x000fe400078e0041 */
[----:B-1----:R-:W-:Y:S01]  /*7120*/  IMAD.SHL.U32 R0, R0, 0x2, RZ ;  /* 0x0000000200007824 */ /* 0x002fe200078e00ff */
[----:B------:R-:W-:Y:S01]  /*7130*/  HMMA.16816.F32 R64, R12, R28, R112 ;  /* 0x0000001c0c40723c */ /* 0x000fe20000001870 */
[----:B------:R-:W-:-:S02]  /*7140*/  IMAD.MOV.U32 R101, RZ, RZ, R69 ;  /* 0x000000ffff657224 */ /* 0x000fc400078e0045 */
[----:B------:R-:W-:Y:S01]  /*7150*/  IMAD.MOV.U32 R100, RZ, RZ, R71 ;  /* 0x000000ffff647224 */ /* 0x000fe200078e0047 */
[----:B------:R-:W-:Y:S01]  /*7160*/  LOP3.LUT R0, R0, 0x6, RZ, 0xc0, !PT ;  /* 0x0000000600007812 */ /* 0x000fe200078ec0ff */
[----:B------:R-:W-:Y:S02]  /*7170*/  IMAD.MOV.U32 R25, RZ, RZ, R68 ;  /* 0x000000ffff197224 */ /* 0x000fe400078e0044 */
[----:B------:R-:W-:Y:S01]  /*7180*/  IMAD.MOV.U32 R24, RZ, RZ, R70 ;  /* 0x000000ffff187224 */ /* 0x000fe200078e0046 */
[----:B------:R-:W-:Y:S01]  /*7190*/  HMMA.16816.F32 R248, R12, R48, R108 ;  /* 0x000000300cf8723c */ /* 0x000fe2000000186c */
[----:B------:R-:W-:Y:S02]  /*71a0*/  IMAD.MOV.U32 R6, RZ, RZ, R93 ;  /* 0x000000ffff067224 */ /* 0x000fe400078e005d */
[----:B------:R-:W-:Y:S02]  /*71b0*/  IMAD.MOV.U32 R5, RZ, RZ, R95 ;  /* 0x000000ffff057224 */ /* 0x000fe400078e005f */
[----:B------:R-:W-:-:S02]  /*71c0*/  IMAD.MOV.U32 R4, RZ, RZ, R94 ;  /* 0x000000ffff047224 */ /* 0x000fc400078e005e */
[----:B------:R-:W-:Y:S01]  /*71d0*/  IMAD.MOV.U32 R49, RZ, RZ, R45 ;  /* 0x000000ffff317224 */ /* 0x000fe200078e002d */
[----:B------:R-:W-:Y:S01]  /*71e0*/  HMMA.16816.F32 R68, R16, R46, R116 ;  /* 0x0000002e1044723c */ /* 0x000fe20000001874 */
[----:B------:R-:W-:Y:S02]  /*71f0*/  IMAD.MOV.U32 R48, RZ, RZ, R60 ;  /* 0x000000ffff307224 */ /* 0x000fe400078e003c */
[----:B------:R-:W-:-:S05]  /*7200*/  IMAD.MOV.U32 R2, RZ, RZ, R92 ;  /* 0x000000ffff027224 */ /* 0x000fca00078e005c */
[C---:B------:R-:W-:Y:S01]  /*7210*/  HMMA.16816.F32 R116, R12.reuse, R42, R172 ;  /* 0x0000002a0c74723c */ /* 0x040fe200000018ac */
[----:B------:R-:W-:Y:S02]  /*7220*/  IMAD.MOV.U32 R20, RZ, RZ, R64 ;  /* 0x000000ffff147224 */ /* 0x000fe400078e0040 */
[----:B------:R-:W-:Y:S02]  /*7230*/  IMAD.MOV.U32 R245, RZ, RZ, R66 ;  /* 0x000000fffff57224 */ /* 0x000fe400078e0042 */
[----:B------:R-:W-:Y:S02]  /*7240*/  IMAD.MOV.U32 R219, RZ, RZ, R65 ;  /* 0x000000ffffdb7224 */ /* 0x000fe400078e0041 */
[----:B------:R-:W-:Y:S01]  /*7250*/  IMAD.MOV.U32 R175, RZ, RZ, R44 ;  /* 0x000000ffffaf7224 */ /* 0x000fe200078e002c */
[----:B------:R-:W-:Y:S01]  /*7260*/  HMMA.16816.F32 R120, R12, R46, R120 ;  /* 0x0000002e0c78723c */ /* 0x000fe20000001878 */
[----:B------:R-:W-:Y:S02]  /*7270*/  IMAD.MOV.U32 R173, RZ, RZ, R37 ;  /* 0x000000ffffad7224 */ /* 0x000fe400078e0025 */
[----:B------:R-:W-:-:S02]  /*7280*/  IMAD.MOV.U32 R218, RZ, RZ, R67 ;  /* 0x000000ffffda7224 */ /* 0x000fc400078e0043 */
[----:B------:R-:W-:-:S03]  /*7290*/  IMAD.MOV.U32 R174, RZ, RZ, R102 ;  /* 0x000000ffffae7224 */ /* 0x000fc600078e0066 */
[C---:B------:R-:W-:Y:S07]  /*72a0*/  HMMA.16816.F32 R44, R16.reuse, R22, R196 ;  /* 0x00000016102c723c */ /* 0x040fee00000018c4 */
[----:B------:R-:W-:Y:S01]  /*72b0*/  IADD3 R196, R244, -0x2, RZ ;  /* 0xfffffffef4c47810 */ /* 0x000fe20007ffe0ff */
[----:B------:R-:W-:Y:S01]  /*72c0*/  IMAD.MOV.U32 R199, RZ, RZ, R40 ;  /* 0x000000ffffc77224 */ /* 0x000fe200078e0028 */
[----:B------:R-:W-:Y:S01]  /*72d0*/  HMMA.16816.F32 R80, R16, R28, R56 ;  /* 0x0000001c1050723c */ /* 0x000fe20000001838 */
[----:B------:R-:W-:-:S02]  /*72e0*/  IMAD.MOV.U32 R198, RZ, RZ, R5 ;  /* 0x000000ffffc67224 */ /* 0x000fc400078e0005 */
[----:B------:R-:W-:Y:S02]  /*72f0*/  IMAD R0, R196, 0x80, R0 ;  /* 0x00000080c4007824 */ /* 0x000fe400078e0200 */
[----:B------:R-:W-:Y:S02]  /*7300*/  IMAD.MOV.U32 R197, RZ, RZ, R6 ;  /* 0x000000ffffc57224 */ /* 0x000fe400078e0006 */
[----:B------:R-:W-:Y:S01]  /*7310*/  IMAD.MOV.U32 R28, RZ, RZ, R33 ;  /* 0x000000ffff1c7224 */ /* 0x000fe200078e0021 */
[C---:B------:R-:W-:Y:S01]  /*7320*/  IADD3 R40, R0.reuse, 0x1, RZ ;  /* 0x0000000100287810 */ /* 0x040fe20007ffe0ff */
[----:B------:R-:W-:Y:S01]  /*7330*/  IMAD.MOV.U32 R29, RZ, RZ, R32 ;  /* 0x000000ffff1d7224 */ /* 0x000fe200078e0020 */
[----:B------:R-:W-:Y:S01]  /*7340*/  ISETP.GE.AND P4, PT, R0, R7, PT ;  /* 0x000000070000720c */ /* 0x000fe20003f86270 */
[----:B------:R-:W-:Y:S01]  /*7350*/  IMAD.MOV.U32 R32, RZ, RZ, R89 ;  /* 0x000000ffff207224 */ /* 0x000fe200078e0059 */
[-C--:B------:R-:W-:Y:S01]  /*7360*/  ISETP.GE.AND P1, PT, R40, R8.reuse, PT ;  /* 0x000000082800720c */ /* 0x080fe20003f26270 */
[----:B------:R-:W-:Y:S01]  /*7370*/  IMAD.MOV.U32 R33, RZ, RZ, R88 ;  /* 0x000000ffff217224 */ /* 0x000fe200078e0058 */
[C---:B------:R-:W-:Y:S01]  /*7380*/  IADD3 R37, R0.reuse, 0x10, RZ ;  /* 0x0000001000257810 */ /* 0x040fe20007ffe0ff */
[----:B------:R-:W-:Y:S01]  /*7390*/  HMMA.16816.F32 R88, R12, R22, R236 ;  /* 0x000000160c58723c */ /* 0x000fe200000018ec */
[C---:B------:R-:W-:Y:S01]  /*73a0*/  ISETP.GE.AND P2, PT, R0.reuse, R8, PT ;  /* 0x000000080000720c */ /* 0x040fe20003f46270 */
[----:B------:R-:W-:Y:S01]  /*73b0*/  IMAD.MOV.U32 R172, RZ, RZ, R32 ;  /* 0x000000ffffac7224 */ /* 0x000fe200078e0020 */
[----:B------:R-:W-:-:S02]  /*73c0*/  IADD3 R32, R0, 0x21, RZ ;  /* 0x0000002100207810 */ /* 0x000fc40007ffe0ff */
[-C--:B------:R-:W-:Y:S02]  /*73d0*/  ISETP.GE.AND P3, PT, R40, R7.reuse, PT ;  /* 0x000000072800720c */ /* 0x080fe40003f66270 */
[----:B------:R-:W-:Y:S01]  /*73e0*/  IMAD.MOV.U32 R239, RZ, RZ, R36 ;  /* 0x000000ffffef7224 */ /* 0x000fe200078e0024 */
[C---:B------:R-:W-:Y:S01]  /*73f0*/  IADD3 R36, R0.reuse, 0x11, RZ ;  /* 0x0000001100247810 */ /* 0x040fe20007ffe0ff */
[----:B------:R-:W-:Y:S01]  /*7400*/  HMMA.16816.F32 R64, R16, R42, R128 ;  /* 0x0000002a1040723c */ /* 0x000fe20000001880 */
[----:B------:R-:W-:Y:S01]  /*7410*/  IMAD.MOV.U32 R236, RZ, RZ, R77 ;  /* 0x000000ffffec7224 */ /* 0x000fe200078e004d */
[----:B------:R-:W-:Y:S01]  /*7420*/  IADD3 R5, R0, 0x60, RZ ;  /* 0x0000006000057810 */ /* 0x000fe20007ffe0ff */
[----:B------:R-:W-:Y:S01]  /*7430*/  IMAD.MOV.U32 R237, RZ, RZ, R76 ;  /* 0x000000ffffed7224 */ /* 0x000fe200078e004c */
[----:B------:R-:W-:Y:S01]  /*7440*/  FSEL R76, R201, -INF , !P3 ;  /* 0xff800000c94c7808 */ /* 0x000fe20005800000 */
[----:B------:R-:W-:Y:S01]  /*7450*/  IMAD.MOV.U32 R238, RZ, RZ, R41 ;  /* 0x000000ffffee7224 */ /* 0x000fe200078e0029 */
[----:B------:R-:W-:-:S02]  /*7460*/  ISETP.GE.AND P3, PT, R36, R7, PT ;  /* 0x000000072400720c */ /* 0x000fc40003f66270 */
[----:B------:R-:W-:Y:S01]  /*7470*/  HMMA.16816.F32 R112, R12, R38, R192 ;  /* 0x000000260c70723c */ /* 0x000fe200000018c0 */
[----:B------:R-:W-:Y:S02]  /*7480*/  FSEL R128, R203, -INF , !P1 ;  /* 0xff800000cb807808 */ /* 0x000fe40004800000 */
[-C--:B------:R-:W-:Y:S02]  /*7490*/  ISETP.GE.AND P1, PT, R36, R8.reuse, PT ;  /* 0x000000082400720c */ /* 0x080fe40003f26270 */
[----:B------:R-:W-:Y:S02]  /*74a0*/  IADD3 R22, R0, 0x49, RZ ;  /* 0x0000004900167810 */ /* 0x000fe40007ffe0ff */
[----:B------:R-:W-:Y:S01]  /*74b0*/  IMAD.MOV.U32 R194, RZ, RZ, R48 ;  /* 0x000000ffffc27224 */ /* 0x000fe200078e0030 */
[C---:B------:R-:W-:Y:S01]  /*74c0*/  HMMA.16816.F32 R52, R16.reuse, R26, R188 ;  /* 0x0000001a1034723c */ /* 0x040fe200000018bc */
[----:B------:R-:W-:Y:S01]  /*74d0*/  FSEL R48, R200, -INF , !P4 ;  /* 0xff800000c8307808 */ /* 0x000fe20006000000 */
[----:B------:R-:W-:Y:S01]  /*74e0*/  IMAD.MOV.U32 R193, RZ, RZ, R175 ;  /* 0x000000ffffc17224 */ /* 0x000fe200078e00af */
[-C--:B------:R-:W-:Y:S01]  /*74f0*/  ISETP.GE.AND P4, PT, R37, R7.reuse, PT ;  /* 0x000000072500720c */ /* 0x080fe20003f86270 */
[----:B------:R-:W-:Y:S01]  /*7500*/  IMAD.MOV.U32 R192, RZ, RZ, R28 ;  /* 0x000000ffffc07224 */ /* 0x000fe200078e001c */
[----:B------:R-:W-:Y:S01]  /*7510*/  FSEL R130, R187, -INF , !P1 ;  /* 0xff800000bb827808 */ /* 0x000fe20004800000 */
[----:B------:R-:W-:Y:S01]  /*7520*/  IMAD.MOV.U32 R175, RZ, RZ, R29 ;  /* 0x000000ffffaf7224 */ /* 0x000fe200078e001d */
[----:B------:R-:W-:Y:S01]  /*7530*/  FSEL R77, R184, -INF , !P4 ;  /* 0xff800000b84d7808 */ /* 0x000fe20006000000 */
[C---:B------:R-:W-:Y:S01]  /*7540*/  HMMA.16816.F32 R56, R16.reuse, R34, R176 ;  /* 0x000000221038723c */ /* 0x040fe200000018b0 */
[----:B------:R-:W-:Y:S01]  /*7550*/  IMAD.MOV.U32 R188, RZ, RZ, R33 ;  /* 0x000000ffffbc7224 */ /* 0x000fe200078e0021 */
[----:B------:R-:W-:Y:S01]  /*7560*/  IADD3 R33, R0, 0x20, RZ ;  /* 0x0000002000217810 */ /* 0x000fe20007ffe0ff */
[----:B------:R-:W-:Y:S01]  /*7570*/  IMAD.MOV.U32 R189, RZ, RZ, R24 ;  /* 0x000000ffffbd7224 */ /* 0x000fe200078e0018 */
[-C--:B------:R-:W-:Y:S01]  /*7580*/  ISETP.GE.AND P1, PT, R32, R8.reuse, PT ;  /* 0x000000082000720c */ /* 0x080fe20003f26270 */
[----:B------:R-:W-:Y:S01]  /*7590*/  IMAD.MOV.U32 R195, RZ, RZ, R20 ;  /* 0x000000ffffc37224 */ /* 0x000fe200078e0014 */
[----:B------:R-:W-:Y:S01]  /*75a0*/  IADD3 R28, R0, 0x31, RZ ;  /* 0x00000031001c7810 */ /* 0x000fe20007ffe0ff */
[----:B------:R-:W-:Y:S01]  /*75b0*/  IMAD.MOV.U32 R176, RZ, RZ, R103 ;  /* 0x000000ffffb07224 */ /* 0x000fe200078e0067 */
[----:B------:R-:W-:Y:S01]  /*75c0*/  FSEL R103, R202, -INF , !P2 ;  /* 0xff800000ca677808 */ /* 0x000fe20005000000 */
[----:B------:R-:W-:Y:S01]  /*75d0*/  HMMA.16816.F32 R60, R16, R38, R132 ;  /* 0x00000026103c723c */ /* 0x000fe20000001884 */
[-C--:B------:R-:W-:Y:S01]  /*75e0*/  ISETP.GE.AND P2, PT, R37, R8.reuse, PT ;  /* 0x000000082500720c */ /* 0x080fe20003f46270 */
[----:B------:R-:W-:Y:S01]  /*75f0*/  IMAD.MOV.U32 R178, RZ, RZ, R25 ;  /* 0x000000ffffb27224 */ /* 0x000fe200078e0019 */
[C---:B------:R-:W-:Y:S01]  /*7600*/  ISETP.GE.AND P4, PT, R33.reuse, R7, PT ;  /* 0x000000072100720c */ /* 0x040fe20003f86270 */
[----:B------:R-:W-:Y:S01]  /*7610*/  IMAD.MOV.U32 R179, RZ, RZ, R101 ;  /* 0x000000ffffb37224 */ /* 0x000fe200078e0065 */
[----:B------:R-:W-:Y:S01]  /*7620*/  IADD3 R29, R0, 0x30, RZ ;  /* 0x00000030001d7810 */ /* 0x000fe20007ffe0ff */
[----:B------:R-:W-:Y:S01]  /*7630*/  IMAD.MOV.U32 R177, RZ, RZ, R21 ;  /* 0x000000ffffb17224 */ /* 0x000fe200078e0015 */
[----:B------:R-:W-:Y:S01]  /*7640*/  FSEL R129, R186, -INF , !P2 ;  /* 0xff800000ba817808 */ /* 0x000fe20005000000 */
[----:B------:R-:W-:Y:S01]  /*7650*/  HMMA.16816.F32 R108, R12, R34, R220 ;  /* 0x000000220c6c723c */ /* 0x000fe200000018dc */
[-C--:B------:R-:W-:Y:S01]  /*7660*/  ISETP.GE.AND P2, PT, R33, R8.reuse, PT ;  /* 0x000000082100720c */ /* 0x080fe20003f46270 */
[----:B------:R-:W-:Y:S01]  /*7670*/  IMAD.MOV.U32 R190, RZ, RZ, R100 ;  /* 0x000000ffffbe7224 */ /* 0x000fe200078e0064 */
[----:B------:R-:W-:Y:S01]  /*7680*/  FSEL R132, R183, -INF , !P1 ;  /* 0xff800000b7847808 */ /* 0x000fe20004800000 */
[----:B------:R-:W-:Y:S01]  /*7690*/  IMAD.MOV.U32 R191, RZ, RZ, R49 ;  /* 0x000000ffffbf7224 */ /* 0x000fe200078e0031 */
[----:B------:R-:W-:-:S02]  /*76a0*/  ISETP.GE.AND P1, PT, R28, R8, PT ;  /* 0x000000081c00720c */ /* 0x000fc40003f26270 */
[----:B------:R-:W-:Y:S01]  /*76b0*/  IMAD.MOV.U32 R220, RZ, RZ, R79 ;  /* 0x000000ffffdc7224 */ /* 0x000fe200078e004f */
[----:B------:R-:W-:Y:S01]  /*76c0*/  FSEL R79, R180, -INF , !P4 ;  /* 0xff800000b44f7808 */ /* 0x000fe20006000000 */
[----:B------:R-:W-:Y:S01]  /*76d0*/  IMAD.MOV.U32 R223, RZ, RZ, R78 ;  /* 0x000000ffffdf7224 */ /* 0x000fe200078e004e */
[-C--:B------:R-:W-:Y:S01]  /*76e0*/  ISETP.GE.AND P4, PT, R29, R7.reuse, PT ;  /* 0x000000071d00720c */ /* 0x080fe20003f86270 */
[----:B------:R-:W-:Y:S01]  /*76f0*/  HMMA.16816.F32 R92, R12, R26, R232 ;  /* 0x0000001a0c5c723c */ /* 0x000fe200000018e8 */
[C---:B------:R-:W-:Y:S01]  /*7700*/  IADD3 R24, R0.reuse, 0x41, RZ ;  /* 0x0000004100187810 */ /* 0x040fe20007ffe0ff */
[----:B------:R-:W-:Y:S01]  /*7710*/  IMAD.MOV.U32 R221, RZ, RZ, R139 ;  /* 0x000000ffffdd7224 */ /* 0x000fe200078e008b */
[----:B------:R-:W-:Y:S01]  /*7720*/  FSEL R78, R185, -INF , !P3 ;  /* 0xff800000b94e7808 */ /* 0x000fe20005800000 */
[----:B------:R-:W-:Y:S01]  /*7730*/  IMAD.MOV.U32 R222, RZ, RZ, R11 ;  /* 0x000000ffffde7224 */ /* 0x000fe200078e000b */
[----:B------:R-:W-:Y:S02]  /*7740*/  IADD3 R25, R0, 0x40, RZ ;  /* 0x0000004000197810 */ /* 0x000fe40007ffe0ff */
[----:B------:R-:W-:Y:S01]  /*7750*/  ISETP.GE.AND P3, PT, R32, R7, PT ;  /* 0x000000072000720c */ /* 0x000fe20003f66270 */
[----:B------:R-:W-:Y:S01]  /*7760*/  IMAD.MOV.U32 R235, RZ, RZ, R72 ;  /* 0x000000ffffeb7224 */ /* 0x000fe200078e0048 */
[----:B------:R-:W-:Y:S01]  /*7770*/  FSEL R131, R182, -INF , !P2 ;  /* 0xff800000b6837808 */ /* 0x000fe20005000000 */
[----:B------:R-:W-:Y:S01]  /*7780*/  IMAD.MOV.U32 R232, RZ, RZ, R73 ;  /* 0x000000ffffe87224 */ /* 0x000fe200078e0049 */
[-C--:B------:R-:W-:Y:S01]  /*7790*/  ISETP.GE.AND P2, PT, R29, R8.reuse, PT ;  /* 0x000000081d00720c */ /* 0x080fe20003f46270 */
[----:B------:R-:W-:Y:S01]  /*77a0*/  IMAD.MOV.U32 R233, RZ, RZ, R74 ;  /* 0x000000ffffe97224 */ /* 0x000fe200078e004a */
[----:B------:R-:W-:Y:S01]  /*77b0*/  FSEL R127, R127, -INF , !P1 ;  /* 0xff8000007f7f7808 */ /* 0x000fe20004800000 */
[----:B------:R-:W-:Y:S01]  /*77c0*/  IMAD.MOV.U32 R234, RZ, RZ, R75 ;  /* 0x000000ffffea7224 */ /* 0x000fe200078e004b */
[----:B------:R-:W-:Y:S01]  /*77d0*/  FSEL R101, R124, -INF , !P4 ;  /* 0xff8000007c657808 */ /* 0x000fe20006000000 */
[----:B------:R-:W-:Y:S01]  /*77e0*/  HMMA.16816.F32 R72, R16, R30, R224 ;  /* 0x0000001e1048723c */ /* 0x000fe200000018e0 */
[----:B------:R-:W-:-:S02]  /*77f0*/  ISETP.GE.AND P1, PT, R24, R8, PT ;  /* 0x000000081800720c */ /* 0x000fc40003f26270 */
[C---:B------:R-:W-:Y:S02]  /*7800*/  IADD3 R20, R0.reuse, 0x51, RZ ;  /* 0x0000005100147810 */ /* 0x040fe40007ffe0ff */
[-C--:B------:R-:W-:Y:S02]  /*7810*/  ISETP.GE.AND P4, PT, R25, R7.reuse, PT ;  /* 0x000000071900720c */ /* 0x080fe40003f86270 */
[----:B------:R-:W-:Y:S01]  /*7820*/  FSEL R100, R181, -INF , !P3 ;  /* 0xff800000b5647808 */ /* 0x000fe20005800000 */
[----:B------:R-:W-:Y:S01]  /*7830*/  IMAD.MOV.U32 R227, RZ, RZ, R4 ;  /* 0x000000ffffe37224 */ /* 0x000fe200078e0004 */
[----:B------:R-:W-:Y:S01]  /*7840*/  IADD3 R21, R0, 0x50, RZ ;  /* 0x0000005000157810 */ /* 0x000fe20007ffe0ff */
[----:B------:R-:W-:Y:S01]  /*7850*/  HMMA.16816.F32 R104, R12, R30, R104 ;  /* 0x0000001e0c68723c */ /* 0x000fe20000001868 */
[----:B------:R-:W-:Y:S01]  /*7860*/  ISETP.GE.AND P3, PT, R28, R7, PT ;  /* 0x000000071c00720c */ /* 0x000fe20003f66270 */
[----:B------:R-:W-:Y:S01]  /*7870*/  IMAD.MOV.U32 R226, RZ, RZ, R2 ;  /* 0x000000ffffe27224 */ /* 0x000fe200078e0002 */
[----:B------:R-:W-:-:S02]  /*7880*/  FSEL R126, R126, -INF , !P2 ;  /* 0xff8000007e7e7808 */ /* 0x000fc40005000000 */
[-C--:B------:R-:W-:Y:S02]  /*7890*/  ISETP.GE.AND P2, PT, R25, R8.reuse, PT ;  /* 0x000000081900720c */ /* 0x080fe40003f46270 */
[----:B------:R-:W-:Y:S01]  /*78a0*/  FSEL R133, R99, -INF , !P1 ;  /* 0xff80000063857808 */ /* 0x000fe20004800000 */
[-C--:B------:R-:W-:Y:S01]  /*78b0*/  HMMA.16816.F32 R12, R12, R50.reuse, R232 ;  /* 0x000000320c0c723c */ /* 0x080fe200000018e8 */
[----:B------:R-:W-:Y:S02]  /*78c0*/  FSEL R96, R96, -INF , !P4 ;  /* 0xff80000060607808 */ /* 0x000fe40006000000 */
[----:B------:R-:W-:Y:S02]  /*78d0*/  ISETP.GE.AND P1, PT, R20, R8, PT ;  /* 0x000000081400720c */ /* 0x000fe40003f26270 */
[----:B------:R-:W-:Y:S02]  /*78e0*/  ISETP.GE.AND P4, PT, R21, R7, PT ;  /* 0x000000071500720c */ /* 0x000fe40003f86270 */
[----:B------:R-:W-:Y:S01]  /*78f0*/  IADD3 R4, R0, 0x61, RZ ;  /* 0x0000006100047810 */ /* 0x000fe20007ffe0ff */
[----:B------:R-:W-:Y:S01]  /*7900*/  HMMA.16816.F32 R16, R16, R50, R220 ;  /* 0x000000321010723c */ /* 0x000fe200000018dc */
[----:B------:R-:W-:-:S02]  /*7910*/  FSEL R102, R125, -INF , !P3 ;  /* 0xff8000007d667808 */ /* 0x000fc40005800000 */
[----:B------:R-:W-:Y:S02]  /*7920*/  FSEL R125, R98, -INF , !P2 ;  /* 0xff800000627d7808 */ /* 0x000fe40005000000 */
[-C--:B------:R-:W-:Y:S02]  /*7930*/  ISETP.GE.AND P2, PT, R21, R8.reuse, PT ;  /* 0x000000081500720c */ /* 0x080fe40003f46270 */
[----:B------:R-:W-:Y:S02]  /*7940*/  FSEL R134, R87, -INF , !P1 ;  /* 0xff80000057867808 */ /* 0x000fe40004800000 */
[----:B------:R-:W-:Y:S02]  /*7950*/  FSEL R84, R84, -INF , !P4 ;  /* 0xff80000054547808 */ /* 0x000fe40006000000 */
[----:B------:R-:W-:Y:S02]  /*7960*/  ISETP.GE.AND P1, PT, R4, R8, PT ;  /* 0x000000080400720c */ /* 0x000fe40003f26270 */
[----:B------:R-:W-:-:S02]  /*7970*/  IADD3 R38, R0, 0x9, RZ ;  /* 0x0000000900267810 */ /* 0x000fc40007ffe0ff */
[CC--:B------:R-:W-:Y:S02]  /*7980*/  ISETP.GE.AND P4, PT, R5.reuse, R7.reuse, PT ;  /* 0x000000070500720c */ /* 0x0c0fe40003f86270 */
[----:B------:R-:W-:Y:S02]  /*7990*/  IADD3 R39, R0, 0x8, RZ ;  /* 0x0000000800277810 */ /* 0x000fe40007ffe0ff */
[----:B------:R-:W-:Y:S02]  /*79a0*/  ISETP.GE.AND P3, PT, R24, R7, PT ;  /* 0x000000071800720c */ /* 0x000fe40003f66270 */
[----:B------:R-:W-:Y:S02]  /*79b0*/  FSEL R135, R86, -INF , !P2 ;  /* 0xff80000056877808 */ /* 0x000fe40005000000 */
[----:B------:R-:W-:Y:S02]  /*79c0*/  ISETP.GE.AND P2, PT, R5, R8, PT ;  /* 0x000000080500720c */ /* 0x000fe40003f46270 */
[----:B------:R-:W-:-:S02]  /*79d0*/  FSEL R181, R83, -INF , !P1 ;  /* 0xff80000053b57808 */ /* 0x000fc40004800000 */
[----:B------:R-:W-:Y:S02]  /*79e0*/  FSEL R80, R80, -INF , !P4 ;  /* 0xff80000050507808 */ /* 0x000fe40006000000 */
[----:B------:R-:W-:Y:S02]  /*79f0*/  ISETP.GE.AND P1, PT, R38, R8, PT ;  /* 0x000000082600720c */ /* 0x000fe40003f26270 */
[----:B------:R-:W-:Y:S02]  /*7a00*/  ISETP.GE.AND P4, PT, R39, R7, PT ;  /* 0x000000072700720c */ /* 0x000fe40003f86270 */
[C---:B------:R-:W-:Y:S02]  /*7a10*/  IADD3 R34, R0.reuse, 0x19, RZ ;  /* 0x0000001900227810 */ /* 0x040fe40007ffe0ff */
[----:B------:R-:W-:Y:S02]  /*7a20*/  FSEL R97, R97, -INF , !P3 ;  /* 0xff80000061617808 */ /* 0x000fe40005800000 */
[----:B------:R-:W-:-:S02]  /*7a30*/  IADD3 R35, R0, 0x18, RZ ;  /* 0x0000001800237810 */ /* 0x000fc40007ffe0ff */
[----:B------:R-:W-:Y:S02]  /*7a40*/  ISETP.GE.AND P3, PT, R20, R7, PT ;  /* 0x000000071400720c */ /* 0x000fe40003f66270 */
[----:B------:R-:W-:Y:S02]  /*7a50*/  FSEL R139, R82, -INF , !P2 ;  /* 0xff800000528b7808 */ /* 0x000fe40005000000 */
[-C--:B------:R-:W-:Y:S02]  /*7a60*/  ISETP.GE.AND P2, PT, R39, R8.reuse, PT ;  /* 0x000000082700720c */ /* 0x080fe40003f46270 */
[----:B------:R-:W-:Y:S02]  /*7a70*/  FSEL R71, R71, -INF , !P1 ;  /* 0xff80000047477808 */ /* 0x000fe40004800000 */
[----:B------:R-:W-:Y:S02]  /*7a80*/  FSEL R68, R68, -INF , !P4 ;  /* 0xff80000044447808 */ /* 0x000fe40006000000 */
[----:B------:R-:W-:-:S02]  /*7a90*/  ISETP.GE.AND P1, PT, R34, R8, PT ;  /* 0x000000082200720c */ /* 0x000fc40003f26270 */
[-C--:B------:R-:W-:Y:S02]  /*7aa0*/  ISETP.GE.AND P4, PT, R35, R7.reuse, PT ;  /* 0x000000072300720c */ /* 0x080fe40003f86270 */
[C---:B------:R-:W-:Y:S02]  /*7ab0*/  IADD3 R30, R0.reuse, 0x29, RZ ;  /* 0x00000029001e7810 */ /* 0x040fe40007ffe0ff */
[----:B------:R-:W-:Y:S02]  /*7ac0*/  FSEL R85, R85, -INF , !P3 ;  /* 0xff80000055557808 */ /* 0x000fe40005800000 */
[----:B------:R-:W-:Y:S02]  /*7ad0*/  IADD3 R31, R0, 0x28, RZ ;  /* 0x00000028001f7810 */ /* 0x000fe40007ffe0ff */
[----:B------:R-:W-:Y:S02]  /*7ae0*/  ISETP.GE.AND P3, PT, R4, R7, PT ;  /* 0x000000070400720c */ /* 0x000fe40003f66270 */
[----:B------:R-:W-:-:S02]  /*7af0*/  FSEL R70, R70, -INF , !P2 ;  /* 0xff80000046467808 */ /* 0x000fc40005000000 */
[-C--:B------:R-:W-:Y:S02]  /*7b00*/  ISETP.GE.AND P2, PT, R35, R8.reuse, PT ;  /* 0x000000082300720c */ /* 0x080fe40003f46270 */
[----:B------:R-:W-:Y:S02]  /*7b10*/  FSEL R67, R67, -INF , !P1 ;  /* 0xff80000043437808 */ /* 0x000fe40004800000 */
[----:B------:R-:W-:Y:S02]  /*7b20*/  FSEL R64, R64, -INF , !P4 ;  /* 0xff80000040407808 */ /* 0x000fe40006000000 */
[----:B------:R-:W-:Y:S02]  /*7b30*/  ISETP.GE.AND P1, PT, R30, R8, PT ;  /* 0x000000081e00720c */ /* 0x000fe40003f26270 */
[----:B------:R-:W-:Y:S02]  /*7b40*/  ISETP.GE.AND P4, PT, R31, R7, PT ;  /* 0x000000071f00720c */ /* 0x000fe40003f86270 */
[----:B------:R-:W-:-:S02]  /*7b50*/  IADD3 R26, R0, 0x39, RZ ;  /* 0x00000039001a7810 */ /* 0x000fc40007ffe0ff */
[----:B------:R-:W-:Y:S02]  /*7b60*/  FSEL R81, R81, -INF , !P3 ;  /* 0xff80000051517808 */ /* 0x000fe40005800000 */
        /* <DEDUP_REMOVED lines=8> */
[----:B------:R-:W-:Y:S02]  /*7bf0*/  FSEL R49, R69, -INF , !P3 ;  /* 0xff80000045317808 */ /* 0x000fe40005800000 */
[----:B------:R-:W-:Y:S02]  /*7c00*/  IADD3 R23, R0, 0x48, RZ ;  /* 0x0000004800177810 */ /* 0x000fe40007ffe0ff */
[----:B------:R-:W-:-:S02]  /*7c10*/  FSEL R69, R62, -INF , !P2 ;  /* 0xff8000003e457808 */ /* 0x000fc40005000000 */
[-C--:B------:R-:W-:Y:S02]  /*7c20*/  ISETP.GE.AND P2, PT, R27, R8.reuse, PT ;  /* 0x000000081b00720c */ /* 0x080fe40003f46270 */
[----:B------:R-:W-:Y:S02]  /*7c30*/  FSEL R59, R59, -INF , !P1 ;  /* 0xff8000003b3b7808 */ /* 0x000fe40004800000 */
[----:B------:R-:W-:Y:S02]  /*7c40*/  FSEL R56, R56, -INF , !P4 ;  /* 0xff80000038387808 */ /* 0x000fe40006000000 */
[----:B------:R-:W-:Y:S02]  /*7c50*/  ISETP.GE.AND P1, PT, R22, R8, PT ;  /* 0x000000081600720c */ /* 0x000fe40003f26270 */
[----:B------:R-:W-:Y:S02]  /*7c60*/  ISETP.GE.AND P4, PT, R23, R7, PT ;  /* 0x000000071700720c */ /* 0x000fe40003f86270 */
[----:B------:R-:W-:-:S02]  /*7c70*/  IADD3 R6, R0, 0x59, RZ ;  /* 0x0000005900067810 */ /* 0x000fc40007ffe0ff */
[----:B------:R-:W-:Y:S02]  /*7c80*/  IADD3 R11, R0, 0x58, RZ ;  /* 0x00000058000b7810 */ /* 0x000fe40007ffe0ff */
[----:B------:R-:W-:Y:S02]  /*7c90*/  FSEL R58, R58, -INF , !P2 ;  /* 0xff8000003a3a7808 */ /* 0x000fe40005000000 */
[-C--:B------:R-:W-:Y:S02]  /*7ca0*/  ISETP.GE.AND P2, PT, R23, R8.reuse, PT ;  /* 0x000000081700720c */ /* 0x080fe40003f46270 */
[----:B------:R-:W-:Y:S02]  /*7cb0*/  FSEL R83, R55, -INF , !P1 ;  /* 0xff80000037537808 */ /* 0x000fe40004800000 */
[----:B------:R-:W-:Y:S02]  /*7cc0*/  FSEL R52, R52, -INF , !P4 ;  /* 0xff80000034347808 */ /* 0x000fe40006000000 */
[----:B------:R-:W-:-:S02]  /*7cd0*/  ISETP.GE.AND P1, PT, R6, R8, PT ;  /* 0x000000080600720c */ /* 0x000fc40003f26270 */
[C---:B------:R-:W-:Y:S02]  /*7ce0*/  ISETP.GE.AND P4, PT, R11.reuse, R7, PT ;  /* 0x000000070b00720c */ /* 0x040fe40003f86270 */
[----:B------:R-:W-:Y:S02]  /*7cf0*/  IADD3 R2, R0, 0x68, RZ ;  /* 0x0000006800027810 */ /* 0x000fe40007ffe0ff */
[----:B------:R-:W-:Y:S01]  /*7d00*/  FSEL R86, R54, -INF , !P2 ;  /* 0xff80000036567808 */ /* 0x000fe20005000000 */
[----:B------:R-:W-:Y:S01]  /*7d10*/  BAR.SYNC.DEFER_BLOCKING 0x0 ;  /* 0x0000000000007b1d */ /* 0x000fe20000010000 */
[----:B------:R-:W-:Y:S02]  /*7d20*/  ISETP.GE.AND P2, PT, R11, R8, PT ;  /* 0x000000080b00720c */ /* 0x000fe40003f46270 */
[----:B------:R-:W-:Y:S02]  /*7d30*/  FSEL R99, R47, -INF , !P1 ;  /* 0xff8000002f637808 */ /* 0x000fe40004800000 */
[----:B------:R-:W-:-:S02]  /*7d40*/  FSEL R54, R44, -INF , !P4 ;  /* 0xff8000002c367808 */ /* 0x000fc40006000000 */
[----:B------:R-:W-:Y:S02]  /*7d50*/  ISETP.GE.AND P1, PT, R2, R7, PT ;  /* 0x000000070200720c */ /* 0x000fe40003f26270 */
[----:B------:R-:W-:Y:S02]  /*7d60*/  IADD3 R44, R0, 0x71, RZ ;  /* 0x00000071002c7810 */ /* 0x000fe40007ffe0ff */
[----:B------:R-:W-:Y:S02]  /*7d70*/  FSEL R87, R46, -INF , !P2 ;  /* 0xff8000002e577808 */ /* 0x000fe40005000000 */
[----:B------:R-:W-:Y:S02]  /*7d80*/  FSEL R46, R72, -INF , !P1 ;  /* 0xff800000482e7808 */ /* 0x000fe40004800000 */
[----:B------:R-:W-:Y:S02]  /*7d90*/  ISETP.GE.AND P1, PT, R44, R8, PT ;  /* 0x000000082c00720c */ /* 0x000fe40003f26270 */
[----:B------:R-:W-:-:S02]  /*7da0*/  ISETP.GE.AND P4, PT, R0, R9, PT ;  /* 0x000000090000720c */ /* 0x000fc40003f86270 */
[----:B------:R-:W-:Y:S02]  /*7db0*/  FSEL R231, R231, -INF , !P1 ;  /* 0xff800000e7e77808 */ /* 0x000fe40004800000 */
[----:B------:R-:W-:Y:S02]  /*7dc0*/  ISETP.GE.AND P1, PT, R40, R9, PT ;  /* 0x000000092800720c */ /* 0x000fe40003f26270 */
[-C--:B------:R-:W-:Y:S02]  /*7dd0*/  ISETP.GE.AND P2, PT, R0, R10.reuse, PT ;  /* 0x0000000a0000720c */ /* 0x080fe40003f46270 */
[----:B------:R-:W-:Y:S02]  /*7de0*/  FSEL R72, R226, -INF , !P4 ;  /* 0xff800000e2487808 */ /* 0x000fe40006000000 */
[----:B------:R-:W-:Y:S02]  /*7df0*/  ISETP.GE.AND P4, PT, R40, R10, PT ;  /* 0x0000000a2800720c */ /* 0x000fe40003f86270 */
[----:B------:R-:W-:-:S02]  /*7e00*/  FSEL R98, R197, -INF , !P1 ;  /* 0xff800000c5627808 */ /* 0x000fc40004800000 */
[----:B------:R-:W-:Y:S02]  /*7e10*/  FSEL R40, R227, -INF , !P2 ;  /* 0xff800000e3287808 */ /* 0x000fe40005000000 */
[C---:B------:R-:W-:Y:S02]  /*7e20*/  ISETP.GE.AND P1, PT, R39.reuse, R10, PT ;  /* 0x0000000a2700720c */ /* 0x040fe40003f26270 */
[-C--:B------:R-:W-:Y:S02]  /*7e30*/  ISETP.GE.AND P2, PT, R39, R9.reuse, PT ;  /* 0x000000092700720c */ /* 0x080fe40003f46270 */
[----:B------:R-:W-:Y:S02]  /*7e40*/  FSEL R124, R198, -INF , !P4 ;  /* 0xff800000c67c7808 */ /* 0x000fe40006000000 */
[----:B------:R-:W-:Y:S02]  /*7e50*/  ISETP.GE.AND P4, PT, R38, R9, PT ;  /* 0x000000092600720c */ /* 0x000fe40003f86270 */
[----:B------:R-:W-:-:S02]  /*7e60*/  FSEL R122, R122, -INF , !P1 ;  /* 0xff8000007a7a7808 */ /* 0x000fc40004800000 */
        /* <DEDUP_REMOVED lines=16> */
[C---:B------:R-:W-:Y:S02]  /*7f70*/  ISETP.GE.AND P3, PT, R34.reuse, R7, PT ;  /* 0x000000072200720c */ /* 0x040fe40003f66270 */
[----:B------:R-:W-:-:S02]  /*7f80*/  ISETP.GE.AND P4, PT, R34, R10, PT ;  /* 0x0000000a2200720c */ /* 0x000fc40003f86270 */
[----:B------:R-:W-:Y:S02]  /*7f90*/  FSEL R34, R117, -INF , !P1 ;  /* 0xff80000075227808 */ /* 0x000fe40004800000 */
[----:B------:R-:W-:Y:S02]  /*7fa0*/  ISETP.GE.AND P1, PT, R33, R10, PT ;  /* 0x0000000a2100720c */ /* 0x000fe40003f26270 */
[----:B------:R-:W-:Y:S02]  /*7fb0*/  FSEL R118, R118, -INF , !P2 ;  /* 0xff80000076767808 */ /* 0x000fe40005000000 */
[----:B------:R-:W-:Y:S02]  /*7fc0*/  FSEL R172, R172, -INF , !P1 ;  /* 0xff800000acac7808 */ /* 0x000fe40004800000 */
[-C--:B------:R-:W-:Y:S02]  /*7fd0*/  ISETP.GE.AND P1, PT, R31, R9.reuse, PT ;  /* 0x000000091f00720c */ /* 0x080fe40003f26270 */
[----:B------:R-:W-:-:S02]  /*7fe0*/  ISETP.GE.AND P2, PT, R33, R9, PT ;  /* 0x000000092100720c */ /* 0x000fc40003f46270 */
[----:B------:R-:W-:Y:S02]  /*7ff0*/  FSEL R112, R112, -INF , !P1 ;  /* 0xff80000070707808 */ /* 0x000fe40004800000 */
[-C--:B------:R-:W-:Y:S02]  /*8000*/  ISETP.GE.AND P1, PT, R30, R10.reuse, PT ;  /* 0x0000000a1e00720c */ /* 0x080fe40003f26270 */
[----:B------:R-:W-:Y:S02]  /*8010*/  FSEL R116, R239, -INF , !P2 ;  /* 0xff800000ef747808 */ /* 0x000fe40005000000 */
[----:B------:R-:W-:Y:S02]  /*8020*/  FSEL R115, R115, -INF , !P1 ;  /* 0xff80000073737808 */ /* 0x000fe40004800000 */
[----:B------:R-:W-:Y:S02]  /*8030*/  ISETP.GE.AND P1, PT, R28, R9, PT ;  /* 0x000000091c00720c */ /* 0x000fe40003f26270 */
        /* <DEDUP_REMOVED lines=29> */
[----:B------:R-:W-:Y:S02]  /*8210*/  FSEL R111, R111, -INF , !P2 ;  /* 0xff8000006f6f7808 */ /* 0x000fe40005000000 */
[----:B------:R-:W-:-:S02]  /*8220*/  ISETP.GE.AND P1, PT, R21, R10, PT ;  /* 0x0000000a1500720c */ /* 0x000fc40003f26270 */
[----:B------:R-:W-:Y:S02]  /*8230*/  ISETP.GE.AND P3, PT, R30, R7, PT ;  /* 0x000000071e00720c */ /* 0x000fe40003f66270 */
[----:B------:R-:W-:Y:S02]  /*8240*/  ISETP.GE.AND P2, PT, R24, R9, PT ;  /* 0x000000091800720c */ /* 0x000fe40003f46270 */
[----:B------:R-:W-:Y:S02]  /*8250*/  FSEL R109, R109, -INF , !P4 ;  /* 0xff8000006d6d7808 */ /* 0x000fe40006000000 */
[----:B------:R-:W-:Y:S02]  /*8260*/  ISETP.GE.AND P4, PT, R25, R10, PT ;  /* 0x0000000a1900720c */ /* 0x000fe40003f86270 */
[----:B------:R-:W-:Y:S02]  /*8270*/  FSEL R185, R192, -INF , !P1 ;  /* 0xff800000c0b97808 */ /* 0x000fe40004800000 */
[----:B------:R-:W-:-:S02]  /*8280*/  FSEL R61, R61, -INF , !P3 ;  /* 0xff8000003d3d7808 */ /* 0x000fc40005800000 */
[----:B------:R-:W-:Y:S02]  /*8290*/  FSEL R179, R179, -INF , !P2 ;  /* 0xff800000b3b37808 */ /* 0x000fe40005000000 */
[----:B------:R-:W-:Y:S02]  /*82a0*/  ISETP.GE.AND P1, PT, R11, R9, PT ;  /* 0x000000090b00720c */ /* 0x000fe40003f26270 */
[----:B------:R-:W-:Y:S02]  /*82b0*/  ISETP.GE.AND P3, PT, R26, R7, PT ;  /* 0x000000071a00720c */ /* 0x000fe40003f66270 */
[----:B------:R-:W-:Y:S02]  /*82c0*/  ISETP.GE.AND P2, PT, R23, R10, PT ;  /* 0x0000000a1700720c */ /* 0x000fe40003f46270 */
[----:B------:R-:W-:Y:S02]  /*82d0*/  FSEL R180, R189, -INF , !P4 ;  /* 0xff800000bdb47808 */ /* 0x000fe40006000000 */
[----:B------:R-:W-:-:S02]  /*82e0*/  ISETP.GE.AND P4, PT, R23, R9, PT ;  /* 0x000000091700720c */ /* 0x000fc40003f86270 */
[----:B------:R-:W-:Y:S02]  /*82f0*/  FSEL R88, R88, -INF , !P1 ;  /* 0xff80000058587808 */ /* 0x000fe40004800000 */
[----:B------:R-:W-:Y:S02]  /*8300*/  FSEL R57, R57, -INF , !P3 ;  /* 0xff80000039397808 */ /* 0x000fe40005800000 */
[----:B------:R-:W-:Y:S02]  /*8310*/  FSEL R94, R94, -INF , !P2 ;  /* 0xff8000005e5e7808 */ /* 0x000fe40005000000 */
[----:B------:R-:W-:Y:S02]  /*8320*/  ISETP.GE.AND P1, PT, R6, R10, PT ;  /* 0x0000000a0600720c */ /* 0x000fe40003f26270 */
        /* <DEDUP_REMOVED lines=10> */
[----:B------:R-:W-:Y:S02]  /*83d0*/  IADD3 R41, R0, 0x70, RZ ;  /* 0x0000007000297810 */ /* 0x000fe40007ffe0ff */
[----:B------:R-:W-:Y:S02]  /*83e0*/  FSEL R95, R95, -INF , !P4 ;  /* 0xff8000005f5f7808 */ /* 0x000fe40006000000 */
[----:B------:R-:W-:Y:S02]  /*83f0*/  ISETP.GE.AND P4, PT, R20, R9, PT ;  /* 0x000000091400720c */ /* 0x000fe40003f86270 */
[----:B------:R-:W-:-:S02]  /*8400*/  FSEL R190, R219, -INF , !P1 ;  /* 0xff800000dbbe7808 */ /* 0x000fc40004800000 */
[----:B------:R-:W-:Y:S02]  /*8410*/  FSEL R45, R45, -INF , !P3 ;  /* 0xff8000002d2d7808 */ /* 0x000fe40005800000 */
[----:B------:R-:W-:Y:S02]  /*8420*/  FSEL R186, R194, -INF , !P2 ;  /* 0xff800000c2ba7808 */ /* 0x000fe40005000000 */
[----:B------:R-:W-:Y:S02]  /*8430*/  ISETP.GE.AND P1, PT, R2, R10, PT ;  /* 0x0000000a0200720c */ /* 0x000fe40003f26270 */
[----:B------:R-:W-:Y:S02]  /*8440*/  ISETP.GE.AND P3, PT, R41, R7, PT ;  /* 0x000000072900720c */ /* 0x000fe40003f66270 */
[----:B------:R-:W-:Y:S02]  /*8450*/  ISETP.GE.AND P2, PT, R6, R9, PT ;  /* 0x000000090600720c */ /* 0x000fe40003f46270 */
[----:B------:R-:W-:-:S02]  /*8460*/  IADD3 R42, R0, 0x69, RZ ;  /* 0x00000069002a7810 */ /* 0x000fc40007ffe0ff */
[----:B------:R-:W-:Y:S02]  /*8470*/  FSEL R183, R193, -INF , !P4 ;  /* 0xff800000c1b77808 */ /* 0x000fe40006000000 */
[----:B------:R-:W-:Y:S02]  /*8480*/  FSEL R193, R106, -INF , !P1 ;  /* 0xff8000006ac17808 */ /* 0x000fe40004800000 */
[----:B------:R-:W-:Y:S02]  /*8490*/  FSEL R47, R228, -INF , !P3 ;  /* 0xff800000e42f7808 */ /* 0x000fe40005800000 */
[----:B------:R-:W-:Y:S02]  /*84a0*/  FSEL R89, R89, -INF , !P2 ;  /* 0xff80000059597808 */ /* 0x000fe40005000000 */
[----:B------:R-:W-:Y:S02]  /*84b0*/  ISETP.GE.AND P1, PT, R41, R9, PT ;  /* 0x000000092900720c */ /* 0x000fe40003f26270 */
[----:B------:R-:W-:-:S02]  /*84c0*/  ISETP.GE.AND P3, PT, R42, R7, PT ;  /* 0x000000072a00720c */ /* 0x000fc40003f66270 */
[-C--:B------:R-:W-:Y:S02]  /*84d0*/  ISETP.GE.AND P2, PT, R5, R10.reuse, PT ;  /* 0x0000000a0500720c */ /* 0x080fe40003f46270 */
[-C--:B------:R-:W-:Y:S02]  /*84e0*/  ISETP.GE.AND P4, PT, R11, R10.reuse, PT ;  /* 0x0000000a0b00720c */ /* 0x080fe40003f86270 */
[----:B------:R-:W-:Y:S02]  /*84f0*/  FSEL R248, R248, -INF , !P1 ;  /* 0xff800000f8f87808 */ /* 0x000fe40004800000 */
[----:B------:R-:W-:Y:S02]  /*8500*/  FSEL R20, R73, -INF , !P3 ;  /* 0xff80000049147808 */ /* 0x000fe40005800000 */
[----:B------:R-:W-:Y:S02]  /*8510*/  FSEL R192, R245, -INF , !P2 ;  /* 0xff800000f5c07808 */ /* 0x000fe40005000000 */
[----:B------:R-:W-:-:S02]  /*8520*/  ISETP.GE.AND P1, PT, R44, R10, PT ;  /* 0x0000000a2c00720c */ /* 0x000fc40003f26270 */
[----:B------:R-:W-:Y:S02]  /*8530*/  IADD3 R43, R0, 0x78, RZ ;  /* 0x00000078002b7810 */ /* 0x000fe40007ffe0ff */
[----:B------:R-:W-:Y:S02]  /*8540*/  ISETP.GE.AND P3, PT, R4, R10, PT ;  /* 0x0000000a0400720c */ /* 0x000fe40003f66270 */
[-C--:B------:R-:W-:Y:S02]  /*8550*/  ISETP.GE.AND P2, PT, R2, R9.reuse, PT ;  /* 0x000000090200720c */ /* 0x080fe40003f46270 */
[----:B------:R-:W-:Y:S02]  /*8560*/  FSEL R187, R90, -INF , !P4 ;  /* 0xff8000005abb7808 */ /* 0x000fe40006000000 */
[----:B------:R-:W-:Y:S02]  /*8570*/  ISETP.GE.AND P4, PT, R5, R9, PT ;  /* 0x000000090500720c */ /* 0x000fe40003f86270 */
[----:B------:R-:W-:-:S02]  /*8580*/  FSEL R251, R251, -INF , !P1 ;  /* 0xff800000fbfb7808 */ /* 0x000fc40004800000 */
[----:B------:R-:W-:Y:S02]  /*8590*/  FSEL R191, R218, -INF , !P3 ;  /* 0xff800000dabf7808 */ /* 0x000fe40005800000 */
[----:B------:R-:W-:Y:S02]  /*85a0*/  FSEL R104, R104, -INF , !P2 ;  /* 0xff80000068687808 */ /* 0x000fe40005000000 */
[-C--:B------:R-:W-:Y:S02]  /*85b0*/  ISETP.GE.AND P1, PT, R43, R10.reuse, PT ;  /* 0x0000000a2b00720c */ /* 0x080fe40003f26270 */
[C---:B------:R-:W-:Y:S02]  /*85c0*/  ISETP.GE.AND P3, PT, R42.reuse, R9, PT ;  /* 0x000000092a00720c */ /* 0x040fe40003f66270 */
[----:B------:R-:W-:Y:S02]  /*85d0*/  ISETP.GE.AND P2, PT, R42, R10, PT ;  /* 0x0000000a2a00720c */ /* 0x000fe40003f46270 */
[----:B------:R-:W-:-:S02]  /*85e0*/  FSEL R73, R195, -INF , !P4 ;  /* 0xff800000c3497808 */ /* 0x000fc40006000000 */
[----:B------:R-:W-:Y:S02]  /*85f0*/  FSEL R195, R14, -INF , !P1 ;  /* 0xff8000000ec37808 */ /* 0x000fe40004800000 */
[----:B------:R-:W-:Y:S02]  /*8600*/  FSEL R188, R105, -INF , !P3 ;  /* 0xff80000069bc7808 */ /* 0x000fe40005800000 */
[----:B------:R-:W-:Y:S02]  /*8610*/  FSEL R107, R107, -INF , !P2 ;  /* 0xff8000006b6b7808 */ /* 0x000fe40005000000 */
[----:B------:R-:W-:Y:S02]  /*8620*/  ISETP.GE.AND P1, PT, R244, 0x3, PT ;  /* 0x00000003f400780c */ /* 0x000fe40003f26270 */
[----:B------:R-:W-:Y:S02]  /*8630*/  ISETP.GE.AND P5, PT, R44, R7, PT ;  /* 0x000000072c00720c */ /* 0x000fe40003fa6270 */
[----:B------:R-:W-:-:S02]  /*8640*/  ISETP.GE.AND P4, PT, R2, R8, PT ;  /* 0x000000080200720c */ /* 0x000fc40003f86270 */
[----:B------:R-:W-:Y:S02]  /*8650*/  ISETP.GE.AND P3, PT, R41, R10, PT ;  /* 0x0000000a2900720c */ /* 0x000fe40003f66270 */
[----:B------:R-:W-:Y:S02]  /*8660*/  ISETP.GE.AND P2, PT, R44, R9, PT ;  /* 0x000000092c00720c */ /* 0x000fe40003f46270 */
[----:B------:R-:W-:Y:S02]  /*8670*/  IADD3 R0, R0, 0x79, RZ ;  /* 0x0000007900007810 */ /* 0x000fe40007ffe0ff */
[----:B------:R-:W-:Y:S02]  /*8680*/  FSEL R55, R229, -INF , !P5 ;  /* 0xff800000e5377808 */ /* 0x000fe40006800000 */
[----:B------:R-:W-:Y:S02]  /*8690*/  FSEL R74, R74, -INF , !P4 ;  /* 0xff8000004a4a7808 */ /* 0x000fe40006000000 */
[----:B------:R-:W-:-:S02]  /*86a0*/  FSEL R250, R250, -INF , !P3 ;  /* 0xff800000fafa7808 */ /* 0x000fc40005800000 */
[----:B------:R-:W-:Y:S02]  /*86b0*/  FSEL R249, R249, -INF , !P2 ;  /* 0xff800000f9f97808 */ /* 0x000fe40005000000 */
[-C--:B------:R-:W-:Y:S02]  /*86c0*/  ISETP.GE.AND P5, PT, R41, R8.reuse, PT ;  /* 0x000000082900720c */ /* 0x080fe40003fa6270 */
[----:B------:R-:W-:Y:S02]  /*86d0*/  ISETP.GE.AND P4, PT, R42, R8, PT ;  /* 0x000000082a00720c */ /* 0x000fe40003f86270 */
[-C--:B------:R-:W-:Y:S02]  /*86e0*/  ISETP.GE.AND P3, PT, R43, R9.reuse, PT ;  /* 0x000000092b00720c */ /* 0x080fe40003f66270 */
[----:B------:R-:W-:Y:S02]  /*86f0*/  ISETP.GE.AND P2, PT, R0, R9, PT ;  /* 0x000000090000720c */ /* 0x000fe40003f46270 */
[----:B------:R-:W-:-:S02]  /*8700*/  FSEL R230, R230, -INF , !P5 ;  /* 0xff800000e6e67808 */ /* 0x000fc40006800000 */
[----:B------:R-:W-:Y:S02]  /*8710*/  FSEL R91, R75, -INF , !P4 ;  /* 0xff8000004b5b7808 */ /* 0x000fe40006000000 */
[----:B------:R-:W-:Y:S02]  /*8720*/  FSEL R105, R12, -INF , !P3 ;  /* 0xff8000000c697808 */ /* 0x000fe40005800000 */
[----:B------:R-:W-:Y:S02]  /*8730*/  FSEL R106, R13, -INF , !P2 ;  /* 0xff8000000d6a7808 */ /* 0x000fe40005000000 */
[CC--:B------:R-:W-:Y:S02]  /*8740*/  ISETP.GE.AND P6, PT, R43.reuse, R7.reuse, PT ;  /* 0x000000072b00720c */ /* 0x0c0fe40003fc6270 */
        /* <DEDUP_REMOVED lines=8> */
[----:B------:R-:W-:Y:S01]  /*87d0*/  FSEL R75, R19, -INF , !P3 ;  /* 0xff800000134b7808 */ /* 0x000fe20005800000 */
[----:B------:R-:W-:Y:S05]  /*87e0*/  @!P1 BRA `(.L_x_72) ;  /* 0x0000039000009947 */ /* 0x000fea0003800000 */
[----:B------:R-:W2:Y:S04]  /*87f0*/  LDL.64 R220, [R1+0x8] ;  /* 0x0000080001dc7983 */ /* 0x000ea80000100a00 */
[----:B------:R-:W3:Y:S04]  /*8800*/  LDL.64 R222, [R1] ;  /* 0x0000000001de7983 */ /* 0x000ee80000100a00 */
[----:B------:R-:W4:Y:S01]  /*8810*/  LDL R218, [R1+0x2c] ;  /* 0x00002c0001da7983 */ /* 0x000f220000100800 */
[----:B------:R-:W-:Y:S01]  /*8820*/  IADD3 R0, R244, -0x3, RZ ;  /* 0xfffffffdf4007810 */ /* 0x000fe20007ffe0ff */
[----:B------:R-:W-:Y:S01]  /*8830*/  IMAD.MOV.U32 R219, RZ, RZ, c[0x0][0x198] ;  /* 0x00006600ffdb7624 */ /* 0x000fe200078e00ff */
[----:B------:R-:W-:Y:S01]  /*8840*/  BSSY B0, `(.L_x_73) ;  /* 0x0000032000007945 */ /* 0x000fe20003800000 */
[----:B------:R-:W-:Y:S01]  /*8850*/  IMAD.MOV.U32 R13, RZ, RZ, c[0x0][0x198] ;  /* 0x00006600ff0d7624 */ /* 0x000fe200078e00ff */
[----:B------:R-:W-:Y:S01]  /*8860*/  SHF.R.S32.HI R2, RZ, 0x1f, R0 ;  /* 0x0000001fff027819 */ /* 0x000fe20000011400 */
[----:B------:R-:W-:Y:S01]  /*8870*/  IMAD.WIDE.U32 R6, R0, c[0x0][0x198], RZ ;  /* 0x0000660000067a25 */ /* 0x000fe200078e00ff */
[----:B------:R1:W-:Y:S03]  /*8880*/  @P0 STS [R217+0x2000], RZ ;  /* 0x002000ffd9000388 */ /* 0x0003e60000000800 */
[----:B------:R-:W-:Y:S01]  /*8890*/  IMAD R2, R2, c[0x0][0x198], RZ ;  /* 0x0000660002027a24 */ /* 0x000fe200078e02ff */
[----:B------:R1:W-:Y:S01]  /*88a0*/  @P0 STS [R217+0x2004], RZ ;  /* 0x002004ffd9000388 */ /* 0x0003e20000000800 */
[----:B------:R-:W-:-:S02]  /*88b0*/  IMAD.SHL.U32 R219, R219, 0x20, RZ ;  /* 0x00000020dbdb7824 */ /* 0x000fc400078e00ff */
[----:B------:R-:W-:Y:S01]  /*88c0*/  IMAD R0, R0, c[0x0][0x19c], R2 ;  /* 0x0000670000007a24 */ /* 0x000fe200078e0202 */
[----:B------:R1:W-:Y:S01]  /*88d0*/  @P0 STS.64 [R217+0x2008], RZ ;  /* 0x002008ffd9000388 */ /* 0x0003e20000000a00 */
[----:B------:R-:W-:Y:S02]  /*88e0*/  @!P0 IMAD.MOV.U32 R12, RZ, RZ, c[0x0][0x19c] ;  /* 0x00006700ff0c8624 */ /* 0x000fe400078e00ff */
[----:B------:R-:W-:Y:S01]  /*88f0*/  IMAD.IADD R0, R7, 0x1, R0 ;  /* 0x0000000107007824 */ /* 0x000fe200078e0200 */
[----:B--2---:R-:W-:-:S04]  /*8900*/  LEA R4, P3, R6, R220, 0x7 ;  /* 0x000000dc06047211 */ /* 0x004fc800078638ff */
[-C--:B------:R-:W-:Y:S02]  /*8910*/  @!P0 IADD3 R2, P2, R219, R4.reuse, RZ ;  /* 0x00000004db028210 */ /* 0x080fe40007f5e0ff */
[----:B---3--:R-:W-:Y:S02]  /*8920*/  LEA.HI.X R5, R6, R223, R0, 0x7, P3 ;  /* 0x000000df06057211 */ /* 0x008fe400018f3c00 */
[----:B------:R-:W-:Y:S02]  /*8930*/  @!P0 LEA R0, P3, R13, R4, 0x6 ;  /* 0x000000040d008211 */ /* 0x000fe400078630ff */
[----:B------:R-:W-:Y:S01]  /*8940*/  @!P0 LEA R10, P5, R4, c[0x0][0x168], 0x1 ;  /* 0x00005a00040a8a11 */ /* 0x000fe200078a08ff */
[----:B----4-:R-:W-:Y:S01]  /*8950*/  @!P0 IMAD.X R7, R218, 0x1, R5, P2 ;  /* 0x00000001da078824 */ /* 0x010fe200010e0605 */
[----:B------:R-:W-:Y:S02]  /*8960*/  @!P0 LEA R8, P4, R2, c[0x0][0x168], 0x1 ;  /* 0x00005a0002088a11 */ /* 0x000fe400078808ff */
        /* <DEDUP_REMOVED lines=21> */
[----:B------:R-:W-:Y:S01]  /*8ac0*/  ULDC UR4, c[0x0][0x19c] ;  /* 0x0000670000047ab9 */ /* 0x000fe20000000800 */
[----:B-1----:R-:W-:Y:S01]  /*8ad0*/  IMAD.WIDE.U32 R6, R13, 0x60, R4 ;  /* 0x000000600d067825 */ /* 0x002fe200078e0004 */
[----:B------:R-:W-:-:S04]  /*8ae0*/  UIMAD UR4, UR4, 0x60, URZ ;  /* 0x00000060040478a4 */ /* 0x000fc8000f8e023f */
[----:B------:R-:W-:Y:S02]  /*8af0*/  LEA R4, P0, R6, c[0x0][0x168], 0x1 ;  /* 0x00005a0006047a11 */ /* 0x000fe400078008ff */
[----:B------:R-:W-:-:S04]  /*8b00*/  IADD3 R0, R7, UR4, RZ ;  /* 0x0000000407007c10 */ /* 0x000fc8000fffe0ff */
[----:B------:R-:W-:-:S05]  /*8b10*/  LEA.HI.X R5, R6, c[0x0][0x16c], R0, 0x1, P0 ;  /* 0x00005b0006057a11 */ /* 0x000fca00000f0c00 */
[----:B------:R-:W-:Y:S01]  /*8b20*/  @!PT LDS RZ, [RZ] ;  /* 0x00000000fffff984 */ /* 0x000fe20000000800 */
[----:B------:R-:W-:Y:S01]  /*8b30*/  @!PT LDS RZ, [RZ] ;  /* 0x00000000fffff984 */ /* 0x000fe20000000800 */
[----:B------:R-:W-:Y:S01]  /*8b40*/  @!PT LDS RZ, [RZ] ;  /* 0x00000000fffff984 */ /* 0x000fe20000000800 */
[----:B------:R1:W-:Y:S02]  /*8b50*/  LDGSTS.E.BYPASS.LTC128B.128 [R217+0x3800], [R4.64] ;  /* 0x0380000004d97fae */ /* 0x0003e4000b901d48 */
.L_x_74:
[----:B------:R-:W-:Y:S05]  /*8b60*/  BSYNC B0 ;  /* 0x0000000000007941 */ /* 0x000fea0003800000 */
.L_x_73:
[----:B------:R-:W0:Y:S02]  /*8b70*/  LDGDEPBAR ;  /* 0x00000000000079af */ /* 0x000e240000000000 */
.L_x_72:
        /* <DEDUP_REMOVED lines=32> */
[----:B------:R-:W2:Y:S02]  /*8d80*/  SHFL.BFLY PT, R2, R0, 0x2, 0x1f ;  /* 0x0c401f0000027f89 */ /* 0x000ea400000e0000 */
[----:B--2---:R-:W-:-:S05]  /*8d90*/  FMNMX.FTZ R0, R0, R2, !PT ;  /* 0x0000000200007209 */ /* 0x004fca0007810000 */
[----:B------:R-:W2:Y:S02]  /*8da0*/  SHFL.BFLY PT, R2, R0, 0x1, 0x1f ;  /* 0x0c201f0000027f89 */ /* 0x000ea400000e0000 */
[----:B--2---:R-:W-:-:S04]  /*8db0*/  FMNMX.FTZ R63, R0, R2, !PT ;  /* 0x00000002003f7209 */ /* 0x004fc80007810000 */
[C---:B------:R-:W-:Y:S01]  /*8dc0*/  FSETP.NEU.FTZ.AND P4, PT, R63.reuse, -INF , PT ;  /* 0xff8000003f00780b */ /* 0x040fe20003f9d000 */
[----:B------:R-:W-:-:S05]  /*8dd0*/  FMUL.FTZ R0, R63, c[0x0][0x23c] ;  /* 0x00008f003f007a20 */ /* 0x000fca0000410000 */
[----:B------:R-:W-:-:S05]  /*8de0*/  FSEL R0, R0, RZ, P4 ;  /* 0x000000ff00007208 */ /* 0x000fca0002000000 */
[--C-:B------:R-:W-:Y:S02]  /*8df0*/  FFMA.FTZ R2, R48, c[0x0][0x23c], -R0.reuse ;  /* 0x00008f0030027a23 */ /* 0x100fe40000010800 */
[--C-:B-1----:R-:W-:Y:S02]  /*8e00*/  FFMA.FTZ R4, R77, c[0x0][0x23c], -R0.reuse ;  /* 0x00008f004d047a23 */ /* 0x102fe40000010800 */
[----:B------:R1:W-:Y:S08]  /*8e10*/  MUFU.EX2 R239, R2 ;  /* 0x0000000200ef7308 */ /* 0x0003f00000000800 */
[----:B------:R2:W-:Y:S01]  /*8e20*/  MUFU.EX2 R9, R4 ;  /* 0x0000000400097308 */ /* 0x0005e20000000800 */
[----:B-1----:R-:W-:-:S07]  /*8e30*/  FFMA.FTZ R2, R76, c[0x0][0x23c], -R0 ;  /* 0x00008f004c027a23 */ /* 0x002fce0000010800 */
[----:B------:R1:W-:Y:S01]  /*8e40*/  MUFU.EX2 R245, R2 ;  /* 0x0000000200f57308 */ /* 0x0003e20000000800 */
[----:B--2---:R-:W-:-:S07]  /*8e50*/  FFMA.FTZ R4, R78, c[0x0][0x23c], -R0 ;  /* 0x00008f004e047a23 */ /* 0x004fce0000010800 */
        /* <DEDUP_REMOVED lines=8> */
[----:B------:R2:W3:Y:S01]  /*8ee0*/  MUFU.EX2 R11, R4 ;  /* 0x00000004000b7308 */ /* 0x0004e20000000800 */
[----:B-1----:R-:W-:-:S04]  /*8ef0*/  FMNMX.FTZ R2, R137, R103, !PT ;  /* 0x0000006789027209 */ /* 0x002fc80007810000 */
[----:B------:R-:W-:-:S04]  /*8f00*/  FMNMX.FTZ R2, R128, R2, !PT ;  /* 0x0000000280027209 */ /* 0x000fc80007810000 */
[----:B------:R-:W-:Y:S01]  /*8f10*/  FMNMX.FTZ R2, R70, R2, !PT ;  /* 0x0000000246027209 */ /* 0x000fe20007810000 */
[----:B--2---:R-:W-:-:S03]  /*8f20*/  FFMA.FTZ R4, R79, c[0x0][0x23c], -R0 ;  /* 0x00008f004f047a23 */ /* 0x004fc60000010800 */
        /* <DEDUP_REMOVED lines=21> */
[----:B---3--:R-:W-:Y:S02]  /*9080*/  MOV R61, R11 ;  /* 0x0000000b003d7202 */ /* 0x008fe40000000f00 */
        /* <DEDUP_REMOVED lines=18> */
[----:B------:R-:W-:Y:S01]  /*91b0*/  FMNMX.FTZ R2, R75, R2, !PT ;  /* 0x000000024b027209 */ /* 0x000fe20007810000 */
[----:B-1----:R-:W-:-:S04]  /*91c0*/  FFMA.FTZ R4, R56, c[0x0][0x23c], -R0 ;  /* 0x00008f0038047a23 */ /* 0x002fc80000010800 */
[----:B------:R-:W1:Y:S01]  /*91d0*/  SHFL.BFLY PT, R5, R2, 0x2, 0x1f ;  /* 0x0c401f0002057f89 */ /* 0x000e6200000e0000 */
[----:B------:R-:W-:Y:S01]  /*91e0*/  MOV R56, R29 ;  /* 0x0000001d00387202 */ /* 0x000fe20000000f00 */
[----:B------:R2:W3:Y:S02]  /*91f0*/  MUFU.EX2 R25, R4 ;  /* 0x0000000400197308 */ /* 0x0004e40000000800 */
[----:B--2---:R-:W-:-:S06]  /*9200*/  FFMA.FTZ R4, R57, c[0x0][0x23c], -R0 ;  /* 0x00008f0039047a23 */ /* 0x004fcc0000010800 */
[----:B------:R2:W-:Y:S01]  /*9210*/  MUFU.EX2 R27, R4 ;  /* 0x00000004001b7308 */ /* 0x0005e20000000800 */
[----:B-1----:R-:W-:-:S05]  /*9220*/  FMNMX.FTZ R2, R2, R5, !PT ;  /* 0x0000000502027209 */ /* 0x002fca0007810000 */
[----:B------:R-:W1:Y:S01]  /*9230*/  SHFL.BFLY PT, R5, R2, 0x1, 0x1f ;  /* 0x0c201f0002057f89 */ /* 0x000e6200000e0000 */
[----:B--2---:R-:W-:-:S04]  /*9240*/  FFMA.FTZ R4, R96, c[0x0][0x23c], -R0 ;  /* 0x00008f0060047a23 */ /* 0x004fc80000010800 */
[----:B------:R2:W-:Y:S01]  /*9250*/  MUFU.EX2 R102, R4 ;  /* 0x0000000400667308 */ /* 0x0005e20000000800 */
[----:B-1----:R-:W-:Y:S01]  /*9260*/  FMNMX.FTZ R62, R2, R5, !PT ;  /* 0x00000005023e7209 */ /* 0x002fe20007810000 */
[--C-:B------:R-:W-:Y:S02]  /*9270*/  FFMA.FTZ R2, R16, c[0x0][0x23c], -R0.reuse ;  /* 0x00008f0010027a23 */ /* 0x100fe40000010800 */
[----:B------:R-:W-:Y:S01]  /*9280*/  FFMA.FTZ R5, R17, c[0x0][0x23c], -R0 ;  /* 0x00008f0011057a23 */ /* 0x000fe20000010800 */
[----:B------:R-:W-:-:S03]  /*9290*/  FSETP.NEU.FTZ.AND P3, PT, R62, -INF , PT ;  /* 0xff8000003e00780b */ /* 0x000fc60003f7d000 */
[----:B------:R-:W-:Y:S01]  /*92a0*/  MUFU.EX2 R77, R2 ;  /* 0x00000002004d7308 */ /* 0x000fe20000000800 */
[--C-:B--2---:R-:W-:Y:S01]  /*92b0*/  FFMA.FTZ R4, R97, c[0x0][0x23c], -R0.reuse ;  /* 0x00008f0061047a23 */ /* 0x104fe20000010800 */
[----:B------:R-:W-:Y:S06]  /*92c0*/  LDSM.16.MT88.4 R16, [R206+0x4000] ;  /* 0x00400000ce10783b */ /* 0x000fec0000004200 */
[----:B------:R1:W-:Y:S08]  /*92d0*/  MUFU.EX2 R23, R4 ;  /* 0x0000000400177308 */ /* 0x0003f00000000800 */
[----:B------:R-:W-:Y:S01]  /*92e0*/  MUFU.EX2 R68, R5 ;  /* 0x0000000500447308 */ /* 0x000fe20000000800 */
[----:B-1----:R-:W-:Y:S01]  /*92f0*/  FFMA.FTZ R4, R52, c[0x0][0x23c], -R0 ;  /* 0x00008f0034047a23 */ /* 0x002fe20000010800 */
[----:B------:R-:W-:-:S06]  /*9300*/  MOV R52, R10 ;  /* 0x0000000a00347202 */ /* 0x000fcc0000000f00 */
[----:B------:R1:W2:Y:S02]  /*9310*/  MUFU.EX2 R51, R4 ;  /* 0x0000000400337308 */ /* 0x0002a40000000800 */
[----:B-1----:R-:W-:Y:S01]  /*9320*/  FFMA.FTZ R4, R53, c[0x0][0x23c], -R0 ;  /* 0x00008f0035047a23 */ /* 0x002fe20000010800 */
[----:B------:R-:W-:-:S05]  /*9330*/  MOV R53, R9 ;  /* 0x0000000900357202 */ /* 0x000fca0000000f00 */
[----:B------:R1:W-:Y:S02]  /*9340*/  MUFU.EX2 R101, R4 ;  /* 0x0000000400657308 */ /* 0x0003e40000000800 */
[----:B-1----:R-:W-:Y:S01]  /*9350*/  FFMA.FTZ R4, R84, c[0x0][0x23c], -R0 ;  /* 0x00008f0054047a23 */ /* 0x002fe20000010800 */
[----:B------:R-:W-:-:S05]  /*9360*/  MOV R84, R8 ;  /* 0x0000000800547202 */ /* 0x000fca0000000f00 */
[----:B------:R1:W-:Y:S02]  /*9370*/  MUFU.EX2 R96, R4 ;  /* 0x0000000400607308 */ /* 0x0003e40000000800 */
[----:B-1----:R-:W-:Y:S01]  /*9380*/  FFMA.FTZ R4, R85, c[0x0][0x23c], -R0 ;  /* 0x00008f0055047a23 */ /* 0x002fe20000010800 */
[----:B---3--:R-:W-:-:S05]  /*9390*/  MOV R85, R25 ;  /* 0x0000001900557202 */ /* 0x008fca0000000f00 */
        /* <DEDUP_REMOVED lines=8> */
[----:B-1----:R-:W-:Y:S01]  /*9420*/  FFMA.FTZ R4, R81, c[0x0][0x23c], -R0 ;  /* 0x00008f0051047a23 */ /* 0x002fe20000010800 */
[----:B--2---:R-:W-:Y:S02]  /*9430*/  MOV R81, R97 ;  /* 0x0000006100517202 */ /* 0x004fe40000000f00 */
[----:B------:R-:W-:-:S03]  /*9440*/  MOV R97, R27 ;  /* 0x0000001b00617202 */ /* 0x000fc60000000f00 */
[----:B------:R1:W2:Y:S02]  /*9450*/  MUFU.EX2 R26, R4 ;  /* 0x00000004001a7308 */ /* 0x0002a40000000800 */
[----:B-1----:R-:W-:-:S06]  /*9460*/  FFMA.FTZ R4, R46, c[0x0][0x23c], -R0 ;  /* 0x00008f002e047a23 */ /* 0x002fcc0000010800 */
[----:B------:R1:W3:Y:S02]  /*9470*/  MUFU.EX2 R21, R4 ;  /* 0x0000000400157308 */ /* 0x0002e40000000800 */
        /* <DEDUP_REMOVED lines=8> */
[----:B------:R-:W-:Y:S01]  /*9500*/  FMNMX.FTZ R2, R39, R4, !PT ;  /* 0x0000000427027209 */ /* 0x000fe20007810000 */
[----:B------:R-:W-:-:S03]  /*9510*/  FMUL.FTZ R4, R62, c[0x0][0x23c] ;  /* 0x00008f003e047a20 */ /* 0x000fc60000410000 */
[----:B------:R-:W-:Y:S02]  /*9520*/  FMNMX.FTZ R0, R38, R2, !PT ;  /* 0x0000000226007209 */ /* 0x000fe40007810000 */
[----:B------:R-:W-:Y:S02]  /*9530*/  FSEL R4, R4, RZ, P3 ;  /* 0x000000ff04047208 */ /* 0x000fe40001800000 */
[----:B------:R-:W-:-:S03]  /*9540*/  FMNMX.FTZ R0, R37, R0, !PT ;  /* 0x0000000025007209 */ /* 0x000fc60007810000 */
[--C-:B------:R-:W-:Y:S01]  /*9550*/  FFMA.FTZ R2, R103, c[0x0][0x23c], -R4.reuse ;  /* 0x00008f0067027a23 */ /* 0x100fe20000010804 */
[----:B------:R-:W-:Y:S01]  /*9560*/  FMNMX.FTZ R0, R36, R0, !PT ;  /* 0x0000000024007209 */ /* 0x000fe20007810000 */
[--C-:B------:R-:W-:Y:S02]  /*9570*/  FFMA.FTZ R6, R127, c[0x0][0x23c], -R4.reuse ;  /* 0x00008f007f067a23 */ /* 0x100fe40000010804 */
[----:B------:R1:W-:Y:S01]  /*9580*/  MUFU.EX2 R198, R2 ;  /* 0x0000000200c67308 */ /* 0x0003e20000000800 */
[----:B------:R-:W-:Y:S01]  /*9590*/  FMNMX.FTZ R5, R35, R0, !PT ;  /* 0x0000000023057209 */ /* 0x000fe20007810000 */
[----:B------:R-:W-:-:S03]  /*95a0*/  FFMA.FTZ R0, R128, c[0x0][0x23c], -R4 ;  /* 0x00008f0080007a23 */ /* 0x000fc60000010804 */
[----:B------:R-:W-:-:S03]  /*95b0*/  FMNMX.FTZ R5, R34, R5, !PT ;  /* 0x0000000522057209 */ /* 0x000fc60007810000 */
[----:B------:R4:W-:Y:S01]  /*95c0*/  MUFU.EX2 R199, R0 ;  /* 0x0000000000c77308 */ /* 0x0009e20000000800 */
[----:B-1----:R-:W-:-:S07]  /*95d0*/  FMNMX.FTZ R2, R3, R40, !PT ;  /* 0x0000002803027209 */ /* 0x002fce0007810000 */
[----:B------:R-:W-:Y:S01]  /*95e0*/  MUFU.EX2 R218, R6 ;  /* 0x0000000600da7308 */ /* 0x000fe20000000800 */
        /* <DEDUP_REMOVED lines=56> */
[----:B--2---:R-:W-:Y:S02]  /*9970*/  MOV R71, R26 ;  /* 0x0000001a00477202 */ /* 0x004fe40000000f00 */
[----:B------:R-:W-:Y:S01]  /*9980*/  MOV R70, R49 ;  /* 0x0000003100467202 */ /* 0x000fe20000000f00 */
[----:B-1----:R-:W-:Y:S01]  /*9990*/  FFMA.FTZ R5, R67, c[0x0][0x23c], -R4 ;  /* 0x00008f0043057a23 */ /* 0x002fe20000010804 */
[----:B------:R-:W-:-:S02]  /*99a0*/  MOV R67, R24 ;  /* 0x0000001800437202 */ /* 0x000fc40000000f00 */
[----:B------:R-:W-:Y:S01]  /*99b0*/  LDSM.16.MT88.4 R24, [R205+0x4400] ;  /* 0x00440000cd18783b */ /* 0x000fe20000004200 */
[----:B------:R1:W-:Y:S02]  /*99c0*/  MUFU.EX2 R234, R5 ;  /* 0x0000000500ea7308 */ /* 0x0003e40000000800 */
[----:B-1----:R-:W-:-:S06]  /*99d0*/  FFMA.FTZ R5, R131, c[0x0][0x23c], -R4 ;  /* 0x00008f0083057a23 */ /* 0x002fcc0000010804 */
[----:B------:R1:W-:Y:S02]  /*99e0*/  MUFU.EX2 R233, R5 ;  /* 0x0000000500e97308 */ /* 0x0003e40000000800 */
[----:B-1----:R-:W-:-:S06]  /*99f0*/  FFMA.FTZ R5, R132, c[0x0][0x23c], -R4 ;  /* 0x00008f0084057a23 */ /* 0x002fcc0000010804 */
        /* <DEDUP_REMOVED lines=9> */
[----:B-1----:R-:W-:Y:S02]  /*9a90*/  FMNMX.FTZ R5, R192, R0, !PT ;  /* 0x00000000c0057209 */ /* 0x002fe40007810000 */
[----:B------:R-:W-:Y:S01]  /*9aa0*/  FMNMX.FTZ R0, R106, R2, !PT ;  /* 0x000000026a007209 */ /* 0x000fe20007810000 */
[----:B------:R-:W-:Y:S01]  /*9ab0*/  FFMA.FTZ R2, R58, c[0x0][0x23c], -R4 ;  /* 0x00008f003a027a23 */ /* 0x000fe20000010804 */
[----:B------:R-:W-:-:S03]  /*9ac0*/  FMNMX.FTZ R5, R191, R5, !PT ;  /* 0x00000005bf057209 */ /* 0x000fc60007810000 */
        /* <DEDUP_REMOVED lines=12> */
[----:B------:R-:W1:Y:S04]  /*9b90*/  SHFL.BFLY PT, R6, R5, 0x2, 0x1f ;  /* 0x0c401f0005067f89 */ /* 0x000e6800000e0000 */
[----:B------:R-:W3:Y:S01]  /*9ba0*/  SHFL.BFLY PT, R7, R0, 0x1, 0x1f ;  /* 0x0c201f0000077f89 */ /* 0x000ee200000e0000 */
[----:B--2---:R-:W-:-:S04]  /*9bb0*/  FFMA.FTZ R2, R125, c[0x0][0x23c], -R4 ;  /* 0x00008f007d027a23 */ /* 0x004fc80000010804 */
[----:B------:R2:W-:Y:S01]  /*9bc0*/  MUFU.EX2 R201, R2 ;  /* 0x0000000200c97308 */ /* 0x0005e20000000800 */
[----:B-1----:R-:W-:Y:S02]  /*9bd0*/  FMNMX.FTZ R5, R5, R6, !PT ;  /* 0x0000000605057209 */ /* 0x002fe40007810000 */
[----:B---3--:R-:W-:-:S03]  /*9be0*/  FMNMX.FTZ R58, R0, R7, !PT ;  /* 0x00000007003a7209 */ /* 0x008fc60007810000 */
[----:B------:R-:W1:Y:S01]  /*9bf0*/  SHFL.BFLY PT, R6, R5, 0x1, 0x1f ;  /* 0x0c201f0005067f89 */ /* 0x000e6200000e0000 */
[--C-:B------:R-:W-:Y:S02]  /*9c00*/  FFMA.FTZ R0, R99, c[0x0][0x23c], -R4.reuse ;  /* 0x00008f0063007a23 */ /* 0x100fe40000010804 */
[----:B--2---:R-:W-:Y:S01]  /*9c10*/  FFMA.FTZ R2, R133, c[0x0][0x23c], -R4 ;  /* 0x00008f0085027a23 */ /* 0x004fe20000010804 */
[C---:B------:R-:W-:Y:S01]  /*9c20*/  FSETP.NEU.FTZ.AND P2, PT, R58.reuse, -INF , PT ;  /* 0xff8000003a00780b */ /* 0x040fe20003f5d000 */
[----:B------:R2:W-:Y:S03]  /*9c30*/  MUFU.EX2 R226, R0 ;  /* 0x0000000000e27308 */ /* 0x0005e60000000800 */
[----:B------:R-:W-:-:S05]  /*9c40*/  FSEL R7, R58, RZ, P2 ;  /* 0x000000ff3a077208 */ /* 0x000fca0001000000 */
[----:B------:R3:W-:Y:S01]  /*9c50*/  MUFU.EX2 R200, R2 ;  /* 0x0000000200c87308 */ /* 0x0007e20000000800 */
[----:B------:R-:W-:Y:S01]  /*9c60*/  FADD.FTZ R7, R136, -R7 ;  /* 0x8000000788077221 */ /* 0x000fe20000010000 */
[----:B------:R-:W-:Y:S02]  /*9c70*/  MOV R136, R12 ;  /* 0x0000000c00887202 */ /* 0x000fe40000000f00 */
[----:B------:R-:W4:Y:S01]  /*9c80*/  LDSM.16.MT88.4 R12, [R205+0x4000] ;  /* 0x00400000cd0c783b */ /* 0x000f220000004200 */
[----:B------:R-:W-:Y:S02]  /*9c90*/  FMUL.FTZ R7, R7, c[0x0][0x23c] ;  /* 0x00008f0007077a20 */ /* 0x000fe40000410000 */
[----:B--2---:R-:W-:Y:S02]  /*9ca0*/  FFMA.FTZ R0, R139, c[0x0][0x23c], -R4 ;  /* 0x00008f008b007a23 */ /* 0x004fe40000010804 */
[----:B------:R-:W2:Y:S01]  /*9cb0*/  MUFU.EX2 R64, R7 ;  /* 0x0000000700407308 */ /* 0x000ea20000000800 */
[----:B-1----:R-:W-:-:S04]  /*9cc0*/  FMNMX.FTZ R57, R5, R6, !PT ;  /* 0x0000000605397209 */ /* 0x002fc80007810000 */
[C---:B------:R-:W-:Y:S01]  /*9cd0*/  FSETP.NEU.FTZ.AND P0, PT, R57.reuse, -INF , PT ;  /* 0xff8000003900780b */ /* 0x040fe20003f1d000 */
[----:B---3--:R-:W-:Y:S02]  /*9ce0*/  FFMA.FTZ R2, R86, c[0x0][0x23c], -R4 ;  /* 0x00008f0056027a23 */ /* 0x008fe40000010804 */
[----:B------:R-:W-:Y:S01]  /*9cf0*/  MUFU.EX2 R229, R0 ;  /* 0x0000000000e57308 */ /* 0x000fe20000000800 */
[----:B------:R-:W-:-:S05]  /*9d00*/  FSEL R6, R57, RZ, P0 ;  /* 0x000000ff39067208 */ /* 0x000fca0000000000 */
[----:B------:R-:W-:Y:S02]  /*9d10*/  FADD.FTZ R3, R3, -R6 ;  /* 0x8000000603037221 */ /* 0x000fe40000010000 */
[----:B------:R1:W-:Y:S01]  /*9d20*/  MUFU.EX2 R219, R2 ;  /* 0x0000000200db7308 */ /* 0x0003e20000000800 */
[-C--:B--2---:R-:W-:Y:S02]  /*9d30*/  FMUL.FTZ R164, R164, R64.reuse ;  /* 0x00000040a4a47220 */ /* 0x084fe40000410000 */
[----:B------:R-:W-:Y:S02]  /*9d40*/  FMUL.FTZ R3, R3, c[0x0][0x23c] ;  /* 0x00008f0003037a20 */ /* 0x000fe40000410000 */
[-C--:B------:R-:W-:Y:S02]  /*9d50*/  FMUL.FTZ R165, R165, R64.reuse ;  /* 0x00000040a5a57220 */ /* 0x080fe40000410000 */
[-C--:B------:R-:W-:Y:S01]  /*9d60*/  FMUL.FTZ R140, R140, R64.reuse ;  /* 0x000000408c8c7220 */ /* 0x080fe20000410000 */
[----:B------:R-:W2:Y:S01]  /*9d70*/  MUFU.EX2 R65, R3 ;  /* 0x0000000300417308 */ /* 0x000ea20000000800 */
[----:B------:R-:W-:-:S02]  /*9d80*/  FMUL.FTZ R141, R141, R64 ;  /* 0x000000408d8d7220 */ /* 0x000fc40000410000 */
[-C--:B------:R-:W-:Y:S02]  /*9d90*/  FMUL.FTZ R148, R148, R64.reuse ;  /* 0x0000004094947220 */ /* 0x080fe40000410000 */
[-C--:B------:R-:W-:Y:S02]  /*9da0*/  FMUL.FTZ R149, R149, R64.reuse ;  /* 0x0000004095957220 */ /* 0x080fe40000410000 */
[-C--:B------:R-:W-:Y:S02]  /*9db0*/  FMUL.FTZ R160, R160, R64.reuse ;  /* 0x00000040a0a07220 */ /* 0x080fe40000410000 */
[----:B-1----:R-:W-:Y:S02]  /*9dc0*/  FFMA.FTZ R2, R83, c[0x0][0x23c], -R4 ;  /* 0x00008f0053027a23 */ /* 0x002fe40000010804 */
[----:B------:R-:W-:Y:S02]  /*9dd0*/  FMUL.FTZ R161, R161, R64 ;  /* 0x00000040a1a17220 */ /* 0x000fe40000410000 */
[----:B------:R1:W-:Y:S01]  /*9de0*/  MUFU.EX2 R221, R2 ;  /* 0x0000000200dd7308 */ /* 0x0003e20000000800 */
[----:B--2---:R-:W-:-:S02]  /*9df0*/  FMUL.FTZ R166, R166, R65 ;  /* 0x00000041a6a67220 */ /* 0x004fc40000410000 */
[-C--:B------:R-:W-:Y:S02]  /*9e00*/  FMUL.FTZ R167, R167, R65.reuse ;  /* 0x00000041a7a77220 */ /* 0x080fe40000410000 */
[-C--:B------:R-:W-:Y:S02]  /*9e10*/  FMUL.FTZ R142, R142, R65.reuse ;  /* 0x000000418e8e7220 */ /* 0x080fe40000410000 */
[-C--:B------:R-:W-:Y:S02]  /*9e20*/  FMUL.FTZ R143, R143, R65.reuse ;  /* 0x000000418f8f7220 */ /* 0x080fe40000410000 */
[-C--:B------:R-:W-:Y:S02]  /*9e30*/  FMUL.FTZ R150, R150, R65.reuse ;  /* 0x0000004196967220 */ /* 0x080fe40000410000 */
[-C--:B------:R-:W-:Y:S02]  /*9e40*/  FMUL.FTZ R151, R151, R65.reuse ;  /* 0x0000004197977220 */ /* 0x080fe40000410000 */
[----:B------:R-:W-:-:S02]  /*9e50*/  FMUL.FTZ R162, R162, R65 ;  /* 0x00000041a2a27220 */ /* 0x000fc40000410000 */
[--C-:B-1----:R-:W-:Y:S02]  /*9e60*/  FFMA.FTZ R2, R135, c[0x0][0x23c], -R4.reuse ;  /* 0x00008f0087027a23 */ /* 0x102fe40000010804 */
[----:B------:R-:W-:Y:S02]  /*9e70*/  FMUL.FTZ R163, R163, R65 ;  /* 0x00000041a3a37220 */ /* 0x000fe40000410000 */
[----:B------:R1:W-:Y:S02]  /*9e80*/  MUFU.EX2 R224, R2 ;  /* 0x0000000200e07308 */ /* 0x0003e40000000800 */
[----:B-1----:R-:W-:-:S06]  /*9e90*/  FFMA.FTZ R2, R134, c[0x0][0x23c], -R4 ;  /* 0x00008f0086027a23 */ /* 0x002fcc0000010804 */
[----:B------:R1:W-:Y:S02]  /*9ea0*/  MUFU.EX2 R227, R2 ;  /* 0x0000000200e37308 */ /* 0x0003e40000000800 */
[----:B-1----:R-:W-:-:S06]  /*9eb0*/  FFMA.FTZ R2, R87, c[0x0][0x23c], -R4 ;  /* 0x00008f0057027a23 */ /* 0x002fcc0000010804 */
[----:B------:R1:W-:Y:S02]  /*9ec0*/  MUFU.EX2 R223, R2 ;  /* 0x0000000200df7308 */ /* 0x0003e40000000800 */
[----:B-1----:R-:W-:-:S05]  /*9ed0*/  FMUL.FTZ R2, R58, c[0x0][0x23c] ;  /* 0x00008f003a027a20 */ /* 0x002fca0000410000 */
[----:B------:R-:W-:-:S05]  /*9ee0*/  FSEL R2, R2, RZ, P2 ;  /* 0x000000ff02027208 */ /* 0x000fca0001000000 */
[--C-:B------:R-:W-:Y:S02]  /*9ef0*/  FFMA.FTZ R0, R72, c[0x0][0x23c], -R2.reuse ;  /* 0x00008f0048007a23 */ /* 0x100fe40000010802 */
[--C-:B------:R-:W-:Y:S02]  /*9f00*/  FFMA.FTZ R5, R38, c[0x0][0x23c], -R2.reuse ;  /* 0x00008f0026057a23 */ /* 0x100fe40000010802 */
[----:B------:R1:W-:Y:S01]  /*9f10*/  MUFU.EX2 R66, R0 ;  /* 0x0000000000427308 */ /* 0x0003e20000000800 */
[--C-:B------:R-:W-:Y:S02]  /*9f20*/  FFMA.FTZ R3, R36, c[0x0][0x23c], -R2.reuse ;  /* 0x00008f0024037a23 */ /* 0x100fe40000010802 */
[----:B------:R-:W-:-:S05]  /*9f30*/  FFMA.FTZ R6, R34, c[0x0][0x23c], -R2 ;  /* 0x00008f0022067a23 */ /* 0x000fca0000010802 */
[----:B------:R2:W-:Y:S01]  /*9f40*/  MUFU.EX2 R139, R5 ;  /* 0x00000005008b7308 */ /* 0x0005e20000000800 */
[----:B-1----:R-:W-:-:S07]  /*9f50*/  FFMA.FTZ R0, R98, c[0x0][0x23c], -R2 ;  /* 0x00008f0062007a23 */ /* 0x002fce0000010802 */
[----:B------:R1:W-:Y:S01]  /*9f60*/  MUFU.EX2 R134, R3 ;  /* 0x0000000300867308 */ /* 0x0003e20000000800 */
[----:B--2---:R-:W-:-:S07]  /*9f70*/  FFMA.FTZ R5, R37, c[0x0][0x23c], -R2 ;  /* 0x00008f0025057a23 */ /* 0x004fce0000010802 */
[----:B------:R2:W3:Y:S08]  /*9f80*/  MUFU.EX2 R129, R0 ;  /* 0x0000000000817308 */ /* 0x0004f00000000800 */
[----:B------:R-:W-:Y:S01]  /*9f90*/  MUFU.EX2 R197, R5 ;  /* 0x0000000500c57308 */ /* 0x000fe20000000800 */
[--C-:B-1----:R-:W-:Y:S02]  /*9fa0*/  FFMA.FTZ R3, R35, c[0x0][0x23c], -R2.reuse ;  /* 0x00008f0023037a23 */ /* 0x102fe40000010802 */
[----:B--2---:R-:W-:-:S05]  /*9fb0*/  FFMA.FTZ R0, R39, c[0x0][0x23c], -R2 ;  /* 0x00008f0027007a23 */ /* 0x004fca0000010802 */
[----:B------:R-:W-:Y:S01]  /*9fc0*/  MUFU.EX2 R133, R3 ;  /* 0x0000000300857308 */ /* 0x000fe20000000800 */
[----:B---3--:R-:W-:-:S07]  /*9fd0*/  F2FP.PACK_AB R8, R129, R66 ;  /* 0x000000428108723e */ /* 0x008fce00000000ff */
[----:B------:R1:W2:Y:S08]  /*9fe0*/  MUFU.EX2 R131, R0 ;  /* 0x0000000000837308 */ /* 0x0002b00000000800 */
[----:B------:R-:W-:Y:S01]  /*9ff0*/  MUFU.EX2 R135, R6 ;  /* 0x0000000600877308 */ /* 0x000fe20000000800 */
[----:B-1----:R-:W-:Y:S01]  /*a000*/  FMUL.FTZ R0, R57, c[0x0][0x23c] ;  /* 0x00008f0039007a20 */ /* 0x002fe20000410000 */
[----:B--2---:R-:W-:-:S04]  /*a010*/  F2FP.PACK_AB R10, R139, R131 ;  /* 0x000000838b0a723e */ /* 0x004fc800000000ff */
[----:B------:R-:W-:-:S05]  /*a020*/  FSEL R0, R0, RZ, P0 ;  /* 0x000000ff00007208 */ /* 0x000fca0000000000 */
[----:B------:R-:W-:-:S04]  /*a030*/  FFMA.FTZ R5, R40, c[0x0][0x23c], -R0 ;  /* 0x00008f0028057a23 */ /* 0x000fc80000010800 */
        /* <DEDUP_REMOVED lines=8> */
[----:B-1----:R-:W-:Y:S02]  /*a0c0*/  FSEL R5, R63, RZ, P4 ;  /* 0x000000ff3f057208 */ /* 0x002fe40002000000 */
[----:B--2---:R-:W-:-:S03]  /*a0d0*/  F2FP.PACK_AB R11, R132, R130 ;  /* 0x00000082840b723e */ /* 0x004fc600000000ff */
[----:B------:R-:W-:Y:S01]  /*a0e0*/  FADD.FTZ R7, R138, -R5 ;  /* 0x800000058a077221 */ /* 0x000fe20000010000 */
[----:B------:R-:W-:Y:S02]  /*a0f0*/  FSEL R5, R62, RZ, P3 ;  /* 0x000000ff3e057208 */ /* 0x000fe40001800000 */
[----:B------:R-:W-:Y:S01]  /*a100*/  MOV R138, R30 ;  /* 0x0000001e008a7202 */ /* 0x000fe20000000f00 */
[----:B------:R-:W-:Y:S01]  /*a110*/  FMUL.FTZ R7, R7, c[0x0][0x23c] ;  /* 0x00008f0007077a20 */ /* 0x000fe20000410000 */
[----:B------:R-:W-:Y:S01]  /*a120*/  HMMA.16816.F32 R40, R8, R18, R164 ;  /* 0x000000120828723c */ /* 0x000fe200000018a4 */
[----:B------:R-:W-:Y:S01]  /*a130*/  FADD.FTZ R3, R137, -R5 ;  /* 0x8000000589037221 */ /* 0x000fe20000010000 */
[----:B------:R-:W-:-:S03]  /*a140*/  MOV R137, R28 ;  /* 0x0000001c00897202 */ /* 0x000fc60000000f00 */
[----:B------:R-:W-:Y:S01]  /*a150*/  FMUL.FTZ R3, R3, c[0x0][0x23c] ;  /* 0x00008f0003037a20 */ /* 0x000fe20000410000 */
[----:B------:R-:W1:Y:S01]  /*a160*/  MUFU.EX2 R7, R7 ;  /* 0x0000000700077308 */ /* 0x000e620000000800 */
[----:B------:R-:W-:Y:S01]  /*a170*/  MOV R167, R84 ;  /* 0x0000005400a77202 */ /* 0x000fe20000000f00 */
[C---:B----4-:R-:W-:Y:S01]  /*a180*/  HMMA.16816.F32 R32, R8.reuse, R12, R140 ;  /* 0x0000000c0820723c */ /* 0x050fe2000000188c */
[----:B------:R-:W-:Y:S02]  /*a190*/  MOV R84, R23 ;  /* 0x0000001700547202 */ /* 0x000fe40000000f00 */
[----:B------:R-:W2:Y:S01]  /*a1a0*/  LDSM.16.MT88.4 R20, [R206+0x4400] ;  /* 0x00440000ce14783b */ /* 0x000ea20000004200 */
[----:B------:R-:W-:Y:S02]  /*a1b0*/  MOV R166, R53 ;  /* 0x0000003500a67202 */ /* 0x000fe40000000f00 */
[----:B------:R3:W4:Y:S01]  /*a1c0*/  MUFU.EX2 R5, R3 ;  /* 0x0000000300057308 */ /* 0x0007220000000800 */
[----:B------:R-:W-:Y:S01]  /*a1d0*/  MOV R164, R52 ;  /* 0x0000003400a47202 */ /* 0x000fe20000000f00 */
[----:B------:R-:W-:Y:S01]  /*a1e0*/  HMMA.16816.F32 R28, R8, R14, R148 ;  /* 0x0000000e081c723c */ /* 0x000fe20000001894 */
[----:B-1----:R-:W-:-:S07]  /*a1f0*/  FMUL.FTZ R144, R144, R7 ;  /* 0x0000000790907220 */ /* 0x002fce0000410000 */
[----:B------:R-:W-:Y:S01]  /*a200*/  HMMA.16816.F32 R44, R8, R16, R160 ;  /* 0x00000010082c723c */ /* 0x000fe200000018a0 */
[-C--:B------:R-:W-:Y:S02]  /*a210*/  FMUL.FTZ R145, R145, R7.reuse ;  /* 0x0000000791917220 */ /* 0x080fe40000410000 */
[-C--:B------:R-:W-:Y:S02]  /*a220*/  FMUL.FTZ R152, R152, R7.reuse ;  /* 0x0000000798987220 */ /* 0x080fe40000410000 */
[----:B------:R-:W-:Y:S02]  /*a230*/  FMUL.FTZ R153, R153, R7 ;  /* 0x0000000799997220 */ /* 0x000fe40000410000 */
[----:B---3--:R-:W-:Y:S01]  /*a240*/  FFMA.FTZ R3, R120, c[0x0][0x23c], -R0 ;  /* 0x00008f0078037a23 */ /* 0x008fe20000010800 */
[----:B------:R-:W-:Y:S01]  /*a250*/  F2FP.PACK_AB R8, R245, R239 ;  /* 0x000000eff508723e */ /* 0x000fe200000000ff */
[-C--:B----4-:R-:W-:Y:S01]  /*a260*/  FMUL.FTZ R146, R146, R5.reuse ;  /* 0x0000000592927220 */ /* 0x090fe20000410000 */
[----:B------:R-:W-:Y:S01]  /*a270*/  F2FP.PACK_AB R9, R199, R198 ;  /* 0x000000c6c709723e */ /* 0x000fe200000000ff */
[----:B------:R1:W-:Y:S01]  /*a280*/  MUFU.EX2 R126, R3 ;  /* 0x00000003007e7308 */ /* 0x0003e20000000800 */
[----:B------:R-:W-:Y:S01]  /*a290*/  F2FP.PACK_AB R10, R167, R76 ;  /* 0x0000004ca70a723e */ /* 0x000fe200000000ff */
[-C--:B------:R-:W-:Y:S01]  /*a2a0*/  FMUL.FTZ R147, R147, R5.reuse ;  /* 0x0000000593937220 */ /* 0x080fe20000410000 */
[----:B------:R-:W-:Y:S01]  /*a2b0*/  F2FP.PACK_AB R11, R238, R228 ;  /* 0x000000e4ee0b723e */ /* 0x000fe200000000ff */
[----:B------:R-:W-:-:S02]  /*a2c0*/  FMUL.FTZ R154, R154, R5 ;  /* 0x000000059a9a7220 */ /* 0x000fc40000410000 */
[----:B------:R-:W-:Y:S02]  /*a2d0*/  FMUL.FTZ R155, R155, R5 ;  /* 0x000000059b9b7220 */ /* 0x000fe40000410000 */
[-C--:B------:R-:W-:Y:S02]  /*a2e0*/  FMUL.FTZ R156, R156, R7.reuse ;  /* 0x000000079c9c7220 */ /* 0x080fe40000410000 */
[----:B------:R-:W-:Y:S01]  /*a2f0*/  FMUL.FTZ R157, R157, R7 ;  /* 0x000000079d9d7220 */ /* 0x000fe20000410000 */
[----:B------:R-:W-:Y:S01]  /*a300*/  HMMA.16816.F32 R52, R8, R12, R144 ;  /* 0x0000000c0834723c */ /* 0x000fe20000001890 */
[-C--:B------:R-:W-:Y:S02]  /*a310*/  FMUL.FTZ R158, R158, R5.reuse ;  /* 0x000000059e9e7220 */ /* 0x080fe40000410000 */
[----:B------:R-:W-:Y:S02]  /*a320*/  FMUL.FTZ R159, R159, R5 ;  /* 0x000000059f9f7220 */ /* 0x000fe40000410000 */
[----:B-1----:R-:W-:-:S02]  /*a330*/  FFMA.FTZ R3, R121, c[0x0][0x23c], -R0 ;  /* 0x00008f0079037a23 */ /* 0x002fc40000010800 */
[-C--:B------:R-:W-:Y:S01]  /*a340*/  FMUL.FTZ R168, R168, R7.reuse ;  /* 0x00000007a8a87220 */ /* 0x080fe20000410000 */
[C---:B------:R-:W-:Y:S01]  /*a350*/  HMMA.16816.F32 R152, R8.reuse, R14, R152 ;  /* 0x0000000e0898723c */ /* 0x040fe20000001898 */
[----:B------:R1:W3:Y:S01]  /*a360*/  MUFU.EX2 R128, R3 ;  /* 0x0000000300807308 */ /* 0x0002e20000000800 */
[----:B------:R-:W-:Y:S01]  /*a370*/  FMUL.FTZ R169, R169, R7 ;  /* 0x00000007a9a97220 */ /* 0x000fe20000410000 */
[----:B------:R-:W4:Y:S01]  /*a380*/  LDSM.16.MT88.4 R12, [R205+0x4800] ;  /* 0x00480000cd0c783b */ /* 0x000f220000004200 */
[-C--:B------:R-:W-:Y:S02]  /*a390*/  FMUL.FTZ R170, R170, R5.reuse ;  /* 0x00000005aaaa7220 */ /* 0x080fe40000410000 */
[----:B------:R-:W-:Y:S02]  /*a3a0*/  FMUL.FTZ R171, R171, R5 ;  /* 0x00000005abab7220 */ /* 0x000fe40000410000 */
[C---:B------:R-:W-:Y:S08]  /*a3b0*/  HMMA.16816.F32 R156, R8.reuse, R16, R156 ;  /* 0x00000010089c723c */ /* 0x040ff0000000189c */
[----:B------:R-:W-:Y:S01]  /*a3c0*/  HMMA.16816.F32 R168, R8, R18, R168 ;  /* 0x0000001208a8723c */ /* 0x000fe200000018a8 */
[----:B-1----:R-:W-:Y:S01]  /*a3d0*/  FFMA.FTZ R3, R118, c[0x0][0x23c], -R0 ;  /* 0x00008f0076037a23 */ /* 0x002fe20000010800 */
[----:B------:R-:W1:Y:S03]  /*a3e0*/  LDSM.16.MT88.4 R16, [R206+0x4800] ;  /* 0x00480000ce10783b */ /* 0x000e660000004200 */
[----:B------:R5:W-:Y:S02]  /*a3f0*/  MUFU.EX2 R127, R3 ;  /* 0x00000003007f7308 */ /* 0x000be40000000800 */
[----:B------:R-:W-:-:S02]  /*a400*/  F2FP.PACK_AB R8, R134, R197 ;  /* 0x000000c58608723e */ /* 0x000fc400000000ff */
[----:B---3--:R-:W-:Y:S02]  /*a410*/  F2FP.PACK_AB R9, R128, R126 ;  /* 0x0000007e8009723e */ /* 0x008fe400000000ff */
[----:B------:R-:W-:Y:S01]  /*a420*/  F2FP.PACK_AB R10, R135, R133 ;  /* 0x00000085870a723e */ /* 0x000fe200000000ff */
[----:B-----5:R-:W-:-:S04]  /*a430*/  FFMA.FTZ R3, R119, c[0x0][0x23c], -R0 ;  /* 0x00008f0077037a23 */ /* 0x020fc80000010800 */
[----:B------:R3:W5:Y:S02]  /*a440*/  MUFU.EX2 R123, R3 ;  /* 0x00000003007b7308 */ /* 0x0007640000000800 */
[----:B---3--:R-:W-:Y:S01]  /*a450*/  FFMA.FTZ R3, R116, c[0x0][0x23c], -R2 ;  /* 0x00008f0074037a23 */ /* 0x008fe20000010802 */
[----:B-----5:R-:W-:-:S05]  /*a460*/  F2FP.PACK_AB R11, R123, R127 ;  /* 0x0000007f7b0b723e */ /* 0x020fca00000000ff */
[----:B------:R3:W-:Y:S02]  /*a470*/  MUFU.EX2 R122, R3 ;  /* 0x00000003007a7308 */ /* 0x0007e40000000800 */
[C---:B------:R-:W-:Y:S08]  /*a480*/  HMMA.16816.F32 R32, R8.reuse, R24, R32 ;  /* 0x000000180820723c */ /* 0x040ff00000001820 */
[----:B------:R-:W-:Y:S01]  /*a490*/  HMMA.16816.F32 R28, R8, R26, R28 ;  /* 0x0000001a081c723c */ /* 0x000fe2000000181c */
[----:B---3--:R-:W-:-:S04]  /*a4a0*/  FFMA.FTZ R3, R117, c[0x0][0x23c], -R2 ;  /* 0x00008f0075037a23 */ /* 0x008fc80000010802 */
[----:B------:R3:W5:Y:S03]  /*a4b0*/  MUFU.EX2 R121, R3 ;  /* 0x0000000300797308 */ /* 0x0007660000000800 */
[C---:B--2---:R-:W-:Y:S08]  /*a4c0*/  HMMA.16816.F32 R44, R8.reuse, R20, R44 ;  /* 0x00000014082c723c */ /* 0x044ff0000000182c */
[----:B------:R-:W-:Y:S01]  /*a4d0*/  HMMA.16816.F32 R40, R8, R22, R40 ;  /* 0x000000160828723c */ /* 0x000fe20000001828 */
[----:B---3--:R-:W-:-:S06]  /*a4e0*/  FFMA.FTZ R3, R112, c[0x0][0x23c], -R2 ;  /* 0x00008f0070037a23 */ /* 0x008fcc0000010802 */
[----:B------:R-:W-:Y:S02]  /*a4f0*/  F2FP.PACK_AB R8, R56, R166 ;  /* 0x000000a63808723e */ /* 0x000fe400000000ff */
[----:B------:R-:W-:Y:S01]  /*a500*/  F2FP.PACK_AB R9, R237, R236 ;  /* 0x000000eced09723e */ /* 0x000fe200000000ff */
[----:B------:R2:W-:Y:S01]  /*a510*/  MUFU.EX2 R120, R3 ;  /* 0x0000000300787308 */ /* 0x0005e20000000800 */
[----:B------:R-:W-:Y:S02]  /*a520*/  F2FP.PACK_AB R10, R61, R164 ;  /* 0x000000a43d0a723e */ /* 0x000fe400000000ff */
[----:B------:R-:W-:-:S07]  /*a530*/  F2FP.PACK_AB R11, R234, R235 ;  /* 0x000000ebea0b723e */ /* 0x000fce00000000ff */
[----:B------:R-:W-:Y:S01]  /*a540*/  HMMA.16816.F32 R168, R8, R22, R168 ;  /* 0x0000001608a8723c */ /* 0x000fe200000018a8 */
[----:B--2---:R-:W-:-:S07]  /*a550*/  FFMA.FTZ R3, R113, c[0x0][0x23c], -R2 ;  /* 0x00008f0071037a23 */ /* 0x004fce0000010802 */
[C---:B------:R-:W-:Y:S01]  /*a560*/  HMMA.16816.F32 R52, R8.reuse, R24, R52 ;  /* 0x000000180834723c */ /* 0x040fe20000001834 */
[----:B------:R2:W3:Y:S07]  /*a570*/  MUFU.EX2 R119, R3 ;  /* 0x0000000300777308 */ /* 0x0004ee0000000800 */
[C---:B------:R-:W-:Y:S01]  /*a580*/  HMMA.16816.F32 R152, R8.reuse, R26, R152 ;  /* 0x0000001a0898723c */ /* 0x040fe20000001898 */
[----:B------:R-:W-:Y:S07]  /*a590*/  LDSM.16.MT88.4 R24, [R206+0x4c00] ;  /* 0x004c0000ce18783b */ /* 0x000fee0000004200 */
[----:B------:R-:W-:Y:S01]  /*a5a0*/  HMMA.16816.F32 R156, R8, R20, R156 ;  /* 0x00000014089c723c */ /* 0x000fe2000000189c */
[----:B------:R-:W1:Y:S01]  /*a5b0*/  LDSM.16.MT88.4 R20, [R205+0x4c00] ;  /* 0x004c0000cd14783b */ /* 0x000e620000004200 */
[----:B--2---:R-:W-:Y:S01]  /*a5c0*/  FFMA.FTZ R3, R172, c[0x0][0x23c], -R0 ;  /* 0x00008f00ac037a23 */ /* 0x004fe20000010800 */
[----:B------:R-:W-:-:S03]  /*a5d0*/  MOV R172, R68 ;  /* 0x0000004400ac7202 */ /* 0x000fc60000000f00 */
[----:B------:R2:W-:Y:S01]  /*a5e0*/  MUFU.EX2 R117, R3 ;  /* 0x0000000300757308 */ /* 0x0005e20000000800 */
[----:B-----5:R-:W-:Y:S02]  /*a5f0*/  F2FP.PACK_AB R8, R121, R122 ;  /* 0x0000007a7908723e */ /* 0x020fe400000000ff */
[----:B---3--:R-:W-:Y:S01]  /*a600*/  F2FP.PACK_AB R10, R119, R120 ;  /* 0x00000078770a723e */ /* 0x008fe200000000ff */
[----:B--2---:R-:W-:Y:S01]  /*a610*/  FFMA.FTZ R3, R173, c[0x0][0x23c], -R0 ;  /* 0x00008f00ad037a23 */ /* 0x004fe20000010800 */
[----:B------:R-:W-:-:S03]  /*a620*/  MOV R173, R77 ;  /* 0x0000004d00ad7202 */ /* 0x000fc60000000f00 */
[----:B------:R2:W3:Y:S02]  /*a630*/  MUFU.EX2 R118, R3 ;  /* 0x0000000300767308 */ /* 0x0004e40000000800 */
[----:B--2---:R-:W-:Y:S01]  /*a640*/  FFMA.FTZ R3, R114, c[0x0][0x23c], -R0 ;  /* 0x00008f0072037a23 */ /* 0x004fe20000010800 */
[----:B---3--:R-:W-:-:S05]  /*a650*/  F2FP.PACK_AB R9, R118, R117 ;  /* 0x000000757609723e */ /* 0x008fca00000000ff */
[----:B------:R2:W-:Y:S02]  /*a660*/  MUFU.EX2 R116, R3 ;  /* 0x0000000300747308 */ /* 0x0005e40000000800 */
[----:B--2---:R-:W-:-:S06]  /*a670*/  FFMA.FTZ R3, R115, c[0x0][0x23c], -R0 ;  /* 0x00008f0073037a23 */ /* 0x004fcc0000010800 */
[----:B------:R2:W3:Y:S02]  /*a680*/  MUFU.EX2 R114, R3 ;  /* 0x0000000300727308 */ /* 0x0004e40000000800 */
[----:B--2---:R-:W-:Y:S01]  /*a690*/  FFMA.FTZ R3, R181, c[0x0][0x23c], -R4 ;  /* 0x00008f00b5037a23 */ /* 0x004fe20000010804 */
[----:B---3--:R-:W-:Y:S02]  /*a6a0*/  F2FP.PACK_AB R11, R114, R116 ;  /* 0x00000074720b723e */ /* 0x008fe400000000ff */
[----:B------:R-:W-:-:S03]  /*a6b0*/  MOV R181, R78 ;  /* 0x0000004e00b57202 */ /* 0x000fc60000000f00 */
[----:B------:R2:W-:Y:S02]  /*a6c0*/  MUFU.EX2 R115, R3 ;  /* 0x0000000300737308 */ /* 0x0005e40000000800 */
[C---:B----4-:R-:W-:Y:S08]  /*a6d0*/  HMMA.16816.F32 R36, R8.reuse, R14, R28 ;  /* 0x0000000e0824723c */ /* 0x050ff0000000181c */
[----:B-1----:R-:W-:Y:S01]  /*a6e0*/  HMMA.16816.F32 R28, R8, R18, R40 ;  /* 0x00000012081c723c */ /* 0x002fe20000001828 */
[----:B--2---:R-:W-:Y:S01]  /*a6f0*/  FFMA.FTZ R3, R174, c[0x0][0x23c], -R2 ;  /* 0x00008f00ae037a23 */ /* 0x004fe20000010802 */
[----:B------:R-:W-:-:S03]  /*a700*/  MOV R174, R79 ;  /* 0x0000004f00ae7202 */ /* 0x000fc60000000f00 */
[----:B------:R1:W-:Y:S02]  /*a710*/  MUFU.EX2 R113, R3 ;  /* 0x0000000300717308 */ /* 0x0003e40000000800 */
[--C-:B-1----:R-:W-:Y:S01]  /*a720*/  FFMA.FTZ R3, R175, c[0x0][0x23c], -R2.reuse ;  /* 0x00008f00af037a23 */ /* 0x102fe20000010802 */
[----:B------:R-:W-:Y:S02]  /*a730*/  MOV R175, R48 ;  /* 0x0000003000af7202 */ /* 0x000fe40000000f00 */
[C---:B------:R-:W-:Y:S03]  /*a740*/  HMMA.16816.F32 R48, R8.reuse, R12, R32 ;  /* 0x0000000c0830723c */ /* 0x040fe60000001820 */
[----:B------:R1:W2:Y:S05]  /*a750*/  MUFU.EX2 R112, R3 ;  /* 0x0000000300707308 */ /* 0x0002aa0000000800 */
[----:B------:R-:W-:Y:S07]  /*a760*/  HMMA.16816.F32 R32, R8, R16, R44 ;  /* 0x000000100820723c */ /* 0x000fee000000182c */
[----:B------:R-:W-:Y:S01]  /*a770*/  F2FP.PACK_AB R8, R138, R136 ;  /* 0x000000888a08723e */ /* 0x000fe200000000ff */
[----:B-1----:R-:W-:Y:S01]  /*a780*/  FFMA.FTZ R3, R108, c[0x0][0x23c], -R2 ;  /* 0x00008f006c037a23 */ /* 0x002fe20000010802 */
[----:B------:R-:W-:-:S02]  /*a790*/  F2FP.PACK_AB R9, R232, R233 ;  /* 0x000000e9e809723e */ /* 0x000fc400000000ff */
[----:B------:R-:W-:Y:S01]  /*a7a0*/  F2FP.PACK_AB R10, R60, R137 ;  /* 0x000000893c0a723e */ /* 0x000fe200000000ff */
[----:B------:R1:W-:Y:S01]  /*a7b0*/  MUFU.EX2 R103, R3 ;  /* 0x0000000300677308 */ /* 0x0003e20000000800 */
[----:B------:R-:W-:-:S07]  /*a7c0*/  F2FP.PACK_AB R11, R222, R225 ;  /* 0x000000e1de0b723e */ /* 0x000fce00000000ff */
[C---:B------:R-:W-:Y:S07]  /*a7d0*/  HMMA.16816.F32 R44, R8.reuse, R18, R168 ;  /* 0x00000012082c723c */ /* 0x040fee00000018a8 */
[----:B------:R-:W-:Y:S01]  /*a7e0*/  MOV R170, R97 ;  /* 0x0000006100aa7202 */ /* 0x000fe20000000f00 */
[----:B-1----:R-:W-:Y:S01]  /*a7f0*/  FFMA.FTZ R3, R109, c[0x0][0x23c], -R2 ;  /* 0x00008f006d037a23 */ /* 0x002fe20000010802 */
[----:B------:R-:W-:Y:S01]  /*a800*/  MOV R109, R82 ;  /* 0x00000052006d7202 */ /* 0x000fe20000000f00 */
[----:B------:R-:W-:Y:S01]  /*a810*/  HMMA.16816.F32 R40, R8, R12, R52 ;  /* 0x0000000c0828723c */ /* 0x000fe20000001834 */
[----:B------:R-:W-:-:S02]  /*a820*/  MOV R82, R69 ;  /* 0x0000004500527202 */ /* 0x000fc40000000f00 */
[----:B------:R-:W-:Y:S02]  /*a830*/  MOV R69, R67 ;  /* 0x0000004300457202 */ /* 0x000fe40000000f00 */
[----:B------:R-:W-:Y:S02]  /*a840*/  MOV R67, R85 ;  /* 0x0000005500437202 */ /* 0x000fe40000000f00 */
[----:B------:R-:W-:Y:S01]  /*a850*/  MOV R85, R102 ;  /* 0x0000006600557202 */ /* 0x000fe20000000f00 */
[----:B------:R-:W-:Y:S01]  /*a860*/  HMMA.16816.F32 R52, R8, R14, R152 ;  /* 0x0000000e0834723c */ /* 0x000fe20000001898 */
[----:B------:R1:W3:Y:S01]  /*a870*/  MUFU.EX2 R102, R3 ;  /* 0x0000000300667308 */ /* 0x0002e20000000800 */
[----:B------:R-:W4:Y:S01]  /*a880*/  LDSM.16.MT88.4 R12, [R205+0x5000] ;  /* 0x00500000cd0c783b */ /* 0x000f220000004200 */
[----:B------:R-:W-:Y:S02]  /*a890*/  MOV R165, R69 ;  /* 0x0000004500a57202 */ /* 0x000fe40000000f00 */
[----:B------:R-:W-:-:S02]  /*a8a0*/  MOV R171, R76 ;  /* 0x0000004c00ab7202 */ /* 0x000fc40000000f00 */
[----:B------:R-:W-:Y:S01]  /*a8b0*/  MOV R155, R67 ;  /* 0x00000043009b7202 */ /* 0x000fe20000000f00 */
[----:B------:R-:W-:Y:S01]  /*a8c0*/  HMMA.16816.F32 R156, R8, R16, R156 ;  /* 0x00000010089c723c */ /* 0x000fe2000000189c */
[----:B------:R-:W5:Y:S01]  /*a8d0*/  LDSM.16.MT88.4 R16, [R206+0x5000] ;  /* 0x00500000ce10783b */ /* 0x000f620000004200 */
[----:B------:R-:W-:Y:S01]  /*a8e0*/  MOV R154, R56 ;  /* 0x00000038009a7202 */ /* 0x000fe20000000f00 */
[--C-:B------:R-:W-:Y:S01]  /*a8f0*/  FFMA.FTZ R56, R230, c[0x0][0x23c], -R4.reuse ;  /* 0x00008f00e6387a23 */ /* 0x100fe20000010804 */
[----:B------:R-:W-:Y:S01]  /*a900*/  MOV R153, R61 ;  /* 0x0000003d00997202 */ /* 0x000fe20000000f00 */
[--C-:B------:R-:W-:Y:S01]  /*a910*/  FFMA.FTZ R61, R75, c[0x0][0x23c], -R4.reuse ;  /* 0x00008f004b3d7a23 */ /* 0x100fe20000010804 */
[----:B------:R-:W-:Y:S01]  /*a920*/  MOV R152, R60 ;  /* 0x0000003c00987202 */ /* 0x000fe20000000f00 */
[----:B------:R-:W-:Y:S01]  /*a930*/  FFMA.FTZ R60, R90, c[0x0][0x23c], -R4 ;  /* 0x00008f005a3c7a23 */ /* 0x000fe20000010804 */
[----:B--2---:R-:W-:Y:S01]  /*a940*/  F2FP.PACK_AB R8, R112, R113 ;  /* 0x000000717008723e */ /* 0x004fe200000000ff */
[----:B-1----:R-:W-:Y:S01]  /*a950*/  FFMA.FTZ R3, R176, c[0x0][0x23c], -R0 ;  /* 0x00008f00b0037a23 */ /* 0x002fe20000010800 */
[----:B------:R-:W-:Y:S01]  /*a960*/  MOV R176, R71 ;  /* 0x0000004700b07202 */ /* 0x000fe20000000f00 */
[----:B------:R-:W-:Y:S01]  /*a970*/  MUFU.EX2 R56, R56 ;  /* 0x0000003800387308 */ /* 0x000fe20000000800 */
[----:B------:R-:W-:-:S02]  /*a980*/  MOV R71, R70 ;  /* 0x0000004600477202 */ /* 0x000fc40000000f00 */
[----:B------:R-:W-:Y:S02]  /*a990*/  MOV R70, R100 ;  /* 0x0000006400467202 */ /* 0x000fe40000000f00 */
[----:B---3--:R-:W-:Y:S02]  /*a9a0*/  F2FP.PACK_AB R10, R102, R103 ;  /* 0x00000067660a723e */ /* 0x008fe400000000ff */
[----:B------:R-:W-:Y:S01]  /*a9b0*/  MOV R168, R70 ;  /* 0x0000004600a87202 */ /* 0x000fe20000000f00 */
[----:B------:R1:W-:Y:S01]  /*a9c0*/  MUFU.EX2 R100, R3 ;  /* 0x0000000300647308 */ /* 0x0003e20000000800 */
[----:B------:R-:W-:-:S07]  /*a9d0*/  MOV R169, R153 ;  /* 0x0000009900a97202 */ /* 0x000fce0000000f00 */
[----:B------:R-:W-:Y:S01]  /*a9e0*/  MUFU.EX2 R60, R60 ;  /* 0x0000003c003c7308 */ /* 0x000fe20000000800 */
[----:B-1----:R-:W-:Y:S01]  /*a9f0*/  FFMA.FTZ R3, R177, c[0x0][0x23c], -R0 ;  /* 0x00008f00b1037a23 */ /* 0x002fe20000010800 */
[----:B------:R-:W-:-:S06]  /*aa00*/  MOV R177, R81 ;  /* 0x0000005100b17202 */ /* 0x000fcc0000000f00 */
[----:B------:R-:W-:Y:S01]  /*aa10*/  MUFU.EX2 R61, R61 ;  /* 0x0000003d003d7308 */ /* 0x000fe20000000800 */
[----:B------:R-:W-:-:S07]  /*aa20*/  MOV R81, R101 ;  /* 0x0000006500517202 */ /* 0x000fce0000000f00 */
[----:B------:R1:W2:Y:S02]  /*aa30*/  MUFU.EX2 R101, R3 ;  /* 0x0000000300657308 */ /* 0x0002a40000000800 */
[----:B-1----:R-:W-:Y:S01]  /*aa40*/  FFMA.FTZ R3, R110, c[0x0][0x23c], -R0 ;  /* 0x00008f006e037a23 */ /* 0x002fe20000010800 */
[----:B--2---:R-:W-:Y:S02]  /*aa50*/  F2FP.PACK_AB R9, R101, R100 ;  /* 0x000000646509723e */ /* 0x004fe400000000ff */
[----:B------:R-:W-:-:S03]  /*aa60*/  MOV R110, R59 ;  /* 0x0000003b006e7202 */ /* 0x000fc60000000f00 */
[----:B------:R1:W-:Y:S01]  /*aa70*/  MUFU.EX2 R99, R3 ;  /* 0x0000000300637308 */ /* 0x0003e20000000800 */
[----:B------:R-:W-:-:S07]  /*aa80*/  FFMA.FTZ R59, R231, c[0x0][0x23c], -R4 ;  /* 0x00008f00e73b7a23 */ /* 0x000fce0000010804 */
[----:B------:R-:W-:Y:S01]  /*aa90*/  MUFU.EX2 R59, R59 ;  /* 0x0000003b003b7308 */ /* 0x000fe20000000800 */
[----:B-1----:R-:W-:Y:S01]  /*aaa0*/  FFMA.FTZ R3, R111, c[0x0][0x23c], -R0 ;  /* 0x00008f006f037a23 */ /* 0x002fe20000010800 */
[----:B------:R-:W-:-:S06]  /*aab0*/  MOV R111, R82 ;  /* 0x00000052006f7202 */ /* 0x000fcc0000000f00 */
[----:B------:R1:W2:Y:S01]  /*aac0*/  MUFU.EX2 R98, R3 ;  /* 0x0000000300627308 */ /* 0x0002a20000000800 */
[----:B------:R-:W-:Y:S01]  /*aad0*/  F2FP.PACK_AB R6, R110, R111 ;  /* 0x0000006f6e06723e */ /* 0x000fe200000000ff */
[----:B-1----:R-:W-:Y:S01]  /*aae0*/  FFMA.FTZ R3, R74, c[0x0][0x23c], -R4 ;  /* 0x00008f004a037a23 */ /* 0x002fe20000010804 */
[----:B--2---:R-:W-:-:S05]  /*aaf0*/  F2FP.PACK_AB R11, R98, R99 ;  /* 0x00000063620b723e */ /* 0x004fca00000000ff */
[----:B------:R1:W-:Y:S02]  /*ab00*/  MUFU.EX2 R108, R3 ;  /* 0x00000003006c7308 */ /* 0x0003e40000000800 */
[C---:B------:R-:W-:Y:S08]  /*ab10*/  HMMA.16816.F32 R140, R8.reuse, R20, R48 ;  /* 0x00000014088c723c */ /* 0x040ff00000001830 */
[----:B------:R-:W-:Y:S01]  /*ab20*/  HMMA.16816.F32 R48, R8, R24, R32 ;  /* 0x000000180830723c */ /* 0x000fe20000001820 */
[----:B-1----:R-:W-:Y:S01]  /*ab30*/  FFMA.FTZ R3, R178, c[0x0][0x23c], -R2 ;  /* 0x00008f00b2037a23 */ /* 0x002fe20000010802 */
        /* <DEDUP_REMOVED lines=12> */
[----:B-1----:R-:W-:Y:S01]  /*ac00*/  FFMA.FTZ R3, R92, c[0x0][0x23c], -R2 ;  /* 0x00008f005c037a23 */ /* 0x002fe20000010802 */
[----:B------:R-:W-:-:S03]  /*ac10*/  MOV R92, R81 ;  /* 0x00000051005c7202 */ /* 0x000fc60000000f00 */
[----:B------:R1:W-:Y:S03]  /*ac20*/  MUFU.EX2 R87, R3 ;  /* 0x0000000300577308 */ /* 0x0003e60000000800 */
[C---:B------:R-:W-:Y:S08]  /*ac30*/  HMMA.16816.F32 R20, R8.reuse, R22, R52 ;  /* 0x000000160814723c */ /* 0x040ff00000001834 */
[----:B------:R-:W-:Y:S01]  /*ac40*/  HMMA.16816.F32 R36, R8, R24, R156 ;  /* 0x000000180824723c */ /* 0x000fe2000000189c */
[----:B-1----:R-:W-:Y:S01]  /*ac50*/  FFMA.FTZ R3, R93, c[0x0][0x23c], -R2 ;  /* 0x00008f005d037a23 */ /* 0x002fe20000010802 */
[----:B------:R-:W-:-:S06]  /*ac60*/  MOV R93, R80 ;  /* 0x00000050005d7202 */ /* 0x000fcc0000000f00 */
[----:B------:R-:W-:Y:S01]  /*ac70*/  HMMA.16816.F32 R28, R8, R26, R44 ;  /* 0x0000001a081c723c */ /* 0x000fe2000000182c */
[----:B------:R-:W1:Y:S01]  /*ac80*/  LDSM.16.MT88.4 R24, [R205+0x5400] ;  /* 0x00540000cd18783b */ /* 0x000e620000004200 */
[----:B------:R3:W3:Y:S05]  /*ac90*/  MUFU.EX2 R86, R3 ;  /* 0x0000000300567308 */ /* 0x0006ea0000000800 */
[----:B--2---:R-:W-:Y:S01]  /*aca0*/  F2FP.PACK_AB R8, R96, R97 ;  /* 0x000000616008723e */ /* 0x004fe200000000ff */
[--C-:B---3--:R-:W-:Y:S01]  /*acb0*/  FFMA.FTZ R3, R180, c[0x0][0x23c], -R0.reuse ;  /* 0x00008f00b4037a23 */ /* 0x108fe20000010800 */
[----:B------:R-:W-:Y:S02]  /*acc0*/  MOV R180, R84 ;  /* 0x0000005400b47202 */ /* 0x000fe40000000f00 */
[----:B------:R-:W-:Y:S01]  /*acd0*/  F2FP.PACK_AB R10, R86, R87 ;  /* 0x00000057560a723e */ /* 0x000fe200000000ff */
        /* <DEDUP_REMOVED lines=15> */
[C---:B----4-:R-:W-:Y:S08]  /*add0*/  HMMA.16816.F32 R140, R8.reuse, R12, R140 ;  /* 0x0000000c088c723c */ /* 0x050ff0000000188c */
[----:B------:R-:W-:Y:S01]  /*ade0*/  HMMA.16816.F32 R148, R8, R14, R148 ;  /* 0x0000000e0894723c */ /* 0x000fe20000001894 */
[----:B--2---:R-:W-:Y:S01]  /*adf0*/  FFMA.FTZ R3, R183, c[0x0][0x23c], -R2 ;  /* 0x00008f00b7037a23 */ /* 0x004fe20000010802 */
[----:B------:R-:W-:-:S03]  /*ae00*/  MOV R183, R164 ;  /* 0x000000a400b77202 */ /* 0x000fc60000000f00 */
[----:B------:R2:W3:Y:S03]  /*ae10*/  MUFU.EX2 R80, R3 ;  /* 0x0000000300507308 */ /* 0x0004e60000000800 */
[C---:B-----5:R-:W-:Y:S08]  /*ae20*/  HMMA.16816.F32 R48, R8.reuse, R16, R48 ;  /* 0x000000100830723c */ /* 0x060ff00000001830 */
[----:B------:R-:W-:Y:S01]  /*ae30*/  HMMA.16816.F32 R44, R8, R18, R32 ;  /* 0x00000012082c723c */ /* 0x000fe20000001820 */
[----:B--2---:R-:W-:-:S06]  /*ae40*/  FFMA.FTZ R3, R88, c[0x0][0x23c], -R2 ;  /* 0x00008f0058037a23 */ /* 0x004fcc0000010802 */
[----:B------:R-:W-:Y:S01]  /*ae50*/  F2FP.PACK_AB R8, R180, R182 ;  /* 0x000000b6b408723e */ /* 0x000fe200000000ff */
[----:B------:R-:W-:Y:S01]  /*ae60*/  FFMA.FTZ R32, R106, c[0x0][0x23c], -R2 ;  /* 0x00008f006a207a23 */ /* 0x000fe20000010802 */
[----:B------:R-:W-:Y:S01]  /*ae70*/  F2FP.PACK_AB R9, R200, R201 ;  /* 0x000000c9c809723e */ /* 0x000fe200000000ff */
[----:B------:R2:W-:Y:S01]  /*ae80*/  MUFU.EX2 R79, R3 ;  /* 0x00000003004f7308 */ /* 0x0005e20000000800 */
[----:B------:R-:W-:Y:S01]  /*ae90*/  F2FP.PACK_AB R10, R92, R93 ;  /* 0x0000005d5c0a723e */ /* 0x000fe200000000ff */
[----:B------:R-:W-:Y:S01]  /*aea0*/  FFMA.FTZ R33, R242, R64, R66 ;  /* 0x00000040f2217223 */ /* 0x000fe20000010042 */
[----:B------:R-:W-:Y:S01]  /*aeb0*/  F2FP.PACK_AB R11, R221, R219 ;  /* 0x000000dbdd0b723e */ /* 0x000fe200000000ff */
[----:B------:R-:W-:Y:S01]  /*aec0*/  FFMA.FTZ R35, R241, R7, R239 ;  /* 0x00000007f1237223 */ /* 0x000fe200000100ef */
[----:B------:R-:W-:Y:S01]  /*aed0*/  F2FP.PACK_AB R7, R226, R223 ;  /* 0x000000dfe207723e */ /* 0x000fe200000000ff */
[----:B------:R-:W-:Y:S01]  /*aee0*/  FFMA.FTZ R34, R240, R5, R198 ;  /* 0x00000005f0227223 */ /* 0x000fe200000100c6 */
[----:B------:R-:W-:Y:S01]  /*aef0*/  F2FP.PACK_AB R5, R227, R224 ;  /* 0x000000e0e305723e */ /* 0x000fe200000000ff */
[----:B------:R-:W-:Y:S01]  /*af00*/  MUFU.EX2 R242, R32 ;  /* 0x0000002000f27308 */ /* 0x000fe20000000800 */
[----:B------:R-:W-:Y:S01]  /*af10*/  MOV R88, R166 ;  /* 0x000000a600587202 */ /* 0x000fe20000000f00 */
[----:B------:R-:W-:Y:S01]  /*af20*/  HMMA.16816.F32 R52, R8, R14, R20 ;  /* 0x0000000e0834723c */ /* 0x000fe20000001814 */
[----:B------:R-:W4:Y:S01]  /*af30*/  LDSM.16.MT88.4 R20, [R206+0x5400] ;  /* 0x00540000ce14783b */ /* 0x000f220000004200 */
[----:B------:R-:W-:-:S02]  /*af40*/  FADD.FTZ R34, R199, R34 ;  /* 0x00000022c7227221 */ /* 0x000fc40000010000 */
[----:B--2---:R-:W-:Y:S01]  /*af50*/  FFMA.FTZ R3, R89, c[0x0][0x23c], -R2 ;  /* 0x00008f0059037a23 */ /* 0x004fe20000010802 */
[----:B------:R-:W-:-:S03]  /*af60*/  MOV R89, R137 ;  /* 0x0000008900597202 */ /* 0x000fc60000000f00 */
[----:B------:R-:W-:Y:S01]  /*af70*/  HMMA.16816.F32 R144, R8, R12, R40 ;  /* 0x0000000c0890723c */ /* 0x000fe20000001828 */
[----:B------:R-:W2:Y:S01]  /*af80*/  LDSM.16.MT88.4 R12, [R205+0x5800] ;  /* 0x00580000cd0c783b */ /* 0x000ea20000004200 */
[----:B------:R5:W1:Y:S01]  /*af90*/  MUFU.EX2 R78, R3 ;  /* 0x00000003004e7308 */ /* 0x000a620000000800 */
[-C--:B------:R-:W-:Y:S02]  /*afa0*/  MOV R137, R62.reuse ;  /* 0x0000003e00897202 */ /* 0x080fe40000000f00 */
[----:B------:R-:W-:-:S03]  /*afb0*/  @P1 MOV R137, R62 ;  /* 0x0000003e00891202 */ /* 0x000fc60000000f00 */
[C---:B------:R-:W-:Y:S07]  /*afc0*/  HMMA.16816.F32 R36, R8.reuse, R16, R36 ;  /* 0x000000100824723c */ /* 0x040fee0000001824 */
[----:B------:R-:W-:Y:S01]  /*afd0*/  FFMA.FTZ R16, R248, c[0x0][0x23c], -R2 ;  /* 0x00008f00f8107a23 */ /* 0x000fe20000010802 */
[----:B------:R-:W-:Y:S01]  /*afe0*/  HMMA.16816.F32 R28, R8, R18, R28 ;  /* 0x00000012081c723c */ /* 0x000fe2000000181c */
[----:B------:R-:W-:Y:S01]  /*aff0*/  FFMA.FTZ R17, R91, c[0x0][0x23c], -R4 ;  /* 0x00008f005b117a23 */ /* 0x000fe20000010804 */
[----:B------:R-:W-:Y:S01]  /*b000*/  F2FP.PACK_AB R4, R178, R179 ;  /* 0x000000b3b204723e */ /* 0x000fe200000000ff */
[----:B-----5:R-:W-:-:S04]  /*b010*/  FFMA.FTZ R3, R73, c[0x0][0x23c], -R2 ;  /* 0x00008f0049037a23 */ /* 0x020fc80000010802 */
[----:B------:R5:W-:Y:S01]  /*b020*/  MUFU.EX2 R77, R3 ;  /* 0x00000003004d7308 */ /* 0x000be20000000800 */
[----:B---3--:R-:W-:Y:S01]  /*b030*/  F2FP.PACK_AB R8, R80, R81 ;  /* 0x000000515008723e */ /* 0x008fe200000000ff */
[--C-:B------:R-:W-:Y:S01]  /*b040*/  FFMA.FTZ R18, R249, c[0x0][0x23c], -R2.reuse ;  /* 0x00008f00f9127a23 */ /* 0x100fe20000010802 */
[----:B-1----:R-:W-:Y:S01]  /*b050*/  F2FP.PACK_AB R10, R78, R79 ;  /* 0x0000004f4e0a723e */ /* 0x002fe200000000ff */
[----:B------:R-:W-:Y:S01]  /*b060*/  FFMA.FTZ R19, R105, c[0x0][0x23c], -R2 ;  /* 0x00008f0069137a23 */ /* 0x000fe20000010802 */
[C---:B------:R-:W-:Y:S08]  /*b070*/  HMMA.16816.F32 R144, R4.reuse, R24, R144 ;  /* 0x000000180490723c */ /* 0x040ff00000001890 */
[----:B----4-:R-:W-:Y:S01]  /*b080*/  HMMA.16816.F32 R36, R4, R20, R36 ;  /* 0x000000140424723c */ /* 0x010fe20000001824 */
[----:B-----5:R-:W-:Y:S01]  /*b090*/  FFMA.FTZ R3, R185, c[0x0][0x23c], -R0 ;  /* 0x00008f00b9037a23 */ /* 0x020fe20000010800 */
[----:B------:R-:W-:-:S02]  /*b0a0*/  MOV R185, R138 ;  /* 0x0000008a00b97202 */ /* 0x000fc40000000f00 */
[-C--:B------:R-:W-:Y:S01]  /*b0b0*/  MOV R138, R63.reuse ;  /* 0x0000003f008a7202 */ /* 0x080fe20000000f00 */
[----:B------:R1:W-:Y:S01]  /*b0c0*/  MUFU.EX2 R74, R3 ;  /* 0x00000003004a7308 */ /* 0x0003e20000000800 */
[----:B------:R-:W-:Y:S01]  /*b0d0*/  @P1 MOV R138, R63 ;  /* 0x0000003f008a1202 */ /* 0x000fe20000000f00 */
[----:B-1----:R-:W-:Y:S01]  /*b0e0*/  FFMA.FTZ R3, R186, c[0x0][0x23c], -R0 ;  /* 0x00008f00ba037a23 */ /* 0x002fe20000010800 */
[----:B------:R-:W-:Y:S02]  /*b0f0*/  MOV R186, R136 ;  /* 0x0000008800ba7202 */ /* 0x000fe40000000f00 */
[----:B------:R-:W-:-:S03]  /*b100*/  MOV R136, R58 ;  /* 0x0000003a00887202 */ /* 0x000fc60000000f00 */
[----:B------:R1:W3:Y:S01]  /*b110*/  MUFU.EX2 R76, R3 ;  /* 0x00000003004c7308 */ /* 0x0002e20000000800 */
[----:B------:R-:W-:Y:S01]  /*b120*/  @P1 MOV R136, R58 ;  /* 0x0000003a00881202 */ /* 0x000fe20000000f00 */
[----:B-1----:R-:W-:Y:S01]  /*b130*/  FFMA.FTZ R3, R187, c[0x0][0x23c], -R0 ;  /* 0x00008f00bb037a23 */ /* 0x002fe20000010800 */
[----:B---3--:R-:W-:Y:S02]  /*b140*/  F2FP.PACK_AB R9, R76, R74 ;  /* 0x0000004a4c09723e */ /* 0x008fe400000000ff */
[----:B------:R-:W-:-:S03]  /*b150*/  MOV R187, R169 ;  /* 0x000000a900bb7202 */ /* 0x000fc60000000f00 */
[----:B------:R1:W-:Y:S01]  /*b160*/  MUFU.EX2 R73, R3 ;  /* 0x0000000300497308 */ /* 0x0003e20000000800 */
[----:B------:R-:W-:Y:S01]  /*b170*/  F2FP.PACK_AB R169, R59, R56 ;  /* 0x000000383ba9723e */ /* 0x000fe200000000ff */
[----:B-1----:R-:W-:Y:S01]  /*b180*/  FFMA.FTZ R3, R189, c[0x0][0x23c], -R0 ;  /* 0x00008f00bd037a23 */ /* 0x002fe20000010800 */
[----:B------:R-:W-:Y:S02]  /*b190*/  MOV R189, R183 ;  /* 0x000000b700bd7202 */ /* 0x000fe40000000f00 */
[----:B------:R-:W-:-:S03]  /*b1a0*/  MOV R183, R168 ;  /* 0x000000a800b77202 */ /* 0x000fc60000000f00 */
[----:B------:R-:W1:Y:S01]  /*b1b0*/  MUFU.EX2 R72, R3 ;  /* 0x0000000300487308 */ /* 0x000e620000000800 */
[----:B------:R-:W-:Y:S02]  /*b1c0*/  F2FP.PACK_AB R168, R181, R174 ;  /* 0x000000aeb5a8723e */ /* 0x000fe400000000ff */
[----:B-1----:R-:W-:Y:S01]  /*b1d0*/  F2FP.PACK_AB R11, R72, R73 ;  /* 0x00000049480b723e */ /* 0x002fe200000000ff */
[----:B------:R-:W-:-:S04]  /*b1e0*/  FFMA.FTZ R3, R190, c[0x0][0x23c], -R2 ;  /* 0x00008f00be037a23 */ /* 0x000fc80000010802 */
[----:B------:R1:W3:Y:S02]  /*b1f0*/  MUFU.EX2 R71, R3 ;  /* 0x0000000300477308 */ /* 0x0002e40000000800 */
[C---:B------:R-:W-:Y:S08]  /*b200*/  HMMA.16816.F32 R140, R8.reuse, R24, R140 ;  /* 0x00000018088c723c */ /* 0x040ff0000000188c */
[----:B------:R-:W-:Y:S01]  /*b210*/  HMMA.16816.F32 R148, R8, R26, R148 ;  /* 0x0000001a0894723c */ /* 0x000fe20000001894 */
[----:B-1----:R-:W-:-:S07]  /*b220*/  FFMA.FTZ R3, R104, c[0x0][0x23c], -R2 ;  /* 0x00008f0068037a23 */ /* 0x002fce0000010802 */
[C---:B------:R-:W-:Y:S01]  /*b230*/  HMMA.16816.F32 R160, R8.reuse, R20, R48 ;  /* 0x0000001408a0723c */ /* 0x040fe20000001830 */
[----:B------:R1:W-:Y:S07]  /*b240*/  MUFU.EX2 R51, R17 ;  /* 0x0000001100337308 */ /* 0x0003ee0000000800 */
[----:B------:R-:W-:Y:S01]  /*b250*/  HMMA.16816.F32 R40, R8, R22, R44 ;  /* 0x000000160828723c */ /* 0x000fe2000000182c */
[----:B------:R-:W4:Y:S01]  /*b260*/  LDSM.16.MT88.4 R8, [R206+0x5800] ;  /* 0x00580000ce08783b */ /* 0x000f220000004200 */
[----:B------:R5:W-:Y:S06]  /*b270*/  MUFU.EX2 R70, R3 ;  /* 0x0000000300467308 */ /* 0x000bec0000000800 */
[C---:B------:R-:W-:Y:S01]  /*b280*/  HMMA.16816.F32 R44, R4.reuse, R26, R52 ;  /* 0x0000001a042c723c */ /* 0x040fe20000001834 */
[----:B-1----:R-:W-:Y:S01]  /*b290*/  FFMA.FTZ R17, R195, c[0x0][0x23c], -R0 ;  /* 0x00008f00c3117a23 */ /* 0x002fe20000010800 */
[----:B------:R1:W-:Y:S01]  /*b2a0*/  MUFU.EX2 R50, R16 ;  /* 0x0000001000327308 */ /* 0x0003e20000000800 */
[----:B------:R-:W2:Y:S05]  /*b2b0*/  LDSM.16.MT88.4 R24, [R206+0x5c00] ;  /* 0x005c0000ce18783b */ /* 0x000eaa0000004200 */
[----:B------:R-:W-:Y:S01]  /*b2c0*/  HMMA.16816.F32 R20, R4, R22, R28 ;  /* 0x000000160414723c */ /* 0x000fe2000000181c */
[----:B-----5:R-:W-:Y:S01]  /*b2d0*/  FFMA.FTZ R3, R188, c[0x0][0x23c], -R2 ;  /* 0x00008f00bc037a23 */ /* 0x020fe20000010802 */
[----:B------:R5:W5:Y:S01]  /*b2e0*/  MUFU.EX2 R49, R18 ;  /* 0x0000001200317308 */ /* 0x000b620000000800 */
[----:B------:R-:W-:-:S04]  /*b2f0*/  FFMA.FTZ R2, R193, c[0x0][0x23c], -R0 ;  /* 0x00008f00c1027a23 */ /* 0x000fc80000010800 */
[----:B---3--:R-:W-:Y:S01]  /*b300*/  F2FP.PACK_AB R4, R71, R77 ;  /* 0x0000004d4704723e */ /* 0x008fe200000000ff */
[--C-:B-1----:R-:W-:Y:S02]  /*b310*/  FFMA.FTZ R16, R194, c[0x0][0x23c], -R0.reuse ;  /* 0x00008f00c2107a23 */ /* 0x102fe40000010800 */
[----:B------:R1:W3:Y:S08]  /*b320*/  MUFU.EX2 R69, R3 ;  /* 0x0000000300457308 */ /* 0x0002f00000000800 */
[----:B------:R2:W-:Y:S01]  /*b330*/  MUFU.EX2 R66, R2 ;  /* 0x0000000200427308 */ /* 0x0005e20000000800 */
[----:B-----5:R-:W-:Y:S01]  /*b340*/  FADD.FTZ R18, R245, R35 ;  /* 0x00000023f5127221 */ /* 0x020fe20000010000 */
[----:B------:R-:W-:Y:S01]  /*b350*/  F2FP.PACK_AB R164, R49, R50 ;  /* 0x0000003231a4723e */ /* 0x000fe200000000ff */
[----:B-1----:R-:W-:Y:S01]  /*b360*/  FFMA.FTZ R3, R192, c[0x0][0x23c], -R0 ;  /* 0x00008f00c0037a23 */ /* 0x002fe20000010800 */
[----:B---3--:R-:W-:-:S04]  /*b370*/  F2FP.PACK_AB R6, R69, R70 ;  /* 0x000000464506723e */ /* 0x008fc800000000ff */
[----:B------:R-:W1:Y:S01]  /*b380*/  MUFU.EX2 R48, R19 ;  /* 0x0000001300307308 */ /* 0x000e620000000800 */
[----:B--2---:R-:W-:-:S07]  /*b390*/  FFMA.FTZ R2, R107, c[0x0][0x23c], -R0 ;  /* 0x00008f006b027a23 */ /* 0x004fce0000010800 */
[----:B------:R2:W-:Y:S08]  /*b3a0*/  MUFU.EX2 R68, R3 ;  /* 0x0000000300447308 */ /* 0x0005f00000000800 */
[----:B------:R-:W3:Y:S01]  /*b3b0*/  MUFU.EX2 R64, R2 ;  /* 0x0000000200407308 */ /* 0x000ee20000000800 */
[----:B-1----:R-:W-:Y:S01]  /*b3c0*/  F2FP.PACK_AB R166, R242, R48 ;  /* 0x00000030f2a6723e */ /* 0x002fe200000000ff */
[----:B--2---:R-:W-:-:S06]  /*b3d0*/  FFMA.FTZ R3, R191, c[0x0][0x23c], -R0 ;  /* 0x00008f00bf037a23 */ /* 0x004fcc0000010800 */
[----:B------:R-:W-:Y:S01]  /*b3e0*/  MUFU.EX2 R17, R17 ;  /* 0x0000001100117308 */ /* 0x000fe20000000800 */
[----:B---3--:R-:W-:-:S07]  /*b3f0*/  F2FP.PACK_AB R7, R64, R66 ;  /* 0x000000424007723e */ /* 0x008fce00000000ff */
[----:B------:R-:W1:Y:S01]  /*b400*/  MUFU.EX2 R67, R3 ;  /* 0x0000000300437308 */ /* 0x000e620000000800 */
[----:B------:R-:W-:-:S07]  /*b410*/  FFMA.FTZ R2, R251, c[0x0][0x23c], -R0 ;  /* 0x00008f00fb027a23 */ /* 0x000fce0000010800 */
[----:B------:R-:W2:Y:S01]  /*b420*/  MUFU.EX2 R16, R16 ;  /* 0x0000001000107308 */ /* 0x000ea20000000800 */
[----:B-1----:R-:W-:Y:S01]  /*b430*/  F2FP.PACK_AB R5, R67, R68 ;  /* 0x000000444305723e */ /* 0x002fe200000000ff */
[----:B------:R-:W-:Y:S02]  /*b440*/  FFMA.FTZ R3, R250, c[0x0][0x23c], -R0 ;  /* 0x00008f00fa037a23 */ /* 0x000fe40000010800 */
[----:B------:R-:W-:-:S04]  /*b450*/  FFMA.FTZ R0, R243, R65, R125 ;  /* 0x00000041f3007223 */ /* 0x000fc8000001007d */
[----:B------:R1:W-:Y:S01]  /*b460*/  MUFU.EX2 R32, R3 ;  /* 0x0000000300207308 */ /* 0x0003e20000000800 */
[----:B------:R-:W-:Y:S01]  /*b470*/  HMMA.16816.F32 R140, R4, R12, R140 ;  /* 0x0000000c048c723c */ /* 0x000fe2000000188c */
[----:B------:R-:W-:Y:S02]  /*b480*/  FADD.FTZ R19, R124, R0 ;  /* 0x000000007c137221 */ /* 0x000fe40000010000 */
[----:B------:R-:W-:Y:S01]  /*b490*/  FADD.FTZ R0, R171, R18 ;  /* 0x00000012ab007221 */ /* 0x000fe20000010000 */
[----:B------:R-:W-:-:S03]  /*b4a0*/  MOV R171, R152 ;  /* 0x0000009800ab7202 */ /* 0x000fc60000000f00 */
[----:B------:R3:W5:Y:S01]  /*b4b0*/  MUFU.EX2 R18, R2 ;  /* 0x0000000200127308 */ /* 0x0007620000000800 */
[----:B------:R-:W-:Y:S01]  /*b4c0*/  FADD.FTZ R0, R167, R0 ;  /* 0x00000000a7007221 */ /* 0x000fe20000010000 */
[C---:B------:R-:W-:Y:S01]  /*b4d0*/  HMMA.16816.F32 R148, R4.reuse, R14, R148 ;  /* 0x0000000e0494723c */ /* 0x040fe20000001894 */
[----:B------:R-:W5:Y:S01]  /*b4e0*/  LDSM.16.MT88.4 R152, [R205+0x5c00] ;  /* 0x005c0000cd98783b */ /* 0x000f620000004200 */
[----:B--2---:R-:W-:Y:S01]  /*b4f0*/  F2FP.PACK_AB R167, R16, R17 ;  /* 0x0000001110a7723e */ /* 0x004fe200000000ff */
[----:B------:R-:W-:Y:S01]  /*b500*/  FADD.FTZ R0, R88, R0 ;  /* 0x0000000058007221 */ /* 0x000fe20000010000 */
[----:B------:R-:W-:Y:S01]  /*b510*/  MOV R88, R171 ;  /* 0x000000ab00587202 */ /* 0x000fe20000000f00 */
[----:B-1----:R-:W-:Y:S01]  /*b520*/  FADD.FTZ R3, R129, R33 ;  /* 0x0000002181037221 */ /* 0x002fe20000010000 */
[----:B------:R-:W-:Y:S02]  /*b530*/  F2FP.PACK_AB R171, R61, R60 ;  /* 0x0000003c3dab723e */ /* 0x000fe400000000ff */
[----:B----4-:R-:W-:Y:S01]  /*b540*/  HMMA.16816.F32 R160, R4, R8, R160 ;  /* 0x0000000804a0723c */ /* 0x010fe200000018a0 */
[----:B------:R-:W-:-:S02]  /*b550*/  FADD.FTZ R3, R131, R3 ;  /* 0x0000000383037221 */ /* 0x000fc40000010000 */
[----:B---3--:R-:W-:Y:S01]  /*b560*/  FADD.FTZ R2, R228, R34 ;  /* 0x00000022e4027221 */ /* 0x008fe20000010000 */
[----:B-----5:R-:W-:-:S04]  /*b570*/  F2FP.PACK_AB R165, R18, R32 ;  /* 0x0000002012a5723e */ /* 0x020fc800000000ff */
[----:B------:R-:W-:Y:S01]  /*b580*/  HMMA.16816.F32 R28, R4, R10, R40 ;  /* 0x0000000a041c723c */ /* 0x000fe20000001828 */
[----:B------:R-:W-:-:S06]  /*b590*/  FADD.FTZ R3, R139, R3 ;  /* 0x000000038b037221 */ /* 0x000fcc0000010000 */
[----:B------:R-:W-:Y:S02]  /*b5a0*/  F2FP.PACK_AB R4, R176, R177 ;  /* 0x000000b1b004723e */ /* 0x000fe400000000ff */
[----:B------:R-:W-:Y:S02]  /*b5b0*/  F2FP.PACK_AB R5, R115, R229 ;  /* 0x000000e57305723e */ /* 0x000fe400000000ff */
[----:B------:R-:W-:Y:S02]  /*b5c0*/  F2FP.PACK_AB R6, R175, R109 ;  /* 0x0000006daf06723e */ /* 0x000fe400000000ff */
[----:B------:R-:W-:-:S03]  /*b5d0*/  F2FP.PACK_AB R7, R51, R108 ;  /* 0x0000006c3307723e */ /* 0x000fc600000000ff */
[----:B------:R-:W-:Y:S08]  /*b5e0*/  HMMA.16816.F32 R160, R164, R24, R160 ;  /* 0x00000018a4a0723c */ /* 0x000ff000000018a0 */
[C---:B------:R-:W-:Y:S07]  /*b5f0*/  HMMA.16816.F32 R156, R4.reuse, R8, R36 ;  /* 0x00000008049c723c */ /* 0x040fee0000001824 */
[----:B------:R-:W-:Y:S01]  /*b600*/  FADD.FTZ R8, R130, R19 ;  /* 0x0000001382087221 */ /* 0x000fe20000010000 */
[C---:B------:R-:W-:Y:S08]  /*b610*/  HMMA.16816.F32 R144, R4.reuse, R12, R144 ;  /* 0x0000000c0490723c */ /* 0x040ff00000001890 */
[C---:B------:R-:W-:Y:S08]  /*b620*/  HMMA.16816.F32 R12, R4.reuse, R14, R44 ;  /* 0x0000000e040c723c */ /* 0x040ff0000000182c */
[----:B------:R-:W-:Y:S07]  /*b630*/  HMMA.16816.F32 R20, R4, R10, R20 ;  /* 0x0000000a0414723c */ /* 0x000fee0000001814 */
[----:B------:R-:W-:Y:S01]  /*b640*/  FADD.FTZ R4, R238, R2 ;  /* 0x00000002ee047221 */ /* 0x000fe20000010000 */
[----:B------:R-:W-:Y:S01]  /*b650*/  HMMA.16816.F32 R140, R164, R152, R140 ;  /* 0x00000098a48c723c */ /* 0x000fe2000000188c */
[----:B------:R-:W-:-:S02]  /*b660*/  FADD.FTZ R2, R132, R8 ;  /* 0x0000000884027221 */ /* 0x000fc40000010000 */
[----:B------:R-:W-:Y:S02]  /*b670*/  FADD.FTZ R4, R236, R4 ;  /* 0x00000004ec047221 */ /* 0x000fe40000010000 */
[----:B------:R-:W-:Y:S01]  /*b680*/  FADD.FTZ R6, R197, R3 ;  /* 0x00000003c5067221 */ /* 0x000fe20000010000 */
[----:B------:R-:W-:Y:S01]  /*b690*/  MOV R3, R57 ;  /* 0x0000003900037202 */ /* 0x000fe20000000f00 */
[----:B------:R-:W-:Y:S01]  /*b6a0*/  FADD.FTZ R5, R126, R2 ;  /* 0x000000027e057221 */ /* 0x000fe20000010000 */
[C---:B------:R-:W-:Y:S01]  /*b6b0*/  HMMA.16816.F32 R148, R164.reuse, R154, R148 ;  /* 0x0000009aa494723c */ /* 0x040fe20000001894 */
[----:B------:R-:W-:Y:S01]  /*b6c0*/  FADD.FTZ R7, R94, R0 ;  /* 0x000000005e077221 */ /* 0x000fe20000010000 */
[----:B------:R-:W-:Y:S01]  /*b6d0*/  MOV R94, R170 ;  /* 0x000000aa005e7202 */ /* 0x000fe20000000f00 */
[----:B------:R-:W-:Y:S01]  /*b6e0*/  FADD.FTZ R4, R237, R4 ;  /* 0x00000004ed047221 */ /* 0x000fe20000010000 */
[----:B------:R-:W-:Y:S01]  /*b6f0*/  F2FP.PACK_AB R170, R172, R173 ;  /* 0x000000adacaa723e */ /* 0x000fe200000000ff */
[----:B------:R-:W-:Y:S01]  /*b700*/  FADD.FTZ R2, R134, R6 ;  /* 0x0000000686027221 */ /* 0x000fe20000010000 */
[----:B------:R-:W-:Y:S01]  /*b710*/  @P1 MOV R3, R57 ;  /* 0x0000003900031202 */ /* 0x000fe20000000f00 */
        /* <DEDUP_REMOVED lines=36> */
[----:B------:R-:W-:Y:S01]  /*b960*/  FADD.FTZ R4, R218, R4 ;  /* 0x00000004da047221 */ /* 0x000fe20000010000 */
[----:B------:R-:W-:Y:S01]  /*b970*/  @P1 IADD3 R218, R244, -0x3, RZ ;  /* 0xfffffffdf4da1810 */ /* 0x000fe20007ffe0ff */
        /* <DEDUP_REMOVED lines=74> */
[----:B------:R-:W-:Y:S05]  /*be20*/  @P1 BRA `(.L_x_75) ;  /* 0x0000001000001947 */ /* 0x000fea0003800000 */
.L_x_71:
[----:B------:R-:W-:-:S04]  /*be30*/  IADD3 R218, R0, -0x1, RZ ;  /* 0xffffffff00da7810 */ /* 0x000fc80007ffe0ff */
.L_x_75:
[----:B------:R-:W-:-:S13]  /*be40*/  ISETP.GE.AND P0, PT, R218, RZ, PT ;  /* 0x000000ffda00720c */ /* 0x000fda0003f06270 */
[----:B------:R-:W-:Y:S05]  /*be50*/  @!P0 BRA `(.L_x_76) ;  /* 0x00003b5000008947 */ /* 0x000fea0003800000 */
[----:B------:R-:W2:Y:S01]  /*be60*/  LDL.LU.64 R6, [R1+0x18] ;  /* 0x0000180001067983 */ /* 0x000ea20000300a00 */
[----:B------:R-:W-:Y:S01]  /*be70*/  ULDC.64 UR4, c[0x0][0x1a0] ;  /* 0x0000680000047ab9 */ /* 0x000fe20000000a00 */
[----:B------:R-:W-:Y:S01]  /*be80*/  IMAD.MOV.U32 R133, RZ, RZ, R137 ;  /* 0x000000ffff857224 */ /* 0x000fe200078e0089 */
[----:B------:R-:W-:Y:S01]  /*be90*/  USHF.L.U64.HI UR6, UR4, 0x6, UR5 ;  /* 0x0000000604067899 */ /* 0x000fe20008010205 */
[----:B------:R-:W3:Y:S01]  /*bea0*/  LDL.LU.64 R4, [R1+0x20] ;  /* 0x0000200001047983 */ /* 0x000ee20000300a00 */
[----:B------:R-:W-:Y:S01]  /*beb0*/  USHF.L.U32 UR7, UR4, 0x6, URZ ;  /* 0x0000000604077899 */ /* 0x000fe2000800063f */
[----:B------:R-:W-:Y:S01]  /*bec0*/  IMAD.MOV.U32 R132, RZ, RZ, R138 ;  /* 0x000000ffff847224 */ /* 0x000fe200078e008a */
[----:B------:R-:W-:Y:S01]  /*bed0*/  UIMAD.WIDE.U32 UR12, UR4, 0x60, URZ ;  /* 0x00000060040c78a5 */ /* 0x000fe2000f8e003f */
[----:B------:R-:W-:Y:S01]  /*bee0*/  MOV R135, R3 ;  /* 0x0000000300877202 */ /* 0x000fe20000000f00 */
[----:B------:R-:W-:Y:S01]  /*bef0*/  UIMAD UR10, UR5, 0x60, URZ ;  /* 0x00000060050a78a4 */ /* 0x000fe2000f8e023f */
[----:B------:R-:W-:-:S02]  /*bf00*/  IMAD.MOV.U32 R134, RZ, RZ, R136 ;  /* 0x000000ffff867224 */ /* 0x000fc400078e0088 */
[----:B------:R-:W-:Y:S02]  /*bf10*/  ULDC.64 UR4, c[0x0][0x198] ;  /* 0x0000660000047ab9 */ /* 0x000fe40000000a00 */
[----:B------:R-:W-:Y:S01]  /*bf20*/  USHF.L.U64.HI UR11, UR4, 0x6, UR5 ;  /* 0x00000006040b7899 */ /* 0x000fe20008010205 */
[----:B------:R-:W-:Y:S01]  /*bf30*/  ISETP.GE.AND P0, PT, R246, c[0x0][0x220], PT ;  /* 0x00008800f6007a0c */ /* 0x000fe20003f06270 */
[----:B------:R-:W-:Y:S02]  /*bf40*/  UIMAD.WIDE.U32 UR14, UR4, 0x60, URZ ;  /* 0x00000060040e78a5 */ /* 0x000fe4000f8e003f */
[----:B------:R-:W-:Y:S02]  /*bf50*/  UIMAD UR5, UR5, 0x60, URZ ;  /* 0x00000060050578a4 */ /* 0x000fe4000f8e023f */
[----:B------:R-:W-:Y:S02]  /*bf60*/  USHF.L.U32 UR4, UR4, 0x6, URZ ;  /* 0x0000000604047899 */ /* 0x000fe4000800063f */
[----:B------:R-:W-:-:S02]  /*bf70*/  UIADD3 UR10, UR10, UR13, URZ ;  /* 0x0000000d0a0a7290 */ /* 0x000fc4000fffe03f */
[----:B------:R-:W-:Y:S01]  /*bf80*/  UIADD3 UR5, UR5, UR15, URZ ;  /* 0x0000000f05057290 */ /* 0x000fe2000fffe03f */
[----:B--2---:R-:W-:Y:S02]  /*bf90*/  MOV R245, R7 ;  /* 0x0000000700f57202 */ /* 0x004fe40000000f00 */
[----:B---3--:R-:W-:Y:S01]  /*bfa0*/  MOV R244, R4 ;  /* 0x0000000400f47202 */ /* 0x008fe20000000f00 */
[----:B------:R-:W-:Y:S05]  /*bfb0*/  BRA `(.L_x_77) ;  /* 0x0000035000007947 */ /* 0x000fea0003800000 */
.L_x_79:
[----:B------:R-:W2:Y:S01]  /*bfc0*/  LDL.64 R222, [R1+0x8] ;  /* 0x0000080001de7983 */ /* 0x000ea20000100a00 */
[----:B------:R-:W-:Y:S01]  /*bfd0*/  IADD3 R0, R218, -0x1, RZ ;  /* 0xffffffffda007810 */ /* 0x000fe20007ffe0ff */
[----:B------:R-:W-:Y:S02]  /*bfe0*/  IMAD.MOV.U32 R219, RZ, RZ, c[0x0][0x198] ;  /* 0x00006600ffdb7624 */ /* 0x000fe400078e00ff */
[----:B------:R-:W3:Y:S01]  /*bff0*/  LDL.64 R220, [R1] ;  /* 0x0000000001dc7983 */ /* 0x000ee20000100a00 */
[----:B------:R-:W-:Y:S01]  /*c000*/  SHF.R.S32.HI R136, RZ, 0x1f, R0 ;  /* 0x0000001fff887819 */ /* 0x000fe20000011400 */
[----:B------:R-:W-:Y:S02]  /*c010*/  IMAD.WIDE.U32 R2, R0, c[0x0][0x198], RZ ;  /* 0x0000660000027a25 */ /* 0x000fe400078e00ff */
[----:B------:R1:W-:Y:S02]  /*c020*/  @P0 STS [R217+0x2000], RZ ;  /* 0x002000ffd9000388 */ /* 0x0003e40000000800 */
[----:B------:R-:W-:Y:S02]  /*c030*/  IMAD R136, R136, c[0x0][0x198], RZ ;  /* 0x0000660088887a24 */ /* 0x000fe400078e02ff */
[----:B------:R1:W-:Y:S01]  /*c040*/  @P0 STS [R217+0x2004], RZ ;  /* 0x002004ffd9000388 */ /* 0x0003e20000000800 */
[----:B------:R-:W-:Y:S02]  /*c050*/  IMAD.SHL.U32 R219, R219, 0x20, RZ ;  /* 0x00000020dbdb7824 */ /* 0x000fe400078e00ff */
[----:B------:R-:W-:Y:S01]  /*c060*/  IMAD R136, R0, c[0x0][0x19c], R136 ;  /* 0x0000670000887a24 */ /* 0x000fe200078e0288 */
[----:B------:R1:W-:Y:S03]  /*c070*/  @P0 STS.64 [R217+0x2008], RZ ;  /* 0x002008ffd9000388 */ /* 0x0003e60000000a00 */
[----:B------:R-:W-:Y:S02]  /*c080*/  IMAD.IADD R136, R3, 0x1, R136 ;  /* 0x0000000103887824 */ /* 0x000fe400078e0288 */
[----:B---3--:R-:W-:Y:S01]  /*c090*/  IMAD.MOV.U32 R220, RZ, RZ, 0x5 ;  /* 0x00000005ffdc7424 */ /* 0x008fe200078e00ff */
[----:B--2---:R-:W-:Y:S04]  /*c0a0*/  LEA R0, P3, R2, R222, 0x7 ;  /* 0x000000de02007211 */ /* 0x004fe800078638ff */
[----:B------:R-:W-:Y:S01]  /*c0b0*/  @!P0 IADD3 R3, P4, R219, R0, RZ ;  /* 0x00000000db038210 */ /* 0x000fe20007f9e0ff */
[----:B------:R-:W-:Y:S01]  /*c0c0*/  IMAD.MOV.U32 R219, RZ, RZ, c[0x0][0x198] ;  /* 0x00006600ffdb7624 */ /* 0x000fe200078e00ff */
[----:B------:R-:W-:Y:S02]  /*c0d0*/  @!P0 LEA R174, P6, R0, c[0x0][0x168], 0x1 ;  /* 0x00005a0000ae8a11 */ /* 0x000fe400078c08ff */
[----:B------:R-:W-:Y:S02]  /*c0e0*/  LEA.HI.X R2, R2, R221, R136, 0x7, P3 ;  /* 0x000000dd02027211 */ /* 0x000fe400018f3c88 */
[----:B------:R-:W-:Y:S02]  /*c0f0*/  SHF.L.U64.HI R219, R219, R220, c[0x0][0x19c] ;  /* 0x00006700dbdb7619 */ /* 0x000fe400000102dc */
[C-C-:B------:R-:W-:Y:S02]  /*c100*/  @!P0 LEA.HI.X R175, R0.reuse, c[0x0][0x16c], R2.reuse, 0x1, P6 ;  /* 0x00005b0000af8a11 */ /* 0x140fe400030f0c02 */
[----:B------:R-:W-:Y:S01]  /*c110*/  @!P0 LEA R172, P5, R3, c[0x0][0x168], 0x1 ;  /* 0x00005a0003ac8a11 */ /* 0x000fe200078a08ff */
[----:B------:R-:W-:Y:S01]  /*c120*/  @!P0 IMAD.X R139, R219, 0x1, R2, P4 ;  /* 0x00000001db8b8824 */ /* 0x000fe200020e0602 */
[C---:B------:R-:W-:Y:S01]  /*c130*/  @!P0 IADD3 R137, P2, R0.reuse, UR4, RZ ;  /* 0x0000000400898c10 */ /* 0x040fe2000ff5e0ff */
[----:B------:R-:W-:Y:S01]  /*c140*/  @!PT LDS RZ, [RZ] ;  /* 0x00000000fffff984 */ /* 0x000fe20000000800 */
[----:B------:R-:W-:Y:S01]  /*c150*/  @!PT LDS RZ, [RZ] ;  /* 0x00000000fffff984 */ /* 0x000fe20000000800 */
[----:B------:R-:W-:Y:S01]  /*c160*/  @!PT LDS RZ, [RZ] ;  /* 0x00000000fffff984 */ /* 0x000fe20000000800 */
[----:B------:R1:W-:Y:S01]  /*c170*/  @!P0 LDGSTS.E.BYPASS.LTC128B.128 [R217+0x2000], [R174.64] ;  /* 0x02000000aed98fae */ /* 0x0003e2000b901d48 */
[----:B------:R-:W-:Y:S02]  /*c180*/  @!P0 IADD3 R176, P3, R0, UR14, RZ ;  /* 0x0000000e00b08c10 */ /* 0x000fe4000ff7e0ff */
[----:B------:R-:W-:Y:S01]  /*c190*/  @!P0 LEA.HI.X R173, R3, c[0x0][0x16c], R139, 0x1, P5 ;  /* 0x00005b0003ad8a11 */ /* 0x000fe200028f0c8b */
[----:B------:R1:W-:Y:S01]  /*c1a0*/  @P0 STS.128 [R217+0x2800], RZ ;  /* 0x002800ffd9000388 */ /* 0x0003e20000000c00 */
[C---:B------:R-:W-:Y:S02]  /*c1b0*/  @!P0 LEA R138, P4, R137.reuse, c[0x0][0x168], 0x1 ;  /* 0x00005a00898a8a11 */ /* 0x040fe400078808ff */
[----:B------:R-:W-:Y:S01]  /*c1c0*/  @!P0 IADD3.X R177, R2, UR11, RZ, P2, !PT ;  /* 0x0000000b02b18c10 */ /* 0x000fe200097fe4ff */
[----:B------:R-:W-:Y:S01]  /*c1d0*/  @!PT LDS RZ, [RZ] ;  /* 0x00000000fffff984 */ /* 0x000fe20000000800 */
[----:B------:R-:W-:Y:S01]  /*c1e0*/  @!PT LDS RZ, [RZ] ;  /* 0x00000000fffff984 */ /* 0x000fe20000000800 */
[----:B------:R-:W-:Y:S01]  /*c1f0*/  @!PT LDS RZ, [RZ] ;  /* 0x00000000fffff984 */ /* 0x000fe20000000800 */
[----:B------:R1:W-:Y:S01]  /*c200*/  @!P0 LDGSTS.E.BYPASS.LTC128B.128 [R217+0x2800], [R172.64] ;  /* 0x02800000acd98fae */ /* 0x0003e2000b901d48 */
[----:B------:R-:W-:Y:S02]  /*c210*/  @!P0 LEA R136, P2, R176, c[0x0][0x168], 0x1 ;  /* 0x00005a00b0888a11 */ /* 0x000fe400078408ff */
[----:B------:R-:W-:Y:S01]  /*c220*/  @!P0 LEA.HI.X R139, R137, c[0x0][0x16c], R177, 0x1, P4 ;  /* 0x00005b00898b8a11 */ /* 0x000fe200020f0cb1 */
[----:B------:R1:W-:Y:S01]  /*c230*/  @P0 STS.128 [R217+0x3000], RZ ;  /* 0x003000ffd9000388 */ /* 0x0003e20000000c00 */
[----:B------:R-:W-:Y:S03]  /*c240*/  @!P0 IADD3.X R178, R2, UR5, RZ, P3, !PT ;  /* 0x0000000502b28c10 */ /* 0x000fe60009ffe4ff */
[----:B------:R-:W-:Y:S01]  /*c250*/  @!PT LDS RZ, [RZ] ;  /* 0x00000000fffff984 */ /* 0x000fe20000000800 */
[----:B------:R-:W-:Y:S01]  /*c260*/  @!PT LDS RZ, [RZ] ;  /* 0x00000000fffff984 */ /* 0x000fe20000000800 */
[----:B------:R-:W-:Y:S01]  /*c270*/  @!PT LDS RZ, [RZ] ;  /* 0x00000000fffff984 */ /* 0x000fe20000000800 */
[----:B------:R1:W-:Y:S01]  /*c280*/  @!P0 LDGSTS.E.BYPASS.LTC128B.128 [R217+0x3000], [R138.64] ;  /* 0x030000008ad98fae */ /* 0x0003e2000b901d48 */
[----:B------:R-:W-:Y:S03]  /*c290*/  @!P0 LEA.HI.X R137, R176, c[0x0][0x16c], R178, 0x1, P2 ;  /* 0x00005b00b0898a11 */ /* 0x000fe600010f0cb2 */
[----:B------:R1:W-:Y:S04]  /*c2a0*/  @P0 STS.128 [R217+0x3800], RZ ;  /* 0x003800ffd9000388 */ /* 0x0003e80000000c00 */
[----:B------:R-:W-:Y:S01]  /*c2b0*/  @!PT LDS RZ, [RZ] ;  /* 0x00000000fffff984 */ /* 0x000fe20000000800 */
[----:B------:R-:W-:Y:S01]  /*c2c0*/  @!PT LDS RZ, [RZ] ;  /* 0x00000000fffff984 */ /* 0x000fe20000000800 */
[----:B------:R-:W-:Y:S01]  /*c2d0*/  @!PT LDS RZ, [RZ] ;  /* 0x00000000fffff984 */ /* 0x000fe20000000800 */
[----:B------:R1:W-:Y:S04]  /*c2e0*/  @!P0 LDGSTS.E.BYPASS.LTC128B.128 [R217+0x3800], [R136.64] ;  /* 0x0380000088d98fae */ /* 0x0003e8000b901d48 */
[----:B------:R-:W0:Y:S01]  /*c2f0*/  LDGDEPBAR ;  /* 0x00000000000079af */ /* 0x000e220000000000 */
[----:B------:R-:W-:-:S05]  /*c300*/  BRA `(.L_x_78) ;  /* 0x000008c000007947 */ /* 0x000fca0003800000 */
.L_x_77:
[----:B------:R-:W-:Y:S04]  /*c310*/  DEPBAR.LE SB0, 0x0 ;  /* 0x000080000000791a */ /* 0x000fe80000000000 */
[----:B------:R-:W-:Y:S01]  /*c320*/  BAR.SYNC.DEFER_BLOCKING 0x0 ;  /* 0x0000000000007b1d */ /* 0x000fe20000010000 */
[----:B------:R-:W-:Y:S01]  /*c330*/  IMAD.MOV.U32 R2, RZ, RZ, c[0x0][0x1a0] ;  /* 0x00006800ff027624 */ /* 0x000fe200078e00ff */
[----:B------:R-:W-:Y:S01]  /*c340*/  SHF.R.S32.HI R4, RZ, 0x1f, R218 ;  /* 0x0000001fff047819 */ /* 0x000fe200000114da */
[----:B------:R-:W-:Y:S02]  /*c350*/  IMAD.MOV.U32 R0, RZ, RZ, 0x7 ;  /* 0x00000007ff007424 */ /* 0x000fe400078e00ff */
[C---:B------:R-:W-:Y:S02]  /*c360*/  IMAD.SHL.U32 R6, R2.reuse, 0x80, RZ ;  /* 0x0000008002067824 */ /* 0x040fe400078e00ff */
[C---:B------:R-:W-:Y:S01]  /*c370*/  IMAD.SHL.U32 R5, R2.reuse, 0x20, RZ ;  /* 0x0000002002057824 */ /* 0x040fe200078e00ff */
[----:B------:R-:W-:Y:S01]  /*c380*/  SHF.L.U64.HI R0, R2, R0, c[0x0][0x1a4] ;  /* 0x0000690002007619 */ /* 0x000fe20000010200 */
[----:B------:R-:W-:Y:S04]  /*c390*/  IMAD.WIDE.U32 R2, R218, R6, R244 ;  /* 0x00000006da027225 */ /* 0x000fe800078e00f4 */
[----:B------:R-:W-:Y:S01]  /*c3a0*/  IMAD R0, R0, R218, RZ ;  /* 0x000000da00007224 */ /* 0x000fe200078e02ff */
[----:B------:R-:W-:Y:S01]  /*c3b0*/  @!P0 LEA R10, P6, R2, c[0x0][0x170], 0x1 ;  /* 0x00005c00020a8a11 */ /* 0x000fe200078c08ff */
[----:B------:R-:W-:Y:S01]  /*c3c0*/  IMAD.MOV.U32 R13, RZ, RZ, 0x5 ;  /* 0x00000005ff0d7424 */ /* 0x000fe200078e00ff */
[----:B------:R-:W-:Y:S01]  /*c3d0*/  @!P0 IADD3 R5, P1, R5, R2, RZ ;  /* 0x0000000205058210 */ /* 0x000fe20007f3e0ff */
[----:B------:R-:W-:Y:S01]  /*c3e0*/  IMAD R0, R4, R6, R0 ;  /* 0x0000000604007224 */ /* 0x000fe200078e0200 */
[C---:B------:R-:W-:Y:S01]  /*c3f0*/  @!P0 IADD3 R7, P4, R2.reuse, UR7, RZ ;  /* 0x0000000702078c10 */ /* 0x040fe2000ff9e0ff */
[----:B------:R-:W-:Y:S01]  /*c400*/  IMAD.MOV.U32 R6, RZ, RZ, c[0x0][0x1a0] ;  /* 0x00006800ff067624 */ /* 0x000fe200078e00ff */
[----:B------:R-:W-:Y:S01]  /*c410*/  @!P0 LEA R8, P5, R5, c[0x0][0x170], 0x1 ;  /* 0x00005c0005088a11 */ /* 0x000fe200078a08ff */
[----:B------:R-:W-:Y:S01]  /*c420*/  IMAD.IADD R0, R3, 0x1, R0 ;  /* 0x0000000103007824 */ /* 0x000fe200078e0200 */
[----:B------:R-:W-:Y:S01]  /*c430*/  @!P0 IADD3 R12, P2, R2, UR12, RZ ;  /* 0x0000000c020c8c10 */ /* 0x000fe2000ff5e0ff */
[----:B------:R-:W-:Y:S01]  /*c440*/  @P0 STS [R217+0x4000], RZ ;  /* 0x004000ffd9000388 */ /* 0x000fe20000000800 */
[----:B------:R-:W-:Y:S02]  /*c450*/  SHF.L.U64.HI R13, R6, R13, c[0x0][0x1a4] ;  /* 0x00006900060d7619 */ /* 0x000fe4000001020d */
[--C-:B------:R-:W-:Y:S02]  /*c460*/  @!P0 LEA.HI.X R11, R2, c[0x0][0x174], R0.reuse, 0x1, P6 ;  /* 0x00005d00020b8a11 */ /* 0x100fe400030f0c00 */
[----:B------:R-:W-:Y:S01]  /*c470*/  @!P0 LEA R6, P3, R7, c[0x0][0x170], 0x1 ;  /* 0x00005c0007068a11 */ /* 0x000fe200078608ff */
[----:B------:R-:W-:Y:S01]  /*c480*/  @P0 STS [R217+0x4004], RZ ;  /* 0x004004ffd9000388 */ /* 0x000fe20000000800 */
[----:B------:R-:W-:Y:S01]  /*c490*/  @!P0 IMAD.X R3, R13, 0x1, R0, P1 ;  /* 0x000000010d038824 */ /* 0x000fe200008e0600 */
[----:B------:R-:W-:Y:S02]  /*c4a0*/  @!P0 IADD3.X R13, R0, UR6, RZ, P4, !PT ;  /* 0x00000006000d8c10 */ /* 0x000fe4000a7fe4ff */
[----:B------:R-:W-:Y:S02]  /*c4b0*/  @!P0 LEA R4, P1, R12, c[0x0][0x170], 0x1 ;  /* 0x00005c000c048a11 */ /* 0x000fe400078208ff */
[----:B------:R-:W-:Y:S01]  /*c4c0*/  @P0 STS.64 [R217+0x4008], RZ ;  /* 0x004008ffd9000388 */ /* 0x000fe20000000a00 */
[----:B------:R-:W-:Y:S02]  /*c4d0*/  @!P0 LEA.HI.X R9, R5, c[0x0][0x174], R3, 0x1, P5 ;  /* 0x00005d0005098a11 */ /* 0x000fe400028f0c03 */
[----:B------:R-:W-:Y:S02]  /*c4e0*/  @!P0 LEA.HI.X R7, R7, c[0x0][0x174], R13, 0x1, P3 ;  /* 0x00005d0007078a11 */ /* 0x000fe400018f0c0d */
[----:B------:R-:W-:Y:S01]  /*c4f0*/  @!P0 IADD3.X R14, R0, UR10, RZ, P2, !PT ;  /* 0x0000000a000e8c10 */ /* 0x000fe200097fe4ff */
[----:B------:R-:W-:Y:S01]  /*c500*/  @!PT LDS RZ, [RZ] ;  /* 0x00000000fffff984 */ /* 0x000fe20000000800 */
[----:B------:R-:W-:Y:S01]  /*c510*/  @!PT LDS RZ, [RZ] ;  /* 0x00000000fffff984 */ /* 0x000fe20000000800 */
[----:B------:R-:W-:Y:S01]  /*c520*/  @!PT LDS RZ, [RZ] ;  /* 0x00000000fffff984 */ /* 0x000fe20000000800 */
[----:B------:R1:W-:Y:S03]  /*c530*/  @!P0 LDGSTS.E.BYPASS.LTC128B.128 [R217+0x4000], [R10.64] ;  /* 0x040000000ad98fae */ /* 0x0003e6000b901d48 */
[----:B------:R-:W-:Y:S02]  /*c540*/  @!P0 LEA.HI.X R5, R12, c[0x0][0x174], R14, 0x1, P1 ;  /* 0x00005d000c058a11 */ /* 0x000fe400008f0c0e */
[----:B------:R-:W-:Y:S01]  /*c550*/  ISETP.GT.AND P1, PT, R218, RZ, PT ;  /* 0x000000ffda00720c */ /* 0x000fe20003f24270 */
[----:B------:R-:W-:Y:S06]  /*c560*/  @P0 STS.128 [R217+0x4800], RZ ;  /* 0x004800ffd9000388 */ /* 0x000fec0000000c00 */
[----:B------:R-:W-:Y:S01]  /*c570*/  @!PT LDS RZ, [RZ] ;  /* 0x00000000fffff984 */ /* 0x000fe20000000800 */
[----:B------:R-:W-:Y:S01]  /*c580*/  @!PT LDS RZ, [RZ] ;  /* 0x00000000fffff984 */ /* 0x000fe20000000800 */
[----:B------:R-:W-:Y:S01]  /*c590*/  @!PT LDS RZ, [RZ] ;  /* 0x00000000fffff984 */ /* 0x000fe20000000800 */
[----:B------:R1:W-:Y:S06]  /*c5a0*/  @!P0 LDGSTS.E.BYPASS.LTC128B.128 [R217+0x4800], [R8.64] ;  /* 0x0480000008d98fae */ /* 0x0003ec000b901d48 */
        /* <DEDUP_REMOVED lines=10> */
[----:B------:R-:W-:Y:S06]  /*c650*/  LDSM.16.M88.4 R128, [R207] ;  /* 0x00000000cf80783b */ /* 0x000fec0000000200 */
[----:B------:R-:W2:Y:S06]  /*c660*/  LDSM.16.M88.4 R16, [R204+0x2000] ;  /* 0x00200000cc10783b */ /* 0x000eac0000000200 */
[----:B------:R-:W1:Y:S06]  /*c670*/  LDSM.16.M88.4 R124, [R207+0x1000] ;  /* 0x00100000cf7c783b */ /* 0x000e6c0000000200 */
[----:B------:R-:W3:Y:S06]  /*c680*/  LDSM.16.M88.4 R32, [R204+0x2400] ;  /* 0x00240000cc20783b */ /* 0x000eec0000000200 */
[----:B------:R-:W0:Y:S06]  /*c690*/  LDGDEPBAR ;  /* 0x00000000000079af */ /* 0x000e2c0000000000 */
[----:B------:R-:W4:Y:S06]  /*c6a0*/  LDSM.16.M88.4 R48, [R204+0x2800] ;  /* 0x00280000cc30783b */ /* 0x000f2c0000000200 */
[----:B------:R-:W5:Y:S06]  /*c6b0*/  LDSM.16.M88.4 R64, [R204+0x2c00] ;  /* 0x002c0000cc40783b */ /* 0x000f6c0000000200 */
[----:B------:R-:W4:Y:S01]  /*c6c0*/  LDSM.16.M88.4 R80, [R204+0x3000] ;  /* 0x00300000cc50783b */ /* 0x000f220000000200 */
[-C--:B--2---:R-:W-:Y:S05]  /*c6d0*/  HMMA.16816.F32 R4, R128, R16.reuse, RZ ;  /* 0x000000108004723c */ /* 0x084fea00000018ff */
[----:B------:R-:W2:Y:S03]  /*c6e0*/  LDSM.16.M88.4 R96, [R204+0x3400] ;  /* 0x00340000cc60783b */ /* 0x000ea60000000200 */
[C---:B-1----:R-:W-:Y:S03]  /*c6f0*/  HMMA.16816.F32 R8, R124.reuse, R16, RZ ;  /* 0x000000107c08723c */ /* 0x042fe600000018ff */
[----:B------:R-:W1:Y:S06]  /*c700*/  LDSM.16.M88.4 R112, [R204+0x3800] ;  /* 0x00380000cc70783b */ /* 0x000e6c0000000200 */
[----:B------:R-:W1:Y:S01]  /*c710*/  LDSM.16.M88.4 R136, [R204+0x3c00] ;  /* 0x003c0000cc88783b */ /* 0x000e620000000200 */
[-C--:B------:R-:W-:Y:S05]  /*c720*/  HMMA.16816.F32 R12, R124, R18.reuse, RZ ;  /* 0x000000127c0c723c */ /* 0x080fea00000018ff */
[----:B------:R-:W-:Y:S03]  /*c730*/  LDSM.16.M88.4 R172, [R208] ;  /* 0x00000000d0ac783b */ /* 0x000fe60000000200 */
[C---:B------:R-:W-:Y:S03]  /*c740*/  HMMA.16816.F32 R16, R128.reuse, R18, RZ ;  /* 0x000000128010723c */ /* 0x040fe600000018ff */
[----:B------:R-:W1:Y:S05]  /*c750*/  LDSM.16.M88.4 R176, [R209] ;  /* 0x00000000d1b0783b */ /* 0x000e6a0000000200 */
[-C--:B---3--:R-:W-:Y:S01]  /*c760*/  HMMA.16816.F32 R20, R128, R32.reuse, RZ ;  /* 0x000000208014723c */ /* 0x088fe200000018ff */
[----:B------:R-:W3:Y:S06]  /*c770*/  LDSM.16.M88.4 R180, [R208+0x1000] ;  /* 0x00100000d0b4783b */ /* 0x000eec0000000200 */
[----:B------:R-:W1:Y:S01]  /*c780*/  LDSM.16.M88.4 R184, [R216] ;  /* 0x00000000d8b8783b */ /* 0x000e620000000200 */
[C---:B------:R-:W-:Y:S05]  /*c790*/  HMMA.16816.F32 R24, R124.reuse, R32, RZ ;  /* 0x000000207c18723c */ /* 0x040fea00000018ff */
[----:B------:R-:W1:Y:S03]  /*c7a0*/  LDSM.16.M88.4 R188, [R215] ;  /* 0x00000000d7bc783b */ /* 0x000e660000000200 */
[-C--:B------:R-:W-:Y:S03]  /*c7b0*/  HMMA.16816.F32 R28, R124, R34.reuse, RZ ;  /* 0x000000227c1c723c */ /* 0x080fe600000018ff */
[----:B------:R-:W1:Y:S05]  /*c7c0*/  LDSM.16.M88.4 R192, [R214] ;  /* 0x00000000d6c0783b */ /* 0x000e6a0000000200 */
[C---:B------:R-:W-:Y:S01]  /*c7d0*/  HMMA.16816.F32 R32, R128.reuse, R34, RZ ;  /* 0x000000228020723c */ /* 0x040fe200000018ff */
[----:B------:R-:W1:Y:S06]  /*c7e0*/  LDSM.16.M88.4 R196, [R213] ;  /* 0x00000000d5c4783b */ /* 0x000e6c0000000200 */
[----:B------:R-:W-:Y:S01]  /*c7f0*/  LDSM.16.M88.4 R200, [R211] ;  /* 0x00000000d3c8783b */ /* 0x000fe20000000200 */
[-C--:B----4-:R-:W-:Y:S08]  /*c800*/  HMMA.16816.F32 R36, R128, R48.reuse, RZ ;  /* 0x000000308024723c */ /* 0x090ff000000018ff */
[C---:B------:R-:W-:Y:S08]  /*c810*/  HMMA.16816.F32 R40, R124.reuse, R48, RZ ;  /* 0x000000307c28723c */ /* 0x040ff000000018ff */
[-C--:B------:R-:W-:Y:S08]  /*c820*/  HMMA.16816.F32 R44, R124, R50.reuse, RZ ;  /* 0x000000327c2c723c */ /* 0x080ff000000018ff */
[C---:B------:R-:W-:Y:S08]  /*c830*/  HMMA.16816.F32 R48, R128.reuse, R50, RZ ;  /* 0x000000328030723c */ /* 0x040ff000000018ff */
[-C--:B-----5:R-:W-:Y:S08]  /*c840*/  HMMA.16816.F32 R52, R128, R64.reuse, RZ ;  /* 0x000000408034723c */ /* 0x0a0ff000000018ff */
[C---:B------:R-:W-:Y:S08]  /*c850*/  HMMA.16816.F32 R56, R124.reuse, R64, RZ ;  /* 0x000000407c38723c */ /* 0x040ff000000018ff */
[-C--:B------:R-:W-:Y:S08]  /*c860*/  HMMA.16816.F32 R60, R124, R66.reuse, RZ ;  /* 0x000000427c3c723c */ /* 0x080ff000000018ff */
[C---:B------:R-:W-:Y:S08]  /*c870*/  HMMA.16816.F32 R64, R128.reuse, R66, RZ ;  /* 0x000000428040723c */ /* 0x040ff000000018ff */
[-C--:B------:R-:W-:Y:S08]  /*c880*/  HMMA.16816.F32 R68, R128, R80.reuse, RZ ;  /* 0x000000508044723c */ /* 0x080ff000000018ff */
[C---:B------:R-:W-:Y:S08]  /*c890*/  HMMA.16816.F32 R72, R124.reuse, R80, RZ ;  /* 0x000000507c48723c */ /* 0x040ff000000018ff */
[-C--:B------:R-:W-:Y:S08]  /*c8a0*/  HMMA.16816.F32 R76, R124, R82.reuse, RZ ;  /* 0x000000527c4c723c */ /* 0x080ff000000018ff */
[C---:B------:R-:W-:Y:S08]  /*c8b0*/  HMMA.16816.F32 R80, R128.reuse, R82, RZ ;  /* 0x000000528050723c */ /* 0x040ff000000018ff */
[-C--:B--2---:R-:W-:Y:S08]  /*c8c0*/  HMMA.16816.F32 R84, R128, R96.reuse, RZ ;  /* 0x000000608054723c */ /* 0x084ff000000018ff */
[C---:B------:R-:W-:Y:S08]  /*c8d0*/  HMMA.16816.F32 R88, R124.reuse, R96, RZ ;  /* 0x000000607c58723c */ /* 0x040ff000000018ff */
[-C--:B------:R-:W-:Y:S08]  /*c8e0*/  HMMA.16816.F32 R92, R124, R98.reuse, RZ ;  /* 0x000000627c5c723c */ /* 0x080ff000000018ff */
[C---:B------:R-:W-:Y:S08]  /*c8f0*/  HMMA.16816.F32 R96, R128.reuse, R98, RZ ;  /* 0x000000628060723c */ /* 0x040ff000000018ff */
[-C--:B-1----:R-:W-:Y:S08]  /*c900*/  HMMA.16816.F32 R100, R128, R112.reuse, RZ ;  /* 0x000000708064723c */ /* 0x082ff000000018ff */
[C---:B------:R-:W-:Y:S08]  /*c910*/  HMMA.16816.F32 R104, R124.reuse, R112, RZ ;  /* 0x000000707c68723c */ /* 0x040ff000000018ff */
[-C--:B------:R-:W-:Y:S08]  /*c920*/  HMMA.16816.F32 R108, R124, R114.reuse, RZ ;  /* 0x000000727c6c723c */ /* 0x080ff000000018ff */
[C---:B------:R-:W-:Y:S08]  /*c930*/  HMMA.16816.F32 R112, R128.reuse, R114, RZ ;  /* 0x000000728070723c */ /* 0x040ff000000018ff */
[-C--:B------:R-:W-:Y:S08]  /*c940*/  HMMA.16816.F32 R116, R128, R136.reuse, RZ ;  /* 0x000000888074723c */ /* 0x080ff000000018ff */
[C---:B------:R-:W-:Y:S08]  /*c950*/  HMMA.16816.F32 R120, R124.reuse, R136, RZ ;  /* 0x000000887c78723c */ /* 0x040ff000000018ff */
[-C--:B------:R-:W-:Y:S08]  /*c960*/  HMMA.16816.F32 R124, R124, R138.reuse, RZ ;  /* 0x0000008a7c7c723c */ /* 0x080ff000000018ff */
[----:B------:R-:W-:Y:S01]  /*c970*/  HMMA.16816.F32 R128, R128, R138, RZ ;  /* 0x0000008a8080723c */ /* 0x000fe200000018ff */
[----:B------:R-:W1:Y:S07]  /*c980*/  LDSM.16.M88.4 R136, [R212] ;  /* 0x00000000d488783b */ /* 0x000e6e0000000200 */
[-C--:B------:R-:W-:Y:S08]  /*c990*/  HMMA.16816.F32 R4, R172, R176.reuse, R4 ;  /* 0x000000b0ac04723c */ /* 0x080ff00000001804 */
[C---:B---3--:R-:W-:Y:S08]  /*c9a0*/  HMMA.16816.F32 R8, R180.reuse, R176, R8 ;  /* 0x000000b0b408723c */ /* 0x048ff00000001808 */
[-C--:B------:R-:W-:Y:S08]  /*c9b0*/  HMMA.16816.F32 R12, R180, R178.reuse, R12 ;  /* 0x000000b2b40c723c */ /* 0x080ff0000000180c */
[C---:B------:R-:W-:Y:S01]  /*c9c0*/  HMMA.16816.F32 R16, R172.reuse, R178, R16 ;  /* 0x000000b2ac10723c */ /* 0x040fe20000001810 */
[----:B------:R-:W2:Y:S01]  /*c9d0*/  LDSM.16.M88.4 R176, [R210] ;  /* 0x00000000d2b0783b */ /* 0x000ea20000000200 */
[----:B------:R-:W-:Y:S05]  /*c9e0*/  DEPBAR.LE SB0, 0x0 ;  /* 0x000080000000791a */ /* 0x000fea0000000000 */
[----:B------:R-:W-:Y:S01]  /*c9f0*/  BAR.SYNC.DEFER_BLOCKING 0x0 ;  /* 0x0000000000007b1d */ /* 0x000fe20000010000 */
        /* <DEDUP_REMOVED lines=29> */
.L_x_78:
[----:B------:R-:W-:Y:S02]  /*cbd0*/  FMNMX.FTZ R0, R4, R132, !PT ;  /* 0x0000008404007209 */ /* 0x000fe40007810000 */
[----:B------:R-:W-:Y:S02]  /*cbe0*/  IADD3 R218, R218, -0x1, RZ ;  /* 0xffffffffdada7810 */ /* 0x000fe40007ffe0ff */
[----:B------:R-:W-:Y:S02]  /*cbf0*/  FMNMX.FTZ R2, R5, R0, !PT ;  /* 0x0000000005027209 */ /* 0x000fe40007810000 */
[----:B------:R-:W-:Y:S02]  /*cc00*/  FMNMX.FTZ R0, R6, R133, !PT ;  /* 0x0000008506007209 */ /* 0x000fe40007810000 */
[----:B------:R-:W-:Y:S02]  /*cc10*/  FMNMX.FTZ R3, R16, R2, !PT ;  /* 0x0000000210037209 */ /* 0x000fe40007810000 */
[----:B------:R-:W-:Y:S02]  /*cc20*/  FMNMX.FTZ R2, R7, R0, !PT ;  /* 0x0000000007027209 */ /* 0x000fe40007810000 */
        /* <DEDUP_REMOVED lines=142> */
[----:B-1----:R-:W-:Y:S05]  /*d510*/  FMNMX.FTZ R3, R2, R3, !PT ;  /* 0x0000000302037209 */ /* 0x002fea0007810000 */
[----:B------:R-:W-:Y:S02]  /*d520*/  FMUL.FTZ R172, R3, c[0x0][0x23c] ;  /* 0x00008f0003ac7a20 */ /* 0x000fe40000410000 */
[C---:B--2---:R-:W-:Y:S02]  /*d530*/  FADD.FTZ R0, -R137.reuse, R133 ;  /* 0x0000008589007221 */ /* 0x044fe40000010100 */
[----:B------:R-:W-:Y:S02]  /*d540*/  FMUL.FTZ R133, R136, c[0x0][0x23c] ;  /* 0x00008f0088857a20 */ /* 0x000fe40000410000 */
        /* <DEDUP_REMOVED lines=44> */
[----:B------:R-:W-:Y:S02]  /*d810*/  FFMA.FTZ R45, R45, c[0x0][0x23c], -R133 ;  /* 0x00008f002d2d7a23 */ /* 0x000fe40000010885 */
[--C-:B------:R-:W-:Y:S01]  /*d820*/  FFMA.FTZ R46, R46, c[0x0][0x23c], -R172.reuse ;  /* 0x00008f002e2e7a23 */ /* 0x100fe200000108ac */
[----:B------:R4:W-:Y:S01]  /*d830*/  MUFU.EX2 R189, R23 ;  /* 0x0000001700bd7308 */ /* 0x0009e20000000800 */
[--C-:B------:R-:W-:Y:S02]  /*d840*/  FFMA.FTZ R47, R47, c[0x0][0x23c], -R172.reuse ;  /* 0x00008f002f2f7a23 */ /* 0x100fe400000108ac */
[----:B---3--:R-:W-:Y:S02]  /*d850*/  FMUL.FTZ R16, R139, R152 ;  /* 0x000000988b107220 */ /* 0x008fe40000410000 */
[--C-:B------:R-:W-:Y:S02]  /*d860*/  FFMA.FTZ R51, R51, c[0x0][0x23c], -R135.reuse ;  /* 0x00008f0033337a23 */ /* 0x100fe40000010887 */
[--C-:B------:R-:W-:Y:S02]  /*d870*/  FFMA.FTZ R54, R54, c[0x0][0x23c], -R135.reuse ;  /* 0x00008f0036367a23 */ /* 0x100fe40000010887 */
[--C-:B------:R-:W-:Y:S01]  /*d880*/  FFMA.FTZ R55, R55, c[0x0][0x23c], -R135.reuse ;  /* 0x00008f0037377a23 */ /* 0x100fe20000010887 */
[----:B------:R3:W5:Y:S01]  /*d890*/  MUFU.EX2 R221, R5 ;  /* 0x0000000500dd7308 */ /* 0x0007620000000800 */
[--C-:B------:R-:W-:Y:S02]  /*d8a0*/  FFMA.FTZ R18, R18, c[0x0][0x23c], -R135.reuse ;  /* 0x00008f0012127a23 */ /* 0x100fe40000010887 */
[--C-:B------:R-:W-:Y:S02]  /*d8b0*/  FFMA.FTZ R19, R19, c[0x0][0x23c], -R135.reuse ;  /* 0x00008f0013137a23 */ /* 0x100fe40000010887 */
[--C-:B------:R-:W-:Y:S02]  /*d8c0*/  FFMA.FTZ R15, R15, c[0x0][0x23c], -R172.reuse ;  /* 0x00008f000f0f7a23 */ /* 0x100fe400000108ac */
[----:B-1----:R-:W-:Y:S02]  /*d8d0*/  FMUL.FTZ R4, R139, R144 ;  /* 0x000000908b047220 */ /* 0x002fe40000410000 */
[--C-:B------:R-:W-:Y:S01]  /*d8e0*/  FFMA.FTZ R26, R26, c[0x0][0x23c], -R172.reuse ;  /* 0x00008f001a1a7a23 */ /* 0x100fe200000108ac */
        /* <DEDUP_REMOVED lines=118> */
[--C-:B------:R-:W-:Y:S02]  /*e050*/  FFMA.FTZ R119, R119, c[0x0][0x23c], -R135.reuse ;  /* 0x00008f0077777a23 */ /* 0x100fe40000010887 */
[--C-:B------:R-:W-:Y:S02]  /*e060*/  FFMA.FTZ R128, R128, c[0x0][0x23c], -R134.reuse ;  /* 0x00008f0080807a23 */ /* 0x100fe40000010886 */
[----:B--2---:R-:W-:Y:S02]  /*e070*/  FMUL.FTZ R12, R2, R148 ;  /* 0x00000094020c7220 */ /* 0x004fe40000410000 */
[----:B------:R-:W-:Y:S02]  /*e080*/  FFMA.FTZ R134, R129, c[0x0][0x23c], -R134 ;  /* 0x00008f0081867a23 */ /* 0x000fe40000010886 */
        /* <DEDUP_REMOVED lines=29> */
[C---:B--2---:R-:W-:Y:S03]  /*e260*/  FMUL.FTZ R24, R2.reuse, R160 ;  /* 0x000000a002187220 */ /* 0x044fe60000410000 */
        /* <DEDUP_REMOVED lines=372> */
.L_x_76:
[----:B------:R1:W5:Y:S01]  /*f9b0*/  LDL R45, [R1+0x10] ;  /* 0x00001000012d7983 */ /* 0x0003620000100800 */
[----:B------:R-:W-:Y:S01]  /*f9c0*/  ISETP.NE.AND P0, PT, R252, -0x1, PT ;  /* 0xfffffffffc00780c */ /* 0x000fe20003f05270 */
[----:B------:R-:W2:Y:S01]  /*f9d0*/  LDC.U8 R25, c[0x0][0x329] ;  /* 0x0000ca40ff197b82 */ /* 0x000ea20000000000 */
[----:B------:R-:W-:Y:S01]  /*f9e0*/  BSSY B0, `(.L_x_80) ;  /* 0x00000e1000007945 */ /* 0x000fe20003800000 */
[----:B------:R-:W3:Y:S04]  /*f9f0*/  SHFL.BFLY PT, R2, R241, 0x2, 0x1f ;  /* 0x0c401f00f1027f89 */ /* 0x000ee800000e0000 */
[----:B------:R-:W4:Y:S02]  /*fa00*/  SHFL.BFLY PT, R0, R240, 0x2, 0x1f ;  /* 0x0c401f00f0007f89 */ /* 0x000f2400000e0000 */
[----:B------:R-:W1:Y:S02]  /*fa10*/  LDC.U8 R26, c[0x0][0x328] ;  /* 0x0000ca00ff1a7b82 */ /* 0x000e640000000000 */
[----:B------:R-:W1:Y:S04]  /*fa20*/  SHFL.BFLY PT, R4, R242, 0x2, 0x1f ;  /* 0x0c401f00f2047f89 */ /* 0x000e6800000e0000 */
[----:B------:R-:W2:Y:S04]  /*fa30*/  SHFL.BFLY PT, R5, R243, 0x2, 0x1f ;  /* 0x0c401f00f3057f89 */ /* 0x000ea800000e0000 */
[----:B------:R-:W2:Y:S01]  /*fa40*/  S2R R44, SR_TID.X ;  /* 0x00000000002c7919 */ /* 0x000ea20000002100 */
[----:B---3--:R-:W-:-:S02]  /*fa50*/  FADD.FTZ R2, R2, R241 ;  /* 0x000000f102027221 */ /* 0x008fc40000010000 */
[----:B----4-:R-:W-:-:S03]  /*fa60*/  FADD.FTZ R0, R0, R240 ;  /* 0x000000f000007221 */ /* 0x010fc60000010000 */
[----:B------:R-:W3:Y:S01]  /*fa70*/  SHFL.BFLY PT, R8, R2, 0x1, 0x1f ;  /* 0x0c201f0002087f89 */ /* 0x000ee200000e0000 */
[----:B-1----:R-:W-:-:S03]  /*fa80*/  FADD.FTZ R4, R4, R242 ;  /* 0x000000f204047221 */ /* 0x002fc60000010000 */
[----:B------:R-:W1:Y:S01]  /*fa90*/  SHFL.BFLY PT, R7, R0, 0x1, 0x1f ;  /* 0x0c201f0000077f89 */ /* 0x000e6200000e0000 */
[----:B--2---:R-:W-:-:S03]  /*faa0*/  FADD.FTZ R5, R5, R243 ;  /* 0x000000f305057221 */ /* 0x004fc60000010000 */
[----:B------:R-:W2:Y:S01]  /*fab0*/  SHFL.BFLY PT, R6, R4, 0x1, 0x1f ;  /* 0x0c201f0004067f89 */ /* 0x000ea200000e0000 */
[----:B------:R-:W-:-:S04]  /*fac0*/  SHF.R.S32.HI R24, RZ, 0x1f, R44 ;  /* 0x0000001fff187819 */ /* 0x000fc8000001142c */
[CC--:B------:R-:W-:Y:S02]  /*fad0*/  LEA.HI R41, R24.reuse, R44.reuse, RZ, 0x2 ;  /* 0x0000002c18297211 */ /* 0x0c0fe400078f10ff */
[----:B------:R-:W-:Y:S02]  /*fae0*/  LEA.HI R24, R24, R44, RZ, 0x5 ;  /* 0x0000002c18187211 */ /* 0x000fe400078f28ff */
[----:B------:R-:W-:Y:S02]  /*faf0*/  SHF.R.S32.HI R43, RZ, 0x2, R41 ;  /* 0x00000002ff2b7819 */ /* 0x000fe40000011429 */
[----:B------:R-:W-:Y:S01]  /*fb00*/  SHF.R.S32.HI R19, RZ, 0x5, R24 ;  /* 0x00000005ff137819 */ /* 0x000fe20000011418 */
[----:B---3--:R-:W-:Y:S02]  /*fb10*/  FADD.FTZ R20, R2, R8 ;  /* 0x0000000802147221 */ /* 0x008fe40000010000 */
[----:B------:R-:W3:Y:S01]  /*fb20*/  SHFL.BFLY PT, R2, R5, 0x1, 0x1f ;  /* 0x0c201f0005027f89 */ /* 0x000ee200000e0000 */
[----:B-1----:R-:W-:-:S02]  /*fb30*/  FADD.FTZ R22, R0, R7 ;  /* 0x0000000700167221 */ /* 0x002fc40000010000 */
[----:B------:R-:W-:Y:S02]  /*fb40*/  FSETP.NE.FTZ.AND P6, PT, R20, RZ, PT ;  /* 0x000000ff1400720b */ /* 0x000fe40003fd5000 */
[----:B------:R-:W-:Y:S01]  /*fb50*/  MOV R0, 0x3f800000 ;  /* 0x3f80000000007802 */ /* 0x000fe20000000f00 */
[----:B--2---:R-:W-:Y:S01]  /*fb60*/  FADD.FTZ R21, R4, R6 ;  /* 0x0000000604157221 */ /* 0x004fe20000010000 */
[----:B------:R-:W-:Y:S01]  /*fb70*/  FSETP.NE.FTZ.AND P5, PT, R22, RZ, PT ;  /* 0x000000ff1600720b */ /* 0x000fe20003fb5000 */
[----:B------:R-:W-:Y:S02]  /*fb80*/  IMAD.MOV.U32 R4, RZ, RZ, 0x3f800000 ;  /* 0x3f800000ff047424 */ /* 0x000fe400078e00ff */
[----:B------:R-:W-:Y:S01]  /*fb90*/  @P0 IMAD.WIDE.U32 R6, R252, c[0x0][0x1e8], RZ ;  /* 0x00007a00fc060a25 */ /* 0x000fe200078e00ff */
[----:B------:R-:W-:-:S03]  /*fba0*/  FSETP.NE.FTZ.AND P4, PT, R21, RZ, PT ;  /* 0x000000ff1500720b */ /* 0x000fc60003f95000 */
[----:B------:R-:W-:Y:S02]  /*fbb0*/  @P0 IMAD R42, R252, c[0x0][0x1ec], R7 ;  /* 0x00007b00fc2a0a24 */ /* 0x000fe400078e0207 */
[----:B------:R-:W1:Y:S01]  /*fbc0*/  @P6 MUFU.RCP R0, R20 ;  /* 0x0000001400006308 */ /* 0x000e620000001000 */
[----:B------:R-:W-:-:S07]  /*fbd0*/  @P0 IMAD.MOV.U32 R40, RZ, RZ, R6 ;  /* 0x000000ffff280224 */ /* 0x000fce00078e0006 */
[----:B------:R-:W2:Y:S01]  /*fbe0*/  @P5 MUFU.RCP R4, R22 ;  /* 0x0000001600045308 */ /* 0x000ea20000001000 */
[----:B---3--:R-:W-:Y:S01]  /*fbf0*/  FADD.FTZ R23, R5, R2 ;  /* 0x0000000205177221 */ /* 0x008fe20000010000 */
[----:B------:R-:W-:Y:S02]  /*fc00*/  MOV R2, 0x3f800000 ;  /* 0x3f80000000027802 */ /* 0x000fe40000000f00 */
[----:B------:R-:W-:Y:S02]  /*fc10*/  LOP3.LUT R5, R41, 0xfffffffc, RZ, 0xc0, !PT ;  /* 0xfffffffc29057812 */ /* 0x000fe400078ec0ff */
[----:B------:R-:W-:Y:S01]  /*fc20*/  FSETP.NE.FTZ.AND P3, PT, R23, RZ, PT ;  /* 0x000000ff1700720b */ /* 0x000fe20003f75000 */
[C---:B-1----:R-:W-:Y:S01]  /*fc30*/  FMUL.FTZ R144, R0.reuse, R144 ;  /* 0x0000009000907220 */ /* 0x042fe20000410000 */
[----:B------:R-:W1:Y:S01]  /*fc40*/  @P4 MUFU.RCP R2, R21 ;  /* 0x0000001500024308 */ /* 0x000e620000001000 */
[C---:B------:R-:W-:Y:S02]  /*fc50*/  FMUL.FTZ R17, R0.reuse, R145 ;  /* 0x0000009100117220 */ /* 0x040fe40000410000 */
        /* <DEDUP_REMOVED lines=9> */
[C---:B--2---:R-:W-:Y:S01]  /*fcf0*/  FMUL.FTZ R146, R4.reuse, R146 ;  /* 0x0000009204927220 */ /* 0x044fe20000410000 */
[----:B------:R-:W-:Y:S01]  /*fd00*/  F2FP.PACK_AB R13, R13, R156 ;  /* 0x0000009c0d0d723e */ /* 0x000fe200000000ff */
[C---:B------:R-:W-:Y:S01]  /*fd10*/  FMUL.FTZ R18, R4.reuse, R147 ;  /* 0x0000009304127220 */ /* 0x040fe20000410000 */
[----:B------:R-:W-:Y:S01]  /*fd20*/  F2FP.PACK_AB R9, R9, R168 ;  /* 0x000000a80909723e */ /* 0x000fe200000000ff */
[C---:B------:R-:W-:Y:S01]  /*fd30*/  FMUL.FTZ R154, R4.reuse, R154 ;  /* 0x0000009a049a7220 */ /* 0x040fe20000410000 */
[----:B------:R-:W2:Y:S01]  /*fd40*/  @P3 MUFU.RCP R0, R23 ;  /* 0x0000001700003308 */ /* 0x000ea20000001000 */
[----:B------:R-:W-:Y:S01]  /*fd50*/  FMUL.FTZ R15, R4, R155 ;  /* 0x0000009b040f7220 */ /* 0x000fe20000410000 */
[----:B------:R-:W-:Y:S01]  /*fd60*/  F2FP.PACK_AB R18, R18, R146 ;  /* 0x000000921212723e */ /* 0x000fe200000000ff */
[----:B------:R-:W-:-:S02]  /*fd70*/  FMUL.FTZ R158, R4, R158 ;  /* 0x0000009e049e7220 */ /* 0x000fc40000410000 */
[C---:B------:R-:W-:Y:S01]  /*fd80*/  FMUL.FTZ R12, R4.reuse, R159 ;  /* 0x0000009f040c7220 */ /* 0x040fe20000410000 */
        /* <DEDUP_REMOVED lines=8> */
[----:B------:R-:W-:-:S02]  /*fe10*/  FMUL.FTZ R148, R2, R148 ;  /* 0x0000009402947220 */ /* 0x000fc40000410000 */
[----:B------:R-:W-:Y:S01]  /*fe20*/  FMUL.FTZ R14, R2, R149 ;  /* 0x00000095020e7220 */ /* 0x000fe20000410000 */
[----:B------:R-:W-:Y:S01]  /*fe30*/  LOP3.LUT R4, R4, 0xfffffff8, RZ, 0xc0, !PT ;  /* 0xfffffff804047812 */ /* 0x000fe200078ec0ff */
[C---:B------:R-:W-:Y:S01]  /*fe40*/  FMUL.FTZ R160, R2.reuse, R160 ;  /* 0x000000a002a07220 */ /* 0x040fe20000410000 */
[----:B------:R-:W-:Y:S01]  /*fe50*/  F2FP.PACK_AB R141, R141, R140 ;  /* 0x0000008c8d8d723e */ /* 0x000fe200000000ff */
[----:B------:R-:W-:Y:S01]  /*fe60*/  FMUL.FTZ R11, R2, R161 ;  /* 0x000000a1020b7220 */ /* 0x000fe20000410000 */
[----:B------:R-:W-:Y:S01]  /*fe70*/  F2FP.PACK_AB R14, R14, R148 ;  /* 0x000000940e0e723e */ /* 0x000fe200000000ff */
[----:B------:R-:W-:Y:S02]  /*fe80*/  IMAD.IADD R4, R43, 0x1, -R4 ;  /* 0x000000012b047824 */ /* 0x000fe400078e0a04 */
[C---:B------:R-:W-:Y:S01]  /*fe90*/  FMUL.FTZ R164, R2.reuse, R164 ;  /* 0x000000a402a47220 */ /* 0x040fe20000410000 */
[----:B------:R-:W-:Y:S01]  /*fea0*/  F2FP.PACK_AB R11, R11, R160 ;  /* 0x000000a00b0b723e */ /* 0x000fe200000000ff */
[----:B------:R-:W-:Y:S01]  /*feb0*/  FMUL.FTZ R8, R2, R165 ;  /* 0x000000a502087220 */ /* 0x000fe20000410000 */
[----:B------:R-:W-:Y:S01]  /*fec0*/  LEA.HI R2, R4, R4, RZ, 0x1 ;  /* 0x0000000404027211 */ /* 0x000fe200078f08ff */
[----:B--2---:R-:W-:-:S02]  /*fed0*/  FMUL.FTZ R143, R0, R143 ;  /* 0x0000008f008f7220 */ /* 0x004fc40000410000 */
[----:B------:R-:W-:Y:S01]  /*fee0*/  FMUL.FTZ R142, R0, R142 ;  /* 0x0000008e008e7220 */ /* 0x000fe20000410000 */
[----:B------:R-:W-:Y:S01]  /*fef0*/  LOP3.LUT R6, R2, 0x3fffffe, RZ, 0xc0, !PT ;  /* 0x03fffffe02067812 */ /* 0x000fe200078ec0ff */
[----:B------:R-:W-:Y:S01]  /*ff00*/  FMUL.FTZ R151, R0, R151 ;  /* 0x0000009700977220 */ /* 0x000fe20000410000 */
[----:B------:R-:W-:Y:S01]  /*ff10*/  F2FP.PACK_AB R8, R8, R164 ;  /* 0x000000a40808723e */ /* 0x000fe200000000ff */
[----:B------:R-:W-:Y:S01]  /*ff20*/  FMUL.FTZ R150, R0, R150 ;  /* 0x0000009600967220 */ /* 0x000fe20000410000 */
[----:B------:R-:W-:Y:S01]  /*ff30*/  IADD3 R4, R4, -R6, RZ ;  /* 0x8000000604047210 */ /* 0x000fe20007ffe0ff */
[C---:B------:R-:W-:Y:S01]  /*ff40*/  FMUL.FTZ R163, R0.reuse, R163 ;  /* 0x000000a300a37220 */ /* 0x040fe20000410000 */
[----:B------:R-:W-:Y:S01]  /*ff50*/  F2FP.PACK_AB R142, R143, R142 ;  /* 0x0000008e8f8e723e */ /* 0x000fe200000000ff */
[C---:B------:R-:W-:Y:S01]  /*ff60*/  FMUL.FTZ R10, R0.reuse, R162 ;  /* 0x000000a2000a7220 */ /* 0x040fe20000410000 */
[----:B------:R-:W-:Y:S01]  /*ff70*/  F2FP.PACK_AB R150, R151, R150 ;  /* 0x000000969796723e */ /* 0x000fe200000000ff */
[C---:B------:R-:W-:Y:S01]  /*ff80*/  FMUL.FTZ R167, R0.reuse, R167 ;  /* 0x000000a700a77220 */ /* 0x040fe20000410000 */
[----:B------:R-:W-:Y:S01]  /*ff90*/  F2FP.PACK_AB R6, R171, R170 ;  /* 0x000000aaab06723e */ /* 0x000fe200000000ff */
[----:B------:R-:W-:Y:S01]  /*ffa0*/  FMUL.FTZ R7, R0, R166 ;  /* 0x000000a600077220 */ /* 0x000fe20000410000 */
[----:B------:R-:W-:-:S02]  /*ffb0*/  SHF.R.S32.HI R0, RZ, 0x1, R2 ;  /* 0x00000001ff007819 */ /* 0x000fc40000011402 */
[----:B------:R-:W-:Y:S02]  /*ffc0*/  IADD3 R2, -R5, R44, RZ ;  /* 0x0000002c05027210 */ /* 0x000fe40007ffe1ff */
[C---:B------:R-:W-:Y:S01]  /*ffd0*/  LOP3.LUT P2, RZ, R0.reuse, 0x2, RZ, 0xc0, !PT ;  /* 0x0000000200ff7812 */ /* 0x040fe2000784c0ff */
[----:B------:R-:W-:Y:S01]  /*ffe0*/  IMAD.SHL.U32 R5, R0, 0x40, RZ ;  /* 0x0000004000057824 */ /* 0x000fe200078e00ff */
[----:B------:R-:W-:Y:S01]  /*fff0*/  F2FP.PACK_AB R10, R163, R10 ;  /* 0x0000000aa30a723e */ /* 0x000fe200000000ff */
[----:B------:R-:W-:Y:S01]  /*10000*/  IMAD R2, R19, 0x100, R2 ;  /* 0x0000010013027824 */ /* 0x000fe200078e0202 */
[----:B------:R-:W-:Y:S02]  /*10010*/  F2FP.PACK_AB R7, R167, R7 ;  /* 0x00000007a707723e */ /* 0x000fe400000000ff */
[----:B------:R-:W-:Y:S02]  /*10020*/  LOP3.LUT R5, R5, 0xc0, RZ, 0xc0, !PT ;  /* 0x000000c005057812 */ /* 0x000fe400078ec0ff */
[----:B------:R-:W-:-:S02]  /*10030*/  LEA R2, R4, R2, 0x4 ;  /* 0x0000000204027211 */ /* 0x000fc400078e20ff */
[----:B------:R-:W-:Y:S02]  /*10040*/  LEA.HI R4, R5, R5, RZ, 0x1d ;  /* 0x0000000505047211 */ /* 0x000fe400078fe8ff */
[----:B------:R-:W-:-:S03]  /*10050*/  LOP3.LUT R5, R0, 0x1, RZ, 0xc0, !PT ;  /* 0x0000000100057812 */ /* 0x000fc600078ec0ff */
[----:B------:R-:W-:Y:S01]  /*10060*/  IMAD.U32 R0, R2, 0x2, R4 ;  /* 0x0000000202007824 */ /* 0x000fe200078e0004 */
[----:B------:R-:W-:Y:S02]  /*10070*/  ISETP.NE.U32.AND P1, PT, R5, 0x1, PT ;  /* 0x000000010500780c */ /* 0x000fe40003f25070 */
[----:B------:R-:W-:Y:S01]  /*10080*/  MOV R5, 0xfffffff0 ;  /* 0xfffffff000057802 */ /* 0x000fe20000000f00 */
[----:B------:R-:W-:-:S03]  /*10090*/  IMAD.SHL.U32 R0, R0, 0x2, RZ ;  /* 0x0000000200007824 */ /* 0x000fc600078e00ff */
[----:B------:R-:W-:Y:S02]  /*100a0*/  SEL R5, R5, 0x10, !P1 ;  /* 0x0000001005057807 */ /* 0x000fe40004800000 */
[C---:B------:R-:W-:Y:S01]  /*100b0*/  IADD3 R2, R0.reuse, 0x20, RZ ;  /* 0x0000002000027810 */ /* 0x040fe20007ffe0ff */
[----:B------:R1:W-:Y:S01]  /*100c0*/  STS [R0], R17 ;  /* 0x0000001100007388 */ /* 0x0003e20000000800 */
[C---:B------:R-:W-:Y:S02]  /*100d0*/  IADD3 R4, R0.reuse, R5, RZ ;  /* 0x0000000500047210 */ /* 0x040fe40007ffe0ff */
[----:B------:R-:W-:Y:S01]  /*100e0*/  @P2 IADD3 R2, R0, -0x20, RZ ;  /* 0xffffffe000022810 */ /* 0x000fe20007ffe0ff */
[----:B------:R-:W-:Y:S01]  /*100f0*/  STS [R0+0x200], R18 ;  /* 0x0002001200007388 */ /* 0x000fe20000000800 */
[----:B------:R-:W-:Y:S02]  /*10100*/  ISETP.NE.AND P1, PT, R25, RZ, PT ;  /* 0x000000ff1900720c */ /* 0x000fe40003f25270 */
[----:B------:R-:W-:Y:S01]  /*10110*/  ISETP.NE.AND P2, PT, R26, RZ, PT ;  /* 0x000000ff1a00720c */ /* 0x000fe20003f45270 */
[----:B------:R2:W-:Y:S04]  /*10120*/  STS [R4], R16 ;  /* 0x0000001004007388 */ /* 0x0005e80000000800 */
[----:B------:R3:W-:Y:S04]  /*10130*/  STS [R4+0x200], R15 ;  /* 0x0002000f04007388 */ /* 0x0007e80000000800 */
[----:B------:R-:W-:Y:S04]  /*10140*/  STS [R0+0x1000], R141 ;  /* 0x0010008d00007388 */ /* 0x000fe80000000800 */
[----:B------:R4:W-:Y:S04]  /*10150*/  STS [R0+0x1200], R142 ;  /* 0x0012008e00007388 */ /* 0x0009e80000000800 */
[----:B------:R4:W-:Y:S04]  /*10160*/  STS [R4+0x1000], R14 ;  /* 0x0010000e04007388 */ /* 0x0009e80000000800 */
[----:B-1----:R-:W1:Y:S04]  /*10170*/  S2R R17, SR_CTAID.Y ;  /* 0x0000000000117919 */ /* 0x002e680000002600 */
[----:B------:R1:W-:Y:S01]  /*10180*/  STS [R4+0x1200], R150 ;  /* 0x0012009604007388 */ /* 0x0003e20000000800 */
[----:B--2---:R-:W-:-:S03]  /*10190*/  MOV R16, 0x7f800000 ;  /* 0x7f80000000107802 */ /* 0x004fc60000000f00 */
[----:B------:R2:W-:Y:S01]  /*101a0*/  STS [R2], R13 ;  /* 0x0000000d02007388 */ /* 0x0005e20000000800 */
[----:B---3--:R-:W-:-:S03]  /*101b0*/  MOV R15, 0x7f800000 ;  /* 0x7f800000000f7802 */ /* 0x008fc60000000f00 */
[----:B------:R3:W-:Y:S04]  /*101c0*/  STS [R2+0x200], R12 ;  /* 0x0002000c02007388 */ /* 0x0007e80000000800 */
[----:B------:R-:W3:Y:S01]  /*101d0*/  S2R R18, SR_CTAID.Z ;  /* 0x0000000000127919 */ /* 0x000ee20000002700 */
[----:B----4-:R-:W-:Y:S02]  /*101e0*/  IMAD.IADD R0, R5, 0x1, R2 ;  /* 0x0000000105007824 */ /* 0x010fe400078e0202 */
[----:B------:R-:W-:-:S03]  /*101f0*/  IMAD.MOV.U32 R14, RZ, RZ, 0x7f800000 ;  /* 0x7f800000ff0e7424 */ /* 0x000fc600078e00ff */
[----:B------:R-:W-:Y:S04]  /*10200*/  STS [R0], R9 ;  /* 0x0000000900007388 */ /* 0x000fe80000000800 */
[----:B------:R4:W-:Y:S01]  /*10210*/  STS [R0+0x200], R6 ;  /* 0x0002000600007388 */ /* 0x0009e20000000800 */
[----:B-1----:R-:W-:-:S03]  /*10220*/  @P1 MOV R4, c[0x0][0x210] ;  /* 0x0000840000041a02 */ /* 0x002fc60000000f00 */
[----:B------:R1:W-:Y:S01]  /*10230*/  STS [R2+0x1000], R11 ;  /* 0x0010000b02007388 */ /* 0x0003e20000000800 */
[----:B--2---:R-:W-:Y:S03]  /*10240*/  @P5 MUFU.LG2 R13, R22 ;  /* 0x00000016000d5308 */ /* 0x004fe60000000c00 */
[----:B------:R2:W-:Y:S04]  /*10250*/  STS [R2+0x1200], R10 ;  /* 0x0012000a02007388 */ /* 0x0005e80000000800 */
[----:B------:R2:W-:Y:S01]  /*10260*/  STS [R0+0x1000], R8 ;  /* 0x0010000800007388 */ /* 0x0005e20000000800 */
[----:B---3--:R-:W-:Y:S03]  /*10270*/  @P4 MUFU.LG2 R12, R21 ;  /* 0x00000015000c4308 */ /* 0x008fe60000000c00 */
[----:B------:R3:W-:Y:S04]  /*10280*/  STS [R0+0x1200], R7 ;  /* 0x0012000700007388 */ /* 0x0007e80000000800 */
[----:B------:R-:W-:Y:S01]  /*10290*/  BAR.SYNC.DEFER_BLOCKING 0x0 ;  /* 0x0000000000007b1d */ /* 0x000fe20000010000 */
[----:B----4-:R-:W-:-:S02]  /*102a0*/  @P1 IMAD R6, R4, c[0x0][0x214], RZ ;  /* 0x0000850004061a24 */ /* 0x010fc400078e02ff */
[----:B------:R-:W-:-:S03]  /*102b0*/  @!P1 IMAD.MOV.U32 R4, RZ, RZ, c[0x0][0x214] ;  /* 0x00008500ff049624 */ /* 0x000fc600078e00ff */
[----:B-1----:R-:W-:Y:S02]  /*102c0*/  @P3 MUFU.LG2 R11, R23 ;  /* 0x00000017000b3308 */ /* 0x002fe40000000c00 */
[----:B------:R-:W-:Y:S02]  /*102d0*/  @!P1 SEL R6, R4, c[0x0][0x234], !P2 ;  /* 0x00008d0004069a07 */ /* 0x000fe40005000000 */
[----:B--2---:R-:W-:Y:S02]  /*102e0*/  @!P0 SHF.R.S32.HI R2, RZ, 0x1f, R17 ;  /* 0x0000001fff028819 */ /* 0x004fe40000011411 */
[----:B------:R-:W-:Y:S02]  /*102f0*/  ISETP.NE.OR P2, PT, R25, RZ, !P2 ;  /* 0x000000ff1900720c */ /* 0x000fe40005745670 */
[----:B------:R1:W2:Y:S01]  /*10300*/  @P6 MUFU.LG2 R10, R20 ;  /* 0x00000014000a6308 */ /* 0x0002a20000000c00 */
[----:B------:R-:W-:Y:S01]  /*10310*/  @!P0 IMAD.WIDE.U32 R8, R17, c[0x0][0x1e0], RZ ;  /* 0x0000780011088a25 */ /* 0x000fe200078e00ff */
[----:B---3--:R-:W-:-:S03]  /*10320*/  @P1 MOV R0, 0x1 ;  /* 0x0000000100001802 */ /* 0x008fc60000000f00 */
[----:B------:R-:W-:Y:S01]  /*10330*/  @!P0 IMAD R4, R2, c[0x0][0x1e0], RZ ;  /* 0x0000780002048a24 */ /* 0x000fe200078e02ff */
[----:B------:R-:W-:Y:S01]  /*10340*/  LOP3.LUT R2, R24, 0xffffffe0, RZ, 0xc0, !PT ;  /* 0xffffffe018027812 */ /* 0x000fe200078ec0ff */
[----:B------:R3:W4:Y:S01]  /*10350*/  LDS.128 R28, [R217+0x800] ;  /* 0x00080000d91c7984 */ /* 0x0007220000000c00 */
[----:B------:R-:W-:Y:S01]  /*10360*/  @!P1 IMAD R0, R6, c[0x0][0x1c0], RZ ;  /* 0x0000700006009a24 */ /* 0x000fe200078e02ff */
[----:B------:R-:W-:Y:S01]  /*10370*/  @P1 MOV R7, c[0x0][0x210] ;  /* 0x0000840000071a02 */ /* 0x000fe20000000f00 */
[C---:B------:R-:W-:Y:S01]  /*10380*/  @!P0 IMAD R4, R17.reuse, c[0x0][0x1e4], R4 ;  /* 0x0000790011048a24 */ /* 0x040fe200078e0204 */
[----:B------:R3:W3:Y:S01]  /*10390*/  LDS.128 R24, [R217] ;  /* 0x00000000d9187984 */ /* 0x0006e20000000c00 */
[C---:B------:R-:W-:Y:S02]  /*103a0*/  @!P2 IMAD R5, R17.reuse, c[0x0][0x214], RZ ;  /* 0x000085001105aa24 */ /* 0x040fe400078e02ff */
[----:B------:R-:W-:Y:S01]  /*103b0*/  IMAD R0, R17, R0, RZ ;  /* 0x0000000011007224 */ /* 0x000fe200078e02ff */
[----:B------:R3:W3:Y:S01]  /*103c0*/  LDS.128 R32, [R217+0x1000] ;  /* 0x00100000d9207984 */ /* 0x0006e20000000c00 */
[----:B------:R-:W-:Y:S01]  /*103d0*/  @!P0 IADD3 R42, R9, R4, RZ ;  /* 0x00000004092a8210 */ /* 0x000fe20007ffe0ff */
[----:B------:R-:W-:Y:S01]  /*103e0*/  IMAD.IADD R9, R44, 0x1, -R2 ;  /* 0x000000012c097824 */ /* 0x000fe200078e0a02 */
[----:B------:R-:W-:Y:S01]  /*103f0*/  @!P2 SEL R2, R5, R252, !P0 ;  /* 0x000000fc0502a207 */ /* 0x000fe20004000000 */
[----:B-1----:R-:W1:Y:S01]  /*10400*/  S2R R20, SR_CTAID.X ;  /* 0x0000000000147919 */ /* 0x002e620000002500 */
[----:B------:R-:W-:Y:S01]  /*10410*/  @!P1 IMAD.MOV.U32 R7, RZ, RZ, 0x1 ;  /* 0x00000001ff079424 */ /* 0x000fe200078e00ff */
[----:B------:R-:W-:Y:S01]  /*10420*/  CS2R R4, SRZ ;  /* 0x0000000000047805 */ /* 0x000fe2000001ff00 */
[----:B------:R-:W-:Y:S01]  /*10430*/  @!P0 IMAD.MOV.U32 R40, RZ, RZ, R8 ;  /* 0x000000ffff288224 */ /* 0x000fe200078e0008 */
[----:B------:R3:W3:Y:S01]  /*10440*/  LDS.128 R36, [R217+0x1800] ;  /* 0x00180000d9247984 */ /* 0x0006e20000000c00 */
[----:B--2---:R-:W-:Y:S01]  /*10450*/  @P6 FMUL.FTZ R8, R10, 0.69314718246459960938 ;  /* 0x3f3172180a086820 */ /* 0x004fe20000410000 */
[----:B------:R-:W-:-:S02]  /*10460*/  SEL R10, R0, RZ, P2 ;  /* 0x000000ff000a7207 */ /* 0x000fc40001000000 */
[----:B------:R-:W-:Y:S01]  /*10470*/  LOP3.LUT P0, RZ, R9, 0x3, RZ, 0xc0, !PT ;  /* 0x0000000309ff7812 */ /* 0x000fe2000780c0ff */
[----:B------:R-:W-:Y:S01]  /*10480*/  @P5 FMUL.FTZ R9, R13, 0.69314718246459960938 ;  /* 0x3f3172180d095820 */ /* 0x000fe20000410000 */
[----:B------:R-:W-:Y:S02]  /*10490*/  @!P2 SHF.R.S32.HI R5, RZ, 0x1f, R2 ;  /* 0x0000001fff05a819 */ /* 0x000fe40000011402 */
[----:B------:R-:W-:Y:S01]  /*104a0*/  @!P2 MOV R4, R2 ;  /* 0x000000020004a202 */ /* 0x000fe20000000f00 */
[----:B------:R-:W-:Y:S01]  /*104b0*/  IMAD R2, R18, R6, R10 ;  /* 0x0000000612027224 */ /* 0x000fe200078e020a */
[----:B------:R-:W-:Y:S01]  /*104c0*/  MOV R17, 0x7f800000 ;  /* 0x7f80000000117802 */ /* 0x000fe20000000f00 */
[----:B------:R-:W-:Y:S02]  /*104d0*/  @P3 FMUL.FTZ R6, R11, 0.69314718246459960938 ;  /* 0x3f3172180b063820 */ /* 0x000fe40000410000 */
[----:B------:R-:W-:Y:S02]  /*104e0*/  @P6 FFMA.FTZ R17, R138, c[0x0][0x238], R8 ;  /* 0x00008e008a116a23 */ /* 0x000fe40000010008 */
[----:B------:R-:W-:-:S02]  /*104f0*/  @P4 FMUL.FTZ R8, R12, 0.69314718246459960938 ;  /* 0x3f3172180c084820 */ /* 0x000fc40000410000 */
[----:B------:R-:W-:Y:S02]  /*10500*/  @P5 FFMA.FTZ R16, R137, c[0x0][0x238], R9 ;  /* 0x00008e0089105a23 */ /* 0x000fe40000010009 */
[----:B------:R-:W-:Y:S02]  /*10510*/  @P4 FFMA.FTZ R14, R136, c[0x0][0x238], R8 ;  /* 0x00008e00880e4a23 */ /* 0x000fe40000010008 */
[----:B-1----:R-:W-:Y:S02]  /*10520*/  IMAD R0, R20, R7, RZ ;  /* 0x0000000714007224 */ /* 0x002fe400078e02ff */
[----:B------:R-:W-:-:S03]  /*10530*/  @P3 FFMA.FTZ R15, R3, c[0x0][0x238], R6 ;  /* 0x00008e00030f3a23 */ /* 0x000fc60000010006 */
[----:B------:R-:W-:-:S04]  /*10540*/  SHF.L.U32 R0, R0, 0x7, RZ ;  /* 0x0000000700007819 */ /* 0x000fc800000006ff */
[----:B------:R-:W-:Y:S02]  /*10550*/  IADD3 R11, P2, P1, R0, R4, R2 ;  /* 0x00000004000b7210 */ /* 0x000fe4000795e002 */
[----:B------:R-:W-:Y:S02]  /*10560*/  SHF.R.S32.HI R0, RZ, 0x1f, R0 ;  /* 0x0000001fff007819 */ /* 0x000fe40000011400 */
[----:B------:R-:W-:-:S04]  /*10570*/  SHF.R.S32.HI R2, RZ, 0x1f, R2 ;  /* 0x0000001fff027819 */ /* 0x000fc80000011402 */
[----:B------:R-:W-:Y:S01]  /*10580*/  IADD3.X R5, R0, R5, R2, P2, P1 ;  /* 0x0000000500057210 */ /* 0x000fe200017e2402 */
[----:B------:R-:W-:Y:S05]  /*10590*/  @P0 BRA `(.L_x_81) ;  /* 0x0000025000000947 */ /* 0x000fea0003800000 */
[----:B----4-:R-:W2:Y:S01]  /*105a0*/  LDL.LU R46, [R1+0x28] ;  /* 0x00002800012e7983 */ /* 0x010ea20000300800 */
        /* <DEDUP_REMOVED lines=36> */
.L_x_81:
[----:B----4-:R-:W-:Y:S05]  /*107f0*/  BSYNC B0 ;  /* 0x0000000000007941 */ /* 0x010fea0003800000 */
.L_x_80:
[----:B-1----:R-:W2:Y:S01]  /*10800*/  LDL.LU R6, [R1+0x14] ;  /* 0x0000140001067983 */ /* 0x002ea20000300800 */
[----:B------:R-:W-:Y:S01]  /*10810*/  ISETP.GE.AND P1, PT, R246, c[0x0][0x220], PT ;  /* 0x00008800f6007a0c */ /* 0x000fe20003f26270 */
[----:B------:R-:W-:Y:S01]  /*10820*/  BSSY B0, `(.L_x_82) ;  /* 0x000001e000007945 */ /* 0x000fe20003800000 */
[----:B------:R-:W-:Y:S01]  /*10830*/  SHF.R.S32.HI R5, RZ, 0x1f, R18 ;  /* 0x0000001fff057819 */ /* 0x000fe20000011412 */
[----:B------:R-:W1:Y:S04]  /*10840*/  S2R R2, SR_TID.X ;  /* 0x0000000000027919 */ /* 0x000e680000002100 */
[----:B------:R-:W4:Y:S01]  /*10850*/  S2R R8, SR_CTAID.X ;  /* 0x0000000000087919 */ /* 0x000f220000002500 */
[----:B-1----:R-:W-:-:S04]  /*10860*/  SHF.R.S32.HI R4, RZ, 0x1f, R2 ;  /* 0x0000001fff047819 */ /* 0x002fc80000011402 */
[----:B------:R-:W-:-:S04]  /*10870*/  LEA.HI R4, R4, R2, RZ, 0x2 ;  /* 0x0000000204047211 */ /* 0x000fc800078f10ff */
[----:B------:R-:W-:Y:S02]  /*10880*/  LOP3.LUT R0, R4, 0xfffffffc, RZ, 0xc0, !PT ;  /* 0xfffffffc04007812 */ /* 0x000fe400078ec0ff */
[----:B------:R-:W-:-:S03]  /*10890*/  SHF.R.S32.HI R10, RZ, 0x2, R4 ;  /* 0x00000002ff0a7819 */ /* 0x000fc60000011404 */
[----:B------:R-:W-:Y:S01]  /*108a0*/  IMAD.IADD R0, R2, 0x1, -R0 ;  /* 0x0000000102007824 */ /* 0x000fe200078e0a00 */
[----:B------:R-:W-:Y:S02]  /*108b0*/  IADD3 R2, P0, R246, R40, RZ ;  /* 0x00000028f6027210 */ /* 0x000fe40007f1e0ff */
[----:B------:R-:W-:Y:S01]  /*108c0*/  SHF.R.S32.HI R11, RZ, 0x1f, R10 ;  /* 0x0000001fff0b7819 */ /* 0x000fe2000001140a */
[----:B------:R-:W-:-:S05]  /*108d0*/  IMAD.SHL.U32 R0, R0, 0x8, RZ ;  /* 0x0000000800007824 */ /* 0x000fca00078e00ff */
[----:B------:R-:W-:-:S05]  /*108e0*/  SHF.R.S32.HI R0, RZ, 0x1f, R0 ;  /* 0x0000001fff007819 */ /* 0x000fca0000011400 */
[----:B------:R-:W-:Y:S02]  /*108f0*/  IMAD.X R3, R0, 0x1, R42, P0 ;  /* 0x0000000100037824 */ /* 0x000fe400000e062a */
[----:B------:R-:W-:-:S04]  /*10900*/  IMAD R0, R5, c[0x0][0x1f0], RZ ;  /* 0x00007c0005007a24 */ /* 0x000fc800078e02ff */
[----:B------:R-:W-:Y:S02]  /*10910*/  IMAD R0, R18, c[0x0][0x1f4], R0 ;  /* 0x00007d0012007a24 */ /* 0x000fe400078e0200 */
[----:B--2---:R-:W-:Y:S02]  /*10920*/  IMAD R14, R20, -0x80, R6 ;  /* 0xffffff80140e7824 */ /* 0x004fe400078e0206 */
[----:B------:R-:W-:-:S03]  /*10930*/  IMAD.WIDE.U32 R6, R18, c[0x0][0x1f0], R2 ;  /* 0x00007c0012067a25 */ /* 0x000fc600078e0002 */
[----:B------:R-:W-:Y:S01]  /*10940*/  ISETP.GE.OR P0, PT, R43, R14, P1 ;  /* 0x0000000e2b00720c */ /* 0x000fe20000f06670 */
[----:B----4-:R-:W-:-:S04]  /*10950*/  IMAD.WIDE R2, R8, 0x80, R10 ;  /* 0x0000008008027825 */ /* 0x010fc800078e020a */
[----:B------:R-:W-:-:S08]  /*10960*/  IMAD.IADD R5, R7, 0x1, R0 ;  /* 0x0000000107057824 */ /* 0x000fd000078e0200 */
        /* <DEDUP_REMOVED lines=8> */
[----:B---3--:R1:W-:Y:S02]  /*109f0*/  STG.E.128 [R12.64], R24 ;  /* 0x000000180c007986 */ /* 0x0083e4000c101d08 */
.L_x_83:
[----:B------:R-:W-:Y:S05]  /*10a00*/  BSYNC B0 ;  /* 0x0000000000007941 */ /* 0x000fea0003800000 */
.L_x_82:
[----:B------:R-:W-:Y:S01]  /*10a10*/  LEA.HI.SX32 R0, R41, 0x20, 0x1e ;  /* 0x0000002029007811 */ /* 0x000fe200078ff2ff */
[----:B------:R-:W-:Y:S03]  /*10a20*/  BSSY B0, `(.L_x_84) ;  /* 0x000000e000007945 */ /* 0x000fe60003800000 */
[----:B------:R-:W-:-:S13]  /*10a30*/  ISETP.GE.OR P0, PT, R0, R14, P1 ;  /* 0x0000000e0000720c */ /* 0x000fda0000f06670 */
[----:B------:R-:W-:Y:S05]  /*10a40*/  @P0 BRA `(.L_x_85) ;  /* 0x000000b000000947 */ /* 0x000fea0003800000 */
[----:B------:R-:W-:Y:S02]  /*10a50*/  IADD3 R0, P0, R2, 0x20, RZ ;  /* 0x0000002002007810 */ /* 0x000fe40007f1e0ff */
[----:B------:R-:W-:-:S03]  /*10a60*/  MOV R9, R5 ;  /* 0x0000000500097202 */ /* 0x000fc60000000f00 */
[----:B------:R-:W-:-:S04]  /*10a70*/  IMAD.X R8, RZ, RZ, R3, P0 ;  /* 0x000000ffff087224 */ /* 0x000fc800000e0603 */
[----:B-1----:R-:W-:Y:S02]  /*10a80*/  IMAD R12, R8, c[0x0][0x1e8], RZ ;  /* 0x00007a00080c7a24 */ /* 0x002fe400078e02ff */
[----:B------:R-:W-:-:S04]  /*10a90*/  IMAD.MOV.U32 R8, RZ, RZ, R6 ;  /* 0x000000ffff087224 */ /* 0x000fc800078e0006 */
[----:B------:R-:W-:-:S04]  /*10aa0*/  IMAD.WIDE.U32 R8, R0, c[0x0][0x1e8], R8 ;  /* 0x00007a0000087a25 */ /* 0x000fc800078e0008 */
[----:B------:R-:W-:Y:S01]  /*10ab0*/  IMAD R0, R0, c[0x0][0x1ec], R12 ;  /* 0x00007b0000007a24 */ /* 0x000fe200078e020c */
[----:B------:R-:W-:-:S04]  /*10ac0*/  LEA R12, P0, R8, c[0x0][0x1d0], 0x1 ;  /* 0x00007400080c7a11 */ /* 0x000fc800078008ff */
[----:B------:R-:W-:-:S04]  /*10ad0*/  IADD3 R0, R9, R0, RZ ;  /* 0x0000000009007210 */ /* 0x000fc80007ffe0ff */
[----:B------:R-:W-:-:S05]  /*10ae0*/  LEA.HI.X R13, R8, c[0x0][0x1d4], R0, 0x1, P0 ;  /* 0x00007500080d7a11 */ /* 0x000fca00000f0c00 */
[----:B------:R1:W-:Y:S02]  /*10af0*/  STG.E.128 [R12.64], R28 ;  /* 0x0000001c0c007986 */ /* 0x0003e4000c101d08 */
.L_x_85:
[----:B------:R-:W-:Y:S05]  /*10b00*/  BSYNC B0 ;  /* 0x0000000000007941 */ /* 0x000fea0003800000 */
.L_x_84:
[----:B------:R-:W-:Y:S01]  /*10b10*/  IADD3 R0, R10, 0x40, RZ ;  /* 0x000000400a007810 */ /* 0x000fe20007ffe0ff */
[----:B------:R-:W-:Y:S03]  /*10b20*/  BSSY B0, `(.L_x_86) ;  /* 0x000000e000007945 */ /* 0x000fe60003800000 */
[----:B-----5:R-:W-:-:S13]  /*10b30*/  ISETP.GE.OR P0, PT, R0, R45, P1 ;  /* 0x0000002d0000720c */ /* 0x020fda0000f06670 */
        /* <DEDUP_REMOVED lines=11> */
[----:B---3--:R1:W-:Y:S02]  /*10bf0*/  STG.E.128 [R12.64], R32 ;  /* 0x000000200c007986 */ /* 0x0083e4000c101d08 */
.L_x_87:
[----:B------:R-:W-:Y:S05]  /*10c00*/  BSYNC B0 ;  /* 0x0000000000007941 */ /* 0x000fea0003800000 */
.L_x_86:
[----:B------:R-:W-:-:S04]  /*10c10*/  IADD3 R0, R10, 0x60, RZ ;  /* 0x000000600a007810 */ /* 0x000fc80007ffe0ff */
[----:B------:R-:W-:-:S13]  /*10c20*/  ISETP.GE.OR P1, PT, R0, R45, P1 ;  /* 0x0000002d0000720c */ /* 0x000fda0000f26670 */
[----:B------:R-:W-:Y:S05]  /*10c30*/  @P1 EXIT ;  /* 0x000000000000194d */ /* 0x000fea0003800000 */
[----:B------:R-:W-:-:S05]  /*10c40*/  IADD3 R0, P0, R2, 0x60, RZ ;  /* 0x0000006002007810 */ /* 0x000fca0007f1e0ff */
[----:B------:R-:W-:Y:S01]  /*10c50*/  IMAD.X R2, RZ, RZ, R3, P0 ;  /* 0x000000ffff027224 */ /* 0x000fe200000e0603 */
[----:B------:R-:W-:-:S03]  /*10c60*/  MOV R3, R5 ;  /* 0x0000000500037202 */ /* 0x000fc60000000f00 */
[----:B------:R-:W-:Y:S02]  /*10c70*/  IMAD R7, R2, c[0x0][0x1e8], RZ ;  /* 0x00007a0002077a24 */ /* 0x000fe400078e02ff */
[----:B------:R-:W-:-:S04]  /*10c80*/  IMAD.MOV.U32 R2, RZ, RZ, R6 ;  /* 0x000000ffff027224 */ /* 0x000fc800078e0006 */
[----:B------:R-:W-:-:S04]  /*10c90*/  IMAD.WIDE.U32 R4, R0, c[0x0][0x1e8], R2 ;  /* 0x00007a0000047a25 */ /* 0x000fc800078e0002 */
[----:B------:R-:W-:Y:S01]  /*10ca0*/  IMAD R0, R0, c[0x0][0x1ec], R7 ;  /* 0x00007b0000007a24 */ /* 0x000fe200078e0207 */
[----:B------:R-:W-:-:S04]  /*10cb0*/  LEA R2, P0, R4, c[0x0][0x1d0], 0x1 ;  /* 0x0000740004027a11 */ /* 0x000fc800078008ff */
[----:B------:R-:W-:-:S04]  /*10cc0*/  IADD3 R0, R5, R0, RZ ;  /* 0x0000000005007210 */ /* 0x000fc80007ffe0ff */
[----:B------:R-:W-:-:S05]  /*10cd0*/  LEA.HI.X R3, R4, c[0x0][0x1d4], R0, 0x1, P0 ;  /* 0x0000750004037a11 */ /* 0x000fca00000f0c00 */
[----:B---3--:R-:W-:Y:S01]  /*10ce0*/  STG.E.128 [R2.64], R36 ;  /* 0x0000002402007986 */ /* 0x008fe2000c101d08 */
[----:B------:R-:W-:Y:S05]  /*10cf0*/  EXIT ;  /* 0x000000000000794d */ /* 0x000fea0003800000 */
.L_x_41:
[----:B--2---:R-:W2:Y:S01]  /*10d00*/  LDL.LU R14, [R1+0x14] ;  /* 0x00001400010e7983 */ /* 0x004ea20000300800 */
[----:B------:R-:W1:Y:S01]  /*10d10*/  LDC.U8 R4, c[0x0][0x329] ;  /* 0x0000ca40ff047b82 */ /* 0x000e620000000000 */
[----:B------:R-:W-:Y:S01]  /*10d20*/  ISETP.NE.AND P4, PT, R252, -0x1, PT ;  /* 0xfffffffffc00780c */ /* 0x000fe20003f85270 */
[----:B------:R-:W-:Y:S01]  /*10d30*/  BSSY B0, `(.L_x_88) ;  /* 0x0000040000007945 */ /* 0x000fe20003800000 */
[----:B------:R-:W-:Y:S01]  /*10d40*/  SHF.R.S32.HI R8, RZ, 0x1f, R28 ;  /* 0x0000001fff087819 */ /* 0x000fe2000001141c */
[----:B------:R-:W3:Y:S01]  /*10d50*/  S2R R15, SR_CTAID.X ;  /* 0x00000000000f7919 */ /* 0x000ee20000002500 */
[----:B------:R-:W-:Y:S02]  /*10d60*/  SHF.R.S32.HI R9, RZ, 0x1f, R13 ;  /* 0x0000001fff097819 */ /* 0x000fe4000001140d */
[----:B------:R-:W-:Y:S01]  /*10d70*/  LEA.HI R8, R8, R28, RZ, 0x2 ;  /* 0x0000001c08087211 */ /* 0x000fe200078f10ff */
[----:B------:R-:W4:Y:S02]  /*10d80*/  LDC.U8 R0, c[0x0][0x328] ;  /* 0x0000ca00ff007b82 */ /* 0x000f240000000000 */
[----:B------:R-:W-:Y:S01]  /*10d90*/  IMAD R9, R9, c[0x0][0x1f0], RZ ;  /* 0x00007c0009097a24 */ /* 0x000fe200078e02ff */
[----:B------:R-:W-:-:S03]  /*10da0*/  LOP3.LUT R7, R8, 0xfffffffc, RZ, 0xc0, !PT ;  /* 0xfffffffc08077812 */ /* 0x000fc600078ec0ff */
[----:B------:R-:W-:-:S04]  /*10db0*/  @P4 IMAD.WIDE.U32 R2, R252, c[0x0][0x1e8], RZ ;  /* 0x00007a00fc024a25 */ /* 0x000fc800078e00ff */
[----:B------:R-:W-:Y:S02]  /*10dc0*/  @P4 IMAD.MOV.U32 R10, RZ, RZ, R2 ;  /* 0x000000ffff0a4224 */ /* 0x000fe400078e0002 */
[----:B------:R-:W-:Y:S02]  /*10dd0*/  IMAD.IADD R19, R28, 0x1, -R7 ;  /* 0x000000011c137824 */ /* 0x000fe400078e0a07 */
[----:B------:R-:W-:Y:S01]  /*10de0*/  IMAD R9, R13, c[0x0][0x1f4], R9 ;  /* 0x00007d000d097a24 */ /* 0x000fe200078e0209 */
[----:B-1----:R-:W-:Y:S02]  /*10df0*/  ISETP.NE.AND P0, PT, R4, RZ, PT ;  /* 0x000000ff0400720c */ /* 0x002fe40003f05270 */
[----:B----4-:R-:W-:Y:S02]  /*10e00*/  ISETP.NE.AND P3, PT, R0, RZ, PT ;  /* 0x000000ff0000720c */ /* 0x010fe40003f65270 */
[----:B------:R-:W-:Y:S02]  /*10e10*/  @!P4 SHF.R.S32.HI R0, RZ, 0x1f, R12 ;  /* 0x0000001fff00c819 */ /* 0x000fe4000001140c */
[----:B------:R-:W-:Y:S01]  /*10e20*/  ISETP.NE.OR P2, PT, R4, RZ, !P3 ;  /* 0x000000ff0400720c */ /* 0x000fe20005f45670 */
[----:B------:R-:W-:-:S06]  /*10e30*/  @P4 IMAD R4, R252, c[0x0][0x1ec], R3 ;  /* 0x00007b00fc044a24 */ /* 0x000fcc00078e0203 */
[----:B------:R-:W-:Y:S01]  /*10e40*/  @P0 MOV R17, c[0x0][0x210] ;  /* 0x0000840000110a02 */ /* 0x000fe20000000f00 */
[----:B------:R-:W-:Y:S01]  /*10e50*/  @!P4 IMAD R0, R0, c[0x0][0x1e0], RZ ;  /* 0x000078000000ca24 */ /* 0x000fe200078e02ff */
[----:B------:R-:W-:Y:S01]  /*10e60*/  ISETP.NE.OR P1, PT, R252, -0x1, P2 ;  /* 0xfffffffffc00780c */ /* 0x000fe20001725670 */
[----:B------:R-:W-:Y:S02]  /*10e70*/  @P0 IMAD.MOV.U32 R5, RZ, RZ, c[0x0][0x210] ;  /* 0x00008400ff050624 */ /* 0x000fe400078e00ff */
[----:B------:R-:W-:Y:S02]  /*10e80*/  @!P0 IMAD.MOV.U32 R6, RZ, RZ, c[0x0][0x214] ;  /* 0x00008500ff068624 */ /* 0x000fe400078e00ff */
[----:B------:R-:W-:-:S04]  /*10e90*/  @!P4 IMAD.WIDE.U32 R2, R12, c[0x0][0x1e0], RZ ;  /* 0x000078000c02ca25 */ /* 0x000fc800078e00ff */
[----:B------:R-:W-:Y:S01]  /*10ea0*/  @!P4 IMAD R0, R12, c[0x0][0x1e4], R0 ;  /* 0x000079000c00ca24 */ /* 0x000fe200078e0200 */
[----:B------:R-:W-:Y:S01]  /*10eb0*/  @!P4 MOV R10, R2 ;  /* 0x00000002000ac202 */ /* 0x000fe20000000f00 */
[----:B------:R-:W-:Y:S01]  /*10ec0*/  @P0 IMAD R5, R5, c[0x0][0x214], RZ ;  /* 0x0000850005050a24 */ /* 0x000fe200078e02ff */
[----:B------:R-:W-:Y:S01]  /*10ed0*/  @!P0 SEL R5, R6, c[0x0][0x234], !P3 ;  /* 0x00008d0006058a07 */ /* 0x000fe20005800000 */
[----:B------:R-:W-:Y:S01]  /*10ee0*/  @!P4 IMAD.IADD R4, R3, 0x1, R0 ;  /* 0x000000010304c824 */ /* 0x000fe200078e0200 */
[----:B------:R-:W-:Y:S01]  /*10ef0*/  CS2R R6, SRZ ;  /* 0x0000000000067805 */ /* 0x000fe2000001ff00 */
[----:B------:R-:W-:Y:S02]  /*10f00*/  IMAD.SHL.U32 R0, R19, 0x8, RZ ;  /* 0x0000000813007824 */ /* 0x000fe400078e00ff */
[----:B------:R-:W-:Y:S02]  /*10f10*/  @P0 IMAD.MOV.U32 R2, RZ, RZ, 0x1 ;  /* 0x00000001ff020424 */ /* 0x000fe400078e00ff */
[----:B------:R-:W-:Y:S01]  /*10f20*/  @!P0 IMAD R2, R5, c[0x0][0x1c0], RZ ;  /* 0x0000700005028a24 */ /* 0x000fe200078e02ff */
[----:B------:R-:W-:Y:S01]  /*10f30*/  IADD3 R10, P3, R0, R10, RZ ;  /* 0x0000000a000a7210 */ /* 0x000fe20007f7e0ff */
[----:B------:R-:W-:Y:S01]  /*10f40*/  @!P1 IMAD R252, R12, c[0x0][0x214], RZ ;  /* 0x000085000cfc9a24 */ /* 0x000fe200078e02ff */
[----:B------:R-:W-:Y:S01]  /*10f50*/  ISETP.GE.AND P1, PT, R0, c[0x0][0x220], PT ;  /* 0x0000880000007a0c */ /* 0x000fe20003f26270 */
[----:B------:R-:W-:Y:S01]  /*10f60*/  IMAD R2, R12, R2, RZ ;  /* 0x000000020c027224 */ /* 0x000fe200078e02ff */
[----:B------:R-:W-:Y:S01]  /*10f70*/  LEA.HI.X.SX32 R11, R0, R4, 0x1, P3 ;  /* 0x00000004000b7211 */ /* 0x000fe200018f0eff */
[----:B------:R-:W-:Y:S01]  /*10f80*/  @!P0 IMAD.MOV.U32 R17, RZ, RZ, 0x1 ;  /* 0x00000001ff118424 */ /* 0x000fe200078e00ff */
[----:B------:R-:W-:Y:S01]  /*10f90*/  SHF.R.S32.HI R4, RZ, 0x2, R8 ;  /* 0x00000002ff047819 */ /* 0x000fe20000011408 */
[--C-:B------:R-:W-:Y:S01]  /*10fa0*/  @!P2 IMAD.MOV.U32 R6, RZ, RZ, R252.reuse ;  /* 0x000000ffff06a224 */ /* 0x100fe200078e00fc */
[----:B------:R-:W-:Y:S01]  /*10fb0*/  SEL R0, R2, RZ, P2 ;  /* 0x000000ff02007207 */ /* 0x000fe20001000000 */
[----:B------:R-:W-:Y:S01]  /*10fc0*/  IMAD R2, R29, R17, RZ ;  /* 0x000000111d027224 */ /* 0x000fe200078e02ff */
[----:B------:R-:W-:Y:S01]  /*10fd0*/  @!P2 SHF.R.S32.HI R7, RZ, 0x1f, R252 ;  /* 0x0000001fff07a819 */ /* 0x000fe200000114fc */
[----:B------:R-:W-:-:S03]  /*10fe0*/  IMAD.WIDE.U32 R10, R13, c[0x0][0x1f0], R10 ;  /* 0x00007c000d0a7a25 */ /* 0x000fc600078e000a */
[----:B------:R-:W-:Y:S01]  /*10ff0*/  SHF.R.S32.HI R8, RZ, 0x1f, R2 ;  /* 0x0000001fff087819 */ /* 0x000fe20000011402 */
[----:B------:R-:W-:Y:S01]  /*11000*/  IMAD R0, R13, R5, R0 ;  /* 0x000000050d007224 */ /* 0x000fe200078e0200 */
[----:B------:R-:W-:-:S04]  /*11010*/  SHF.R.S32.HI R5, RZ, 0x1f, R4 ;  /* 0x0000001fff057819 */ /* 0x000fc80000011404 */
[----:B------:R-:W-:Y:S01]  /*11020*/  IADD3 R20, P2, P0, R2, R6, R0 ;  /* 0x0000000602147210 */ /* 0x000fe2000785e000 */
[----:B---3--:R-:W-:Y:S01]  /*11030*/  IMAD.WIDE R2, R15, 0x80, R4 ;  /* 0x000000800f027825 */ /* 0x008fe200078e0204 */
[----:B------:R-:W-:-:S04]  /*11040*/  SHF.R.S32.HI R0, RZ, 0x1f, R0 ;  /* 0x0000001fff007819 */ /* 0x000fc80000011400 */
[----:B------:R-:W-:Y:S01]  /*11050*/  IADD3.X R18, R8, R7, R0, P2, P0 ;  /* 0x0000000708127210 */ /* 0x000fe200017e0400 */
[----:B------:R-:W-:Y:S01]  /*11060*/  IMAD.IADD R7, R9, 0x1, R11 ;  /* 0x0000000109077824 */ /* 0x000fe200078e020b */
[----:B--2---:R-:W-:-:S04]  /*11070*/  IADD3 R14, -R29, R14, RZ ;  /* 0x0000000e1d0e7210 */ /* 0x004fc80007ffe1ff */
[CC--:B------:R-:W-:Y:S02]  /*11080*/  ISETP.GE.OR P3, PT, R4.reuse, R14.reuse, P1 ;  /* 0x0000000e0400720c */ /* 0x0c0fe40000f66670 */
[----:B------:R-:W-:-:S11]  /*11090*/  ISETP.GE.AND P6, PT, R4, R14, PT ;  /* 0x0000000e0400720c */ /* 0x000fd60003fc6270 */
        /* <DEDUP_REMOVED lines=9> */
.L_x_89:
[----:B------:R-:W-:Y:S05]  /*11130*/  BSYNC B0 ;  /* 0x0000000000007941 */ /* 0x000fea0003800000 */
.L_x_88:
[----:B------:R-:W-:Y:S01]  /*11140*/  IADD3 R16, R4, 0x20, RZ ;  /* 0x0000002004107810 */ /* 0x000fe20007ffe0ff */
[----:B------:R-:W-:Y:S03]  /*11150*/  BSSY B0, `(.L_x_90) ;  /* 0x000000f000007945 */ /* 0x000fe60003800000 */
[CC--:B------:R-:W-:Y:S02]  /*11160*/  ISETP.GE.OR P0, PT, R16.reuse, R14.reuse, P1 ;  /* 0x0000000e1000720c */ /* 0x0c0fe40000f06670 */
[----:B------:R-:W-:-:S11]  /*11170*/  ISETP.GE.AND P5, PT, R16, R14, PT ;  /* 0x0000000e1000720c */ /* 0x000fd60003fa6270 */
        /* <DEDUP_REMOVED lines=11> */
[----:B------:R1:W-:Y:S02]  /*11230*/  STG.E.128 [R12.64], RZ ;  /* 0x000000ff0c007986 */ /* 0x0003e4000c101d08 */
.L_x_91:
[----:B------:R-:W-:Y:S05]  /*11240*/  BSYNC B0 ;  /* 0x0000000000007941 */ /* 0x000fea0003800000 */
.L_x_90:
        /* <DEDUP_REMOVED lines=16> */
.L_x_93:
[----:B------:R-:W-:Y:S05]  /*11350*/  BSYNC B0 ;  /* 0x0000000000007941 */ /* 0x000fea0003800000 */
.L_x_92:
[----:B-1----:R-:W-:Y:S01]  /*11360*/  IADD3 R12, R4, 0x60, RZ ;  /* 0x00000060040c7810 */ /* 0x002fe20007ffe0ff */
[----:B------:R-:W-:Y:S03]  /*11370*/  BSSY B0, `(.L_x_94) ;  /* 0x000000e000007945 */ /* 0x000fe60003800000 */
[CC--:B------:R-:W-:Y:S02]  /*11380*/  ISETP.GE.OR P1, PT, R12.reuse, R14.reuse, P1 ;  /* 0x0000000e0c00720c */ /* 0x0c0fe40000f26670 */
[----:B------:R-:W-:-:S11]  /*11390*/  ISETP.GE.AND P0, PT, R12, R14, PT ;  /* 0x0000000e0c00720c */ /* 0x000fd60003f06270 */
        /* <DEDUP_REMOVED lines=11> */
.L_x_95:
[----:B------:R-:W-:Y:S05]  /*11450*/  BSYNC B0 ;  /* 0x0000000000007941 */ /* 0x000fea0003800000 */
.L_x_94:
[C---:B------:R-:W-:Y:S02]  /*11460*/  ISETP.NE.OR P6, PT, R19.reuse, RZ, P6 ;  /* 0x000000ff1300720c */ /* 0x040fe400037c5670 */
[C---:B------:R-:W-:Y:S02]  /*11470*/  ISETP.NE.OR P5, PT, R19.reuse, RZ, P5 ;  /* 0x000000ff1300720c */ /* 0x040fe40002fa5670 */
[C---:B------:R-:W-:Y:S02]  /*11480*/  ISETP.NE.OR P4, PT, R19.reuse, RZ, P4 ;  /* 0x000000ff1300720c */ /* 0x040fe40002785670 */
[----:B------:R-:W-:-:S07]  /*11490*/  ISETP.NE.OR P0, PT, R19, RZ, P0 ;  /* 0x000000ff1300720c */ /* 0x000fce0000705670 */
[-C--:B------:R-:W-:Y:S02]  /*114a0*/  @!P6 IMAD R4, R4, R17.reuse, RZ ;  /* 0x000000110404e224 */ /* 0x080fe400078e02ff */
[-C--:B-1----:R-:W-:Y:S02]  /*114b0*/  @!P5 IMAD R2, R16, R17.reuse, RZ ;  /* 0x000000111002d224 */ /* 0x082fe400078e02ff */
        /* <DEDUP_REMOVED lines=20> */
[----:B-1----:R-:W-:-:S05]  /*11600*/  IMAD R0, R12, R17, RZ ;  /* 0x000000110c007224 */ /* 0x002fca00078e02ff */
[----:B------:R-:W-:-:S04]  /*11610*/  IADD3 R3, P0, R0, R20, RZ ;  /* 0x0000001400037210 */ /* 0x000fc80007f1e0ff */
[----:B------:R-:W-:Y:S02]  /*11620*/  LEA.HI.X.SX32 R0, R0, R18, 0x1, P0 ;  /* 0x0000001200007211 */ /* 0x000fe400000f0eff */
[----:B------:R-:W-:-:S04]  /*11630*/  LEA R2, P0, R3, c[0x0][0x200], 0x2 ;  /* 0x0000800003027a11 */ /* 0x000fc800078010ff */
[----:B------:R-:W-:Y:S01]  /*11640*/  LEA.HI.X R3, R3, c[0x0][0x204], R0, 0x2, P0 ;  /* 0x0000810003037a11 */ /* 0x000fe200000f1400 */
[----:B------:R-:W-:-:S05]  /*11650*/  IMAD.MOV.U32 R0, RZ, RZ, 0x7f800000 ;  /* 0x7f800000ff007424 */ /* 0x000fca00078e00ff */
[----:B------:R-:W-:Y:S01]  /*11660*/  STG.E [R2.64], R0 ;  /* 0x0000000002007986 */ /* 0x000fe2000c101908 */
[----:B------:R-:W-:Y:S05]  /*11670*/  EXIT ;  /* 0x000000000000794d */ /* 0x000fea0003800000 */
.L_x_96:
        /* <DEDUP_REMOVED lines=16> */
.L_x_610:


//--------------------- .text._ZN5flash16flash_fwd_kernelI23Flash_fwd_kernel_traitsILi32ELi128ELi128ELi4ELb0ELb0EN7cutlass6half_tE19Flash_kernel_traitsILi32ELi128ELi128ELi4ES3_EELb0ELb1ELb0ELb1ELb0ELb0ELb0ELb0EEEvNS_16Flash_fwd_paramsE --------------------------
	.section	.text._ZN5flash16flash_fwd_kernelI23Flash_fwd_kernel_traitsILi32ELi128ELi128ELi4ELb0ELb0EN7cutlass6half_tE19Flash_kernel_traitsILi32ELi128ELi128ELi4ES3_EELb0ELb1ELb0ELb1ELb0ELb0ELb0ELb0EEEvNS_16Flash_fwd_paramsE,"ax",@progbits
	.sectioninfo	@"SHI_REGISTERS=255"
	.align	128
        .global         _ZN5flash16flash_fwd_kernelI23Flash_fwd_kernel_traitsILi32ELi128ELi128ELi4ELb0ELb0EN7cutlass6half_tE19Flash_kernel_traitsILi32ELi128ELi128ELi4ES3_EELb0ELb1ELb0ELb1ELb0ELb0ELb0ELb0EEEvNS_16Flash_fwd_paramsE
        .type           _ZN5flash16flash_fwd_kernelI23Flash_fwd_kernel_traitsILi32ELi128ELi128ELi4ELb0ELb0EN7cutlass6half_tE19Flash_kernel_traitsILi32ELi128ELi128ELi4ES3_EELb0ELb1ELb0ELb1ELb0ELb0ELb0ELb0EEEvNS_16Flash_fwd_paramsE,@function
        .size           _ZN5flash16flash_fwd_kernelI23Flash_fwd_kernel_traitsILi32ELi128ELi128ELi4ELb0ELb0EN7cutlass6half_tE19Flash_kernel_traitsILi32ELi128ELi128ELi4ES3_EELb0ELb1ELb0ELb1ELb0ELb0ELb0ELb0EEEvNS_16Flash_fwd_paramsE,(.L_x_611 - _ZN5flash16flash_fwd_kernelI23Flash_fwd_kernel_traitsILi32ELi128ELi128ELi4ELb0ELb0EN7cutlass6half_tE19Flash_kernel_traitsILi32ELi128ELi128ELi4ES3_EELb0ELb1ELb0ELb1ELb0ELb0ELb0ELb0EEEvNS_16Flash_fwd_paramsE)
        .other          _ZN5flash16flash_fwd_kernelI23Flash_fwd_kernel_traitsILi32ELi128ELi128ELi4ELb0ELb0EN7cutlass6half_tE19Flash_kernel_traitsILi32ELi128ELi128ELi4ES3_EELb0ELb1ELb0ELb1ELb0ELb0ELb0ELb0EEEvNS_16Flash_fwd_paramsE,@"STO_CUDA_ENTRY STV_DEFAULT"
_ZN5flash16flash_fwd_kernelI23Flash_fwd_kernel_traitsILi32ELi128ELi128ELi4ELb0ELb0EN7cutlass6half_tE19Flash_kernel_traitsILi32ELi128ELi128ELi4ES3_EELb0ELb1ELb0ELb1ELb0ELb0ELb0ELb0EEEvNS_16Flash_fwd_paramsE:
.text._ZN5flash16flash_fwd_kernelI23Flash_fwd_kernel_traitsILi32ELi128ELi128ELi4ELb0ELb0EN7cutlass6half_tE19Flash_kernel_traitsILi32ELi128ELi128ELi4ES3_EELb0ELb1ELb0ELb1ELb0ELb0ELb0ELb0EEEvNS_16Flash_fwd_paramsE:
[----:B------:R-:W-:Y:S02]  /*0000*/  MOV R1, c[0x0][0x28] ;  /* 0x00000a0000017a02 */ /* 0x000fe40000000f00 */
[----:B------:R-:W1:Y:S01]  /*0010*/  S2UR UR6, SR_CTAID.Y ;  /* 0x00000000000679c3 */ /* 0x000e620000002600 */
[----:B------:R-:W-:Y:S02]  /*0020*/  ULDC.64 UR4, c[0x0][0x240] ;  /* 0x0000900000047ab9 */ /* 0x000fe40000000a00 */
[----:B------:R-:W-:Y:S02]  /*0030*/  UISETP.NE.U32.AND UP2, UPT, URZ, UR4, UPT ;  /* 0x000000043f00728c */ /* 0x000fe4000bf45070 */
[----:B------:R-:W-:Y:S02]  /*0040*/  UMOV UR7, 0x4 ;  /* 0x0000000400077882 */ /* 0x000fe40000000000 */
[----:B------:R-:W-:Y:S02]  /*0050*/  UISETP.NE.AND.EX UP2, UPT, URZ, UR5, UPT, UP2 ;  /* 0x000000053f00728c */ /* 0x000fe4000bf45320 */
[----:B------:R-:W-:Y:S02]  /*0060*/  ULDC.64 UR12, c[0x0][0x240] ;  /* 0x00009000000c7ab9 */ /* 0x000fe40000000a00 */
[----:B------:R-:W-:-:S02]  /*0070*/  ULDC.64 UR4, c[0x0][0x250] ;  /* 0x0000940000047ab9 */ /* 0x000fc40000000a00 */
[----:B------:R-:W-:Y:S01]  /*0080*/  PLOP3.LUT P2, PT, PT, PT, UP2, 0x80, 0x0 ;  /* 0x000000000000781c */ /* 0x000fe20003f4f028 */
[----:B------:R-:W-:Y:S02]  /*0090*/  UISETP.NE.U32.AND UP0, UPT, URZ, UR4, UPT ;  /* 0x000000043f00728c */ /* 0x000fe4000bf05070 */
[----:B------:R-:W-:Y:S02]  /*00a0*/  ULDC.64 UR18, c[0x0][0x118] ;  /* 0x0000460000127ab9 */ /* 0x000fe40000000a00 */
[----:B------:R-:W-:Y:S02]  /*00b0*/  UISETP.NE.AND.EX UP0, UPT, URZ, UR5, UPT, UP0 ;  /* 0x000000053f00728c */ /* 0x000fe4000bf05300 */
[----:B------:R-:W-:Y:S02]  /*00c0*/  ULDC.U8 UR10, c[0x0][0x312] ;  /* 0x0000c480000a7ab9 */ /* 0x000fe40000000000 */
[----:B------:R-:W-:Y:S02]  /*00d0*/  ULDC.64 UR8, c[0x0][0x248] ;  /* 0x0000920000087ab9 */ /* 0x000fe40000000a00 */
[----:B-1----:R-:W-:Y:S01]  /*00e0*/  UIMAD.WIDE UR12, UR6, UR7, UR12 ;  /* 0x00000007060c72a5 */ /* 0x002fe2000f8e020c */
[----:B------:R-:W-:Y:S01]  /*00f0*/  PLOP3.LUT P0, PT, PT, PT, UP0, 0x80, 0x0 ;  /* 0x000000000000781c */ /* 0x000fe20003f0f008 */
[----:B------:R-:W-:-:S02]  /*0100*/  ULDC.64 UR4, c[0x0][0x250] ;  /* 0x0000940000047ab9 */ /* 0x000fc40000000a00 */
[----:B------:R-:W-:Y:S02]  /*0110*/  UISETP.NE.AND UP3, UPT, UR10, URZ, UPT ;  /* 0x0000003f0a00728c */ /* 0x000fe4000bf65270 */
[----:B------:R-:W-:Y:S01]  /*0120*/  IMAD.U32 R10, RZ, RZ, UR12 ;  /* 0x0000000cff0a7e24 */ /* 0x000fe2000f8e00ff */
[----:B------:R-:W-:Y:S01]  /*0130*/  UISETP.EQ.U32.AND UP1, UPT, URZ, UR8, UPT ;  /* 0x000000083f00728c */ /* 0x000fe2000bf22070 */
[----:B------:R-:W-:Y:S01]  /*0140*/  IMAD.U32 R11, RZ, RZ, UR13 ;  /* 0x0000000dff0b7e24 */ /* 0x000fe2000f8e00ff */
[----:B------:R-:W-:Y:S02]  /*0150*/  @UP0 UIMAD.WIDE UR4, UR6, UR7, UR4 ;  /* 0x00000007060402a5 */ /* 0x000fe4000f8e0204 */
[----:B------:R-:W-:Y:S02]  /*0160*/  UISETP.EQ.OR.EX UP1, UPT, URZ, UR9, !UP3, UP1 ;  /* 0x000000093f00728c */ /* 0x000fe4000df22710 */
[----:B------:R-:W2:Y:S01]  /*0170*/  @P2 LDG.E R4, [R10.64] ;  /* 0x000000120a042981 */ /* 0x000ea2000c1e1900 */
[----:B------:R-:W-:-:S03]  /*0180*/  ULDC.64 UR8, c[0x0][0x248] ;  /* 0x0000920000087ab9 */ /* 0x000fc60000000a00 */
[----:B------:R-:W3:Y:S01]  /*0190*/  @P2 LDG.E R0, [R10.64+0x4] ;  /* 0x000004120a002981 */ /* 0x000ee2000c1e1900 */
[----:B------:R-:W-:Y:S01]  /*01a0*/  IMAD.U32 R8, RZ, RZ, UR4 ;  /* 0x00000004ff087e24 */ /* 0x000fe2000f8e00ff */
[----:B------:R-:W-:-:S05]  /*01b0*/  MOV R9, UR5 ;  /* 0x0000000500097c02 */ /* 0x000fca0008000f00 */
[----:B------:R-:W4:Y:S01]  /*01c0*/  @P0 LDG.E R2, [R8.64] ;  /* 0x0000001208020981 */ /* 0x000f22000c1e1900 */
[----:B------:R-:W-:Y:S01]  /*01d0*/  PLOP3.LUT P1, PT, PT, PT, UP1, 0x80, 0x0 ;  /* 0x000000000000781c */ /* 0x000fe20003f2f018 */
[----:B------:R-:W-:-:S06]  /*01e0*/  UIMAD.WIDE UR8, UR6, UR7, UR8 ;  /* 0x00000007060872a5 */ /* 0x000fcc000f8e0208 */
[----:B------:R-:W-:Y:S01]  /*01f0*/  IMAD.U32 R6, RZ, RZ, UR8 ;  /* 0x00000008ff067e24 */ /* 0x000fe2000f8e00ff */
[----:B------:R-:W-:-:S05]  /*0200*/  MOV R7, UR9 ;  /* 0x0000000900077c02 */ /* 0x000fca0008000f00 */
[----:B------:R-:W5:Y:S01]  /*0210*/  @!P1 LDG.E R3, [R6.64] ;  /* 0x0000001206039981 */ /* 0x000f62000c1e1900 */
[----:B------:R-:W-:Y:S02]  /*0220*/  UMOV UR15, 0xffffffff ;  /* 0xffffffff000f7882 */ /* 0x000fe40000000000 */
[----:B------:R-:W-:Y:S02]  /*0230*/  UMOV UR13, URZ ;  /* 0x0000003f000d7c82 */ /* 0x000fe40008000000 */
[----:B------:R-:W-:Y:S01]  /*0240*/  UMOV UR14, 0xffffffff ;  /* 0xffffffff000e7882 */ /* 0x000fe20000000000 */
[----:B------:R-:W1:Y:S08]  /*0250*/  S2UR UR16, SR_CTAID.X ;  /* 0x00000000001079c3 */ /* 0x000e700000002500 */
[----:B------:R-:W1:Y:S08]  /*0260*/  S2UR UR12, SR_CTAID.Z ;  /* 0x00000000000c79c3 */ /* 0x000e700000002700 */
[----:B--2---:R-:W2:Y:S08]  /*0270*/  @P2 R2UR UR15, R4 ;  /* 0x00000000040f23c2 */ /* 0x004eb000000e0000 */
[----:B---3--:R-:W2:Y:S08]  /*0280*/  @P2 R2UR UR17, R0 ;  /* 0x00000000001123c2 */ /* 0x008eb000000e0000 */
[----:B----4-:R3:W4:Y:S01]  /*0290*/  @P0 R2UR UR13, R2 ;  /* 0x00000000020d03c2 */ /* 0x01072200000e0000 */
[----:B------:R-:W-:-:S04]  /*02a0*/  ISETP.NE.U32.AND P0, PT, RZ, c[0x0][0x248], PT ;  /* 0x00009200ff007a0c */ /* 0x000fc80003f05070 */
[----:B------:R-:W-:-:S03]  /*02b0*/  ISETP.NE.AND.EX P0, PT, RZ, c[0x0][0x24c], PT, P0 ;  /* 0x00009300ff007a0c */ /* 0x000fc60003f05300 */
[----:B-----5:R3:W1:Y:S01]  /*02c0*/  @!P1 R2UR UR14, R3 ;  /* 0x00000000030e93c2 */ /* 0x02066200000e0000 */
[----:B--2---:R-:W-:-:S07]  /*02d0*/  @UP2 UIADD3 UR17, UR17, -UR15, URZ ;  /* 0x8000000f11112290 */ /* 0x004fce000fffe03f */
[----:B------:R-:W-:Y:S02]  /*02e0*/  @!UP2 ULDC UR17, c[0x0][0x214] ;  /* 0x000085000011aab9 */ /* 0x000fe40000000800 */
[----:B-1-34-:R-:W-:Y:S05]  /*02f0*/  @!P0 BRA `(.L_x_97) ;  /* 0x0000007000008947 */ /* 0x01afea0003800000 */
[----:B------:R-:W-:-:S13]  /*0300*/  PLOP3.LUT P0, PT, PT, PT, UP3, 0x80, 0x0 ;  /* 0x000000000000781c */ /* 0x000fda0003f0f038 */
[----:B------:R-:W2:Y:S04]  /*0310*/  @P0 LDG.E R0, [R6.64+0x4] ;  /* 0x0000041206000981 */ /* 0x000ea8000c1e1900 */
[----:B------:R-:W3:Y:S01]  /*0320*/  @!P0 LDG.E R2, [R6.64] ;  /* 0x0000001206028981 */ /* 0x000ee2000c1e1900 */
[----:B--2---:R-:W1:Y:S02]  /*0330*/  @P0 R2UR UR8, R0 ;  /* 0x00000000000803c2 */ /* 0x004e6400000e0000 */
[----:B-1----:R-:W-:-:S11]  /*0340*/  @UP3 UIADD3 UR8, UR8, -UR14, URZ ;  /* 0x8000000e08083290 */ /* 0x002fd6000fffe03f */
[----:B---3--:R1:W2:Y:S02]  /*0350*/  @!P0 R2UR UR8, R2 ;  /* 0x00000000020883c2 */ /* 0x0082a400000e0000 */
[----:B-12---:R-:W-:Y:S05]  /*0360*/  BRA `(.L_x_98) ;  /* 0x0000001000007947 */ /* 0x006fea0003800000 */
.L_x_97:
[----:B------:R-:W-:Y:S02]  /*0370*/  ULDC UR8, c[0x0][0x218] ;  /* 0x0000860000087ab9 */ /* 0x000fe40000000800 */
.L_x_98:
[----:B------:R-:W-:Y:S02]  /*0380*/  ULDC.64 UR4, c[0x0][0x258] ;  /* 0x0000960000047ab9 */ /* 0x000fe40000000a00 */
[----:B------:R-:W-:-:S04]  /*0390*/  UISETP.NE.U32.AND UP2, UPT, URZ, UR4, UPT ;  /* 0x000000043f00728c */ /* 0x000fc8000bf45070 */
[----:B------:R-:W-:-:S03]  /*03a0*/  UISETP.NE.AND.EX UP2, UPT, URZ, UR5, UPT, UP2 ;  /* 0x000000053f00728c */ /* 0x000fc6000bf45320 */
[----:B------:R-:W-:-:S03]  /*03b0*/  ULDC.64 UR4, c[0x0][0x258] ;  /* 0x0000960000047ab9 */ /* 0x000fc60000000a00 */
[----:B------:R-:W-:-:S05]  /*03c0*/  PLOP3.LUT P0, PT, PT, PT, UP2, 0x80, 0x0 ;  /* 0x000000000000781c */ /* 0x000fca0003f0f028 */
[----:B------:R-:W-:-:S06]  /*03d0*/  @UP2 UIMAD.WIDE UR4, UR6, UR7, UR4 ;  /* 0x00000007060422a5 */ /* 0x000fcc000f8e0204 */
[----:B------:R-:W-:Y:S02]  /*03e0*/  IMAD.U32 R2, RZ, RZ, UR4 ;  /* 0x00000004ff027e24 */ /* 0x000fe4000f8e00ff */
[----:B------:R-:W-:Y:S01]  /*03f0*/  IMAD.U32 R3, RZ, RZ, UR5 ;  /* 0x00000005ff037e24 */ /* 0x000fe2000f8e00ff */
[----:B------:R-:W-:Y:S02]  /*0400*/  USHF.L.U32 UR7, UR16, 0x7, URZ ;  /* 0x0000000710077899 */ /* 0x000fe4000800063f */
[----:B------:R-:W-:Y:S02]  /*0410*/  ULDC.64 UR4, c[0x0][0x268] ;  /* 0x00009a0000047ab9 */ /* 0x000fe40000000a00 */
[----:B------:R-:W2:Y:S01]  /*0420*/  @P0 LDG.E R0, [R2.64] ;  /* 0x0000001202000981 */ /* 0x000ea2000c1e1900 */
[----:B------:R-:W-:Y:S02]  /*0430*/  UISETP.GT.AND UP0, UPT, UR17, UR7, UPT ;  /* 0x000000071100728c */ /* 0x000fe4000bf04270 */
[----:B------:R-:W-:-:S03]  /*0440*/  @!UP2 UISETP.NE.U32.AND UP1, UPT, URZ, UR4, UPT ;  /* 0x000000043f00a28c */ /* 0x000fc6000bf25070 */
[----:B------:R-:W-:Y:S02]  /*0450*/  ULDC UR4, c[0x0][0x21c] ;  /* 0x0000870000047ab9 */ /* 0x000fe40000000800 */
[----:B------:R-:W-:-:S04]  /*0460*/  @!UP2 UISETP.NE.AND.EX UP1, UPT, URZ, UR5, UPT, UP1 ;  /* 0x000000053f00a28c */ /* 0x000fc8000bf25310 */
[----:B------:R-:W-:Y:S01]  /*0470*/  @!UP2 USEL UR4, URZ, UR4, !UP1 ;  /* 0x000000043f04a287 */ /* 0x000fe2000c800000 */
[----:B--2---:R-:W1:Y:S01]  /*0480*/  @P0 R2UR UR23, R0 ;  /* 0x00000000001703c2 */ /* 0x004e6200000e0000 */
[----:B------:R-:W-:Y:S01]  /*0490*/  PLOP3.LUT P0, PT, PT, PT, UP0, 0x80, 0x0 ;  /* 0x000000000000781c */ /* 0x000fe20003f0f008 */
[----:B-1----:R-:W-:Y:S02]  /*04a0*/  @UP2 UIADD3 UR23, UR23, -UR13, URZ ;  /* 0x8000000d17172290 */ /* 0x002fe4000fffe03f */
[----:B------:R-:W-:-:S10]  /*04b0*/  @!UP2 UIADD3 UR23, UR4, UR8, -UR13 ;  /* 0x000000080417a290 */ /* 0x000fd4000fffe80d */
[----:B------:R-:W-:Y:S05]  /*04c0*/  @!P0 EXIT ;  /* 0x000000000000894d */ /* 0x000fea0003800000 */
[----:B------:R-:W-:Y:S01]  /*04d0*/  UIADD3 UR4, -UR17, 0xff, UR7 ;  /* 0x000000ff11047890 */ /* 0x000fe2000fffe107 */
[----:B------:R-:W1:Y:S01]  /*04e0*/  S2R R182, SR_TID.X ;  /* 0x0000000000b67919 */ /* 0x000e620000002100 */
[----:B------:R-:W-:Y:S02]  /*04f0*/  ULDC UR5, c[0x0][0x2e8] ;  /* 0x0000ba0000057ab9 */ /* 0x000fe40000000800 */
[----:B------:R-:W-:Y:S02]  /*0500*/  UIADD3 UR9, UR23, 0x7f, URZ ;  /* 0x0000007f17097890 */ /* 0x000fe4000fffe03f */
[----:B------:R-:W-:Y:S02]  /*0510*/  UIADD3 UR5, UR4, UR5, UR23 ;  /* 0x0000000504057290 */ /* 0x000fe4000fffe017 */
[----:B------:R-:W-:Y:S02]  /*0520*/  USHF.R.S32.HI UR8, URZ, 0x1f, UR9 ;  /* 0x0000001f3f087899 */ /* 0x000fe40008011409 */
[----:B------:R-:W-:-:S02]  /*0530*/  USHF.R.S32.HI UR4, URZ, 0x1f, UR5 ;  /* 0x0000001f3f047899 */ /* 0x000fc40008011405 */
[----:B------:R-:W-:Y:S02]  /*0540*/  ULEA.HI UR8, UR8, UR9, URZ, 0x7 ;  /* 0x0000000908087291 */ /* 0x000fe4000f8f383f */
[----:B------:R-:W-:Y:S02]  /*0550*/  ULEA.HI UR4, UR4, UR5, URZ, 0x7 ;  /* 0x0000000504047291 */ /* 0x000fe4000f8f383f */
[----:B------:R-:W-:Y:S02]  /*0560*/  USHF.R.S32.HI UR8, URZ, 0x7, UR8 ;  /* 0x000000073f087899 */ /* 0x000fe40008011408 */
[----:B------:R-:W-:-:S04]  /*0570*/  USHF.R.S32.HI UR4, URZ, 0x7, UR4 ;  /* 0x000000073f047899 */ /* 0x000fc80008011404 */
[----:B------:R-:W-:-:S04]  /*0580*/  UISETP.LT.AND UP0, UPT, UR8, UR4, UPT ;  /* 0x000000040800728c */ /* 0x000fc8000bf01270 */
[----:B------:R-:W-:-:S04]  /*0590*/  USEL UR22, UR8, UR4, UP0 ;  /* 0x0000000408167287 */ /* 0x000fc80008000000 */
[----:B------:R-:W-:-:S06]  /*05a0*/  UISETP.GE.AND UP0, UPT, UR22, 0x1, UPT ;  /* 0x000000011600788c */ /* 0x000fcc000bf06270 */
[----:B------:R-:W-:-:S13]  /*05b0*/  PLOP3.LUT P0, PT, PT, PT, UP0, 0x80, 0x0 ;  /* 0x000000000000781c */ /* 0x000fda0003f0f008 */
[----:B------:R-:W-:Y:S05]  /*05c0*/  @!P0 BRA `(.L_x_99) ;  /* 0x00011fd000008947 */ /* 0x000fea0003800000 */
[----:B-1----:R-:W-:Y:S02]  /*05d0*/  UISETP.NE.AND UP1, UPT, UR15, -0x1, UPT ;  /* 0xffffffff0f00788c */ /* 0x002fe4000bf25270 */
[----:B------:R-:W-:Y:S02]  /*05e0*/  UISETP.NE.AND UP0, UPT, UR14, -0x1, UPT ;  /* 0xffffffff0e00788c */ /* 0x000fe4000bf05270 */
[----:B------:R-:W-:Y:S02]  /*05f0*/  ULDC.64 UR10, c[0x0][0x190] ;  /* 0x00006400000a7ab9 */ /* 0x000fe40000000a00 */
[----:B------:R-:W-:Y:S02]  /*0600*/  ULDC.64 UR8, c[0x0][0x178] ;  /* 0x00005e0000087ab9 */ /* 0x000fe40000000a00 */
[----:B------:R-:W-:Y:S01]  /*0610*/  PLOP3.LUT P0, PT, PT, PT, UP0, 0x80, 0x0 ;  /* 0x000000000000781c */ /* 0x000fe20003f0f008 */
[----:B------:R-:W-:Y:S02]  /*0620*/  ULDC.64 UR4, c[0x0][0x198] ;  /* 0x0000660000047ab9 */ /* 0x000fe40000000a00 */
[----:B------:R-:W-:-:S02]  /*0630*/  @UP1 UIMAD.WIDE.U32 UR20, UR15, UR10, URZ ;  /* 0x0000000a0f1412a5 */ /* 0x000fc4000f8e003f */
[----:B------:R-:W-:Y:S02]  /*0640*/  @!UP1 USHF.R.S32.HI UR10, URZ, 0x1f, UR6 ;  /* 0x0000001f3f0a9899 */ /* 0x000fe40008011406 */
[----:B------:R-:W-:Y:S02]  /*0650*/  @UP1 UIMAD UR11, UR15, UR11, UR21 ;  /* 0x0000000b0f0b12a4 */ /* 0x000fe4000f8e0215 */
[----:B------:R-:W-:Y:S02]  /*0660*/  @UP0 UIADD3 UR21, UR13, UR14, URZ ;  /* 0x0000000e0d150290 */ /* 0x000fe4000fffe03f */
[----:B------:R-:W-:Y:S02]  /*0670*/  @!UP1 UIMAD UR10, UR10, UR8, URZ ;  /* 0x000000080a0a92a4 */ /* 0x000fe4000f8e023f */
[----:B------:R-:W-:Y:S02]  /*0680*/  @UP0 UIMAD.WIDE.U32 UR24, UR21, UR4, URZ ;  /* 0x00000004151802a5 */ /* 0x000fe4000f8e003f */
[----:B------:R-:W-:-:S02]  /*0690*/  @!UP1 UIMAD.WIDE.U32 UR28, UR6, UR8, URZ ;  /* 0x00000008061c92a5 */ /* 0x000fc4000f8e003f */
[----:B------:R-:W-:Y:S02]  /*06a0*/  @!UP1 UIMAD UR10, UR6, UR9, UR10 ;  /* 0x00000009060a92a4 */ /* 0x000fe4000f8e020a */
[----:B------:R-:W-:Y:S02]  /*06b0*/  @UP1 UMOV UR8, UR20 ;  /* 0x0000001400081c82 */ /* 0x000fe40008000000 */
[----:B------:R-:W-:Y:S02]  /*06c0*/  @!UP1 UIADD3 UR11, UR29, UR10, URZ ;  /* 0x0000000a1d0b9290 */ /* 0x000fe4000fffe03f */
[----:B------:R-:W-:Y:S02]  /*06d0*/  @UP0 UIMAD UR9, UR21, UR5, UR25 ;  /* 0x00000005150902a4 */ /* 0x000fe4000f8e0219 */
[----:B------:R-:W-:Y:S02]  /*06e0*/  USHF.R.S32.HI UR27, URZ, 0x1f, UR12 ;  /* 0x0000001f3f1b7899 */ /* 0x000fe4000801140c */
[----:B------:R-:W-:-:S02]  /*06f0*/  @!UP1 UMOV UR8, UR28 ;  /* 0x0000001c00089c82 */ /* 0x000fc40008000000 */
[----:B------:R-:W-:Y:S01]  /*0700*/  @UP0 UMOV UR10, UR24 ;  /* 0x00000018000a0c82 */ /* 0x000fe20008000000 */
[----:B------:R-:W-:Y:S05]  /*0710*/  @P0 BRA `(.L_x_100) ;  /* 0x000000d000000947 */ /* 0x000fea0003800000 */
[----:B------:R-:W-:Y:S02]  /*0720*/  USHF.R.S32.HI UR10, URZ, 0x1f, UR13 ;  /* 0x0000001f3f0a7899 */ /* 0x000fe4000801140d */
[----:B------:R-:W-:Y:S02]  /*0730*/  ULDC.64 UR4, c[0x0][0x198] ;  /* 0x0000660000047ab9 */ /* 0x000fe40000000a00 */
[----:B------:R-:W-:Y:S02]  /*0740*/  UIMAD UR10, UR10, UR4, URZ ;  /* 0x000000040a0a72a4 */ /* 0x000fe4000f8e023f */
[----:B------:R-:W-:Y:S02]  /*0750*/  USHF.R.S32.HI UR9, URZ, 0x1f, UR6 ;  /* 0x0000001f3f097899 */ /* 0x000fe40008011406 */
[----:B------:R-:W-:Y:S02]  /*0760*/  UIMAD.WIDE.U32 UR20, UR13, UR4, URZ ;  /* 0x000000040d1472a5 */ /* 0x000fe4000f8e003f */
[----:B------:R-:W-:-:S03]  /*0770*/  UIMAD UR10, UR13, UR5, UR10 ;  /* 0x000000050d0a72a4 */ /* 0x000fc6000f8e020a */
[----:B------:R-:W-:Y:S02]  /*0780*/  ULDC.64 UR4, c[0x0][0x180] ;  /* 0x0000600000047ab9 */ /* 0x000fe40000000a00 */
[----:B------:R-:W-:Y:S02]  /*0790*/  UIMAD UR9, UR9, UR4, URZ ;  /* 0x00000004090972a4 */ /* 0x000fe4000f8e023f */
[----:B------:R-:W-:Y:S02]  /*07a0*/  UIADD3 UR21, UR21, UR10, URZ ;  /* 0x0000000a15157290 */ /* 0x000fe4000fffe03f */
[----:B------:R-:W-:Y:S02]  /*07b0*/  UIMAD UR9, UR6, UR5, UR9 ;  /* 0x00000005060972a4 */ /* 0x000fe4000f8e0209 */
[----:B------:R-:W-:-:S04]  /*07c0*/  UIMAD.WIDE.U32 UR4, UR6, UR4, UR20 ;  /* 0x00000004060472a5 */ /* 0x000fc8000f8e0014 */
[----:B------:R-:W-:-:S03]  /*07d0*/  UIADD3 UR9, UR5, UR9, URZ ;  /* 0x0000000905097290 */ /* 0x000fc6000fffe03f */
[----:B------:R-:W-:Y:S02]  /*07e0*/  UMOV UR10, UR4 ;  /* 0x00000004000a7c82 */ /* 0x000fe40008000000 */
.L_x_100:
[----:B------:R-:W-:Y:S01]  /*07f0*/  IABS R3, c[0x0][0x1c8] ;  /* 0x0000720000037a13 */ /* 0x000fe20000000000 */
[----:B------:R-:W1:Y:S01]  /*0800*/  S2R R0, SR_CTAID.Z ;  /* 0x0000000000007919 */ /* 0x000e620000002700 */
[----:B------:R-:W-:Y:S02]  /*0810*/  ULDC UR4, c[0x0][0x1c8] ;  /* 0x0000720000047ab9 */ /* 0x000fe40000000800 */
[----:B------:R-:W2:Y:S01]  /*0820*/  I2F.RP R6, R3 ;  /* 0x0000000300067306 */ /* 0x000ea20000209400 */
[----:B------:R-:W-:Y:S02]  /*0830*/  ULOP3.LUT UR4, UR12, UR4, URZ, 0x3c, !UPT ;  /* 0x000000040c047292 */ /* 0x000fe4000f8e3c3f */
[----:B------:R-:W-:-:S04]  /*0840*/  @UP0 UIADD3 UR14, UR13, UR14, URZ ;  /* 0x0000000e0d0e0290 */ /* 0x000fc8000fffe03f */
[----:B------:R-:W-:Y:S01]  /*0850*/  ISETP.LE.AND P1, PT, RZ, UR4, PT ;  /* 0x00000004ff007c0c */ /* 0x000fe2000bf23270 */
[----:B------:R-:W-:Y:S02]  /*0860*/  ULDC.64 UR4, c[0x0][0x1a0] ;  /* 0x0000680000047ab9 */ /* 0x000fe40000000a00 */
[----:B------:R-:W-:-:S04]  /*0870*/  @UP0 UIMAD.WIDE.U32 UR24, UR14, UR4, URZ ;  /* 0x000000040e1802a5 */ /* 0x000fc8000f8e003f */
[----:B------:R-:W-:Y:S01]  /*0880*/  @UP0 UIMAD UR14, UR14, UR5, UR25 ;  /* 0x000000050e0e02a4 */ /* 0x000fe2000f8e0219 */
[----:B--2---:R-:W2:Y:S01]  /*0890*/  MUFU.RCP R4, R6 ;  /* 0x0000000600047308 */ /* 0x004ea20000001000 */
[----:B-1----:R-:W-:Y:S02]  /*08a0*/  IABS R0, R0 ;  /* 0x0000000000007213 */ /* 0x002fe40000000000 */
[----:B--2---:R-:W-:-:S05]  /*08b0*/  IADD3 R4, R4, 0xffffffe, RZ ;  /* 0x0ffffffe04047810 */ /* 0x004fca0007ffe0ff */
[----:B------:R-:W1:Y:S02]  /*08c0*/  F2I.FTZ.U32.TRUNC.NTZ R5, R4 ;  /* 0x0000000400057305 */ /* 0x000e64000021f000 */
[----:B-1----:R-:W-:Y:S02]  /*08d0*/  IMAD.MOV R2, RZ, RZ, -R5 ;  /* 0x000000ffff027224 */ /* 0x002fe400078e0a05 */
[----:B------:R-:W-:Y:S02]  /*08e0*/  IMAD.MOV.U32 R4, RZ, RZ, RZ ;  /* 0x000000ffff047224 */ /* 0x000fe400078e00ff */
[----:B------:R-:W-:-:S04]  /*08f0*/  IMAD R2, R2, R3, RZ ;  /* 0x0000000302027224 */ /* 0x000fc800078e02ff */
[----:B------:R-:W-:-:S04]  /*0900*/  IMAD.HI.U32 R5, R5, R2, R4 ;  /* 0x0000000205057227 */ /* 0x000fc800078e0004 */
[----:B------:R-:W-:-:S04]  /*0910*/  IMAD.MOV.U32 R2, RZ, RZ, R0 ;  /* 0x000000ffff027224 */ /* 0x000fc800078e0000 */
[----:B------:R-:W-:-:S04]  /*0920*/  IMAD.HI.U32 R232, R5, R2, RZ ;  /* 0x0000000205e87227 */ /* 0x000fc800078e00ff */
[----:B------:R-:W-:-:S04]  /*0930*/  IMAD.MOV R0, RZ, RZ, -R232 ;  /* 0x000000ffff007224 */ /* 0x000fc800078e0ae8 */
[----:B------:R-:W-:-:S05]  /*0940*/  IMAD R0, R3, R0, R2 ;  /* 0x0000000003007224 */ /* 0x000fca00078e0202 */
[----:B------:R-:W-:-:S13]  /*0950*/  ISETP.GT.U32.AND P2, PT, R3, R0, PT ;  /* 0x000000000300720c */ /* 0x000fda0003f44070 */
[----:B------:R-:W-:Y:S01]  /*0960*/  @!P2 IMAD.IADD R0, R0, 0x1, -R3 ;  /* 0x000000010000a824 */ /* 0x000fe200078e0a03 */
[----:B------:R-:W-:Y:S02]  /*0970*/  @!P2 IADD3 R232, R232, 0x1, RZ ;  /* 0x00000001e8e8a810 */ /* 0x000fe40007ffe0ff */
[----:B------:R-:W-:Y:S02]  /*0980*/  ISETP.NE.AND P2, PT, RZ, c[0x0][0x1c8], PT ;  /* 0x00007200ff007a0c */ /* 0x000fe40003f45270 */
[----:B------:R-:W-:-:S13]  /*0990*/  ISETP.GE.U32.AND P3, PT, R0, R3, PT ;  /* 0x000000030000720c */ /* 0x000fda0003f66070 */
[----:B------:R-:W-:-:S05]  /*09a0*/  @P3 IADD3 R232, R232, 0x1, RZ ;  /* 0x00000001e8e83810 */ /* 0x000fca0007ffe0ff */
[----:B------:R-:W-:Y:S01]  /*09b0*/  @!P1 IMAD.MOV R232, RZ, RZ, -R232 ;  /* 0x000000ffffe89224 */ /* 0x000fe200078e0ae8 */
[----:B------:R-:W-:Y:S01]  /*09c0*/  @!P2 LOP3.LUT R232, RZ, c[0x0][0x1c8], RZ, 0x33, !PT ;  /* 0x00007200ffe8aa12 */ /* 0x000fe200078e33ff */
[----:B------:R-:W-:Y:S05]  /*09d0*/  @P0 BRA `(.L_x_101) ;  /* 0x000000c000000947 */ /* 0x000fea0003800000 */
[----:B------:R-:W-:Y:S02]  /*09e0*/  USHF.R.S32.HI UR14, URZ, 0x1f, UR13 ;  /* 0x0000001f3f0e7899 */ /* 0x000fe4000801140d */
[----:B------:R-:W-:Y:S02]  /*09f0*/  ULDC.64 UR4, c[0x0][0x1a0] ;  /* 0x0000680000047ab9 */ /* 0x000fe40000000a00 */
[----:B------:R-:W-:Y:S02]  /*0a00*/  UIMAD UR14, UR14, UR4, URZ ;  /* 0x000000040e0e72a4 */ /* 0x000fe4000f8e023f */
[----:B------:R-:W-:Y:S02]  /*0a10*/  UIMAD.WIDE.U32 UR20, UR13, UR4, URZ ;  /* 0x000000040d1472a5 */ /* 0x000fe4000f8e003f */
[----:B------:R-:W-:-:S02]  /*0a20*/  UIMAD UR14, UR13, UR5, UR14 ;  /* 0x000000050d0e72a4 */ /* 0x000fc4000f8e020e */
[----:B------:R-:W-:Y:S02]  /*0a30*/  USHF.R.S32.HI UR13, URZ, 0x1f, UR6 ;  /* 0x0000001f3f0d7899 */ /* 0x000fe40008011406 */
[----:B------:R-:W-:Y:S02]  /*0a40*/  ULDC.64 UR4, c[0x0][0x188] ;  /* 0x0000620000047ab9 */ /* 0x000fe40000000a00 */
[----:B------:R-:W-:Y:S02]  /*0a50*/  UIADD3 UR21, UR21, UR14, URZ ;  /* 0x0000000e15157290 */ /* 0x000fe4000fffe03f */
[----:B------:R-:W-:Y:S02]  /*0a60*/  UIMAD UR13, UR13, UR4, URZ ;  /* 0x000000040d0d72a4 */ /* 0x000fe4000f8e023f */
[----:B------:R-:W-:Y:S02]  /*0a70*/  UIMAD.WIDE.U32 UR24, UR6, UR4, UR20 ;  /* 0x00000004061872a5 */ /* 0x000fe4000f8e0014 */
[----:B------:R-:W-:-:S04]  /*0a80*/  UIMAD UR5, UR6, UR5, UR13 ;  /* 0x00000005060572a4 */ /* 0x000fc8000f8e020d */
[----:B------:R-:W-:Y:S02]  /*0a90*/  UIADD3 UR14, UR25, UR5, URZ ;  /* 0x00000005190e7290 */ /* 0x000fe4000fffe03f */
.L_x_101:
[----:B------:R-:W-:Y:S01]  /*0aa0*/  SHF.R.S32.HI R7, RZ, 0x1f, R182 ;  /* 0x0000001fff077819 */ /* 0x000fe200000114b6 */
[----:B------:R-:W1:Y:S01]  /*0ab0*/  S2R R8, SR_CTAID.Z ;  /* 0x0000000000087919 */ /* 0x000e620000002700 */
[----:B------:R-:W-:Y:S01]  /*0ac0*/  ULDC.64 UR4, c[0x0][0x1a8] ;  /* 0x00006a0000047ab9 */ /* 0x000fe20000000a00 */
[----:B------:R-:W-:Y:S01]  /*0ad0*/  IMAD.U32 R21, RZ, RZ, UR16 ;  /* 0x00000010ff157e24 */ /* 0x000fe2000f8e00ff */
[CC--:B------:R-:W-:Y:S01]  /*0ae0*/  LEA.HI R191, R7.reuse, R182.reuse, RZ, 0x2 ;  /* 0x000000b607bf7211 */ /* 0x0c0fe200078f10ff */
[----:B------:R-:W-:Y:S01]  /*0af0*/  UIMAD UR4, UR27, UR4, URZ ;  /* 0x000000041b0472a4 */ /* 0x000fe2000f8e023f */
[----:B------:R-:W-:Y:S01]  /*0b00*/  LEA.HI R10, R7, R182, RZ, 0x3 ;  /* 0x000000b6070a7211 */ /* 0x000fe200078f18ff */
[----:B------:R-:W-:Y:S01]  /*0b10*/  BSSY B0, `(.L_x_102) ;  /* 0x000002f000007945 */ /* 0x000fe20003800000 */
[----:B------:R-:W-:Y:S01]  /*0b20*/  LOP3.LUT R3, R191, 0xfffffffc, RZ, 0xc0, !PT ;  /* 0xfffffffcbf037812 */ /* 0x000fe200078ec0ff */
[----:B------:R-:W-:Y:S01]  /*0b30*/  UIMAD UR4, UR12, UR5, UR4 ;  /* 0x000000050c0472a4 */ /* 0x000fe2000f8e0204 */
        /* <DEDUP_REMOVED lines=9> */
[----:B------:R-:W-:Y:S01]  /*0bd0*/  IADD3 R2, P0, R228, UR8, RZ ;  /* 0x00000008e4027c10 */ /* 0x000fe2000ff1e0ff */
[----:B------:R-:W-:Y:S01]  /*0be0*/  UIADD3 UR8, -UR7, UR17, URZ ;  /* 0x0000001107087290 */ /* 0x000fe2000fffe13f */
[----:B------:R-:W-:-:S02]  /*0bf0*/  LOP3.LUT R3, R5, 0x18, R228, 0xf8, !PT ;  /* 0x0000001805037812 */ /* 0x000fc400078ef8e4 */
[----:B------:R-:W-:Y:S02]  /*0c00*/  SHF.R.U32.HI R0, RZ, 0x3, R5 ;  /* 0x00000003ff007819 */ /* 0x000fe40000011605 */
[----:B------:R-:W-:Y:S02]  /*0c10*/  SHF.R.S32.HI R229, RZ, 0x1f, R228 ;  /* 0x0000001fffe57819 */ /* 0x000fe400000114e4 */
[----:B------:R-:W-:Y:S02]  /*0c20*/  LOP3.LUT R191, R191, 0x7fffffe, RZ, 0xc0, !PT ;  /* 0x07fffffebfbf7812 */ /* 0x000fe400078ec0ff */
[----:B------:R-:W-:Y:S02]  /*0c30*/  LOP3.LUT R0, R3, R0, RZ, 0x3c, !PT ;  /* 0x0000000003007212 */ /* 0x000fe400078e3cff */
[----:B------:R-:W-:Y:S01]  /*0c40*/  IADD3.X R3, R229, UR11, RZ, P0, !PT ;  /* 0x0000000be5037c10 */ /* 0x000fe200087fe4ff */
[C---:B------:R-:W-:Y:S01]  /*0c50*/  IMAD.IADD R191, R16.reuse, 0x1, -R191 ;  /* 0x0000000110bf7824 */ /* 0x040fe200078e0abf */
[----:B------:R-:W-:-:S02]  /*0c60*/  ISETP.GE.AND P0, PT, R16, UR8, PT ;  /* 0x0000000810007c0c */ /* 0x000fc4000bf06270 */
[----:B------:R-:W-:Y:S01]  /*0c70*/  SHF.R.S32.HI R17, RZ, 0x1f, R16 ;  /* 0x0000001fff117819 */ /* 0x000fe20000011410 */
[----:B------:R-:W-:Y:S01]  /*0c80*/  IMAD R191, R6, 0x8, R191 ;  /* 0x0000000806bf7824 */ /* 0x000fe200078e02bf */
[----:B------:R-:W-:Y:S01]  /*0c90*/  SHF.R.S32.HI R235, RZ, 0x1f, R232 ;  /* 0x0000001fffeb7819 */ /* 0x000fe200000114e8 */
[----:B-1----:R-:W-:-:S04]  /*0ca0*/  IMAD.WIDE.U32 R8, R8, c[0x0][0x1a8], R2 ;  /* 0x00006a0008087a25 */ /* 0x002fc800078e0002 */
[----:B------:R-:W-:Y:S01]  /*0cb0*/  IMAD.U32 R191, R191, 0x20, R0 ;  /* 0x00000020bfbf7824 */ /* 0x000fe200078e0000 */
[----:B------:R-:W-:Y:S01]  /*0cc0*/  IADD3 R15, R9, UR4, RZ ;  /* 0x00000004090f7c10 */ /* 0x000fe2000fffe0ff */
[----:B------:R-:W-:-:S04]  /*0cd0*/  IMAD.WIDE R20, R21, 0x80, R16 ;  /* 0x0000008015147825 */ /* 0x000fc800078e0210 */
[----:B------:R-:W-:Y:S01]  /*0ce0*/  IMAD.SHL.U32 R191, R191, 0x2, RZ ;  /* 0x00000002bfbf7824 */ /* 0x000fe200078e00ff */
[----:B------:R-:W-:Y:S05]  /*0cf0*/  @P0 BRA `(.L_x_103) ;  /* 0x0000010000000947 */ /* 0x000fea0003800000 */
[----:B------:R-:W-:-:S13]  /*0d00*/  ISETP.GE.AND P0, PT, R228, c[0x0][0x220], PT ;  /* 0x00008800e4007a0c */ /* 0x000fda0003f06270 */
        /* <DEDUP_REMOVED lines=15> */
.L_x_103:
[----:B------:R-:W-:Y:S05]  /*0e00*/  BSYNC B0 ;  /* 0x0000000000007941 */ /* 0x000fea0003800000 */
.L_x_102:
[----:B------:R-:W-:Y:S01]  /*0e10*/  IADD3 R5, R16, 0x20, RZ ;  /* 0x0000002010057810 */ /* 0x000fe20007ffe0ff */
[----:B------:R-:W-:Y:S03]  /*0e20*/  BSSY B0, `(.L_x_104) ;  /* 0x0000014000007945 */ /* 0x000fe60003800000 */
[----:B------:R-:W-:-:S13]  /*0e30*/  ISETP.GE.AND P0, PT, R5, UR8, PT ;  /* 0x0000000805007c0c */ /* 0x000fda000bf06270 */
[----:B------:R-:W-:Y:S05]  /*0e40*/  @P0 BRA `(.L_x_105) ;  /* 0x0000011000000947 */ /* 0x000fea0003800000 */
[----:B------:R-:W-:-:S13]  /*0e50*/  ISETP.GE.AND P0, PT, R228, c[0x0][0x220], PT ;  /* 0x00008800e4007a0c */ /* 0x000fda0003f06270 */
[----:B------:R3:W-:Y:S01]  /*0e60*/  @P0 STS.128 [R191+0x800], RZ ;  /* 0x000800ffbf000388 */ /* 0x0007e20000000c00 */
[----:B------:R-:W-:Y:S05]  /*0e70*/  @P0 BRA `(.L_x_105) ;  /* 0x000000e000000947 */ /* 0x000fea0003800000 */
[----:B--2---:R-:W-:Y:S01]  /*0e80*/  IADD3 R3, P0, R20, 0x20, RZ ;  /* 0x0000002014037810 */ /* 0x004fe20007f1e0ff */
[----:B------:R-:W-:Y:S01]  /*0e90*/  IMAD.MOV.U32 R22, RZ, RZ, R8 ;  /* 0x000000ffff167224 */ /* 0x000fe200078e0008 */
[----:B------:R-:W-:-:S03]  /*0ea0*/  MOV R23, R15 ;  /* 0x0000000f00177202 */ /* 0x000fc60000000f00 */
[----:B------:R-:W-:Y:S02]  /*0eb0*/  IMAD.X R0, RZ, RZ, R21, P0 ;  /* 0x000000ffff007224 */ /* 0x000fe400000e0615 */
[----:B------:R-:W-:-:S04]  /*0ec0*/  IMAD.WIDE.U32 R22, R3, c[0x0][0x190], R22 ;  /* 0x0000640003167a25 */ /* 0x000fc800078e0016 */
[----:B------:R-:W-:Y:S01]  /*0ed0*/  IMAD R0, R0, c[0x0][0x190], RZ ;  /* 0x0000640000007a24 */ /* 0x000fe200078e02ff */
[----:B------:R-:W-:-:S03]  /*0ee0*/  LEA R2, P0, R22, c[0x0][0x160], 0x1 ;  /* 0x0000580016027a11 */ /* 0x000fc600078008ff */
[----:B------:R-:W-:-:S05]  /*0ef0*/  IMAD R0, R3, c[0x0][0x194], R0 ;  /* 0x0000650003007a24 */ /* 0x000fca00078e0200 */
[----:B------:R-:W-:-:S04]  /*0f00*/  IADD3 R0, R23, R0, RZ ;  /* 0x0000000017007210 */ /* 0x000fc80007ffe0ff */
[----:B------:R-:W-:-:S05]  /*0f10*/  LEA.HI.X R3, R22, c[0x0][0x164], R0, 0x1, P0 ;  /* 0x0000590016037a11 */ /* 0x000fca00000f0c00 */
[----:B------:R-:W-:Y:S01]  /*0f20*/  @!PT LDS RZ, [RZ] ;  /* 0x00000000fffff984 */ /* 0x000fe20000000800 */
[----:B------:R-:W-:Y:S01]  /*0f30*/  @!PT LDS RZ, [RZ] ;  /* 0x00000000fffff984 */ /* 0x000fe20000000800 */
[----:B------:R-:W-:Y:S01]  /*0f40*/  @!PT LDS RZ, [RZ] ;  /* 0x00000000fffff984 */ /* 0x000fe20000000800 */
[----:B------:R2:W-:Y:S02]  /*0f50*/  LDGSTS.E.BYPASS.LTC128B.128 [R191+0x800], [R2.64] ;  /* 0x0080000002bf7fae */ /* 0x0005e4000b901d52 */
.L_x_105:
[----:B------:R-:W-:Y:S05]  /*0f60*/  BSYNC B0 ;  /* 0x0000000000007941 */ /* 0x000fea0003800000 */
.L_x_104:
        /* <DEDUP_REMOVED lines=21> */
.L_x_107:
[----:B------:R-:W-:Y:S05]  /*10c0*/  BSYNC B0 ;  /* 0x0000000000007941 */ /* 0x000fea0003800000 */
.L_x_106:
[----:B--2---:R-:W-:Y:S01]  /*10d0*/  IADD3 R2, R16, 0x60, RZ ;  /* 0x0000006010027810 */ /* 0x004fe20007ffe0ff */
[----:B------:R-:W-:Y:S01]  /*10e0*/  UMOV UR11, 0x7 ;  /* 0x00000007000b7882 */ /* 0x000fe20000000000 */
[----:B------:R-:W-:Y:S01]  /*10f0*/  BSSY B0, `(.L_x_108) ;  /* 0x0000016000007945 */ /* 0x000fe20003800000 */
[----:B------:R-:W-:Y:S01]  /*1100*/  ULDC.64 UR20, c[0x0][0x198] ;  /* 0x0000660000147ab9 */ /* 0x000fe20000000a00 */
[----:B------:R-:W-:Y:S01]  /*1110*/  ISETP.GE.AND P0, PT, R2, UR8, PT ;  /* 0x0000000802007c0c */ /* 0x000fe2000bf06270 */
[----:B------:R-:W-:Y:S02]  /*1120*/  USHF.L.U64.HI UR25, UR20, UR11, UR21 ;  /* 0x0000000b14197299 */ /* 0x000fe40008010215 */
[----:B------:R-:W-:-:S10]  /*1130*/  USHF.L.U32 UR26, UR20, 0x7, URZ ;  /* 0x00000007141a7899 */ /* 0x000fd4000800063f */
        /* <DEDUP_REMOVED lines=17> */
.L_x_109:
[----:B------:R-:W-:Y:S05]  /*1250*/  BSYNC B0 ;  /* 0x0000000000007941 */ /* 0x000fea0003800000 */
.L_x_108:
[-C--:B------:R-:W-:Y:S01]  /*1260*/  LEA.HI R8, R7, R182.reuse, RZ, 0x4 ;  /* 0x000000b607087211 */ /* 0x080fe200078f20ff */
[----:B------:R-:W-:Y:S01]  /*1270*/  IMAD R3, R17, c[0x0][0x198], RZ ;  /* 0x0000660011037a24 */ /* 0x000fe200078e02ff */
[----:B------:R-:W-:Y:S01]  /*1280*/  LOP3.LUT R19, R19, 0xffffffe0, RZ, 0xc0, !PT ;  /* 0xffffffe013137812 */ /* 0x000fe200078ec0ff */
[----:B------:R-:W-:Y:S01]  /*1290*/  IMAD R7, R17, c[0x0][0x1a0], RZ ;  /* 0x0000680011077a24 */ /* 0x000fe200078e02ff */
[----:B------:R-:W-:Y:S01]  /*12a0*/  LOP3.LUT R9, R8, 0xfffffff0, RZ, 0xc0, !PT ;  /* 0xfffffff008097812 */ /* 0x000fe200078ec0ff */
[C-C-:B------:R-:W-:Y:S01]  /*12b0*/  IMAD.WIDE.U32 R20, R16.reuse, c[0x0][0x198], R228.reuse ;  /* 0x0000660010147a25 */ /* 0x140fe200078e00e4 */
[----:B------:R-:W-:Y:S01]  /*12c0*/  BSSY B0, `(.L_x_110) ;  /* 0x0000031000007945 */ /* 0x000fe20003800000 */
[----:B------:R-:W-:Y:S02]  /*12d0*/  IADD3 R19, -R19, R182, RZ ;  /* 0x000000b613137210 */ /* 0x000fe40007ffe1ff */
[----:B-1----:R-:W-:Y:S01]  /*12e0*/  IMAD.WIDE.U32 R14, R16, c[0x0][0x1a0], R228 ;  /* 0x00006800100e7a25 */ /* 0x002fe200078e00e4 */
[----:B------:R-:W-:-:S03]  /*12f0*/  IADD3 R224, P1, R20, UR10, RZ ;  /* 0x0000000a14e07c10 */ /* 0x000fc6000ff3e0ff */
[----:B------:R-:W-:Y:S01]  /*1300*/  IMAD.IADD R9, R182, 0x1, -R9 ;  /* 0x00000001b6097824 */ /* 0x000fe200078e0a09 */
[----:B------:R-:W-:Y:S01]  /*1310*/  IADD3 R14, P0, R14, UR24, RZ ;  /* 0x000000180e0e7c10 */ /* 0x000fe2000ff1e0ff */
[C---:B------:R-:W-:Y:S01]  /*1320*/  IMAD R3, R16.reuse, c[0x0][0x19c], R3 ;  /* 0x0000670010037a24 */ /* 0x040fe200078e0203 */
[----:B------:R-:W-:Y:S01]  /*1330*/  UIADD3 UR24, UR22, -0x1, URZ ;  /* 0xffffffff16187890 */ /* 0x000fe2000fffe03f */
[----:B------:R-:W-:Y:S01]  /*1340*/  IMAD R0, R16, c[0x0][0x1a4], R7 ;  /* 0x0000690010007a24 */ /* 0x000fe200078e0207 */
[----:B------:R-:W-:Y:S01]  /*1350*/  LEA.HI R7, R9, R9, RZ, 0x1 ;  /* 0x0000000909077211 */ /* 0x000fe200078f08ff */
[----:B------:R-:W-:Y:S01]  /*1360*/  IMAD R227, R235, c[0x0][0x1b0], RZ ;  /* 0x00006c00ebe37a24 */ /* 0x000fe200078e02ff */
[----:B------:R-:W-:Y:S01]  /*1370*/  IADD3.X R225, R21, UR9, R3, P1, !PT ;  /* 0x0000000915e17c10 */ /* 0x000fe20008ffe403 */
[----:B------:R-:W-:Y:S01]  /*1380*/  UIMAD UR21, UR24, -0x80, UR23 ;  /* 0xffffff80181578a4 */ /* 0x000fe2000f8e0217 */
[----:B------:R-:W-:Y:S01]  /*1390*/  IADD3.X R15, R15, UR14, R0, P0, !PT ;  /* 0x0000000e0f0f7c10 */ /* 0x000fe200087fe400 */
[C---:B------:R-:W-:Y:S01]  /*13a0*/  IMAD R227, R232.reuse, c[0x0][0x1b4], R227 ;  /* 0x00006d00e8e37a24 */ /* 0x040fe200078e02e3 */
[----:B------:R-:W-:Y:S01]  /*13b0*/  SHF.R.S32.HI R0, RZ, 0x1, R7 ;  /* 0x00000001ff007819 */ /* 0x000fe20000011407 */
[----:B------:R-:W-:Y:S01]  /*13c0*/  IMAD.WIDE.U32 R224, R232, c[0x0][0x1b0], R224 ;  /* 0x00006c00e8e07a25 */ /* 0x000fe200078e00e0 */
[----:B------:R-:W-:Y:S01]  /*13d0*/  SHF.R.S32.HI R11, RZ, 0x1f, R7 ;  /* 0x0000001fff0b7819 */ /* 0x000fe20000011407 */
[----:B------:R-:W-:Y:S01]  /*13e0*/  USHF.R.S32.HI UR14, URZ, 0x1f, UR24 ;  /* 0x0000001f3f0e7899 */ /* 0x000fe20008011418 */
[----:B------:R-:W-:Y:S01]  /*13f0*/  ISETP.GE.AND P0, PT, R16, UR21, PT ;  /* 0x0000001510007c0c */ /* 0x000fe2000bf06270 */
[----:B------:R-:W-:Y:S01]  /*1400*/  UIMAD UR4, UR25, UR24, URZ ;  /* 0x00000018190472a4 */ /* 0x000fe2000f8e023f */
[----:B------:R-:W-:Y:S01]  /*1410*/  LEA.HI R11, R11, R0, RZ, 0x2 ;  /* 0x000000000b0b7211 */ /* 0x000fe200078f10ff */
[----:B------:R-:W-:Y:S01]  /*1420*/  IMAD.MOV.U32 R226, RZ, RZ, R224 ;  /* 0x000000ffffe27224 */ /* 0x000fe200078e00e0 */
[----:B------:R-:W-:Y:S01]  /*1430*/  IADD3 R227, R225, R227, RZ ;  /* 0x000000e3e1e37210 */ /* 0x000fe20007ffe0ff */
[----:B------:R-:W-:Y:S01]  /*1440*/  IMAD R235, R235, c[0x0][0x1b8], RZ ;  /* 0x00006e00ebeb7a24 */ /* 0x000fe200078e02ff */
[----:B------:R-:W-:Y:S01]  /*1450*/  LOP3.LUT R11, R11, 0xfffffffc, RZ, 0xc0, !PT ;  /* 0xfffffffc0b0b7812 */ /* 0x000fe200078ec0ff */
[----:B------:R-:W-:Y:S01]  /*1460*/  UIMAD UR4, UR14, UR26, UR4 ;  /* 0x0000001a0e0472a4 */ /* 0x000fe2000f8e0204 */
[----:B------:R-:W-:Y:S01]  /*1470*/  MOV R21, UR24 ;  /* 0x0000001800157c02 */ /* 0x000fe20008000f00 */
[----:B------:R-:W-:-:S02]  /*1480*/  IMAD R235, R232, c[0x0][0x1bc], R235 ;  /* 0x00006f00e8eb7a24 */ /* 0x000fc400078e02eb */
[----:B------:R-:W-:Y:S02]  /*1490*/  IMAD.IADD R11, R0, 0x1, -R11 ;  /* 0x00000001000b7824 */ /* 0x000fe400078e0a0b */
[----:B------:R-:W-:-:S03]  /*14a0*/  IMAD.WIDE.U32 R20, R21, UR26, R226 ;  /* 0x0000001a15147c25 */ /* 0x000fc6000f8e00e2 */
[----:B------:R-:W-:Y:S01]  /*14b0*/  LOP3.LUT P1, RZ, R11, 0x2, RZ, 0xc0, !PT ;  /* 0x000000020bff7812 */ /* 0x000fe2000782c0ff */
[----:B------:R-:W-:Y:S01]  /*14c0*/  IMAD.MOV.U32 R3, RZ, RZ, 0x10 ;  /* 0x00000010ff037424 */ /* 0x000fe200078e00ff */
[----:B------:R-:W-:Y:S01]  /*14d0*/  IADD3 R23, R21, UR4, RZ ;  /* 0x0000000415177c10 */ /* 0x000fe2000fffe0ff */
[----:B------:R-:W-:-:S03]  /*14e0*/  IMAD.WIDE.U32 R232, R232, c[0x0][0x1b8], R14 ;  /* 0x00006e00e8e87a25 */ /* 0x000fc600078e000e */
[----:B------:R-:W-:Y:S01]  /*14f0*/  SEL R0, R3, 0xfffffff0, !P1 ;  /* 0xfffffff003007807 */ /* 0x000fe20004800000 */
        /* <DEDUP_REMOVED lines=13> */
.L_x_111:
[----:B------:R-:W-:Y:S05]  /*15d0*/  BSYNC B0 ;  /* 0x0000000000007941 */ /* 0x000fea0003800000 */
.L_x_110:
[----:B------:R-:W-:Y:S01]  /*15e0*/  ISETP.GE.AND P0, PT, R5, UR21, PT ;  /* 0x0000001505007c0c */ /* 0x000fe2000bf06270 */
[----:B------:R-:W-:Y:S01]  /*15f0*/  UMOV UR13, 0x5 ;  /* 0x00000005000d7882 */ /* 0x000fe20000000000 */
[----:B------:R-:W-:Y:S01]  /*1600*/  BSSY B0, `(.L_x_112) ;  /* 0x0000010000007945 */ /* 0x000fe20003800000 */
[----:B------:R-:W-:Y:S02]  /*1610*/  ULDC UR9, c[0x0][0x19c] ;  /* 0x0000670000097ab9 */ /* 0x000fe40000000800 */
[----:B------:R-:W-:Y:S02]  /*1620*/  USHF.L.U32 UR10, UR20, 0x5, URZ ;  /* 0x00000005140a7899 */ /* 0x000fe4000800063f */
[----:B------:R-:W-:-:S06]  /*1630*/  USHF.L.U64.HI UR9, UR20, UR13, UR9 ;  /* 0x0000000d14097299 */ /* 0x000fcc0008010209 */
[----:B------:R-:W-:Y:S05]  /*1640*/  @P0 BRA `(.L_x_113) ;  /* 0x000000b000000947 */ /* 0x000fea0003800000 */
[----:B------:R-:W-:-:S13]  /*1650*/  ISETP.GE.AND P0, PT, R228, c[0x0][0x220], PT ;  /* 0x00008800e4007a0c */ /* 0x000fda0003f06270 */
[----:B------:R1:W-:Y:S01]  /*1660*/  @P0 STS.128 [R191+0x2800], RZ ;  /* 0x002800ffbf000388 */ /* 0x0003e20000000c00 */
[----:B------:R-:W-:Y:S05]  /*1670*/  @P0 BRA `(.L_x_113) ;  /* 0x0000008000000947 */ /* 0x000fea0003800000 */
[----:B-1----:R-:W-:-:S04]  /*1680*/  IADD3 R15, P0, R20, UR10, RZ ;  /* 0x0000000a140f7c10 */ /* 0x002fc8000ff1e0ff */
[----:B------:R-:W-:Y:S02]  /*1690*/  IADD3.X R12, R23, UR9, RZ, P0, !PT ;  /* 0x00000009170c7c10 */ /* 0x000fe400087fe4ff */
[----:B------:R-:W-:-:S04]  /*16a0*/  LEA R14, P0, R15, c[0x0][0x168], 0x1 ;  /* 0x00005a000f0e7a11 */ /* 0x000fc800078008ff */
[----:B------:R-:W-:-:S05]  /*16b0*/  LEA.HI.X R15, R15, c[0x0][0x16c], R12, 0x1, P0 ;  /* 0x00005b000f0f7a11 */ /* 0x000fca00000f0c0c */
[----:B------:R-:W-:Y:S01]  /*16c0*/  @!PT LDS RZ, [RZ] ;  /* 0x00000000fffff984 */ /* 0x000fe20000000800 */
[----:B------:R-:W-:Y:S01]  /*16d0*/  @!PT LDS RZ, [RZ] ;  /* 0x00000000fffff984 */ /* 0x000fe20000000800 */
[----:B------:R-:W-:Y:S01]  /*16e0*/  @!PT LDS RZ, [RZ] ;  /* 0x00000000fffff984 */ /* 0x000fe20000000800 */
[----:B------:R1:W-:Y:S04]  /*16f0*/  LDGSTS.E.BYPASS.LTC128B.128 [R191+0x2800], [R14.64] ;  /* 0x028000000ebf7fae */ /* 0x0003e8000b901d52 */
.L_x_113:
[----:B------:R-:W-:Y:S05]  /*1700*/  BSYNC B0 ;  /* 0x0000000000007941 */ /* 0x000fea0003800000 */
.L_x_112:
[----:B------:R-:W-:Y:S01]  /*1710*/  ISETP.GE.AND P0, PT, R4, UR21, PT ;  /* 0x0000001504007c0c */ /* 0x000fe2000bf06270 */
[----:B------:R-:W-:-:S12]  /*1720*/  BSSY B0, `(.L_x_114) ;  /* 0x0000010000007945 */ /* 0x000fd80003800000 */
[----:B------:R-:W-:Y:S05]  /*1730*/  @P0 BRA `(.L_x_115) ;  /* 0x000000e000000947 */ /* 0x000fea0003800000 */
[----:B------:R-:W-:-:S13]  /*1740*/  ISETP.GE.AND P0, PT, R228, c[0x0][0x220], PT ;  /* 0x00008800e4007a0c */ /* 0x000fda0003f06270 */
[----:B------:R1:W-:Y:S01]  /*1750*/  @P0 STS.128 [R191+0x3000], RZ ;  /* 0x003000ffbf000388 */ /* 0x0003e20000000c00 */
[----:B------:R-:W-:Y:S05]  /*1760*/  @P0 BRA `(.L_x_115) ;  /* 0x000000b000000947 */ /* 0x000fea0003800000 */
[----:B-1----:R-:W-:Y:S02]  /*1770*/  IMAD.U32 R14, RZ, RZ, UR20 ;  /* 0x00000014ff0e7e24 */ /* 0x002fe4000f8e00ff */
[----:B------:R-:W-:Y:S02]  /*1780*/  IMAD.MOV.U32 R15, RZ, RZ, c[0x0][0x19c] ;  /* 0x00006700ff0f7624 */ /* 0x000fe400078e00ff */
[----:B------:R-:W-:Y:S01]  /*1790*/  IMAD.U32 R12, RZ, RZ, UR20 ;  /* 0x00000014ff0c7e24 */ /* 0x000fe2000f8e00ff */
        /* <DEDUP_REMOVED lines=8> */
.L_x_115:
[----:B------:R-:W-:Y:S05]  /*1820*/  BSYNC B0 ;  /* 0x0000000000007941 */ /* 0x000fea0003800000 */
.L_x_114:
[----:B------:R-:W-:Y:S01]  /*1830*/  ISETP.GE.AND P0, PT, R2, UR21, PT ;  /* 0x0000001502007c0c */ /* 0x000fe2000bf06270 */
[----:B------:R-:W-:-:S12]  /*1840*/  BSSY B0, `(.L_x_116) ;  /* 0x0000011000007945 */ /* 0x000fd80003800000 */
[----:B------:R-:W-:Y:S05]  /*1850*/  @P0 BRA `(.L_x_117) ;  /* 0x000000f000000947 */ /* 0x000fea0003800000 */
[----:B------:R-:W-:-:S13]  /*1860*/  ISETP.GE.AND P0, PT, R228, c[0x0][0x220], PT ;  /* 0x00008800e4007a0c */ /* 0x000fda0003f06270 */
[----:B------:R1:W-:Y:S01]  /*1870*/  @P0 STS.128 [R191+0x3800], RZ ;  /* 0x003800ffbf000388 */ /* 0x0003e20000000c00 */
[----:B------:R-:W-:Y:S05]  /*1880*/  @P0 BRA `(.L_x_117) ;  /* 0x000000c000000947 */ /* 0x000fea0003800000 */
[----:B------:R-:W-:Y:S01]  /*1890*/  IMAD.U32 R12, RZ, RZ, UR20 ;  /* 0x00000014ff0c7e24 */ /* 0x000fe2000f8e00ff */
[----:B------:R-:W-:Y:S01]  /*18a0*/  ULDC UR4, c[0x0][0x19c] ;  /* 0x0000670000047ab9 */ /* 0x000fe20000000800 */
[----:B------:R-:W-:Y:S01]  /*18b0*/  IMAD.MOV.U32 R22, RZ, RZ, R20 ;  /* 0x000000ffff167224 */ /* 0x000fe200078e0014 */
[----:B------:R-:W-:-:S03]  /*18c0*/  UIMAD UR4, UR4, 0x60, URZ ;  /* 0x00000060040478a4 */ /* 0x000fc6000f8e023f */
[----:B------:R-:W-:-:S05]  /*18d0*/  IMAD.WIDE.U32 R22, R12, 0x60, R22 ;  /* 0x000000600c167825 */ /* 0x000fca00078e0016 */
[----:B------:R-:W-:Y:S02]  /*18e0*/  IADD3 R12, R23, UR4, RZ ;  /* 0x00000004170c7c10 */ /* 0x000fe4000fffe0ff */
[----:B-1----:R-:W-:-:S04]  /*18f0*/  LEA R14, P0, R22, c[0x0][0x168], 0x1 ;  /* 0x00005a00160e7a11 */ /* 0x002fc800078008ff */
[----:B------:R-:W-:-:S05]  /*1900*/  LEA.HI.X R15, R22, c[0x0][0x16c], R12, 0x1, P0 ;  /* 0x00005b00160f7a11 */ /* 0x000fca00000f0c0c */
[----:B------:R-:W-:Y:S01]  /*1910*/  @!PT LDS RZ, [RZ] ;  /* 0x00000000fffff984 */ /* 0x000fe20000000800 */
[----:B------:R-:W-:Y:S01]  /*1920*/  @!PT LDS RZ, [RZ] ;  /* 0x00000000fffff984 */ /* 0x000fe20000000800 */
[----:B------:R-:W-:Y:S01]  /*1930*/  @!PT LDS RZ, [RZ] ;  /* 0x00000000fffff984 */ /* 0x000fe20000000800 */
[----:B------:R1:W-:Y:S04]  /*1940*/  LDGSTS.E.BYPASS.LTC128B.128 [R191+0x3800], [R14.64] ;  /* 0x038000000ebf7fae */ /* 0x0003e8000b901d52 */
.L_x_117:
[----:B------:R-:W-:Y:S05]  /*1950*/  BSYNC B0 ;  /* 0x0000000000007941 */ /* 0x000fea0003800000 */
.L_x_116:
[----:B------:R-:W-:Y:S01]  /*1960*/  ULDC.64 UR4, c[0x0][0x318] ;  /* 0x0000c60000047ab9 */ /* 0x000fe20000000a00 */
[----:B------:R-:W0:Y:S01]  /*1970*/  LDGDEPBAR ;  /* 0x00000000000079af */ /* 0x000e220000000000 */
[----:B------:R-:W-:-:S04]  /*1980*/  UISETP.NE.U32.AND UP1, UPT, URZ, UR4, UPT ;  /* 0x000000043f00728c */ /* 0x000fc8000bf25070 */
[----:B------:R-:W-:-:S03]  /*1990*/  UISETP.NE.AND.EX UP1, UPT, URZ, UR5, UPT, UP1 ;  /* 0x000000053f00728c */ /* 0x000fc6000bf25310 */
[----:B------:R-:W-:-:S03]  /*19a0*/  ULDC.64 UR4, c[0x0][0x320] ;  /* 0x0000c80000047ab9 */ /* 0x000fc60000000a00 */
[----:B------:R-:W-:-:S05]  /*19b0*/  PLOP3.LUT P0, PT, PT, PT, UP1, 0x80, 0x0 ;  /* 0x000000000000781c */ /* 0x000fca0003f0f018 */
[----:B------:R-:W-:Y:S02]  /*19c0*/  @UP1 USHF.R.S32.HI UR28, URZ, 0x1f, UR6 ;  /* 0x0000001f3f1c1899 */ /* 0x000fe40008011406 */
[----:B------:R-:W-:Y:S02]  /*19d0*/  @UP1 UMOV UR30, UR12 ;  /* 0x0000000c001e1c82 */ /* 0x000fe40008000000 */
[----:B------:R-:W-:Y:S02]  /*19e0*/  @UP1 UIMAD UR28, UR28, UR4, URZ ;  /* 0x000000041c1c12a4 */ /* 0x000fe4000f8e023f */
[----:B------:R-:W-:Y:S02]  /*19f0*/  @UP1 UMOV UR31, UR27 ;  /* 0x0000001b001f1c82 */ /* 0x000fe40008000000 */
[----:B------:R-:W-:Y:S01]  /*1a00*/  @UP1 UIMAD.WIDE.U32 UR30, UR6, UR4, UR30 ;  /* 0x00000004061e12a5 */ /* 0x000fe2000f8e001e */
[----:B------:R-:W-:Y:S01]  /*1a10*/  LOP3.LUT R21, R10, 0xfffffff8, RZ, 0xc0, !PT ;  /* 0xfffffff80a157812 */ /* 0x000fe200078ec0ff */
[----:B------:R-:W-:Y:S01]  /*1a20*/  @UP1 UIMAD UR5, UR6, UR5, UR28 ;  /* 0x00000005060512a4 */ /* 0x000fe2000f8e021c */
[----:B-1----:R-:W-:Y:S01]  /*1a30*/  SHF.R.S32.HI R14, RZ, 0x1f, R9 ;  /* 0x0000001fff0e7819 */ /* 0x002fe20000011409 */
[----:B------:R-:W-:Y:S01]  /*1a40*/  ULDC UR4, c[0x0][0x318] ;  /* 0x0000c60000047ab9 */ /* 0x000fe20000000800 */
[----:B------:R-:W-:-:S04]  /*1a50*/  DEPBAR.LE SB0, 0x0 ;  /* 0x000080000000791a */ /* 0x000fc80000000000 */
[----:B------:R-:W-:Y:S02]  /*1a60*/  @UP1 ULEA UR28, UP0, UR30, UR4, 0x2 ;  /* 0x000000041e1c1291 */ /* 0x000fe4000f80103f */
[----:B------:R-:W-:Y:S02]  /*1a70*/  @UP1 UIADD3 UR5, UR31, UR5, URZ ;  /* 0x000000051f051290 */ /* 0x000fe4000fffe03f */
[----:B------:R-:W-:Y:S02]  /*1a80*/  ULDC UR4, c[0x0][0x31c] ;  /* 0x0000c70000047ab9 */ /* 0x000fe40000000800 */
[----:B------:R-:W-:Y:S01]  /*1a90*/  @UP1 ULEA.HI.X UR29, UR30, UR4, UR5, 0x2, UP0 ;  /* 0x000000041e1d1291 */ /* 0x000fe200080f1405 */
[----:B------:R-:W-:-:S05]  /*1aa0*/  IMAD.U32 R22, RZ, RZ, UR28 ;  /* 0x0000001cff167e24 */ /* 0x000fca000f8e00ff */
[----:B------:R-:W-:-:S05]  /*1ab0*/  IMAD.U32 R23, RZ, RZ, UR29 ;  /* 0x0000001dff177e24 */ /* 0x000fca000f8e00ff */
[----:B------:R-:W5:Y:S01]  /*1ac0*/  @P0 LDG.E R15, [R22.64] ;  /* 0x00000012160f0981 */ /* 0x000f62000c1e1900 */
[----:B------:R-:W-:Y:S01]  /*1ad0*/  LOP3.LUT R10, R7, 0x7fffffe, RZ, 0xc0, !PT ;  /* 0x07fffffe070a7812 */ /* 0x000fe200078ec0ff */
[----:B------:R-:W-:Y:S01]  /*1ae0*/  IMAD.SHL.U32 R178, R13, 0x8, RZ ;  /* 0x000000080db27824 */ /* 0x000fe200078e00ff */
[----:B------:R-:W-:Y:S01]  /*1af0*/  SHF.R.S32.HI R17, RZ, 0x4, R8 ;  /* 0x00000004ff117819 */ /* 0x000fe20000011408 */
[----:B------:R-:W-:Y:S01]  /*1b00*/  IMAD.MOV.U32 R234, RZ, RZ, R232 ;  /* 0x000000ffffea7224 */ /* 0x000fe200078e00e8 */
[----:B------:R-:W-:Y:S01]  /*1b10*/  SHF.R.S32.HI R189, RZ, 0x1f, R6 ;  /* 0x0000001fffbd7819 */ /* 0x000fe20000011406 */
[----:B------:R-:W-:Y:S01]  /*1b20*/  IMAD.IADD R10, R9, 0x1, -R10 ;  /* 0x00000001090a7824 */ /* 0x000fe200078e0a0a */
[----:B------:R-:W-:Y:S01]  /*1b30*/  LEA.HI R9, R14, R9, RZ, 0x3 ;  /* 0x000000090e097211 */ /* 0x000fe200078f18ff */
[----:B------:R-:W-:Y:S01]  /*1b40*/  IMAD.U32 R181, RZ, RZ, UR23 ;  /* 0x00000017ffb57e24 */ /* 0x000fe2000f8e00ff */
[----:B------:R-:W5:Y:S01]  /*1b50*/  @P0 MUFU.RCP R14, c[0x0][0x238] ;  /* 0x00008e00000e0b08 */ /* 0x000f620000001000 */
[----:B------:R-:W-:Y:S01]  /*1b60*/  BAR.SYNC.DEFER_BLOCKING 0x0 ;  /* 0x0000000000007b1d */ /* 0x000fe20000010000 */
[----:B------:R-:W-:Y:S01]  /*1b70*/  ISETP.GE.AND P1, PT, R16, UR21, PT ;  /* 0x0000001510007c0c */ /* 0x000fe2000bf26270 */
[----:B------:R-:W-:Y:S01]  /*1b80*/  IMAD.IADD R16, R182, 0x1, -R21 ;  /* 0x00000001b6107824 */ /* 0x000fe200078e0a15 */
[----:B------:R-:W-:Y:S01]  /*1b90*/  LEA.HI R12, R8, R17, RZ, 0x1 ;  /* 0x00000011080c7211 */ /* 0x000fe200078f08ff */
[----:B------:R-:W-:Y:S01]  /*1ba0*/  IMAD.SHL.U32 R9, R9, 0x20, RZ ;  /* 0x0000002009097824 */ /* 0x000fe200078e00ff */
[----:B------:R-:W-:Y:S01]  /*1bb0*/  LEA.HI R189, R189, R6, RZ, 0x2 ;  /* 0x00000006bdbd7211 */ /* 0x000fe200078f10ff */
[----:B------:R-:W-:Y:S01]  /*1bc0*/  IMAD.SHL.U32 R182, R182, 0x2, RZ ;  /* 0x00000002b6b67824 */ /* 0x000fe200078e00ff */
[----:B------:R-:W-:Y:S01]  /*1bd0*/  LOP3.LUT R12, R12, 0xfffffffe, RZ, 0xc0, !PT ;  /* 0xfffffffe0c0c7812 */ /* 0x000fe200078ec0ff */
[----:B------:R-:W-:Y:S01]  /*1be0*/  BSSY B0, `(.L_x_118) ;  /* 0x0000040000007945 */ /* 0x000fe20003800000 */
[----:B------:R-:W-:-:S02]  /*1bf0*/  LOP3.LUT R189, R189, 0xfffffffc, RZ, 0xc0, !PT ;  /* 0xfffffffcbdbd7812 */ /* 0x000fc400078ec0ff */
[----:B------:R-:W-:Y:S01]  /*1c00*/  LEA.HI R8, R16, R16, RZ, 0x1 ;  /* 0x0000001010087211 */ /* 0x000fe200078f08ff */
[----:B------:R-:W-:Y:S01]  /*1c10*/  IMAD.IADD R12, R17, 0x1, -R12 ;  /* 0x00000001110c7824 */ /* 0x000fe200078e0a0c */
[----:B------:R-:W-:Y:S01]  /*1c20*/  LOP3.LUT R9, R9, 0xffffff00, RZ, 0xc0, !PT ;  /* 0xffffff0009097812 */ /* 0x000fe200078ec0ff */
[----:B------:R-:W-:Y:S01]  /*1c30*/  IMAD.IADD R189, R6, 0x1, -R189 ;  /* 0x0000000106bd7824 */ /* 0x000fe200078e0abd */
[----:B------:R-:W-:Y:S01]  /*1c40*/  LOP3.LUT R7, R8, 0x7fffffe, RZ, 0xc0, !PT ;  /* 0x07fffffe08077812 */ /* 0x000fe200078ec0ff */
[----:B------:R-:W-:Y:S01]  /*1c50*/  IMAD.SHL.U32 R179, R12, 0x8, RZ ;  /* 0x000000080cb37824 */ /* 0x000fe200078e00ff */
[C---:B------:R-:W-:Y:S01]  /*1c60*/  LEA R17, R6.reuse, UR7, 0x4 ;  /* 0x0000000706117c11 */ /* 0x040fe2000f8e20ff */
[--C-:B------:R-:W-:Y:S01]  /*1c70*/  IMAD R6, R6, 0x200, R9.reuse ;  /* 0x0000020006067824 */ /* 0x100fe200078e0209 */
[----:B------:R-:W-:Y:S01]  /*1c80*/  SHF.R.S32.HI R8, RZ, 0x1, R8 ;  /* 0x00000001ff087819 */ /* 0x000fe20000011408 */
[----:B------:R-:W-:Y:S01]  /*1c90*/  IMAD R180, R10, 0x20, R9 ;  /* 0x000000200ab47824 */ /* 0x000fe200078e0209 */
[----:B------:R-:W-:Y:S01]  /*1ca0*/  SHF.R.S32.HI R190, RZ, 0x1f, R19 ;  /* 0x0000001fffbe7819 */ /* 0x000fe20000011413 */
[----:B------:R-:W-:Y:S01]  /*1cb0*/  IMAD.SHL.U32 R9, R11, 0x40, RZ ;  /* 0x000000400b097824 */ /* 0x000fe200078e00ff */
[----:B------:R-:W-:Y:S01]  /*1cc0*/  ULDC.64 UR6, c[0x0][0x1a0] ;  /* 0x0000680000067ab9 */ /* 0x000fe20000000a00 */
[----:B------:R1:W-:Y:S01]  /*1cd0*/  @P1 STS [R191+0x4000], RZ ;  /* 0x004000ffbf001388 */ /* 0x0003e20000000800 */
[----:B------:R-:W-:Y:S01]  /*1ce0*/  IMAD.SHL.U32 R11, R8, 0x40, RZ ;  /* 0x00000040080b7824 */ /* 0x000fe200078e00ff */
[----:B------:R-:W-:Y:S01]  /*1cf0*/  USHF.L.U64.HI UR11, UR6, UR11, UR7 ;  /* 0x0000000b060b7299 */ /* 0x000fe20008010207 */
[----:B------:R-:W-:Y:S01]  /*1d00*/  LEA.HI R190, R190, R19, RZ, 0x2 ;  /* 0x00000013bebe7211 */ /* 0x000fe200078f10ff */
[----:B------:R1:W-:Y:S01]  /*1d10*/  @P1 STS [R191+0x4004], RZ ;  /* 0x004004ffbf001388 */ /* 0x0003e20000000800 */
[----:B------:R-:W-:Y:S01]  /*1d20*/  USHF.L.U32 UR12, UR6, 0x7, URZ ;  /* 0x00000007060c7899 */ /* 0x000fe2000800063f */
[----:B------:R-:W-:Y:S01]  /*1d30*/  LOP3.LUT R11, R11, 0xc0, RZ, 0xc0, !PT ;  /* 0x000000c00b0b7812 */ /* 0x000fe200078ec0ff */
[----:B------:R-:W-:Y:S01]  /*1d40*/  UIMAD UR4, UR11, UR24, URZ ;  /* 0x000000180b0472a4 */ /* 0x000fe2000f8e023f */
[----:B------:R1:W-:Y:S01]  /*1d50*/  @P1 STS.64 [R191+0x4008], RZ ;  /* 0x004008ffbf001388 */ /* 0x0003e20000000a00 */
[----:B------:R-:W-:Y:S01]  /*1d60*/  SHF.R.S32.HI R190, RZ, 0x2, R190 ;  /* 0x00000002ffbe7819 */ /* 0x000fe200000114be */
[----:B------:R-:W-:Y:S01]  /*1d70*/  IMAD.IADD R7, R16, 0x1, -R7 ;  /* 0x0000000110077824 */ /* 0x000fe200078e0a07 */
[----:B------:R-:W-:Y:S01]  /*1d80*/  LOP3.LUT R178, R11, 0x8, R178, 0xf8, !PT ;  /* 0x000000080bb27812 */ /* 0x000fe200078ef8b2 */
[----:B------:R-:W-:Y:S01]  /*1d90*/  UIMAD UR14, UR14, UR12, UR4 ;  /* 0x0000000c0e0e72a4 */ /* 0x000fe2000f8e0204 */
[----:B------:R-:W-:Y:S01]  /*1da0*/  SHF.R.U32.HI R11, RZ, 0x3, R11 ;  /* 0x00000003ff0b7819 */ /* 0x000fe2000001160b */
[----:B------:R-:W-:Y:S01]  /*1db0*/  IMAD R6, R10, 0x20, R6 ;  /* 0x000000200a067824 */ /* 0x000fe200078e0206 */
[----:B------:R-:W-:Y:S01]  /*1dc0*/  IADD3 R16, R17, 0x1, R190 ;  /* 0x0000000111107810 */ /* 0x000fe20007ffe0be */
[----:B------:R-:W-:Y:S01]  /*1dd0*/  IMAD R7, R12, 0x8, R7 ;  /* 0x000000080c077824 */ /* 0x000fe200078e0207 */
[----:B------:R-:W-:Y:S01]  /*1de0*/  LOP3.LUT R178, R178, R11, RZ, 0x3c, !PT ;  /* 0x0000000bb2b27212 */ /* 0x000fe200078e3cff */
[----:B------:R-:W-:Y:S01]  /*1df0*/  UMOV UR4, URZ ;  /* 0x0000003f00047c82 */ /* 0x000fe20008000000 */
[----:B------:R-:W-:-:S02]  /*1e00*/  IADD3 R181, R181, -UR17, R16 ;  /* 0x80000011b5b57c10 */ /* 0x000fc4000fffe010 */
[----:B------:R-:W-:Y:S01]  /*1e10*/  LOP3.LUT R182, R182, 0x6, RZ, 0xc0, !PT ;  /* 0x00000006b6b67812 */ /* 0x000fe200078ec0ff */
[----:B------:R-:W-:Y:S01]  /*1e20*/  IMAD.U32 R178, R7, 0x20, R178 ;  /* 0x0000002007b27824 */ /* 0x000fe200078e00b2 */
[----:B------:R-:W-:Y:S01]  /*1e30*/  IADD3 R181, R181, c[0x0][0x2e8], RZ ;  /* 0x0000ba00b5b57a10 */ /* 0x000fe20007ffe0ff */
[----:B-----5:R-:W-:-:S04]  /*1e40*/  @P0 FMUL.FTZ R14, R15, R14 ;  /* 0x0000000e0f0e0220 */ /* 0x020fc80000410000 */
[----:B------:R-:W5:Y:S01]  /*1e50*/  @P0 R2UR UR5, R14 ;  /* 0x000000000e0503c2 */ /* 0x000f6200000e0000 */
[----:B------:R-:W-:Y:S02]  /*1e60*/  LOP3.LUT P0, RZ, R8, 0x2, RZ, 0xc0, !PT ;  /* 0x0000000208ff7812 */ /* 0x000fe4000780c0ff */
[----:B------:R-:W-:Y:S01]  /*1e70*/  LOP3.LUT R8, R9, 0xc0, RZ, 0xc0, !PT ;  /* 0x000000c009087812 */ /* 0x000fe200078ec0ff */
[----:B------:R-:W-:Y:S01]  /*1e80*/  IMAD.U32 R9, RZ, RZ, UR24 ;  /* 0x00000018ff097e24 */ /* 0x000fe2000f8e00ff */
[----:B------:R-:W-:Y:S02]  /*1e90*/  SEL R3, R3, 0xfffffff0, !P0 ;  /* 0xfffffff003037807 */ /* 0x000fe40004000000 */
[----:B------:R-:W-:Y:S02]  /*1ea0*/  LOP3.LUT R179, R8, 0x8, R179, 0xf8, !PT ;  /* 0x0000000808b37812 */ /* 0x000fe400078ef8b3 */
[----:B------:R-:W-:-:S04]  /*1eb0*/  SHF.R.U32.HI R8, RZ, 0x3, R8 ;  /* 0x00000003ff087819 */ /* 0x000fc80000011608 */
[----:B------:R-:W-:Y:S01]  /*1ec0*/  LOP3.LUT R179, R179, R8, RZ, 0x3c, !PT ;  /* 0x00000008b3b37212 */ /* 0x000fe200078e3cff */
[----:B------:R-:W-:-:S04]  /*1ed0*/  IMAD.WIDE.U32 R8, R9, UR12, R234 ;  /* 0x0000000c09087c25 */ /* 0x000fc8000f8e00ea */
[----:B------:R-:W-:Y:S01]  /*1ee0*/  IMAD.IADD R180, R179, 0x1, R180 ;  /* 0x00000001b3b47824 */ /* 0x000fe200078e02b4 */
[----:B------:R-:W-:Y:S01]  /*1ef0*/  IADD3 R11, R9, UR14, RZ ;  /* 0x0000000e090b7c10 */ /* 0x000fe2000fffe0ff */
[----:B------:R-:W-:Y:S01]  /*1f00*/  IMAD.IADD R179, R179, 0x1, R6 ;  /* 0x00000001b3b37824 */ /* 0x000fe200078e0206 */
[----:B-----5:R-:W-:Y:S01]  /*1f10*/  @UP1 UMOV UR4, UR5 ;  /* 0x0000000500041c82 */ /* 0x020fe20008000000 */
[----:B------:R-:W-:Y:S05]  /*1f20*/  @P1 BRA `(.L_x_119) ;  /* 0x000000b000001947 */ /* 0x000fea0003800000 */
[----:B-1----:R-:W-:-:S13]  /*1f30*/  ISETP.GE.AND P0, PT, R228, c[0x0][0x220], PT ;  /* 0x00008800e4007a0c */ /* 0x002fda0003f06270 */
        /* <DEDUP_REMOVED lines=10> */
.L_x_119:
[----:B-1----:R-:W-:Y:S05]  /*1fe0*/  BSYNC B0 ;  /* 0x0000000000007941 */ /* 0x002fea0003800000 */
.L_x_118:
[----:B------:R-:W-:Y:S01]  /*1ff0*/  ISETP.GE.AND P0, PT, R5, UR21, PT ;  /* 0x0000001505007c0c */ /* 0x000fe2000bf06270 */
[----:B------:R-:W-:Y:S01]  /*2000*/  ULDC UR5, c[0x0][0x1a4] ;  /* 0x0000690000057ab9 */ /* 0x000fe20000000800 */
[----:B------:R-:W-:Y:S01]  /*2010*/  BSSY B0, `(.L_x_120) ;  /* 0x0000010000007945 */ /* 0x000fe20003800000 */
[----:B------:R-:W-:Y:S02]  /*2020*/  USHF.L.U32 UR14, UR6, 0x5, URZ ;  /* 0x00000005060e7899 */ /* 0x000fe4000800063f */
[----:B------:R-:W-:-:S08]  /*2030*/  USHF.L.U64.HI UR13, UR6, UR13, UR5 ;  /* 0x0000000d060d7299 */ /* 0x000fd00008010205 */
[----:B------:R1:W-:Y:S01]  /*2040*/  @P0 STS.128 [R191+0x4800], RZ ;  /* 0x004800ffbf000388 */ /* 0x0003e20000000c00 */
[----:B------:R-:W-:Y:S05]  /*2050*/  @P0 BRA `(.L_x_121) ;  /* 0x000000b000000947 */ /* 0x000fea0003800000 */
[----:B------:R-:W-:-:S13]  /*2060*/  ISETP.GE.AND P0, PT, R228, c[0x0][0x220], PT ;  /* 0x00008800e4007a0c */ /* 0x000fda0003f06270 */
[----:B------:R1:W-:Y:S01]  /*2070*/  @P0 STS.128 [R191+0x4800], RZ ;  /* 0x004800ffbf000388 */ /* 0x0003e20000000c00 */
[----:B------:R-:W-:Y:S05]  /*2080*/  @P0 BRA `(.L_x_121) ;  /* 0x0000008000000947 */ /* 0x000fea0003800000 */
[----:B------:R-:W-:-:S04]  /*2090*/  IADD3 R6, P0, R8, UR14, RZ ;  /* 0x0000000e08067c10 */ /* 0x000fc8000ff1e0ff */
[----:B------:R-:W-:Y:S02]  /*20a0*/  IADD3.X R5, R11, UR13, RZ, P0, !PT ;  /* 0x0000000d0b057c10 */ /* 0x000fe400087fe4ff */
[----:B------:R-:W-:-:S04]  /*20b0*/  LEA R12, P0, R6, c[0x0][0x170], 0x1 ;  /* 0x00005c00060c7a11 */ /* 0x000fc800078008ff */
[----:B------:R-:W-:-:S05]  /*20c0*/  LEA.HI.X R13, R6, c[0x0][0x174], R5, 0x1, P0 ;  /* 0x00005d00060d7a11 */ /* 0x000fca00000f0c05 */
[----:B------:R-:W-:Y:S01]  /*20d0*/  @!PT LDS RZ, [RZ] ;  /* 0x00000000fffff984 */ /* 0x000fe20000000800 */
[----:B------:R-:W-:Y:S01]  /*20e0*/  @!PT LDS RZ, [RZ] ;  /* 0x00000000fffff984 */ /* 0x000fe20000000800 */
[----:B------:R-:W-:Y:S01]  /*20f0*/  @!PT LDS RZ, [RZ] ;  /* 0x00000000fffff984 */ /* 0x000fe20000000800 */
[----:B------:R1:W-:Y:S04]  /*2100*/  LDGSTS.E.BYPASS.LTC128B.128 [R191+0x4800], [R12.64] ;  /* 0x048000000cbf7fae */ /* 0x0003e8000b901d52 */
.L_x_121:
[----:B------:R-:W-:Y:S05]  /*2110*/  BSYNC B0 ;  /* 0x0000000000007941 */ /* 0x000fea0003800000 */
.L_x_120:
[----:B------:R-:W-:Y:S01]  /*2120*/  ISETP.GE.AND P0, PT, R4, UR21, PT ;  /* 0x0000001504007c0c */ /* 0x000fe2000bf06270 */
[----:B------:R-:W-:-:S12]  /*2130*/  BSSY B0, `(.L_x_122) ;  /* 0x0000011000007945 */ /* 0x000fd80003800000 */
[----:B------:R1:W-:Y:S01]  /*2140*/  @P0 STS.128 [R191+0x5000], RZ ;  /* 0x005000ffbf000388 */ /* 0x0003e20000000c00 */
[----:B------:R-:W-:Y:S05]  /*2150*/  @P0 BRA `(.L_x_123) ;  /* 0x000000e000000947 */ /* 0x000fea0003800000 */
[----:B------:R-:W-:-:S13]  /*2160*/  ISETP.GE.AND P0, PT, R228, c[0x0][0x220], PT ;  /* 0x00008800e4007a0c */ /* 0x000fda0003f06270 */
[----:B------:R1:W-:Y:S01]  /*2170*/  @P0 STS.128 [R191+0x5000], RZ ;  /* 0x005000ffbf000388 */ /* 0x0003e20000000c00 */
[----:B------:R-:W-:Y:S05]  /*2180*/  @P0 BRA `(.L_x_123) ;  /* 0x000000b000000947 */ /* 0x000fea0003800000 */
[----:B------:R-:W-:Y:S02]  /*2190*/  IMAD.U32 R5, RZ, RZ, UR6 ;  /* 0x00000006ff057e24 */ /* 0x000fe4000f8e00ff */
        /* <DEDUP_REMOVED lines=10> */
.L_x_123:
[----:B------:R-:W-:Y:S05]  /*2240*/  BSYNC B0 ;  /* 0x0000000000007941 */ /* 0x000fea0003800000 */
.L_x_122:
[----:B------:R-:W-:Y:S01]  /*2250*/  ISETP.GE.AND P0, PT, R2, UR21, PT ;  /* 0x0000001502007c0c */ /* 0x000fe2000bf06270 */
[----:B------:R-:W-:-:S12]  /*2260*/  BSSY B0, `(.L_x_124) ;  /* 0x0000012000007945 */ /* 0x000fd80003800000 */
[----:B------:R1:W-:Y:S01]  /*2270*/  @P0 STS.128 [R191+0x5800], RZ ;  /* 0x005800ffbf000388 */ /* 0x0003e20000000c00 */
        /* <DEDUP_REMOVED lines=16> */
.L_x_125:
[----:B------:R-:W-:Y:S05]  /*2380*/  BSYNC B0 ;  /* 0x0000000000007941 */ /* 0x000fea0003800000 */
.L_x_124:
[----:B------:R-:W-:Y:S01]  /*2390*/  IMAD.SHL.U32 R179, R179, 0x2, RZ ;  /* 0x00000002b3b37824 */ /* 0x000fe200078e00ff */
[----:B------:R-:W0:Y:S01]  /*23a0*/  LDGDEPBAR ;  /* 0x00000000000079af */ /* 0x000e220000000000 */
[----:B------:R-:W-:Y:S01]  /*23b0*/  IMAD.SHL.U32 R178, R178, 0x2, RZ ;  /* 0x00000002b2b27824 */ /* 0x000fe200078e00ff */
[----:B------:R-:W-:Y:S01]  /*23c0*/  UISETP.GE.AND UP0, UPT, UR22, 0x2, UPT ;  /* 0x000000021600788c */ /* 0x000fe2000bf06270 */
[----:B------:R-:W-:Y:S01]  /*23d0*/  IMAD R177, R0, 0x2, R179 ;  /* 0x0000000200b17824 */ /* 0x000fe200078e02b3 */
[----:B------:R-:W-:Y:S01]  /*23e0*/  LDSM.16.M88.4 R64, [R179] ;  /* 0x00000000b340783b */ /* 0x000fe20000000200 */
[----:B------:R-:W-:Y:S02]  /*23f0*/  IMAD R2, R3, 0x2, R178 ;  /* 0x0000000203027824 */ /* 0x000fe400078e02b2 */
[----:B------:R-:W-:Y:S01]  /*2400*/  IMAD.U32 R183, RZ, RZ, UR24 ;  /* 0x00000018ffb77e24 */ /* 0x000fe2000f8e00ff */
[----:B------:R-:W5:Y:S03]  /*2410*/  LDSM.16.M88.4 R132, [R178+0x2000] ;  /* 0x00200000b284783b */ /* 0x000f660000000200 */
[----:B------:R-:W-:Y:S01]  /*2420*/  IMAD R183, R183, 0x80, R182 ;  /* 0x00000080b7b77824 */ /* 0x000fe200078e02b6 */
[----:B------:R-:W1:Y:S04]  /*2430*/  LDSM.16.M88.4 R76, [R179+0x1000] ;  /* 0x00100000b34c783b */ /* 0x000e680000000200 */
[----:B------:R-:W2:Y:S04]  /*2440*/  LDSM.16.M88.4 R124, [R178+0x2400] ;  /* 0x00240000b27c783b */ /* 0x000ea80000000200 */
[----:B------:R-:W3:Y:S04]  /*2450*/  LDSM.16.M88.4 R116, [R178+0x2800] ;  /* 0x00280000b274783b */ /* 0x000ee80000000200 */
[----:B------:R-:W4:Y:S04]  /*2460*/  LDSM.16.M88.4 R108, [R178+0x2c00] ;  /* 0x002c0000b26c783b */ /* 0x000f280000000200 */
[----:B------:R-:W2:Y:S04]  /*2470*/  LDSM.16.M88.4 R100, [R178+0x3000] ;  /* 0x00300000b264783b */ /* 0x000ea80000000200 */
[----:B------:R-:W2:Y:S04]  /*2480*/  LDSM.16.M88.4 R92, [R178+0x3400] ;  /* 0x00340000b25c783b */ /* 0x000ea80000000200 */
[----:B------:R-:W2:Y:S04]  /*2490*/  LDSM.16.M88.4 R84, [R178+0x3800] ;  /* 0x00380000b254783b */ /* 0x000ea80000000200 */
[----:B------:R-:W2:Y:S04]  /*24a0*/  LDSM.16.M88.4 R172, [R178+0x3c00] ;  /* 0x003c0000b2ac783b */ /* 0x000ea80000000200 */
[----:B------:R-:W-:Y:S04]  /*24b0*/  LDSM.16.M88.4 R164, [R2+0x2000] ;  /* 0x0020000002a4783b */ /* 0x000fe80000000200 */
[----:B------:R-:W3:Y:S01]  /*24c0*/  LDSM.16.M88.4 R168, [R177+0x1000] ;  /* 0x00100000b1a8783b */ /* 0x000ee20000000200 */
[-C--:B-----5:R-:W-:Y:S03]  /*24d0*/  HMMA.16816.F32 R136, R64, R132.reuse, RZ ;  /* 0x000000844088723c */ /* 0x0a0fe600000018ff */
[----:B------:R-:W5:Y:S04]  /*24e0*/  LDSM.16.M88.4 R68, [R177] ;  /* 0x00000000b144783b */ /* 0x000f680000000200 */
[----:B------:R-:W4:Y:S01]  /*24f0*/  LDSM.16.M88.4 R72, [R2+0x3c00] ;  /* 0x003c00000248783b */ /* 0x000f220000000200 */
[C---:B-1----:R-:W-:Y:S03]  /*2500*/  HMMA.16816.F32 R60, R76.reuse, R132, RZ ;  /* 0x000000844c3c723c */ /* 0x042fe600000018ff */
[----:B------:R-:W1:Y:S04]  /*2510*/  LDSM.16.M88.4 R160, [R2+0x2400] ;  /* 0x0024000002a0783b */ /* 0x000e680000000200 */
[----:B------:R-:W1:Y:S01]  /*2520*/  LDSM.16.M88.4 R156, [R2+0x2800] ;  /* 0x00280000029c783b */ /* 0x000e620000000200 */
[-C--:B------:R-:W-:Y:S03]  /*2530*/  HMMA.16816.F32 R56, R76, R134.reuse, RZ ;  /* 0x000000864c38723c */ /* 0x080fe600000018ff */
[----:B------:R-:W1:Y:S04]  /*2540*/  LDSM.16.M88.4 R152, [R2+0x2c00] ;  /* 0x002c00000298783b */ /* 0x000e680000000200 */
[----:B------:R-:W1:Y:S01]  /*2550*/  LDSM.16.M88.4 R148, [R2+0x3000] ;  /* 0x003000000294783b */ /* 0x000e620000000200 */
[----:B------:R-:W-:Y:S03]  /*2560*/  HMMA.16816.F32 R132, R64, R134, RZ ;  /* 0x000000864084723c */ /* 0x000fe600000018ff */
[----:B------:R-:W1:Y:S04]  /*2570*/  LDSM.16.M88.4 R144, [R2+0x3400] ;  /* 0x003400000290783b */ /* 0x000e680000000200 */
[----:B------:R5:W1:Y:S01]  /*2580*/  LDSM.16.M88.4 R140, [R2+0x3800] ;  /* 0x00380000028c783b */ /* 0x000a620000000200 */
[----:B--2---:R-:W-:Y:S01]  /*2590*/  HMMA.16816.F32 R52, R76, R124, RZ ;  /* 0x0000007c4c34723c */ /* 0x004fe200000018ff */
[----:B------:R-:W-:-:S07]  /*25a0*/  DEPBAR.LE SB0, 0x0 ;  /* 0x000080000000791a */ /* 0x000fce0000000000 */
[C---:B---3--:R-:W-:Y:S08]  /*25b0*/  HMMA.16816.F32 R44, R76.reuse, R116, RZ ;  /* 0x000000744c2c723c */ /* 0x048ff000000018ff */
[----:B----4-:R-:W-:Y:S01]  /*25c0*/  HMMA.16816.F32 R36, R76, R108, RZ ;  /* 0x0000006c4c24723c */ /* 0x010fe200000018ff */
[----:B-----5:R-:W-:-:S07]  /*25d0*/  IADD3 R2, R178, 0x2000, RZ ;  /* 0x00002000b2027810 */ /* 0x020fce0007ffe0ff */
[----:B------:R-:W-:Y:S01]  /*25e0*/  HMMA.16816.F32 R28, R76, R100, RZ ;  /* 0x000000644c1c723c */ /* 0x000fe200000018ff */
[----:B------:R-:W-:Y:S01]  /*25f0*/  IMAD R176, R3, 0x2, R2 ;  /* 0x0000000203b07824 */ /* 0x000fe200078e0202 */
[C---:B------:R-:W-:Y:S02]  /*2600*/  IADD3 R2, R181.reuse, 0x8, RZ ;  /* 0x00000008b5027810 */ /* 0x040fe40007ffe0ff */
[----:B------:R-:W-:-:S04]  /*2610*/  IMNMX R3, R181, UR23, PT ;  /* 0x00000017b5037c17 */ /* 0x000fc8000b800200 */
[----:B------:R-:W-:Y:S01]  /*2620*/  HMMA.16816.F32 R20, R76, R92, RZ ;  /* 0x0000005c4c14723c */ /* 0x000fe200000018ff */
[----:B------:R-:W-:-:S07]  /*2630*/  IMNMX R2, R2, UR23, PT ;  /* 0x0000001702027c17 */ /* 0x000fce000b800200 */
        /* <DEDUP_REMOVED lines=12> */
[----:B------:R-:W-:Y:S08]  /*2700*/  HMMA.16816.F32 R88, R64, R84, RZ ;  /* 0x000000544058723c */ /* 0x000ff000000018ff */
        /* <DEDUP_REMOVED lines=8> */
[-C--:B------:R-:W-:Y:S08]  /*2790*/  HMMA.16816.F32 R64, R64, R174.reuse, RZ ;  /* 0x000000ae4040723c */ /* 0x080ff000000018ff */
[----:B------:R-:W-:Y:S08]  /*27a0*/  HMMA.16816.F32 R76, R76, R174, RZ ;  /* 0x000000ae4c4c723c */ /* 0x000ff000000018ff */
[-C--:B------:R-:W-:Y:S08]  /*27b0*/  HMMA.16816.F32 R60, R168, R164.reuse, R60 ;  /* 0x000000a4a83c723c */ /* 0x080ff0000000183c */
[C---:B------:R-:W-:Y:S08]  /*27c0*/  HMMA.16816.F32 R136, R68.reuse, R164, R136 ;  /* 0x000000a44488723c */ /* 0x040ff00000001888 */
[----:B------:R-:W-:Y:S08]  /*27d0*/  HMMA.16816.F32 R132, R68, R166, R132 ;  /* 0x000000a64484723c */ /* 0x000ff00000001884 */
[-C--:B------:R-:W-:Y:S08]  /*27e0*/  HMMA.16816.F32 R4, R168, R72.reuse, R4 ;  /* 0x00000048a804723c */ /* 0x080ff00000001804 */
[C---:B------:R-:W-:Y:S07]  /*27f0*/  HMMA.16816.F32 R80, R68.reuse, R72, R80 ;  /* 0x000000484450723c */ /* 0x040fee0000001850 */
[----:B------:R-:W-:Y:S01]  /*2800*/  IADD3 R72, R183, 0x1, RZ ;  /* 0x00000001b7487810 */ /* 0x000fe20007ffe0ff */
[----:B-1----:R-:W-:Y:S03]  /*2810*/  HMMA.16816.F32 R128, R68, R160, R128 ;  /* 0x000000a04480723c */ /* 0x002fe60000001880 */
[----:B------:R-:W-:-:S02]  /*2820*/  ISETP.GE.AND P3, PT, R72, R3, PT ;  /* 0x000000034800720c */ /* 0x000fc40003f66270 */
[----:B------:R-:W-:-:S03]  /*2830*/  ISETP.GE.AND P1, PT, R72, R2, PT ;  /* 0x000000024800720c */ /* 0x000fc60003f26270 */
[C---:B------:R-:W-:Y:S08]  /*2840*/  HMMA.16816.F32 R120, R68.reuse, R156, R120 ;  /* 0x0000009c4478723c */ /* 0x040ff00000001878 */
        /* <DEDUP_REMOVED lines=10> */
[----:B------:R-:W-:Y:S07]  /*28f0*/  HMMA.16816.F32 R64, R68, R74, R64 ;  /* 0x0000004a4440723c */ /* 0x000fee0000001840 */
[C---:B------:R-:W-:Y:S01]  /*2900*/  IADD3 R70, R183.reuse, 0x8, RZ ;  /* 0x00000008b7467810 */ /* 0x040fe20007ffe0ff */
[----:B------:R-:W-:Y:S01]  /*2910*/  HMMA.16816.F32 R8, R168, R142, R8 ;  /* 0x0000008ea808723c */ /* 0x000fe20000001808 */
[----:B------:R-:W1:Y:S01]  /*2920*/  I2F R142, R72 ;  /* 0x00000048008e7306 */ /* 0x000e620000201400 */
[----:B------:R-:W-:-:S02]  /*2930*/  IADD3 R71, R183, 0x9, RZ ;  /* 0x00000009b7477810 */ /* 0x000fc40007ffe0ff */
[C---:B------:R-:W-:Y:S02]  /*2940*/  ISETP.GE.AND P2, PT, R70.reuse, R3, PT ;  /* 0x000000034600720c */ /* 0x040fe40003f46270 */
[----:B------:R-:W-:Y:S02]  /*2950*/  ISETP.GE.AND P6, PT, R70, R2, PT ;  /* 0x000000024600720c */ /* 0x000fe40003fc6270 */
[C---:B------:R-:W-:Y:S01]  /*2960*/  HMMA.16816.F32 R12, R168.reuse, R140, R12 ;  /* 0x0000008ca80c723c */ /* 0x040fe2000000180c */
[----:B------:R-:W2:Y:S06]  /*2970*/  I2F R69, R70 ;  /* 0x0000004600457306 */ /* 0x000eac0000201400 */
[C---:B------:R-:W-:Y:S01]  /*2980*/  IADD3 R141, R181.reuse, 0x40, RZ ;  /* 0x00000040b58d7810 */ /* 0x040fe20007ffe0ff */
[C---:B------:R-:W-:Y:S01]  /*2990*/  HMMA.16816.F32 R56, R168.reuse, R166, R56 ;  /* 0x000000a6a838723c */ /* 0x040fe20000001838 */
[----:B------:R-:W-:Y:S01]  /*29a0*/  IADD3 R140, R181, 0x48, RZ ;  /* 0x00000048b58c7810 */ /* 0x000fe20007ffe0ff */
[C---:B-1----:R-:W-:Y:S01]  /*29b0*/  FFMA.FTZ R68, R142.reuse, UR4, R137 ;  /* 0x000000048e447c23 */ /* 0x042fe20008010089 */
[----:B------:R-:W-:Y:S01]  /*29c0*/  IMNMX R141, R141, UR23, PT ;  /* 0x000000178d8d7c17 */ /* 0x000fe2000b800200 */
[----:B------:R-:W-:Y:S01]  /*29d0*/  FFMA.FTZ R61, R142, UR4, R61 ;  /* 0x000000048e3d7c23 */ /* 0x000fe2000801003d */
[----:B------:R-:W-:Y:S01]  /*29e0*/  IMNMX R140, R140, UR23, PT ;  /* 0x000000178c8c7c17 */ /* 0x000fe2000b800200 */
[----:B------:R-:W-:Y:S01]  /*29f0*/  FFMA.FTZ R63, R142, UR4, R63 ;  /* 0x000000048e3f7c23 */ /* 0x000fe2000801003f */
[C---:B------:R-:W-:Y:S01]  /*2a00*/  ISETP.GE.AND P0, PT, R72.reuse, R141, PT ;  /* 0x0000008d4800720c */ /* 0x040fe20003f06270 */
[----:B------:R-:W-:Y:S01]  /*2a10*/  HMMA.16816.F32 R76, R168, R74, R76 ;  /* 0x0000004aa84c723c */ /* 0x000fe2000000184c */
[C---:B--2---:R-:W-:Y:S01]  /*2a20*/  FFMA.FTZ R132, R69.reuse, UR4, R132 ;  /* 0x0000000445847c23 */ /* 0x044fe20008010084 */
[----:B------:R-:W-:Y:S01]  /*2a30*/  ISETP.GE.AND P4, PT, R72, R140, PT ;  /* 0x0000008c4800720c */ /* 0x000fe20003f86270 */
[----:B------:R-:W-:Y:S01]  /*2a40*/  FFMA.FTZ R134, R69, UR4, R134 ;  /* 0x0000000445867c23 */ /* 0x000fe20008010086 */
[----:B------:R-:W-:-:S02]  /*2a50*/  FSEL R68, R68, -INF , !P3 ;  /* 0xff80000044447808 */ /* 0x000fc40005800000 */
[----:B------:R-:W-:Y:S01]  /*2a60*/  ISETP.GE.AND P5, PT, R70, R141, PT ;  /* 0x0000008d4600720c */ /* 0x000fe20003fa6270 */
[----:B------:R-:W-:Y:S01]  /*2a70*/  FFMA.FTZ R74, R142, UR4, R139 ;  /* 0x000000048e4a7c23 */ /* 0x000fe2000801008b */
[C---:B------:R-:W-:Y:S01]  /*2a80*/  HMMA.16816.F32 R52, R168.reuse, R160, R52 ;  /* 0x000000a0a834723c */ /* 0x040fe20000001834 */
[----:B------:R-:W-:Y:S02]  /*2a90*/  ISETP.GE.AND P3, PT, R70, R140, PT ;  /* 0x0000008c4600720c */ /* 0x000fe40003f66270 */
[----:B------:R-:W-:Y:S01]  /*2aa0*/  FSEL R192, R63, -INF , !P4 ;  /* 0xff8000003fc07808 */ /* 0x000fe20006000000 */
[----:B------:R-:W1:Y:S01]  /*2ab0*/  I2F R70, R71 ;  /* 0x0000004700467306 */ /* 0x000e620000201400 */
[----:B------:R-:W-:Y:S02]  /*2ac0*/  FSEL R74, R74, -INF , !P1 ;  /* 0xff8000004a4a7808 */ /* 0x000fe40004800000 */
[C---:B------:R-:W-:Y:S01]  /*2ad0*/  ISETP.GE.AND P1, PT, R71.reuse, R3, PT ;  /* 0x000000034700720c */ /* 0x040fe20003f26270 */
[----:B------:R-:W-:Y:S01]  /*2ae0*/  HMMA.16816.F32 R44, R168, R156, R44 ;  /* 0x0000009ca82c723c */ /* 0x000fe2000000182c */
[----:B------:R-:W-:Y:S01]  /*2af0*/  ISETP.GE.AND P4, PT, R71, R141, PT ;  /* 0x0000008d4700720c */ /* 0x000fe20003f86270 */
[C---:B------:R-:W-:Y:S01]  /*2b00*/  FFMA.FTZ R58, R69.reuse, UR4, R58 ;  /* 0x00000004453a7c23 */ /* 0x040fe2000801003a */
[----:B------:R-:W-:Y:S01]  /*2b10*/  FSEL R196, R134, -INF , !P6 ;  /* 0xff80000086c47808 */ /* 0x000fe20007000000 */
[----:B------:R-:W-:Y:S01]  /*2b20*/  FFMA.FTZ R56, R69, UR4, R56 ;  /* 0x0000000445387c23 */ /* 0x000fe20008010038 */
[----:B------:R-:W-:-:S02]  /*2b30*/  IADD3 R69, R183, 0x11, RZ ;  /* 0x00000011b7457810 */ /* 0x000fc40007ffe0ff */
[----:B------:R-:W-:Y:S01]  /*2b40*/  FSEL R72, R58, -INF , !P3 ;  /* 0xff8000003a487808 */ /* 0x000fe20005800000 */
[----:B------:R-:W-:Y:S01]  /*2b50*/  HMMA.16816.F32 R36, R168, R152, R36 ;  /* 0x00000098a824723c */ /* 0x000fe20000001824 */
[----:B------:R-:W2:Y:S01]  /*2b60*/  I2F R58, R69 ;  /* 0x00000045003a7306 */ /* 0x000ea20000201400 */
[----:B------:R-:W-:Y:S01]  /*2b70*/  FSEL R173, R56, -INF , !P5 ;  /* 0xff80000038ad7808 */ /* 0x000fe20006800000 */
[C---:B-1----:R-:W-:Y:S02]  /*2b80*/  FFMA.FTZ R57, R70.reuse, UR4, R57 ;  /* 0x0000000446397c23 */ /* 0x042fe40008010039 */
[----:B------:R-:W-:-:S03]  /*2b90*/  FFMA.FTZ R135, R70, UR4, R135 ;  /* 0x0000000446877c23 */ /* 0x000fc60008010087 */
[----:B------:R-:W-:Y:S01]  /*2ba0*/  HMMA.16816.F32 R28, R168, R148, R28 ;  /* 0x00000094a81c723c */ /* 0x000fe2000000181c */
[C---:B------:R-:W-:Y:S01]  /*2bb0*/  FFMA.FTZ R59, R70.reuse, UR4, R59 ;  /* 0x00000004463b7c23 */ /* 0x040fe2000801003b */
[----:B------:R-:W-:Y:S01]  /*2bc0*/  FSEL R175, R57, -INF , !P4 ;  /* 0xff80000039af7808 */ /* 0x000fe20006000000 */
[----:B------:R-:W-:Y:S01]  /*2bd0*/  FFMA.FTZ R133, R70, UR4, R133 ;  /* 0x0000000446857c23 */ /* 0x000fe20008010085 */
[----:B------:R-:W-:-:S04]  /*2be0*/  ISETP.GE.AND P4, PT, R69, R2, PT ;  /* 0x000000024500720c */ /* 0x000fc80003f86270 */
[C---:B------:R-:W-:Y:S01]  /*2bf0*/  HMMA.16816.F32 R20, R168.reuse, R144, R20 ;  /* 0x00000090a814723c */ /* 0x040fe20000001814 */
[----:B------:R-:W-:Y:S01]  /*2c00*/  FSEL R56, R133, -INF , !P1 ;  /* 0xff80000085387808 */ /* 0x000fe20004800000 */
[C---:B--2---:R-:W-:Y:S02]  /*2c10*/  FFMA.FTZ R55, R58.reuse, UR4, R55 ;  /* 0x000000043a377c23 */ /* 0x044fe40008010037 */
[C---:B------:R-:W-:Y:S02]  /*2c20*/  FFMA.FTZ R129, R58.reuse, UR4, R129 ;  /* 0x000000043a817c23 */ /* 0x040fe40008010081 */
[C---:B------:R-:W-:Y:S02]  /*2c30*/  FFMA.FTZ R131, R58.reuse, UR4, R131 ;  /* 0x000000043a837c23 */ /* 0x040fe40008010083 */
[----:B------:R-:W-:Y:S01]  /*2c40*/  HMMA.16816.F32 R48, R168, R162, R48 ;  /* 0x000000a2a830723c */ /* 0x000fe20000001830 */
[----:B------:R-:W-:Y:S01]  /*2c50*/  FFMA.FTZ R53, R58, UR4, R53 ;  /* 0x000000043a357c23 */ /* 0x000fe20008010035 */
[----:B------:R-:W-:-:S02]  /*2c60*/  IADD3 R58, R183, 0x20, RZ ;  /* 0x00000020b73a7810 */ /* 0x000fc40007ffe0ff */
[----:B------:R-:W-:-:S04]  /*2c70*/  FSEL R202, R131, -INF , !P4 ;  /* 0xff80000083ca7808 */ /* 0x000fc80006000000 */
[C---:B------:R-:W-:Y:S08]  /*2c80*/  HMMA.16816.F32 R40, R168.reuse, R158, R40 ;  /* 0x0000009ea828723c */ /* 0x040ff00000001828 */
[C---:B------:R-:W-:Y:S08]  /*2c90*/  HMMA.16816.F32 R32, R168.reuse, R154, R32 ;  /* 0x0000009aa820723c */ /* 0x040ff00000001820 */
[C---:B------:R-:W-:Y:S08]  /*2ca0*/  HMMA.16816.F32 R24, R168.reuse, R150, R24 ;  /* 0x00000096a818723c */ /* 0x040ff00000001818 */
[----:B------:R-:W-:Y:S07]  /*2cb0*/  HMMA.16816.F32 R16, R168, R146, R16 ;  /* 0x00000092a810723c */ /* 0x000fee0000001810 */
[----:B------:R-:W-:-:S02]  /*2cc0*/  FSEL R171, R61, -INF , !P0 ;  /* 0xff8000003dab7808 */ /* 0x000fc40004000000 */
[----:B------:R-:W-:Y:S01]  /*2cd0*/  FSEL R61, R132, -INF , !P2 ;  /* 0xff800000843d7808 */ /* 0x000fe20005000000 */
[----:B------:R-:W-:Y:S01]  /*2ce0*/  BAR.SYNC.DEFER_BLOCKING 0x0 ;  /* 0x0000000000007b1d */ /* 0x000fe20000010000 */
[C---:B------:R-:W-:Y:S02]  /*2cf0*/  ISETP.GE.AND P0, PT, R71.reuse, R2, PT ;  /* 0x000000024700720c */ /* 0x040fe40003f06270 */
[----:B------:R-:W-:Y:S02]  /*2d00*/  ISETP.GE.AND P2, PT, R71, R140, PT ;  /* 0x0000008c4700720c */ /* 0x000fe40003f46270 */
[----:B------:R-:W-:Y:S02]  /*2d10*/  IADD3 R71, R183, 0x10, RZ ;  /* 0x00000010b7477810 */ /* 0x000fe40007ffe0ff */
[----:B------:R-:W-:Y:S02]  /*2d20*/  FSEL R198, R135, -INF , !P0 ;  /* 0xff80000087c67808 */ /* 0x000fe40004000000 */
[----:B------:R-:W1:Y:S01]  /*2d30*/  I2F R63, R71 ;  /* 0x00000047003f7306 */ /* 0x000e620000201400 */
[----:B------:R-:W-:-:S02]  /*2d40*/  ISETP.GE.AND P6, PT, R71, R3, PT ;  /* 0x000000034700720c */ /* 0x000fc40003fc6270 */
[----:B------:R-:W-:Y:S02]  /*2d50*/  FSEL R194, R59, -INF , !P2 ;  /* 0xff8000003bc27808 */ /* 0x000fe40005000000 */
[C---:B------:R-:W-:Y:S02]  /*2d60*/  ISETP.GE.AND P0, PT, R69.reuse, R3, PT ;  /* 0x000000034500720c */ /* 0x040fe40003f06270 */
[-C--:B------:R-:W-:Y:S02]  /*2d70*/  ISETP.GE.AND P2, PT, R69, R141.reuse, PT ;  /* 0x0000008d4500720c */ /* 0x080fe40003f46270 */
[C---:B------:R-:W-:Y:S02]  /*2d80*/  ISETP.GE.AND P1, PT, R71.reuse, R140, PT ;  /* 0x0000008c4700720c */ /* 0x040fe40003f26270 */
[C---:B------:R-:W-:Y:S02]  /*2d90*/  ISETP.GE.AND P3, PT, R71.reuse, R141, PT ;  /* 0x0000008d4700720c */ /* 0x040fe40003f66270 */
[----:B------:R-:W-:-:S02]  /*2da0*/  ISETP.GE.AND P5, PT, R71, R2, PT ;  /* 0x000000024700720c */ /* 0x000fc40003fa6270 */
[----:B------:R-:W-:Y:S01]  /*2db0*/  FSEL R169, R53, -INF , !P2 ;  /* 0xff80000035a97808 */ /* 0x000fe20005000000 */
[C---:B-1----:R-:W-:Y:S02]  /*2dc0*/  FFMA.FTZ R128, R63.reuse, UR4, R128 ;  /* 0x000000043f807c23 */ /* 0x042fe40008010080 */
[C---:B------:R-:W-:Y:S02]  /*2dd0*/  FFMA.FTZ R54, R63.reuse, UR4, R54 ;  /* 0x000000043f367c23 */ /* 0x040fe40008010036 */
[C---:B------:R-:W-:Y:S01]  /*2de0*/  FFMA.FTZ R130, R63.reuse, UR4, R130 ;  /* 0x000000043f827c23 */ /* 0x040fe20008010082 */
[----:B------:R-:W-:Y:S01]  /*2df0*/  FSEL R57, R128, -INF , !P6 ;  /* 0xff80000080397808 */ /* 0x000fe20007000000 */
[----:B------:R-:W-:Y:S01]  /*2e00*/  FFMA.FTZ R52, R63, UR4, R52 ;  /* 0x000000043f347c23 */ /* 0x000fe20008010034 */
[----:B------:R-:W-:Y:S02]  /*2e10*/  ISETP.GE.AND P6, PT, R69, R140, PT ;  /* 0x0000008c4500720c */ /* 0x000fe40003fc6270 */
[----:B------:R-:W-:-:S02]  /*2e20*/  IADD3 R69, R183, 0x18, RZ ;  /* 0x00000018b7457810 */ /* 0x000fc40007ffe0ff */
[----:B------:R-:W-:Y:S02]  /*2e30*/  IADD3 R63, R183, 0x19, RZ ;  /* 0x00000019b73f7810 */ /* 0x000fe40007ffe0ff */
[----:B------:R-:W1:Y:S01]  /*2e40*/  I2F R59, R69 ;  /* 0x00000045003b7306 */ /* 0x000e620000201400 */
[----:B------:R-:W-:Y:S02]  /*2e50*/  FSEL R70, R54, -INF , !P1 ;  /* 0xff80000036467808 */ /* 0x000fe40004800000 */
[----:B------:R-:W-:Y:S02]  /*2e60*/  FSEL R188, R55, -INF , !P6 ;  /* 0xff80000037bc7808 */ /* 0x000fe40007000000 */
[----:B------:R-:W-:Y:S02]  /*2e70*/  FSEL R71, R52, -INF , !P3 ;  /* 0xff80000034477808 */ /* 0x000fe40005800000 */
[----:B------:R-:W-:Y:S01]  /*2e80*/  FSEL R200, R130, -INF , !P5 ;  /* 0xff80000082c87808 */ /* 0x000fe20006800000 */
[----:B------:R-:W2:Y:S01]  /*2e90*/  I2F R54, R63 ;  /* 0x0000003f00367306 */ /* 0x000ea20000201400 */
[----:B------:R-:W-:-:S02]  /*2ea0*/  FSEL R52, R129, -INF , !P0 ;  /* 0xff80000081347808 */ /* 0x000fc40004000000 */
[C---:B------:R-:W-:Y:S02]  /*2eb0*/  ISETP.GE.AND P5, PT, R69.reuse, R3, PT ;  /* 0x000000034500720c */ /* 0x040fe40003fa6270 */
[C---:B------:R-:W-:Y:S02]  /*2ec0*/  ISETP.GE.AND P0, PT, R69.reuse, R140, PT ;  /* 0x0000008c4500720c */ /* 0x040fe40003f06270 */
[----:B------:R-:W-:Y:S01]  /*2ed0*/  ISETP.GE.AND P1, PT, R69, R141, PT ;  /* 0x0000008d4500720c */ /* 0x000fe20003f26270 */
[----:B------:R-:W3:Y:S01]  /*2ee0*/  I2F R55, R58 ;  /* 0x0000003a00377306 */ /* 0x000ee20000201400 */
[----:B-1----:R-:W-:Y:S01]  /*2ef0*/  FFMA.FTZ R124, R59, UR4, R124 ;  /* 0x000000043b7c7c23 */ /* 0x002fe2000801007c */
[----:B------:R-:W-:Y:S01]  /*2f00*/  ISETP.GE.AND P4, PT, R63, R3, PT ;  /* 0x000000033f00720c */ /* 0x000fe20003f86270 */
[----:B------:R-:W-:Y:S01]  /*2f10*/  FFMA.FTZ R50, R59, UR4, R50 ;  /* 0x000000043b327c23 */ /* 0x000fe20008010032 */
[----:B------:R-:W-:Y:S01]  /*2f20*/  ISETP.GE.AND P3, PT, R69, R2, PT ;  /* 0x000000024500720c */ /* 0x000fe20003f66270 */
[C---:B------:R-:W-:Y:S01]  /*2f30*/  FFMA.FTZ R48, R59.reuse, UR4, R48 ;  /* 0x000000043b307c23 */ /* 0x040fe20008010030 */
[----:B------:R-:W-:Y:S01]  /*2f40*/  FSEL R53, R124, -INF , !P5 ;  /* 0xff8000007c357808 */ /* 0x000fe20006800000 */
[----:B------:R-:W-:Y:S01]  /*2f50*/  FFMA.FTZ R126, R59, UR4, R126 ;  /* 0x000000043b7e7c23 */ /* 0x000fe2000801007e */
[----:B------:R-:W-:Y:S01]  /*2f60*/  IADD3 R59, R183, 0x21, RZ ;  /* 0x00000021b73b7810 */ /* 0x000fe20007ffe0ff */
[----:B--2---:R-:W-:Y:S01]  /*2f70*/  FFMA.FTZ R125, R54, UR4, R125 ;  /* 0x00000004367d7c23 */ /* 0x004fe2000801007d */
[----:B------:R-:W-:Y:S01]  /*2f80*/  FSEL R186, R50, -INF , !P0 ;  /* 0xff80000032ba7808 */ /* 0x000fe20004000000 */
[C---:B------:R-:W-:Y:S01]  /*2f90*/  FFMA.FTZ R51, R54.reuse, UR4, R51 ;  /* 0x0000000436337c23 */ /* 0x040fe20008010033 */
[-C--:B------:R-:W-:Y:S01]  /*2fa0*/  ISETP.GE.AND P5, PT, R63, R140.reuse, PT ;  /* 0x0000008c3f00720c */ /* 0x080fe20003fa6270 */
[C---:B------:R-:W-:Y:S01]  /*2fb0*/  FFMA.FTZ R127, R54.reuse, UR4, R127 ;  /* 0x00000004367f7c23 */ /* 0x040fe2000801007f */
[----:B------:R-:W1:Y:S01]  /*2fc0*/  I2F R50, R59 ;  /* 0x0000003b00327306 */ /* 0x000e620000201400 */
[----:B------:R-:W-:Y:S01]  /*2fd0*/  FFMA.FTZ R49, R54, UR4, R49 ;  /* 0x0000000436317c23 */ /* 0x000fe20008010031 */
[----:B------:R-:W-:Y:S01]  /*2fe0*/  IADD3 R54, R183, 0x28, RZ ;  /* 0x00000028b7367810 */ /* 0x000fe20007ffe0ff */
[C---:B---3--:R-:W-:Y:S01]  /*2ff0*/  FFMA.FTZ R46, R55.reuse, UR4, R46 ;  /* 0x00000004372e7c23 */ /* 0x048fe2000801002e */
[----:B------:R-:W-:Y:S01]  /*3000*/  FSEL R167, R48, -INF , !P1 ;  /* 0xff80000030a77808 */ /* 0x000fe20004800000 */
[----:B------:R-:W-:Y:S01]  /*3010*/  FFMA.FTZ R120, R55, UR4, R120 ;  /* 0x0000000437787c23 */ /* 0x000fe20008010078 */
[----:B------:R-:W-:Y:S01]  /*3020*/  FSEL R48, R125, -INF , !P4 ;  /* 0xff8000007d307808 */ /* 0x000fe20006000000 */
[----:B------:R-:W-:Y:S01]  /*3030*/  FFMA.FTZ R122, R55, UR4, R122 ;  /* 0x00000004377a7c23 */ /* 0x000fe2000801007a */
[----:B------:R-:W-:Y:S01]  /*3040*/  FSEL R184, R51, -INF , !P5 ;  /* 0xff80000033b87808 */ /* 0x000fe20006800000 */
[----:B------:R-:W-:Y:S01]  /*3050*/  FFMA.FTZ R44, R55, UR4, R44 ;  /* 0x00000004372c7c23 */ /* 0x000fe2000801002c */
[----:B------:R-:W-:Y:S01]  /*3060*/  ISETP.GE.AND P4, PT, R58, R140, PT ;  /* 0x0000008c3a00720c */ /* 0x000fe20003f86270 */
[----:B------:R-:W2:Y:S01]  /*3070*/  I2F R51, R54 ;  /* 0x0000003600337306 */ /* 0x000ea20000201400 */
[----:B------:R-:W-:-:S02]  /*3080*/  IADD3 R55, R183, 0x29, RZ ;  /* 0x00000029b7377810 */ /* 0x000fc40007ffe0ff */
[----:B------:R-:W-:Y:S02]  /*3090*/  FSEL R172, R46, -INF , !P4 ;  /* 0xff8000002eac7808 */ /* 0x000fe40006000000 */
[CC--:B------:R-:W-:Y:S01]  /*30a0*/  ISETP.GE.AND P2, PT, R63.reuse, R2.reuse, PT ;  /* 0x000000023f00720c */ /* 0x0c0fe20003f46270 */
[----:B-1----:R-:W-:Y:S01]  /*30b0*/  FFMA.FTZ R121, R50, UR4, R121 ;  /* 0x0000000432797c23 */ /* 0x002fe20008010079 */
[----:B------:R-:W-:Y:S01]  /*30c0*/  ISETP.GE.AND P6, PT, R63, R141, PT ;  /* 0x0000008d3f00720c */ /* 0x000fe20003fc6270 */
[----:B------:R-:W1:Y:S01]  /*30d0*/  I2F R46, R55 ;  /* 0x00000037002e7306 */ /* 0x000e620000201400 */
[----:B------:R-:W-:Y:S01]  /*30e0*/  FSEL R204, R126, -INF , !P3 ;  /* 0xff8000007ecc7808 */ /* 0x000fe20005800000 */
[----:B------:R-:W-:Y:S01]  /*30f0*/  FFMA.FTZ R45, R50, UR4, R45 ;  /* 0x00000004322d7c23 */ /* 0x000fe2000801002d */
[----:B------:R-:W-:Y:S01]  /*3100*/  ISETP.GE.AND P3, PT, R58, R3, PT ;  /* 0x000000033a00720c */ /* 0x000fe20003f66270 */
[----:B------:R-:W-:Y:S01]  /*3110*/  FFMA.FTZ R47, R50, UR4, R47 ;  /* 0x00000004322f7c23 */ /* 0x000fe2000801002f */
[----:B------:R-:W-:Y:S01]  /*3120*/  ISETP.GE.AND P0, PT, R58, R141, PT ;  /* 0x0000008d3a00720c */ /* 0x000fe20003f06270 */
[----:B------:R-:W-:Y:S01]  /*3130*/  FFMA.FTZ R123, R50, UR4, R123 ;  /* 0x00000004327b7c23 */ /* 0x000fe2000801007b */
[----:B------:R-:W-:Y:S01]  /*3140*/  FSEL R206, R127, -INF , !P2 ;  /* 0xff8000007fce7808 */ /* 0x000fe20005000000 */
[C---:B--2---:R-:W-:Y:S01]  /*3150*/  FFMA.FTZ R116, R51.reuse, UR4, R116 ;  /* 0x0000000433747c23 */ /* 0x044fe20008010074 */
[----:B------:R-:W-:Y:S01]  /*3160*/  ISETP.GE.AND P1, PT, R58, R2, PT ;  /* 0x000000023a00720c */ /* 0x000fe20003f26270 */
[----:B------:R-:W-:Y:S01]  /*3170*/  FFMA.FTZ R42, R51, UR4, R42 ;  /* 0x00000004332a7c23 */ /* 0x000fe2000801002a */
[----:B------:R-:W-:Y:S01]  /*3180*/  ISETP.GE.AND P2, PT, R59, R3, PT ;  /* 0x000000033b00720c */ /* 0x000fe20003f46270 */
[----:B------:R-:W-:Y:S01]  /*3190*/  FFMA.FTZ R40, R51, UR4, R40 ;  /* 0x0000000433287c23 */ /* 0x000fe20008010028 */
[----:B------:R-:W-:Y:S01]  /*31a0*/  FSEL R73, R49, -INF , !P6 ;  /* 0xff80000031497808 */ /* 0x000fe20007000000 */
[----:B------:R-:W-:Y:S01]  /*31b0*/  FFMA.FTZ R118, R51, UR4, R118 ;  /* 0x0000000433767c23 */ /* 0x000fe20008010076 */
[----:B------:R-:W-:Y:S01]  /*31c0*/  FSEL R49, R120, -INF , !P3 ;  /* 0xff80000078317808 */ /* 0x000fe20005800000 */
[----:B-1----:R-:W-:Y:S01]  /*31d0*/  FFMA.FTZ R43, R46, UR4, R43 ;  /* 0x000000042e2b7c23 */ /* 0x002fe2000801002b */
[----:B------:R-:W-:Y:S01]  /*31e0*/  FSEL R165, R44, -INF , !P0 ;  /* 0xff8000002ca57808 */ /* 0x000fe20004000000 */
[C---:B------:R-:W-:Y:S01]  /*31f0*/  FFMA.FTZ R117, R46.reuse, UR4, R117 ;  /* 0x000000042e757c23 */ /* 0x040fe20008010075 */
[C---:B------:R-:W-:Y:S01]  /*3200*/  ISETP.GE.AND P5, PT, R59.reuse, R141, PT ;  /* 0x0000008d3b00720c */ /* 0x040fe20003fa6270 */
[C---:B------:R-:W-:Y:S01]  /*3210*/  FFMA.FTZ R119, R46.reuse, UR4, R119 ;  /* 0x000000042e777c23 */ /* 0x040fe20008010077 */
[----:B------:R-:W-:Y:S01]  /*3220*/  ISETP.GE.AND P3, PT, R59, R140, PT ;  /* 0x0000008c3b00720c */ /* 0x000fe20003f66270 */
[----:B------:R-:W-:Y:S01]  /*3230*/  FFMA.FTZ R41, R46, UR4, R41 ;  /* 0x000000042e297c23 */ /* 0x000fe20008010029 */
[----:B------:R-:W-:-:S02]  /*3240*/  FSEL R122, R122, -INF , !P1 ;  /* 0xff8000007a7a7808 */ /* 0x000fc40004800000 */
[----:B------:R-:W-:Y:S02]  /*3250*/  FSEL R44, R121, -INF , !P2 ;  /* 0xff800000792c7808 */ /* 0x000fe40005000000 */
[C---:B------:R-:W-:Y:S02]  /*3260*/  ISETP.GE.AND P1, PT, R54.reuse, R3, PT ;  /* 0x000000033600720c */ /* 0x040fe40003f26270 */
[----:B------:R-:W-:Y:S02]  /*3270*/  ISETP.GE.AND P2, PT, R54, R140, PT ;  /* 0x0000008c3600720c */ /* 0x000fe40003f46270 */
[C---:B------:R-:W-:Y:S02]  /*3280*/  IADD3 R50, R183.reuse, 0x30, RZ ;  /* 0x00000030b7327810 */ /* 0x040fe40007ffe0ff */
[----:B------:R-:W-:Y:S02]  /*3290*/  IADD3 R51, R183, 0x31, RZ ;  /* 0x00000031b7337810 */ /* 0x000fe40007ffe0ff */
[----:B------:R-:W-:-:S02]  /*32a0*/  FSEL R163, R45, -INF , !P5 ;  /* 0xff8000002da37808 */ /* 0x000fc40006800000 */
[----:B------:R-:W-:Y:S02]  /*32b0*/  FSEL R170, R47, -INF , !P3 ;  /* 0xff8000002faa7808 */ /* 0x000fe40005800000 */
[----:B------:R-:W-:Y:S01]  /*32c0*/  FSEL R45, R116, -INF , !P1 ;  /* 0xff800000742d7808 */ /* 0x000fe20004800000 */
[----:B------:R-:W1:Y:S01]  /*32d0*/  I2F R47, R50 ;  /* 0x00000032002f7306 */ /* 0x000e620000201400 */
[----:B------:R-:W-:Y:S02]  /*32e0*/  FSEL R120, R42, -INF , !P2 ;  /* 0xff8000002a787808 */ /* 0x000fe40005000000 */
[----:B------:R-:W-:Y:S02]  /*32f0*/  ISETP.GE.AND P1, PT, R55, R140, PT ;  /* 0x0000008c3700720c */ /* 0x000fe40003f26270 */
[----:B------:R-:W-:Y:S02]  /*3300*/  IADD3 R46, R183, 0x38, RZ ;  /* 0x00000038b72e7810 */ /* 0x000fe40007ffe0ff */
[----:B------:R-:W-:Y:S01]  /*3310*/  FSEL R116, R43, -INF , !P1 ;  /* 0xff8000002b747808 */ /* 0x000fe20004800000 */
[----:B------:R-:W2:Y:S01]  /*3320*/  I2F R42, R51 ;  /* 0x00000033002a7306 */ /* 0x000ea20000201400 */
[----:B------:R-:W-:-:S02]  /*3330*/  ISETP.GE.AND P6, PT, R59, R2, PT ;  /* 0x000000023b00720c */ /* 0x000fc40003fc6270 */
[C---:B------:R-:W-:Y:S02]  /*3340*/  ISETP.GE.AND P4, PT, R54.reuse, R141, PT ;  /* 0x0000008d3600720c */ /* 0x040fe40003f86270 */
[----:B------:R-:W-:Y:S02]  /*3350*/  FSEL R208, R123, -INF , !P6 ;  /* 0xff8000007bd07808 */ /* 0x000fe40007000000 */
[-C--:B------:R-:W-:Y:S01]  /*3360*/  ISETP.GE.AND P0, PT, R54, R2.reuse, PT ;  /* 0x000000023600720c */ /* 0x080fe20003f06270 */
[----:B------:R-:W3:Y:S01]  /*3370*/  I2F R43, R46 ;  /* 0x0000002e002b7306 */ /* 0x000ee20000201400 */
[----:B------:R-:W-:Y:S01]  /*3380*/  ISETP.GE.AND P6, PT, R55, R3, PT ;  /* 0x000000033700720c */ /* 0x000fe20003fc6270 */
[----:B-1----:R-:W-:Y:S01]  /*3390*/  FFMA.FTZ R112, R47, UR4, R112 ;  /* 0x000000042f707c23 */ /* 0x002fe20008010070 */
[----:B------:R-:W-:Y:S01]  /*33a0*/  ISETP.GE.AND P5, PT, R55, R2, PT ;  /* 0x000000023700720c */ /* 0x000fe20003fa6270 */
[C---:B------:R-:W-:Y:S01]  /*33b0*/  FFMA.FTZ R36, R47.reuse, UR4, R36 ;  /* 0x000000042f247c23 */ /* 0x040fe20008010024 */
[----:B------:R-:W-:Y:S01]  /*33c0*/  FSEL R161, R40, -INF , !P4 ;  /* 0xff80000028a17808 */ /* 0x000fe20006000000 */
[----:B------:R-:W-:Y:S01]  /*33d0*/  FFMA.FTZ R38, R47, UR4, R38 ;  /* 0x000000042f267c23 */ /* 0x000fe20008010026 */
[----:B------:R-:W-:Y:S01]  /*33e0*/  ISETP.GE.AND P3, PT, R55, R141, PT ;  /* 0x0000008d3700720c */ /* 0x000fe20003f66270 */
[----:B------:R-:W-:Y:S01]  /*33f0*/  FFMA.FTZ R114, R47, UR4, R114 ;  /* 0x000000042f727c23 */ /* 0x000fe20008010072 */
[----:B------:R-:W-:Y:S01]  /*3400*/  FSEL R210, R118, -INF , !P0 ;  /* 0xff80000076d27808 */ /* 0x000fe20004000000 */
[C---:B--2---:R-:W-:Y:S01]  /*3410*/  FFMA.FTZ R113, R42.reuse, UR4, R113 ;  /* 0x000000042a717c23 */ /* 0x044fe20008010071 */
[----:B------:R-:W-:Y:S01]  /*3420*/  FSEL R40, R117, -INF , !P6 ;  /* 0xff80000075287808 */ /* 0x000fe20007000000 */
[----:B------:R-:W-:Y:S01]  /*3430*/  FFMA.FTZ R216, R42, UR4, R115 ;  /* 0x000000042ad87c23 */ /* 0x000fe20008010073 */
[----:B------:R-:W-:Y:S01]  /*3440*/  ISETP.GE.AND P0, PT, R50, R3, PT ;  /* 0x000000033200720c */ /* 0x000fe20003f06270 */
[----:B------:R-:W-:Y:S01]  /*3450*/  FFMA.FTZ R39, R42, UR4, R39 ;  /* 0x000000042a277c23 */ /* 0x000fe20008010027 */
[----:B------:R-:W-:Y:S01]  /*3460*/  ISETP.GE.AND P2, PT, R50, R141, PT ;  /* 0x0000008d3200720c */ /* 0x000fe20003f46270 */
[----:B------:R-:W-:Y:S01]  /*3470*/  FFMA.FTZ R37, R42, UR4, R37 ;  /* 0x000000042a257c23 */ /* 0x000fe20008010025 */
[----:B------:R-:W-:Y:S01]  /*3480*/  ISETP.GE.AND P6, PT, R50, R140, PT ;  /* 0x0000008c3200720c */ /* 0x000fe20003fc6270 */
[----:B---3--:R-:W-:Y:S01]  /*3490*/  FFMA.FTZ R34, R43, UR4, R34 ;  /* 0x000000042b227c23 */ /* 0x008fe20008010022 */
[----:B------:R-:W-:Y:S01]  /*34a0*/  FSEL R212, R119, -INF , !P5 ;  /* 0xff80000077d47808 */ /* 0x000fe20006800000 */
[----:B------:R-:W-:Y:S01]  /*34b0*/  FFMA.FTZ R108, R43, UR4, R108 ;  /* 0x000000042b6c7c23 */ /* 0x000fe2000801006c */
[----:B------:R-:W-:Y:S01]  /*34c0*/  ISETP.GE.AND P5, PT, R51, R3, PT ;  /* 0x000000033300720c */ /* 0x000fe20003fa6270 */
[----:B------:R-:W-:Y:S01]  /*34d0*/  FFMA.FTZ R32, R43, UR4, R32 ;  /* 0x000000042b207c23 */ /* 0x000fe20008010020 */
[----:B------:R-:W-:Y:S01]  /*34e0*/  IADD3 R47, R183, 0x39, RZ ;  /* 0x00000039b72f7810 */ /* 0x000fe20007ffe0ff */
[----:B------:R-:W-:Y:S01]  /*34f0*/  FFMA.FTZ R110, R43, UR4, R110 ;  /* 0x000000042b6e7c23 */ /* 0x000fe2000801006e */
[----:B------:R-:W-:-:S02]  /*3500*/  FSEL R131, R41, -INF , !P3 ;  /* 0xff80000029837808 */ /* 0x000fc40005800000 */
[----:B------:R-:W-:Y:S02]  /*3510*/  FSEL R41, R112, -INF , !P0 ;  /* 0xff80000070297808 */ /* 0x000fe40004000000 */
[----:B------:R-:W-:Y:S02]  /*3520*/  FSEL R115, R36, -INF , !P2 ;  /* 0xff80000024737808 */ /* 0x000fe40005000000 */
[----:B------:R-:W-:Y:S02]  /*3530*/  FSEL R130, R38, -INF , !P6 ;  /* 0xff80000026827808 */ /* 0x000fe40007000000 */
[-C--:B------:R-:W-:Y:S01]  /*3540*/  ISETP.GE.AND P0, PT, R51, R140.reuse, PT ;  /* 0x0000008c3300720c */ /* 0x080fe20003f06270 */
[----:B------:R-:W1:Y:S01]  /*3550*/  I2F R38, R47 ;  /* 0x0000002f00267306 */ /* 0x000e620000201400 */
[----:B------:R-:W-:Y:S02]  /*3560*/  FSEL R36, R113, -INF , !P5 ;  /* 0xff80000071247808 */ /* 0x000fe40006800000 */
[----:B------:R-:W-:-:S02]  /*3570*/  ISETP.GE.AND P5, PT, R46, R140, PT ;  /* 0x0000008c2e00720c */ /* 0x000fc40003fa6270 */
[C---:B------:R-:W-:Y:S02]  /*3580*/  IADD3 R42, R183.reuse, 0x40, RZ ;  /* 0x00000040b72a7810 */ /* 0x040fe40007ffe0ff */
[----:B------:R-:W-:Y:S02]  /*3590*/  IADD3 R43, R183, 0x41, RZ ;  /* 0x00000041b72b7810 */ /* 0x000fe40007ffe0ff */
[----:B------:R-:W-:Y:S02]  /*35a0*/  FSEL R166, R39, -INF , !P0 ;  /* 0xff80000027a67808 */ /* 0x000fe40004000000 */
[----:B------:R-:W2:Y:S01]  /*35b0*/  I2F R39, R42 ;  /* 0x0000002a00277306 */ /* 0x000ea20000201400 */
[----:B------:R-:W-:Y:S02]  /*35c0*/  FSEL R164, R34, -INF , !P5 ;  /* 0xff80000022a47808 */ /* 0x000fe40006800000 */
[-C--:B------:R-:W-:Y:S02]  /*35d0*/  ISETP.GE.AND P4, PT, R50, R2.reuse, PT ;  /* 0x000000023200720c */ /* 0x080fe40003f86270 */
        /* <DEDUP_REMOVED lines=11> */
[----:B--2---:R-:W-:Y:S01]  /*3690*/  FFMA.FTZ R30, R39, UR4, R30 ;  /* 0x00000004271e7c23 */ /* 0x004fe2000801001e */
[----:B------:R-:W-:Y:S01]  /*36a0*/  ISETP.GE.AND P3, PT, R47, R3, PT ;  /* 0x000000032f00720c */ /* 0x000fe20003f66270 */
[----:B------:R-:W-:Y:S01]  /*36b0*/  FFMA.FTZ R106, R39, UR4, R106 ;  /* 0x00000004276a7c23 */ /* 0x000fe2000801006a */
[----:B------:R-:W-:Y:S01]  /*36c0*/  FSEL R129, R37, -INF , !P1 ;  /* 0xff80000025817808 */ /* 0x000fe20004800000 */
[----:B------:R-:W-:Y:S01]  /*36d0*/  FFMA.FTZ R159, R39, UR4, R28 ;  /* 0x00000004279f7c23 */ /* 0x000fe2000801001c */
[----:B------:R-:W-:Y:S01]  /*36e0*/  ISETP.GE.AND P1, PT, R47, R2, PT ;  /* 0x000000022f00720c */ /* 0x000fe20003f26270 */
[----:B------:R-:W-:Y:S01]  /*36f0*/  FFMA.FTZ R104, R39, UR4, R104 ;  /* 0x0000000427687c23 */ /* 0x000fe20008010068 */
[----:B------:R-:W-:Y:S01]  /*3700*/  FSEL R37, R108, -INF , !P4 ;  /* 0xff8000006c257808 */ /* 0x000fe20006000000 */
[C---:B-1----:R-:W-:Y:S01]  /*3710*/  FFMA.FTZ R105, R34.reuse, UR4, R105 ;  /* 0x0000000422697c23 */ /* 0x042fe20008010069 */
[----:B------:R-:W-:Y:S01]  /*3720*/  ISETP.GE.AND P4, PT, R47, R140, PT ;  /* 0x0000008c2f00720c */ /* 0x000fe20003f86270 */
[----:B------:R-:W-:Y:S01]  /*3730*/  FFMA.FTZ R31, R34, UR4, R31 ;  /* 0x00000004221f7c23 */ /* 0x000fe2000801001f */
[----:B------:R-:W-:Y:S01]  /*3740*/  FSEL R127, R32, -INF , !P6 ;  /* 0xff800000207f7808 */ /* 0x000fe20007000000 */
[----:B------:R-:W-:Y:S01]  /*3750*/  FFMA.FTZ R29, R34, UR4, R29 ;  /* 0x00000004221d7c23 */ /* 0x000fe2000801001d */
[----:B------:R-:W-:-:S02]  /*3760*/  FSEL R32, R109, -INF , !P3 ;  /* 0xff8000006d207808 */ /* 0x000fc40005800000 */
[----:B------:R-:W-:Y:S02]  /*3770*/  IADD3 R38, R183, 0x48, RZ ;  /* 0x00000048b7267810 */ /* 0x000fe40007ffe0ff */
[C---:B------:R-:W-:Y:S02]  /*3780*/  ISETP.GE.AND P3, PT, R42.reuse, R140, PT ;  /* 0x0000008c2a00720c */ /* 0x040fe40003f66270 */
[----:B------:R-:W-:Y:S02]  /*3790*/  FSEL R220, R111, -INF , !P1 ;  /* 0xff8000006fdc7808 */ /* 0x000fe40004800000 */
[C---:B------:R-:W-:Y:S02]  /*37a0*/  ISETP.GE.AND P6, PT, R42.reuse, R2, PT ;  /* 0x000000022a00720c */ /* 0x040fe40003fc6270 */
[----:B------:R-:W-:Y:S02]  /*37b0*/  ISETP.GE.AND P5, PT, R42, R141, PT ;  /* 0x0000008d2a00720c */ /* 0x000fe40003fa6270 */
[----:B------:R-:W-:-:S02]  /*37c0*/  ISETP.GE.AND P1, PT, R43, R3, PT ;  /* 0x000000032b00720c */ /* 0x000fc40003f26270 */
[----:B------:R-:W-:Y:S02]  /*37d0*/  FSEL R152, R35, -INF , !P4 ;  /* 0xff80000023987808 */ /* 0x000fe40006000000 */
[----:B------:R-:W1:Y:S01]  /*37e0*/  I2F R35, R38 ;  /* 0x0000002600237306 */ /* 0x000e620000201400 */
[----:B------:R-:W-:Y:S02]  /*37f0*/  IADD3 R39, R183, 0x49, RZ ;  /* 0x00000049b7277810 */ /* 0x000fe40007ffe0ff */
[----:B------:R-:W-:Y:S02]  /*3800*/  FSEL R154, R30, -INF , !P3 ;  /* 0xff8000001e9a7808 */ /* 0x000fe40005800000 */
[----:B------:R-:W-:Y:S02]  /*3810*/  FSEL R28, R106, -INF , !P6 ;  /* 0xff8000006a1c7808 */ /* 0x000fe40007000000 */
[----:B------:R-:W-:Y:S02]  /*3820*/  FSEL R159, R159, -INF , !P5 ;  /* 0xff8000009f9f7808 */ /* 0x000fe40006800000 */
[----:B------:R-:W-:-:S02]  /*3830*/  FSEL R30, R105, -INF , !P1 ;  /* 0xff800000691e7808 */ /* 0x000fc40004800000 */
[C---:B------:R-:W-:Y:S02]  /*3840*/  ISETP.GE.AND P6, PT, R38.reuse, R3, PT ;  /* 0x000000032600720c */ /* 0x040fe40003fc6270 */
[C---:B------:R-:W-:Y:S02]  /*3850*/  ISETP.GE.AND P5, PT, R38.reuse, R2, PT ;  /* 0x000000022600720c */ /* 0x040fe40003fa6270 */
[CC--:B------:R-:W-:Y:S01]  /*3860*/  ISETP.GE.AND P3, PT, R38.reuse, R141.reuse, PT ;  /* 0x0000008d2600720c */ /* 0x0c0fe20003f66270 */
[C---:B-1----:R-:W-:Y:S01]  /*3870*/  FFMA.FTZ R100, R35.reuse, UR4, R100 ;  /* 0x0000000423647c23 */ /* 0x042fe20008010064 */
[----:B------:R-:W-:Y:S01]  /*3880*/  ISETP.GE.AND P1, PT, R38, R140, PT ;  /* 0x0000008c2600720c */ /* 0x000fe20003f26270 */
[C---:B------:R-:W-:Y:S01]  /*3890*/  FFMA.FTZ R24, R35.reuse, UR4, R24 ;  /* 0x0000000423187c23 */ /* 0x040fe20008010018 */
[----:B------:R-:W1:Y:S01]  /*38a0*/  I2F R38, R39 ;  /* 0x0000002700267306 */ /* 0x000e620000201400 */
[----:B------:R-:W-:Y:S01]  /*38b0*/  ISETP.GE.AND P2, PT, R46, R2, PT ;  /* 0x000000022e00720c */ /* 0x000fe20003f46270 */
[----:B------:R-:W-:Y:S01]  /*38c0*/  FFMA.FTZ R102, R35, UR4, R102 ;  /* 0x0000000423667c23 */ /* 0x000fe20008010066 */
[----:B------:R-:W-:Y:S01]  /*38d0*/  ISETP.GE.AND P0, PT, R47, R141, PT ;  /* 0x0000008d2f00720c */ /* 0x000fe20003f06270 */
[----:B------:R-:W-:Y:S01]  /*38e0*/  FFMA.FTZ R156, R35, UR4, R26 ;  /* 0x00000004239c7c23 */ /* 0x000fe2000801001a */
[----:B------:R-:W-:-:S02]  /*38f0*/  FSEL R218, R110, -INF , !P2 ;  /* 0xff8000006eda7808 */ /* 0x000fc40005000000 */
[----:B------:R-:W-:Y:S02]  /*3900*/  ISETP.GE.AND P2, PT, R42, R3, PT ;  /* 0x000000032a00720c */ /* 0x000fe40003f46270 */
[----:B------:R-:W-:Y:S02]  /*3910*/  FSEL R125, R33, -INF , !P0 ;  /* 0xff800000217d7808 */ /* 0x000fe40004000000 */
[----:B------:R-:W-:Y:S01]  /*3920*/  FSEL R33, R104, -INF , !P2 ;  /* 0xff80000068217808 */ /* 0x000fe20005000000 */
[----:B------:R-:W-:Y:S01]  /*3930*/  FFMA.FTZ R104, R34, UR4, R107 ;  /* 0x0000000422687c23 */ /* 0x000fe2000801006b */
[C---:B------:R-:W-:Y:S02]  /*3940*/  ISETP.GE.AND P2, PT, R43.reuse, R140, PT ;  /* 0x0000008c2b00720c */ /* 0x040fe40003f46270 */
[C---:B------:R-:W-:Y:S01]  /*3950*/  ISETP.GE.AND P0, PT, R43.reuse, R2, PT ;  /* 0x000000022b00720c */ /* 0x040fe20003f06270 */
[C---:B-1----:R-:W-:Y:S01]  /*3960*/  FFMA.FTZ R25, R38.reuse, UR4, R25 ;  /* 0x0000000426197c23 */ /* 0x042fe20008010019 */
[----:B------:R-:W-:Y:S01]  /*3970*/  ISETP.GE.AND P4, PT, R43, R141, PT ;  /* 0x0000008d2b00720c */ /* 0x000fe20003f86270 */
[C---:B------:R-:W-:Y:S01]  /*3980*/  FFMA.FTZ R27, R38.reuse, UR4, R27 ;  /* 0x00000004261b7c23 */ /* 0x040fe2000801001b */
[----:B------:R-:W-:Y:S01]  /*3990*/  IADD3 R34, R183, 0x50, RZ ;  /* 0x00000050b7227810 */ /* 0x000fe20007ffe0ff */
[C---:B------:R-:W-:Y:S01]  /*39a0*/  FFMA.FTZ R103, R38.reuse, UR4, R103 ;  /* 0x0000000426677c23 */ /* 0x040fe20008010067 */
[----:B------:R-:W-:Y:S01]  /*39b0*/  FSEL R160, R31, -INF , !P2 ;  /* 0xff8000001fa07808 */ /* 0x000fe20005000000 */
[----:B------:R-:W-:Y:S01]  /*39c0*/  FFMA.FTZ R31, R38, UR4, R101 ;  /* 0x00000004261f7c23 */ /* 0x000fe20008010065 */
[----:B------:R-:W-:Y:S01]  /*39d0*/  FSEL R104, R104, -INF , !P0 ;  /* 0xff80000068687808 */ /* 0x000fe20004000000 */
[----:B------:R-:W1:Y:S01]  /*39e0*/  I2F R35, R34 ;  /* 0x0000002200237306 */ /* 0x000e620000201400 */
[----:B------:R-:W-:-:S02]  /*39f0*/  FSEL R145, R29, -INF , !P4 ;  /* 0xff8000001d917808 */ /* 0x000fc40006000000 */
[C---:B------:R-:W-:Y:S02]  /*3a00*/  ISETP.GE.AND P0, PT, R39.reuse, R3, PT ;  /* 0x000000032700720c */ /* 0x040fe40003f06270 */
[----:B------:R-:W-:Y:S02]  /*3a10*/  FSEL R29, R100, -INF , !P6 ;  /* 0xff800000641d7808 */ /* 0x000fe40007000000 */
[C---:B------:R-:W-:Y:S02]  /*3a20*/  ISETP.GE.AND P4, PT, R39.reuse, R2, PT ;  /* 0x000000022700720c */ /* 0x040fe40003f86270 */
[C---:B------:R-:W-:Y:S02]  /*3a30*/  ISETP.GE.AND P2, PT, R39.reuse, R141, PT ;  /* 0x0000008d2700720c */ /* 0x040fe40003f46270 */
[----:B------:R-:W-:Y:S02]  /*3a40*/  ISETP.GE.AND P6, PT, R39, R140, PT ;  /* 0x0000008c2700720c */ /* 0x000fe40003fc6270 */
[----:B------:R-:W-:-:S02]  /*3a50*/  IADD3 R39, R183, 0x51, RZ ;  /* 0x00000051b7277810 */ /* 0x000fc40007ffe0ff */
[----:B------:R-:W-:Y:S01]  /*3a60*/  FSEL R26, R102, -INF , !P5 ;  /* 0xff800000661a7808 */ /* 0x000fe20006800000 */
[C---:B-1----:R-:W-:Y:S01]  /*3a70*/  FFMA.FTZ R96, R35.reuse, UR4, R96 ;  /* 0x0000000423607c23 */ /* 0x042fe20008010060 */
[----:B------:R-:W-:Y:S01]  /*3a80*/  FSEL R147, R24, -INF , !P3 ;  /* 0xff80000018937808 */ /* 0x000fe20005800000 */
[C---:B------:R-:W-:Y:S01]  /*3a90*/  FFMA.FTZ R157, R35.reuse, UR4, R20 ;  /* 0x00000004239d7c23 */ /* 0x040fe20008010014 */
[----:B------:R-:W-:Y:S01]  /*3aa0*/  FSEL R156, R156, -INF , !P1 ;  /* 0xff8000009c9c7808 */ /* 0x000fe20004800000 */
[----:B------:R-:W-:Y:S01]  /*3ab0*/  FFMA.FTZ R150, R35, UR4, R22 ;  /* 0x0000000423967c23 */ /* 0x000fe20008010016 */
[----:B------:R-:W-:Y:S02]  /*3ac0*/  FSEL R31, R31, -INF , !P0 ;  /* 0xff8000001f1f7808 */ /* 0x000fe40004000000 */
[C---:B------:R-:W-:Y:S02]  /*3ad0*/  ISETP.GE.AND P5, PT, R34.reuse, R3, PT ;  /* 0x000000032200720c */ /* 0x040fe40003fa6270 */
[----:B------:R-:W-:-:S02]  /*3ae0*/  ISETP.GE.AND P3, PT, R34, R2, PT ;  /* 0x000000022200720c */ /* 0x000fc40003f66270 */
[C---:B------:R-:W-:Y:S02]  /*3af0*/  ISETP.GE.AND P1, PT, R34.reuse, R141, PT ;  /* 0x0000008d2200720c */ /* 0x040fe40003f26270 */
[----:B------:R-:W-:Y:S02]  /*3b00*/  ISETP.GE.AND P0, PT, R34, R140, PT ;  /* 0x0000008c2200720c */ /* 0x000fe40003f06270 */
[----:B------:R-:W1:Y:S01]  /*3b10*/  I2F R34, R39 ;  /* 0x0000002700227306 */ /* 0x000e620000201400 */
[----:B------:R-:W-:Y:S02]  /*3b20*/  IADD3 R38, R183, 0x58, RZ ;  /* 0x00000058b7267810 */ /* 0x000fe40007ffe0ff */
[----:B------:R-:W-:Y:S02]  /*3b30*/  FSEL R149, R25, -INF , !P2 ;  /* 0xff80000019957808 */ /* 0x000fe40005000000 */
[----:B------:R-:W-:Y:S01]  /*3b40*/  FSEL R25, R96, -INF , !P5 ;  /* 0xff80000060197808 */ /* 0x000fe20006800000 */
[----:B------:R-:W-:Y:S01]  /*3b50*/  FFMA.FTZ R96, R35, UR4, R98 ;  /* 0x0000000423607c23 */ /* 0x000fe20008010062 */
[----:B------:R-:W-:Y:S01]  /*3b60*/  FSEL R158, R27, -INF , !P6 ;  /* 0xff8000001b9e7808 */ /* 0x000fe20007000000 */
[----:B------:R-:W2:Y:S01]  /*3b70*/  I2F R35, R38 ;  /* 0x0000002600237306 */ /* 0x000ea20000201400 */
[----:B------:R-:W-:-:S02]  /*3b80*/  FSEL R24, R103, -INF , !P4 ;  /* 0xff80000067187808 */ /* 0x000fc40006000000 */
[-C--:B------:R-:W-:Y:S02]  /*3b90*/  ISETP.GE.AND P4, PT, R39, R3.reuse, PT ;  /* 0x000000032700720c */ /* 0x080fe40003f86270 */
[----:B------:R-:W-:Y:S02]  /*3ba0*/  IADD3 R20, R183, 0x59, RZ ;  /* 0x00000059b7147810 */ /* 0x000fe40007ffe0ff */
[----:B------:R-:W-:Y:S01]  /*3bb0*/  FSEL R96, R96, -INF , !P3 ;  /* 0xff80000060607808 */ /* 0x000fe20005800000 */
[C---:B-1----:R-:W-:Y:S01]  /*3bc0*/  FFMA.FTZ R27, R34.reuse, UR4, R97 ;  /* 0x00000004221b7c23 */ /* 0x042fe20008010061 */
[----:B------:R-:W-:Y:S01]  /*3bd0*/  FSEL R157, R157, -INF , !P1 ;  /* 0xff8000009d9d7808 */ /* 0x000fe20004800000 */
[----:B------:R-:W-:Y:S01]  /*3be0*/  FFMA.FTZ R21, R34, UR4, R21 ;  /* 0x0000000422157c23 */ /* 0x000fe20008010015 */
[----:B------:R-:W-:Y:S01]  /*3bf0*/  FSEL R150, R150, -INF , !P0 ;  /* 0xff80000096967808 */ /* 0x000fe20004000000 */
[C---:B------:R-:W-:Y:S01]  /*3c00*/  FFMA.FTZ R22, R34.reuse, UR4, R99 ;  /* 0x0000000422167c23 */ /* 0x040fe20008010063 */
[----:B------:R-:W-:Y:S01]  /*3c10*/  FSEL R27, R27, -INF , !P4 ;  /* 0xff8000001b1b7808 */ /* 0x000fe20006000000 */
[----:B------:R-:W-:Y:S01]  /*3c20*/  FFMA.FTZ R23, R34, UR4, R23 ;  /* 0x0000000422177c23 */ /* 0x000fe20008010017 */
[C---:B------:R-:W-:Y:S01]  /*3c30*/  ISETP.GE.AND P3, PT, R38.reuse, R3, PT ;  /* 0x000000032600720c */ /* 0x040fe20003f66270 */
[C---:B--2---:R-:W-:Y:S01]  /*3c40*/  FFMA.FTZ R92, R35.reuse, UR4, R92 ;  /* 0x00000004235c7c23 */ /* 0x044fe2000801005c */
[C---:B------:R-:W-:Y:S01]  /*3c50*/  ISETP.GE.AND P1, PT, R38.reuse, R2, PT ;  /* 0x000000022600720c */ /* 0x040fe20003f26270 */
[C---:B------:R-:W-:Y:S01]  /*3c60*/  FFMA.FTZ R16, R35.reuse, UR4, R16 ;  /* 0x0000000423107c23 */ /* 0x040fe20008010010 */
[C---:B------:R-:W-:Y:S01]  /*3c70*/  ISETP.GE.AND P0, PT, R38.reuse, R141, PT ;  /* 0x0000008d2600720c */ /* 0x040fe20003f06270 */
[----:B------:R-:W-:Y:S01]  /*3c80*/  FFMA.FTZ R18, R35, UR4, R18 ;  /* 0x0000000423127c23 */ /* 0x000fe20008010012 */
[----:B------:R-:W-:-:S02]  /*3c90*/  ISETP.GE.AND P4, PT, R38, R140, PT ;  /* 0x0000008c2600720c */ /* 0x000fc40003f86270 */
[----:B------:R-:W1:Y:S01]  /*3ca0*/  I2F R38, R20 ;  /* 0x0000001400267306 */ /* 0x000e620000201400 */
[C---:B------:R-:W-:Y:S02]  /*3cb0*/  ISETP.GE.AND P6, PT, R39.reuse, R141, PT ;  /* 0x0000008d2700720c */ /* 0x040fe40003fc6270 */
[C---:B------:R-:W-:Y:S02]  /*3cc0*/  ISETP.GE.AND P2, PT, R39.reuse, R2, PT ;  /* 0x000000022700720c */ /* 0x040fe40003f46270 */
[----:B------:R-:W-:Y:S02]  /*3cd0*/  ISETP.GE.AND P5, PT, R39, R140, PT ;  /* 0x0000008c2700720c */ /* 0x000fe40003fa6270 */
[----:B------:R-:W-:Y:S02]  /*3ce0*/  FSEL R153, R21, -INF , !P6 ;  /* 0xff80000015997808 */ /* 0x000fe40007000000 */
[----:B------:R-:W-:Y:S02]  /*3cf0*/  FSEL R22, R22, -INF , !P2 ;  /* 0xff80000016167808 */ /* 0x000fe40005000000 */
[----:B------:R-:W-:-:S02]  /*3d00*/  FSEL R146, R23, -INF , !P5 ;  /* 0xff80000017927808 */ /* 0x000fc40006800000 */
[----:B------:R-:W-:Y:S02]  /*3d10*/  FSEL R21, R92, -INF , !P3 ;  /* 0xff8000005c157808 */ /* 0x000fe40005800000 */
[----:B------:R-:W-:Y:S01]  /*3d20*/  ISETP.GE.AND P2, PT, R20, R3, PT ;  /* 0x000000031400720c */ /* 0x000fe20003f46270 */
[----:B-1----:R-:W-:Y:S01]  /*3d30*/  FFMA.FTZ R93, R38, UR4, R93 ;  /* 0x00000004265d7c23 */ /* 0x002fe2000801005d */
[----:B------:R-:W-:Y:S01]  /*3d40*/  ISETP.GE.AND P6, PT, R20, R2, PT ;  /* 0x000000021400720c */ /* 0x000fe20003fc6270 */
[----:B------:R-:W-:Y:S01]  /*3d50*/  FFMA.FTZ R19, R38, UR4, R19 ;  /* 0x0000000426137c23 */ /* 0x000fe20008010013 */
[----:B------:R-:W-:Y:S01]  /*3d60*/  ISETP.GE.AND P5, PT, R20, R141, PT ;  /* 0x0000008d1400720c */ /* 0x000fe20003fa6270 */
[----:B------:R-:W-:Y:S01]  /*3d70*/  FFMA.FTZ R17, R38, UR4, R17 ;  /* 0x0000000426117c23 */ /* 0x000fe20008010011 */
[----:B------:R-:W-:Y:S01]  /*3d80*/  ISETP.GE.AND P3, PT, R20, R140, PT ;  /* 0x0000008c1400720c */ /* 0x000fe20003f66270 */
[----:B------:R-:W-:Y:S01]  /*3d90*/  FFMA.FTZ R20, R35, UR4, R94 ;  /* 0x0000000423147c23 */ /* 0x000fe2000801005e */
[----:B------:R-:W-:Y:S01]  /*3da0*/  IADD3 R34, R183, 0x60, RZ ;  /* 0x00000060b7227810 */ /* 0x000fe20007ffe0ff */
[----:B------:R-:W-:Y:S01]  /*3db0*/  FFMA.FTZ R95, R38, UR4, R95 ;  /* 0x00000004265f7c23 */ /* 0x000fe2000801005f */
[----:B------:R-:W-:-:S02]  /*3dc0*/  FSEL R155, R16, -INF , !P0 ;  /* 0xff800000109b7808 */ /* 0x000fc40004000000 */
[----:B------:R-:W-:Y:S01]  /*3dd0*/  FSEL R20, R20, -INF , !P1 ;  /* 0xff80000014147808 */ /* 0x000fe20004800000 */
[----:B------:R-:W1:Y:S01]  /*3de0*/  I2F R23, R34 ;  /* 0x0000002200177306 */ /* 0x000e620000201400 */
[----:B------:R-:W-:Y:S02]  /*3df0*/  FSEL R144, R18, -INF , !P4 ;  /* 0xff80000012907808 */ /* 0x000fe40006000000 */
[----:B------:R-:W-:Y:S02]  /*3e00*/  FSEL R16, R93, -INF , !P2 ;  /* 0xff8000005d107808 */ /* 0x000fe40005000000 */
[C---:B------:R-:W-:Y:S02]  /*3e10*/  ISETP.GE.AND P1, PT, R34.reuse, R3, PT ;  /* 0x000000032200720c */ /* 0x040fe40003f26270 */
[C---:B------:R-:W-:Y:S02]  /*3e20*/  ISETP.GE.AND P0, PT, R34.reuse, R2, PT ;  /* 0x000000022200720c */ /* 0x040fe40003f06270 */
[----:B------:R-:W-:-:S02]  /*3e30*/  ISETP.GE.AND P4, PT, R34, R141, PT ;  /* 0x0000008d2200720c */ /* 0x000fc40003f86270 */
[----:B------:R-:W-:Y:S02]  /*3e40*/  ISETP.GE.AND P2, PT, R34, R140, PT ;  /* 0x0000008c2200720c */ /* 0x000fe40003f46270 */
[----:B------:R-:W-:Y:S02]  /*3e50*/  FSEL R142, R19, -INF , !P3 ;  /* 0xff800000138e7808 */ /* 0x000fe40005800000 */
[----:B------:R-:W-:Y:S01]  /*3e60*/  IADD3 R35, R183, 0x61, RZ ;  /* 0x00000061b7237810 */ /* 0x000fe20007ffe0ff */
[----:B-1----:R-:W-:Y:S01]  /*3e70*/  FFMA.FTZ R14, R23, UR4, R14 ;  /* 0x00000004170e7c23 */ /* 0x002fe2000801000e */
[----:B------:R-:W-:Y:S01]  /*3e80*/  IADD3 R34, R183, 0x68, RZ ;  /* 0x00000068b7227810 */ /* 0x000fe20007ffe0ff */
[C---:B------:R-:W-:Y:S01]  /*3e90*/  FFMA.FTZ R88, R23.reuse, UR4, R88 ;  /* 0x0000000417587c23 */ /* 0x040fe20008010058 */
[----:B------:R-:W1:Y:S01]  /*3ea0*/  I2F R18, R35 ;  /* 0x0000002300127306 */ /* 0x000e620000201400 */
[C---:B------:R-:W-:Y:S01]  /*3eb0*/  FFMA.FTZ R90, R23.reuse, UR4, R90 ;  /* 0x00000004175a7c23 */ /* 0x040fe2000801005a */
[----:B------:R-:W-:Y:S01]  /*3ec0*/  FSEL R134, R14, -INF , !P2 ;  /* 0xff8000000e867808 */ /* 0x000fe20005000000 */
[----:B------:R-:W-:Y:S01]  /*3ed0*/  FFMA.FTZ R12, R23, UR4, R12 ;  /* 0x00000004170c7c23 */ /* 0x000fe2000801000c */
[----:B------:R-:W-:-:S02]  /*3ee0*/  IADD3 R23, R183, 0x69, RZ ;  /* 0x00000069b7177810 */ /* 0x000fc40007ffe0ff */
[-C--:B------:R-:W-:Y:S02]  /*3ef0*/  ISETP.GE.AND P2, PT, R34, R141.reuse, PT ;  /* 0x0000008d2200720c */ /* 0x080fe40003f46270 */
[----:B------:R-:W2:Y:S01]  /*3f00*/  I2F R19, R34 ;  /* 0x0000002200137306 */ /* 0x000ea20000201400 */
[----:B------:R-:W-:Y:S02]  /*3f10*/  FSEL R151, R17, -INF , !P5 ;  /* 0xff80000011977808 */ /* 0x000fe40006800000 */
[----:B------:R-:W-:Y:S02]  /*3f20*/  FSEL R17, R88, -INF , !P1 ;  /* 0xff80000058117808 */ /* 0x000fe40004800000 */
[C---:B------:R-:W-:Y:S02]  /*3f30*/  ISETP.GE.AND P3, PT, R35.reuse, R141, PT ;  /* 0x0000008d2300720c */ /* 0x040fe40003f66270 */
[-C--:B------:R-:W-:Y:S01]  /*3f40*/  ISETP.GE.AND P1, PT, R35, R140.reuse, PT ;  /* 0x0000008c2300720c */ /* 0x080fe20003f26270 */
[----:B------:R-:W3:Y:S01]  /*3f50*/  I2F R14, R23 ;  /* 0x00000017000e7306 */ /* 0x000ee20000201400 */
[----:B-1----:R-:W-:Y:S01]  /*3f60*/  FFMA.FTZ R13, R18, UR4, R13 ;  /* 0x00000004120d7c23 */ /* 0x002fe2000801000d */
[----:B------:R-:W-:Y:S01]  /*3f70*/  FSEL R168, R90, -INF , !P0 ;  /* 0xff8000005aa87808 */ /* 0x000fe20004000000 */
        /* <DEDUP_REMOVED lines=9> */
[----:B------:R-:W1:Y:S01]  /*4010*/  I2F R15, R18 ;  /* 0x00000012000f7306 */ /* 0x000e620000201400 */
[C---:B------:R-:W-:Y:S01]  /*4020*/  FFMA.FTZ R86, R19.reuse, UR4, R86 ;  /* 0x0000000413567c23 */ /* 0x040fe20008010056 */
[----:B------:R-:W-:Y:S01]  /*4030*/  FSEL R139, R8, -INF , !P2 ;  /* 0xff800000088b7808 */ /* 0x000fe20005000000 */
[----:B------:R-:W-:Y:S01]  /*4040*/  FFMA.FTZ R10, R19, UR4, R10 ;  /* 0x00000004130a7c23 */ /* 0x000fe2000801000a */
[----:B------:R-:W-:Y:S01]  /*4050*/  IADD3 R19, R183, 0x71, RZ ;  /* 0x00000071b7137810 */ /* 0x000fe20007ffe0ff */
[----:B---3--:R-:W-:Y:S01]  /*4060*/  FFMA.FTZ R11, R14, UR4, R11 ;  /* 0x000000040e0b7c23 */ /* 0x008fe2000801000b */
[----:B------:R-:W-:Y:S01]  /*4070*/  FSEL R13, R84, -INF , !P0 ;  /* 0xff800000540d7808 */ /* 0x000fe20004000000 */
[C---:B------:R-:W-:Y:S01]  /*4080*/  FFMA.FTZ R85, R14.reuse, UR4, R85 ;  /* 0x000000040e557c23 */ /* 0x040fe20008010055 */
[----:B------:R-:W2:Y:S01]  /*4090*/  I2F R8, R19 ;  /* 0x0000001300087306 */ /* 0x000ea20000201400 */
[----:B------:R-:W-:Y:S01]  /*40a0*/  ISETP.GE.AND P0, PT, R23, R140, PT ;  /* 0x0000008c1700720c */ /* 0x000fe20003f06270 */
[C---:B------:R-:W-:Y:S01]  /*40b0*/  FFMA.FTZ R87, R14.reuse, UR4, R87 ;  /* 0x000000040e577c23 */ /* 0x040fe20008010057 */
[----:B------:R-:W-:Y:S01]  /*40c0*/  FSEL R174, R95, -INF , !P6 ;  /* 0xff8000005fae7808 */ /* 0x000fe20007000000 */
[----:B------:R-:W-:Y:S01]  /*40d0*/  FFMA.FTZ R9, R14, UR4, R9 ;  /* 0x000000040e097c23 */ /* 0x000fe20008010009 */
[----:B------:R-:W-:-:S02]  /*40e0*/  IADD3 R14, R183, 0x78, RZ ;  /* 0x00000078b70e7810 */ /* 0x000fc40007ffe0ff */
[----:B------:R-:W-:Y:S01]  /*40f0*/  FSEL R124, R11, -INF , !P0 ;  /* 0xff8000000b7c7808 */ /* 0x000fe20004000000 */
[----:B-1----:R-:W-:Y:S01]  /*4100*/  FFMA.FTZ R4, R15, UR4, R4 ;  /* 0x000000040f047c23 */ /* 0x002fe20008010004 */
[----:B------:R-:W1:Y:S01]  /*4110*/  I2F R11, R14 ;  /* 0x0000000e000b7306 */ /* 0x000e620000201400 */
[-C--:B------:R-:W-:Y:S01]  /*4120*/  ISETP.GE.AND P6, PT, R35, R3.reuse, PT ;  /* 0x000000032300720c */ /* 0x080fe20003fc6270 */
[----:B------:R-:W-:Y:S01]  /*4130*/  FFMA.FTZ R6, R15, UR4, R6 ;  /* 0x000000040f067c23 */ /* 0x000fe20008010006 */
[----:B------:R-:W-:Y:S01]  /*4140*/  ISETP.GE.AND P5, PT, R35, R2, PT ;  /* 0x000000022300720c */ /* 0x000fe20003fa6270 */
[C---:B------:R-:W-:Y:S01]  /*4150*/  FFMA.FTZ R80, R15.reuse, UR4, R80 ;  /* 0x000000040f507c23 */ /* 0x040fe20008010050 */
[----:B------:R-:W-:Y:S01]  /*4160*/  FSEL R143, R12, -INF , !P4 ;  /* 0xff8000000c8f7808 */ /* 0x000fe20006000000 */
[----:B------:R-:W-:Y:S01]  /*4170*/  FFMA.FTZ R82, R15, UR4, R82 ;  /* 0x000000040f527c23 */ /* 0x000fe20008010052 */
[----:B------:R-:W-:Y:S01]  /*4180*/  FSEL R12, R89, -INF , !P6 ;  /* 0xff800000590c7808 */ /* 0x000fe20007000000 */
[----:B--2---:R-:W-:Y:S01]  /*4190*/  FFMA.FTZ R112, R8, UR4, R7 ;  /* 0x0000000408707c23 */ /* 0x004fe20008010007 */
[----:B------:R-:W-:Y:S01]  /*41a0*/  ISETP.GE.AND P6, PT, R34, R140, PT ;  /* 0x0000008c2200720c */ /* 0x000fe20003fc6270 */
[----:B------:R-:W2:Y:S01]  /*41b0*/  I2F R7, R183 ;  /* 0x000000b700077306 */ /* 0x000ea20000201400 */
[----:B------:R-:W-:Y:S01]  /*41c0*/  FSEL R162, R91, -INF , !P5 ;  /* 0xff8000005ba27808 */ /* 0x000fe20006800000 */
[C---:B------:R-:W-:Y:S01]  /*41d0*/  FFMA.FTZ R81, R8.reuse, UR4, R81 ;  /* 0x0000000408517c23 */ /* 0x040fe20008010051 */
[C---:B------:R-:W-:Y:S01]  /*41e0*/  ISETP.GE.AND P5, PT, R23.reuse, R3, PT ;  /* 0x000000031700720c */ /* 0x040fe20003fa6270 */
[----:B------:R-:W-:Y:S01]  /*41f0*/  FFMA.FTZ R83, R8, UR4, R83 ;  /* 0x0000000408537c23 */ /* 0x000fe20008010053 */
[----:B------:R-:W-:Y:S01]  /*4200*/  ISETP.GE.AND P3, PT, R23, R2, PT ;  /* 0x000000021700720c */ /* 0x000fe20003f66270 */
[----:B-1----:R-:W-:Y:S01]  /*4210*/  FFMA.FTZ R76, R11, UR4, R76 ;  /* 0x000000040b4c7c23 */ /* 0x002fe2000801004c */
[-C--:B------:R-:W-:Y:S01]  /*4220*/  ISETP.GE.AND P1, PT, R23, R141.reuse, PT ;  /* 0x0000008d1700720c */ /* 0x080fe20003f26270 */
[C---:B------:R-:W-:Y:S01]  /*4230*/  FFMA.FTZ R66, R11.reuse, UR4, R66 ;  /* 0x000000040b427c23 */ /* 0x040fe20008010042 */
[----:B------:R-:W-:Y:S01]  /*4240*/  FSEL R126, R10, -INF , !P6 ;  /* 0xff8000000a7e7808 */ /* 0x000fe20007000000 */
[----:B------:R-:W-:Y:S01]  /*4250*/  FFMA.FTZ R78, R11, UR4, R78 ;  /* 0x000000040b4e7c23 */ /* 0x000fe2000801004e */
[----:B------:R-:W-:Y:S01]  /*4260*/  ISETP.GE.AND P6, PT, R18, R141, PT ;  /* 0x0000008d1200720c */ /* 0x000fe20003fc6270 */
[----:B------:R-:W-:Y:S01]  /*4270*/  FFMA.FTZ R5, R8, UR4, R5 ;  /* 0x0000000408057c23 */ /* 0x000fe20008010005 */
[----:B------:R-:W-:Y:S01]  /*4280*/  FSEL R10, R85, -INF , !P5 ;  /* 0xff800000550a7808 */ /* 0x000fe20006800000 */
[----:B------:R-:W-:Y:S01]  /*4290*/  FFMA.FTZ R64, R11, UR4, R64 ;  /* 0x000000040b407c23 */ /* 0x000fe20008010040 */
[----:B------:R-:W-:Y:S01]  /*42a0*/  FSEL R118, R87, -INF , !P3 ;  /* 0xff80000057767808 */ /* 0x000fe20005800000 */
[----:B--2---:R-:W-:Y:S01]  /*42b0*/  FFMA.FTZ R15, R7, UR4, R136 ;  /* 0x00000004070f7c23 */ /* 0x004fe20008010088 */
[----:B------:R-:W-:Y:S01]  /*42c0*/  FSEL R135, R9, -INF , !P1 ;  /* 0xff80000009877808 */ /* 0x000fe20004800000 */
[C---:B------:R-:W-:Y:S01]  /*42d0*/  FFMA.FTZ R60, R7.reuse, UR4, R60 ;  /* 0x00000004073c7c23 */ /* 0x040fe2000801003c */
[----:B------:R-:W-:Y:S01]  /*42e0*/  ISETP.GE.AND P5, PT, R18, R140, PT ;  /* 0x0000008c1200720c */ /* 0x000fe20003fa6270 */
[----:B------:R-:W-:Y:S01]  /*42f0*/  FFMA.FTZ R62, R7, UR4, R62 ;  /* 0x00000004073e7c23 */ /* 0x000fe2000801003e */
[----:B------:R-:W-:-:S02]  /*4300*/  ISETP.GE.AND P3, PT, R19, R3, PT ;  /* 0x000000031300720c */ /* 0x000fc40003f66270 */
[-C--:B------:R-:W-:Y:S02]  /*4310*/  ISETP.GE.AND P1, PT, R19, R2.reuse, PT ;  /* 0x000000021300720c */ /* 0x080fe40003f26270 */
[----:B------:R-:W-:Y:S02]  /*4320*/  FSEL R123, R4, -INF , !P6 ;  /* 0xff800000047b7808 */ /* 0x000fe40007000000 */
[----:B------:R-:W-:Y:S02]  /*4330*/  FSEL R114, R6, -INF , !P5 ;  /* 0xff80000006727808 */ /* 0x000fe40006800000 */
[----:B------:R-:W-:Y:S02]  /*4340*/  FSEL R4, R81, -INF , !P3 ;  /* 0xff80000051047808 */ /* 0x000fe40005800000 */
[----:B------:R-:W-:Y:S02]  /*4350*/  FSEL R103, R83, -INF , !P1 ;  /* 0xff80000053677808 */ /* 0x000fe40004800000 */
[----:B------:R-:W-:-:S02]  /*4360*/  ISETP.GE.AND P6, PT, R14, R2, PT ;  /* 0x000000020e00720c */ /* 0x000fc40003fc6270 */
[C---:B------:R-:W-:Y:S02]  /*4370*/  ISETP.GE.AND P5, PT, R14.reuse, R141, PT ;  /* 0x0000008d0e00720c */ /* 0x040fe40003fa6270 */
[----:B------:R-:W-:Y:S02]  /*4380*/  ISETP.GE.AND P3, PT, R14, R140, PT ;  /* 0x0000008c0e00720c */ /* 0x000fe40003f66270 */
[C---:B------:R-:W-:Y:S02]  /*4390*/  ISETP.GE.AND P1, PT, R183.reuse, R3, PT ;  /* 0x00000003b700720c */ /* 0x040fe40003f26270 */
[----:B------:R-:W-:Y:S02]  /*43a0*/  IADD3 R6, R183, 0x79, RZ ;  /* 0x00000079b7067810 */ /* 0x000fe40007ffe0ff */
[----:B------:R-:W-:Y:S02]  /*43b0*/  ISETP.GE.AND P0, PT, R19, R141, PT ;  /* 0x0000008d1300720c */ /* 0x000fe40003f06270 */
[----:B------:R-:W-:Y:S01]  /*43c0*/  FSEL R98, R66, -INF , !P6 ;  /* 0xff80000042627808 */ /* 0x000fe20007000000 */
[----:B------:R1:W2:Y:S01]  /*43d0*/  I2F R8, R6 ;  /* 0x0000000600087306 */ /* 0x0002a20000201400 */
[----:B------:R-:W-:-:S02]  /*43e0*/  FSEL R117, R76, -INF , !P5 ;  /* 0xff8000004c757808 */ /* 0x000fc40006800000 */
[----:B------:R-:W-:Y:S02]  /*43f0*/  FSEL R110, R78, -INF , !P3 ;  /* 0xff8000004e6e7808 */ /* 0x000fe40005800000 */
[----:B------:R-:W-:Y:S02]  /*4400*/  FSEL R15, R15, -INF , !P1 ;  /* 0xff8000000f0f7808 */ /* 0x000fe40004800000 */
[C---:B------:R-:W-:Y:S02]  /*4410*/  ISETP.GE.AND P6, PT, R6.reuse, R3, PT ;  /* 0x000000030600720c */ /* 0x040fe40003fc6270 */
[C---:B------:R-:W-:Y:S02]  /*4420*/  ISETP.GE.AND P5, PT, R6.reuse, R2, PT ;  /* 0x000000020600720c */ /* 0x040fe40003fa6270 */
[C---:B------:R-:W-:Y:S02]  /*4430*/  ISETP.GE.AND P3, PT, R6.reuse, R141, PT ;  /* 0x0000008d0600720c */ /* 0x040fe40003f66270 */
[----:B------:R-:W-:-:S02]  /*4440*/  ISETP.GE.AND P1, PT, R6, R140, PT ;  /* 0x0000008c0600720c */ /* 0x000fc40003f26270 */
[----:B------:R-:W-:Y:S01]  /*4450*/  FSEL R119, R5, -INF , !P0 ;  /* 0xff80000005777808 */ /* 0x000fe20004000000 */
[----:B-1----:R-:W-:Y:S01]  /*4460*/  FFMA.FTZ R6, R7, UR4, R138 ;  /* 0x0000000407067c23 */ /* 0x002fe2000801008a */
[-C--:B------:R-:W-:Y:S01]  /*4470*/  ISETP.GE.AND P0, PT, R183, R2.reuse, PT ;  /* 0x00000002b700720c */ /* 0x080fe20003f06270 */
[----:B--2---:R-:W-:Y:S01]  /*4480*/  FFMA.FTZ R11, R8, UR4, R65 ;  /* 0x00000004080b7c23 */ /* 0x004fe20008010041 */
[----:B------:R-:W-:Y:S01]  /*4490*/  ISETP.GE.AND P4, PT, R34, R2, PT ;  /* 0x000000022200720c */ /* 0x000fe20003f86270 */
[----:B------:R-:W-:Y:S01]  /*44a0*/  FFMA.FTZ R67, R8, UR4, R67 ;  /* 0x0000000408437c23 */ /* 0x000fe20008010043 */
[----:B------:R-:W-:Y:S01]  /*44b0*/  FSEL R6, R6, -INF , !P0 ;  /* 0xff80000006067808 */ /* 0x000fe20004000000 */
[----:B------:R-:W-:Y:S01]  /*44c0*/  FFMA.FTZ R77, R8, UR4, R77 ;  /* 0x00000004084d7c23 */ /* 0x000fe2000801004d */
[----:B------:R-:W-:Y:S01]  /*44d0*/  FSEL R148, R86, -INF , !P4 ;  /* 0xff80000056947808 */ /* 0x000fe20006000000 */
[----:B------:R-:W-:Y:S01]  /*44e0*/  FFMA.FTZ R79, R8, UR4, R79 ;  /* 0x00000004084f7c23 */ /* 0x000fe2000801004f */
[----:B------:R-:W-:-:S02]  /*44f0*/  PLOP3.LUT P0, PT, PT, PT, UP0, 0x80, 0x0 ;  /* 0x000000000000781c */ /* 0x000fc40003f0f008 */
[CC--:B------:R-:W-:Y:S02]  /*4500*/  ISETP.GE.AND P4, PT, R18.reuse, R3.reuse, PT ;  /* 0x000000031200720c */ /* 0x0c0fe40003f86270 */
[----:B------:R-:W-:Y:S02]  /*4510*/  ISETP.GE.AND P2, PT, R18, R2, PT ;  /* 0x000000021200720c */ /* 0x000fe40003f46270 */
[----:B------:R-:W-:Y:S02]  /*4520*/  FSEL R9, R80, -INF , !P4 ;  /* 0xff80000050097808 */ /* 0x000fe40006000000 */
[----:B------:R-:W-:Y:S02]  /*4530*/  FSEL R100, R82, -INF , !P2 ;  /* 0xff80000052647808 */ /* 0x000fe40005000000 */
[----:B------:R-:W-:Y:S02]  /*4540*/  ISETP.GE.AND P4, PT, R19, R140, PT ;  /* 0x0000008c1300720c */ /* 0x000fe40003f86270 */
[----:B------:R-:W-:-:S02]  /*4550*/  ISETP.GE.AND P2, PT, R14, R3, PT ;  /* 0x000000030e00720c */ /* 0x000fc40003f46270 */
[----:B------:R-:W-:Y:S02]  /*4560*/  FSEL R112, R112, -INF , !P4 ;  /* 0xff80000070707808 */ /* 0x000fe40006000000 */
[----:B------:R-:W-:Y:S02]  /*4570*/  FSEL R5, R64, -INF , !P2 ;  /* 0xff80000040057808 */ /* 0x000fe40005000000 */
        /* <DEDUP_REMOVED lines=9> */
[----:B------:R-:W-:Y:S01]  /*4610*/  UIADD3 UR7, UR22, -0x2, URZ ;  /* 0xfffffffe16077890 */ /* 0x000fe2000fffe03f */
[----:B------:R-:W-:Y:S01]  /*4620*/  ISETP.GE.AND P1, PT, R228, c[0x0][0x220], PT ;  /* 0x00008800e4007a0c */ /* 0x000fe20003f26270 */
[----:B------:R-:W-:Y:S01]  /*4630*/  IMAD.U32 R23, RZ, RZ, UR20 ;  /* 0x00000014ff177e24 */ /* 0x000fe2000f8e00ff */
[----:B------:R-:W-:Y:S01]  /*4640*/  BSSY B0, `(.L_x_127) ;  /* 0x0000032000007945 */ /* 0x000fe20003800000 */
[----:B------:R-:W-:Y:S01]  /*4650*/  USHF.R.S32.HI UR5, URZ, 0x1f, UR7 ;  /* 0x0000001f3f057899 */ /* 0x000fe20008011407 */
[----:B------:R-:W-:-:S02]  /*4660*/  IMAD.U32 R14, RZ, RZ, UR20 ;  /* 0x00000014ff0e7e24 */ /* 0x000fc4000f8e00ff */
[----:B------:R-:W-:Y:S01]  /*4670*/  IMAD.U32 R35, RZ, RZ, UR7 ;  /* 0x00000007ff237e24 */ /* 0x000fe2000f8e00ff */
[----:B------:R-:W-:-:S03]  /*4680*/  UIMAD UR7, UR25, UR7, URZ ;  /* 0x00000007190772a4 */ /* 0x000fc6000f8e023f */
[----:B------:R-:W-:Y:S01]  /*4690*/  IMAD.WIDE.U32 R34, R35, UR26, R226 ;  /* 0x0000001a23227c25 */ /* 0x000fe2000f8e00e2 */
[----:B------:R-:W-:Y:S02]  /*46a0*/  UIMAD UR5, UR5, UR26, UR7 ;  /* 0x0000001a050572a4 */ /* 0x000fe4000f8e0207 */
[----:B------:R1:W-:Y:S01]  /*46b0*/  @P1 STS [R191+0x2000], RZ ;  /* 0x002000ffbf001388 */ /* 0x0003e20000000800 */
[----:B------:R-:W-:Y:S01]  /*46c0*/  @!P1 IMAD.MOV.U32 R19, RZ, RZ, c[0x0][0x19c] ;  /* 0x00006700ff139624 */ /* 0x000fe200078e00ff */
[----:B------:R-:W-:Y:S02]  /*46d0*/  @!P1 LEA R23, P2, R23, R34, 0x6 ;  /* 0x0000002217179211 */ /* 0x000fe400078430ff */
[----:B------:R-:W-:Y:S01]  /*46e0*/  IADD3 R39, R35, UR5, RZ ;  /* 0x0000000523277c10 */ /* 0x000fe2000fffe0ff */
[----:B------:R1:W-:Y:S01]  /*46f0*/  @P1 STS [R191+0x2004], RZ ;  /* 0x002004ffbf001388 */ /* 0x0003e20000000800 */
[----:B------:R-:W-:Y:S02]  /*4700*/  @!P1 IADD3 R18, P3, R34, UR10, RZ ;  /* 0x0000000a22129c10 */ /* 0x000fe4000ff7e0ff */
[----:B------:R-:W-:Y:S01]  /*4710*/  @!P1 LEA.HI.X R14, R14, R39, R19, 0x6, P2 ;  /* 0x000000270e0e9211 */ /* 0x000fe200010f3413 */
[----:B------:R1:W-:Y:S01]  /*4720*/  @P1 STS.64 [R191+0x2008], RZ ;  /* 0x002008ffbf001388 */ /* 0x0003e20000000a00 */
[----:B------:R-:W-:-:S02]  /*4730*/  @!P1 LEA R50, P4, R34, c[0x0][0x168], 0x1 ;  /* 0x00005a0022329a11 */ /* 0x000fc400078808ff */
[----:B------:R-:W-:Y:S02]  /*4740*/  @!P1 IADD3.X R19, R39, UR9, RZ, P3, !PT ;  /* 0x0000000927139c10 */ /* 0x000fe40009ffe4ff */
[----:B------:R-:W-:Y:S02]  /*4750*/  @!P1 LEA R46, P3, R18, c[0x0][0x168], 0x1 ;  /* 0x00005a00122e9a11 */ /* 0x000fe400078608ff */
[C---:B------:R-:W-:Y:S02]  /*4760*/  @!P1 LEA R42, P2, R23.reuse, c[0x0][0x168], 0x1 ;  /* 0x00005a00172a9a11 */ /* 0x040fe400078408ff */
        /* <DEDUP_REMOVED lines=31> */
.L_x_128:
[----:B------:R-:W-:Y:S05]  /*4960*/  BSYNC B0 ;  /* 0x0000000000007941 */ /* 0x000fea0003800000 */
.L_x_127:
[----:B------:R-:W0:Y:S02]  /*4970*/  LDGDEPBAR ;  /* 0x00000000000079af */ /* 0x000e240000000000 */
.L_x_126:
[----:B------:R-:W-:Y:S01]  /*4980*/  FMNMX.FTZ R14, R15, R68, !PT ;  /* 0x000000440f0e7209 */ /* 0x000fe20007810000 */
[----:B------:R-:W-:Y:S01]  /*4990*/  UMOV UR20, UR24 ;  /* 0x0000001800147c82 */ /* 0x000fe20008000000 */
[----:B------:R-:W-:Y:S02]  /*49a0*/  SHF.L.U32 R231, R180, 0x1, RZ ;  /* 0x00000001b4e77819 */ /* 0x000fe400000006ff */
[----:B--2---:R-:W-:Y:S02]  /*49b0*/  FMNMX.FTZ R19, R61, R14, !PT ;  /* 0x0000000e3d137209 */ /* 0x004fe40007810000 */
[----:B------:R-:W-:Y:S02]  /*49c0*/  LEA R230, R0, R231, 0x1 ;  /* 0x000000e700e67211 */ /* 0x000fe400078e08ff */
        /* <DEDUP_REMOVED lines=36> */
[--C-:B------:R-:W-:Y:S01]  /*4c10*/  FFMA.FTZ R97, R15, c[0x0][0x23c], -R14.reuse ;  /* 0x00008f000f617a23 */ /* 0x100fe2000001080e */
[----:B------:R-:W-:Y:S01]  /*4c20*/  FMNMX.FTZ R15, R6, R74, !PT ;  /* 0x0000004a060f7209 */ /* 0x000fe20007810000 */
[--C-:B------:R-:W-:Y:S02]  /*4c30*/  FFMA.FTZ R60, R44, c[0x0][0x23c], -R14.reuse ;  /* 0x00008f002c3c7a23 */ /* 0x100fe4000001080e */
[--C-:B------:R-:W-:Y:S01]  /*4c40*/  FFMA.FTZ R44, R12, c[0x0][0x23c], -R14.reuse ;  /* 0x00008f000c2c7a23 */ /* 0x100fe2000001080e */
[----:B------:R-:W-:Y:S01]  /*4c50*/  FMNMX.FTZ R15, R196, R15, !PT ;  /* 0x0000000fc40f7209 */ /* 0x000fe20007810000 */
[--C-:B-1----:R-:W-:Y:S01]  /*4c60*/  FFMA.FTZ R42, R10, c[0x0][0x23c], -R14.reuse ;  /* 0x00008f000a2a7a23 */ /* 0x102fe2000001080e */
[----:B------:R-:W-:Y:S01]  /*4c70*/  FMNMX.FTZ R12, R7, R171, !PT ;  /* 0x000000ab070c7209 */ /* 0x000fe20007810000 */
[--C-:B------:R-:W-:Y:S01]  /*4c80*/  FFMA.FTZ R43, R9, c[0x0][0x23c], -R14.reuse ;  /* 0x00008f00092b7a23 */ /* 0x100fe2000001080e */
        /* <DEDUP_REMOVED lines=25> */
[----:B------:R-:W-:Y:S01]  /*4e20*/  MUFU.EX2 R97, R97 ;  /* 0x0000006100617308 */ /* 0x000fe20000000800 */
        /* <DEDUP_REMOVED lines=35> */
[----:B------:R-:W-:Y:S01]  /*5060*/  FFMA.FTZ R49, R21, c[0x0][0x23c], -R14 ;  /* 0x00008f0015317a23 */ /* 0x000fe2000001080e */
[----:B------:R-:W-:Y:S01]  /*5070*/  FMNMX.FTZ R4, R131, R4, !PT ;  /* 0x0000000483047209 */ /* 0x000fe20007810000 */
[----:B------:R-:W-:Y:S01]  /*5080*/  MUFU.EX2 R77, R77 ;  /* 0x0000004d004d7308 */ /* 0x000fe20000000800 */
[----:B------:R-:W-:-:S02]  /*5090*/  FMNMX.FTZ R15, R24, R15, !PT ;  /* 0x0000000f180f7209 */ /* 0x000fc40007810000 */
[----:B------:R-:W-:Y:S02]  /*50a0*/  FMNMX.FTZ R9, R184, R9, !PT ;  /* 0x00000009b8097209 */ /* 0x000fe40007810000 */
[----:B------:R-:W-:Y:S02]  /*50b0*/  FMNMX.FTZ R15, R96, R15, !PT ;  /* 0x0000000f600f7209 */ /* 0x000fe40007810000 */
[----:B------:R-:W-:Y:S01]  /*50c0*/  FMNMX.FTZ R4, R115, R4, !PT ;  /* 0x0000000473047209 */ /* 0x000fe20007810000 */
[----:B------:R-:W-:Y:S01]  /*50d0*/  MUFU.EX2 R76, R76 ;  /* 0x0000004c004c7308 */ /* 0x000fe20000000800 */
[----:B------:R-:W-:Y:S02]  /*50e0*/  FMNMX.FTZ R15, R22, R15, !PT ;  /* 0x0000000f160f7209 */ /* 0x000fe40007810000 */
[----:B------:R-:W-:Y:S02]  /*50f0*/  FMNMX.FTZ R9, R172, R9, !PT ;  /* 0x00000009ac097209 */ /* 0x000fe40007810000 */
[----:B------:R-:W-:-:S02]  /*5100*/  FMNMX.FTZ R15, R20, R15, !PT ;  /* 0x0000000f140f7209 */ /* 0x000fc40007810000 */
[----:B------:R-:W-:Y:S01]  /*5110*/  FMNMX.FTZ R4, R129, R4, !PT ;  /* 0x0000000481047209 */ /* 0x000fe20007810000 */
[----:B------:R-:W-:Y:S01]  /*5120*/  MUFU.EX2 R69, R69 ;  /* 0x0000004500457308 */ /* 0x000fe20000000800 */
[----:B------:R-:W-:Y:S02]  /*5130*/  FMNMX.FTZ R15, R174, R15, !PT ;  /* 0x0000000fae0f7209 */ /* 0x000fe40007810000 */
[----:B------:R-:W-:Y:S02]  /*5140*/  FMNMX.FTZ R9, R170, R9, !PT ;  /* 0x00000009aa097209 */ /* 0x000fe40007810000 */
[----:B------:R-:W-:Y:S02]  /*5150*/  FMNMX.FTZ R15, R168, R15, !PT ;  /* 0x0000000fa80f7209 */ /* 0x000fe40007810000 */
        /* <DEDUP_REMOVED lines=21> */
[----:B------:R-:W1:Y:S01]  /*52b0*/  SHFL.BFLY PT, R18, R15, 0x2, 0x1f ;  /* 0x0c401f000f127f89 */ /* 0x000e6200000e0000 */
[----:B------:R-:W-:Y:S01]  /*52c0*/  FMNMX.FTZ R4, R149, R4, !PT ;  /* 0x0000000495047209 */ /* 0x000fe20007810000 */
[----:B------:R-:W-:Y:S01]  /*52d0*/  MUFU.EX2 R58, R58 ;  /* 0x0000003a003a7308 */ /* 0x000fe20000000800 */
[----:B------:R-:W-:Y:S02]  /*52e0*/  FMNMX.FTZ R9, R152, R9, !PT ;  /* 0x0000000998097209 */ /* 0x000fe40007810000 */
[----:B------:R-:W-:-:S02]  /*52f0*/  FMNMX.FTZ R4, R157, R4, !PT ;  /* 0x000000049d047209 */ /* 0x000fc40007810000 */
[----:B------:R-:W-:Y:S02]  /*5300*/  FMNMX.FTZ R9, R154, R9, !PT ;  /* 0x000000099a097209 */ /* 0x000fe40007810000 */
        /* <DEDUP_REMOVED lines=10> */
[----:B-1----:R-:W-:Y:S01]  /*53b0*/  FMNMX.FTZ R13, R15, R18, !PT ;  /* 0x000000120f0d7209 */ /* 0x002fe20007810000 */
[----:B------:R-:W-:Y:S01]  /*53c0*/  MUFU.EX2 R57, R57 ;  /* 0x0000003900397308 */ /* 0x000fe20000000800 */
[----:B------:R-:W-:Y:S01]  /*53d0*/  FMNMX.FTZ R4, R137, R4, !PT ;  /* 0x0000000489047209 */ /* 0x000fe20007810000 */
[----:B------:R-:W-:Y:S01]  /*53e0*/  LDSM.16.MT88.4 R16, [R230+0x4400] ;  /* 0x00440000e610783b */ /* 0x000fe20000004200 */
[----:B------:R-:W-:Y:S02]  /*53f0*/  FMNMX.FTZ R9, R146, R9, !PT ;  /* 0x0000000992097209 */ /* 0x000fe40007810000 */
[----:B------:R-:W-:Y:S01]  /*5400*/  FMNMX.FTZ R4, R139, R4, !PT ;  /* 0x000000048b047209 */ /* 0x000fe20007810000 */
[----:B------:R-:W1:Y:S01]  /*5410*/  SHFL.BFLY PT, R132, R13, 0x1, 0x1f ;  /* 0x0c201f000d847f89 */ /* 0x000e6200000e0000 */
        /* <DEDUP_REMOVED lines=14> */
[----:B-1----:R-:W-:Y:S01]  /*5500*/  FMNMX.FTZ R132, R13, R132, !PT ;  /* 0x000000840d847209 */ /* 0x002fe20007810000 */
[----:B------:R-:W1:Y:S01]  /*5510*/  SHFL.BFLY PT, R4, R5, 0x2, 0x1f ;  /* 0x0c401f0005047f89 */ /* 0x000e6200000e0000 */
[----:B------:R-:W-:Y:S01]  /*5520*/  FMNMX.FTZ R9, R114, R9, !PT ;  /* 0x0000000972097209 */ /* 0x000fe20007810000 */
[----:B------:R-:W-:Y:S01]  /*5530*/  MUFU.EX2 R53, R53 ;  /* 0x0000003500357308 */ /* 0x000fe20000000800 */
[C---:B------:R-:W-:Y:S01]  /*5540*/  FSETP.NEU.FTZ.AND P1, PT, R132.reuse, -INF , PT ;  /* 0xff8000008400780b */ /* 0x040fe20003f3d000 */
[----:B------:R-:W-:Y:S01]  /*5550*/  FMUL.FTZ R105, R132, c[0x0][0x23c] ;  /* 0x00008f0084697a20 */ /* 0x000fe20000410000 */
[----:B------:R-:W-:Y:S01]  /*5560*/  FMNMX.FTZ R9, R112, R9, !PT ;  /* 0x0000000970097209 */ /* 0x000fe20007810000 */
[----:B------:R-:W-:Y:S03]  /*5570*/  LDSM.16.MT88.4 R12, [R230+0x4800] ;  /* 0x00480000e60c783b */ /* 0x000fe60000004200 */
[----:B------:R-:W-:Y:S01]  /*5580*/  FMNMX.FTZ R9, R110, R9, !PT ;  /* 0x000000096e097209 */ /* 0x000fe20007810000 */
[----:B------:R-:W-:Y:S01]  /*5590*/  MUFU.EX2 R50, R50 ;  /* 0x0000003200327308 */ /* 0x000fe20000000800 */
[----:B------:R-:W-:-:S02]  /*55a0*/  FSEL R105, R105, RZ, P1 ;  /* 0x000000ff69697208 */ /* 0x000fc40000800000 */
[----:B------:R-:W-:-:S03]  /*55b0*/  FMNMX.FTZ R9, R108, R9, !PT ;  /* 0x000000096c097209 */ /* 0x000fc60007810000 */
[--C-:B------:R-:W-:Y:S02]  /*55c0*/  FFMA.FTZ R93, R6, c[0x0][0x23c], -R105.reuse ;  /* 0x00008f00065d7a23 */ /* 0x100fe40000010869 */
[----:B------:R-:W2:Y:S01]  /*55d0*/  SHFL.BFLY PT, R6, R9, 0x2, 0x1f ;  /* 0x0c401f0009067f89 */ /* 0x000ea200000e0000 */
[--C-:B------:R-:W-:Y:S01]  /*55e0*/  FFMA.FTZ R63, R122, c[0x0][0x23c], -R105.reuse ;  /* 0x00008f007a3f7a23 */ /* 0x100fe20000010869 */
[----:B------:R-:W-:Y:S01]  /*55f0*/  MUFU.EX2 R51, R51 ;  /* 0x0000003300337308 */ /* 0x000fe20000000800 */
[--C-:B------:R-:W-:Y:S02]  /*5600*/  FFMA.FTZ R92, R74, c[0x0][0x23c], -R105.reuse ;  /* 0x00008f004a5c7a23 */ /* 0x100fe40000010869 */
[--C-:B------:R-:W-:Y:S01]  /*5610*/  FFMA.FTZ R75, R200, c[0x0][0x23c], -R105.reuse ;  /* 0x00008f00c84b7a23 */ /* 0x100fe20000010869 */
[----:B-1----:R-:W-:Y:S01]  /*5620*/  FMNMX.FTZ R5, R5, R4, !PT ;  /* 0x0000000405057209 */ /* 0x002fe20007810000 */
[--C-:B------:R-:W-:Y:S02]  /*5630*/  FFMA.FTZ R74, R202, c[0x0][0x23c], -R105.reuse ;  /* 0x00008f00ca4a7a23 */ /* 0x100fe40000010869 */
[----:B------:R-:W-:Y:S01]  /*5640*/  LDSM.16.MT88.4 R200, [R231+0x4000] ;  /* 0x00400000e7c8783b */ /* 0x000fe20000004200 */
[--C-:B------:R-:W-:Y:S01]  /*5650*/  FFMA.FTZ R85, R196, c[0x0][0x23c], -R105.reuse ;  /* 0x00008f00c4557a23 */ /* 0x100fe20000010869 */
[----:B------:R-:W-:Y:S01]  /*5660*/  MUFU.EX2 R93, R93 ;  /* 0x0000005d005d7308 */ /* 0x000fe20000000800 */
[--C-:B------:R-:W-:Y:S01]  /*5670*/  FFMA.FTZ R82, R198, c[0x0][0x23c], -R105.reuse ;  /* 0x00008f00c6527a23 */ /* 0x100fe20000010869 */
[----:B------:R-:W1:Y:S01]  /*5680*/  SHFL.BFLY PT, R4, R5, 0x1, 0x1f ;  /* 0x0c201f0005047f89 */ /* 0x000e6200000e0000 */
[----:B------:R-:W-:-:S02]  /*5690*/  FFMA.FTZ R31, R26, c[0x0][0x23c], -R105 ;  /* 0x00008f001a1f7a23 */ /* 0x000fc40000010869 */
[--C-:B------:R-:W-:Y:S02]  /*56a0*/  FFMA.FTZ R36, R208, c[0x0][0x23c], -R105.reuse ;  /* 0x00008f00d0247a23 */ /* 0x100fe40000010869 */
[--C-:B------:R-:W-:Y:S01]  /*56b0*/  FFMA.FTZ R39, R210, c[0x0][0x23c], -R105.reuse ;  /* 0x00008f00d2277a23 */ /* 0x100fe20000010869 */
[----:B------:R-:W3:Y:S01]  /*56c0*/  MUFU.EX2 R92, R92 ;  /* 0x0000005c005c7308 */ /* 0x000ee20000000800 */
[--C-:B------:R-:W-:Y:S02]  /*56d0*/  FFMA.FTZ R34, R212, c[0x0][0x23c], -R105.reuse ;  /* 0x00008f00d4227a23 */ /* 0x100fe40000010869 */
[--C-:B------:R-:W-:Y:S01]  /*56e0*/  FFMA.FTZ R37, R214, c[0x0][0x23c], -R105.reuse ;  /* 0x00008f00d6257a23 */ /* 0x100fe20000010869 */
[----:B--2---:R-:W-:Y:S01]  /*56f0*/  FMNMX.FTZ R9, R9, R6, !PT ;  /* 0x0000000609097209 */ /* 0x004fe20007810000 */
[----:B------:R-:W-:-:S03]  /*5700*/  FFMA.FTZ R6, R24, c[0x0][0x23c], -R105 ;  /* 0x00008f0018067a23 */ /* 0x000fc60000010869 */
[----:B------:R-:W-:Y:S01]  /*5710*/  MUFU.EX2 R85, R85 ;  /* 0x0000005500557308 */ /* 0x000fe20000000800 */
[----:B------:R-:W-:Y:S01]  /*5720*/  LDSM.16.MT88.4 R24, [R231+0x4400] ;  /* 0x00440000e718783b */ /* 0x000fe20000004200 */
[--C-:B------:R-:W-:Y:S02]  /*5730*/  FFMA.FTZ R32, R216, c[0x0][0x23c], -R105.reuse ;  /* 0x00008f00d8207a23 */ /* 0x100fe40000010869 */
[--C-:B------:R-:W-:Y:S01]  /*5740*/  FFMA.FTZ R35, R218, c[0x0][0x23c], -R105.reuse ;  /* 0x00008f00da237a23 */ /* 0x100fe20000010869 */
[----:B------:R-:W2:Y:S01]  /*5750*/  SHFL.BFLY PT, R10, R9, 0x1, 0x1f ;  /* 0x0c201f00090a7f89 */ /* 0x000ea200000e0000 */
[--C-:B------:R-:W-:Y:S02]  /*5760*/  FFMA.FTZ R30, R220, c[0x0][0x23c], -R105.reuse ;  /* 0x00008f00dc1e7a23 */ /* 0x100fe40000010869 */
[----:B------:R-:W4:Y:S01]  /*5770*/  MUFU.EX2 R82, R82 ;  /* 0x0000005200527308 */ /* 0x000f220000000800 */
[----:B---3--:R-:W-:Y:S01]  /*5780*/  F2FP.PACK_AB R193, R92, R93 ;  /* 0x0000005d5cc1723e */ /* 0x008fe200000000ff */
[--C-:B------:R-:W-:Y:S01]  /*5790*/  FFMA.FTZ R67, R204, c[0x0][0x23c], -R105.reuse ;  /* 0x00008f00cc437a23 */ /* 0x100fe20000010869 */
[----:B-1----:R-:W-:Y:S01]  /*57a0*/  FMNMX.FTZ R5, R5, R4, !PT ;  /* 0x0000000405057209 */ /* 0x002fe20007810000 */
[----:B------:R-:W-:-:S02]  /*57b0*/  FFMA.FTZ R62, R206, c[0x0][0x23c], -R105 ;  /* 0x00008f00ce3e7a23 */ /* 0x000fc40000010869 */
[--C-:B------:R-:W-:Y:S01]  /*57c0*/  FFMA.FTZ R4, R22, c[0x0][0x23c], -R105.reuse ;  /* 0x00008f0016047a23 */ /* 0x100fe20000010869 */
[C---:B------:R-:W-:Y:S01]  /*57d0*/  FSETP.NEU.FTZ.AND P1, PT, R5.reuse, -INF , PT ;  /* 0xff8000000500780b */ /* 0x040fe20003f3d000 */
[----:B------:R-:W-:Y:S01]  /*57e0*/  FMUL.FTZ R122, R5, c[0x0][0x23c] ;  /* 0x00008f00057a7a20 */ /* 0x000fe20000410000 */
[----:B------:R-:W-:Y:S01]  /*57f0*/  MUFU.EX2 R75, R75 ;  /* 0x0000004b004b7308 */ /* 0x000fe20000000800 */
[--C-:B------:R-:W-:Y:S02]  /*5800*/  FFMA.FTZ R0, R20, c[0x0][0x23c], -R105.reuse ;  /* 0x00008f0014007a23 */ /* 0x100fe40000010869 */
[----:B------:R-:W-:Y:S01]  /*5810*/  LDSM.16.MT88.4 R20, [R231+0x4800] ;  /* 0x00480000e714783b */ /* 0x000fe20000004200 */
[----:B------:R-:W-:Y:S01]  /*5820*/  FSEL R122, R122, RZ, P1 ;  /* 0x000000ff7a7a7208 */ /* 0x000fe20000800000 */
[----:B------:R-:W-:Y:S01]  /*5830*/  FFMA.FTZ R33, R28, c[0x0][0x23c], -R105 ;  /* 0x00008f001c217a23 */ /* 0x000fe20000010869 */
[----:B----4-:R-:W-:Y:S02]  /*5840*/  F2FP.PACK_AB R195, R82, R85 ;  /* 0x0000005552c3723e */ /* 0x010fe400000000ff */
[----:B------:R-:W-:Y:S01]  /*5850*/  MUFU.EX2 R74, R74 ;  /* 0x0000004a004a7308 */ /* 0x000fe20000000800 */
[----:B------:R-:W-:-:S02]  /*5860*/  FFMA.FTZ R91, R7, c[0x0][0x23c], -R122 ;  /* 0x00008f00075b7a23 */ /* 0x000fc4000001087a */
[--C-:B------:R-:W-:Y:S01]  /*5870*/  FFMA.FTZ R90, R171, c[0x0][0x23c], -R122.reuse ;  /* 0x00008f00ab5a7a23 */ /* 0x100fe2000001087a */
[----:B--2---:R-:W-:Y:S01]  /*5880*/  FMNMX.FTZ R7, R9, R10, !PT ;  /* 0x0000000a09077209 */ /* 0x004fe20007810000 */
[--C-:B------:R-:W-:Y:S02]  /*5890*/  FFMA.FTZ R83, R173, c[0x0][0x23c], -R122.reuse ;  /* 0x00008f00ad537a23 */ /* 0x100fe4000001087a */
[--C-:B------:R-:W-:Y:S01]  /*58a0*/  FFMA.FTZ R80, R175, c[0x0][0x23c], -R122.reuse ;  /* 0x00008f00af507a23 */ /* 0x100fe2000001087a */
[C---:B------:R-:W-:Y:S01]  /*58b0*/  FSETP.NEU.FTZ.AND P1, PT, R7.reuse, -INF , PT ;  /* 0xff8000000700780b */ /* 0x040fe20003f3d000 */
[----:B------:R-:W-:Y:S01]  /*58c0*/  FMUL.FTZ R109, R7, c[0x0][0x23c] ;  /* 0x00008f00076d7a20 */ /* 0x000fe20000410000 */
[----:B------:R-:W-:Y:S01]  /*58d0*/  MUFU.EX2 R91, R91 ;  /* 0x0000005b005b7308 */ /* 0x000fe20000000800 */
[--C-:B------:R-:W-:Y:S02]  /*58e0*/  FFMA.FTZ R81, R71, c[0x0][0x23c], -R122.reuse ;  /* 0x00008f0047517a23 */ /* 0x100fe4000001087a */
[--C-:B------:R-:W-:Y:S01]  /*58f0*/  FFMA.FTZ R66, R73, c[0x0][0x23c], -R122.reuse ;  /* 0x00008f0049427a23 */ /* 0x100fe2000001087a */
[----:B------:R-:W-:Y:S01]  /*5900*/  FSEL R109, R109, RZ, P1 ;  /* 0x000000ff6d6d7208 */ /* 0x000fe20000800000 */
[----:B------:R-:W-:-:S02]  /*5910*/  FFMA.FTZ R71, R167, c[0x0][0x23c], -R122 ;  /* 0x00008f00a7477a23 */ /* 0x000fc4000001087a */
[----:B------:R-:W-:Y:S01]  /*5920*/  FFMA.FTZ R28, R104, c[0x0][0x23c], -R105 ;  /* 0x00008f00681c7a23 */ /* 0x000fe20000010869 */
[----:B------:R-:W1:Y:S01]  /*5930*/  MUFU.EX2 R90, R90 ;  /* 0x0000005a005a7308 */ /* 0x000e620000000800 */
[--C-:B------:R-:W-:Y:S02]  /*5940*/  FFMA.FTZ R88, R8, c[0x0][0x23c], -R109.reuse ;  /* 0x00008f0008587a23 */ /* 0x100fe4000001086d */
[----:B------:R-:W2:Y:S01]  /*5950*/  LDSM.16.MT88.4 R8, [R230+0x4000] ;  /* 0x00400000e608783b */ /* 0x000ea20000004200 */
[--C-:B------:R-:W-:Y:S01]  /*5960*/  FFMA.FTZ R99, R192, c[0x0][0x23c], -R109.reuse ;  /* 0x00008f00c0637a23 */ /* 0x100fe2000001086d */
[----:B------:R-:W-:Y:S01]  /*5970*/  F2FP.PACK_AB R192, R94, R97 ;  /* 0x000000615ec0723e */ /* 0x000fe200000000ff */
[--C-:B------:R-:W-:Y:S02]  /*5980*/  FFMA.FTZ R87, R72, c[0x0][0x23c], -R109.reuse ;  /* 0x00008f0048577a23 */ /* 0x100fe4000001086d */
[--C-:B------:R-:W-:Y:S01]  /*5990*/  FFMA.FTZ R78, R194, c[0x0][0x23c], -R109.reuse ;  /* 0x00008f00c24e7a23 */ /* 0x100fe2000001086d */
[----:B------:R-:W-:Y:S01]  /*59a0*/  MUFU.EX2 R83, R83 ;  /* 0x0000005300537308 */ /* 0x000fe20000000800 */
[----:B------:R-:W-:Y:S01]  /*59b0*/  FFMA.FTZ R79, R70, c[0x0][0x23c], -R109 ;  /* 0x00008f00464f7a23 */ /* 0x000fe2000001086d */
[----:B------:R-:W-:Y:S01]  /*59c0*/  F2FP.PACK_AB R194, R84, R95 ;  /* 0x0000005f54c2723e */ /* 0x000fe200000000ff */
[----:B------:R-:W-:-:S02]  /*59d0*/  FFMA.FTZ R72, R169, c[0x0][0x23c], -R122 ;  /* 0x00008f00a9487a23 */ /* 0x000fc4000001087a */
[--C-:B------:R-:W-:Y:S01]  /*59e0*/  FFMA.FTZ R70, R188, c[0x0][0x23c], -R109.reuse ;  /* 0x00008f00bc467a23 */ /* 0x100fe2000001086d */
[----:B-1----:R-:W-:Y:S02]  /*59f0*/  F2FP.PACK_AB R208, R90, R91 ;  /* 0x0000005b5ad0723e */ /* 0x002fe400000000ff */
[----:B------:R-:W1:Y:S01]  /*5a00*/  MUFU.EX2 R80, R80 ;  /* 0x0000005000507308 */ /* 0x000e620000000800 */
[--C-:B------:R-:W-:Y:S01]  /*5a10*/  FFMA.FTZ R73, R186, c[0x0][0x23c], -R109.reuse ;  /* 0x00008f00ba497a23 */ /* 0x100fe2000001086d */
[----:B------:R-:W-:Y:S01]  /*5a20*/  HMMA.16816.F32 R204, R192, R200, RZ ;  /* 0x000000c8c0cc723c */ /* 0x000fe200000018ff */
[----:B------:R-:W-:Y:S02]  /*5a30*/  FFMA.FTZ R64, R184, c[0x0][0x23c], -R109 ;  /* 0x00008f00b8407a23 */ /* 0x000fe4000001086d */
[----:B------:R-:W-:Y:S02]  /*5a40*/  FFMA.FTZ R29, R96, c[0x0][0x23c], -R105 ;  /* 0x00008f00601d7a23 */ /* 0x000fe40000010869 */
[--C-:B------:R-:W-:Y:S01]  /*5a50*/  FFMA.FTZ R89, R165, c[0x0][0x23c], -R122.reuse ;  /* 0x00008f00a5597a23 */ /* 0x100fe2000001087a */
[----:B------:R-:W-:Y:S01]  /*5a60*/  MUFU.EX2 R88, R88 ;  /* 0x0000005800587308 */ /* 0x000fe20000000800 */
[----:B------:R-:W-:-:S02]  /*5a70*/  FFMA.FTZ R86, R163, c[0x0][0x23c], -R122 ;  /* 0x00008f00a3567a23 */ /* 0x000fc4000001087a */
[--C-:B------:R-:W-:Y:S02]  /*5a80*/  FFMA.FTZ R96, R161, c[0x0][0x23c], -R122.reuse ;  /* 0x00008f00a1607a23 */ /* 0x100fe4000001087a */
[----:B------:R-:W-:Y:S02]  /*5a90*/  FFMA.FTZ R101, R131, c[0x0][0x23c], -R122 ;  /* 0x00008f0083657a23 */ /* 0x000fe4000001087a */
[--C-:B------:R-:W-:Y:S01]  /*5aa0*/  FFMA.FTZ R107, R172, c[0x0][0x23c], -R109.reuse ;  /* 0x00008f00ac6b7a23 */ /* 0x100fe2000001086d */
[----:B------:R-:W3:Y:S01]  /*5ab0*/  MUFU.EX2 R99, R99 ;  /* 0x0000006300637308 */ /* 0x000ee20000000800 */
[----:B-1----:R-:W-:Y:S01]  /*5ac0*/  F2FP.PACK_AB R210, R80, R83 ;  /* 0x0000005350d2723e */ /* 0x002fe200000000ff */
[--C-:B------:R-:W-:Y:S02]  /*5ad0*/  FFMA.FTZ R104, R170, c[0x0][0x23c], -R109.reuse ;  /* 0x00008f00aa687a23 */ /* 0x100fe4000001086d */
[--C-:B------:R-:W-:Y:S02]  /*5ae0*/  FFMA.FTZ R106, R120, c[0x0][0x23c], -R109.reuse ;  /* 0x00008f00786a7a23 */ /* 0x100fe4000001086d */
[----:B------:R-:W-:-:S02]  /*5af0*/  FFMA.FTZ R111, R116, c[0x0][0x23c], -R109 ;  /* 0x00008f00746f7a23 */ /* 0x000fc4000001086d */
[----:B------:R-:W-:Y:S01]  /*5b00*/  MUFU.EX2 R87, R87 ;  /* 0x0000005700577308 */ /* 0x000fe20000000800 */
[--C-:B------:R-:W-:Y:S01]  /*5b10*/  FFMA.FTZ R116, R129, c[0x0][0x23c], -R122.reuse ;  /* 0x00008f0081747a23 */ /* 0x100fe2000001087a */
[----:B--2---:R-:W-:Y:S01]  /*5b20*/  HMMA.16816.F32 R196, R192, R8, RZ ;  /* 0x00000008c0c4723c */ /* 0x004fe200000018ff */
[--C-:B------:R-:W-:Y:S02]  /*5b30*/  FFMA.FTZ R120, R127, c[0x0][0x23c], -R122.reuse ;  /* 0x00008f007f787a23 */ /* 0x100fe4000001087a */
[--C-:B------:R-:W-:Y:S02]  /*5b40*/  FFMA.FTZ R115, R115, c[0x0][0x23c], -R122.reuse ;  /* 0x00008f0073737a23 */ /* 0x100fe4000001087a */
[----:B------:R-:W-:Y:S01]  /*5b50*/  FFMA.FTZ R125, R125, c[0x0][0x23c], -R122 ;  /* 0x00008f007d7d7a23 */ /* 0x000fe2000001087a */
[----:B------:R-:W1:Y:S01]  /*5b60*/  MUFU.EX2 R78, R78 ;  /* 0x0000004e004e7308 */ /* 0x000e620000000800 */
[----:B---3--:R-:W-:Y:S01]  /*5b70*/  F2FP.PACK_AB R209, R99, R88 ;  /* 0x0000005863d1723e */ /* 0x008fe200000000ff */
[----:B------:R-:W-:-:S02]  /*5b80*/  FFMA.FTZ R130, R130, c[0x0][0x23c], -R109 ;  /* 0x00008f0082827a23 */ /* 0x000fc4000001086d */
[--C-:B------:R-:W-:Y:S02]  /*5b90*/  FFMA.FTZ R127, R166, c[0x0][0x23c], -R109.reuse ;  /* 0x00008f00a67f7a23 */ /* 0x100fe4000001086d */
[--C-:B------:R-:W-:Y:S02]  /*5ba0*/  FFMA.FTZ R129, R164, c[0x0][0x23c], -R109.reuse ;  /* 0x00008f00a4817a23 */ /* 0x100fe4000001086d */
[----:B------:R-:W-:Y:S01]  /*5bb0*/  MUFU.EX2 R81, R81 ;  /* 0x0000005100517308 */ /* 0x000fe20000000800 */
[----:B------:R-:W-:Y:S02]  /*5bc0*/  FFMA.FTZ R136, R152, c[0x0][0x23c], -R109 ;  /* 0x00008f0098887a23 */ /* 0x000fe4000001086d */
[--C-:B------:R-:W-:Y:S02]  /*5bd0*/  FFMA.FTZ R138, R159, c[0x0][0x23c], -R122.reuse ;  /* 0x00008f009f8a7a23 */ /* 0x100fe4000001087a */
[--C-:B------:R-:W-:Y:S02]  /*5be0*/  FFMA.FTZ R152, R149, c[0x0][0x23c], -R122.reuse ;  /* 0x00008f0095987a23 */ /* 0x100fe4000001087a */
[--C-:B------:R-:W-:Y:S01]  /*5bf0*/  FFMA.FTZ R145, R145, c[0x0][0x23c], -R122.reuse ;  /* 0x00008f0091917a23 */ /* 0x100fe2000001087a */
[----:B-1----:R-:W-:Y:S01]  /*5c00*/  F2FP.PACK_AB R211, R78, R87 ;  /* 0x000000574ed3723e */ /* 0x002fe200000000ff */
[----:B------:R-:W1:Y:S01]  /*5c10*/  MUFU.EX2 R72, R72 ;  /* 0x0000004800487308 */ /* 0x000e620000000800 */
[----:B------:R-:W-:-:S02]  /*5c20*/  FFMA.FTZ R147, R147, c[0x0][0x23c], -R122 ;  /* 0x00008f0093937a23 */ /* 0x000fc4000001087a */
[--C-:B------:R-:W-:Y:S02]  /*5c30*/  FFMA.FTZ R154, R154, c[0x0][0x23c], -R109.reuse ;  /* 0x00008f009a9a7a23 */ /* 0x100fe4000001086d */
[--C-:B------:R-:W-:Y:S01]  /*5c40*/  FFMA.FTZ R149, R160, c[0x0][0x23c], -R109.reuse ;  /* 0x00008f00a0957a23 */ /* 0x100fe2000001086d */
[C---:B------:R-:W-:Y:S01]  /*5c50*/  HMMA.16816.F32 R220, R208.reuse, R200, RZ ;  /* 0x000000c8d0dc723c */ /* 0x040fe200000018ff */
[--C-:B------:R-:W-:Y:S01]  /*5c60*/  FFMA.FTZ R156, R156, c[0x0][0x23c], -R109.reuse ;  /* 0x00008f009c9c7a23 */ /* 0x100fe2000001086d */
[----:B------:R-:W-:Y:S01]  /*5c70*/  MUFU.EX2 R71, R71 ;  /* 0x0000004700477308 */ /* 0x000fe20000000800 */
[----:B------:R-:W-:Y:S02]  /*5c80*/  FFMA.FTZ R159, R158, c[0x0][0x23c], -R109 ;  /* 0x00008f009e9f7a23 */ /* 0x000fe4000001086d */
[----:B------:R-:W-:Y:S02]  /*5c90*/  FFMA.FTZ R158, R162, c[0x0][0x23c], -R105 ;  /* 0x00008f00a29e7a23 */ /* 0x000fe40000010869 */
[--C-:B------:R-:W-:Y:S01]  /*5ca0*/  FFMA.FTZ R160, R153, c[0x0][0x23c], -R122.reuse ;  /* 0x00008f0099a07a23 */ /* 0x100fe2000001087a */
[----:B------:R-:W-:Y:S01]  /*5cb0*/  HMMA.16816.F32 R212, R208, R8, RZ ;  /* 0x00000008d0d4723c */ /* 0x000fe200000018ff */
[--C-:B------:R-:W-:Y:S01]  /*5cc0*/  FFMA.FTZ R153, R155, c[0x0][0x23c], -R122.reuse ;  /* 0x00008f009b997a23 */ /* 0x100fe2000001087a */
[----:B------:R-:W-:Y:S01]  /*5cd0*/  MUFU.EX2 R66, R66 ;  /* 0x0000004200427308 */ /* 0x000fe20000000800 */
[----:B------:R-:W-:-:S02]  /*5ce0*/  FFMA.FTZ R162, R151, c[0x0][0x23c], -R122 ;  /* 0x00008f0097a27a23 */ /* 0x000fc4000001087a */
[----:B------:R-:W-:Y:S02]  /*5cf0*/  FFMA.FTZ R157, R157, c[0x0][0x23c], -R122 ;  /* 0x00008f009d9d7a23 */ /* 0x000fe4000001087a */
[----:B-1----:R-:W-:Y:S01]  /*5d00*/  F2FP.PACK_AB R8, R72, R81 ;  /* 0x000000514808723e */ /* 0x002fe200000000ff */
[C---:B------:R-:W-:Y:S01]  /*5d10*/  HMMA.16816.F32 R216, R208.reuse, R202, RZ ;  /* 0x000000cad0d8723c */ /* 0x040fe200000018ff */
[--C-:B------:R-:W-:Y:S01]  /*5d20*/  FFMA.FTZ R150, R150, c[0x0][0x23c], -R109.reuse ;  /* 0x00008f0096967a23 */ /* 0x100fe2000001086d */
[----:B------:R-:W-:Y:S01]  /*5d30*/  MUFU.EX2 R79, R79 ;  /* 0x0000004f004f7308 */ /* 0x000fe20000000800 */
[--C-:B------:R-:W-:Y:S02]  /*5d40*/  FFMA.FTZ R151, R146, c[0x0][0x23c], -R109.reuse ;  /* 0x00008f0092977a23 */ /* 0x100fe4000001086d */
[--C-:B------:R-:W-:Y:S02]  /*5d50*/  FFMA.FTZ R144, R144, c[0x0][0x23c], -R109.reuse ;  /* 0x00008f0090907a23 */ /* 0x100fe4000001086d */
[----:B------:R-:W-:Y:S01]  /*5d60*/  FFMA.FTZ R155, R142, c[0x0][0x23c], -R109 ;  /* 0x00008f008e9b7a23 */ /* 0x000fe2000001086d */
[----:B------:R-:W-:Y:S01]  /*5d70*/  HMMA.16816.F32 R208, R208, R10, RZ ;  /* 0x0000000ad0d0723c */ /* 0x000fe200000018ff */
[----:B------:R-:W-:Y:S01]  /*5d80*/  FFMA.FTZ R113, R174, c[0x0][0x23c], -R105 ;  /* 0x00008f00ae717a23 */ /* 0x000fe20000010869 */
[----:B------:R-:W1:Y:S01]  /*5d90*/  MUFU.EX2 R70, R70 ;  /* 0x0000004600467308 */ /* 0x000e620000000800 */
[----:B------:R-:W-:-:S02]  /*5da0*/  FADD.FTZ R94, R97, R94 ;  /* 0x0000005e615e7221 */ /* 0x000fc40000010000 */
[----:B------:R-:W-:Y:S02]  /*5db0*/  FADD.FTZ R92, R93, R92 ;  /* 0x0000005c5d5c7221 */ /* 0x000fe40000010000 */
[----:B------:R-:W-:Y:S01]  /*5dc0*/  FADD.FTZ R90, R91, R90 ;  /* 0x0000005a5b5a7221 */ /* 0x000fe20000010000 */
[C---:B------:R-:W-:Y:S01]  /*5dd0*/  HMMA.16816.F32 R200, R192.reuse, R202, RZ ;  /* 0x000000cac0c8723c */ /* 0x040fe200000018ff */
[----:B------:R-:W-:Y:S01]  /*5de0*/  FADD.FTZ R88, R88, R99 ;  /* 0x0000006358587221 */ /* 0x000fe20000010000 */
[----:B------:R-:W-:Y:S01]  /*5df0*/  MUFU.EX2 R73, R73 ;  /* 0x0000004900497308 */ /* 0x000fe20000000800 */
[----:B------:R-:W-:Y:S02]  /*5e00*/  FADD.FTZ R95, R95, R94 ;  /* 0x0000005e5f5f7221 */ /* 0x000fe40000010000 */
[----:B------:R-:W-:Y:S02]  /*5e10*/  FADD.FTZ R85, R85, R92 ;  /* 0x0000005c55557221 */ /* 0x000fe40000010000 */
[----:B------:R-:W-:Y:S01]  /*5e20*/  FADD.FTZ R83, R83, R90 ;  /* 0x0000005a53537221 */ /* 0x000fe20000010000 */
[----:B------:R-:W-:Y:S01]  /*5e30*/  HMMA.16816.F32 R192, R192, R10, RZ ;  /* 0x0000000ac0c0723c */ /* 0x000fe200000018ff */
[----:B------:R-:W-:Y:S01]  /*5e40*/  FADD.FTZ R87, R87, R88 ;  /* 0x0000005857577221 */ /* 0x000fe20000010000 */
[----:B------:R-:W2:Y:S01]  /*5e50*/  MUFU.EX2 R64, R64 ;  /* 0x0000004000407308 */ /* 0x000ea20000000800 */
[----:B-1----:R-:W-:Y:S01]  /*5e60*/  F2FP.PACK_AB R9, R70, R79 ;  /* 0x0000004f4609723e */ /* 0x002fe200000000ff */
[----:B------:R-:W-:-:S02]  /*5e70*/  FADD.FTZ R84, R84, R95 ;  /* 0x0000005f54547221 */ /* 0x000fc40000010000 */
[----:B------:R-:W-:Y:S01]  /*5e80*/  FADD.FTZ R82, R82, R85 ;  /* 0x0000005552527221 */ /* 0x000fe20000010000 */
[----:B------:R-:W-:Y:S01]  /*5e90*/  F2FP.PACK_AB R10, R66, R71 ;  /* 0x00000047420a723e */ /* 0x000fe200000000ff */
[----:B------:R-:W-:Y:S02]  /*5ea0*/  FADD.FTZ R80, R80, R83 ;  /* 0x0000005350507221 */ /* 0x000fe40000010000 */
[----:B------:R-:W-:Y:S01]  /*5eb0*/  MUFU.EX2 R67, R67 ;  /* 0x0000004300437308 */ /* 0x000fe20000000800 */
[----:B------:R-:W-:Y:S02]  /*5ec0*/  FADD.FTZ R78, R78, R87 ;  /* 0x000000574e4e7221 */ /* 0x000fe40000010000 */
[----:B------:R-:W-:Y:S02]  /*5ed0*/  FADD.FTZ R81, R81, R80 ;  /* 0x0000005051517221 */ /* 0x000fe40000010000 */
[----:B------:R-:W-:Y:S02]  /*5ee0*/  FADD.FTZ R79, R79, R78 ;  /* 0x0000004e4f4f7221 */ /* 0x000fe40000010000 */
[----:B------:R-:W-:Y:S01]  /*5ef0*/  FADD.FTZ R72, R72, R81 ;  /* 0x0000005148487221 */ /* 0x000fe20000010000 */
[----:B------:R-:W1:Y:S01]  /*5f00*/  MUFU.EX2 R62, R62 ;  /* 0x0000003e003e7308 */ /* 0x000e620000000800 */
[----:B--2---:R-:W-:Y:S01]  /*5f10*/  F2FP.PACK_AB R11, R64, R73 ;  /* 0x00000049400b723e */ /* 0x004fe200000000ff */
[----:B------:R-:W-:-:S02]  /*5f20*/  FADD.FTZ R70, R70, R79 ;  /* 0x0000004f46467221 */ /* 0x000fc40000010000 */
[----:B------:R-:W-:Y:S02]  /*5f30*/  FADD.FTZ R71, R71, R72 ;  /* 0x0000004847477221 */ /* 0x000fe40000010000 */
[----:B------:R-:W-:Y:S02]  /*5f40*/  FADD.FTZ R73, R73, R70 ;  /* 0x0000004649497221 */ /* 0x000fe40000010000 */
[----:B------:R-:W-:Y:S01]  /*5f50*/  HMMA.16816.F32 R220, R8, R24, R220 ;  /* 0x0000001808dc723c */ /* 0x000fe200000018dc */
[----:B------:R-:W-:Y:S01]  /*5f60*/  MUFU.EX2 R89, R89 ;  /* 0x0000005900597308 */ /* 0x000fe20000000800 */
[----:B------:R-:W-:Y:S02]  /*5f70*/  FADD.FTZ R66, R66, R71 ;  /* 0x0000004742427221 */ /* 0x000fe40000010000 */
[----:B------:R-:W-:Y:S02]  /*5f80*/  FADD.FTZ R64, R64, R73 ;  /* 0x0000004940407221 */ /* 0x000fe40000010000 */
[----:B------:R-:W-:-:S02]  /*5f90*/  FFMA.FTZ R142, R148, c[0x0][0x23c], -R105 ;  /* 0x00008f00948e7a23 */ /* 0x000fc40000010869 */
[C---:B------:R-:W-:Y:S01]  /*5fa0*/  HMMA.16816.F32 R212, R8.reuse, R16, R212 ;  /* 0x0000001008d4723c */ /* 0x040fe200000018d4 */
[----:B------:R-:W2:Y:S01]  /*5fb0*/  MUFU.EX2 R86, R86 ;  /* 0x0000005600567308 */ /* 0x000ea20000000800 */
[--C-:B------:R-:W-:Y:S02]  /*5fc0*/  FFMA.FTZ R146, R137, c[0x0][0x23c], -R122.reuse ;  /* 0x00008f0089927a23 */ /* 0x100fe4000001087a */
[--C-:B------:R-:W-:Y:S02]  /*5fd0*/  FFMA.FTZ R148, R135, c[0x0][0x23c], -R122.reuse ;  /* 0x00008f0087947a23 */ /* 0x100fe4000001087a */
[--C-:B------:R-:W-:Y:S02]  /*5fe0*/  FFMA.FTZ R143, R143, c[0x0][0x23c], -R122.reuse ;  /* 0x00008f008f8f7a23 */ /* 0x100fe4000001087a */
[----:B------:R-:W-:Y:S01]  /*5ff0*/  HMMA.16816.F32 R216, R8, R26, R216 ;  /* 0x0000001a08d8723c */ /* 0x000fe200000018d8 */
[----:B------:R-:W-:Y:S01]  /*6000*/  MUFU.EX2 R96, R96 ;  /* 0x0000006000607308 */ /* 0x000fe20000000800 */
[----:B------:R-:W-:-:S02]  /*6010*/  FFMA.FTZ R137, R139, c[0x0][0x23c], -R122 ;  /* 0x00008f008b897a23 */ /* 0x000fc4000001087a */
[--C-:B------:R-:W-:Y:S02]  /*6020*/  FFMA.FTZ R134, R134, c[0x0][0x23c], -R109.reuse ;  /* 0x00008f0086867a23 */ /* 0x100fe4000001086d */
[----:B------:R-:W-:Y:S02]  /*6030*/  FFMA.FTZ R135, R128, c[0x0][0x23c], -R109 ;  /* 0x00008f0080877a23 */ /* 0x000fe4000001086d */
[----:B------:R-:W-:Y:S01]  /*6040*/  HMMA.16816.F32 R208, R8, R18, R208 ;  /* 0x0000001208d0723c */ /* 0x000fe200000018d0 */
[----:B------:R-:W-:Y:S01]  /*6050*/  MUFU.EX2 R101, R101 ;  /* 0x0000006500657308 */ /* 0x000fe20000000800 */
[----:B------:R-:W-:Y:S02]  /*6060*/  FFMA.FTZ R131, R168, c[0x0][0x23c], -R105 ;  /* 0x00008f00a8837a23 */ /* 0x000fe40000010869 */
[--C-:B------:R-:W-:Y:S02]  /*6070*/  FFMA.FTZ R180, R121, c[0x0][0x23c], -R122.reuse ;  /* 0x00008f0079b47a23 */ /* 0x100fe4000001087a */
[----:B------:R-:W-:Y:S01]  /*6080*/  FFMA.FTZ R119, R119, c[0x0][0x23c], -R122 ;  /* 0x00008f0077777a23 */ /* 0x000fe2000001087a */
[----:B------:R-:W-:Y:S01]  /*6090*/  F2FP.PACK_AB R8, R76, R77 ;  /* 0x0000004d4c08723e */ /* 0x000fe200000000ff */
[----:B------:R-:W-:Y:S01]  /*60a0*/  FADD.FTZ R77, R77, R84 ;  /* 0x000000544d4d7221 */ /* 0x000fe20000010000 */
[----:B------:R-:W-:Y:S01]  /*60b0*/  F2FP.PACK_AB R9, R74, R75 ;  /* 0x0000004b4a09723e */ /* 0x000fe200000000ff */
[----:B------:R-:W-:Y:S01]  /*60c0*/  MUFU.EX2 R107, R107 ;  /* 0x0000006b006b7308 */ /* 0x000fe20000000800 */
[----:B------:R-:W-:Y:S01]  /*60d0*/  F2FP.PACK_AB R10, R68, R69 ;  /* 0x00000045440a723e */ /* 0x000fe200000000ff */
[----:B------:R-:W-:Y:S01]  /*60e0*/  FADD.FTZ R75, R75, R82 ;  /* 0x000000524b4b7221 */ /* 0x000fe20000010000 */
[----:B-1----:R-:W-:Y:S01]  /*60f0*/  F2FP.PACK_AB R11, R62, R67 ;  /* 0x000000433e0b723e */ /* 0x002fe200000000ff */
[----:B------:R-:W-:-:S02]  /*6100*/  FADD.FTZ R76, R76, R77 ;  /* 0x0000004d4c4c7221 */ /* 0x000fc40000010000 */
[----:B------:R-:W-:Y:S02]  /*6110*/  FADD.FTZ R74, R74, R75 ;  /* 0x0000004b4a4a7221 */ /* 0x000fe40000010000 */
[----:B------:R-:W1:Y:S01]  /*6120*/  MUFU.EX2 R104, R104 ;  /* 0x0000006800687308 */ /* 0x000e620000000800 */
[----:B------:R-:W-:Y:S01]  /*6130*/  FADD.FTZ R69, R69, R76 ;  /* 0x0000004c45457221 */ /* 0x000fe20000010000 */
[C---:B------:R-:W-:Y:S01]  /*6140*/  HMMA.16816.F32 R204, R8.reuse, R24, R204 ;  /* 0x0000001808cc723c */ /* 0x040fe200000018cc */
[----:B------:R-:W-:Y:S02]  /*6150*/  FADD.FTZ R67, R67, R74 ;  /* 0x0000004a43437221 */ /* 0x000fe40000010000 */
[----:B------:R-:W-:Y:S02]  /*6160*/  FADD.FTZ R68, R68, R69 ;  /* 0x0000004544447221 */ /* 0x000fe40000010000 */
[----:B------:R-:W-:Y:S01]  /*6170*/  FADD.FTZ R62, R62, R67 ;  /* 0x000000433e3e7221 */ /* 0x000fe20000010000 */
[----:B------:R-:W-:Y:S01]  /*6180*/  MUFU.EX2 R106, R106 ;  /* 0x0000006a006a7308 */ /* 0x000fe20000000800 */
[----:B------:R-:W-:Y:S01]  /*6190*/  FFMA.FTZ R117, R117, c[0x0][0x23c], -R122 ;  /* 0x00008f0075757a23 */ /* 0x000fe2000001087a */
[----:B------:R-:W-:Y:S01]  /*61a0*/  HMMA.16816.F32 R196, R8, R16, R196 ;  /* 0x0000001008c4723c */ /* 0x000fe200000018c4 */
[----:B------:R-:W-:-:S02]  /*61b0*/  FFMA.FTZ R114, R114, c[0x0][0x23c], -R109 ;  /* 0x00008f0072727a23 */ /* 0x000fc4000001086d */
[--C-:B------:R-:W-:Y:S02]  /*61c0*/  FFMA.FTZ R121, R112, c[0x0][0x23c], -R109.reuse ;  /* 0x00008f0070797a23 */ /* 0x100fe4000001086d */
[--C-:B------:R-:W-:Y:S01]  /*61d0*/  FFMA.FTZ R110, R110, c[0x0][0x23c], -R109.reuse ;  /* 0x00008f006e6e7a23 */ /* 0x100fe2000001086d */
[----:B------:R-:W3:Y:S01]  /*61e0*/  MUFU.EX2 R111, R111 ;  /* 0x0000006f006f7308 */ /* 0x000ee20000000800 */
[----:B------:R-:W-:Y:S01]  /*61f0*/  FFMA.FTZ R185, R108, c[0x0][0x23c], -R109 ;  /* 0x00008f006cb97a23 */ /* 0x000fe2000001086d */
[----:B------:R-:W-:Y:S01]  /*6200*/  HMMA.16816.F32 R200, R8, R26, R200 ;  /* 0x0000001a08c8723c */ /* 0x000fe200000018c8 */
[----:B------:R-:W4:Y:S01]  /*6210*/  LDSM.16.MT88.4 R24, [R231+0x4c00] ;  /* 0x004c0000e718783b */ /* 0x000f220000004200 */
[----:B------:R-:W-:-:S04]  /*6220*/  FFMA.FTZ R183, R102, c[0x0][0x23c], -R105 ;  /* 0x00008f0066b77a23 */ /* 0x000fc80000010869 */
[----:B------:R-:W-:Y:S02]  /*6230*/  MUFU.EX2 R63, R63 ;  /* 0x0000003f003f7308 */ /* 0x000fe40000000800 */
[----:B------:R-:W-:Y:S01]  /*6240*/  HMMA.16816.F32 R192, R8, R18, R192 ;  /* 0x0000001208c0723c */ /* 0x000fe200000018c0 */
[----:B------:R-:W5:Y:S05]  /*6250*/  LDSM.16.MT88.4 R16, [R230+0x4c00] ;  /* 0x004c0000e610783b */ /* 0x000f6a0000004200 */
[----:B------:R-:W4:Y:S01]  /*6260*/  MUFU.EX2 R36, R36 ;  /* 0x0000002400247308 */ /* 0x000f220000000800 */
[----:B--2---:R-:W-:Y:S01]  /*6270*/  F2FP.PACK_AB R8, R86, R89 ;  /* 0x000000595608723e */ /* 0x004fe200000000ff */
[----:B------:R-:W-:Y:S01]  /*6280*/  FADD.FTZ R89, R89, R66 ;  /* 0x0000004259597221 */ /* 0x000fe20000010000 */
[----:B-1----:R-:W-:Y:S01]  /*6290*/  F2FP.PACK_AB R9, R104, R107 ;  /* 0x0000006b6809723e */ /* 0x002fe200000000ff */
[----:B------:R-:W-:Y:S01]  /*62a0*/  FADD.FTZ R107, R107, R64 ;  /* 0x000000406b6b7221 */ /* 0x000fe20000010000 */
[----:B------:R-:W-:Y:S01]  /*62b0*/  F2FP.PACK_AB R10, R101, R96 ;  /* 0x00000060650a723e */ /* 0x000fe200000000ff */
[----:B------:R-:W-:Y:S01]  /*62c0*/  FADD.FTZ R89, R86, R89 ;  /* 0x0000005956597221 */ /* 0x000fe20000010000 */
[----:B---3--:R-:W-:Y:S01]  /*62d0*/  F2FP.PACK_AB R11, R111, R106 ;  /* 0x0000006a6f0b723e */ /* 0x008fe200000000ff */
[----:B------:R-:W-:Y:S01]  /*62e0*/  MUFU.EX2 R39, R39 ;  /* 0x0000002700277308 */ /* 0x000fe20000000800 */
[----:B------:R-:W-:-:S02]  /*62f0*/  FADD.FTZ R107, R104, R107 ;  /* 0x0000006b686b7221 */ /* 0x000fc40000010000 */
[----:B------:R-:W-:Y:S02]  /*6300*/  FADD.FTZ R96, R96, R89 ;  /* 0x0000005960607221 */ /* 0x000fe40000010000 */
[----:B------:R-:W-:Y:S01]  /*6310*/  FADD.FTZ R106, R106, R107 ;  /* 0x0000006b6a6a7221 */ /* 0x000fe20000010000 */
[----:B------:R-:W-:Y:S01]  /*6320*/  HMMA.16816.F32 R220, R8, R20, R220 ;  /* 0x0000001408dc723c */ /* 0x000fe200000018dc */
[----:B------:R-:W-:Y:S01]  /*6330*/  FADD.FTZ R96, R101, R96 ;  /* 0x0000006065607221 */ /* 0x000fe20000010000 */
[----:B------:R-:W1:Y:S01]  /*6340*/  MUFU.EX2 R34, R34 ;  /* 0x0000002200227308 */ /* 0x000e620000000800 */
[----:B------:R-:W-:-:S05]  /*6350*/  FADD.FTZ R111, R111, R106 ;  /* 0x0000006a6f6f7221 */ /* 0x000fca0000010000 */
[C---:B------:R-:W-:Y:S02]  /*6360*/  HMMA.16816.F32 R212, R8.reuse, R12, R212 ;  /* 0x0000000c08d4723c */ /* 0x040fe400000018d4 */
[----:B------:R-:W-:Y:S06]  /*6370*/  MUFU.EX2 R115, R115 ;  /* 0x0000007300737308 */ /* 0x000fec0000000800 */
[C---:B------:R-:W-:Y:S02]  /*6380*/  HMMA.16816.F32 R216, R8.reuse, R22, R216 ;  /* 0x0000001608d8723c */ /* 0x040fe400000018d8 */
[----:B------:R-:W2:Y:S06]  /*6390*/  MUFU.EX2 R116, R116 ;  /* 0x0000007400747308 */ /* 0x000eac0000000800 */
[----:B------:R-:W-:Y:S02]  /*63a0*/  HMMA.16816.F32 R208, R8, R14, R208 ;  /* 0x0000000e08d0723c */ /* 0x000fe400000018d0 */
[----:B------:R-:W-:Y:S05]  /*63b0*/  MUFU.EX2 R120, R120 ;  /* 0x0000007800787308 */ /* 0x000fea0000000800 */
[----:B------:R-:W-:Y:S01]  /*63c0*/  F2FP.PACK_AB R8, R60, R65 ;  /* 0x000000413c08723e */ /* 0x000fe200000000ff */
[----:B------:R-:W-:Y:S01]  /*63d0*/  FADD.FTZ R65, R65, R68 ;  /* 0x0000004441417221 */ /* 0x000fe20000010000 */
[----:B----4-:R-:W-:Y:S01]  /*63e0*/  F2FP.PACK_AB R9, R36, R63 ;  /* 0x0000003f2409723e */ /* 0x010fe200000000ff */
[----:B------:R-:W-:Y:S01]  /*63f0*/  MUFU.EX2 R125, R125 ;  /* 0x0000007d007d7308 */ /* 0x000fe20000000800 */
[----:B------:R-:W-:Y:S01]  /*6400*/  F2FP.PACK_AB R10, R58, R61 ;  /* 0x0000003d3a0a723e */ /* 0x000fe200000000ff */
[----:B------:R-:W-:Y:S01]  /*6410*/  FADD.FTZ R63, R63, R62 ;  /* 0x0000003e3f3f7221 */ /* 0x000fe20000010000 */
[----:B-1----:R-:W-:Y:S01]  /*6420*/  F2FP.PACK_AB R11, R34, R39 ;  /* 0x00000027220b723e */ /* 0x002fe200000000ff */
[----:B------:R-:W-:-:S02]  /*6430*/  FADD.FTZ R60, R60, R65 ;  /* 0x000000413c3c7221 */ /* 0x000fc40000010000 */
[----:B------:R-:W-:Y:S02]  /*6440*/  FADD.FTZ R36, R36, R63 ;  /* 0x0000003f24247221 */ /* 0x000fe40000010000 */
[----:B------:R-:W-:Y:S01]  /*6450*/  MUFU.EX2 R130, R130 ;  /* 0x0000008200827308 */ /* 0x000fe20000000800 */
[----:B------:R-:W-:Y:S01]  /*6460*/  FADD.FTZ R61, R61, R60 ;  /* 0x0000003c3d3d7221 */ /* 0x000fe20000010000 */
[C---:B------:R-:W-:Y:S01]  /*6470*/  HMMA.16816.F32 R204, R8.reuse, R20, R204 ;  /* 0x0000001408cc723c */ /* 0x040fe200000018cc */
[----:B------:R-:W-:Y:S02]  /*6480*/  FADD.FTZ R39, R39, R36 ;  /* 0x0000002427277221 */ /* 0x000fe40000010000 */
[----:B------:R-:W-:Y:S02]  /*6490*/  FADD.FTZ R58, R58, R61 ;  /* 0x0000003d3a3a7221 */ /* 0x000fe40000010000 */
[----:B------:R-:W-:Y:S01]  /*64a0*/  FADD.FTZ R34, R34, R39 ;  /* 0x0000002722227221 */ /* 0x000fe20000010000 */
[----:B------:R-:W1:Y:S02]  /*64b0*/  MUFU.EX2 R127, R127 ;  /* 0x0000007f007f7308 */ /* 0x000e640000000800 */
[C---:B------:R-:W-:Y:S01]  /*64c0*/  HMMA.16816.F32 R200, R8.reuse, R22, R200 ;  /* 0x0000001608c8723c */ /* 0x040fe200000018c8 */
[----:B------:R-:W3:Y:S05]  /*64d0*/  LDSM.16.MT88.4 R20, [R231+0x5000] ;  /* 0x00500000e714783b */ /* 0x000eea0000004200 */
[----:B------:R-:W-:Y:S02]  /*64e0*/  MUFU.EX2 R129, R129 ;  /* 0x0000008100817308 */ /* 0x000fe40000000800 */
[C---:B------:R-:W-:Y:S06]  /*64f0*/  HMMA.16816.F32 R196, R8.reuse, R12, R196 ;  /* 0x0000000c08c4723c */ /* 0x040fec00000018c4 */
[----:B------:R-:W4:Y:S02]  /*6500*/  MUFU.EX2 R136, R136 ;  /* 0x0000008800887308 */ /* 0x000f240000000800 */
[----:B------:R-:W-:Y:S01]  /*6510*/  HMMA.16816.F32 R192, R8, R14, R192 ;  /* 0x0000000e08c0723c */ /* 0x000fe200000018c0 */
[----:B------:R-:W3:Y:S05]  /*6520*/  LDSM.16.MT88.4 R12, [R230+0x5000] ;  /* 0x00500000e60c783b */ /* 0x000eea0000004200 */
[----:B------:R-:W-:Y:S01]  /*6530*/  MUFU.EX2 R37, R37 ;  /* 0x0000002500257308 */ /* 0x000fe20000000800 */
[----:B--2---:R-:W-:Y:S01]  /*6540*/  F2FP.PACK_AB R8, R116, R115 ;  /* 0x000000737408723e */ /* 0x004fe200000000ff */
[----:B------:R-:W-:Y:S01]  /*6550*/  FADD.FTZ R115, R115, R96 ;  /* 0x0000006073737221 */ /* 0x000fe20000010000 */
[----:B-1----:R-:W-:Y:S01]  /*6560*/  F2FP.PACK_AB R9, R127, R130 ;  /* 0x000000827f09723e */ /* 0x002fe200000000ff */
[----:B------:R-:W-:Y:S01]  /*6570*/  FADD.FTZ R130, R130, R111 ;  /* 0x0000006f82827221 */ /* 0x000fe20000010000 */
[----:B------:R-:W-:Y:S01]  /*6580*/  F2FP.PACK_AB R10, R125, R120 ;  /* 0x000000787d0a723e */ /* 0x000fe200000000ff */
[----:B------:R-:W-:-:S02]  /*6590*/  FADD.FTZ R115, R116, R115 ;  /* 0x0000007374737221 */ /* 0x000fc40000010000 */
[----:B------:R-:W1:Y:S01]  /*65a0*/  MUFU.EX2 R32, R32 ;  /* 0x0000002000207308 */ /* 0x000e620000000800 */
[----:B----4-:R-:W-:Y:S01]  /*65b0*/  F2FP.PACK_AB R11, R136, R129 ;  /* 0x00000081880b723e */ /* 0x010fe200000000ff */
[----:B------:R-:W-:Y:S02]  /*65c0*/  FADD.FTZ R130, R127, R130 ;  /* 0x000000827f827221 */ /* 0x000fe40000010000 */
[----:B------:R-:W-:Y:S02]  /*65d0*/  FADD.FTZ R120, R120, R115 ;  /* 0x0000007378787221 */ /* 0x000fe40000010000 */
[----:B------:R-:W-:Y:S02]  /*65e0*/  FADD.FTZ R129, R129, R130 ;  /* 0x0000008281817221 */ /* 0x000fe40000010000 */
[----:B------:R-:W-:Y:S01]  /*65f0*/  MUFU.EX2 R35, R35 ;  /* 0x0000002300237308 */ /* 0x000fe20000000800 */
[----:B------:R-:W-:Y:S01]  /*6600*/  HMMA.16816.F32 R220, R8, R24, R220 ;  /* 0x0000001808dc723c */ /* 0x000fe200000018dc */
[----:B------:R-:W-:-:S02]  /*6610*/  FADD.FTZ R125, R125, R120 ;  /* 0x000000787d7d7221 */ /* 0x000fc40000010000 */
[----:B------:R-:W-:-:S04]  /*6620*/  FADD.FTZ R129, R136, R129 ;  /* 0x0000008188817221 */ /* 0x000fc80000010000 */
[----:B------:R-:W2:Y:S01]  /*6630*/  MUFU.EX2 R30, R30 ;  /* 0x0000001e001e7308 */ /* 0x000ea20000000800 */
[C---:B------:R-:W-:Y:S07]  /*6640*/  HMMA.16816.F32 R216, R8.reuse, R26, R216 ;  /* 0x0000001a08d8723c */ /* 0x040fee00000018d8 */
[----:B------:R-:W-:Y:S01]  /*6650*/  MUFU.EX2 R138, R138 ;  /* 0x0000008a008a7308 */ /* 0x000fe20000000800 */
[C---:B-----5:R-:W-:Y:S07]  /*6660*/  HMMA.16816.F32 R212, R8.reuse, R16, R212 ;  /* 0x0000001008d4723c */ /* 0x060fee00000018d4 */
[----:B------:R-:W4:Y:S01]  /*6670*/  MUFU.EX2 R145, R145 ;  /* 0x0000009100917308 */ /* 0x000f220000000800 */
[----:B------:R-:W-:Y:S07]  /*6680*/  HMMA.16816.F32 R208, R8, R18, R208 ;  /* 0x0000001208d0723c */ /* 0x000fee00000018d0 */
[----:B------:R-:W-:Y:S01]  /*6690*/  F2FP.PACK_AB R8, R56, R59 ;  /* 0x0000003b3808723e */ /* 0x000fe200000000ff */
[----:B------:R-:W-:Y:S01]  /*66a0*/  MUFU.EX2 R147, R147 ;  /* 0x0000009300937308 */ /* 0x000fe20000000800 */
[----:B-1----:R-:W-:Y:S01]  /*66b0*/  F2FP.PACK_AB R9, R32, R37 ;  /* 0x000000252009723e */ /* 0x002fe200000000ff */
[----:B------:R-:W-:Y:S01]  /*66c0*/  FADD.FTZ R59, R59, R58 ;  /* 0x0000003a3b3b7221 */ /* 0x000fe20000010000 */
[----:B------:R-:W-:Y:S01]  /*66d0*/  F2FP.PACK_AB R10, R54, R57 ;  /* 0x00000039360a723e */ /* 0x000fe200000000ff */
[----:B------:R-:W-:Y:S01]  /*66e0*/  FADD.FTZ R37, R37, R34 ;  /* 0x0000002225257221 */ /* 0x000fe20000010000 */
[----:B--2---:R-:W-:Y:S01]  /*66f0*/  F2FP.PACK_AB R11, R30, R35 ;  /* 0x000000231e0b723e */ /* 0x004fe200000000ff */
[----:B------:R-:W-:-:S02]  /*6700*/  FADD.FTZ R56, R56, R59 ;  /* 0x0000003b38387221 */ /* 0x000fc40000010000 */
[----:B------:R-:W-:Y:S01]  /*6710*/  MUFU.EX2 R152, R152 ;  /* 0x0000009800987308 */ /* 0x000fe20000000800 */
[----:B------:R-:W-:Y:S02]  /*6720*/  FADD.FTZ R32, R32, R37 ;  /* 0x0000002520207221 */ /* 0x000fe40000010000 */
[----:B------:R-:W-:Y:S01]  /*6730*/  FADD.FTZ R57, R57, R56 ;  /* 0x0000003839397221 */ /* 0x000fe20000010000 */
[----:B------:R-:W-:Y:S01]  /*6740*/  HMMA.16816.F32 R204, R8, R24, R204 ;  /* 0x0000001808cc723c */ /* 0x000fe200000018cc */
[----:B------:R-:W-:Y:S02]  /*6750*/  FADD.FTZ R35, R35, R32 ;  /* 0x0000002023237221 */ /* 0x000fe40000010000 */
[----:B------:R-:W-:Y:S01]  /*6760*/  FADD.FTZ R54, R54, R57 ;  /* 0x0000003936367221 */ /* 0x000fe20000010000 */
[----:B------:R-:W-:Y:S01]  /*6770*/  MUFU.EX2 R154, R154 ;  /* 0x0000009a009a7308 */ /* 0x000fe20000000800 */
[----:B------:R-:W-:-:S03]  /*6780*/  FADD.FTZ R30, R30, R35 ;  /* 0x000000231e1e7221 */ /* 0x000fc60000010000 */
[C---:B------:R-:W-:Y:S01]  /*6790*/  HMMA.16816.F32 R200, R8.reuse, R26, R200 ;  /* 0x0000001a08c8723c */ /* 0x040fe200000018c8 */
[----:B------:R-:W1:Y:S03]  /*67a0*/  LDSM.16.MT88.4 R24, [R231+0x5400] ;  /* 0x00540000e718783b */ /* 0x000e660000004200 */
[----:B------:R-:W2:Y:S04]  /*67b0*/  MUFU.EX2 R149, R149 ;  /* 0x0000009500957308 */ /* 0x000ea80000000800 */
[C---:B------:R-:W-:Y:S04]  /*67c0*/  HMMA.16816.F32 R196, R8.reuse, R16, R196 ;  /* 0x0000001008c4723c */ /* 0x040fe800000018c4 */
[----:B------:R-:W-:Y:S04]  /*67d0*/  MUFU.EX2 R156, R156 ;  /* 0x0000009c009c7308 */ /* 0x000fe80000000800 */
[----:B------:R-:W-:Y:S01]  /*67e0*/  HMMA.16816.F32 R192, R8, R18, R192 ;  /* 0x0000001208c0723c */ /* 0x000fe200000018c0 */
[----:B------:R-:W5:Y:S03]  /*67f0*/  LDSM.16.MT88.4 R16, [R230+0x5400] ;  /* 0x00540000e610783b */ /* 0x000f660000004200 */
[----:B------:R-:W3:Y:S03]  /*6800*/  MUFU.EX2 R159, R159 ;  /* 0x0000009f009f7308 */ /* 0x000ee60000000800 */
[----:B----4-:R-:W-:Y:S01]  /*6810*/  F2FP.PACK_AB R8, R145, R138 ;  /* 0x0000008a9108723e */ /* 0x010fe200000000ff */
[----:B------:R-:W-:Y:S01]  /*6820*/  FADD.FTZ R138, R138, R125 ;  /* 0x0000007d8a8a7221 */ /* 0x000fe20000010000 */
[----:B--2---:R-:W-:Y:S01]  /*6830*/  F2FP.PACK_AB R9, R149, R154 ;  /* 0x0000009a9509723e */ /* 0x004fe200000000ff */
[----:B------:R-:W-:Y:S01]  /*6840*/  FADD.FTZ R154, R154, R129 ;  /* 0x000000819a9a7221 */ /* 0x000fe20000010000 */
[----:B------:R-:W-:Y:S01]  /*6850*/  F2FP.PACK_AB R10, R152, R147 ;  /* 0x00000093980a723e */ /* 0x000fe200000000ff */
[----:B------:R-:W-:Y:S01]  /*6860*/  MUFU.EX2 R33, R33 ;  /* 0x0000002100217308 */ /* 0x000fe20000000800 */
[----:B------:R-:W-:-:S02]  /*6870*/  FADD.FTZ R138, R145, R138 ;  /* 0x0000008a918a7221 */ /* 0x000fc40000010000 */
[----:B------:R-:W-:Y:S02]  /*6880*/  FADD.FTZ R149, R149, R154 ;  /* 0x0000009a95957221 */ /* 0x000fe40000010000 */
[----:B------:R-:W-:-:S03]  /*6890*/  FADD.FTZ R147, R147, R138 ;  /* 0x0000008a93937221 */ /* 0x000fc60000010000 */
[----:B------:R-:W2:Y:S01]  /*68a0*/  MUFU.EX2 R28, R28 ;  /* 0x0000001c001c7308 */ /* 0x000ea20000000800 */
[C---:B---3--:R-:W-:Y:S01]  /*68b0*/  F2FP.PACK_AB R11, R159.reuse, R156 ;  /* 0x0000009c9f0b723e */ /* 0x048fe200000000ff */
[----:B------:R-:W-:Y:S02]  /*68c0*/  FADD.FTZ R156, R156, R149 ;  /* 0x000000959c9c7221 */ /* 0x000fe40000010000 */
[----:B------:R-:W-:Y:S02]  /*68d0*/  FADD.FTZ R152, R152, R147 ;  /* 0x0000009398987221 */ /* 0x000fe40000010000 */
[----:B------:R-:W-:Y:S02]  /*68e0*/  FADD.FTZ R159, R159, R156 ;  /* 0x0000009c9f9f7221 */ /* 0x000fe40000010000 */
[----:B------:R-:W-:Y:S01]  /*68f0*/  MUFU.EX2 R31, R31 ;  /* 0x0000001f001f7308 */ /* 0x000fe20000000800 */
[C---:B------:R-:W-:Y:S07]  /*6900*/  HMMA.16816.F32 R220, R8.reuse, R20, R220 ;  /* 0x0000001408dc723c */ /* 0x040fee00000018dc */
[----:B------:R-:W3:Y:S01]  /*6910*/  MUFU.EX2 R6, R6 ;  /* 0x0000000600067308 */ /* 0x000ee20000000800 */
[C---:B------:R-:W-:Y:S07]  /*6920*/  HMMA.16816.F32 R216, R8.reuse, R22, R216 ;  /* 0x0000001608d8723c */ /* 0x040fee00000018d8 */
[----:B------:R-:W-:Y:S01]  /*6930*/  MUFU.EX2 R157, R157 ;  /* 0x0000009d009d7308 */ /* 0x000fe20000000800 */
[C---:B------:R-:W-:Y:S07]  /*6940*/  HMMA.16816.F32 R212, R8.reuse, R12, R212 ;  /* 0x0000000c08d4723c */ /* 0x040fee00000018d4 */
[----:B------:R-:W4:Y:S01]  /*6950*/  MUFU.EX2 R160, R160 ;  /* 0x000000a000a07308 */ /* 0x000f220000000800 */
[----:B------:R-:W-:Y:S07]  /*6960*/  HMMA.16816.F32 R208, R8, R14, R208 ;  /* 0x0000000e08d0723c */ /* 0x000fee00000018d0 */
[----:B------:R-:W-:Y:S01]  /*6970*/  MUFU.EX2 R153, R153 ;  /* 0x0000009900997308 */ /* 0x000fe20000000800 */
[----:B------:R-:W-:Y:S01]  /*6980*/  F2FP.PACK_AB R8, R52, R55 ;  /* 0x000000373408723e */ /* 0x000fe200000000ff */
[----:B------:R-:W-:Y:S01]  /*6990*/  FADD.FTZ R55, R55, R54 ;  /* 0x0000003637377221 */ /* 0x000fe20000010000 */
[----:B--2---:R-:W-:Y:S01]  /*69a0*/  F2FP.PACK_AB R9, R28, R33 ;  /* 0x000000211c09723e */ /* 0x004fe200000000ff */
        /* <DEDUP_REMOVED lines=10> */
[----:B------:R-:W-:Y:S01]  /*6a50*/  MUFU.EX2 R150, R150 ;  /* 0x0000009600967308 */ /* 0x000fe20000000800 */
[----:B------:R-:W-:-:S05]  /*6a60*/  FADD.FTZ R6, R6, R31 ;  /* 0x0000001f06067221 */ /* 0x000fca0000010000 */
[C---:B------:R-:W-:Y:S01]  /*6a70*/  HMMA.16816.F32 R200, R8.reuse, R22, R200 ;  /* 0x0000001608c8723c */ /* 0x040fe200000018c8 */
[----:B------:R-:W-:Y:S01]  /*6a80*/  LDSM.16.MT88.4 R20, [R230+0x5800] ;  /* 0x00580000e614783b */ /* 0x000fe20000004200 */
[----:B------:R-:W2:Y:S06]  /*6a90*/  MUFU.EX2 R151, R151 ;  /* 0x0000009700977308 */ /* 0x000eac0000000800 */
[C---:B------:R-:W-:Y:S02]  /*6aa0*/  HMMA.16816.F32 R196, R8.reuse, R12, R196 ;  /* 0x0000000c08c4723c */ /* 0x040fe400000018c4 */
[----:B------:R-:W-:Y:S06]  /*6ab0*/  MUFU.EX2 R144, R144 ;  /* 0x0000009000907308 */ /* 0x000fec0000000800 */
[----:B------:R-:W-:Y:S01]  /*6ac0*/  HMMA.16816.F32 R192, R8, R14, R192 ;  /* 0x0000000e08c0723c */ /* 0x000fe200000018c0 */
[----:B------:R-:W3:Y:S01]  /*6ad0*/  LDSM.16.MT88.4 R12, [R231+0x5800] ;  /* 0x00580000e70c783b */ /* 0x000ee20000004200 */
[----:B------:R-:W1:Y:S05]  /*6ae0*/  MUFU.EX2 R155, R155 ;  /* 0x0000009b009b7308 */ /* 0x000e6a0000000800 */
[----:B----4-:R-:W-:Y:S01]  /*6af0*/  F2FP.PACK_AB R8, R160, R157 ;  /* 0x0000009da008723e */ /* 0x010fe200000000ff */
[----:B------:R-:W-:Y:S01]  /*6b00*/  FADD.FTZ R157, R157, R152 ;  /* 0x000000989d9d7221 */ /* 0x000fe20000010000 */
[----:B--2---:R-:W-:Y:S01]  /*6b10*/  F2FP.PACK_AB R9, R151, R150 ;  /* 0x000000969709723e */ /* 0x004fe200000000ff */
[----:B------:R-:W2:Y:S01]  /*6b20*/  MUFU.EX2 R48, R48 ;  /* 0x0000003000307308 */ /* 0x000ea20000000800 */
[----:B------:R-:W-:Y:S01]  /*6b30*/  F2FP.PACK_AB R10, R162, R153 ;  /* 0x00000099a20a723e */ /* 0x000fe200000000ff */
[----:B------:R-:W-:-:S02]  /*6b40*/  FADD.FTZ R150, R150, R159 ;  /* 0x0000009f96967221 */ /* 0x000fc40000010000 */
[----:B------:R-:W-:Y:S02]  /*6b50*/  FADD.FTZ R160, R160, R157 ;  /* 0x0000009da0a07221 */ /* 0x000fe40000010000 */
[----:B------:R-:W-:Y:S02]  /*6b60*/  FADD.FTZ R151, R151, R150 ;  /* 0x0000009697977221 */ /* 0x000fe40000010000 */
[----:B------:R-:W-:Y:S01]  /*6b70*/  MUFU.EX2 R49, R49 ;  /* 0x0000003100317308 */ /* 0x000fe20000000800 */
[----:B-1----:R-:W-:Y:S01]  /*6b80*/  F2FP.PACK_AB R11, R155, R144 ;  /* 0x000000909b0b723e */ /* 0x002fe200000000ff */
[----:B------:R-:W-:Y:S02]  /*6b90*/  FADD.FTZ R153, R153, R160 ;  /* 0x000000a099997221 */ /* 0x000fe40000010000 */
[----:B------:R-:W-:Y:S02]  /*6ba0*/  FADD.FTZ R144, R144, R151 ;  /* 0x0000009790907221 */ /* 0x000fe40000010000 */
[----:B------:R-:W-:-:S02]  /*6bb0*/  FADD.FTZ R162, R162, R153 ;  /* 0x00000099a2a27221 */ /* 0x000fc40000010000 */
[----:B------:R-:W-:Y:S01]  /*6bc0*/  MUFU.EX2 R46, R46 ;  /* 0x0000002e002e7308 */ /* 0x000fe20000000800 */
[----:B------:R-:W-:Y:S01]  /*6bd0*/  HMMA.16816.F32 R220, R8, R24, R220 ;  /* 0x0000001808dc723c */ /* 0x000fe200000018dc */
[----:B------:R-:W-:-:S06]  /*6be0*/  FADD.FTZ R155, R155, R144 ;  /* 0x000000909b9b7221 */ /* 0x000fcc0000010000 */
[----:B------:R-:W-:Y:S01]  /*6bf0*/  MUFU.EX2 R29, R29 ;  /* 0x0000001d001d7308 */ /* 0x000fe20000000800 */
[C---:B------:R-:W-:Y:S07]  /*6c00*/  HMMA.16816.F32 R216, R8.reuse, R26, R216 ;  /* 0x0000001a08d8723c */ /* 0x040fee00000018d8 */
[----:B------:R-:W1:Y:S01]  /*6c10*/  MUFU.EX2 R4, R4 ;  /* 0x0000000400047308 */ /* 0x000e620000000800 */
[C---:B-----5:R-:W-:Y:S07]  /*6c20*/  HMMA.16816.F32 R212, R8.reuse, R16, R212 ;  /* 0x0000001008d4723c */ /* 0x060fee00000018d4 */
[----:B------:R-:W-:Y:S01]  /*6c30*/  MUFU.EX2 R0, R0 ;  /* 0x0000000000007308 */ /* 0x000fe20000000800 */
[----:B------:R-:W-:Y:S07]  /*6c40*/  HMMA.16816.F32 R208, R8, R18, R208 ;  /* 0x0000001208d0723c */ /* 0x000fee00000018d0 */
[----:B------:R-:W4:Y:S01]  /*6c50*/  MUFU.EX2 R113, R113 ;  /* 0x0000007100717308 */ /* 0x000f220000000800 */
[----:B--2---:R-:W-:Y:S01]  /*6c60*/  F2FP.PACK_AB R8, R48, R51 ;  /* 0x000000333008723e */ /* 0x004fe200000000ff */
[----:B------:R-:W-:Y:S01]  /*6c70*/  FADD.FTZ R51, R51, R50 ;  /* 0x0000003233337221 */ /* 0x000fe20000010000 */
[----:B-1----:R-:W-:Y:S01]  /*6c80*/  F2FP.PACK_AB R9, R4, R29 ;  /* 0x0000001d0409723e */ /* 0x002fe200000000ff */
[----:B------:R-:W-:Y:S01]  /*6c90*/  FADD.FTZ R29, R29, R6 ;  /* 0x000000061d1d7221 */ /* 0x000fe20000010000 */
[----:B------:R-:W-:Y:S01]  /*6ca0*/  F2FP.PACK_AB R10, R46, R49 ;  /* 0x000000312e0a723e */ /* 0x000fe200000000ff */
[----:B------:R-:W-:-:S02]  /*6cb0*/  FADD.FTZ R48, R48, R51 ;  /* 0x0000003330307221 */ /* 0x000fc40000010000 */
[----:B------:R-:W-:Y:S01]  /*6cc0*/  MUFU.EX2 R143, R143 ;  /* 0x0000008f008f7308 */ /* 0x000fe20000000800 */
[----:B------:R-:W-:Y:S02]  /*6cd0*/  FADD.FTZ R29, R4, R29 ;  /* 0x0000001d041d7221 */ /* 0x000fe40000010000 */
[----:B------:R-:W-:-:S04]  /*6ce0*/  FADD.FTZ R49, R49, R48 ;  /* 0x0000003031317221 */ /* 0x000fc80000010000 */
[----:B------:R-:W-:Y:S01]  /*6cf0*/  FADD.FTZ R46, R46, R49 ;  /* 0x000000312e2e7221 */ /* 0x000fe20000010000 */
[----:B----4-:R-:W-:Y:S01]  /*6d00*/  F2FP.PACK_AB R11, R113, R0 ;  /* 0x00000000710b723e */ /* 0x010fe200000000ff */
[----:B------:R-:W1:Y:S01]  /*6d10*/  MUFU.EX2 R146, R146 ;  /* 0x0000009200927308 */ /* 0x000e620000000800 */
[----:B------:R-:W-:-:S04]  /*6d20*/  FADD.FTZ R0, R0, R29 ;  /* 0x0000001d00007221 */ /* 0x000fc80000010000 */
[----:B------:R-:W-:Y:S01]  /*6d30*/  FADD.FTZ R0, R113, R0 ;  /* 0x0000000071007221 */ /* 0x000fe20000010000 */
[C---:B------:R-:W-:Y:S02]  /*6d40*/  HMMA.16816.F32 R204, R8.reuse, R24, R204 ;  /* 0x0000001808cc723c */ /* 0x040fe400000018cc */
[----:B------:R-:W-:Y:S05]  /*6d50*/  MUFU.EX2 R137, R137 ;  /* 0x0000008900897308 */ /* 0x000fea0000000800 */
[--C-:B------:R-:W-:Y:S01]  /*6d60*/  FFMA.FTZ R24, R126, c[0x0][0x23c], -R109.reuse ;  /* 0x00008f007e187a23 */ /* 0x100fe2000001086d */
[C---:B------:R-:W-:Y:S01]  /*6d70*/  HMMA.16816.F32 R200, R8.reuse, R26, R200 ;  /* 0x0000001a08c8723c */ /* 0x040fe200000018c8 */
[----:B------:R-:W-:Y:S01]  /*6d80*/  FFMA.FTZ R25, R124, c[0x0][0x23c], -R109 ;  /* 0x00008f007c197a23 */ /* 0x000fe2000001086d */
[----:B------:R-:W2:Y:S05]  /*6d90*/  MUFU.EX2 R148, R148 ;  /* 0x0000009400947308 */ /* 0x000eaa0000000800 */
[----:B------:R-:W-:Y:S01]  /*6da0*/  FFMA.FTZ R27, R118, c[0x0][0x23c], -R105 ;  /* 0x00008f00761b7a23 */ /* 0x000fe20000010869 */
[C---:B------:R-:W-:Y:S01]  /*6db0*/  HMMA.16816.F32 R196, R8.reuse, R16, R196 ;  /* 0x0000001008c4723c */ /* 0x040fe200000018c4 */
[----:B------:R-:W-:Y:S01]  /*6dc0*/  FFMA.FTZ R26, R123, c[0x0][0x23c], -R122 ;  /* 0x00008f007b1a7a23 */ /* 0x000fe2000001087a */
[----:B------:R-:W-:Y:S06]  /*6dd0*/  MUFU.EX2 R134, R134 ;  /* 0x0000008600867308 */ /* 0x000fec0000000800 */
[----:B------:R-:W-:Y:S01]  /*6de0*/  HMMA.16816.F32 R192, R8, R18, R192 ;  /* 0x0000001208c0723c */ /* 0x000fe200000018c0 */
[----:B------:R-:W4:Y:S01]  /*6df0*/  LDSM.16.MT88.4 R16, [R231+0x5c00] ;  /* 0x005c0000e710783b */ /* 0x000f220000004200 */
[----:B------:R-:W5:Y:S05]  /*6e00*/  MUFU.EX2 R135, R135 ;  /* 0x0000008700877308 */ /* 0x000f6a0000000800 */
[----:B-1----:R-:W-:Y:S01]  /*6e10*/  F2FP.PACK_AB R8, R146, R143 ;  /* 0x0000008f9208723e */ /* 0x002fe200000000ff */
[----:B------:R-:W-:Y:S01]  /*6e20*/  FADD.FTZ R143, R143, R162 ;  /* 0x000000a28f8f7221 */ /* 0x000fe20000010000 */
[----:B--2---:R-:W-:Y:S01]  /*6e30*/  F2FP.PACK_AB R10, R148, R137 ;  /* 0x00000089940a723e */ /* 0x004fe200000000ff */
[----:B------:R-:W-:Y:S02]  /*6e40*/  MUFU.EX2 R24, R24 ;  /* 0x0000001800187308 */ /* 0x000fe40000000800 */
[----:B------:R-:W-:-:S04]  /*6e50*/  FADD.FTZ R146, R146, R143 ;  /* 0x0000008f92927221 */ /* 0x000fc80000010000 */
[----:B------:R-:W-:Y:S02]  /*6e60*/  FADD.FTZ R137, R137, R146 ;  /* 0x0000009289897221 */ /* 0x000fe40000010000 */
[----:B------:R-:W1:Y:S01]  /*6e70*/  MUFU.EX2 R25, R25 ;  /* 0x0000001900197308 */ /* 0x000e620000000800 */
[C---:B-----5:R-:W-:Y:S01]  /*6e80*/  F2FP.PACK_AB R9, R135.reuse, R134 ;  /* 0x000000868709723e */ /* 0x060fe200000000ff */
[----:B------:R-:W-:Y:S02]  /*6e90*/  FADD.FTZ R134, R134, R155 ;  /* 0x0000009b86867221 */ /* 0x000fe40000010000 */
[----:B------:R-:W-:Y:S02]  /*6ea0*/  FADD.FTZ R137, R148, R137 ;  /* 0x0000008994897221 */ /* 0x000fe40000010000 */
[----:B------:R-:W-:Y:S02]  /*6eb0*/  FADD.FTZ R135, R135, R134 ;  /* 0x0000008687877221 */ /* 0x000fe40000010000 */
[----:B------:R-:W-:Y:S08]  /*6ec0*/  MUFU.EX2 R47, R47 ;  /* 0x0000002f002f7308 */ /* 0x000ff00000000800 */
[----:B------:R-:W2:Y:S01]  /*6ed0*/  MUFU.EX2 R44, R44 ;  /* 0x0000002c002c7308 */ /* 0x000ea20000000800 */
[----:B-1----:R-:W-:Y:S01]  /*6ee0*/  F2FP.PACK_AB R11, R25, R24 ;  /* 0x00000018190b723e */ /* 0x002fe200000000ff */
[----:B------:R-:W-:-:S04]  /*6ef0*/  FADD.FTZ R24, R24, R135 ;  /* 0x0000008718187221 */ /* 0x000fc80000010000 */
[----:B------:R-:W-:Y:S02]  /*6f00*/  FADD.FTZ R25, R25, R24 ;  /* 0x0000001819197221 */ /* 0x000fe40000010000 */
[----:B------:R-:W-:Y:S01]  /*6f10*/  MUFU.EX2 R45, R45 ;  /* 0x0000002d002d7308 */ /* 0x000fe20000000800 */
[C---:B---3--:R-:W-:Y:S07]  /*6f20*/  HMMA.16816.F32 R220, R8.reuse, R12, R220 ;  /* 0x0000000c08dc723c */ /* 0x048fee00000018dc */
[----:B------:R-:W1:Y:S01]  /*6f30*/  MUFU.EX2 R42, R42 ;  /* 0x0000002a002a7308 */ /* 0x000e620000000800 */
[C---:B------:R-:W-:Y:S07]  /*6f40*/  HMMA.16816.F32 R216, R8.reuse, R14, R216 ;  /* 0x0000000e08d8723c */ /* 0x040fee00000018d8 */
[----:B------:R-:W-:Y:S01]  /*6f50*/  MUFU.EX2 R131, R131 ;  /* 0x0000008300837308 */ /* 0x000fe20000000800 */
[C---:B------:R-:W-:Y:S07]  /*6f60*/  HMMA.16816.F32 R212, R8.reuse, R20, R212 ;  /* 0x0000001408d4723c */ /* 0x040fee00000018d4 */
[----:B------:R-:W3:Y:S01]  /*6f70*/  MUFU.EX2 R158, R158 ;  /* 0x0000009e009e7308 */ /* 0x000ee20000000800 */
[----:B------:R-:W-:Y:S07]  /*6f80*/  HMMA.16816.F32 R208, R8, R22, R208 ;  /* 0x0000001608d0723c */ /* 0x000fee00000018d0 */
[----:B------:R-:W-:Y:S01]  /*6f90*/  MUFU.EX2 R142, R142 ;  /* 0x0000008e008e7308 */ /* 0x000fe20000000800 */
[----:B--2---:R-:W-:Y:S01]  /*6fa0*/  F2FP.PACK_AB R8, R44, R47 ;  /* 0x0000002f2c08723e */ /* 0x004fe200000000ff */
[----:B------:R-:W-:Y:S01]  /*6fb0*/  FADD.FTZ R47, R47, R46 ;  /* 0x0000002e2f2f7221 */ /* 0x000fe20000010000 */
[----:B-1----:R-:W-:-:S03]  /*6fc0*/  F2FP.PACK_AB R10, R42, R45 ;  /* 0x0000002d2a0a723e */ /* 0x002fc600000000ff */
[----:B------:R-:W-:Y:S02]  /*6fd0*/  FADD.FTZ R44, R44, R47 ;  /* 0x0000002f2c2c7221 */ /* 0x000fe40000010000 */
[----:B------:R-:W1:Y:S01]  /*6fe0*/  MUFU.EX2 R27, R27 ;  /* 0x0000001b001b7308 */ /* 0x000e620000000800 */
[C---:B---3--:R-:W-:Y:S01]  /*6ff0*/  F2FP.PACK_AB R9, R158.reuse, R131 ;  /* 0x000000839e09723e */ /* 0x048fe200000000ff */
[----:B------:R-:W-:Y:S02]  /*7000*/  FADD.FTZ R131, R131, R0 ;  /* 0x0000000083837221 */ /* 0x000fe40000010000 */
[----:B------:R-:W-:Y:S02]  /*7010*/  FADD.FTZ R45, R45, R44 ;  /* 0x0000002c2d2d7221 */ /* 0x000fe40000010000 */
[----:B------:R-:W-:Y:S02]  /*7020*/  FADD.FTZ R131, R158, R131 ;  /* 0x000000839e837221 */ /* 0x000fe40000010000 */
[----:B------:R-:W-:Y:S01]  /*7030*/  MUFU.EX2 R26, R26 ;  /* 0x0000001a001a7308 */ /* 0x000fe20000000800 */
[----:B------:R-:W-:Y:S01]  /*7040*/  FADD.FTZ R42, R42, R45 ;  /* 0x0000002d2a2a7221 */ /* 0x000fe20000010000 */
[----:B-1----:R-:W-:-:S06]  /*7050*/  F2FP.PACK_AB R11, R27, R142 ;  /* 0x0000008e1b0b723e */ /* 0x002fcc00000000ff */
[----:B------:R-:W1:Y:S01]  /*7060*/  MUFU.EX2 R119, R119 ;  /* 0x0000007700777308 */ /* 0x000e620000000800 */
[----:B------:R-:W-:-:S04]  /*7070*/  FADD.FTZ R142, R142, R131 ;  /* 0x000000838e8e7221 */ /* 0x000fc80000010000 */
[----:B------:R-:W-:Y:S01]  /*7080*/  FADD.FTZ R27, R27, R142 ;  /* 0x0000008e1b1b7221 */ /* 0x000fe20000010000 */
[C---:B------:R-:W-:Y:S02]  /*7090*/  HMMA.16816.F32 R204, R8.reuse, R12, R204 ;  /* 0x0000000c08cc723c */ /* 0x040fe400000018cc */
[----:B------:R-:W-:Y:S06]  /*70a0*/  MUFU.EX2 R117, R117 ;  /* 0x0000007500757308 */ /* 0x000fec0000000800 */
[C---:B------:R-:W-:Y:S01]  /*70b0*/  HMMA.16816.F32 R200, R8.reuse, R14, R200 ;  /* 0x0000000e08c8723c */ /* 0x040fe200000018c8 */
[----:B------:R-:W2:Y:S01]  /*70c0*/  LDSM.16.MT88.4 R12, [R230+0x5c00] ;  /* 0x005c0000e60c783b */ /* 0x000ea20000004200 */
[----:B------:R-:W3:Y:S06]  /*70d0*/  MUFU.EX2 R180, R180 ;  /* 0x000000b400b47308 */ /* 0x000eec0000000800 */
[C---:B------:R-:W-:Y:S02]  /*70e0*/  HMMA.16816.F32 R196, R8.reuse, R20, R196 ;  /* 0x0000001408c4723c */ /* 0x040fe400000018c4 */
[----:B------:R-:W-:Y:S05]  /*70f0*/  MUFU.EX2 R114, R114 ;  /* 0x0000007200727308 */ /* 0x000fea0000000800 */
[--C-:B------:R-:W-:Y:S01]  /*7100*/  FFMA.FTZ R20, R100, c[0x0][0x23c], -R105.reuse ;  /* 0x00008f0064147a23 */ /* 0x100fe20000010869 */
[----:B------:R-:W-:Y:S01]  /*7110*/  HMMA.16816.F32 R192, R8, R22, R192 ;  /* 0x0000001608c0723c */ /* 0x000fe200000018c0 */
[--C-:B------:R-:W-:Y:S01]  /*7120*/  FFMA.FTZ R21, R103, c[0x0][0x23c], -R105.reuse ;  /* 0x00008f0067157a23 */ /* 0x100fe20000010869 */
[----:B------:R-:W5:Y:S05]  /*7130*/  MUFU.EX2 R121, R121 ;  /* 0x0000007900797308 */ /* 0x000f6a0000000800 */
[----:B------:R-:W-:Y:S01]  /*7140*/  FFMA.FTZ R22, R98, c[0x0][0x23c], -R105 ;  /* 0x00008f0062167a23 */ /* 0x000fe20000010869 */
[----:B-1----:R-:W-:Y:S01]  /*7150*/  F2FP.PACK_AB R8, R119, R26 ;  /* 0x0000001a7708723e */ /* 0x002fe200000000ff */
[----:B------:R-:W-:Y:S01]  /*7160*/  FADD.FTZ R26, R26, R137 ;  /* 0x000000891a1a7221 */ /* 0x000fe20000010000 */
[----:B------:R-:W-:Y:S01]  /*7170*/  MUFU.EX2 R110, R110 ;  /* 0x0000006e006e7308 */ /* 0x000fe20000000800 */
[----:B---3--:R-:W-:-:S02]  /*7180*/  F2FP.PACK_AB R10, R180, R117 ;  /* 0x00000075b40a723e */ /* 0x008fc400000000ff */
[----:B------:R-:W-:-:S04]  /*7190*/  FADD.FTZ R26, R119, R26 ;  /* 0x0000001a771a7221 */ /* 0x000fc80000010000 */
[----:B------:R-:W-:Y:S01]  /*71a0*/  FADD.FTZ R117, R117, R26 ;  /* 0x0000001a75757221 */ /* 0x000fe20000010000 */
[----:B------:R-:W1:Y:S01]  /*71b0*/  MUFU.EX2 R185, R185 ;  /* 0x000000b900b97308 */ /* 0x000e620000000800 */
[C---:B-----5:R-:W-:Y:S01]  /*71c0*/  F2FP.PACK_AB R9, R121.reuse, R114 ;  /* 0x000000727909723e */ /* 0x060fe200000000ff */
[----:B------:R-:W-:Y:S02]  /*71d0*/  FADD.FTZ R114, R114, R25 ;  /* 0x0000001972727221 */ /* 0x000fe40000010000 */
[----:B------:R-:W-:Y:S02]  /*71e0*/  FADD.FTZ R180, R180, R117 ;  /* 0x00000075b4b47221 */ /* 0x000fe40000010000 */
[----:B------:R-:W-:Y:S02]  /*71f0*/  FADD.FTZ R121, R121, R114 ;  /* 0x0000007279797221 */ /* 0x000fe40000010000 */
[----:B------:R-:W-:Y:S08]  /*7200*/  MUFU.EX2 R43, R43 ;  /* 0x0000002b002b7308 */ /* 0x000ff00000000800 */
[----:B------:R-:W3:Y:S01]  /*7210*/  MUFU.EX2 R40, R40 ;  /* 0x0000002800287308 */ /* 0x000ee20000000800 */
[----:B-1----:R-:W-:Y:S01]  /*7220*/  F2FP.PACK_AB R11, R185, R110 ;  /* 0x0000006eb90b723e */ /* 0x002fe200000000ff */
[----:B------:R-:W-:-:S04]  /*7230*/  FADD.FTZ R110, R110, R121 ;  /* 0x000000796e6e7221 */ /* 0x000fc80000010000 */
[----:B------:R-:W-:Y:S02]  /*7240*/  FADD.FTZ R185, R185, R110 ;  /* 0x0000006eb9b97221 */ /* 0x000fe40000010000 */
[----:B------:R-:W-:Y:S01]  /*7250*/  MUFU.EX2 R20, R20 ;  /* 0x0000001400147308 */ /* 0x000fe20000000800 */
[C---:B----4-:R-:W-:Y:S07]  /*7260*/  HMMA.16816.F32 R220, R8.reuse, R16, R220 ;  /* 0x0000001008dc723c */ /* 0x050fee00000018dc */
[----:B------:R-:W1:Y:S01]  /*7270*/  MUFU.EX2 R21, R21 ;  /* 0x0000001500157308 */ /* 0x000e620000000800 */
[C---:B------:R-:W-:Y:S07]  /*7280*/  HMMA.16816.F32 R216, R8.reuse, R18, R216 ;  /* 0x0000001208d8723c */ /* 0x040fee00000018d8 */
[----:B------:R-:W-:Y:S01]  /*7290*/  MUFU.EX2 R41, R41 ;  /* 0x0000002900297308 */ /* 0x000fe20000000800 */
[C---:B--2---:R-:W-:Y:S07]  /*72a0*/  HMMA.16816.F32 R212, R8.reuse, R12, R212 ;  /* 0x0000000c08d4723c */ /* 0x044fee00000018d4 */
[----:B------:R-:W2:Y:S01]  /*72b0*/  MUFU.EX2 R38, R38 ;  /* 0x0000002600267308 */ /* 0x000ea20000000800 */
[----:B------:R-:W-:Y:S07]  /*72c0*/  HMMA.16816.F32 R208, R8, R14, R208 ;  /* 0x0000000e08d0723c */ /* 0x000fee00000018d0 */
[----:B------:R-:W-:Y:S01]  /*72d0*/  MUFU.EX2 R22, R22 ;  /* 0x0000001600167308 */ /* 0x000fe20000000800 */
[----:B---3--:R-:W-:Y:S01]  /*72e0*/  F2FP.PACK_AB R8, R40, R43 ;  /* 0x0000002b2808723e */ /* 0x008fe200000000ff */
[----:B------:R-:W-:Y:S01]  /*72f0*/  FADD.FTZ R43, R43, R42 ;  /* 0x0000002a2b2b7221 */ /* 0x000fe20000010000 */
[----:B-1----:R-:W-:Y:S01]  /*7300*/  F2FP.PACK_AB R9, R21, R20 ;  /* 0x000000141509723e */ /* 0x002fe200000000ff */
[----:B------:R-:W-:-:S02]  /*7310*/  FADD.FTZ R20, R20, R27 ;  /* 0x0000001b14147221 */ /* 0x000fc40000010000 */
[----:B------:R-:W-:Y:S02]  /*7320*/  FADD.FTZ R40, R40, R43 ;  /* 0x0000002b28287221 */ /* 0x000fe40000010000 */
[----:B------:R-:W1:Y:S01]  /*7330*/  MUFU.EX2 R183, R183 ;  /* 0x000000b700b77308 */ /* 0x000e620000000800 */
[----:B--2---:R-:W-:Y:S01]  /*7340*/  F2FP.PACK_AB R10, R38, R41 ;  /* 0x00000029260a723e */ /* 0x004fe200000000ff */
[----:B------:R-:W-:Y:S02]  /*7350*/  FADD.FTZ R21, R21, R20 ;  /* 0x0000001415157221 */ /* 0x000fe40000010000 */
[----:B------:R-:W-:-:S04]  /*7360*/  FADD.FTZ R41, R41, R40 ;  /* 0x0000002829297221 */ /* 0x000fc80000010000 */
[----:B------:R-:W-:Y:S01]  /*7370*/  FADD.FTZ R181, R38, R41 ;  /* 0x0000002926b57221 */ /* 0x000fe20000010000 */
[----:B-1----:R-:W-:Y:S01]  /*7380*/  F2FP.PACK_AB R11, R183, R22 ;  /* 0x00000016b70b723e */ /* 0x002fe200000000ff */
[----:B------:R-:W-:-:S04]  /*7390*/  FADD.FTZ R22, R22, R21 ;  /* 0x0000001516167221 */ /* 0x000fc80000010000 */
[----:B------:R-:W-:Y:S02]  /*73a0*/  FADD.FTZ R183, R183, R22 ;  /* 0x00000016b7b77221 */ /* 0x000fe40000010000 */
[C---:B------:R-:W-:Y:S08]  /*73b0*/  HMMA.16816.F32 R204, R8.reuse, R16, R204 ;  /* 0x0000001008cc723c */ /* 0x040ff000000018cc */
[C---:B------:R-:W-:Y:S08]  /*73c0*/  HMMA.16816.F32 R200, R8.reuse, R18, R200 ;  /* 0x0000001208c8723c */ /* 0x040ff000000018c8 */
[C---:B------:R-:W-:Y:S08]  /*73d0*/  HMMA.16816.F32 R196, R8.reuse, R12, R196 ;  /* 0x0000000c08c4723c */ /* 0x040ff000000018c4 */
[----:B------:R-:W-:Y:S01]  /*73e0*/  HMMA.16816.F32 R192, R8, R14, R192 ;  /* 0x0000000e08c0723c */ /* 0x000fe200000018c0 */
[----:B------:R-:W-:Y:S11]  /*73f0*/  @!P0 BRA `(.L_x_129) ;  /* 0x000057a000008947 */ /* 0x000ff60003800000 */
[----:B------:R-:W-:Y:S01]  /*7400*/  UIADD3 UR20, UR22, -0x2, URZ ;  /* 0xfffffffe16147890 */ /* 0x000fe2000fffe03f */
[----:B------:R-:W-:Y:S01]  /*7410*/  ISETP.GE.AND P1, PT, R228, c[0x0][0x220], PT ;  /* 0x00008800e4007a0c */ /* 0x000fe20003f26270 */
[----:B------:R-:W-:-:S04]  /*7420*/  DEPBAR.LE SB0, 0x0 ;  /* 0x000080000000791a */ /* 0x000fc80000000000 */
[----:B------:R-:W-:Y:S01]  /*7430*/  BAR.SYNC.DEFER_BLOCKING 0x0 ;  /* 0x0000000000007b1d */ /* 0x000fe20000010000 */
[----:B------:R-:W-:Y:S01]  /*7440*/  USHF.R.S32.HI UR7, URZ, 0x1f, UR20 ;  /* 0x0000001f3f077899 */ /* 0x000fe20008011414 */
[----:B------:R-:W-:Y:S01]  /*7450*/  IMAD.U32 R15, RZ, RZ, UR20 ;  /* 0x00000014ff0f7e24 */ /* 0x000fe2000f8e00ff */
[----:B------:R-:W-:Y:S01]  /*7460*/  UIMAD UR5, UR11, UR20, URZ ;  /* 0x000000140b0572a4 */ /* 0x000fe2000f8e023f */
[----:B------:R-:W-:Y:S01]  /*7470*/  IMAD.U32 R11, RZ, RZ, UR6 ;  /* 0x00000006ff0b7e24 */ /* 0x000fe2000f8e00ff */
[----:B------:R-:W-:Y:S01]  /*7480*/  UISETP.GE.AND UP0, UPT, UR22, 0x3, UPT ;  /* 0x000000031600788c */ /* 0x000fe2000bf06270 */
[----:B------:R-:W-:Y:S01]  /*7490*/  IMAD.WIDE.U32 R14, R15, UR12, R234 ;  /* 0x0000000c0f0e7c25 */ /* 0x000fe2000f8e00ea */
[----:B------:R-:W-:-:S03]  /*74a0*/  UIMAD UR5, UR7, UR12, UR5 ;  /* 0x0000000c070572a4 */ /* 0x000fc6000f8e0205 */
[----:B------:R-:W-:Y:S01]  /*74b0*/  IMAD.U32 R8, RZ, RZ, UR6 ;  /* 0x00000006ff087e24 */ /* 0x000fe2000f8e00ff */
[----:B------:R-:W-:Y:S01]  /*74c0*/  @!P1 LEA R11, P2, R11, R14, 0x6 ;  /* 0x0000000e0b0b9211 */ /* 0x000fe200078430ff */
[----:B------:R-:W-:Y:S01]  /*74d0*/  @!P1 IMAD.MOV.U32 R13, RZ, RZ, c[0x0][0x1a4] ;  /* 0x00006900ff0d9624 */ /* 0x000fe200078e00ff */
[----:B------:R-:W-:Y:S01]  /*74e0*/  IADD3 R15, R15, UR5, RZ ;  /* 0x000000050f0f7c10 */ /* 0x000fe2000fffe0ff */
[----:B------:R-:W-:Y:S01]  /*74f0*/  IMAD.U32 R0, RZ, RZ, UR6 ;  /* 0x00000006ff007e24 */ /* 0x000fe2000f8e00ff */
[C---:B------:R-:W-:Y:S01]  /*7500*/  @!P1 IADD3 R9, P0, R14.reuse, UR14, RZ ;  /* 0x0000000e0e099c10 */ /* 0x040fe2000ff1e0ff */
[----:B------:R-:W-:Y:S01]  /*7510*/  @!P1 IMAD.MOV.U32 R4, RZ, RZ, c[0x0][0x1a4] ;  /* 0x00006900ff049624 */ /* 0x000fe200078e00ff */
[----:B------:R-:W-:Y:S01]  /*7520*/  @!P1 LEA R20, P3, R14, c[0x0][0x170], 0x1 ;  /* 0x00005c000e149a11 */ /* 0x000fe200078608ff */
[----:B------:R-:W-:Y:S01]  /*7530*/  IMAD.U32 R105, RZ, RZ, UR20 ;  /* 0x00000014ff697e24 */ /* 0x000fe2000f8e00ff */
[----:B------:R-:W-:Y:S01]  /*7540*/  @!P1 LEA.HI.X R8, R8, R15, R13, 0x6, P2 ;  /* 0x0000000f08089211 */ /* 0x000fe200010f340d */
[----:B------:R-:W-:Y:S01]  /*7550*/  @!P1 IMAD R4, R4, 0x60, RZ ;  /* 0x0000006004049824 */ /* 0x000fe200078e02ff */
[----:B------:R-:W-:Y:S01]  /*7560*/  @!P1 IADD3.X R6, R15, UR13, RZ, P0, !PT ;  /* 0x0000000d0f069c10 */ /* 0x000fe200087fe4ff */
[----:B------:R-:W-:Y:S01]  /*7570*/  IMAD R105, R105, 0x80, R182 ;  /* 0x0000008069697824 */ /* 0x000fe200078e02b6 */
[--C-:B------:R-:W-:Y:S01]  /*7580*/  @!P1 LEA.HI.X R21, R14, c[0x0][0x174], R15.reuse, 0x1, P3 ;  /* 0x00005d000e159a11 */ /* 0x100fe200018f0c0f */
[----:B------:R-:W-:Y:S01]  /*7590*/  @!P1 IMAD.WIDE.U32 R14, R0, 0x60, R14 ;  /* 0x00000060000e9825 */ /* 0x000fe200078e000e */
[----:B------:R-:W-:Y:S01]  /*75a0*/  @!P1 LEA R10, P0, R11, c[0x0][0x170], 0x1 ;  /* 0x00005c000b0a9a11 */ /* 0x000fe200078008ff */
[----:B------:R-:W-:Y:S01]  /*75b0*/  @P1 STS [R191+0x4000], RZ ;  /* 0x004000ffbf001388 */ /* 0x000fe20000000800 */
[----:B------:R-:W-:Y:S01]  /*75c0*/  @!P1 LEA R12, P2, R9, c[0x0][0x170], 0x1 ;  /* 0x00005c00090c9a11 */ /* 0x000fe200078408ff */
[----:B------:R-:W-:Y:S01]  /*75d0*/  @!P1 IMAD.IADD R4, R4, 0x1, R15 ;  /* 0x0000000104049824 */ /* 0x000fe200078e020f */
[----:B------:R-:W-:Y:S01]  /*75e0*/  @!P1 LEA.HI.X R11, R11, c[0x0][0x174], R8, 0x1, P0 ;  /* 0x00005d000b0b9a11 */ /* 0x000fe200000f0c08 */
[----:B------:R-:W-:Y:S01]  /*75f0*/  @P1 STS [R191+0x4004], RZ ;  /* 0x004004ffbf001388 */ /* 0x000fe20000000800 */
[----:B------:R-:W-:-:S02]  /*7600*/  @!P1 LEA.HI.X R13, R9, c[0x0][0x174], R6, 0x1, P2 ;  /* 0x00005d00090d9a11 */ /* 0x000fc400010f0c06 */
[C---:B------:R-:W-:Y:S01]  /*7610*/  @!P1 LEA R8, P0, R14.reuse, c[0x0][0x170], 0x1 ;  /* 0x00005c000e089a11 */ /* 0x040fe200078008ff */
[----:B------:R-:W-:Y:S03]  /*7620*/  @P1 STS.64 [R191+0x4008], RZ ;  /* 0x004008ffbf001388 */ /* 0x000fe60000000a00 */
[----:B------:R-:W-:Y:S01]  /*7630*/  @!P1 LEA.HI.X R9, R14, c[0x0][0x174], R4, 0x1, P0 ;  /* 0x00005d000e099a11 */ /* 0x000fe200000f0c04 */
        /* <DEDUP_REMOVED lines=19> */
[----:B------:R-:W-:Y:S04]  /*7770*/  LDSM.16.M88.4 R80, [R179] ;  /* 0x00000000b350783b */ /* 0x000fe80000000200 */
[----:B------:R-:W4:Y:S04]  /*7780*/  LDSM.16.M88.4 R64, [R178+0x2000] ;  /* 0x00200000b240783b */ /* 0x000f280000000200 */
[----:B------:R-:W5:Y:S04]  /*7790*/  LDSM.16.M88.4 R16, [R179+0x1000] ;  /* 0x00100000b310783b */ /* 0x000f680000000200 */
[----:B------:R-:W3:Y:S04]  /*77a0*/  LDSM.16.M88.4 R28, [R178+0x2400] ;  /* 0x00240000b21c783b */ /* 0x000ee80000000200 */
[----:B------:R-:W-:Y:S04]  /*77b0*/  LDSM.16.M88.4 R76, [R177] ;  /* 0x00000000b14c783b */ /* 0x000fe80000000200 */
[----:B-1----:R-:W1:Y:S04]  /*77c0*/  LDSM.16.M88.4 R20, [R176] ;  /* 0x00000000b014783b */ /* 0x002e680000000200 */
[----:B------:R-:W1:Y:S04]  /*77d0*/  LDSM.16.M88.4 R72, [R177+0x1000] ;  /* 0x00100000b148783b */ /* 0x000e680000000200 */
[----:B------:R-:W1:Y:S04]  /*77e0*/  LDSM.16.M88.4 R32, [R178+0x2800] ;  /* 0x00280000b220783b */ /* 0x000e680000000200 */
[----:B------:R-:W1:Y:S04]  /*77f0*/  LDSM.16.M88.4 R40, [R176+0x400] ;  /* 0x00040000b028783b */ /* 0x000e680000000200 */
[----:B------:R-:W1:Y:S04]  /*7800*/  LDSM.16.M88.4 R68, [R176+0x800] ;  /* 0x00080000b044783b */ /* 0x000e680000000200 */
[----:B------:R-:W1:Y:S01]  /*7810*/  LDSM.16.M88.4 R24, [R178+0x2c00] ;  /* 0x002c0000b218783b */ /* 0x000e620000000200 */
[-C--:B----4-:R-:W-:Y:S03]  /*7820*/  HMMA.16816.F32 R100, R80, R64.reuse, RZ ;  /* 0x000000405064723c */ /* 0x090fe600000018ff */
[----:B------:R-:W4:Y:S04]  /*7830*/  LDSM.16.M88.4 R52, [R176+0xc00] ;  /* 0x000c0000b034783b */ /* 0x000f280000000200 */
[----:B------:R-:W-:Y:S01]  /*7840*/  LDSM.16.M88.4 R92, [R176+0x1000] ;  /* 0x00100000b05c783b */ /* 0x000fe20000000200 */
[C---:B-----5:R-:W-:Y:S03]  /*7850*/  HMMA.16816.F32 R96, R16.reuse, R64, RZ ;  /* 0x000000401060723c */ /* 0x060fe600000018ff */
[----:B------:R-:W0:Y:S05]  /*7860*/  LDGDEPBAR ;  /* 0x00000000000079af */ /* 0x000e2a0000000000 */
[-C--:B--2---:R-:W-:Y:S08]  /*7870*/  HMMA.16816.F32 R12, R16, R66.reuse, RZ ;  /* 0x00000042100c723c */ /* 0x084ff000000018ff */
[C---:B------:R-:W-:Y:S08]  /*7880*/  HMMA.16816.F32 R64, R80.reuse, R66, RZ ;  /* 0x000000425040723c */ /* 0x040ff000000018ff */
[-C--:B---3--:R-:W-:Y:S08]  /*7890*/  HMMA.16816.F32 R8, R80, R28.reuse, RZ ;  /* 0x0000001c5008723c */ /* 0x088ff000000018ff */
[----:B------:R-:W-:Y:S08]  /*78a0*/  HMMA.16816.F32 R44, R16, R28, RZ ;  /* 0x0000001c102c723c */ /* 0x000ff000000018ff */
[-C--:B-1----:R-:W-:Y:S08]  /*78b0*/  HMMA.16816.F32 R100, R76, R20.reuse, R100 ;  /* 0x000000144c64723c */ /* 0x082ff00000001864 */
[C---:B------:R-:W-:Y:S08]  /*78c0*/  HMMA.16816.F32 R96, R72.reuse, R20, R96 ;  /* 0x000000144860723c */ /* 0x040ff00000001860 */
[-C--:B------:R-:W-:Y:S08]  /*78d0*/  HMMA.16816.F32 R12, R72, R22.reuse, R12 ;  /* 0x00000016480c723c */ /* 0x080ff0000000180c */
[----:B------:R-:W-:Y:S08]  /*78e0*/  HMMA.16816.F32 R64, R76, R22, R64 ;  /* 0x000000164c40723c */ /* 0x000ff00000001840 */
[-C--:B------:R-:W-:Y:S08]  /*78f0*/  HMMA.16816.F32 R36, R80, R32.reuse, RZ ;  /* 0x000000205024723c */ /* 0x080ff000000018ff */
[----:B------:R-:W-:Y:S07]  /*7900*/  HMMA.16816.F32 R20, R16, R32, RZ ;  /* 0x000000201014723c */ /* 0x000fee00000018ff */
[----:B------:R-:W-:Y:S01]  /*7910*/  IMAD.U32 R33, RZ, RZ, UR20 ;  /* 0x00000014ff217e24 */ /* 0x000fe2000f8e00ff */
[----:B------:R-:W-:Y:S03]  /*7920*/  HMMA.16816.F32 R8, R76, R40, R8 ;  /* 0x000000284c08723c */ /* 0x000fe60000001808 */
[----:B------:R-:W-:-:S05]  /*7930*/  IMAD R0, R33, 0x80, R182 ;  /* 0x0000008021007824 */ /* 0x000fca00078e02b6 */
[----:B------:R-:W-:Y:S07]  /*7940*/  HMMA.16816.F32 R44, R72, R40, R44 ;  /* 0x00000028482c723c */ /* 0x000fee000000182c */
[C---:B------:R-:W-:Y:S01]  /*7950*/  IADD3 R41, R0.reuse, 0x1, RZ ;  /* 0x0000000100297810 */ /* 0x040fe20007ffe0ff */
[----:B------:R-:W-:Y:S01]  /*7960*/  HMMA.16816.F32 R48, R16, R30, RZ ;  /* 0x0000001e1030723c */ /* 0x000fe200000018ff */
[----:B------:R-:W-:Y:S02]  /*7970*/  IADD3 R40, R0, 0x8, RZ ;  /* 0x0000000800287810 */ /* 0x000fe40007ffe0ff */
[----:B------:R-:W1:Y:S01]  /*7980*/  I2F R6, R41 ;  /* 0x0000002900067306 */ /* 0x000e620000201400 */
[----:B------:R-:W-:-:S02]  /*7990*/  ISETP.GE.AND P6, PT, R41, R3, PT ;  /* 0x000000032900720c */ /* 0x000fc40003fc6270 */
[C---:B------:R-:W-:Y:S02]  /*79a0*/  ISETP.GE.AND P4, PT, R41.reuse, R2, PT ;  /* 0x000000022900720c */ /* 0x040fe40003f86270 */
[----:B------:R-:W-:Y:S01]  /*79b0*/  HMMA.16816.F32 R28, R80, R30, RZ ;  /* 0x0000001e501c723c */ /* 0x000fe200000018ff */
[C---:B------:R-:W-:Y:S02]  /*79c0*/  ISETP.GE.AND P3, PT, R41.reuse, R141, PT ;  /* 0x0000008d2900720c */ /* 0x040fe40003f66270 */
[----:B------:R-:W2:Y:S01]  /*79d0*/  I2F R4, R41 ;  /* 0x0000002900047306 */ /* 0x000ea20000201400 */
[----:B------:R-:W-:Y:S02]  /*79e0*/  ISETP.GE.AND P2, PT, R41, R140, PT ;  /* 0x0000008c2900720c */ /* 0x000fe40003f46270 */
[C---:B------:R-:W-:Y:S02]  /*79f0*/  ISETP.GE.AND P5, PT, R40.reuse, R3, PT ;  /* 0x000000032800720c */ /* 0x040fe40003fa6270 */
[----:B------:R-:W-:Y:S01]  /*7a00*/  HMMA.16816.F32 R60, R16, R34, RZ ;  /* 0x00000022103c723c */ /* 0x000fe200000018ff */
[----:B------:R-:W-:-:S02]  /*7a10*/  ISETP.GE.AND P0, PT, R40, R2, PT ;  /* 0x000000022800720c */ /* 0x000fc40003f06270 */
[----:B------:R-:W3:Y:S01]  /*7a20*/  I2F R85, R40 ;  /* 0x0000002800557306 */ /* 0x000ee20000201400 */
[----:B-1----:R-:W-:Y:S01]  /*7a30*/  FFMA.FTZ R6, R6, UR4, R101 ;  /* 0x0000000406067c23 */ /* 0x002fe20008010065 */
[----:B------:R-:W-:-:S03]  /*7a40*/  IADD3 R101, R0, 0x30, RZ ;  /* 0x0000003000657810 */ /* 0x000fc60007ffe0ff */
[----:B------:R-:W-:Y:S01]  /*7a50*/  HMMA.16816.F32 R32, R80, R34, RZ ;  /* 0x000000225020723c */ /* 0x000fe200000018ff */
[----:B------:R-:W-:Y:S01]  /*7a60*/  FSEL R113, R6, -INF , !P6 ;  /* 0xff80000006717808 */ /* 0x000fe20007000000 */
[----:B--2---:R-:W-:Y:S01]  /*7a70*/  FFMA.FTZ R103, R4, UR4, R103 ;  /* 0x0000000404677c23 */ /* 0x004fe20008010067 */
[----:B------:R-:W-:-:S05]  /*7a80*/  ISETP.GE.AND P6, PT, R40, R141, PT ;  /* 0x0000008d2800720c */ /* 0x000fca0003fc6270 */
[----:B------:R-:W-:Y:S01]  /*7a90*/  HMMA.16816.F32 R36, R76, R68, R36 ;  /* 0x000000444c24723c */ /* 0x000fe20000001824 */
[----:B------:R-:W-:Y:S02]  /*7aa0*/  FSEL R108, R103, -INF , !P4 ;  /* 0xff800000676c7808 */ /* 0x000fe40006000000 */
[----:B------:R-:W-:Y:S01]  /*7ab0*/  ISETP.GE.AND P4, PT, R40, R140, PT ;  /* 0x0000008c2800720c */ /* 0x000fe20003f86270 */
[----:B---3--:R-:W-:Y:S01]  /*7ac0*/  FFMA.FTZ R85, R85, UR4, R64 ;  /* 0x0000000455557c23 */ /* 0x008fe20008010040 */
[----:B------:R-:W-:-:S03]  /*7ad0*/  IADD3 R64, R0, 0x10, RZ ;  /* 0x0000001000407810 */ /* 0x000fc60007ffe0ff */
[C---:B------:R-:W-:Y:S01]  /*7ae0*/  HMMA.16816.F32 R20, R72.reuse, R68, R20 ;  /* 0x000000444814723c */ /* 0x040fe20000001814 */
[----:B------:R-:W1:Y:S06]  /*7af0*/  I2F R69, R40 ;  /* 0x0000002800457306 */ /* 0x000e6c0000201400 */
[----:B------:R-:W-:Y:S01]  /*7b00*/  IADD3 R68, R0, 0x9, RZ ;  /* 0x0000000900447810 */ /* 0x000fe20007ffe0ff */
[-C--:B------:R-:W-:Y:S03]  /*7b10*/  HMMA.16816.F32 R48, R72, R42.reuse, R48 ;  /* 0x0000002a4830723c */ /* 0x080fe60000001830 */
[----:B------:R-:W2:Y:S05]  /*7b20*/  I2F R6, R68 ;  /* 0x0000004400067306 */ /* 0x000eaa0000201400 */
[----:B------:R-:W-:Y:S01]  /*7b30*/  HMMA.16816.F32 R28, R76, R42, R28 ;  /* 0x0000002a4c1c723c */ /* 0x000fe2000000181c */
[----:B-1----:R-:W-:-:S02]  /*7b40*/  FFMA.FTZ R66, R69, UR4, R66 ;  /* 0x0000000445427c23 */ /* 0x002fc40008010042 */
[C---:B------:R-:W-:Y:S02]  /*7b50*/  FFMA.FTZ R12, R69.reuse, UR4, R12 ;  /* 0x00000004450c7c23 */ /* 0x040fe4000801000c */
[----:B------:R-:W-:Y:S01]  /*7b60*/  FFMA.FTZ R163, R69, UR4, R14 ;  /* 0x0000000445a37c23 */ /* 0x000fe2000801000e */
[----:B------:R-:W-:Y:S02]  /*7b70*/  FSEL R170, R66, -INF , !P0 ;  /* 0xff80000042aa7808 */ /* 0x000fe40004000000 */
[----:B------:R-:W-:Y:S01]  /*7b80*/  HMMA.16816.F32 R56, R80, R24, RZ ;  /* 0x000000185038723c */ /* 0x000fe200000018ff */
[----:B------:R-:W-:Y:S02]  /*7b90*/  ISETP.GE.AND P0, PT, R68, R140, PT ;  /* 0x0000008c4400720c */ /* 0x000fe40003f06270 */
[----:B------:R-:W-:Y:S01]  /*7ba0*/  IADD3 R14, R0, 0x11, RZ ;  /* 0x00000011000e7810 */ /* 0x000fe20007ffe0ff */
[----:B--2---:R-:W-:Y:S01]  /*7bb0*/  FFMA.FTZ R65, R6, UR4, R65 ;  /* 0x0000000406417c23 */ /* 0x004fe20008010041 */
[----:B------:R-:W-:-:S02]  /*7bc0*/  FSEL R6, R12, -INF , !P6 ;  /* 0xff8000000c067808 */ /* 0x000fc40007000000 */
[----:B------:R-:W1:Y:S01]  /*7bd0*/  I2F R12, R14 ;  /* 0x0000000e000c7306 */ /* 0x000e620000201400 */
[----:B------:R-:W-:Y:S01]  /*7be0*/  HMMA.16816.F32 R40, R16, R24, RZ ;  /* 0x000000181028723c */ /* 0x000fe200000018ff */
[----:B------:R-:W-:Y:S02]  /*7bf0*/  FSEL R163, R163, -INF , !P4 ;  /* 0xff800000a3a37808 */ /* 0x000fe40006000000 */
[C---:B------:R-:W-:Y:S02]  /*7c00*/  ISETP.GE.AND P6, PT, R64.reuse, R3, PT ;  /* 0x000000034000720c */ /* 0x040fe40003fc6270 */
[----:B------:R-:W-:Y:S02]  /*7c10*/  ISETP.GE.AND P4, PT, R64, R2, PT ;  /* 0x000000024000720c */ /* 0x000fe40003f86270 */
[C---:B------:R-:W-:Y:S01]  /*7c20*/  FFMA.FTZ R25, R4.reuse, UR4, R97 ;  /* 0x0000000404197c23 */ /* 0x040fe20008010061 */
[----:B------:R2:W3:Y:S01]  /*7c30*/  I2F R24, R68 ;  /* 0x0000004400187306 */ /* 0x0004e20000201400 */
[----:B------:R-:W-:Y:S01]  /*7c40*/  FFMA.FTZ R97, R4, UR4, R99 ;  /* 0x0000000404617c23 */ /* 0x000fe20008010063 */
[----:B------:R-:W-:Y:S01]  /*7c50*/  FSEL R99, R85, -INF , !P5 ;  /* 0xff80000055637808 */ /* 0x000fe20006800000 */
[----:B------:R-:W-:Y:S01]  /*7c60*/  HMMA.16816.F32 R60, R72, R70, R60 ;  /* 0x00000046483c723c */ /* 0x000fe2000000183c */
[----:B------:R-:W-:-:S02]  /*7c70*/  FSEL R4, R25, -INF , !P3 ;  /* 0xff80000019047808 */ /* 0x000fc40005800000 */
[----:B------:R-:W-:Y:S01]  /*7c80*/  FSEL R97, R97, -INF , !P2 ;  /* 0xff80000061617808 */ /* 0x000fe20005000000 */
[----:B-1----:R-:W-:Y:S01]  /*7c90*/  FFMA.FTZ R9, R12, UR4, R9 ;  /* 0x000000040c097c23 */ /* 0x002fe20008010009 */
[C---:B------:R-:W-:Y:S01]  /*7ca0*/  ISETP.GE.AND P3, PT, R68.reuse, R3, PT ;  /* 0x000000034400720c */ /* 0x040fe20003f66270 */
[----:B------:R-:W1:Y:S01]  /*7cb0*/  I2F R85, R64 ;  /* 0x0000004000557306 */ /* 0x000e620000201400 */
[C---:B------:R-:W-:Y:S01]  /*7cc0*/  ISETP.GE.AND P2, PT, R68.reuse, R2, PT ;  /* 0x000000024400720c */ /* 0x040fe20003f46270 */
[C---:B------:R-:W-:Y:S01]  /*7cd0*/  HMMA.16816.F32 R32, R76.reuse, R70, R32 ;  /* 0x000000464c20723c */ /* 0x040fe20000001820 */
[-C--:B------:R-:W-:Y:S02]  /*7ce0*/  ISETP.GE.AND P5, PT, R68, R141.reuse, PT ;  /* 0x0000008d4400720c */ /* 0x080fe40003fa6270 */
[----:B------:R-:W-:Y:S01]  /*7cf0*/  FSEL R167, R65, -INF , !P3 ;  /* 0xff80000041a77808 */ /* 0x000fe20005800000 */
[----:B--2---:R-:W2:Y:S02]  /*7d00*/  LDSM.16.M88.4 R68, [R178+0x3000] ;  /* 0x00300000b244783b */ /* 0x004ea40000000200 */
[----:B------:R-:W5:Y:S01]  /*7d10*/  I2F R25, R64 ;  /* 0x0000004000197306 */ /* 0x000f620000201400 */
[C---:B---3--:R-:W-:Y:S01]  /*7d20*/  FFMA.FTZ R67, R24.reuse, UR4, R67 ;  /* 0x0000000418437c23 */ /* 0x048fe20008010043 */
[----:B----4-:R-:W-:Y:S01]  /*7d30*/  HMMA.16816.F32 R56, R76, R52, R56 ;  /* 0x000000344c38723c */ /* 0x010fe20000001838 */
[----:B------:R-:W-:Y:S01]  /*7d40*/  FFMA.FTZ R13, R24, UR4, R13 ;  /* 0x00000004180d7c23 */ /* 0x000fe2000801000d */
[----:B------:R-:W-:Y:S01]  /*7d50*/  ISETP.GE.AND P3, PT, R64, R141, PT ;  /* 0x0000008d4000720c */ /* 0x000fe20003f66270 */
[----:B------:R-:W-:Y:S01]  /*7d60*/  FFMA.FTZ R15, R24, UR4, R15 ;  /* 0x00000004180f7c23 */ /* 0x000fe2000801000f */
[----:B------:R-:W-:Y:S01]  /*7d70*/  FSEL R184, R67, -INF , !P2 ;  /* 0xff80000043b87808 */ /* 0x000fe20005000000 */
[----:B-1----:R-:W-:Y:S01]  /*7d80*/  FFMA.FTZ R85, R85, UR4, R8 ;  /* 0x0000000455557c23 */ /* 0x002fe20008010008 */
[----:B------:R-:W-:-:S02]  /*7d90*/  IADD3 R8, R0, 0x18, RZ ;  /* 0x0000001800087810 */ /* 0x000fc40007ffe0ff */
[----:B------:R-:W-:Y:S01]  /*7da0*/  HMMA.16816.F32 R40, R72, R52, R40 ;  /* 0x000000344828723c */ /* 0x000fe20000001828 */
[----:B------:R-:W1:Y:S01]  /*7db0*/  I2F R52, R14 ;  /* 0x0000000e00347306 */ /* 0x000e620000201400 */
[----:B------:R-:W-:Y:S02]  /*7dc0*/  FSEL R136, R13, -INF , !P5 ;  /* 0xff8000000d887808 */ /* 0x000fe40006800000 */
[----:B------:R-:W-:Y:S01]  /*7dd0*/  FSEL R165, R15, -INF , !P0 ;  /* 0xff8000000fa57808 */ /* 0x000fe20004000000 */
[C---:B-----5:R-:W-:Y:S01]  /*7de0*/  FFMA.FTZ R10, R25.reuse, UR4, R10 ;  /* 0x00000004190a7c23 */ /* 0x060fe2000801000a */
[----:B------:R-:W-:Y:S02]  /*7df0*/  ISETP.GE.AND P2, PT, R64, R140, PT ;  /* 0x0000008c4000720c */ /* 0x000fe40003f46270 */
[----:B------:R-:W-:Y:S01]  /*7e00*/  HMMA.16816.F32 R88, R16, R26, RZ ;  /* 0x0000001a1058723c */ /* 0x000fe200000018ff */
[C---:B------:R-:W-:Y:S01]  /*7e10*/  FFMA.FTZ R44, R25.reuse, UR4, R44 ;  /* 0x00000004192c7c23 */ /* 0x040fe2000801002c */
[----:B------:R-:W3:Y:S01]  /*7e20*/  I2F R53, R8 ;  /* 0x0000000800357306 */ /* 0x000ee20000201400 */
[----:B------:R-:W-:Y:S01]  /*7e30*/  FFMA.FTZ R103, R25, UR4, R46 ;  /* 0x0000000419677c23 */ /* 0x000fe2000801002e */
[----:B------:R-:W-:-:S02]  /*7e40*/  ISETP.GE.AND P5, PT, R14, R3, PT ;  /* 0x000000030e00720c */ /* 0x000fc40003fa6270 */
[----:B------:R-:W-:Y:S02]  /*7e50*/  ISETP.GE.AND P0, PT, R14, R2, PT ;  /* 0x000000020e00720c */ /* 0x000fe40003f06270 */
[----:B------:R-:W-:Y:S01]  /*7e60*/  HMMA.16816.F32 R24, R80, R26, RZ ;  /* 0x0000001a5018723c */ /* 0x000fe200000018ff */
[----:B-1----:R-:W-:Y:S01]  /*7e70*/  FFMA.FTZ R11, R52, UR4, R11 ;  /* 0x00000004340b7c23 */ /* 0x002fe2000801000b */
[----:B------:R-:W-:Y:S01]  /*7e80*/  FSEL R169, R85, -INF , !P6 ;  /* 0xff80000055a97808 */ /* 0x000fe20007000000 */
[----:B------:R-:W1:Y:S01]  /*7e90*/  I2F R67, R8 ;  /* 0x0000000800437306 */ /* 0x000e620000201400 */
[----:B------:R-:W-:Y:S01]  /*7ea0*/  FSEL R188, R10, -INF , !P4 ;  /* 0xff8000000abc7808 */ /* 0x000fe20006000000 */
[----:B------:R-:W-:Y:S01]  /*7eb0*/  FFMA.FTZ R45, R52, UR4, R45 ;  /* 0x00000004342d7c23 */ /* 0x000fe2000801002d */
[----:B------:R-:W-:Y:S01]  /*7ec0*/  FSEL R172, R44, -INF , !P3 ;  /* 0xff8000002cac7808 */ /* 0x000fe20005800000 */
[----:B------:R-:W-:Y:S01]  /*7ed0*/  FFMA.FTZ R47, R52, UR4, R47 ;  /* 0x00000004342f7c23 */ /* 0x000fe2000801002f */
[----:B------:R-:W-:Y:S01]  /*7ee0*/  FSEL R103, R103, -INF , !P2 ;  /* 0xff80000067677808 */ /* 0x000fe20005000000 */
[----:B------:R-:W4:Y:S01]  /*7ef0*/  LDSM.16.M88.4 R84, [R178+0x3c00] ;  /* 0x003c0000b254783b */ /* 0x000f220000000200 */
[----:B------:R-:W-:Y:S01]  /*7f00*/  FSEL R171, R9, -INF , !P5 ;  /* 0xff80000009ab7808 */ /* 0x000fe20006800000 */
[----:B---3--:R-:W-:Y:S01]  /*7f10*/  FFMA.FTZ R28, R53, UR4, R28 ;  /* 0x00000004351c7c23 */ /* 0x008fe2000801001c */
[----:B------:R-:W-:-:S02]  /*7f20*/  FSEL R238, R11, -INF , !P0 ;  /* 0xff8000000bee7808 */ /* 0x000fc40004000000 */
[C---:B------:R-:W-:Y:S02]  /*7f30*/  ISETP.GE.AND P6, PT, R14.reuse, R141, PT ;  /* 0x0000008d0e00720c */ /* 0x040fe40003fc6270 */
[----:B------:R-:W-:Y:S01]  /*7f40*/  ISETP.GE.AND P4, PT, R14, R140, PT ;  /* 0x0000008c0e00720c */ /* 0x000fe20003f86270 */
[----:B------:R-:W-:Y:S01]  /*7f50*/  HMMA.16816.F32 R88, R72, R54, R88 ;  /* 0x000000364858723c */ /* 0x000fe20000001858 */
[C---:B------:R-:W-:Y:S01]  /*7f60*/  ISETP.GE.AND P3, PT, R8.reuse, R3, PT ;  /* 0x000000030800720c */ /* 0x040fe20003f66270 */
[C---:B-1----:R-:W-:Y:S01]  /*7f70*/  FFMA.FTZ R50, R67.reuse, UR4, R50 ;  /* 0x0000000443327c23 */ /* 0x042fe20008010032 */
[C---:B------:R-:W-:Y:S01]  /*7f80*/  ISETP.GE.AND P2, PT, R8.reuse, R2, PT ;  /* 0x000000020800720c */ /* 0x040fe20003f46270 */
[C---:B------:R-:W-:Y:S01]  /*7f90*/  FFMA.FTZ R30, R67.reuse, UR4, R30 ;  /* 0x00000004431e7c23 */ /* 0x040fe2000801001e */
[C---:B------:R-:W-:Y:S01]  /*7fa0*/  ISETP.GE.AND P5, PT, R8.reuse, R141, PT ;  /* 0x0000008d0800720c */ /* 0x040fe20003fa6270 */
[----:B------:R-:W-:Y:S01]  /*7fb0*/  FFMA.FTZ R174, R67, UR4, R48 ;  /* 0x0000000443ae7c23 */ /* 0x000fe20008010030 */
[----:B------:R-:W-:Y:S01]  /*7fc0*/  ISETP.GE.AND P0, PT, R8, R140, PT ;  /* 0x0000008c0800720c */ /* 0x000fe20003f06270 */
[----:B--2---:R-:W-:Y:S01]  /*7fd0*/  HMMA.16816.F32 R12, R80, R68, RZ ;  /* 0x00000044500c723c */ /* 0x004fe200000018ff */
[----:B------:R-:W-:-:S02]  /*7fe0*/  IADD3 R53, R0, 0x20, RZ ;  /* 0x0000002000357810 */ /* 0x000fc40007ffe0ff */
[----:B------:R-:W-:Y:S02]  /*7ff0*/  IADD3 R46, R0, 0x19, RZ ;  /* 0x00000019002e7810 */ /* 0x000fe40007ffe0ff */
[----:B------:R-:W1:Y:S01]  /*8000*/  I2F R65, R53 ;  /* 0x0000003500417306 */ /* 0x000e620000201400 */
[----:B------:R-:W-:Y:S02]  /*8010*/  FSEL R117, R50, -INF , !P0 ;  /* 0xff80000032757808 */ /* 0x000fe40004000000 */
[----:B------:R-:W-:Y:S01]  /*8020*/  HMMA.16816.F32 R8, R16, R68, RZ ;  /* 0x000000441008723c */ /* 0x000fe200000018ff */
[----:B------:R-:W-:Y:S02]  /*8030*/  ISETP.GE.AND P0, PT, R53, R2, PT ;  /* 0x000000023500720c */ /* 0x000fe40003f06270 */
[----:B------:R-:W-:Y:S02]  /*8040*/  FSEL R173, R28, -INF , !P3 ;  /* 0xff8000001cad7808 */ /* 0x000fe40005800000 */
[----:B------:R-:W2:Y:S01]  /*8050*/  I2F R52, R46 ;  /* 0x0000002e00347306 */ /* 0x000ea20000201400 */
[----:B------:R-:W-:-:S02]  /*8060*/  ISETP.GE.AND P3, PT, R46, R141, PT ;  /* 0x0000008d2e00720c */ /* 0x000fc40003f66270 */
[C---:B------:R-:W-:Y:S01]  /*8070*/  HMMA.16816.F32 R24, R76.reuse, R54, R24 ;  /* 0x000000364c18723c */ /* 0x040fe20000001818 */
[----:B------:R-:W-:Y:S02]  /*8080*/  FSEL R240, R30, -INF , !P2 ;  /* 0xff8000001ef07808 */ /* 0x000fe40005000000 */
[----:B------:R-:W-:Y:S02]  /*8090*/  FSEL R174, R174, -INF , !P5 ;  /* 0xff800000aeae7808 */ /* 0x000fe40006800000 */
[----:B------:R-:W3:Y:S01]  /*80a0*/  I2F R55, R53 ;  /* 0x0000003500377306 */ /* 0x000ee20000201400 */
[----:B-1----:R-:W-:Y:S01]  /*80b0*/  FFMA.FTZ R65, R65, UR4, R36 ;  /* 0x0000000441417c23 */ /* 0x002fe20008010024 */
[----:B------:R-:W-:Y:S01]  /*80c0*/  ISETP.GE.AND P2, PT, R46, R140, PT ;  /* 0x0000008c2e00720c */ /* 0x000fe20003f46270 */
[----:B------:R-:W-:Y:S01]  /*80d0*/  HMMA.16816.F32 R12, R76, R92, R12 ;  /* 0x0000005c4c0c723c */ /* 0x000fe2000000180c */
[----:B------:R-:W-:Y:S02]  /*80e0*/  ISETP.GE.AND P5, PT, R53, R3, PT ;  /* 0x000000033500720c */ /* 0x000fe40003fa6270 */
[----:B------:R-:W-:Y:S01]  /*80f0*/  IADD3 R48, R0, 0x21, RZ ;  /* 0x0000002100307810 */ /* 0x000fe20007ffe0ff */
[C---:B--2---:R-:W-:Y:S01]  /*8100*/  FFMA.FTZ R49, R52.reuse, UR4, R49 ;  /* 0x0000000434317c23 */ /* 0x044fe20008010031 */
[----:B------:R-:W1:Y:S01]  /*8110*/  I2F R69, R101 ;  /* 0x0000006500457306 */ /* 0x000e620000201400 */
[----:B------:R-:W-:-:S02]  /*8120*/  FFMA.FTZ R51, R52, UR4, R51 ;  /* 0x0000000434337c23 */ /* 0x000fc40008010033 */
[----:B------:R-:W-:Y:S01]  /*8130*/  HMMA.16816.F32 R8, R72, R92, R8 ;  /* 0x0000005c4808723c */ /* 0x000fe20000001808 */
[----:B------:R-:W-:Y:S01]  /*8140*/  FSEL R104, R45, -INF , !P6 ;  /* 0xff8000002d687808 */ /* 0x000fe20007000000 */
[----:B------:R-:W-:Y:S01]  /*8150*/  FFMA.FTZ R242, R52, UR4, R31 ;  /* 0x0000000434f27c23 */ /* 0x000fe2000801001f */
[----:B------:R-:W-:Y:S01]  /*8160*/  FSEL R186, R49, -INF , !P3 ;  /* 0xff80000031ba7808 */ /* 0x000fe20005800000 */
[----:B---3--:R-:W-:Y:S01]  /*8170*/  FFMA.FTZ R38, R55, UR4, R38 ;  /* 0x0000000437267c23 */ /* 0x008fe20008010026 */
[----:B------:R-:W2:Y:S01]  /*8180*/  I2F R44, R46 ;  /* 0x0000002e002c7306 */ /* 0x000ea20000201400 */
[----:B------:R-:W-:Y:S01]  /*8190*/  FSEL R109, R51, -INF , !P2 ;  /* 0xff800000336d7808 */ /* 0x000fe20005000000 */
[----:B------:R-:W-:Y:S01]  /*81a0*/  FFMA.FTZ R20, R55, UR4, R20 ;  /* 0x0000000437147c23 */ /* 0x000fe20008010014 */
[----:B------:R-:W-:Y:S01]  /*81b0*/  FSEL R93, R65, -INF , !P5 ;  /* 0xff800000415d7808 */ /* 0x000fe20006800000 */
[----:B------:R-:W-:Y:S01]  /*81c0*/  FFMA.FTZ R22, R55, UR4, R22 ;  /* 0x0000000437167c23 */ /* 0x000fe20008010016 */
[----:B------:R-:W-:Y:S01]  /*81d0*/  FSEL R92, R38, -INF , !P0 ;  /* 0xff800000265c7808 */ /* 0x000fe20004000000 */
[----:B------:R-:W-:Y:S01]  /*81e0*/  HMMA.16816.F32 R64, R16, R70, RZ ;  /* 0x000000461040723c */ /* 0x000fe200000018ff */
[----:B------:R-:W-:Y:S01]  /*81f0*/  IADD3 R38, R0, 0x28, RZ ;  /* 0x0000002800267810 */ /* 0x000fe20007ffe0ff */
[----:B------:R-:W3:Y:S01]  /*8200*/  I2F R50, R48 ;  /* 0x0000003000327306 */ /* 0x000ee20000201400 */
[C---:B------:R-:W-:Y:S01]  /*8210*/  ISETP.GE.AND P3, PT, R48.reuse, R3, PT ;  /* 0x000000033000720c */ /* 0x040fe20003f66270 */
[C---:B-1----:R-:W-:Y:S01]  /*8220*/  FFMA.FTZ R150, R69.reuse, UR4, R40 ;  /* 0x0000000445967c23 */ /* 0x042fe20008010028 */
[C---:B------:R-:W-:Y:S01]  /*8230*/  ISETP.GE.AND P2, PT, R48.reuse, R2, PT ;  /* 0x000000023000720c */ /* 0x040fe20003f46270 */
[C---:B------:R-:W-:Y:S01]  /*8240*/  FFMA.FTZ R56, R69.reuse, UR4, R56 ;  /* 0x0000000445387c23 */ /* 0x040fe20008010038 */
[C---:B------:R-:W-:Y:S01]  /*8250*/  ISETP.GE.AND P5, PT, R48.reuse, R141, PT ;  /* 0x0000008d3000720c */ /* 0x040fe20003fa6270 */
[----:B------:R-:W-:Y:S01]  /*8260*/  FFMA.FTZ R58, R69, UR4, R58 ;  /* 0x00000004453a7c23 */ /* 0x000fe2000801003a */
[----:B------:R-:W-:Y:S01]  /*8270*/  ISETP.GE.AND P0, PT, R48, R140, PT ;  /* 0x0000008c3000720c */ /* 0x000fe20003f06270 */
[----:B------:R-:W1:Y:S01]  /*8280*/  I2F R49, R38 ;  /* 0x0000002600317306 */ /* 0x000e620000201400 */
[----:B------:R-:W-:Y:S01]  /*8290*/  IADD3 R40, R0, 0x38, RZ ;  /* 0x0000003800287810 */ /* 0x000fe20007ffe0ff */
[----:B--2---:R-:W-:Y:S01]  /*82a0*/  FFMA.FTZ R175, R44, UR4, R29 ;  /* 0x000000042caf7c23 */ /* 0x004fe2000801001d */
[----:B------:R-:W-:Y:S01]  /*82b0*/  FSEL R115, R47, -INF , !P4 ;  /* 0xff8000002f737808 */ /* 0x000fe20006000000 */
[----:B------:R-:W-:Y:S01]  /*82c0*/  LDSM.16.M88.4 R28, [R178+0x3800] ;  /* 0x00380000b21c783b */ /* 0x000fe20000000200 */
[C---:B------:R-:W-:Y:S01]  /*82d0*/  ISETP.GE.AND P6, PT, R46.reuse, R3, PT ;  /* 0x000000032e00720c */ /* 0x040fe20003fc6270 */
[----:B------:R-:W-:Y:S01]  /*82e0*/  FFMA.FTZ R42, R69, UR4, R42 ;  /* 0x00000004452a7c23 */ /* 0x000fe2000801002a */
[----:B------:R-:W-:Y:S01]  /*82f0*/  ISETP.GE.AND P4, PT, R46, R2, PT ;  /* 0x000000022e00720c */ /* 0x000fe20003f86270 */
[----:B------:R-:W2:Y:S01]  /*8300*/  I2F R36, R48 ;  /* 0x0000003000247306 */ /* 0x000ea20000201400 */
[----:B------:R-:W5:Y:S01]  /*8310*/  LDSM.16.M88.4 R44, [R178+0x3400] ;  /* 0x00340000b22c783b */ /* 0x000f620000000200 */
[----:B---3--:R-:W-:Y:S01]  /*8320*/  FFMA.FTZ R37, R50, UR4, R37 ;  /* 0x0000000432257c23 */ /* 0x008fe20008010025 */
[----:B------:R-:W-:-:S02]  /*8330*/  FSEL R175, R175, -INF , !P6 ;  /* 0xff800000afaf7808 */ /* 0x000fc40007000000 */
[----:B------:R-:W-:Y:S01]  /*8340*/  FSEL R242, R242, -INF , !P4 ;  /* 0xff800000f2f27808 */ /* 0x000fe20006000000 */
[----:B------:R-:W-:Y:S01]  /*8350*/  HMMA.16816.F32 R64, R72, R94, R64 ;  /* 0x0000005e4840723c */ /* 0x000fe20000001840 */
[-C--:B------:R-:W-:Y:S01]  /*8360*/  ISETP.GE.AND P6, PT, R53, R141.reuse, PT ;  /* 0x0000008d3500720c */ /* 0x080fe20003fc6270 */
[----:B-1----:R-:W-:Y:S01]  /*8370*/  FFMA.FTZ R122, R49, UR4, R60 ;  /* 0x00000004317a7c23 */ /* 0x002fe2000801003c */
[----:B------:R-:W-:Y:S01]  /*8380*/  IADD3 R60, R0, 0x31, RZ ;  /* 0x00000031003c7810 */ /* 0x000fe20007ffe0ff */
[----:B------:R-:W1:Y:S01]  /*8390*/  I2F R137, R40 ;  /* 0x0000002800897306 */ /* 0x000e620000201400 */
[----:B------:R-:W-:Y:S01]  /*83a0*/  ISETP.GE.AND P4, PT, R53, R140, PT ;  /* 0x0000008c3500720c */ /* 0x000fe20003f86270 */
[----:B------:R-:W-:Y:S01]  /*83b0*/  FFMA.FTZ R62, R49, UR4, R62 ;  /* 0x00000004313e7c23 */ /* 0x000fe2000801003e */
[----:B------:R-:W-:Y:S01]  /*83c0*/  FSEL R237, R37, -INF , !P3 ;  /* 0xff80000025ed7808 */ /* 0x000fe20005800000 */
[----:B------:R-:W-:Y:S01]  /*83d0*/  FFMA.FTZ R32, R49, UR4, R32 ;  /* 0x0000000431207c23 */ /* 0x000fe20008010020 */
[----:B------:R-:W-:Y:S01]  /*83e0*/  ISETP.GE.AND P3, PT, R38, R141, PT ;  /* 0x0000008d2600720c */ /* 0x000fe20003f66270 */
[----:B--2---:R-:W-:Y:S01]  /*83f0*/  FFMA.FTZ R39, R36, UR4, R39 ;  /* 0x0000000424277c23 */ /* 0x004fe20008010027 */
[----:B------:R-:W-:Y:S01]  /*8400*/  IADD3 R48, R0, 0x29, RZ ;  /* 0x0000002900307810 */ /* 0x000fe20007ffe0ff */
[----:B------:R-:W2:Y:S01]  /*8410*/  I2F R106, R60 ;  /* 0x0000003c006a7306 */ /* 0x000ea20000201400 */
[----:B------:R-:W-:Y:S01]  /*8420*/  FFMA.FTZ R21, R36, UR4, R21 ;  /* 0x0000000424157c23 */ /* 0x000fe20008010015 */
[----:B------:R-:W-:Y:S01]  /*8430*/  FSEL R114, R20, -INF , !P6 ;  /* 0xff80000014727808 */ /* 0x000fe20007000000 */
[----:B------:R-:W-:Y:S01]  /*8440*/  FFMA.FTZ R23, R36, UR4, R23 ;  /* 0x0000000424177c23 */ /* 0x000fe20008010017 */
[----:B------:R-:W-:Y:S01]  /*8450*/  FSEL R244, R39, -INF , !P2 ;  /* 0xff80000027f47808 */ /* 0x000fe20005000000 */
[----:B------:R-:W-:Y:S01]  /*8460*/  FFMA.FTZ R34, R49, UR4, R34 ;  /* 0x0000000431227c23 */ /* 0x000fe20008010022 */
[----:B------:R-:W-:-:S02]  /*8470*/  FSEL R126, R21, -INF , !P5 ;  /* 0xff800000157e7808 */ /* 0x000fc40006800000 */
[----:B------:R-:W3:Y:S01]  /*8480*/  I2F R68, R48 ;  /* 0x0000003000447306 */ /* 0x000ee20000201400 */
[----:B------:R-:W-:Y:S01]  /*8490*/  FSEL R121, R23, -INF , !P0 ;  /* 0xff80000017797808 */ /* 0x000fe20004000000 */
[C---:B-1----:R-:W-:Y:S01]  /*84a0*/  FFMA.FTZ R24, R137.reuse, UR4, R24 ;  /* 0x0000000489187c23 */ /* 0x042fe20008010018 */
[----:B------:R-:W-:Y:S01]  /*84b0*/  ISETP.GE.AND P2, PT, R38, R140, PT ;  /* 0x0000008c2600720c */ /* 0x000fe20003f46270 */
[C---:B------:R-:W-:Y:S01]  /*84c0*/  FFMA.FTZ R26, R137.reuse, UR4, R26 ;  /* 0x00000004891a7c23 */ /* 0x040fe2000801001a */
[CC--:B------:R-:W-:Y:S01]  /*84d0*/  ISETP.GE.AND P5, PT, R48.reuse, R3.reuse, PT ;  /* 0x000000033000720c */ /* 0x0c0fe20003fa6270 */
[----:B------:R-:W-:Y:S01]  /*84e0*/  FFMA.FTZ R152, R137, UR4, R88 ;  /* 0x0000000489987c23 */ /* 0x000fe20008010058 */
[-C--:B------:R-:W-:Y:S01]  /*84f0*/  ISETP.GE.AND P0, PT, R48, R2.reuse, PT ;  /* 0x000000023000720c */ /* 0x080fe20003f06270 */
[----:B--2---:R-:W-:Y:S01]  /*8500*/  FFMA.FTZ R245, R106, UR4, R57 ;  /* 0x000000046af57c23 */ /* 0x004fe20008010039 */
[----:B------:R-:W-:Y:S01]  /*8510*/  FSEL R161, R22, -INF , !P4 ;  /* 0xff80000016a17808 */ /* 0x000fe20006000000 */
[----:B------:R-:W-:Y:S01]  /*8520*/  FFMA.FTZ R252, R106, UR4, R59 ;  /* 0x000000046afc7c23 */ /* 0x000fe2000801003b */
[-C--:B------:R-:W-:Y:S01]  /*8530*/  ISETP.GE.AND P6, PT, R38, R3.reuse, PT ;  /* 0x000000032600720c */ /* 0x080fe20003fc6270 */
[----:B------:R-:W-:Y:S01]  /*8540*/  FFMA.FTZ R41, R106, UR4, R41 ;  /* 0x000000046a297c23 */ /* 0x000fe20008010029 */
[-C--:B------:R-:W-:Y:S01]  /*8550*/  ISETP.GE.AND P4, PT, R38, R2.reuse, PT ;  /* 0x000000022600720c */ /* 0x080fe20003f86270 */
[----:B------:R-:W-:Y:S01]  /*8560*/  FFMA.FTZ R43, R106, UR4, R43 ;  /* 0x000000046a2b7c23 */ /* 0x000fe2000801002b */
[----:B------:R-:W-:Y:S01]  /*8570*/  FSEL R122, R122, -INF , !P3 ;  /* 0xff8000007a7a7808 */ /* 0x000fe20005800000 */
[----:B---3--:R-:W-:Y:S01]  /*8580*/  FFMA.FTZ R33, R68, UR4, R33 ;  /* 0x0000000444217c23 */ /* 0x008fe20008010021 */
[----:B------:R-:W-:Y:S01]  /*8590*/  FSEL R155, R62, -INF , !P2 ;  /* 0xff8000003e9b7808 */ /* 0x000fe20005000000 */
[C---:B------:R-:W-:Y:S01]  /*85a0*/  FFMA.FTZ R248, R68.reuse, UR4, R35 ;  /* 0x0000000444f87c23 */ /* 0x040fe20008010023 */
[----:B------:R-:W-:Y:S01]  /*85b0*/  ISETP.GE.AND P3, PT, R101, R3, PT ;  /* 0x000000036500720c */ /* 0x000fe20003f66270 */
[C---:B------:R-:W-:Y:S01]  /*85c0*/  FFMA.FTZ R61, R68.reuse, UR4, R61 ;  /* 0x00000004443d7c23 */ /* 0x040fe2000801003d */
[----:B------:R-:W-:Y:S01]  /*85d0*/  FSEL R241, R33, -INF , !P5 ;  /* 0xff80000021f17808 */ /* 0x000fe20006800000 */
[----:B------:R-:W-:Y:S01]  /*85e0*/  FFMA.FTZ R63, R68, UR4, R63 ;  /* 0x00000004443f7c23 */ /* 0x000fe2000801003f */
[----:B------:R-:W-:Y:S01]  /*85f0*/  IADD3 R68, R0, 0x39, RZ ;  /* 0x0000003900447810 */ /* 0x000fe20007ffe0ff */
[----:B------:R-:W-:Y:S01]  /*8600*/  FFMA.FTZ R137, R137, UR4, R90 ;  /* 0x0000000489897c23 */ /* 0x000fe2000801005a */
[----:B------:R-:W-:Y:S01]  /*8610*/  FSEL R248, R248, -INF , !P0 ;  /* 0xff800000f8f87808 */ /* 0x000fe20004000000 */
[----:B----4-:R-:W-:Y:S01]  /*8620*/  HMMA.16816.F32 R20, R16, R84, RZ ;  /* 0x000000541014723c */ /* 0x010fe200000018ff */
[----:B------:R-:W1:Y:S01]  /*8630*/  I2F R106, R68 ;  /* 0x00000044006a7306 */ /* 0x000e620000201400 */
[----:B------:R-:W-:-:S02]  /*8640*/  ISETP.GE.AND P2, PT, R101, R2, PT ;  /* 0x000000026500720c */ /* 0x000fc40003f46270 */
[CC--:B------:R-:W-:Y:S02]  /*8650*/  ISETP.GE.AND P5, PT, R101.reuse, R141.reuse, PT ;  /* 0x0000008d6500720c */ /* 0x0c0fe40003fa6270 */
[-C--:B------:R-:W-:Y:S02]  /*8660*/  ISETP.GE.AND P0, PT, R101, R140.reuse, PT ;  /* 0x0000008c6500720c */ /* 0x080fe40003f06270 */
[----:B------:R-:W-:Y:S01]  /*8670*/  FSEL R239, R32, -INF , !P6 ;  /* 0xff80000020ef7808 */ /* 0x000fe20007000000 */
[----:B-----5:R-:W-:Y:S01]  /*8680*/  HMMA.16816.F32 R52, R16, R44, RZ ;  /* 0x0000002c1034723c */ /* 0x020fe200000018ff */
[----:B------:R-:W-:Y:S01]  /*8690*/  FSEL R246, R34, -INF , !P4 ;  /* 0xff80000022f67808 */ /* 0x000fe20006000000 */
[----:B------:R-:W-:Y:S01]  /*86a0*/  I2F R101, R0 ;  /* 0x0000000000657306 */ /* 0x000fe20000201400 */
[C---:B------:R-:W-:Y:S02]  /*86b0*/  ISETP.GE.AND P6, PT, R48.reuse, R141, PT ;  /* 0x0000008d3000720c */ /* 0x040fe40003fc6270 */
[----:B------:R-:W-:-:S02]  /*86c0*/  ISETP.GE.AND P4, PT, R48, R140, PT ;  /* 0x0000008c3000720c */ /* 0x000fc40003f86270 */
[----:B------:R-:W-:Y:S01]  /*86d0*/  FSEL R243, R56, -INF , !P3 ;  /* 0xff80000038f37808 */ /* 0x000fe20005800000 */
[----:B-1----:R-:W-:Y:S01]  /*86e0*/  FFMA.FTZ R249, R106, UR4, R25 ;  /* 0x000000046af97c23 */ /* 0x002fe20008010019 */
[----:B------:R-:W-:Y:S01]  /*86f0*/  FSEL R250, R58, -INF , !P2 ;  /* 0xff8000003afa7808 */ /* 0x000fe20005000000 */
[----:B------:R-:W-:Y:S01]  /*8700*/  FFMA.FTZ R88, R106, UR4, R27 ;  /* 0x000000046a587c23 */ /* 0x000fe2000801001b */
[----:B------:R-:W-:Y:S01]  /*8710*/  FSEL R150, R150, -INF , !P5 ;  /* 0xff80000096967808 */ /* 0x000fe20006800000 */
[----:B------:R-:W-:Y:S01]  /*8720*/  FFMA.FTZ R89, R106, UR4, R89 ;  /* 0x000000046a597c23 */ /* 0x000fe20008010059 */
[----:B------:R-:W-:Y:S01]  /*8730*/  FSEL R147, R42, -INF , !P0 ;  /* 0xff8000002a937808 */ /* 0x000fe20004000000 */
[----:B------:R-:W-:Y:S01]  /*8740*/  FFMA.FTZ R91, R106, UR4, R91 ;  /* 0x000000046a5b7c23 */ /* 0x000fe2000801005b */
[C---:B------:R-:W-:Y:S01]  /*8750*/  ISETP.GE.AND P3, PT, R60.reuse, R141, PT ;  /* 0x0000008d3c00720c */ /* 0x040fe20003f66270 */
[----:B------:R-:W-:Y:S01]  /*8760*/  HMMA.16816.F32 R56, R80, R44, RZ ;  /* 0x0000002c5038723c */ /* 0x000fe200000018ff */
[----:B------:R-:W-:-:S02]  /*8770*/  ISETP.GE.AND P2, PT, R60, R140, PT ;  /* 0x0000008c3c00720c */ /* 0x000fc40003f46270 */
[CC--:B------:R-:W-:Y:S02]  /*8780*/  ISETP.GE.AND P5, PT, R40.reuse, R3.reuse, PT ;  /* 0x000000032800720c */ /* 0x0c0fe40003fa6270 */
[----:B------:R-:W-:Y:S02]  /*8790*/  ISETP.GE.AND P0, PT, R40, R2, PT ;  /* 0x000000022800720c */ /* 0x000fe40003f06270 */
[----:B------:R-:W-:Y:S01]  /*87a0*/  IADD3 R90, R0, 0x40, RZ ;  /* 0x00000040005a7810 */ /* 0x000fe20007ffe0ff */
[----:B------:R-:W-:Y:S01]  /*87b0*/  HMMA.16816.F32 R36, R16, R28, RZ ;  /* 0x0000001c1024723c */ /* 0x000fe200000018ff */
[----:B------:R-:W-:Y:S02]  /*87c0*/  FSEL R120, R61, -INF , !P6 ;  /* 0xff8000003d787808 */ /* 0x000fe40007000000 */
[----:B------:R-:W-:Y:S01]  /*87d0*/  FSEL R153, R63, -INF , !P4 ;  /* 0xff8000003f997808 */ /* 0x000fe20006000000 */
[----:B------:R-:W1:Y:S01]  /*87e0*/  I2F R107, R90 ;  /* 0x0000005a006b7306 */ /* 0x000e620000201400 */
[----:B------:R-:W-:-:S02]  /*87f0*/  ISETP.GE.AND P6, PT, R60, R3, PT ;  /* 0x000000033c00720c */ /* 0x000fc40003fc6270 */
[----:B------:R-:W-:Y:S01]  /*8800*/  ISETP.GE.AND P4, PT, R60, R2, PT ;  /* 0x000000023c00720c */ /* 0x000fe20003f86270 */
[----:B------:R-:W-:Y:S01]  /*8810*/  HMMA.16816.F32 R48, R16, R46, RZ ;  /* 0x0000002e1030723c */ /* 0x000fe200000018ff */
[----:B------:R-:W-:Y:S02]  /*8820*/  FSEL R148, R41, -INF , !P3 ;  /* 0xff80000029947808 */ /* 0x000fe40005800000 */
[----:B------:R-:W-:Y:S02]  /*8830*/  FSEL R139, R43, -INF , !P2 ;  /* 0xff8000002b8b7808 */ /* 0x000fe40005000000 */
[----:B------:R-:W-:Y:S02]  /*8840*/  FSEL R247, R24, -INF , !P5 ;  /* 0xff80000018f77808 */ /* 0x000fe40006800000 */
[----:B------:R-:W-:Y:S01]  /*8850*/  FSEL R187, R26, -INF , !P0 ;  /* 0xff8000001abb7808 */ /* 0x000fe20004000000 */
[----:B------:R-:W-:Y:S01]  /*8860*/  HMMA.16816.F32 R60, R80, R70, RZ ;  /* 0x00000046503c723c */ /* 0x000fe200000018ff */
[----:B------:R-:W-:-:S02]  /*8870*/  ISETP.GE.AND P3, PT, R68, R3, PT ;  /* 0x000000034400720c */ /* 0x000fc40003f66270 */
[C---:B------:R-:W-:Y:S01]  /*8880*/  ISETP.GE.AND P2, PT, R68.reuse, R2, PT ;  /* 0x000000024400720c */ /* 0x040fe20003f46270 */
[C---:B-1----:R-:W-:Y:S01]  /*8890*/  FFMA.FTZ R12, R107.reuse, UR4, R12 ;  /* 0x000000046b0c7c23 */ /* 0x042fe2000801000c */
[CC--:B------:R-:W-:Y:S01]  /*88a0*/  ISETP.GE.AND P5, PT, R68.reuse, R141.reuse, PT ;  /* 0x0000008d4400720c */ /* 0x0c0fe20003fa6270 */
[----:B------:R-:W-:Y:S01]  /*88b0*/  FFMA.FTZ R14, R107, UR4, R14 ;  /* 0x000000046b0e7c23 */ /* 0x000fe2000801000e */
[----:B------:R-:W-:Y:S01]  /*88c0*/  ISETP.GE.AND P0, PT, R68, R140, PT ;  /* 0x0000008c4400720c */ /* 0x000fe20003f06270 */
[----:B------:R-:W-:Y:S01]  /*88d0*/  HMMA.16816.F32 R24, R80, R84, RZ ;  /* 0x000000545018723c */ /* 0x000fe200000018ff */
[----:B------:R-:W1:Y:S01]  /*88e0*/  LDSM.16.M88.4 R68, [R176+0x1400] ;  /* 0x00140000b044783b */ /* 0x000e620000000200 */
[----:B------:R-:W-:Y:S01]  /*88f0*/  FSEL R245, R245, -INF , !P6 ;  /* 0xff800000f5f57808 */ /* 0x000fe20007000000 */
[C---:B------:R-:W-:Y:S01]  /*8900*/  FFMA.FTZ R134, R107.reuse, UR4, R8 ;  /* 0x000000046b867c23 */ /* 0x040fe20008010008 */
[----:B------:R-:W-:Y:S01]  /*8910*/  FSEL R252, R252, -INF , !P4 ;  /* 0xff800000fcfc7808 */ /* 0x000fe20006000000 */
[----:B------:R-:W-:Y:S01]  /*8920*/  FFMA.FTZ R129, R107, UR4, R10 ;  /* 0x000000046b817c23 */ /* 0x000fe2000801000a */
[----:B------:R-:W-:-:S02]  /*8930*/  ISETP.GE.AND P6, PT, R40, R141, PT ;  /* 0x0000008d2800720c */ /* 0x000fc40003fc6270 */
[----:B------:R-:W-:Y:S01]  /*8940*/  IADD3 R84, R0, 0x41, RZ ;  /* 0x0000004100547810 */ /* 0x000fe20007ffe0ff */
[----:B------:R-:W-:Y:S01]  /*8950*/  HMMA.16816.F32 R32, R16, R30, RZ ;  /* 0x0000001e1020723c */ /* 0x000fe200000018ff */
[----:B------:R-:W-:Y:S02]  /*8960*/  ISETP.GE.AND P4, PT, R40, R140, PT ;  /* 0x0000008c2800720c */ /* 0x000fe40003f86270 */
[----:B------:R-:W2:Y:S01]  /*8970*/  I2F R106, R84 ;  /* 0x00000054006a7306 */ /* 0x000ea20000201400 */
[----:B------:R-:W-:Y:S02]  /*8980*/  FSEL R152, R152, -INF , !P6 ;  /* 0xff80000098987808 */ /* 0x000fe40007000000 */
[----:B------:R-:W-:Y:S02]  /*8990*/  FSEL R137, R137, -INF , !P4 ;  /* 0xff80000089897808 */ /* 0x000fe40006000000 */
[C---:B------:R-:W-:Y:S01]  /*89a0*/  ISETP.GE.AND P6, PT, R90.reuse, R3, PT ;  /* 0x000000035a00720c */ /* 0x040fe20003fc6270 */
[----:B------:R-:W-:Y:S01]  /*89b0*/  HMMA.16816.F32 R40, R80, R28, RZ ;  /* 0x0000001c5028723c */ /* 0x000fe200000018ff */
[----:B------:R-:W-:-:S02]  /*89c0*/  ISETP.GE.AND P4, PT, R90, R2, PT ;  /* 0x000000025a00720c */ /* 0x000fc40003f86270 */
[----:B------:R-:W-:Y:S02]  /*89d0*/  FSEL R160, R89, -INF , !P5 ;  /* 0xff80000059a07808 */ /* 0x000fe40006800000 */
[----:B------:R-:W-:Y:S02]  /*89e0*/  FSEL R151, R91, -INF , !P0 ;  /* 0xff8000005b977808 */ /* 0x000fe40004000000 */
[----:B------:R-:W-:Y:S01]  /*89f0*/  FSEL R89, R12, -INF , !P6 ;  /* 0xff8000000c597808 */ /* 0x000fe20007000000 */
[C---:B------:R-:W-:Y:S01]  /*8a00*/  HMMA.16816.F32 R44, R80.reuse, R46, RZ ;  /* 0x0000002e502c723c */ /* 0x040fe200000018ff */
[----:B------:R-:W-:Y:S01]  /*8a10*/  FSEL R91, R14, -INF , !P4 ;  /* 0xff8000000e5b7808 */ /* 0x000fe20006000000 */
[----:B--2---:R-:W-:Y:S01]  /*8a20*/  FFMA.FTZ R251, R106, UR4, R13 ;  /* 0x000000046afb7c23 */ /* 0x004fe2000801000d */
[----:B------:R-:W-:Y:S01]  /*8a30*/  ISETP.GE.AND P5, PT, R84, R3, PT ;  /* 0x000000035400720c */ /* 0x000fe20003fa6270 */
[----:B------:R-:W-:Y:S01]  /*8a40*/  FFMA.FTZ R8, R106, UR4, R15 ;  /* 0x000000046a087c23 */ /* 0x000fe2000801000f */
[C---:B------:R-:W-:Y:S01]  /*8a50*/  ISETP.GE.AND P0, PT, R84.reuse, R2, PT ;  /* 0x000000025400720c */ /* 0x040fe20003f06270 */
[----:B------:R-:W-:Y:S01]  /*8a60*/  LDSM.16.M88.4 R12, [R176+0x1c00] ;  /* 0x001c0000b00c783b */ /* 0x000fe20000000200 */
[C---:B------:R-:W-:Y:S01]  /*8a70*/  ISETP.GE.AND P6, PT, R84.reuse, R141, PT ;  /* 0x0000008d5400720c */ /* 0x040fe20003fc6270 */
[----:B------:R-:W-:Y:S01]  /*8a80*/  HMMA.16816.F32 R28, R80, R30, RZ ;  /* 0x0000001e501c723c */ /* 0x000fe200000018ff */
[----:B------:R-:W-:Y:S01]  /*8a90*/  ISETP.GE.AND P4, PT, R84, R140, PT ;  /* 0x0000008c5400720c */ /* 0x000fe20003f86270 */
[----:B------:R-:W-:Y:S01]  /*8aa0*/  FFMA.FTZ R9, R106, UR4, R9 ;  /* 0x000000046a097c23 */ /* 0x000fe20008010009 */
[----:B------:R-:W-:Y:S01]  /*8ab0*/  IADD3 R10, R0, 0x48, RZ ;  /* 0x00000048000a7810 */ /* 0x000fe20007ffe0ff */
[----:B------:R-:W-:Y:S01]  /*8ac0*/  FFMA.FTZ R11, R106, UR4, R11 ;  /* 0x000000046a0b7c23 */ /* 0x000fe2000801000b */
[----:B------:R-:W-:-:S02]  /*8ad0*/  FSEL R249, R249, -INF , !P3 ;  /* 0xff800000f9f97808 */ /* 0x000fc40005800000 */
[----:B------:R-:W2:Y:S01]  /*8ae0*/  I2F R107, R10 ;  /* 0x0000000a006b7306 */ /* 0x000ea20000201400 */
[-C--:B------:R-:W-:Y:S01]  /*8af0*/  HMMA.16816.F32 R16, R16, R86.reuse, RZ ;  /* 0x000000561010723c */ /* 0x080fe200000018ff */
[----:B------:R-:W-:Y:S02]  /*8b00*/  FSEL R88, R88, -INF , !P2 ;  /* 0xff80000058587808 */ /* 0x000fe40005000000 */
[C---:B------:R-:W-:Y:S02]  /*8b10*/  ISETP.GE.AND P3, PT, R90.reuse, R141, PT ;  /* 0x0000008d5a00720c */ /* 0x040fe40003f66270 */
[----:B------:R-:W-:Y:S02]  /*8b20*/  ISETP.GE.AND P2, PT, R90, R140, PT ;  /* 0x0000008c5a00720c */ /* 0x000fe40003f46270 */
[----:B------:R-:W-:Y:S01]  /*8b30*/  IADD3 R90, R0, 0x50, RZ ;  /* 0x00000050005a7810 */ /* 0x000fe20007ffe0ff */
[----:B------:R-:W-:Y:S01]  /*8b40*/  HMMA.16816.F32 R80, R80, R86, RZ ;  /* 0x000000565050723c */ /* 0x000fe200000018ff */
[----:B------:R-:W3:Y:S01]  /*8b50*/  LDSM.16.M88.4 R84, [R176+0x1800] ;  /* 0x00180000b054783b */ /* 0x000ee20000000200 */
[----:B------:R-:W-:Y:S01]  /*8b60*/  FSEL R134, R134, -INF , !P3 ;  /* 0xff80000086867808 */ /* 0x000fe20005800000 */
[----:B------:R-:W-:-:S04]  /*8b70*/  DEPBAR.LE SB0, 0x0 ;  /* 0x000080000000791a */ /* 0x000fc80000000000 */
[----:B------:R-:W-:Y:S01]  /*8b80*/  FSEL R129, R129, -INF , !P2 ;  /* 0xff80000081817808 */ /* 0x000fe20005000000 */
[C---:B------:R-:W-:Y:S01]  /*8b90*/  HMMA.16816.F32 R60, R76.reuse, R94, R60 ;  /* 0x0000005e4c3c723c */ /* 0x040fe2000000183c */
[----:B------:R-:W-:Y:S01]  /*8ba0*/  FSEL R251, R251, -INF , !P5 ;  /* 0xff800000fbfb7808 */ /* 0x000fe20006800000 */
[C---:B--2---:R-:W-:Y:S01]  /*8bb0*/  FFMA.FTZ R64, R107.reuse, UR4, R64 ;  /* 0x000000046b407c23 */ /* 0x044fe20008010040 */
[----:B------:R-:W-:Y:S01]  /*8bc0*/  FSEL R8, R8, -INF , !P0 ;  /* 0xff80000008087808 */ /* 0x000fe20004000000 */
[----:B------:R-:W-:Y:S01]  /*8bd0*/  FFMA.FTZ R145, R107, UR4, R66 ;  /* 0x000000046b917c23 */ /* 0x000fe20008010042 */
[----:B------:R-:W-:Y:S01]  /*8be0*/  ISETP.GE.AND P3, PT, R10, R3, PT ;  /* 0x000000030a00720c */ /* 0x000fe20003f66270 */
[----:B------:R-:W-:Y:S01]  /*8bf0*/  I2F R95, R105 ;  /* 0x00000069005f7306 */ /* 0x000fe20000201400 */
[----:B------:R-:W-:Y:S01]  /*8c00*/  IADD3 R94, R0, 0x49, RZ ;  /* 0x00000049005e7810 */ /* 0x000fe20007ffe0ff */
[----:B-1----:R-:W-:Y:S01]  /*8c10*/  HMMA.16816.F32 R56, R76, R68, R56 ;  /* 0x000000444c38723c */ /* 0x002fe20000001838 */
[----:B------:R-:W-:-:S02]  /*8c20*/  ISETP.GE.AND P2, PT, R10, R2, PT ;  /* 0x000000020a00720c */ /* 0x000fc40003f46270 */
[C---:B------:R-:W-:Y:S02]  /*8c30*/  ISETP.GE.AND P5, PT, R10.reuse, R141, PT ;  /* 0x0000008d0a00720c */ /* 0x040fe40003fa6270 */
[-C--:B------:R-:W-:Y:S01]  /*8c40*/  ISETP.GE.AND P0, PT, R10, R140.reuse, PT ;  /* 0x0000008c0a00720c */ /* 0x080fe20003f06270 */
[----:B------:R-:W1:Y:S01]  /*8c50*/  I2F R110, R94 ;  /* 0x0000005e006e7306 */ /* 0x000e620000201400 */
[----:B------:R-:W-:Y:S01]  /*8c60*/  IADD3 R106, R0, 0x51, RZ ;  /* 0x00000051006a7810 */ /* 0x000fe20007ffe0ff */
[----:B------:R-:W-:Y:S01]  /*8c70*/  HMMA.16816.F32 R52, R72, R68, R52 ;  /* 0x000000444834723c */ /* 0x000fe20000001834 */
[----:B------:R-:W-:Y:S02]  /*8c80*/  FSEL R146, R9, -INF , !P6 ;  /* 0xff80000009927808 */ /* 0x000fe40007000000 */
[----:B------:R-:W-:Y:S02]  /*8c90*/  FSEL R135, R11, -INF , !P4 ;  /* 0xff8000000b877808 */ /* 0x000fe40006000000 */
[----:B------:R-:W-:Y:S01]  /*8ca0*/  FSEL R142, R64, -INF , !P5 ;  /* 0xff800000408e7808 */ /* 0x000fe20006800000 */
[----:B------:R-:W2:Y:S01]  /*8cb0*/  I2F R69, R90 ;  /* 0x0000005a00457306 */ /* 0x000ea20000201400 */
[-C--:B------:R-:W-:Y:S01]  /*8cc0*/  ISETP.GE.AND P6, PT, R0, R3.reuse, PT ;  /* 0x000000030000720c */ /* 0x080fe20003fc6270 */
[C---:B------:R-:W-:Y:S01]  /*8cd0*/  FFMA.FTZ R60, R107.reuse, UR4, R60 ;  /* 0x000000046b3c7c23 */ /* 0x040fe2000801003c */
[C---:B------:R-:W-:Y:S01]  /*8ce0*/  ISETP.GE.AND P4, PT, R94.reuse, R3, PT ;  /* 0x000000035e00720c */ /* 0x040fe20003f86270 */
[----:B------:R-:W-:Y:S01]  /*8cf0*/  FFMA.FTZ R10, R107, UR4, R62 ;  /* 0x000000046b0a7c23 */ /* 0x000fe2000801003e */
[----:B------:R-:W-:Y:S01]  /*8d00*/  ISETP.GE.AND P5, PT, R94, R140, PT ;  /* 0x0000008c5e00720c */ /* 0x000fe20003fa6270 */
[C---:B------:R-:W-:Y:S01]  /*8d10*/  HMMA.16816.F32 R44, R76.reuse, R70, R44 ;  /* 0x000000464c2c723c */ /* 0x040fe2000000182c */
[----:B------:R-:W-:Y:S01]  /*8d20*/  FSEL R60, R60, -INF , !P3 ;  /* 0xff8000003c3c7808 */ /* 0x000fe20005800000 */
[----:B------:R-:W4:Y:S01]  /*8d30*/  I2F R0, R106 ;  /* 0x0000006a00007306 */ /* 0x000f220000201400 */
[----:B------:R-:W-:Y:S01]  /*8d40*/  FSEL R10, R10, -INF , !P2 ;  /* 0xff8000000a0a7808 */ /* 0x000fe20005000000 */
[----:B-1----:R-:W-:Y:S01]  /*8d50*/  FFMA.FTZ R61, R110, UR4, R61 ;  /* 0x000000046e3d7c23 */ /* 0x002fe2000801003d */
[-C--:B------:R-:W-:Y:S01]  /*8d60*/  ISETP.GE.AND P3, PT, R94, R2.reuse, PT ;  /* 0x000000025e00720c */ /* 0x080fe20003f66270 */
[----:B------:R-:W-:Y:S01]  /*8d70*/  FFMA.FTZ R9, R110, UR4, R63 ;  /* 0x000000046e097c23 */ /* 0x000fe2000801003f */
[----:B------:R-:W-:Y:S01]  /*8d80*/  ISETP.GE.AND P2, PT, R94, R141, PT ;  /* 0x0000008d5e00720c */ /* 0x000fe20003f46270 */
[----:B------:R-:W-:Y:S01]  /*8d90*/  FFMA.FTZ R65, R110, UR4, R65 ;  /* 0x000000046e417c23 */ /* 0x000fe20008010041 */
[C---:B---3--:R-:W-:Y:S01]  /*8da0*/  HMMA.16816.F32 R40, R76.reuse, R84, R40 ;  /* 0x000000544c28723c */ /* 0x048fe20000001828 */
[----:B------:R-:W1:Y:S01]  /*8db0*/  I2F R94, R106 ;  /* 0x0000006a005e7306 */ /* 0x000e620000201400 */
[----:B------:R-:W-:Y:S01]  /*8dc0*/  IADD3 R68, R105, 0x58, RZ ;  /* 0x0000005869447810 */ /* 0x000fe20007ffe0ff */
[----:B--2---:R-:W-:Y:S01]  /*8dd0*/  FFMA.FTZ R56, R69, UR4, R56 ;  /* 0x0000000445387c23 */ /* 0x004fe20008010038 */
[----:B------:R-:W-:Y:S01]  /*8de0*/  FSEL R145, R145, -INF , !P0 ;  /* 0xff80000091917808 */ /* 0x000fe20004000000 */
[----:B------:R-:W-:Y:S01]  /*8df0*/  FFMA.FTZ R128, R69, UR4, R52 ;  /* 0x0000000445807c23 */ /* 0x000fe20008010034 */
[----:B------:R-:W-:Y:S01]  /*8e00*/  FSEL R61, R61, -INF , !P4 ;  /* 0xff8000003d3d7808 */ /* 0x000fe20006000000 */
[----:B------:R-:W-:Y:S01]  /*8e10*/  FFMA.FTZ R11, R69, UR4, R58 ;  /* 0x00000004450b7c23 */ /* 0x000fe2000801003a */
[----:B------:R-:W-:Y:S01]  /*8e20*/  FSEL R9, R9, -INF , !P3 ;  /* 0xff80000009097808 */ /* 0x000fe20005800000 */
[----:B------:R-:W2:Y:S01]  /*8e30*/  I2F R63, R68 ;  /* 0x00000044003f7306 */ /* 0x000ea20000201400 */
[----:B------:R-:W-:Y:S01]  /*8e40*/  FSEL R154, R65, -INF , !P2 ;  /* 0xff800000419a7808 */ /* 0x000fe20005000000 */
[C---:B------:R-:W-:Y:S01]  /*8e50*/  HMMA.16816.F32 R28, R76.reuse, R86, R28 ;  /* 0x000000564c1c723c */ /* 0x040fe2000000181c */
[----:B------:R-:W-:Y:S01]  /*8e60*/  ISETP.GE.AND P0, PT, R90, R3, PT ;  /* 0x000000035a00720c */ /* 0x000fe20003f06270 */
[----:B----4-:R-:W-:Y:S01]  /*8e70*/  FFMA.FTZ R59, R0, UR4, R59 ;  /* 0x00000004003b7c23 */ /* 0x010fe2000801003b */
[C---:B------:R-:W-:Y:S01]  /*8e80*/  ISETP.GE.AND P4, PT, R90.reuse, R2, PT ;  /* 0x000000025a00720c */ /* 0x040fe20003f86270 */
[----:B------:R-:W-:Y:S01]  /*8e90*/  FFMA.FTZ R54, R69, UR4, R54 ;  /* 0x0000000445367c23 */ /* 0x000fe20008010036 */
[-C--:B------:R-:W-:Y:S01]  /*8ea0*/  ISETP.GE.AND P3, PT, R90, R141.reuse, PT ;  /* 0x0000008d5a00720c */ /* 0x080fe20003f66270 */
[----:B-1----:R-:W-:Y:S01]  /*8eb0*/  FFMA.FTZ R55, R94, UR4, R55 ;  /* 0x000000045e377c23 */ /* 0x002fe20008010037 */
[----:B------:R-:W-:Y:S01]  /*8ec0*/  ISETP.GE.AND P2, PT, R90, R140, PT ;  /* 0x0000008c5a00720c */ /* 0x000fe20003f46270 */
[C---:B------:R-:W-:Y:S01]  /*8ed0*/  HMMA.16816.F32 R24, R76.reuse, R12, R24 ;  /* 0x0000000c4c18723c */ /* 0x040fe20000001818 */
[C---:B------:R-:W-:Y:S01]  /*8ee0*/  IADD3 R66, R105.reuse, 0x59, RZ ;  /* 0x0000005969427810 */ /* 0x040fe20007ffe0ff */
[----:B------:R-:W-:Y:S01]  /*8ef0*/  FFMA.FTZ R67, R110, UR4, R67 ;  /* 0x000000046e437c23 */ /* 0x000fe20008010043 */
[C---:B------:R-:W-:Y:S01]  /*8f00*/  IADD3 R90, R105.reuse, 0x60, RZ ;  /* 0x00000060695a7810 */ /* 0x040fe20007ffe0ff */
[----:B------:R-:W-:Y:S01]  /*8f10*/  FFMA.FTZ R130, R0, UR4, R53 ;  /* 0x0000000400827c23 */ /* 0x000fe20008010035 */
[----:B------:R-:W-:Y:S01]  /*8f20*/  IADD3 R64, R105, 0x61, RZ ;  /* 0x0000006169407810 */ /* 0x000fe20007ffe0ff */
[----:B------:R-:W1:Y:S01]  /*8f30*/  I2F R62, R66 ;  /* 0x00000042003e7306 */ /* 0x000e620000201400 */
[----:B------:R-:W-:Y:S01]  /*8f40*/  FSEL R52, R56, -INF , !P0 ;  /* 0xff80000038347808 */ /* 0x000fe20004000000 */
[----:B------:R-:W-:Y:S01]  /*8f50*/  HMMA.16816.F32 R80, R76, R14, R80 ;  /* 0x0000000e4c50723c */ /* 0x000fe20000001850 */
[----:B------:R-:W-:Y:S01]  /*8f60*/  ISETP.GE.AND P0, PT, R106, R2, PT ;  /* 0x000000026a00720c */ /* 0x000fe20003f06270 */
[----:B------:R-:W-:Y:S01]  /*8f70*/  FFMA.FTZ R56, R101, UR4, R100 ;  /* 0x0000000465387c23 */ /* 0x000fe20008010064 */
[----:B------:R-:W-:Y:S01]  /*8f80*/  IADD3 R94, R105, 0x69, RZ ;  /* 0x00000069695e7810 */ /* 0x000fe20007ffe0ff */
[----:B--2---:R-:W-:Y:S01]  /*8f90*/  FFMA.FTZ R44, R63, UR4, R44 ;  /* 0x000000043f2c7c23 */ /* 0x004fe2000801002c */
[C---:B------:R-:W-:Y:S01]  /*8fa0*/  IADD3 R107, R105.reuse, 0x68, RZ ;  /* 0x00000068696b7810 */ /* 0x040fe20007ffe0ff */
[----:B------:R-:W2:Y:S01]  /*8fb0*/  I2F R65, R90 ;  /* 0x0000005a00417306 */ /* 0x000ea20000201400 */
[----:B------:R-:W-:Y:S01]  /*8fc0*/  IADD3 R79, R105, 0x70, RZ ;  /* 0x00000070694f7810 */ /* 0x000fe20007ffe0ff */
[----:B------:R-:W-:Y:S01]  /*8fd0*/  FFMA.FTZ R57, R0, UR4, R57 ;  /* 0x0000000400397c23 */ /* 0x000fe20008010039 */
[----:B------:R-:W-:Y:S01]  /*8fe0*/  FSEL R100, R59, -INF , !P0 ;  /* 0xff8000003b647808 */ /* 0x000fe20004000000 */
[C---:B------:R-:W-:Y:S01]  /*8ff0*/  HMMA.16816.F32 R48, R72.reuse, R70, R48 ;  /* 0x000000464830723c */ /* 0x040fe20000001830 */
[----:B------:R-:W-:Y:S01]  /*9000*/  FSEL R128, R128, -INF , !P3 ;  /* 0xff80000080807808 */ /* 0x000fe20005800000 */
[----:B------:R-:W-:Y:S01]  /*9010*/  FFMA.FTZ R102, R95, UR4, R102 ;  /* 0x000000045f667c23 */ /* 0x000fe20008010066 */
[----:B------:R-:W-:Y:S01]  /*9020*/  ISETP.GE.AND P3, PT, R106, R140, PT ;  /* 0x0000008c6a00720c */ /* 0x000fe20003f66270 */
[----:B------:R-:W3:Y:S01]  /*9030*/  I2F R58, R64 ;  /* 0x00000040003a7306 */ /* 0x000ee20000201400 */
[----:B------:R-:W-:Y:S01]  /*9040*/  FSEL R11, R11, -INF , !P4 ;  /* 0xff8000000b0b7808 */ /* 0x000fe20006000000 */
[----:B-1----:R-:W-:Y:S01]  /*9050*/  FFMA.FTZ R47, R62, UR4, R47 ;  /* 0x000000043e2f7c23 */ /* 0x002fe2000801002f */
[----:B------:R-:W-:Y:S01]  /*9060*/  ISETP.GE.AND P4, PT, R106, R141, PT ;  /* 0x0000008d6a00720c */ /* 0x000fe20003f86270 */
[----:B------:R-:W-:Y:S01]  /*9070*/  HMMA.16816.F32 R32, R72, R86, R32 ;  /* 0x000000564820723c */ /* 0x000fe20000001820 */
[----:B------:R-:W-:-:S02]  /*9080*/  ISETP.GE.AND P0, PT, R68, R3, PT ;  /* 0x000000034400720c */ /* 0x000fc40003f06270 */
[----:B------:R-:W-:Y:S01]  /*9090*/  FSEL R127, R55, -INF , !P3 ;  /* 0xff800000377f7808 */ /* 0x000fe20005800000 */
[----:B------:R-:W1:Y:S01]  /*90a0*/  I2F R78, R94 ;  /* 0x0000005e004e7306 */ /* 0x000e620000201400 */
[----:B------:R-:W-:Y:S01]  /*90b0*/  FSEL R143, R67, -INF , !P5 ;  /* 0xff800000438f7808 */ /* 0x000fe20006800000 */
[----:B------:R-:W-:Y:S01]  /*90c0*/  FFMA.FTZ R55, R62, UR4, R45 ;  /* 0x000000043e377c23 */ /* 0x000fe2000801002d */
[-C--:B------:R-:W-:Y:S01]  /*90d0*/  ISETP.GE.AND P5, PT, R106, R3.reuse, PT ;  /* 0x000000036a00720c */ /* 0x080fe20003fa6270 */
[C---:B--2---:R-:W-:Y:S01]  /*90e0*/  FFMA.FTZ R40, R65.reuse, UR4, R40 ;  /* 0x0000000441287c23 */ /* 0x044fe20008010028 */
[----:B------:R-:W-:Y:S01]  /*90f0*/  FSEL R130, R130, -INF , !P4 ;  /* 0xff80000082827808 */ /* 0x000fe20006000000 */
[C---:B------:R-:W-:Y:S01]  /*9100*/  HMMA.16816.F32 R20, R72.reuse, R12, R20 ;  /* 0x0000000c4814723c */ /* 0x040fe20000001814 */
[-C--:B------:R-:W-:Y:S01]  /*9110*/  ISETP.GE.AND P3, PT, R90, R3.reuse, PT ;  /* 0x000000035a00720c */ /* 0x080fe20003f66270 */
[----:B------:R-:W2:Y:S01]  /*9120*/  I2F R69, R107 ;  /* 0x0000006b00457306 */ /* 0x000ea20000201400 */
[----:B------:R-:W-:Y:S01]  /*9130*/  FSEL R45, R44, -INF , !P0 ;  /* 0xff8000002c2d7808 */ /* 0x000fe20004000000 */
[----:B---3--:R-:W-:Y:S01]  /*9140*/  FFMA.FTZ R41, R58, UR4, R41 ;  /* 0x000000043a297c23 */ /* 0x008fe20008010029 */
[-C--:B------:R-:W-:Y:S01]  /*9150*/  ISETP.GE.AND P4, PT, R66, R3.reuse, PT ;  /* 0x000000034200720c */ /* 0x080fe20003f86270 */
[----:B------:R-:W-:Y:S01]  /*9160*/  FFMA.FTZ R42, R65, UR4, R42 ;  /* 0x00000004412a7c23 */ /* 0x000fe2000801002a */
[-C--:B------:R-:W-:Y:S01]  /*9170*/  ISETP.GE.AND P0, PT, R64, R3.reuse, PT ;  /* 0x000000034000720c */ /* 0x080fe20003f06270 */
[C---:B------:R-:W-:Y:S01]  /*9180*/  HMMA.16816.F32 R36, R72.reuse, R84, R36 ;  /* 0x000000544824723c */ /* 0x040fe20000001824 */
[----:B------:R-:W-:Y:S01]  /*9190*/  IADD3 R67, R105, 0x71, RZ ;  /* 0x0000007169437810 */ /* 0x000fe20007ffe0ff */
[----:B------:R-:W3:Y:S01]  /*91a0*/  I2F R59, R79 ;  /* 0x0000004f003b7306 */ /* 0x000ee20000201400 */
[----:B------:R-:W-:Y:S01]  /*91b0*/  FSEL R53, R57, -INF , !P5 ;  /* 0xff80000039357808 */ /* 0x000fe20006800000 */
[----:B-1----:R-:W-:Y:S01]  /*91c0*/  FFMA.FTZ R29, R78, UR4, R29 ;  /* 0x000000044e1d7c23 */ /* 0x002fe2000801001d */
[----:B------:R-:W-:Y:S01]  /*91d0*/  FSEL R44, R40, -INF , !P3 ;  /* 0xff800000282c7808 */ /* 0x000fe20005800000 */
[----:B------:R-:W-:Y:S01]  /*91e0*/  FFMA.FTZ R106, R78, UR4, R31 ;  /* 0x000000044e6a7c23 */ /* 0x000fe2000801001f */
[----:B------:R-:W-:Y:S01]  /*91f0*/  FSEL R131, R54, -INF , !P2 ;  /* 0xff80000036837808 */ /* 0x000fe20005000000 */
[----:B------:R-:W-:Y:S01]  /*9200*/  FFMA.FTZ R43, R58, UR4, R43 ;  /* 0x000000043a2b7c23 */ /* 0x000fe2000801002b */
[----:B------:R-:W-:Y:S01]  /*9210*/  FSEL R56, R56, -INF , !P6 ;  /* 0xff80000038387808 */ /* 0x000fe20007000000 */
[----:B--2---:R-:W-:Y:S01]  /*9220*/  FFMA.FTZ R28, R69, UR4, R28 ;  /* 0x00000004451c7c23 */ /* 0x004fe2000801001c */
[----:B------:R-:W-:Y:S01]  /*9230*/  IADD3 R57, R105, 0x78, RZ ;  /* 0x0000007869397810 */ /* 0x000fe20007ffe0ff */
[----:B------:R-:W1:Y:S01]  /*9240*/  I2F R76, R67 ;  /* 0x00000043004c7306 */ /* 0x000e620000201400 */
[----:B------:R-:W-:Y:S01]  /*9250*/  FSEL R55, R55, -INF , !P4 ;  /* 0xff80000037377808 */ /* 0x000fe20006000000 */
[----:B------:R-:W-:Y:S01]  /*9260*/  FFMA.FTZ R124, R69, UR4, R30 ;  /* 0x00000004457c7c23 */ /* 0x000fe2000801001e */
[----:B------:R-:W-:Y:S01]  /*9270*/  ISETP.GE.AND P3, PT, R94, R3, PT ;  /* 0x000000035e00720c */ /* 0x000fe20003f66270 */
[----:B------:R-:W-:Y:S01]  /*9280*/  FFMA.FTZ R49, R62, UR4, R49 ;  /* 0x000000043e317c23 */ /* 0x000fe20008010031 */
[----:B------:R-:W-:Y:S01]  /*9290*/  FSEL R41, R41, -INF , !P0 ;  /* 0xff80000029297808 */ /* 0x000fe20004000000 */
[----:B---3--:R-:W-:Y:S01]  /*92a0*/  FFMA.FTZ R24, R59, UR4, R24 ;  /* 0x000000043b187c23 */ /* 0x008fe20008010018 */
[C---:B------:R-:W-:Y:S01]  /*92b0*/  ISETP.GE.AND P2, PT, R105.reuse, R2, PT ;  /* 0x000000026900720c */ /* 0x040fe20003f46270 */
[----:B------:R-:W2:Y:S01]  /*92c0*/  I2F R77, R57 ;  /* 0x00000039004d7306 */ /* 0x000ea20000201400 */
[C---:B------:R-:W-:Y:S01]  /*92d0*/  ISETP.GE.AND P6, PT, R105.reuse, R141, PT ;  /* 0x0000008d6900720c */ /* 0x040fe20003fc6270 */
[----:B------:R-:W-:Y:S01]  /*92e0*/  HMMA.16816.F32 R16, R72, R14, R16 ;  /* 0x0000000e4810723c */ /* 0x000fe20000001810 */
[----:B------:R-:W-:Y:S01]  /*92f0*/  ISETP.GE.AND P5, PT, R105, R140, PT ;  /* 0x0000008c6900720c */ /* 0x000fe20003fa6270 */
[----:B------:R-:W-:Y:S01]  /*9300*/  FFMA.FTZ R32, R69, UR4, R32 ;  /* 0x0000000445207c23 */ /* 0x000fe20008010020 */
[-C--:B------:R-:W-:Y:S01]  /*9310*/  ISETP.GE.AND P4, PT, R107, R3.reuse, PT ;  /* 0x000000036b00720c */ /* 0x080fe20003f86270 */
[----:B------:R-:W-:Y:S01]  /*9320*/  FFMA.FTZ R48, R63, UR4, R48 ;  /* 0x000000043f307c23 */ /* 0x000fe20008010030 */
[-C--:B------:R-:W-:Y:S01]  /*9330*/  ISETP.GE.AND P0, PT, R79, R3.reuse, PT ;  /* 0x000000034f00720c */ /* 0x080fe20003f06270 */
[C---:B-1----:R-:W-:Y:S01]  /*9340*/  FFMA.FTZ R25, R76.reuse, UR4, R25 ;  /* 0x000000044c197c23 */ /* 0x042fe20008010019 */
[----:B------:R-:W-:Y:S01]  /*9350*/  IADD3 R105, R105, 0x79, RZ ;  /* 0x0000007969697810 */ /* 0x000fe20007ffe0ff */
[C---:B------:R-:W-:Y:S01]  /*9360*/  FFMA.FTZ R0, R76.reuse, UR4, R27 ;  /* 0x000000044c007c23 */ /* 0x040fe2000801001b */
[----:B------:R-:W-:Y:S01]  /*9370*/  FSEL R40, R29, -INF , !P3 ;  /* 0xff8000001d287808 */ /* 0x000fe20005800000 */
[----:B------:R-:W-:Y:S01]  /*9380*/  FFMA.FTZ R21, R76, UR4, R21 ;  /* 0x000000044c157c23 */ /* 0x000fe20008010015 */
[----:B------:R-:W-:Y:S01]  /*9390*/  FSEL R54, R28, -INF , !P4 ;  /* 0xff8000001c367808 */ /* 0x000fe20006000000 */
[----:B------:R-:W-:Y:S01]  /*93a0*/  FFMA.FTZ R28, R95, UR4, R96 ;  /* 0x000000045f1c7c23 */ /* 0x000fe20008010060 */
[----:B------:R-:W-:Y:S01]  /*93b0*/  FSEL R29, R24, -INF , !P0 ;  /* 0xff800000181d7808 */ /* 0x000fe20004000000 */
[----:B--2---:R-:W-:Y:S01]  /*93c0*/  FFMA.FTZ R80, R77, UR4, R80 ;  /* 0x000000044d507c23 */ /* 0x004fe20008010050 */
[-C--:B------:R-:W-:Y:S01]  /*93d0*/  ISETP.GE.AND P4, PT, R67, R3.reuse, PT ;  /* 0x000000034300720c */ /* 0x080fe20003f86270 */
[----:B------:R-:W-:Y:S01]  /*93e0*/  FFMA.FTZ R82, R77, UR4, R82 ;  /* 0x000000044d527c23 */ /* 0x000fe20008010052 */
[-C--:B------:R-:W-:Y:S01]  /*93f0*/  ISETP.GE.AND P3, PT, R57, R3.reuse, PT ;  /* 0x000000033900720c */ /* 0x080fe20003f66270 */
[----:B------:R-:W-:Y:S01]  /*9400*/  FFMA.FTZ R50, R63, UR4, R50 ;  /* 0x000000043f327c23 */ /* 0x000fe20008010032 */
[----:B------:R-:W-:Y:S01]  /*9410*/  ISETP.GE.AND P0, PT, R105, R3, PT ;  /* 0x000000036900720c */ /* 0x000fe20003f06270 */
[----:B------:R-:W-:Y:S01]  /*9420*/  FFMA.FTZ R3, R59, UR4, R26 ;  /* 0x000000043b037c23 */ /* 0x000fe2000801001a */
[----:B------:R-:W-:Y:S01]  /*9430*/  FSEL R27, R102, -INF , !P2 ;  /* 0xff800000661b7808 */ /* 0x000fe20005000000 */
[----:B------:R-:W-:Y:S01]  /*9440*/  FFMA.FTZ R26, R63, UR4, R46 ;  /* 0x000000043f1a7c23 */ /* 0x000fe2000801002e */
[-C--:B------:R-:W-:Y:S01]  /*9450*/  ISETP.GE.AND P2, PT, R90, R2.reuse, PT ;  /* 0x000000025a00720c */ /* 0x080fe20003f46270 */
[----:B------:R-:W1:Y:S01]  /*9460*/  I2F R46, R105 ;  /* 0x00000069002e7306 */ /* 0x000e620000201400 */
[----:B------:R-:W-:Y:S01]  /*9470*/  FSEL R31, R25, -INF , !P4 ;  /* 0xff800000191f7808 */ /* 0x000fe20006000000 */
[----:B------:R-:W-:Y:S01]  /*9480*/  FFMA.FTZ R25, R95, UR4, R98 ;  /* 0x000000045f197c23 */ /* 0x000fe20008010062 */
[-C--:B------:R-:W-:Y:S01]  /*9490*/  ISETP.GE.AND P4, PT, R68, R2.reuse, PT ;  /* 0x000000024400720c */ /* 0x080fe20003f86270 */
[----:B------:R-:W-:Y:S01]  /*94a0*/  FFMA.FTZ R51, R62, UR4, R51 ;  /* 0x000000043e337c23 */ /* 0x000fe20008010033 */
[----:B------:R-:W-:Y:S01]  /*94b0*/  FSEL R168, R42, -INF , !P2 ;  /* 0xff8000002aa87808 */ /* 0x000fe20005000000 */
[C---:B------:R-:W-:Y:S01]  /*94c0*/  FFMA.FTZ R36, R65.reuse, UR4, R36 ;  /* 0x0000000441247c23 */ /* 0x040fe20008010024 */
[----:B------:R-:W-:Y:S01]  /*94d0*/  FSEL R30, R80, -INF , !P3 ;  /* 0xff800000501e7808 */ /* 0x000fe20005800000 */
[----:B------:R-:W-:Y:S01]  /*94e0*/  FFMA.FTZ R38, R65, UR4, R38 ;  /* 0x0000000441267c23 */ /* 0x000fe20008010026 */
[-C--:B------:R-:W-:Y:S01]  /*94f0*/  ISETP.GE.AND P3, PT, R66, R2.reuse, PT ;  /* 0x000000024200720c */ /* 0x080fe20003f66270 */
[----:B------:R-:W-:Y:S01]  /*9500*/  FFMA.FTZ R37, R58, UR4, R37 ;  /* 0x000000043a257c23 */ /* 0x000fe20008010025 */
[----:B------:R-:W-:Y:S01]  /*9510*/  FSEL R26, R26, -INF , !P4 ;  /* 0xff8000001a1a7808 */ /* 0x000fe20006000000 */
[----:B------:R-:W-:Y:S01]  /*9520*/  FFMA.FTZ R39, R58, UR4, R39 ;  /* 0x000000043a277c23 */ /* 0x000fe20008010027 */
[-C--:B------:R-:W-:Y:S01]  /*9530*/  ISETP.GE.AND P4, PT, R64, R2.reuse, PT ;  /* 0x000000024000720c */ /* 0x080fe20003f86270 */
[----:B------:R-:W-:Y:S01]  /*9540*/  FFMA.FTZ R34, R69, UR4, R34 ;  /* 0x0000000445227c23 */ /* 0x000fe20008010022 */
[----:B------:R-:W-:Y:S01]  /*9550*/  FSEL R236, R47, -INF , !P3 ;  /* 0xff8000002fec7808 */ /* 0x000fe20005800000 */
[C---:B-1----:R-:W-:Y:S01]  /*9560*/  FFMA.FTZ R42, R46.reuse, UR4, R81 ;  /* 0x000000042e2a7c23 */ /* 0x042fe20008010051 */
[-C--:B------:R-:W-:Y:S01]  /*9570*/  ISETP.GE.AND P3, PT, R107, R2.reuse, PT ;  /* 0x000000026b00720c */ /* 0x080fe20003f66270 */
        /* <DEDUP_REMOVED lines=13> */
[----:B------:R-:W-:Y:S01]  /*9650*/  FSEL R164, R49, -INF , !P0 ;  /* 0xff80000031a47808 */ /* 0x000fe20004000000 */
[----:B------:R-:W-:Y:S01]  /*9660*/  FFMA.FTZ R18, R77, UR4, R18 ;  /* 0x000000044d127c23 */ /* 0x000fe20008010012 */
[----:B------:R-:W-:Y:S01]  /*9670*/  ISETP.GE.AND P3, PT, R67, R2, PT ;  /* 0x000000024300720c */ /* 0x000fe20003f66270 */
[----:B------:R-:W-:Y:S01]  /*9680*/  FFMA.FTZ R17, R46, UR4, R17 ;  /* 0x000000042e117c23 */ /* 0x000fe20008010011 */
[----:B------:R-:W-:Y:S01]  /*9690*/  FSEL R106, R106, -INF , !P2 ;  /* 0xff8000006a6a7808 */ /* 0x000fe20005000000 */
[----:B------:R-:W-:Y:S01]  /*96a0*/  FFMA.FTZ R19, R46, UR4, R19 ;  /* 0x000000042e137c23 */ /* 0x000fe20008010013 */
[----:B------:R-:W-:Y:S01]  /*96b0*/  BAR.SYNC.DEFER_BLOCKING 0x0 ;  /* 0x0000000000007b1d */ /* 0x000fe20000010000 */
[----:B------:R-:W-:-:S02]  /*96c0*/  ISETP.GE.AND P0, PT, R107, R141, PT ;  /* 0x0000008d6b00720c */ /* 0x000fc40003f06270 */
[-C--:B------:R-:W-:Y:S02]  /*96d0*/  ISETP.GE.AND P2, PT, R57, R2.reuse, PT ;  /* 0x000000023900720c */ /* 0x080fe40003f46270 */
[----:B------:R-:W-:Y:S02]  /*96e0*/  FSEL R3, R3, -INF , !P4 ;  /* 0xff80000003037808 */ /* 0x000fe40006000000 */
[----:B------:R-:W-:Y:S02]  /*96f0*/  ISETP.GE.AND P4, PT, R105, R2, PT ;  /* 0x000000026900720c */ /* 0x000fe40003f86270 */
[----:B------:R-:W-:Y:S02]  /*9700*/  FSEL R2, R0, -INF , !P3 ;  /* 0xff80000000027808 */ /* 0x000fe40005800000 */
[----:B------:R-:W-:Y:S02]  /*9710*/  FSEL R158, R32, -INF , !P0 ;  /* 0xff800000209e7808 */ /* 0x000fe40004000000 */
[----:B------:R-:W-:-:S02]  /*9720*/  FSEL R0, R82, -INF , !P2 ;  /* 0xff80000052007808 */ /* 0x000fc40005000000 */
[-C--:B------:R-:W-:Y:S02]  /*9730*/  ISETP.GE.AND P0, PT, R67, R141.reuse, PT ;  /* 0x0000008d4300720c */ /* 0x080fe40003f06270 */
[C---:B------:R-:W-:Y:S02]  /*9740*/  ISETP.GE.AND P3, PT, R68.reuse, R141, PT ;  /* 0x0000008d4400720c */ /* 0x040fe40003f66270 */
[----:B------:R-:W-:Y:S02]  /*9750*/  ISETP.GE.AND P2, PT, R68, R140, PT ;  /* 0x0000008c4400720c */ /* 0x000fe40003f46270 */
[----:B------:R-:W-:Y:S02]  /*9760*/  FSEL R116, R21, -INF , !P0 ;  /* 0xff80000015747808 */ /* 0x000fe40004000000 */
[----:B------:R-:W-:Y:S02]  /*9770*/  FSEL R24, R24, -INF , !P4 ;  /* 0xff80000018187808 */ /* 0x000fe40006000000 */
[----:B------:R-:W-:-:S02]  /*9780*/  FSEL R28, R28, -INF , !P6 ;  /* 0xff8000001c1c7808 */ /* 0x000fc40007000000 */
[----:B------:R-:W-:Y:S02]  /*9790*/  FSEL R25, R25, -INF , !P5 ;  /* 0xff80000019197808 */ /* 0x000fe40006800000 */
[----:B------:R-:W-:Y:S02]  /*97a0*/  FSEL R166, R48, -INF , !P3 ;  /* 0xff80000030a67808 */ /* 0x000fe40005800000 */
[----:B------:R-:W-:Y:S02]  /*97b0*/  FSEL R159, R50, -INF , !P2 ;  /* 0xff800000329f7808 */ /* 0x000fe40005000000 */
[----:B------:R-:W-:Y:S02]  /*97c0*/  PLOP3.LUT P0, PT, PT, PT, UP0, 0x80, 0x0 ;  /* 0x000000000000781c */ /* 0x000fe40003f0f008 */
[----:B------:R-:W-:Y:S02]  /*97d0*/  ISETP.GE.AND P4, PT, R66, R140, PT ;  /* 0x0000008c4200720c */ /* 0x000fe40003f86270 */
[----:B------:R-:W-:-:S02]  /*97e0*/  ISETP.GE.AND P6, PT, R90, R141, PT ;  /* 0x0000008d5a00720c */ /* 0x000fc40003fc6270 */
        /* <DEDUP_REMOVED lines=8> */
[-C--:B------:R-:W-:Y:S02]  /*9870*/  ISETP.GE.AND P4, PT, R107, R140.reuse, PT ;  /* 0x0000008c6b00720c */ /* 0x080fe40003f86270 */
[CC--:B------:R-:W-:Y:S02]  /*9880*/  ISETP.GE.AND P6, PT, R94.reuse, R141.reuse, PT ;  /* 0x0000008d5e00720c */ /* 0x0c0fe40003fc6270 */
[----:B------:R-:W-:Y:S02]  /*9890*/  ISETP.GE.AND P5, PT, R94, R140, PT ;  /* 0x0000008c5e00720c */ /* 0x000fe40003fa6270 */
[----:B------:R-:W-:-:S02]  /*98a0*/  ISETP.GE.AND P3, PT, R79, R141, PT ;  /* 0x0000008d4f00720c */ /* 0x000fc40003f66270 */
[----:B------:R-:W-:Y:S02]  /*98b0*/  ISETP.GE.AND P2, PT, R79, R140, PT ;  /* 0x0000008c4f00720c */ /* 0x000fe40003f46270 */
[----:B------:R-:W-:Y:S02]  /*98c0*/  FSEL R125, R34, -INF , !P4 ;  /* 0xff800000227d7808 */ /* 0x000fe40006000000 */
[----:B------:R-:W-:Y:S02]  /*98d0*/  FSEL R144, R33, -INF , !P6 ;  /* 0xff80000021907808 */ /* 0x000fe40007000000 */
[----:B------:R-:W-:Y:S02]  /*98e0*/  FSEL R119, R35, -INF , !P5 ;  /* 0xff80000023777808 */ /* 0x000fe40006800000 */
[----:B------:R-:W-:Y:S02]  /*98f0*/  FSEL R118, R20, -INF , !P3 ;  /* 0xff80000014767808 */ /* 0x000fe40005800000 */
[----:B------:R-:W-:-:S02]  /*9900*/  FSEL R111, R22, -INF , !P2 ;  /* 0xff800000166f7808 */ /* 0x000fc40005000000 */
[-C--:B------:R-:W-:Y:S02]  /*9910*/  ISETP.GE.AND P4, PT, R67, R140.reuse, PT ;  /* 0x0000008c4300720c */ /* 0x080fe40003f86270 */
        /* <DEDUP_REMOVED lines=8> */
[----:B------:R-:W-:Y:S01]  /*99a0*/  FSEL R101, R19, -INF , !P2 ;  /* 0xff80000013657808 */ /* 0x000fe20005000000 */
[----:B------:R-:W-:Y:S05]  /*99b0*/  @!P0 BRA `(.L_x_130) ;  /* 0x0000038000008947 */ /* 0x000fea0003800000 */
[----:B------:R-:W-:Y:S01]  /*99c0*/  UIADD3 UR21, UR22, -0x3, URZ ;  /* 0xfffffffd16157890 */ /* 0x000fe2000fffe03f */
[----:B------:R-:W-:Y:S01]  /*99d0*/  IMAD.MOV.U32 R12, RZ, RZ, c[0x0][0x198] ;  /* 0x00006600ff0c7624 */ /* 0x000fe200078e00ff */
[----:B------:R-:W-:Y:S01]  /*99e0*/  ULDC.64 UR6, c[0x0][0x198] ;  /* 0x0000660000067ab9 */ /* 0x000fe20000000a00 */
[----:B------:R1:W-:Y:S01]  /*99f0*/  @P1 STS [R191+0x2000], RZ ;  /* 0x002000ffbf001388 */ /* 0x0003e20000000800 */
[----:B------:R-:W-:Y:S01]  /*9a00*/  USHF.R.S32.HI UR5, URZ, 0x1f, UR21 ;  /* 0x0000001f3f057899 */ /* 0x000fe20008011415 */
[----:B------:R-:W-:Y:S01]  /*9a10*/  BSSY B0, `(.L_x_131) ;  /* 0x0000031000007945 */ /* 0x000fe20003800000 */
[----:B------:R-:W-:Y:S01]  /*9a20*/  UIMAD.WIDE.U32 UR24, UR21, UR6, URZ ;  /* 0x00000006151872a5 */ /* 0x000fe2000f8e003f */
[----:B------:R1:W-:Y:S01]  /*9a30*/  @P1 STS [R191+0x2004], RZ ;  /* 0x002004ffbf001388 */ /* 0x0003e20000000800 */
[----:B------:R-:W-:-:S03]  /*9a40*/  UIMAD UR5, UR5, UR6, URZ ;  /* 0x00000006050572a4 */ /* 0x000fc6000f8e023f */
[----:B------:R1:W-:Y:S01]  /*9a50*/  @P1 STS.64 [R191+0x2008], RZ ;  /* 0x002008ffbf001388 */ /* 0x0003e20000000a00 */
[----:B------:R-:W-:Y:S01]  /*9a60*/  UIMAD UR5, UR21, UR7, UR5 ;  /* 0x00000007150572a4 */ /* 0x000fe2000f8e0205 */
[----:B------:R-:W-:Y:S02]  /*9a70*/  IMAD.U32 R19, RZ, RZ, UR24 ;  /* 0x00000018ff137e24 */ /* 0x000fe4000f8e00ff */
[----:B------:R-:W-:Y:S01]  /*9a80*/  IMAD.U32 R14, RZ, RZ, UR24 ;  /* 0x00000018ff0e7e24 */ /* 0x000fe2000f8e00ff */
[----:B------:R-:W-:Y:S02]  /*9a90*/  UIADD3 UR5, UR25, UR5, URZ ;  /* 0x0000000519057290 */ /* 0x000fe4000fffe03f */
[----:B------:R-:W-:-:S04]  /*9aa0*/  LEA R18, P3, R19, R224, 0x7 ;  /* 0x000000e013127211 */ /* 0x000fc800078638ff */
[----:B------:R-:W-:Y:S01]  /*9ab0*/  IMAD.U32 R13, RZ, RZ, UR5 ;  /* 0x00000005ff0d7e24 */ /* 0x000fe2000f8e00ff */
[C---:B------:R-:W-:Y:S02]  /*9ac0*/  @!P1 IADD3 R15, P2, R18.reuse, UR10, RZ ;  /* 0x0000000a120f9c10 */ /* 0x040fe4000ff5e0ff */
[----:B------:R-:W-:Y:S02]  /*9ad0*/  @!P1 LEA R32, P5, R18, c[0x0][0x168], 0x1 ;  /* 0x00005a0012209a11 */ /* 0x000fe400078a08ff */
[----:B------:R-:W-:Y:S01]  /*9ae0*/  LEA.HI.X R19, R14, R227, R13, 0x7, P3 ;  /* 0x000000e30e137211 */ /* 0x000fe200018f3c0d */
[----:B------:R-:W-:Y:S01]  /*9af0*/  @!P1 IMAD.MOV.U32 R13, RZ, RZ, c[0x0][0x19c] ;  /* 0x00006700ff0d9624 */ /* 0x000fe200078e00ff */
[----:B------:R-:W-:Y:S02]  /*9b00*/  @!P1 LEA R16, P3, R12, R18, 0x6 ;  /* 0x000000120c109211 */ /* 0x000fe400078630ff */
[----:B------:R-:W-:Y:S02]  /*9b10*/  @!P1 LEA R22, P4, R15, c[0x0][0x168], 0x1 ;  /* 0x00005a000f169a11 */ /* 0x000fe400078808ff */
[----:B------:R-:W-:-:S02]  /*9b20*/  @!P1 IADD3.X R14, R19, UR9, RZ, P2, !PT ;  /* 0x00000009130e9c10 */ /* 0x000fc400097fe4ff */
[----:B------:R-:W-:Y:S02]  /*9b30*/  @!P1 LEA R20, P2, R16, c[0x0][0x168], 0x1 ;  /* 0x00005a0010149a11 */ /* 0x000fe400078408ff */
        /* <DEDUP_REMOVED lines=21> */
[----:B------:R-:W-:Y:S01]  /*9c90*/  IMAD.WIDE.U32 R18, R12, 0x60, R18 ;  /* 0x000000600c127825 */ /* 0x000fe200078e0012 */
        /* <DEDUP_REMOVED lines=8> */
.L_x_132:
[----:B------:R-:W-:Y:S05]  /*9d20*/  BSYNC B0 ;  /* 0x0000000000007941 */ /* 0x000fea0003800000 */
.L_x_131:
[----:B------:R-:W0:Y:S02]  /*9d30*/  LDGDEPBAR ;  /* 0x00000000000079af */ /* 0x000e240000000000 */
.L_x_130:
[----:B------:R-:W-:Y:S01]  /*9d40*/  FMNMX.FTZ R12, R133, R56, !PT ;  /* 0x00000038850c7209 */ /* 0x000fe20007810000 */
[----:B------:R-:W-:-:S03]  /*9d50*/  @UP0 UIADD3 UR5, UR22, -0x3, URZ ;  /* 0xfffffffd16050890 */ /* 0x000fc6000fffe03f */
        /* <DEDUP_REMOVED lines=30> */
[----:B--2---:R-:W-:-:S05]  /*9f40*/  FMNMX.FTZ R14, R42, R13, !PT ;  /* 0x0000000d2a0e7209 */ /* 0x004fca0007810000 */
[----:B------:R-:W2:Y:S02]  /*9f50*/  SHFL.BFLY PT, R13, R14, 0x2, 0x1f ;  /* 0x0c401f000e0d7f89 */ /* 0x000ea400000e0000 */
[----:B--2---:R-:W-:-:S05]  /*9f60*/  FMNMX.FTZ R13, R14, R13, !PT ;  /* 0x0000000d0e0d7209 */ /* 0x004fca0007810000 */
[----:B------:R-:W2:Y:S02]  /*9f70*/  SHFL.BFLY PT, R90, R13, 0x1, 0x1f ;  /* 0x0c201f000d5a7f89 */ /* 0x000ea400000e0000 */
[----:B--2---:R-:W-:Y:S02]  /*9f80*/  FMNMX.FTZ R90, R13, R90, !PT ;  /* 0x0000005a0d5a7209 */ /* 0x004fe40007810000 */
[----:B------:R-:W-:Y:S02]  /*9f90*/  FMNMX.FTZ R13, R132, R27, !PT ;  /* 0x0000001b840d7209 */ /* 0x000fe40007810000 */
[C---:B------:R-:W-:Y:S01]  /*9fa0*/  FSETP.NEU.FTZ.AND P4, PT, R90.reuse, -INF , PT ;  /* 0xff8000005a00780b */ /* 0x040fe20003f9d000 */
[----:B------:R-:W-:Y:S01]  /*9fb0*/  FMUL.FTZ R12, R90, c[0x0][0x23c] ;  /* 0x00008f005a0c7a20 */ /* 0x000fe20000410000 */
[----:B------:R-:W-:Y:S02]  /*9fc0*/  FMNMX.FTZ R13, R108, R13, !PT ;  /* 0x0000000d6c0d7209 */ /* 0x000fe40007810000 */
[----:B------:R-:W-:-:S02]  /*9fd0*/  FSEL R98, R90, RZ, P4 ;  /* 0x000000ff5a627208 */ /* 0x000fc40002000000 */
[----:B------:R-:W-:Y:S02]  /*9fe0*/  FMNMX.FTZ R13, R170, R13, !PT ;  /* 0x0000000daa0d7209 */ /* 0x000fe40007810000 */
[----:B------:R-:W-:Y:S01]  /*9ff0*/  FSEL R12, R12, RZ, P4 ;  /* 0x000000ff0c0c7208 */ /* 0x000fe20002000000 */
[----:B------:R-:W-:Y:S01]  /*a000*/  FADD.FTZ R98, R133, -R98 ;  /* 0x8000006285627221 */ /* 0x000fe20000010000 */
[----:B------:R-:W-:Y:S02]  /*a010*/  FMNMX.FTZ R13, R184, R13, !PT ;  /* 0x0000000db80d7209 */ /* 0x000fe40007810000 */
[-C--:B------:R-:W-:Y:S01]  /*a020*/  MOV R133, R90.reuse ;  /* 0x0000005a00857202 */ /* 0x080fe20000000f00 */
[--C-:B------:R-:W-:Y:S01]  /*a030*/  FFMA.FTZ R72, R89, c[0x0][0x23c], -R12.reuse ;  /* 0x00008f0059487a23 */ /* 0x100fe2000001080c */
[----:B------:R-:W-:Y:S01]  /*a040*/  FMNMX.FTZ R13, R188, R13, !PT ;  /* 0x0000000dbc0d7209 */ /* 0x000fe20007810000 */
[--C-:B------:R-:W-:Y:S01]  /*a050*/  FFMA.FTZ R70, R60, c[0x0][0x23c], -R12.reuse ;  /* 0x00008f003c467a23 */ /* 0x100fe2000001080c */
[----:B------:R-:W-:Y:S01]  /*a060*/  @P0 MOV R133, R90 ;  /* 0x0000005a00850202 */ /* 0x000fe20000000f00 */
[--C-:B------:R-:W-:Y:S01]  /*a070*/  FFMA.FTZ R69, R61, c[0x0][0x23c], -R12.reuse ;  /* 0x00008f003d457a23 */ /* 0x100fe2000001080c */
[----:B------:R-:W-:Y:S01]  /*a080*/  FMNMX.FTZ R13, R238, R13, !PT ;  /* 0x0000000dee0d7209 */ /* 0x000fe20007810000 */
[--C-:B------:R-:W-:Y:S01]  /*a090*/  FFMA.FTZ R95, R56, c[0x0][0x23c], -R12.reuse ;  /* 0x00008f00385f7a23 */ /* 0x100fe2000001080c */
[----:B------:R-:W-:Y:S01]  /*a0a0*/  MUFU.EX2 R72, R72 ;  /* 0x0000004800487308 */ /* 0x000fe20000000800 */
[--C-:B------:R-:W-:Y:S01]  /*a0b0*/  FFMA.FTZ R94, R113, c[0x0][0x23c], -R12.reuse ;  /* 0x00008f00715e7a23 */ /* 0x100fe2000001080c */
[----:B------:R-:W-:Y:S01]  /*a0c0*/  FMNMX.FTZ R13, R240, R13, !PT ;  /* 0x0000000df00d7209 */ /* 0x000fe20007810000 */
[----:B------:R-:W-:-:S02]  /*a0d0*/  FFMA.FTZ R86, R99, c[0x0][0x23c], -R12 ;  /* 0x00008f0063567a23 */ /* 0x000fc4000001080c */
[--C-:B------:R-:W-:Y:S01]  /*a0e0*/  FFMA.FTZ R85, R167, c[0x0][0x23c], -R12.reuse ;  /* 0x00008f00a7557a23 */ /* 0x100fe2000001080c */
[----:B------:R-:W-:Y:S01]  /*a0f0*/  FMNMX.FTZ R13, R242, R13, !PT ;  /* 0x0000000df20d7209 */ /* 0x000fe20007810000 */
[--C-:B------:R-:W-:Y:S01]  /*a100*/  FFMA.FTZ R84, R169, c[0x0][0x23c], -R12.reuse ;  /* 0x00008f00a9547a23 */ /* 0x100fe2000001080c */
[----:B------:R-:W-:Y:S01]  /*a110*/  MUFU.EX2 R95, R95 ;  /* 0x0000005f005f7308 */ /* 0x000fe20000000800 */
[--C-:B------:R-:W-:Y:S01]  /*a120*/  FFMA.FTZ R83, R171, c[0x0][0x23c], -R12.reuse ;  /* 0x00008f00ab537a23 */ /* 0x100fe2000001080c */
[----:B------:R-:W-:Y:S01]  /*a130*/  FMNMX.FTZ R13, R92, R13, !PT ;  /* 0x0000000d5c0d7209 */ /* 0x000fe20007810000 */
[--C-:B------:R-:W-:Y:S02]  /*a140*/  FFMA.FTZ R82, R173, c[0x0][0x23c], -R12.reuse ;  /* 0x00008f00ad527a23 */ /* 0x100fe4000001080c */
[--C-:B------:R-:W-:Y:S01]  /*a150*/  FFMA.FTZ R81, R175, c[0x0][0x23c], -R12.reuse ;  /* 0x00008f00af517a23 */ /* 0x100fe2000001080c */
[----:B------:R-:W-:Y:S01]  /*a160*/  FMNMX.FTZ R13, R244, R13, !PT ;  /* 0x0000000df40d7209 */ /* 0x000fe20007810000 */
[--C-:B------:R-:W-:Y:S01]  /*a170*/  FFMA.FTZ R80, R93, c[0x0][0x23c], -R12.reuse ;  /* 0x00008f005d507a23 */ /* 0x100fe2000001080c */
[----:B------:R-:W2:Y:S01]  /*a180*/  MUFU.EX2 R94, R94 ;  /* 0x0000005e005e7308 */ /* 0x000ea20000000800 */
        /* <DEDUP_REMOVED lines=13> */
[----:B------:R-:W3:Y:S01]  /*a260*/  MUFU.EX2 R85, R85 ;  /* 0x0000005500557308 */ /* 0x000ee20000000800 */
[--C-:B------:R-:W-:Y:S01]  /*a270*/  FFMA.FTZ R68, R52, c[0x0][0x23c], -R12.reuse ;  /* 0x00008f0034447a23 */ /* 0x100fe2000001080c */
[----:B------:R-:W-:Y:S01]  /*a280*/  FMNMX.FTZ R13, R187, R14, !PT ;  /* 0x0000000ebb0d7209 */ /* 0x000fe20007810000 */
[--C-:B------:R-:W-:Y:S01]  /*a290*/  FFMA.FTZ R67, R53, c[0x0][0x23c], -R12.reuse ;  /* 0x00008f0035437a23 */ /* 0x100fe2000001080c */
[----:B-12---:R-:W-:Y:S01]  /*a2a0*/  F2FP.PACK_AB R20, R94, R95 ;  /* 0x0000005f5e14723e */ /* 0x006fe200000000ff */
        /* <DEDUP_REMOVED lines=10> */
[----:B---3--:R-:W-:Y:S01]  /*a350*/  F2FP.PACK_AB R22, R85, R86 ;  /* 0x000000565516723e */ /* 0x008fe200000000ff */
[--C-:B------:R-:W-:Y:S01]  /*a360*/  FFMA.FTZ R60, R29, c[0x0][0x23c], -R12.reuse ;  /* 0x00008f001d3c7a23 */ /* 0x100fe2000001080c */
[----:B------:R-:W-:Y:S01]  /*a370*/  FMNMX.FTZ R14, R10, R13, !PT ;  /* 0x0000000d0a0e7209 */ /* 0x000fe20007810000 */
[--C-:B------:R-:W-:Y:S01]  /*a380*/  FFMA.FTZ R59, R31, c[0x0][0x23c], -R12.reuse ;  /* 0x00008f001f3b7a23 */ /* 0x100fe2000001080c */
[----:B------:R-:W-:Y:S01]  /*a390*/  MUFU.EX2 R83, R83 ;  /* 0x0000005300537308 */ /* 0x000fe20000000800 */
[--C-:B------:R-:W-:Y:S01]  /*a3a0*/  FFMA.FTZ R58, R30, c[0x0][0x23c], -R12.reuse ;  /* 0x00008f001e3a7a23 */ /* 0x100fe2000001080c */
[----:B------:R-:W-:Y:S01]  /*a3b0*/  FMNMX.FTZ R14, R9, R14, !PT ;  /* 0x0000000e090e7209 */ /* 0x000fe20007810000 */
[----:B------:R-:W-:-:S02]  /*a3c0*/  FFMA.FTZ R57, R42, c[0x0][0x23c], -R12 ;  /* 0x00008f002a397a23 */ /* 0x000fc4000001080c */
[----:B------:R-:W-:Y:S01]  /*a3d0*/  FMUL.FTZ R98, R98, c[0x0][0x23c] ;  /* 0x00008f0062627a20 */ /* 0x000fe20000410000 */
[----:B------:R-:W-:Y:S02]  /*a3e0*/  FMNMX.FTZ R13, R11, R14, !PT ;  /* 0x0000000e0b0d7209 */ /* 0x000fe40007810000 */
[----:B------:R-:W-:Y:S02]  /*a3f0*/  MUFU.EX2 R82, R82 ;  /* 0x0000005200527308 */ /* 0x000fe40000000800 */
[----:B------:R-:W-:-:S04]  /*a400*/  FMNMX.FTZ R13, R100, R13, !PT ;  /* 0x0000000d640d7209 */ /* 0x000fc80007810000 */
[----:B------:R-:W-:Y:S02]  /*a410*/  FMNMX.FTZ R13, R26, R13, !PT ;  /* 0x0000000d1a0d7209 */ /* 0x000fe40007810000 */
[----:B------:R-:W1:Y:S02]  /*a420*/  MUFU.EX2 R98, R98 ;  /* 0x0000006200627308 */ /* 0x000e640000000800 */
[----:B------:R-:W-:-:S04]  /*a430*/  FMNMX.FTZ R13, R236, R13, !PT ;  /* 0x0000000dec0d7209 */ /* 0x000fc80007810000 */
[----:B------:R-:W-:Y:S02]  /*a440*/  FMNMX.FTZ R13, R168, R13, !PT ;  /* 0x0000000da80d7209 */ /* 0x000fe40007810000 */
[----:B------:R-:W-:Y:S02]  /*a450*/  MUFU.EX2 R81, R81 ;  /* 0x0000005100517308 */ /* 0x000fe40000000800 */
[----:B------:R-:W-:-:S04]  /*a460*/  FMNMX.FTZ R13, R162, R13, !PT ;  /* 0x0000000da20d7209 */ /* 0x000fc80007810000 */
[----:B------:R-:W-:Y:S01]  /*a470*/  FMNMX.FTZ R13, R124, R13, !PT ;  /* 0x0000000d7c0d7209 */ /* 0x000fe20007810000 */
[-C--:B-1----:R-:W-:Y:S01]  /*a480*/  FMUL.FTZ R196, R196, R98.reuse ;  /* 0x00000062c4c47220 */ /* 0x082fe20000410000 */
[----:B------:R-:W-:Y:S02]  /*a490*/  MUFU.EX2 R80, R80 ;  /* 0x0000005000507308 */ /* 0x000fe40000000800 */
[----:B------:R-:W-:Y:S01]  /*a4a0*/  FMNMX.FTZ R14, R106, R13, !PT ;  /* 0x0000000d6a0e7209 */ /* 0x000fe20007810000 */
[-C--:B------:R-:W-:Y:S02]  /*a4b0*/  FMUL.FTZ R197, R197, R98.reuse ;  /* 0x00000062c5c57220 */ /* 0x080fe40000410000 */
[----:B------:R-:W-:Y:S01]  /*a4c0*/  FMUL.FTZ R192, R192, R98 ;  /* 0x00000062c0c07220 */ /* 0x000fe20000410000 */
[----:B------:R-:W-:Y:S01]  /*a4d0*/  FMNMX.FTZ R13, R3, R14, !PT ;  /* 0x0000000e030d7209 */ /* 0x000fe20007810000 */
[-C--:B------:R-:W-:Y:S02]  /*a4e0*/  FMUL.FTZ R193, R193, R98.reuse ;  /* 0x00000062c1c17220 */ /* 0x080fe40000410000 */
[-C--:B------:R-:W-:Y:S01]  /*a4f0*/  FMUL.FTZ R204, R204, R98.reuse ;  /* 0x00000062cccc7220 */ /* 0x080fe20000410000 */
[----:B------:R-:W-:Y:S01]  /*a500*/  FMNMX.FTZ R13, R2, R13, !PT ;  /* 0x0000000d020d7209 */ /* 0x000fe20007810000 */
[-C--:B------:R-:W-:Y:S01]  /*a510*/  FMUL.FTZ R205, R205, R98.reuse ;  /* 0x00000062cdcd7220 */ /* 0x080fe20000410000 */
[----:B------:R-:W-:Y:S01]  /*a520*/  MUFU.EX2 R79, R79 ;  /* 0x0000004f004f7308 */ /* 0x000fe20000000800 */
[-C--:B------:R-:W-:Y:S01]  /*a530*/  FMUL.FTZ R200, R200, R98.reuse ;  /* 0x00000062c8c87220 */ /* 0x080fe20000410000 */
[----:B------:R-:W-:Y:S01]  /*a540*/  FMNMX.FTZ R13, R0, R13, !PT ;  /* 0x0000000d000d7209 */ /* 0x000fe20007810000 */
[----:B------:R-:W-:-:S02]  /*a550*/  FMUL.FTZ R201, R201, R98 ;  /* 0x00000062c9c97220 */ /* 0x000fc40000410000 */
[----:B------:R-:W-:Y:S01]  /*a560*/  FFMA.FTZ R95, R181, R98, R95 ;  /* 0x00000062b55f7223 */ /* 0x000fe2000001005f */
[----:B------:R-:W-:Y:S02]  /*a570*/  FMNMX.FTZ R13, R24, R13, !PT ;  /* 0x0000000d180d7209 */ /* 0x000fe40007810000 */
[----:B------:R-:W-:Y:S01]  /*a580*/  MUFU.EX2 R78, R78 ;  /* 0x0000004e004e7308 */ /* 0x000fe20000000800 */
[----:B------:R-:W-:Y:S02]  /*a590*/  FADD.FTZ R95, R94, R95 ;  /* 0x0000005f5e5f7221 */ /* 0x000fe40000010000 */
[----:B------:R-:W1:Y:S02]  /*a5a0*/  SHFL.BFLY PT, R14, R13, 0x2, 0x1f ;  /* 0x0c401f000d0e7f89 */ /* 0x000e6400000e0000 */
[----:B------:R-:W-:-:S03]  /*a5b0*/  FADD.FTZ R86, R86, R95 ;  /* 0x0000005f56567221 */ /* 0x000fc60000010000 */
[----:B------:R-:W-:Y:S01]  /*a5c0*/  MUFU.EX2 R77, R77 ;  /* 0x0000004d004d7308 */ /* 0x000fe20000000800 */
[----:B------:R-:W-:-:S07]  /*a5d0*/  FADD.FTZ R85, R85, R86 ;  /* 0x0000005655557221 */ /* 0x000fce0000010000 */
[----:B------:R-:W-:Y:S08]  /*a5e0*/  MUFU.EX2 R76, R76 ;  /* 0x0000004c004c7308 */ /* 0x000ff00000000800 */
[----:B------:R-:W-:Y:S01]  /*a5f0*/  MUFU.EX2 R75, R75 ;  /* 0x0000004b004b7308 */ /* 0x000fe20000000800 */
[----:B-1----:R-:W-:Y:S02]  /*a600*/  FMNMX.FTZ R14, R13, R14, !PT ;  /* 0x0000000e0d0e7209 */ /* 0x002fe40007810000 */
[----:B------:R-:W-:-:S03]  /*a610*/  FMNMX.FTZ R13, R5, R28, !PT ;  /* 0x0000001c050d7209 */ /* 0x000fc60007810000 */
[----:B------:R-:W1:Y:S01]  /*a620*/  SHFL.BFLY PT, R89, R14, 0x1, 0x1f ;  /* 0x0c201f000e597f89 */ /* 0x000e6200000e0000 */
[----:B------:R-:W-:Y:S01]  /*a630*/  FMNMX.FTZ R13, R4, R13, !PT ;  /* 0x0000000d040d7209 */ /* 0x000fe20007810000 */
[----:B------:R-:W-:Y:S03]  /*a640*/  MUFU.EX2 R74, R74 ;  /* 0x0000004a004a7308 */ /* 0x000fe60000000800 */
[----:B------:R-:W-:-:S04]  /*a650*/  FMNMX.FTZ R13, R6, R13, !PT ;  /* 0x0000000d060d7209 */ /* 0x000fc80007810000 */
[----:B------:R-:W-:Y:S01]  /*a660*/  FMNMX.FTZ R13, R136, R13, !PT ;  /* 0x0000000d880d7209 */ /* 0x000fe20007810000 */
[----:B------:R-:W-:Y:S03]  /*a670*/  MUFU.EX2 R73, R73 ;  /* 0x0000004900497308 */ /* 0x000fe60000000800 */
[----:B------:R-:W-:-:S04]  /*a680*/  FMNMX.FTZ R13, R172, R13, !PT ;  /* 0x0000000dac0d7209 */ /* 0x000fc80007810000 */
[----:B------:R-:W-:Y:S01]  /*a690*/  FMNMX.FTZ R13, R104, R13, !PT ;  /* 0x0000000d680d7209 */ /* 0x000fe20007810000 */
[----:B------:R-:W-:Y:S03]  /*a6a0*/  MUFU.EX2 R71, R71 ;  /* 0x0000004700477308 */ /* 0x000fe60000000800 */
[----:B------:R-:W-:Y:S02]  /*a6b0*/  FMNMX.FTZ R13, R174, R13, !PT ;  /* 0x0000000dae0d7209 */ /* 0x000fe40007810000 */
[----:B-1----:R-:W-:Y:S02]  /*a6c0*/  FMNMX.FTZ R89, R14, R89, !PT ;  /* 0x000000590e597209 */ /* 0x002fe40007810000 */
[----:B------:R-:W-:Y:S01]  /*a6d0*/  FMNMX.FTZ R14, R7, R25, !PT ;  /* 0x00000019070e7209 */ /* 0x000fe20007810000 */
[----:B------:R-:W-:Y:S01]  /*a6e0*/  MUFU.EX2 R70, R70 ;  /* 0x0000004600467308 */ /* 0x000fe20000000800 */
[----:B------:R-:W-:Y:S01]  /*a6f0*/  FMNMX.FTZ R13, R186, R13, !PT ;  /* 0x0000000dba0d7209 */ /* 0x000fe20007810000 */
[----:B------:R-:W-:Y:S01]  /*a700*/  FMUL.FTZ R99, R89, c[0x0][0x23c] ;  /* 0x00008f0059637a20 */ /* 0x000fe20000410000 */
        /* <DEDUP_REMOVED lines=61> */
[----:B------:R-:W-:Y:S01]  /*aae0*/  FSETP.NEU.FTZ.AND P3, PT, R89, -INF , PT ;  /* 0xff8000005900780b */ /* 0x000fe20003f7d000 */
[----:B------:R-:W1:Y:S01]  /*aaf0*/  SHFL.BFLY PT, R12, R13, 0x2, 0x1f ;  /* 0x0c401f000d0c7f89 */ /* 0x000e6200000e0000 */
[----:B------:R-:W-:Y:S01]  /*ab00*/  FMNMX.FTZ R14, R125, R14, !PT ;  /* 0x0000000e7d0e7209 */ /* 0x000fe20007810000 */
[----:B------:R-:W-:Y:S01]  /*ab10*/  MUFU.EX2 R57, R57 ;  /* 0x0000003900397308 */ /* 0x000fe20000000800 */
[----:B------:R-:W-:-:S02]  /*ab20*/  FSEL R99, R99, RZ, P3 ;  /* 0x000000ff63637208 */ /* 0x000fc40001800000 */
[----:B------:R-:W-:Y:S02]  /*ab30*/  FMNMX.FTZ R14, R119, R14, !PT ;  /* 0x0000000e770e7209 */ /* 0x000fe40007810000 */
[----:B------:R-:W-:Y:S01]  /*ab40*/  FSEL R17, R89, RZ, P3 ;  /* 0x000000ff59117208 */ /* 0x000fe20001800000 */
[--C-:B------:R-:W-:Y:S01]  /*ab50*/  FFMA.FTZ R40, R8, c[0x0][0x23c], -R99.reuse ;  /* 0x00008f0008287a23 */ /* 0x100fe20000010863 */
[----:B------:R-:W-:Y:S01]  /*ab60*/  FMNMX.FTZ R14, R111, R14, !PT ;  /* 0x0000000e6f0e7209 */ /* 0x000fe20007810000 */
[--C-:B------:R-:W-:Y:S02]  /*ab70*/  FFMA.FTZ R42, R88, c[0x0][0x23c], -R99.reuse ;  /* 0x00008f00582a7a23 */ /* 0x100fe40000010863 */
        /* <DEDUP_REMOVED lines=11> */
[----:B-1----:R-:W-:Y:S01]  /*ac30*/  FMNMX.FTZ R12, R13, R12, !PT ;  /* 0x0000000c0d0c7209 */ /* 0x002fe20007810000 */
[--C-:B------:R-:W-:Y:S01]  /*ac40*/  FFMA.FTZ R35, R26, c[0x0][0x23c], -R99.reuse ;  /* 0x00008f001a237a23 */ /* 0x100fe20000010863 */
[----:B------:R-:W1:Y:S01]  /*ac50*/  SHFL.BFLY PT, R14, R87, 0x2, 0x1f ;  /* 0x0c401f00570e7f89 */ /* 0x000e6200000e0000 */
[----:B------:R-:W-:Y:S02]  /*ac60*/  FFMA.FTZ R36, R100, c[0x0][0x23c], -R99 ;  /* 0x00008f0064247a23 */ /* 0x000fe40000010863 */
[----:B------:R-:W-:Y:S01]  /*ac70*/  FADD.FTZ R100, R132, -R17 ;  /* 0x8000001184647221 */ /* 0x000fe20000010000 */
[----:B------:R-:W2:Y:S01]  /*ac80*/  SHFL.BFLY PT, R13, R12, 0x1, 0x1f ;  /* 0x0c201f000c0d7f89 */ /* 0x000ea200000e0000 */
[--C-:B------:R-:W-:Y:S01]  /*ac90*/  FFMA.FTZ R56, R108, c[0x0][0x23c], -R99.reuse ;  /* 0x00008f006c387a23 */ /* 0x100fe20000010863 */
[----:B------:R-:W-:Y:S01]  /*aca0*/  MUFU.EX2 R49, R49 ;  /* 0x0000003100317308 */ /* 0x000fe20000000800 */
[--C-:B------:R-:W-:Y:S01]  /*acb0*/  FFMA.FTZ R55, R170, c[0x0][0x23c], -R99.reuse ;  /* 0x00008f00aa377a23 */ /* 0x100fe20000010863 */
[----:B------:R-:W-:Y:S01]  /*acc0*/  LDSM.16.MT88.4 R16, [R231+0x4400] ;  /* 0x00440000e710783b */ /* 0x000fe20000004200 */
[--C-:B------:R-:W-:Y:S01]  /*acd0*/  FFMA.FTZ R54, R184, c[0x0][0x23c], -R99.reuse ;  /* 0x00008f00b8367a23 */ /* 0x100fe20000010863 */
[-C--:B------:R-:W-:Y:S01]  /*ace0*/  MOV R132, R89.reuse ;  /* 0x0000005900847202 */ /* 0x080fe20000000f00 */
[----:B------:R-:W-:Y:S01]  /*acf0*/  FMUL.FTZ R100, R100, c[0x0][0x23c] ;  /* 0x00008f0064647a20 */ /* 0x000fe20000410000 */
[----:B------:R-:W-:Y:S01]  /*ad00*/  @P0 MOV R132, R89 ;  /* 0x0000005900840202 */ /* 0x000fe20000000f00 */
[--C-:B------:R-:W-:Y:S01]  /*ad10*/  FFMA.FTZ R53, R188, c[0x0][0x23c], -R99.reuse ;  /* 0x00008f00bc357a23 */ /* 0x100fe20000010863 */
[----:B------:R-:W3:Y:S01]  /*ad20*/  MUFU.EX2 R56, R56 ;  /* 0x0000003800387308 */ /* 0x000ee20000000800 */
[----:B------:R-:W-:-:S02]  /*ad30*/  FFMA.FTZ R52, R238, c[0x0][0x23c], -R99 ;  /* 0x00008f00ee347a23 */ /* 0x000fc40000010863 */
[--C-:B------:R-:W-:Y:S02]  /*ad40*/  FFMA.FTZ R51, R240, c[0x0][0x23c], -R99.reuse ;  /* 0x00008f00f0337a23 */ /* 0x100fe40000010863 */
[--C-:B------:R-:W-:Y:S02]  /*ad50*/  FFMA.FTZ R50, R242, c[0x0][0x23c], -R99.reuse ;  /* 0x00008f00f2327a23 */ /* 0x100fe40000010863 */
[--C-:B------:R-:W-:Y:S01]  /*ad60*/  FFMA.FTZ R48, R244, c[0x0][0x23c], -R99.reuse ;  /* 0x00008f00f4307a23 */ /* 0x100fe20000010863 */
[----:B------:R-:W-:Y:S01]  /*ad70*/  MUFU.EX2 R55, R55 ;  /* 0x0000003700377308 */ /* 0x000fe20000000800 */
[--C-:B------:R-:W-:Y:S01]  /*ad80*/  FFMA.FTZ R47, R246, c[0x0][0x23c], -R99.reuse ;  /* 0x00008f00f62f7a23 */ /* 0x100fe20000010863 */
[----:B-1----:R-:W-:Y:S01]  /*ad90*/  FMNMX.FTZ R87, R87, R14, !PT ;  /* 0x0000000e57577209 */ /* 0x002fe20007810000 */
[--C-:B------:R-:W-:Y:S02]  /*ada0*/  FFMA.FTZ R46, R248, c[0x0][0x23c], -R99.reuse ;  /* 0x00008f00f82e7a23 */ /* 0x100fe40000010863 */
[--C-:B------:R-:W-:Y:S01]  /*adb0*/  FFMA.FTZ R45, R250, c[0x0][0x23c], -R99.reuse ;  /* 0x00008f00fa2d7a23 */ /* 0x100fe20000010863 */
[----:B--2---:R-:W-:Y:S01]  /*adc0*/  FMNMX.FTZ R88, R12, R13, !PT ;  /* 0x0000000d0c587209 */ /* 0x004fe20007810000 */
[----:B------:R-:W1:Y:S01]  /*add0*/  SHFL.BFLY PT, R8, R87, 0x1, 0x1f ;  /* 0x0c201f0057087f89 */ /* 0x000e6200000e0000 */
[----:B------:R-:W2:Y:S01]  /*ade0*/  MUFU.EX2 R54, R54 ;  /* 0x0000003600367308 */ /* 0x000ea20000000800 */
[----:B---3--:R-:W-:Y:S01]  /*adf0*/  F2FP.PACK_AB R21, R56, R93 ;  /* 0x0000005d3815723e */ /* 0x008fe200000000ff */
[----:B------:R-:W-:Y:S01]  /*ae00*/  FFMA.FTZ R44, R252, c[0x0][0x23c], -R99 ;  /* 0x00008f00fc2c7a23 */ /* 0x000fe20000010863 */
[C---:B------:R-:W-:Y:S01]  /*ae10*/  FSETP.NEU.FTZ.AND P2, PT, R88.reuse, -INF , PT ;  /* 0xff8000005800780b */ /* 0x040fe20003f5d000 */
[----:B------:R-:W-:-:S02]  /*ae20*/  FMUL.FTZ R113, R88, c[0x0][0x23c] ;  /* 0x00008f0058717a20 */ /* 0x000fc40000410000 */
[--C-:B------:R-:W-:Y:S02]  /*ae30*/  FFMA.FTZ R43, R187, c[0x0][0x23c], -R99.reuse ;  /* 0x00008f00bb2b7a23 */ /* 0x100fe40000010863 */
[----:B------:R-:W3:Y:S01]  /*ae40*/  MUFU.EX2 R100, R100 ;  /* 0x0000006400647308 */ /* 0x000ee20000000800 */
[----:B------:R-:W-:Y:S01]  /*ae50*/  FSEL R113, R113, RZ, P2 ;  /* 0x000000ff71717208 */ /* 0x000fe20001000000 */
[--C-:B------:R-:W-:Y:S02]  /*ae60*/  FFMA.FTZ R124, R124, c[0x0][0x23c], -R99.reuse ;  /* 0x00008f007c7c7a23 */ /* 0x100fe40000010863 */
[----:B------:R-:W-:Y:S02]  /*ae70*/  FFMA.FTZ R3, R3, c[0x0][0x23c], -R99 ;  /* 0x00008f0003037a23 */ /* 0x000fe40000010863 */
[--C-:B------:R-:W-:Y:S01]  /*ae80*/  FFMA.FTZ R34, R4, c[0x0][0x23c], -R113.reuse ;  /* 0x00008f0004227a23 */ /* 0x100fe20000010871 */
[----:B------:R-:W-:Y:S01]  /*ae90*/  FSEL R4, R88, RZ, P2 ;  /* 0x000000ff58047208 */ /* 0x000fe20001000000 */
[--C-:B------:R-:W-:Y:S01]  /*aea0*/  FFMA.FTZ R33, R6, c[0x0][0x23c], -R113.reuse ;  /* 0x00008f0006217a23 */ /* 0x100fe20000010871 */
[----:B--2---:R-:W-:Y:S01]  /*aeb0*/  F2FP.PACK_AB R23, R54, R55 ;  /* 0x000000373617723e */ /* 0x004fe200000000ff */
[----:B------:R-:W-:Y:S01]  /*aec0*/  FFMA.FTZ R91, R28, c[0x0][0x23c], -R113 ;  /* 0x00008f001c5b7a23 */ /* 0x000fe20000010871 */
[----:B------:R-:W-:Y:S01]  /*aed0*/  MUFU.EX2 R53, R53 ;  /* 0x0000003500357308 */ /* 0x000fe20000000800 */
[----:B------:R-:W-:-:S02]  /*aee0*/  FADD.FTZ R4, R5, -R4 ;  /* 0x8000000405047221 */ /* 0x000fc40000010000 */
[--C-:B------:R-:W-:Y:S01]  /*aef0*/  FFMA.FTZ R32, R136, c[0x0][0x23c], -R113.reuse ;  /* 0x00008f0088207a23 */ /* 0x100fe20000010871 */
[----:B-1----:R-:W-:Y:S01]  /*af00*/  FMNMX.FTZ R87, R87, R8, !PT ;  /* 0x0000000857577209 */ /* 0x002fe20007810000 */
[--C-:B------:R-:W-:Y:S01]  /*af10*/  FFMA.FTZ R30, R104, c[0x0][0x23c], -R113.reuse ;  /* 0x00008f00681e7a23 */ /* 0x100fe20000010871 */
[----:B------:R-:W1:Y:S01]  /*af20*/  LDSM.16.MT88.4 R8, [R231+0x4000] ;  /* 0x00400000e708783b */ /* 0x000e620000004200 */
[--C-:B------:R-:W-:Y:S01]  /*af30*/  FFMA.FTZ R31, R172, c[0x0][0x23c], -R113.reuse ;  /* 0x00008f00ac1f7a23 */ /* 0x100fe20000010871 */
[C---:B------:R-:W-:Y:S01]  /*af40*/  FSETP.NEU.FTZ.AND P1, PT, R87.reuse, -INF , PT ;  /* 0xff8000005700780b */ /* 0x040fe20003f3d000 */
[C---:B------:R-:W-:Y:S01]  /*af50*/  FMUL.FTZ R102, R87.reuse, c[0x0][0x23c] ;  /* 0x00008f0057667a20 */ /* 0x040fe20000410000 */
[----:B------:R-:W-:Y:S01]  /*af60*/  MUFU.EX2 R91, R91 ;  /* 0x0000005b005b7308 */ /* 0x000fe20000000800 */
[--C-:B------:R-:W-:Y:S01]  /*af70*/  FFMA.FTZ R29, R174, c[0x0][0x23c], -R113.reuse ;  /* 0x00008f00ae1d7a23 */ /* 0x100fe20000010871 */
[----:B------:R-:W-:Y:S01]  /*af80*/  FSEL R6, R87, RZ, P1 ;  /* 0x000000ff57067208 */ /* 0x000fe20000800000 */
[----:B------:R-:W-:Y:S01]  /*af90*/  FFMA.FTZ R28, R186, c[0x0][0x23c], -R113 ;  /* 0x00008f00ba1c7a23 */ /* 0x000fe20000010871 */
[----:B------:R-:W-:Y:S01]  /*afa0*/  FSEL R102, R102, RZ, P1 ;  /* 0x000000ff66667208 */ /* 0x000fe20000800000 */
[----:B---3--:R-:W-:-:S02]  /*afb0*/  FMUL.FTZ R198, R198, R100 ;  /* 0x00000064c6c67220 */ /* 0x008fc40000410000 */
[----:B------:R-:W-:Y:S01]  /*afc0*/  FADD.FTZ R6, R7, -R6 ;  /* 0x8000000607067221 */ /* 0x000fe20000010000 */
[----:B------:R-:W2:Y:S01]  /*afd0*/  MUFU.EX2 R34, R34 ;  /* 0x0000002200227308 */ /* 0x000ea20000000800 */
[--C-:B------:R-:W-:Y:S02]  /*afe0*/  FFMA.FTZ R27, R97, c[0x0][0x23c], -R102.reuse ;  /* 0x00008f00611b7a23 */ /* 0x100fe40000010866 */
[----:B------:R-:W-:Y:S02]  /*aff0*/  FMUL.FTZ R97, R4, c[0x0][0x23c] ;  /* 0x00008f0004617a20 */ /* 0x000fe40000410000 */
[----:B------:R-:W-:Y:S02]  /*b000*/  FMUL.FTZ R96, R6, c[0x0][0x23c] ;  /* 0x00008f0006607a20 */ /* 0x000fe40000410000 */
[----:B------:R-:W3:Y:S01]  /*b010*/  LDSM.16.MT88.4 R4, [R230+0x4000] ;  /* 0x00400000e604783b */ /* 0x000ee20000004200 */
[--C-:B------:R-:W-:Y:S01]  /*b020*/  FFMA.FTZ R92, R25, c[0x0][0x23c], -R102.reuse ;  /* 0x00008f00195c7a23 */ /* 0x100fe20000010866 */
[----:B------:R-:W-:Y:S01]  /*b030*/  MUFU.EX2 R33, R33 ;  /* 0x0000002100217308 */ /* 0x000fe20000000800 */
[----:B------:R-:W-:-:S02]  /*b040*/  FFMA.FTZ R26, R163, c[0x0][0x23c], -R102 ;  /* 0x00008f00a31a7a23 */ /* 0x000fc40000010866 */
[--C-:B------:R-:W-:Y:S02]  /*b050*/  FFMA.FTZ R25, R165, c[0x0][0x23c], -R102.reuse ;  /* 0x00008f00a5197a23 */ /* 0x100fe40000010866 */
[--C-:B------:R-:W-:Y:S01]  /*b060*/  FFMA.FTZ R103, R103, c[0x0][0x23c], -R102.reuse ;  /* 0x00008f0067677a23 */ /* 0x100fe20000010866 */
[----:B--2---:R-:W-:Y:S02]  /*b070*/  F2FP.PACK_AB R12, R34, R91 ;  /* 0x0000005b220c723e */ /* 0x004fe400000000ff */
[----:B------:R-:W2:Y:S01]  /*b080*/  MUFU.EX2 R32, R32 ;  /* 0x0000002000207308 */ /* 0x000ea20000000800 */
[--C-:B------:R-:W-:Y:S02]  /*b090*/  FFMA.FTZ R104, R115, c[0x0][0x23c], -R102.reuse ;  /* 0x00008f0073687a23 */ /* 0x100fe40000010866 */
[--C-:B------:R-:W-:Y:S02]  /*b0a0*/  FFMA.FTZ R108, R117, c[0x0][0x23c], -R102.reuse ;  /* 0x00008f00756c7a23 */ /* 0x100fe40000010866 */
[----:B------:R-:W-:-:S02]  /*b0b0*/  FFMA.FTZ R109, R109, c[0x0][0x23c], -R102 ;  /* 0x00008f006d6d7a23 */ /* 0x000fc40000010866 */
[-C--:B------:R-:W-:Y:S01]  /*b0c0*/  FMUL.FTZ R199, R199, R100.reuse ;  /* 0x00000064c7c77220 */ /* 0x080fe20000410000 */
[----:B------:R-:W-:Y:S01]  /*b0d0*/  MUFU.EX2 R92, R92 ;  /* 0x0000005c005c7308 */ /* 0x000fe20000000800 */
[-C--:B------:R-:W-:Y:S02]  /*b0e0*/  FMUL.FTZ R194, R194, R100.reuse ;  /* 0x00000064c2c27220 */ /* 0x080fe40000410000 */
[-C--:B------:R-:W-:Y:S02]  /*b0f0*/  FMUL.FTZ R195, R195, R100.reuse ;  /* 0x00000064c3c37220 */ /* 0x080fe40000410000 */
[-C--:B------:R-:W-:Y:S02]  /*b100*/  FMUL.FTZ R206, R206, R100.reuse ;  /* 0x00000064cece7220 */ /* 0x080fe40000410000 */
[-C--:B------:R-:W-:Y:S01]  /*b110*/  FMUL.FTZ R207, R207, R100.reuse ;  /* 0x00000064cfcf7220 */ /* 0x080fe20000410000 */
[----:B------:R-:W4:Y:S01]  /*b120*/  MUFU.EX2 R27, R27 ;  /* 0x0000001b001b7308 */ /* 0x000f220000000800 */
[----:B--2---:R-:W-:Y:S01]  /*b130*/  F2FP.PACK_AB R14, R32, R33 ;  /* 0x00000021200e723e */ /* 0x004fe200000000ff */
[----:B------:R-:W-:-:S02]  /*b140*/  FMUL.FTZ R202, R202, R100 ;  /* 0x00000064caca7220 */ /* 0x000fc40000410000 */
[----:B------:R-:W-:Y:S02]  /*b150*/  FMUL.FTZ R203, R203, R100 ;  /* 0x00000064cbcb7220 */ /* 0x000fe40000410000 */
[C---:B-1----:R-:W-:Y:S01]  /*b160*/  HMMA.16816.F32 R204, R20.reuse, R8, R204 ;  /* 0x0000000814cc723c */ /* 0x042fe200000018cc */
[--C-:B------:R-:W-:Y:S01]  /*b170*/  FFMA.FTZ R115, R126, c[0x0][0x23c], -R113.reuse ;  /* 0x00008f007e737a23 */ /* 0x100fe20000010871 */
[----:B------:R-:W-:Y:S01]  /*b180*/  MUFU.EX2 R26, R26 ;  /* 0x0000001a001a7308 */ /* 0x000fe20000000800 */
[--C-:B------:R-:W-:Y:S02]  /*b190*/  FFMA.FTZ R117, R122, c[0x0][0x23c], -R113.reuse ;  /* 0x00008f007a757a23 */ /* 0x100fe40000010871 */
[--C-:B------:R-:W-:Y:S02]  /*b1a0*/  FFMA.FTZ R114, R114, c[0x0][0x23c], -R113.reuse ;  /* 0x00008f0072727a23 */ /* 0x100fe40000010871 */
[----:B------:R-:W-:Y:S01]  /*b1b0*/  FFMA.FTZ R120, R120, c[0x0][0x23c], -R113 ;  /* 0x00008f0078787a23 */ /* 0x000fe20000010871 */
[----:B---3--:R-:W-:Y:S01]  /*b1c0*/  HMMA.16816.F32 R196, R20, R4, R196 ;  /* 0x0000000414c4723c */ /* 0x008fe200000018c4 */
[--C-:B------:R-:W-:Y:S01]  /*b1d0*/  FFMA.FTZ R122, R161, c[0x0][0x23c], -R102.reuse ;  /* 0x00008f00a17a7a23 */ /* 0x100fe20000010866 */
[----:B------:R-:W1:Y:S01]  /*b1e0*/  MUFU.EX2 R25, R25 ;  /* 0x0000001900197308 */ /* 0x000e620000000800 */
[----:B----4-:R-:W-:Y:S01]  /*b1f0*/  F2FP.PACK_AB R13, R27, R92 ;  /* 0x0000005c1b0d723e */ /* 0x010fe200000000ff */
[----:B------:R-:W-:-:S02]  /*b200*/  FFMA.FTZ R121, R121, c[0x0][0x23c], -R102 ;  /* 0x00008f0079797a23 */ /* 0x000fc40000010866 */
[--C-:B------:R-:W-:Y:S02]  /*b210*/  FFMA.FTZ R126, R155, c[0x0][0x23c], -R102.reuse ;  /* 0x00008f009b7e7a23 */ /* 0x100fe40000010866 */
[C---:B------:R-:W-:Y:S01]  /*b220*/  HMMA.16816.F32 R192, R20.reuse, R6, R192 ;  /* 0x0000000614c0723c */ /* 0x040fe200000018c0 */
[--C-:B------:R-:W-:Y:S01]  /*b230*/  FFMA.FTZ R141, R153, c[0x0][0x23c], -R102.reuse ;  /* 0x00008f00998d7a23 */ /* 0x100fe20000010866 */
[----:B------:R-:W2:Y:S01]  /*b240*/  MUFU.EX2 R97, R97 ;  /* 0x0000006100617308 */ /* 0x000ea20000000800 */
[--C-:B------:R-:W-:Y:S02]  /*b250*/  FFMA.FTZ R153, R148, c[0x0][0x23c], -R113.reuse ;  /* 0x00008f0094997a23 */ /* 0x100fe40000010871 */
[--C-:B------:R-:W-:Y:S02]  /*b260*/  FFMA.FTZ R140, R150, c[0x0][0x23c], -R113.reuse ;  /* 0x00008f00968c7a23 */ /* 0x100fe40000010871 */
[--C-:B------:R-:W-:Y:S01]  /*b270*/  FFMA.FTZ R148, R152, c[0x0][0x23c], -R113.reuse ;  /* 0x00008f0098947a23 */ /* 0x100fe20000010871 */
[----:B------:R-:W-:Y:S01]  /*b280*/  HMMA.16816.F32 R200, R20, R10, R200 ;  /* 0x0000000a14c8723c */ /* 0x000fe200000018c8 */
[----:B------:R-:W-:Y:S01]  /*b290*/  FFMA.FTZ R155, R160, c[0x0][0x23c], -R113 ;  /* 0x00008f00a09b7a23 */ /* 0x000fe20000010871 */
[----:B------:R-:W3:Y:S01]  /*b2a0*/  MUFU.EX2 R96, R96 ;  /* 0x0000006000607308 */ /* 0x000ee20000000800 */
[----:B-1----:R-:W-:Y:S01]  /*b2b0*/  F2FP.PACK_AB R15, R25, R26 ;  /* 0x0000001a190f723e */ /* 0x002fe200000000ff */
[----:B------:R-:W-:-:S02]  /*b2c0*/  FFMA.FTZ R147, R147, c[0x0][0x23c], -R102 ;  /* 0x00008f0093937a23 */ /* 0x000fc40000010866 */
[--C-:B------:R-:W-:Y:S01]  /*b2d0*/  FFMA.FTZ R150, R139, c[0x0][0x23c], -R102.reuse ;  /* 0x00008f008b967a23 */ /* 0x100fe20000010866 */
[----:B------:R-:W-:Y:S01]  /*b2e0*/  F2FP.PACK_AB R20, R83, R84 ;  /* 0x000000545314723e */ /* 0x000fe200000000ff */
[----:B------:R-:W-:Y:S01]  /*b2f0*/  FFMA.FTZ R137, R137, c[0x0][0x23c], -R102 ;  /* 0x00008f0089897a23 */ /* 0x000fe20000010866 */
[----:B------:R-:W-:Y:S01]  /*b300*/  F2FP.PACK_AB R22, R81, R82 ;  /* 0x000000525116723e */ /* 0x000fe200000000ff */
[-C--:B--2---:R-:W-:Y:S01]  /*b310*/  FMUL.FTZ R220, R220, R97.reuse ;  /* 0x00000061dcdc7220 */ /* 0x084fe20000410000 */
[----:B------:R-:W-:Y:S01]  /*b320*/  MUFU.EX2 R31, R31 ;  /* 0x0000001f001f7308 */ /* 0x000fe20000000800 */
[-C--:B------:R-:W-:Y:S02]  /*b330*/  FMUL.FTZ R221, R221, R97.reuse ;  /* 0x00000061dddd7220 */ /* 0x080fe40000410000 */
[-C--:B------:R-:W-:Y:S02]  /*b340*/  FMUL.FTZ R216, R216, R97.reuse ;  /* 0x00000061d8d87220 */ /* 0x080fe40000410000 */
[----:B------:R-:W-:-:S02]  /*b350*/  FMUL.FTZ R217, R217, R97 ;  /* 0x00000061d9d97220 */ /* 0x000fc40000410000 */
[-C--:B---3--:R-:W-:Y:S01]  /*b360*/  FMUL.FTZ R222, R222, R96.reuse ;  /* 0x00000060dede7220 */ /* 0x088fe20000410000 */
[----:B------:R-:W1:Y:S01]  /*b370*/  MUFU.EX2 R30, R30 ;  /* 0x0000001e001e7308 */ /* 0x000e620000000800 */
[-C--:B------:R-:W-:Y:S02]  /*b380*/  FMUL.FTZ R223, R223, R96.reuse ;  /* 0x00000060dfdf7220 */ /* 0x080fe40000410000 */
[-C--:B------:R-:W-:Y:S02]  /*b390*/  FMUL.FTZ R218, R218, R96.reuse ;  /* 0x00000060dada7220 */ /* 0x080fe40000410000 */
[-C--:B------:R-:W-:Y:S02]  /*b3a0*/  FMUL.FTZ R219, R219, R96.reuse ;  /* 0x00000060dbdb7220 */ /* 0x080fe40000410000 */
[-C--:B------:R-:W-:Y:S01]  /*b3b0*/  FMUL.FTZ R212, R212, R97.reuse ;  /* 0x00000061d4d47220 */ /* 0x080fe20000410000 */
[----:B------:R-:W-:Y:S01]  /*b3c0*/  HMMA.16816.F32 R220, R12, R8, R220 ;  /* 0x000000080cdc723c */ /* 0x000fe200000018dc */
[----:B------:R-:W-:Y:S01]  /*b3d0*/  FMUL.FTZ R213, R213, R97 ;  /* 0x00000061d5d57220 */ /* 0x000fe20000410000 */
[----:B------:R-:W-:Y:S01]  /*b3e0*/  MUFU.EX2 R29, R29 ;  /* 0x0000001d001d7308 */ /* 0x000fe20000000800 */
[----:B------:R-:W-:-:S02]  /*b3f0*/  FMUL.FTZ R214, R214, R96 ;  /* 0x00000060d6d67220 */ /* 0x000fc40000410000 */
[-C--:B------:R-:W-:Y:S02]  /*b400*/  FMUL.FTZ R215, R215, R96.reuse ;  /* 0x00000060d7d77220 */ /* 0x080fe40000410000 */
[-C--:B------:R-:W-:Y:S01]  /*b410*/  FMUL.FTZ R208, R208, R97.reuse ;  /* 0x00000061d0d07220 */ /* 0x080fe20000410000 */
[C---:B------:R-:W-:Y:S01]  /*b420*/  HMMA.16816.F32 R216, R12.reuse, R10, R216 ;  /* 0x0000000a0cd8723c */ /* 0x040fe200000018d8 */
[----:B------:R-:W-:Y:S01]  /*b430*/  FMUL.FTZ R209, R209, R97 ;  /* 0x00000061d1d17220 */ /* 0x000fe20000410000 */
[----:B------:R-:W2:Y:S01]  /*b440*/  MUFU.EX2 R28, R28 ;  /* 0x0000001c001c7308 */ /* 0x000ea20000000800 */
[-C--:B------:R-:W-:Y:S01]  /*b450*/  FMUL.FTZ R210, R210, R96.reuse ;  /* 0x00000060d2d27220 */ /* 0x080fe20000410000 */
[----:B------:R-:W-:Y:S01]  /*b460*/  LDSM.16.MT88.4 R8, [R231+0x4800] ;  /* 0x00480000e708783b */ /* 0x000fe20000004200 */
[----:B------:R-:W-:Y:S02]  /*b470*/  FMUL.FTZ R211, R211, R96 ;  /* 0x00000060d3d37220 */ /* 0x000fe40000410000 */
[----:B------:R-:W-:Y:S01]  /*b480*/  FFMA.FTZ R152, R151, c[0x0][0x23c], -R102 ;  /* 0x00008f0097987a23 */ /* 0x000fe20000010866 */
[----:B------:R-:W-:Y:S01]  /*b490*/  HMMA.16816.F32 R212, R12, R4, R212 ;  /* 0x000000040cd4723c */ /* 0x000fe200000018d4 */
[--C-:B------:R-:W-:Y:S01]  /*b4a0*/  FFMA.FTZ R151, R146, c[0x0][0x23c], -R113.reuse ;  /* 0x00008f0092977a23 */ /* 0x100fe20000010871 */
[----:B------:R-:W-:Y:S01]  /*b4b0*/  MUFU.EX2 R103, R103 ;  /* 0x0000006700677308 */ /* 0x000fe20000000800 */
[----:B------:R-:W-:-:S02]  /*b4c0*/  FFMA.FTZ R161, R154, c[0x0][0x23c], -R113 ;  /* 0x00008f009aa17a23 */ /* 0x000fc40000010871 */
[--C-:B------:R-:W-:Y:S02]  /*b4d0*/  FFMA.FTZ R146, R135, c[0x0][0x23c], -R102.reuse ;  /* 0x00008f0087927a23 */ /* 0x100fe40000010866 */
[----:B-1----:R-:W-:Y:S01]  /*b4e0*/  F2FP.PACK_AB R4, R30, R31 ;  /* 0x0000001f1e04723e */ /* 0x002fe200000000ff */
[----:B------:R-:W-:Y:S01]  /*b4f0*/  HMMA.16816.F32 R208, R12, R6, R208 ;  /* 0x000000060cd0723c */ /* 0x000fe200000018d0 */
[----:B------:R-:W1:Y:S01]  /*b500*/  LDSM.16.MT88.4 R12, [R230+0x4400] ;  /* 0x00440000e60c783b */ /* 0x000e620000004200 */
[----:B------:R-:W3:Y:S01]  /*b510*/  MUFU.EX2 R104, R104 ;  /* 0x0000006800687308 */ /* 0x000ee20000000800 */
[--C-:B------:R-:W-:Y:S02]  /*b520*/  FFMA.FTZ R134, R134, c[0x0][0x23c], -R113.reuse ;  /* 0x00008f0086867a23 */ /* 0x100fe40000010871 */
[----:B------:R-:W-:Y:S02]  /*b530*/  FFMA.FTZ R142, R142, c[0x0][0x23c], -R113 ;  /* 0x00008f008e8e7a23 */ /* 0x000fe40000010871 */
[----:B--2---:R-:W-:Y:S01]  /*b540*/  F2FP.PACK_AB R6, R28, R29 ;  /* 0x0000001d1c06723e */ /* 0x004fe200000000ff */
[----:B------:R-:W-:-:S02]  /*b550*/  FFMA.FTZ R129, R129, c[0x0][0x23c], -R102 ;  /* 0x00008f0081817a23 */ /* 0x000fc40000010866 */
[----:B------:R-:W-:Y:S01]  /*b560*/  MUFU.EX2 R108, R108 ;  /* 0x0000006c006c7308 */ /* 0x000fe20000000800 */
[--C-:B------:R-:W-:Y:S02]  /*b570*/  FFMA.FTZ R135, R145, c[0x0][0x23c], -R102.reuse ;  /* 0x00008f0091877a23 */ /* 0x100fe40000010866 */
[----:B------:R-:W-:Y:S02]  /*b580*/  FFMA.FTZ R154, R143, c[0x0][0x23c], -R102 ;  /* 0x00008f008f9a7a23 */ /* 0x000fe40000010866 */
[----:B------:R-:W-:Y:S02]  /*b590*/  FFMA.FTZ R160, R162, c[0x0][0x23c], -R99 ;  /* 0x00008f00a2a07a23 */ /* 0x000fe40000010863 */
[--C-:B------:R-:W-:Y:S01]  /*b5a0*/  FFMA.FTZ R143, R130, c[0x0][0x23c], -R113.reuse ;  /* 0x00008f00828f7a23 */ /* 0x100fe20000010871 */
[----:B------:R-:W2:Y:S01]  /*b5b0*/  MUFU.EX2 R109, R109 ;  /* 0x0000006d006d7308 */ /* 0x000ea20000000800 */
[----:B---3--:R-:W-:Y:S01]  /*b5c0*/  F2FP.PACK_AB R5, R104, R103 ;  /* 0x000000676805723e */ /* 0x008fe200000000ff */
[----:B------:R-:W-:-:S02]  /*b5d0*/  FFMA.FTZ R145, R164, c[0x0][0x23c], -R113 ;  /* 0x00008f00a4917a23 */ /* 0x000fc40000010871 */
[--C-:B------:R-:W-:Y:S02]  /*b5e0*/  FFMA.FTZ R162, R127, c[0x0][0x23c], -R102.reuse ;  /* 0x00008f007fa27a23 */ /* 0x100fe40000010866 */
[--C-:B------:R-:W-:Y:S02]  /*b5f0*/  FFMA.FTZ R128, R128, c[0x0][0x23c], -R113.reuse ;  /* 0x00008f0080807a23 */ /* 0x100fe40000010871 */
[----:B------:R-:W3:Y:S01]  /*b600*/  MUFU.EX2 R52, R52 ;  /* 0x0000003400347308 */ /* 0x000ee20000000800 */
[----:B------:R-:W-:Y:S02]  /*b610*/  FFMA.FTZ R130, R166, c[0x0][0x23c], -R113 ;  /* 0x00008f00a6827a23 */ /* 0x000fe40000010871 */
[--C-:B------:R-:W-:Y:S02]  /*b620*/  FFMA.FTZ R131, R131, c[0x0][0x23c], -R102.reuse ;  /* 0x00008f0083837a23 */ /* 0x100fe40000010866 */
[--C-:B------:R-:W-:Y:S02]  /*b630*/  FFMA.FTZ R127, R159, c[0x0][0x23c], -R102.reuse ;  /* 0x00008f009f7f7a23 */ /* 0x100fe40000010866 */
[----:B------:R-:W-:Y:S01]  /*b640*/  FFMA.FTZ R164, R157, c[0x0][0x23c], -R102 ;  /* 0x00008f009da47a23 */ /* 0x000fe20000010866 */
[----:B--2---:R-:W-:Y:S01]  /*b650*/  F2FP.PACK_AB R7, R109, R108 ;  /* 0x0000006c6d07723e */ /* 0x004fe200000000ff */
[----:B------:R-:W-:Y:S01]  /*b660*/  MUFU.EX2 R51, R51 ;  /* 0x0000003300337308 */ /* 0x000fe20000000800 */
[----:B------:R-:W-:-:S02]  /*b670*/  FFMA.FTZ R93, R183, R100, R93 ;  /* 0x00000064b75d7223 */ /* 0x000fc4000001005d */
[----:B------:R-:W-:Y:S02]  /*b680*/  FFMA.FTZ R91, R180, R97, R91 ;  /* 0x00000061b45b7223 */ /* 0x000fe4000001005b */
[----:B------:R-:W-:Y:S01]  /*b690*/  FFMA.FTZ R92, R185, R96, R92 ;  /* 0x00000060b95c7223 */ /* 0x000fe2000001005c */
[C---:B------:R-:W-:Y:S01]  /*b6a0*/  HMMA.16816.F32 R220, R4.reuse, R16, R220 ;  /* 0x0000001004dc723c */ /* 0x040fe200000018dc */
[----:B---3--:R-:W-:Y:S01]  /*b6b0*/  F2FP.PACK_AB R21, R52, R53 ;  /* 0x000000353415723e */ /* 0x008fe200000000ff */
[----:B------:R-:W2:Y:S01]  /*b6c0*/  MUFU.EX2 R50, R50 ;  /* 0x0000003200327308 */ /* 0x000ea20000000800 */
[----:B------:R-:W-:Y:S02]  /*b6d0*/  FADD.FTZ R56, R56, R93 ;  /* 0x0000005d38387221 */ /* 0x000fe40000010000 */
[----:B------:R-:W-:Y:S02]  /*b6e0*/  FADD.FTZ R34, R34, R91 ;  /* 0x0000005b22227221 */ /* 0x000fe40000010000 */
[----:B------:R-:W-:Y:S01]  /*b6f0*/  FADD.FTZ R27, R27, R92 ;  /* 0x0000005c1b1b7221 */ /* 0x000fe20000010000 */
[----:B------:R-:W-:Y:S01]  /*b700*/  HMMA.16816.F32 R216, R4, R18, R216 ;  /* 0x0000001204d8723c */ /* 0x000fe200000018d8 */
[----:B------:R-:W-:Y:S01]  /*b710*/  FADD.FTZ R55, R55, R56 ;  /* 0x0000003837377221 */ /* 0x000fe20000010000 */
[----:B------:R-:W-:Y:S01]  /*b720*/  MUFU.EX2 R114, R114 ;  /* 0x0000007200727308 */ /* 0x000fe20000000800 */
[----:B------:R-:W-:-:S02]  /*b730*/  FADD.FTZ R33, R33, R34 ;  /* 0x0000002221217221 */ /* 0x000fc40000010000 */
[----:B------:R-:W-:Y:S02]  /*b740*/  FADD.FTZ R26, R26, R27 ;  /* 0x0000001b1a1a7221 */ /* 0x000fe40000010000 */
[----:B------:R-:W-:Y:S01]  /*b750*/  FADD.FTZ R54, R54, R55 ;  /* 0x0000003736367221 */ /* 0x000fe20000010000 */
[C---:B-1----:R-:W-:Y:S01]  /*b760*/  HMMA.16816.F32 R212, R4.reuse, R12, R212 ;  /* 0x0000000c04d4723c */ /* 0x042fe200000018d4 */
[----:B------:R-:W-:Y:S01]  /*b770*/  FADD.FTZ R32, R32, R33 ;  /* 0x0000002120207221 */ /* 0x000fe20000010000 */
[----:B------:R-:W1:Y:S01]  /*b780*/  MUFU.EX2 R115, R115 ;  /* 0x0000007300737308 */ /* 0x000e620000000800 */
[----:B--2---:R-:W-:Y:S01]  /*b790*/  F2FP.PACK_AB R23, R50, R51 ;  /* 0x000000333217723e */ /* 0x004fe200000000ff */
[----:B------:R-:W-:Y:S02]  /*b7a0*/  FADD.FTZ R26, R25, R26 ;  /* 0x0000001a191a7221 */ /* 0x000fe40000010000 */
[----:B------:R-:W-:Y:S02]  /*b7b0*/  FFMA.FTZ R136, R236, c[0x0][0x23c], -R99 ;  /* 0x00008f00ec887a23 */ /* 0x000fe40000010863 */
[----:B------:R-:W-:Y:S01]  /*b7c0*/  HMMA.16816.F32 R208, R4, R14, R208 ;  /* 0x0000000e04d0723c */ /* 0x000fe200000018d0 */
[----:B------:R-:W2:Y:S01]  /*b7d0*/  LDSM.16.MT88.4 R4, [R230+0x4800] ;  /* 0x00480000e604783b */ /* 0x000ea20000004200 */
[----:B------:R-:W-:Y:S01]  /*b7e0*/  MUFU.EX2 R117, R117 ;  /* 0x0000007500757308 */ /* 0x000fe20000000800 */
[----:B------:R-:W-:-:S02]  /*b7f0*/  FADD.FTZ R84, R84, R85 ;  /* 0x0000005554547221 */ /* 0x000fc40000010000 */
[----:B------:R-:W-:Y:S02]  /*b800*/  FADD.FTZ R53, R53, R54 ;  /* 0x0000003635357221 */ /* 0x000fe40000010000 */
[----:B------:R-:W-:Y:S01]  /*b810*/  FADD.FTZ R31, R31, R32 ;  /* 0x000000201f1f7221 */ /* 0x000fe20000010000 */
[C---:B------:R-:W-:Y:S01]  /*b820*/  HMMA.16816.F32 R196, R20.reuse, R12, R196 ;  /* 0x0000000c14c4723c */ /* 0x040fe200000018c4 */
[----:B------:R-:W-:Y:S01]  /*b830*/  FADD.FTZ R103, R103, R26 ;  /* 0x0000001a67677221 */ /* 0x000fe20000010000 */
[----:B------:R-:W3:Y:S01]  /*b840*/  MUFU.EX2 R120, R120 ;  /* 0x0000007800787308 */ /* 0x000ee20000000800 */
[----:B------:R-:W-:Y:S02]  /*b850*/  FADD.FTZ R83, R83, R84 ;  /* 0x0000005453537221 */ /* 0x000fe40000010000 */
[----:B------:R-:W-:Y:S02]  /*b860*/  FADD.FTZ R52, R52, R53 ;  /* 0x0000003534347221 */ /* 0x000fe40000010000 */
[----:B-1----:R-:W-:Y:S01]  /*b870*/  F2FP.PACK_AB R12, R115, R114 ;  /* 0x00000072730c723e */ /* 0x002fe200000000ff */
[----:B------:R-:W-:Y:S01]  /*b880*/  HMMA.16816.F32 R192, R20, R14, R192 ;  /* 0x0000000e14c0723c */ /* 0x000fe200000018c0 */
[----:B------:R-:W-:Y:S01]  /*b890*/  FADD.FTZ R30, R30, R31 ;  /* 0x0000001f1e1e7221 */ /* 0x000fe20000010000 */
[----:B------:R-:W-:Y:S01]  /*b8a0*/  MUFU.EX2 R122, R122 ;  /* 0x0000007a007a7308 */ /* 0x000fe20000000800 */
[----:B------:R-:W-:-:S02]  /*b8b0*/  FADD.FTZ R103, R104, R103 ;  /* 0x0000006768677221 */ /* 0x000fc40000010000 */
[----:B------:R-:W-:Y:S02]  /*b8c0*/  FADD.FTZ R82, R82, R83 ;  /* 0x0000005352527221 */ /* 0x000fe40000010000 */
[----:B------:R-:W-:Y:S01]  /*b8d0*/  FADD.FTZ R51, R51, R52 ;  /* 0x0000003433337221 */ /* 0x000fe20000010000 */
[C---:B------:R-:W-:Y:S01]  /*b8e0*/  HMMA.16816.F32 R204, R20.reuse, R16, R204 ;  /* 0x0000001014cc723c */ /* 0x040fe200000018cc */
[----:B------:R-:W-:Y:S01]  /*b8f0*/  FADD.FTZ R29, R29, R30 ;  /* 0x0000001e1d1d7221 */ /* 0x000fe20000010000 */
[----:B------:R-:W1:Y:S01]  /*b900*/  MUFU.EX2 R121, R121 ;  /* 0x0000007900797308 */ /* 0x000e620000000800 */
[----:B---3--:R-:W-:Y:S01]  /*b910*/  F2FP.PACK_AB R14, R120, R117 ;  /* 0x00000075780e723e */ /* 0x008fe200000000ff */
[----:B------:R-:W-:Y:S02]  /*b920*/  FADD.FTZ R108, R108, R103 ;  /* 0x000000676c6c7221 */ /* 0x000fe40000010000 */
[----:B------:R-:W-:Y:S02]  /*b930*/  FADD.FTZ R81, R81, R82 ;  /* 0x0000005251517221 */ /* 0x000fe40000010000 */
[----:B------:R-:W-:Y:S01]  /*b940*/  HMMA.16816.F32 R200, R20, R18, R200 ;  /* 0x0000001214c8723c */ /* 0x000fe200000018c8 */
[----:B------:R-:W3:Y:S01]  /*b950*/  LDSM.16.MT88.4 R16, [R231+0x4c00] ;  /* 0x004c0000e710783b */ /* 0x000ee20000004200 */
[----:B------:R-:W-:Y:S01]  /*b960*/  MUFU.EX2 R126, R126 ;  /* 0x0000007e007e7308 */ /* 0x000fe20000000800 */
[----:B------:R-:W-:-:S02]  /*b970*/  FADD.FTZ R50, R50, R51 ;  /* 0x0000003332327221 */ /* 0x000fc40000010000 */
[----:B------:R-:W-:Y:S02]  /*b980*/  FADD.FTZ R29, R28, R29 ;  /* 0x0000001d1c1d7221 */ /* 0x000fe40000010000 */
[----:B------:R-:W-:Y:S01]  /*b990*/  F2FP.PACK_AB R20, R79, R80 ;  /* 0x000000504f14723e */ /* 0x000fe200000000ff */
[----:B------:R-:W-:Y:S01]  /*b9a0*/  FADD.FTZ R109, R109, R108 ;  /* 0x0000006c6d6d7221 */ /* 0x000fe20000010000 */
[----:B------:R-:W-:Y:S01]  /*b9b0*/  F2FP.PACK_AB R22, R77, R78 ;  /* 0x0000004e4d16723e */ /* 0x000fe200000000ff */
[----:B------:R-:W4:Y:S01]  /*b9c0*/  MUFU.EX2 R141, R141 ;  /* 0x0000008d008d7308 */ /* 0x000f220000000800 */
[----:B-1----:R-:W-:Y:S01]  /*b9d0*/  F2FP.PACK_AB R13, R121, R122 ;  /* 0x0000007a790d723e */ /* 0x002fe200000000ff */
[----:B------:R-:W-:Y:S02]  /*b9e0*/  FADD.FTZ R80, R80, R81 ;  /* 0x0000005150507221 */ /* 0x000fe40000010000 */
[----:B------:R-:W-:Y:S02]  /*b9f0*/  FADD.FTZ R114, R114, R29 ;  /* 0x0000001d72727221 */ /* 0x000fe40000010000 */
[----:B------:R-:W-:-:S02]  /*ba00*/  FADD.FTZ R122, R122, R109 ;  /* 0x0000006d7a7a7221 */ /* 0x000fc40000010000 */
[----:B------:R-:W1:Y:S01]  /*ba10*/  MUFU.EX2 R48, R48 ;  /* 0x0000003000307308 */ /* 0x000e620000000800 */
[----:B------:R-:W-:Y:S02]  /*ba20*/  FADD.FTZ R79, R79, R80 ;  /* 0x000000504f4f7221 */ /* 0x000fe40000010000 */
[----:B------:R-:W-:Y:S02]  /*ba30*/  FADD.FTZ R114, R115, R114 ;  /* 0x0000007273727221 */ /* 0x000fe40000010000 */
[----:B------:R-:W-:Y:S02]  /*ba40*/  FADD.FTZ R121, R121, R122 ;  /* 0x0000007a79797221 */ /* 0x000fe40000010000 */
[--C-:B------:R-:W-:Y:S01]  /*ba50*/  FFMA.FTZ R157, R138, c[0x0][0x23c], -R113.reuse ;  /* 0x00008f008a9d7a23 */ /* 0x100fe20000010871 */
[----:B----4-:R-:W-:Y:S01]  /*ba60*/  F2FP.PACK_AB R15, R141, R126 ;  /* 0x0000007e8d0f723e */ /* 0x010fe200000000ff */
[----:B------:R-:W-:Y:S01]  /*ba70*/  MUFU.EX2 R47, R47 ;  /* 0x0000002f002f7308 */ /* 0x000fe20000000800 */
[----:B------:R-:W-:-:S02]  /*ba80*/  FFMA.FTZ R138, R158, c[0x0][0x23c], -R113 ;  /* 0x00008f009e8a7a23 */ /* 0x000fc40000010871 */
[----:B------:R-:W-:Y:S02]  /*ba90*/  FFMA.FTZ R159, R144, c[0x0][0x23c], -R113 ;  /* 0x00008f00909f7a23 */ /* 0x000fe40000010871 */
[----:B------:R-:W-:Y:S01]  /*baa0*/  FFMA.FTZ R158, R119, c[0x0][0x23c], -R102 ;  /* 0x00008f00779e7a23 */ /* 0x000fe20000010866 */
[C---:B------:R-:W-:Y:S01]  /*bab0*/  HMMA.16816.F32 R220, R12.reuse, R8, R220 ;  /* 0x000000080cdc723c */ /* 0x040fe200000018dc */
[----:B-1----:R-:W-:Y:S01]  /*bac0*/  F2FP.PACK_AB R21, R48, R49 ;  /* 0x000000313015723e */ /* 0x002fe200000000ff */
[----:B------:R-:W1:Y:S01]  /*bad0*/  MUFU.EX2 R46, R46 ;  /* 0x0000002e002e7308 */ /* 0x000e620000000800 */
[----:B------:R-:W-:Y:S02]  /*bae0*/  FADD.FTZ R49, R49, R50 ;  /* 0x0000003231317221 */ /* 0x000fe40000010000 */
[----:B------:R-:W-:Y:S02]  /*baf0*/  FFMA.FTZ R139, R168, c[0x0][0x23c], -R99 ;  /* 0x00008f00a88b7a23 */ /* 0x000fe40000010863 */
[----:B------:R-:W-:Y:S01]  /*bb00*/  FADD.FTZ R48, R48, R49 ;  /* 0x0000003130307221 */ /* 0x000fe20000010000 */
[----:B------:R-:W-:Y:S01]  /*bb10*/  HMMA.16816.F32 R216, R12, R10, R216 ;  /* 0x0000000a0cd8723c */ /* 0x000fe200000018d8 */
[----:B------:R-:W-:Y:S01]  /*bb20*/  FFMA.FTZ R156, R156, c[0x0][0x23c], -R113 ;  /* 0x00008f009c9c7a23 */ /* 0x000fe20000010871 */
[----:B------:R-:W-:Y:S01]  /*bb30*/  MUFU.EX2 R140, R140 ;  /* 0x0000008c008c7308 */ /* 0x000fe20000000800 */
[----:B------:R-:W-:-:S02]  /*bb40*/  FFMA.FTZ R144, R149, c[0x0][0x23c], -R102 ;  /* 0x00008f0095907a23 */ /* 0x000fc40000010866 */
[--C-:B------:R-:W-:Y:S02]  /*bb50*/  FFMA.FTZ R123, R123, c[0x0][0x23c], -R102.reuse ;  /* 0x00008f007b7b7a23 */ /* 0x100fe40000010866 */
[----:B------:R-:W-:Y:S01]  /*bb60*/  FFMA.FTZ R125, R125, c[0x0][0x23c], -R102 ;  /* 0x00008f007d7d7a23 */ /* 0x000fe20000010866 */
[C---:B--2---:R-:W-:Y:S01]  /*bb70*/  HMMA.16816.F32 R212, R12.reuse, R4, R212 ;  /* 0x000000040cd4723c */ /* 0x044fe200000018d4 */
[----:B------:R-:W-:Y:S01]  /*bb80*/  FFMA.FTZ R119, R106, c[0x0][0x23c], -R99 ;  /* 0x00008f006a777a23 */ /* 0x000fe20000010863 */
[----:B------:R-:W2:Y:S01]  /*bb90*/  MUFU.EX2 R153, R153 ;  /* 0x0000009900997308 */ /* 0x000ea20000000800 */
[----:B-1----:R-:W-:Y:S01]  /*bba0*/  F2FP.PACK_AB R23, R46, R47 ;  /* 0x0000002f2e17723e */ /* 0x002fe200000000ff */
[----:B------:R-:W-:Y:S02]  /*bbb0*/  FADD.FTZ R78, R78, R79 ;  /* 0x0000004f4e4e7221 */ /* 0x000fe40000010000 */
[----:B------:R-:W-:Y:S02]  /*bbc0*/  FADD.FTZ R47, R47, R48 ;  /* 0x000000302f2f7221 */ /* 0x000fe40000010000 */
[----:B------:R-:W-:Y:S01]  /*bbd0*/  HMMA.16816.F32 R208, R12, R6, R208 ;  /* 0x000000060cd0723c */ /* 0x000fe200000018d0 */
[----:B------:R-:W1:Y:S01]  /*bbe0*/  LDSM.16.MT88.4 R12, [R230+0x4c00] ;  /* 0x004c0000e60c783b */ /* 0x000e620000004200 */
[----:B------:R-:W-:Y:S01]  /*bbf0*/  MUFU.EX2 R148, R148 ;  /* 0x0000009400947308 */ /* 0x000fe20000000800 */
[----:B------:R-:W-:-:S02]  /*bc00*/  FADD.FTZ R117, R117, R114 ;  /* 0x0000007275757221 */ /* 0x000fc40000010000 */
[----:B------:R-:W-:Y:S02]  /*bc10*/  FADD.FTZ R126, R126, R121 ;  /* 0x000000797e7e7221 */ /* 0x000fe40000010000 */
[----:B------:R-:W-:Y:S01]  /*bc20*/  FADD.FTZ R77, R77, R78 ;  /* 0x0000004e4d4d7221 */ /* 0x000fe20000010000 */
[C---:B------:R-:W-:Y:S01]  /*bc30*/  HMMA.16816.F32 R196, R20.reuse, R4, R196 ;  /* 0x0000000414c4723c */ /* 0x040fe200000018c4 */
[----:B------:R-:W-:Y:S01]  /*bc40*/  FADD.FTZ R46, R46, R47 ;  /* 0x0000002f2e2e7221 */ /* 0x000fe20000010000 */
[----:B------:R-:W4:Y:S01]  /*bc50*/  MUFU.EX2 R155, R155 ;  /* 0x0000009b009b7308 */ /* 0x000f220000000800 */
[----:B------:R-:W-:Y:S02]  /*bc60*/  FADD.FTZ R117, R120, R117 ;  /* 0x0000007578757221 */ /* 0x000fe40000010000 */
[----:B------:R-:W-:Y:S02]  /*bc70*/  FADD.FTZ R126, R141, R126 ;  /* 0x0000007e8d7e7221 */ /* 0x000fe40000010000 */
[----:B--2---:R-:W-:Y:S01]  /*bc80*/  F2FP.PACK_AB R4, R153, R140 ;  /* 0x0000008c9904723e */ /* 0x004fe200000000ff */
[----:B------:R-:W-:Y:S01]  /*bc90*/  HMMA.16816.F32 R192, R20, R6, R192 ;  /* 0x0000000614c0723c */ /* 0x000fe200000018c0 */
[----:B------:R-:W-:Y:S01]  /*bca0*/  FADD.FTZ R140, R140, R117 ;  /* 0x000000758c8c7221 */ /* 0x000fe20000010000 */
[----:B------:R-:W-:Y:S01]  /*bcb0*/  MUFU.EX2 R147, R147 ;  /* 0x0000009300937308 */ /* 0x000fe20000000800 */
[----:B------:R-:W-:-:S02]  /*bcc0*/  FFMA.FTZ R106, R111, c[0x0][0x23c], -R102 ;  /* 0x00008f006f6a7a23 */ /* 0x000fc40000010866 */
[----:B------:R-:W-:Y:S02]  /*bcd0*/  FADD.FTZ R153, R153, R140 ;  /* 0x0000008c99997221 */ /* 0x000fe40000010000 */
[--C-:B------:R-:W-:Y:S01]  /*bce0*/  FFMA.FTZ R107, R107, c[0x0][0x23c], -R102.reuse ;  /* 0x00008f006b6b7a23 */ /* 0x100fe20000010866 */
[C---:B------:R-:W-:Y:S01]  /*bcf0*/  HMMA.16816.F32 R204, R20.reuse, R8, R204 ;  /* 0x0000000814cc723c */ /* 0x040fe200000018cc */
[--C-:B------:R-:W-:Y:S01]  /*bd00*/  FFMA.FTZ R105, R105, c[0x0][0x23c], -R102.reuse ;  /* 0x00008f0069697a23 */ /* 0x100fe20000010866 */
[----:B------:R-:W2:Y:S01]  /*bd10*/  MUFU.EX2 R150, R150 ;  /* 0x0000009600967308 */ /* 0x000ea20000000800 */
[----:B----4-:R-:W-:Y:S01]  /*bd20*/  F2FP.PACK_AB R6, R155, R148 ;  /* 0x000000949b06723e */ /* 0x010fe200000000ff */
[----:B------:R-:W-:Y:S02]  /*bd30*/  FADD.FTZ R148, R148, R153 ;  /* 0x0000009994947221 */ /* 0x000fe40000010000 */
[----:B------:R-:W-:Y:S02]  /*bd40*/  FFMA.FTZ R102, R101, c[0x0][0x23c], -R102 ;  /* 0x00008f0065667a23 */ /* 0x000fe40000010866 */
[----:B------:R-:W-:Y:S01]  /*bd50*/  HMMA.16816.F32 R200, R20, R10, R200 ;  /* 0x0000000a14c8723c */ /* 0x000fe200000018c8 */
[----:B------:R-:W4:Y:S01]  /*bd60*/  LDSM.16.MT88.4 R8, [R231+0x5000] ;  /* 0x00500000e708783b */ /* 0x000f220000004200 */
[----:B------:R-:W-:Y:S01]  /*bd70*/  MUFU.EX2 R137, R137 ;  /* 0x0000008900897308 */ /* 0x000fe20000000800 */
[----:B------:R-:W-:-:S02]  /*bd80*/  FADD.FTZ R155, R155, R148 ;  /* 0x000000949b9b7221 */ /* 0x000fc40000010000 */
[----:B------:R-:W-:Y:S02]  /*bd90*/  FFMA.FTZ R118, R118, c[0x0][0x23c], -R113 ;  /* 0x00008f0076767a23 */ /* 0x000fe40000010871 */
[----:B------:R-:W-:Y:S01]  /*bda0*/  F2FP.PACK_AB R20, R75, R76 ;  /* 0x0000004c4b14723e */ /* 0x000fe200000000ff */
[----:B------:R-:W-:Y:S01]  /*bdb0*/  FADD.FTZ R76, R76, R77 ;  /* 0x0000004d4c4c7221 */ /* 0x000fe20000010000 */
[----:B------:R-:W-:Y:S01]  /*bdc0*/  F2FP.PACK_AB R22, R73, R74 ;  /* 0x0000004a4916723e */ /* 0x000fe200000000ff */
[----:B------:R-:W5:Y:S01]  /*bdd0*/  MUFU.EX2 R152, R152 ;  /* 0x0000009800987308 */ /* 0x000f620000000800 */
[C---:B--2---:R-:W-:Y:S01]  /*bde0*/  F2FP.PACK_AB R5, R150.reuse, R147 ;  /* 0x000000939605723e */ /* 0x044fe200000000ff */
[----:B------:R-:W-:Y:S02]  /*bdf0*/  FADD.FTZ R147, R147, R126 ;  /* 0x0000007e93937221 */ /* 0x000fe40000010000 */
[----:B------:R-:W-:Y:S02]  /*be00*/  FADD.FTZ R75, R75, R76 ;  /* 0x0000004c4b4b7221 */ /* 0x000fe40000010000 */
[----:B------:R-:W-:-:S02]  /*be10*/  FADD.FTZ R150, R150, R147 ;  /* 0x0000009396967221 */ /* 0x000fc40000010000 */
[----:B------:R-:W-:Y:S01]  /*be20*/  MUFU.EX2 R45, R45 ;  /* 0x0000002d002d7308 */ /* 0x000fe20000000800 */
[----:B------:R-:W-:Y:S02]  /*be30*/  FADD.FTZ R74, R74, R75 ;  /* 0x0000004b4a4a7221 */ /* 0x000fe40000010000 */
[----:B------:R-:W-:Y:S02]  /*be40*/  FFMA.FTZ R24, R24, c[0x0][0x23c], -R99 ;  /* 0x00008f0018187a23 */ /* 0x000fe40000010863 */
[----:B------:R-:W-:Y:S01]  /*be50*/  FADD.FTZ R73, R73, R74 ;  /* 0x0000004a49497221 */ /* 0x000fe20000010000 */
[----:B-----5:R-:W-:Y:S02]  /*be60*/  F2FP.PACK_AB R7, R152, R137 ;  /* 0x000000899807723e */ /* 0x020fe400000000ff */
[----:B------:R-:W2:Y:S01]  /*be70*/  MUFU.EX2 R44, R44 ;  /* 0x0000002c002c7308 */ /* 0x000ea20000000800 */
[----:B------:R-:W-:-:S04]  /*be80*/  FADD.FTZ R137, R137, R150 ;  /* 0x0000009689897221 */ /* 0x000fc80000010000 */
[----:B------:R-:W-:Y:S01]  /*be90*/  FADD.FTZ R152, R152, R137 ;  /* 0x0000008998987221 */ /* 0x000fe20000010000 */
[C---:B---3--:R-:W-:Y:S02]  /*bea0*/  HMMA.16816.F32 R220, R4.reuse, R16, R220 ;  /* 0x0000001004dc723c */ /* 0x048fe400000018dc */
[----:B------:R-:W-:Y:S06]  /*beb0*/  MUFU.EX2 R43, R43 ;  /* 0x0000002b002b7308 */ /* 0x000fec0000000800 */
[----:B------:R-:W-:Y:S02]  /*bec0*/  HMMA.16816.F32 R216, R4, R18, R216 ;  /* 0x0000001204d8723c */ /* 0x000fe400000018d8 */
[----:B------:R-:W3:Y:S01]  /*bed0*/  MUFU.EX2 R42, R42 ;  /* 0x0000002a002a7308 */ /* 0x000ee20000000800 */
[----:B--2---:R-:W-:Y:S01]  /*bee0*/  F2FP.PACK_AB R21, R44, R45 ;  /* 0x0000002d2c15723e */ /* 0x004fe200000000ff */
[----:B------:R-:W-:-:S04]  /*bef0*/  FADD.FTZ R45, R45, R46 ;  /* 0x0000002e2d2d7221 */ /* 0x000fc80000010000 */
[C---:B-1----:R-:W-:Y:S01]  /*bf00*/  HMMA.16816.F32 R212, R4.reuse, R12, R212 ;  /* 0x0000000c04d4723c */ /* 0x042fe200000018d4 */
[----:B------:R-:W-:Y:S01]  /*bf10*/  FADD.FTZ R44, R44, R45 ;  /* 0x0000002d2c2c7221 */ /* 0x000fe20000010000 */
[----:B------:R-:W-:Y:S06]  /*bf20*/  MUFU.EX2 R134, R134 ;  /* 0x0000008600867308 */ /* 0x000fec0000000800 */
[----:B------:R-:W-:Y:S01]  /*bf30*/  HMMA.16816.F32 R208, R4, R14, R208 ;  /* 0x0000000e04d0723c */ /* 0x000fe200000018d0 */
[----:B------:R-:W1:Y:S01]  /*bf40*/  LDSM.16.MT88.4 R4, [R230+0x5000] ;  /* 0x00500000e604783b */ /* 0x000e620000004200 */
[----:B------:R-:W2:Y:S01]  /*bf50*/  MUFU.EX2 R151, R151 ;  /* 0x0000009700977308 */ /* 0x000ea20000000800 */
[----:B---3--:R-:W-:Y:S01]  /*bf60*/  F2FP.PACK_AB R23, R42, R43 ;  /* 0x0000002b2a17723e */ /* 0x008fe200000000ff */
[----:B------:R-:W-:-:S04]  /*bf70*/  FADD.FTZ R43, R43, R44 ;  /* 0x0000002c2b2b7221 */ /* 0x000fc80000010000 */
[----:B------:R-:W-:Y:S02]  /*bf80*/  FADD.FTZ R42, R42, R43 ;  /* 0x0000002b2a2a7221 */ /* 0x000fe40000010000 */
[----:B------:R-:W-:Y:S01]  /*bf90*/  MUFU.EX2 R142, R142 ;  /* 0x0000008e008e7308 */ /* 0x000fe20000000800 */
[C---:B------:R-:W-:Y:S07]  /*bfa0*/  HMMA.16816.F32 R196, R20.reuse, R12, R196 ;  /* 0x0000000c14c4723c */ /* 0x040fee00000018c4 */
[----:B------:R-:W3:Y:S01]  /*bfb0*/  MUFU.EX2 R161, R161 ;  /* 0x000000a100a17308 */ /* 0x000ee20000000800 */
[----:B------:R-:W-:Y:S01]  /*bfc0*/  HMMA.16816.F32 R192, R20, R14, R192 ;  /* 0x0000000e14c0723c */ /* 0x000fe200000018c0 */
[----:B--2---:R-:W-:Y:S01]  /*bfd0*/  F2FP.PACK_AB R12, R151, R134 ;  /* 0x00000086970c723e */ /* 0x004fe200000000ff */
[----:B------:R-:W-:-:S04]  /*bfe0*/  FADD.FTZ R134, R134, R155 ;  /* 0x0000009b86867221 */ /* 0x000fc80000010000 */
[----:B------:R-:W-:Y:S01]  /*bff0*/  FADD.FTZ R151, R151, R134 ;  /* 0x0000008697977221 */ /* 0x000fe20000010000 */
[----:B------:R-:W-:Y:S01]  /*c000*/  MUFU.EX2 R129, R129 ;  /* 0x0000008100817308 */ /* 0x000fe20000000800 */
[C---:B------:R-:W-:Y:S07]  /*c010*/  HMMA.16816.F32 R204, R20.reuse, R16, R204 ;  /* 0x0000001014cc723c */ /* 0x040fee00000018cc */
[----:B------:R-:W2:Y:S01]  /*c020*/  MUFU.EX2 R146, R146 ;  /* 0x0000009200927308 */ /* 0x000ea20000000800 */
[----:B---3--:R-:W-:Y:S01]  /*c030*/  F2FP.PACK_AB R14, R161, R142 ;  /* 0x0000008ea10e723e */ /* 0x008fe200000000ff */
[----:B------:R-:W-:Y:S01]  /*c040*/  HMMA.16816.F32 R200, R20, R18, R200 ;  /* 0x0000001214c8723c */ /* 0x000fe200000018c8 */
[----:B------:R-:W3:Y:S01]  /*c050*/  LDSM.16.MT88.4 R16, [R231+0x5400] ;  /* 0x00540000e710783b */ /* 0x000ee20000004200 */
[----:B------:R-:W-:-:S04]  /*c060*/  FADD.FTZ R142, R142, R151 ;  /* 0x000000978e8e7221 */ /* 0x000fc80000010000 */
[----:B------:R-:W-:Y:S01]  /*c070*/  MUFU.EX2 R135, R135 ;  /* 0x0000008700877308 */ /* 0x000fe20000000800 */
[----:B------:R-:W-:Y:S01]  /*c080*/  F2FP.PACK_AB R20, R71, R72 ;  /* 0x000000484714723e */ /* 0x000fe200000000ff */
[----:B------:R-:W-:Y:S01]  /*c090*/  FADD.FTZ R72, R72, R73 ;  /* 0x0000004948487221 */ /* 0x000fe20000010000 */
[----:B------:R-:W-:Y:S01]  /*c0a0*/  F2FP.PACK_AB R22, R69, R70 ;  /* 0x000000464516723e */ /* 0x000fe200000000ff */
[----:B------:R-:W-:Y:S02]  /*c0b0*/  FADD.FTZ R161, R161, R142 ;  /* 0x0000008ea1a17221 */ /* 0x000fe40000010000 */
[----:B------:R-:W-:Y:S02]  /*c0c0*/  FADD.FTZ R71, R71, R72 ;  /* 0x0000004847477221 */ /* 0x000fe40000010000 */
[----:B------:R-:W5:Y:S01]  /*c0d0*/  MUFU.EX2 R154, R154 ;  /* 0x0000009a009a7308 */ /* 0x000f620000000800 */
[----:B--2---:R-:W-:Y:S01]  /*c0e0*/  F2FP.PACK_AB R13, R146, R129 ;  /* 0x00000081920d723e */ /* 0x004fe200000000ff */
[----:B------:R-:W-:-:S02]  /*c0f0*/  FADD.FTZ R129, R129, R152 ;  /* 0x0000009881817221 */ /* 0x000fc40000010000 */
[----:B------:R-:W-:Y:S02]  /*c100*/  FADD.FTZ R70, R70, R71 ;  /* 0x0000004746467221 */ /* 0x000fe40000010000 */
[----:B------:R-:W-:Y:S02]  /*c110*/  FADD.FTZ R146, R146, R129 ;  /* 0x0000008192927221 */ /* 0x000fe40000010000 */
[----:B------:R-:W2:Y:S01]  /*c120*/  MUFU.EX2 R41, R41 ;  /* 0x0000002900297308 */ /* 0x000ea20000000800 */
[----:B------:R-:W-:Y:S01]  /*c130*/  FADD.FTZ R69, R69, R70 ;  /* 0x0000004645457221 */ /* 0x000fe20000010000 */
[----:B-----5:R-:W-:-:S06]  /*c140*/  F2FP.PACK_AB R15, R154, R135 ;  /* 0x000000879a0f723e */ /* 0x020fcc00000000ff */
[----:B------:R-:W-:Y:S01]  /*c150*/  MUFU.EX2 R39, R39 ;  /* 0x0000002700277308 */ /* 0x000fe20000000800 */
[----:B------:R-:W-:-:S04]  /*c160*/  FADD.FTZ R135, R135, R146 ;  /* 0x0000009287877221 */ /* 0x000fc80000010000 */
[----:B------:R-:W-:Y:S01]  /*c170*/  FADD.FTZ R154, R154, R135 ;  /* 0x000000879a9a7221 */ /* 0x000fe20000010000 */
[----:B----4-:R-:W-:Y:S01]  /*c180*/  HMMA.16816.F32 R220, R12, R8, R220 ;  /* 0x000000080cdc723c */ /* 0x010fe200000018dc */
[----:B--2---:R-:W-:Y:S01]  /*c190*/  F2FP.PACK_AB R21, R40, R41 ;  /* 0x000000292815723e */ /* 0x004fe200000000ff */
[----:B------:R-:W2:Y:S01]  /*c1a0*/  MUFU.EX2 R38, R38 ;  /* 0x0000002600267308 */ /* 0x000ea20000000800 */
[----:B------:R-:W-:-:S04]  /*c1b0*/  FADD.FTZ R41, R41, R42 ;  /* 0x0000002a29297221 */ /* 0x000fc80000010000 */
[----:B------:R-:W-:Y:S01]  /*c1c0*/  FADD.FTZ R40, R40, R41 ;  /* 0x0000002928287221 */ /* 0x000fe20000010000 */
[C---:B------:R-:W-:Y:S02]  /*c1d0*/  HMMA.16816.F32 R216, R12.reuse, R10, R216 ;  /* 0x0000000a0cd8723c */ /* 0x040fe400000018d8 */
[----:B------:R-:W-:Y:S06]  /*c1e0*/  MUFU.EX2 R128, R128 ;  /* 0x0000008000807308 */ /* 0x000fec0000000800 */
[----:B-1----:R-:W-:Y:S02]  /*c1f0*/  HMMA.16816.F32 R212, R12, R4, R212 ;  /* 0x000000040cd4723c */ /* 0x002fe400000018d4 */
[----:B------:R-:W1:Y:S01]  /*c200*/  MUFU.EX2 R143, R143 ;  /* 0x0000008f008f7308 */ /* 0x000e620000000800 */
[----:B--2---:R-:W-:Y:S01]  /*c210*/  F2FP.PACK_AB R23, R38, R39 ;  /* 0x000000272617723e */ /* 0x004fe200000000ff */
[----:B------:R-:W-:-:S04]  /*c220*/  FADD.FTZ R39, R39, R40 ;  /* 0x0000002827277221 */ /* 0x000fc80000010000 */
[----:B------:R-:W-:Y:S01]  /*c230*/  HMMA.16816.F32 R208, R12, R6, R208 ;  /* 0x000000060cd0723c */ /* 0x000fe200000018d0 */
[----:B------:R-:W2:Y:S01]  /*c240*/  LDSM.16.MT88.4 R12, [R230+0x5400] ;  /* 0x00540000e60c783b */ /* 0x000ea20000004200 */
[----:B------:R-:W-:Y:S01]  /*c250*/  MUFU.EX2 R130, R130 ;  /* 0x0000008200827308 */ /* 0x000fe20000000800 */
[----:B------:R-:W-:-:S05]  /*c260*/  FADD.FTZ R38, R38, R39 ;  /* 0x0000002726267221 */ /* 0x000fca0000010000 */
[C---:B------:R-:W-:Y:S02]  /*c270*/  HMMA.16816.F32 R196, R20.reuse, R4, R196 ;  /* 0x0000000414c4723c */ /* 0x040fe400000018c4 */
[----:B------:R-:W4:Y:S05]  /*c280*/  MUFU.EX2 R145, R145 ;  /* 0x0000009100917308 */ /* 0x000f2a0000000800 */
[C---:B-1----:R-:W-:Y:S01]  /*c290*/  F2FP.PACK_AB R4, R143.reuse, R128 ;  /* 0x000000808f04723e */ /* 0x042fe200000000ff */
[----:B------:R-:W-:Y:S01]  /*c2a0*/  HMMA.16816.F32 R192, R20, R6, R192 ;  /* 0x0000000614c0723c */ /* 0x000fe200000018c0 */
[----:B------:R-:W-:Y:S01]  /*c2b0*/  FADD.FTZ R128, R128, R161 ;  /* 0x000000a180807221 */ /* 0x000fe20000010000 */
[----:B------:R-:W-:Y:S03]  /*c2c0*/  MUFU.EX2 R131, R131 ;  /* 0x0000008300837308 */ /* 0x000fe60000000800 */
[----:B------:R-:W-:-:S03]  /*c2d0*/  FADD.FTZ R143, R143, R128 ;  /* 0x000000808f8f7221 */ /* 0x000fc60000010000 */
[----:B------:R-:W-:Y:S02]  /*c2e0*/  HMMA.16816.F32 R204, R20, R8, R204 ;  /* 0x0000000814cc723c */ /* 0x000fe400000018cc */
[----:B------:R-:W1:Y:S01]  /*c2f0*/  MUFU.EX2 R162, R162 ;  /* 0x000000a200a27308 */ /* 0x000e620000000800 */
[----:B----4-:R-:W-:Y:S01]  /*c300*/  F2FP.PACK_AB R6, R145, R130 ;  /* 0x000000829106723e */ /* 0x010fe200000000ff */
[----:B------:R-:W-:-:S04]  /*c310*/  FADD.FTZ R130, R130, R143 ;  /* 0x0000008f82827221 */ /* 0x000fc80000010000 */
[----:B------:R-:W-:Y:S01]  /*c320*/  HMMA.16816.F32 R200, R20, R10, R200 ;  /* 0x0000000a14c8723c */ /* 0x000fe200000018c8 */
[----:B------:R-:W4:Y:S01]  /*c330*/  LDSM.16.MT88.4 R8, [R231+0x5800] ;  /* 0x00580000e708783b */ /* 0x000f220000004200 */
[----:B------:R-:W-:Y:S01]  /*c340*/  MUFU.EX2 R127, R127 ;  /* 0x0000007f007f7308 */ /* 0x000fe20000000800 */
[----:B------:R-:W-:-:S04]  /*c350*/  FADD.FTZ R145, R145, R130 ;  /* 0x0000008291917221 */ /* 0x000fc80000010000 */
[----:B------:R-:W-:Y:S01]  /*c360*/  F2FP.PACK_AB R20, R67, R68 ;  /* 0x000000444314723e */ /* 0x000fe200000000ff */
[----:B------:R-:W-:Y:S01]  /*c370*/  FADD.FTZ R68, R68, R69 ;  /* 0x0000004544447221 */ /* 0x000fe20000010000 */
[----:B------:R-:W-:Y:S01]  /*c380*/  F2FP.PACK_AB R22, R65, R66 ;  /* 0x000000424116723e */ /* 0x000fe200000000ff */
[----:B------:R-:W5:Y:S01]  /*c390*/  MUFU.EX2 R164, R164 ;  /* 0x000000a400a47308 */ /* 0x000f620000000800 */
[C---:B-1----:R-:W-:Y:S01]  /*c3a0*/  F2FP.PACK_AB R5, R162.reuse, R131 ;  /* 0x00000083a205723e */ /* 0x042fe200000000ff */
[----:B------:R-:W-:Y:S02]  /*c3b0*/  FADD.FTZ R131, R131, R154 ;  /* 0x0000009a83837221 */ /* 0x000fe40000010000 */
[----:B------:R-:W-:Y:S02]  /*c3c0*/  FADD.FTZ R67, R67, R68 ;  /* 0x0000004443437221 */ /* 0x000fe40000010000 */
[----:B------:R-:W-:Y:S02]  /*c3d0*/  FADD.FTZ R162, R162, R131 ;  /* 0x00000083a2a27221 */ /* 0x000fe40000010000 */
[----:B------:R-:W-:Y:S01]  /*c3e0*/  MUFU.EX2 R37, R37 ;  /* 0x0000002500257308 */ /* 0x000fe20000000800 */
[----:B------:R-:W-:-:S04]  /*c3f0*/  FADD.FTZ R66, R66, R67 ;  /* 0x0000004342427221 */ /* 0x000fc80000010000 */
[----:B------:R-:W-:Y:S01]  /*c400*/  FADD.FTZ R65, R65, R66 ;  /* 0x0000004241417221 */ /* 0x000fe20000010000 */
[----:B-----5:R-:W-:Y:S02]  /*c410*/  F2FP.PACK_AB R7, R164, R127 ;  /* 0x0000007fa407723e */ /* 0x020fe400000000ff */
[----:B------:R-:W1:Y:S01]  /*c420*/  MUFU.EX2 R36, R36 ;  /* 0x0000002400247308 */ /* 0x000e620000000800 */
[----:B------:R-:W-:-:S04]  /*c430*/  FADD.FTZ R127, R127, R162 ;  /* 0x000000a27f7f7221 */ /* 0x000fc80000010000 */
[----:B------:R-:W-:Y:S01]  /*c440*/  FADD.FTZ R127, R164, R127 ;  /* 0x0000007fa47f7221 */ /* 0x000fe20000010000 */
[C---:B---3--:R-:W-:Y:S02]  /*c450*/  HMMA.16816.F32 R220, R4.reuse, R16, R220 ;  /* 0x0000001004dc723c */ /* 0x048fe400000018dc */
[----:B------:R-:W-:Y:S06]  /*c460*/  MUFU.EX2 R35, R35 ;  /* 0x0000002300237308 */ /* 0x000fec0000000800 */
[----:B------:R-:W-:Y:S02]  /*c470*/  HMMA.16816.F32 R216, R4, R18, R216 ;  /* 0x0000001204d8723c */ /* 0x000fe400000018d8 */
[----:B------:R-:W3:Y:S01]  /*c480*/  MUFU.EX2 R136, R136 ;  /* 0x0000008800887308 */ /* 0x000ee20000000800 */
[----:B-1----:R-:W-:Y:S01]  /*c490*/  F2FP.PACK_AB R21, R36, R37 ;  /* 0x000000252415723e */ /* 0x002fe200000000ff */
[----:B------:R-:W-:-:S04]  /*c4a0*/  FADD.FTZ R37, R37, R38 ;  /* 0x0000002625257221 */ /* 0x000fc80000010000 */
[C---:B--2---:R-:W-:Y:S01]  /*c4b0*/  HMMA.16816.F32 R212, R4.reuse, R12, R212 ;  /* 0x0000000c04d4723c */ /* 0x044fe200000018d4 */
[----:B------:R-:W-:Y:S01]  /*c4c0*/  FADD.FTZ R36, R36, R37 ;  /* 0x0000002524247221 */ /* 0x000fe20000010000 */
[----:B------:R-:W-:Y:S06]  /*c4d0*/  MUFU.EX2 R139, R139 ;  /* 0x0000008b008b7308 */ /* 0x000fec0000000800 */
[----:B------:R-:W-:Y:S01]  /*c4e0*/  HMMA.16816.F32 R208, R4, R14, R208 ;  /* 0x0000000e04d0723c */ /* 0x000fe200000018d0 */
[----:B------:R-:W1:Y:S01]  /*c4f0*/  LDSM.16.MT88.4 R4, [R230+0x5800] ;  /* 0x00580000e604783b */ /* 0x000e620000004200 */
[----:B---3--:R-:W-:Y:S01]  /*c500*/  F2FP.PACK_AB R23, R136, R35 ;  /* 0x000000238817723e */ /* 0x008fe200000000ff */
[----:B------:R-:W2:Y:S01]  /*c510*/  MUFU.EX2 R160, R160 ;  /* 0x000000a000a07308 */ /* 0x000ea20000000800 */
[----:B------:R-:W-:-:S04]  /*c520*/  FADD.FTZ R35, R35, R36 ;  /* 0x0000002423237221 */ /* 0x000fc80000010000 */
[----:B------:R-:W-:Y:S01]  /*c530*/  FADD.FTZ R136, R136, R35 ;  /* 0x0000002388887221 */ /* 0x000fe20000010000 */
[C---:B------:R-:W-:Y:S02]  /*c540*/  HMMA.16816.F32 R204, R20.reuse, R16, R204 ;  /* 0x0000001014cc723c */ /* 0x040fe400000018cc */
[----:B------:R-:W-:Y:S05]  /*c550*/  MUFU.EX2 R124, R124 ;  /* 0x0000007c007c7308 */ /* 0x000fea0000000800 */
[----:B------:R-:W-:Y:S01]  /*c560*/  F2FP.PACK_AB R16, R63, R64 ;  /* 0x000000403f10723e */ /* 0x000fe200000000ff */
[----:B------:R-:W-:Y:S01]  /*c570*/  HMMA.16816.F32 R200, R20, R18, R200 ;  /* 0x0000001214c8723c */ /* 0x000fe200000018c8 */
[----:B------:R-:W-:Y:S01]  /*c580*/  FADD.FTZ R64, R64, R65 ;  /* 0x0000004140407221 */ /* 0x000fe20000010000 */
[----:B------:R-:W-:Y:S01]  /*c590*/  MUFU.EX2 R156, R156 ;  /* 0x0000009c009c7308 */ /* 0x000fe20000000800 */
[----:B--2---:R-:W-:Y:S01]  /*c5a0*/  F2FP.PACK_AB R17, R160, R139 ;  /* 0x0000008ba011723e */ /* 0x004fe200000000ff */
[----:B------:R-:W-:-:S02]  /*c5b0*/  FADD.FTZ R139, R139, R136 ;  /* 0x000000888b8b7221 */ /* 0x000fc40000010000 */
[----:B------:R-:W-:Y:S01]  /*c5c0*/  FADD.FTZ R63, R63, R64 ;  /* 0x000000403f3f7221 */ /* 0x000fe20000010000 */
[----:B------:R-:W-:Y:S01]  /*c5d0*/  F2FP.PACK_AB R18, R61, R62 ;  /* 0x0000003e3d12723e */ /* 0x000fe200000000ff */
[----:B------:R-:W-:Y:S01]  /*c5e0*/  HMMA.16816.F32 R196, R20, R12, R196 ;  /* 0x0000000c14c4723c */ /* 0x000fe200000018c4 */
[----:B------:R-:W-:Y:S01]  /*c5f0*/  FADD.FTZ R139, R160, R139 ;  /* 0x0000008ba08b7221 */ /* 0x000fe20000010000 */
[----:B------:R-:W2:Y:S01]  /*c600*/  MUFU.EX2 R157, R157 ;  /* 0x0000009d009d7308 */ /* 0x000ea20000000800 */
[----:B------:R-:W-:-:S04]  /*c610*/  FADD.FTZ R62, R62, R63 ;  /* 0x0000003f3e3e7221 */ /* 0x000fc80000010000 */
[----:B------:R-:W-:Y:S01]  /*c620*/  FADD.FTZ R61, R61, R62 ;  /* 0x0000003e3d3d7221 */ /* 0x000fe20000010000 */
[----:B------:R-:W-:Y:S02]  /*c630*/  HMMA.16816.F32 R192, R20, R14, R192 ;  /* 0x0000000e14c0723c */ /* 0x000fe400000018c0 */
[----:B------:R-:W-:Y:S05]  /*c640*/  MUFU.EX2 R138, R138 ;  /* 0x0000008a008a7308 */ /* 0x000fea0000000800 */
[--C-:B------:R-:W-:Y:S02]  /*c650*/  FFMA.FTZ R21, R116, c[0x0][0x23c], -R113.reuse ;  /* 0x00008f0074157a23 */ /* 0x100fe40000010871 */
[--C-:B------:R-:W-:Y:S01]  /*c660*/  FFMA.FTZ R22, R112, c[0x0][0x23c], -R113.reuse ;  /* 0x00008f0070167a23 */ /* 0x100fe20000010871 */
[----:B------:R-:W3:Y:S01]  /*c670*/  MUFU.EX2 R159, R159 ;  /* 0x0000009f009f7308 */ /* 0x000ee20000000800 */
[----:B--2---:R-:W-:Y:S01]  /*c680*/  F2FP.PACK_AB R12, R157, R156 ;  /* 0x0000009c9d0c723e */ /* 0x004fe200000000ff */
[----:B------:R-:W-:-:S02]  /*c690*/  FFMA.FTZ R23, R110, c[0x0][0x23c], -R113 ;  /* 0x00008f006e177a23 */ /* 0x000fc40000010871 */
[----:B------:R-:W-:-:S04]  /*c6a0*/  FADD.FTZ R156, R156, R145 ;  /* 0x000000919c9c7221 */ /* 0x000fc80000010000 */
[----:B------:R-:W-:Y:S01]  /*c6b0*/  MUFU.EX2 R144, R144 ;  /* 0x0000009000907308 */ /* 0x000fe20000000800 */
[----:B------:R-:W-:-:S07]  /*c6c0*/  FADD.FTZ R157, R157, R156 ;  /* 0x0000009c9d9d7221 */ /* 0x000fce0000010000 */
[----:B------:R-:W2:Y:S01]  /*c6d0*/  MUFU.EX2 R123, R123 ;  /* 0x0000007b007b7308 */ /* 0x000ea20000000800 */
[----:B---3--:R-:W-:Y:S01]  /*c6e0*/  F2FP.PACK_AB R14, R159, R138 ;  /* 0x0000008a9f0e723e */ /* 0x008fe200000000ff */
[----:B------:R-:W-:-:S04]  /*c6f0*/  FADD.FTZ R138, R138, R157 ;  /* 0x0000009d8a8a7221 */ /* 0x000fc80000010000 */
[----:B------:R-:W-:Y:S02]  /*c700*/  FADD.FTZ R159, R159, R138 ;  /* 0x0000008a9f9f7221 */ /* 0x000fe40000010000 */
[----:B------:R-:W-:Y:S08]  /*c710*/  MUFU.EX2 R125, R125 ;  /* 0x0000007d007d7308 */ /* 0x000ff00000000800 */
[----:B------:R-:W3:Y:S01]  /*c720*/  MUFU.EX2 R158, R158 ;  /* 0x0000009e009e7308 */ /* 0x000ee20000000800 */
[----:B--2---:R-:W-:Y:S01]  /*c730*/  F2FP.PACK_AB R13, R123, R144 ;  /* 0x000000907b0d723e */ /* 0x004fe200000000ff */
[----:B------:R-:W-:-:S04]  /*c740*/  FADD.FTZ R144, R144, R127 ;  /* 0x0000007f90907221 */ /* 0x000fc80000010000 */
[----:B------:R-:W-:Y:S02]  /*c750*/  FADD.FTZ R144, R123, R144 ;  /* 0x000000907b907221 */ /* 0x000fe40000010000 */
[----:B------:R-:W2:Y:S01]  /*c760*/  MUFU.EX2 R119, R119 ;  /* 0x0000007700777308 */ /* 0x000ea20000000800 */
[----:B---3--:R-:W-:-:S07]  /*c770*/  F2FP.PACK_AB R15, R158, R125 ;  /* 0x0000007d9e0f723e */ /* 0x008fce00000000ff */
        /* <DEDUP_REMOVED lines=10> */
[C---:B-1----:R-:W-:Y:S02]  /*c820*/  HMMA.16816.F32 R212, R12.reuse, R4, R212 ;  /* 0x000000040cd4723c */ /* 0x042fe400000018d4 */
[----:B------:R-:W-:Y:S06]  /*c830*/  MUFU.EX2 R23, R23 ;  /* 0x0000001700177308 */ /* 0x000fec0000000800 */
[----:B------:R-:W-:Y:S01]  /*c840*/  HMMA.16816.F32 R208, R12, R6, R208 ;  /* 0x000000060cd0723c */ /* 0x000fe200000018d0 */
[----:B------:R-:W1:Y:S01]  /*c850*/  LDSM.16.MT88.4 R12, [R231+0x5c00] ;  /* 0x005c0000e70c783b */ /* 0x000e620000004200 */
[----:B------:R-:W-:Y:S06]  /*c860*/  MUFU.EX2 R106, R106 ;  /* 0x0000006a006a7308 */ /* 0x000fec0000000800 */
[C---:B------:R-:W-:Y:S02]  /*c870*/  HMMA.16816.F32 R204, R16.reuse, R8, R204 ;  /* 0x0000000810cc723c */ /* 0x040fe400000018cc */
[----:B------:R-:W3:Y:S06]  /*c880*/  MUFU.EX2 R107, R107 ;  /* 0x0000006b006b7308 */ /* 0x000eec0000000800 */
[C---:B------:R-:W-:Y:S01]  /*c890*/  HMMA.16816.F32 R200, R16.reuse, R10, R200 ;  /* 0x0000000a10c8723c */ /* 0x040fe200000018c8 */
[----:B------:R-:W4:Y:S01]  /*c8a0*/  LDSM.16.MT88.4 R8, [R230+0x5c00] ;  /* 0x005c0000e608783b */ /* 0x000f220000004200 */
[----:B------:R-:W-:Y:S06]  /*c8b0*/  MUFU.EX2 R105, R105 ;  /* 0x0000006900697308 */ /* 0x000fec0000000800 */
[C---:B------:R-:W-:Y:S02]  /*c8c0*/  HMMA.16816.F32 R196, R16.reuse, R4, R196 ;  /* 0x0000000410c4723c */ /* 0x040fe400000018c4 */
[----:B------:R-:W5:Y:S05]  /*c8d0*/  MUFU.EX2 R102, R102 ;  /* 0x0000006600667308 */ /* 0x000f6a0000000800 */
[--C-:B------:R-:W-:Y:S01]  /*c8e0*/  FFMA.FTZ R4, R2, c[0x0][0x23c], -R99.reuse ;  /* 0x00008f0002047a23 */ /* 0x100fe20000010863 */
[----:B------:R-:W-:Y:S01]  /*c8f0*/  HMMA.16816.F32 R192, R16, R6, R192 ;  /* 0x0000000610c0723c */ /* 0x000fe200000018c0 */
[----:B------:R-:W-:Y:S01]  /*c900*/  FFMA.FTZ R2, R0, c[0x0][0x23c], -R99 ;  /* 0x00008f0000027a23 */ /* 0x000fe20000010863 */
[----:B------:R-:W-:Y:S01]  /*c910*/  MUFU.EX2 R3, R3 ;  /* 0x0000000300037308 */ /* 0x000fe20000000800 */
[----:B------:R-:W-:-:S02]  /*c920*/  MOV R5, R88 ;  /* 0x0000005800057202 */ /* 0x000fc40000000f00 */
[----:B------:R-:W-:Y:S02]  /*c930*/  @P0 MOV R5, R88 ;  /* 0x0000005800050202 */ /* 0x000fe40000000f00 */
[----:B--2---:R-:W-:Y:S01]  /*c940*/  F2FP.PACK_AB R16, R21, R20 ;  /* 0x000000141510723e */ /* 0x004fe200000000ff */
[----:B------:R-:W-:Y:S01]  /*c950*/  FADD.FTZ R20, R20, R159 ;  /* 0x0000009f14147221 */ /* 0x000fe20000010000 */
[----:B---3--:R-:W-:Y:S01]  /*c960*/  F2FP.PACK_AB R17, R107, R106 ;  /* 0x0000006a6b11723e */ /* 0x008fe200000000ff */
[----:B------:R-:W2:Y:S01]  /*c970*/  MUFU.EX2 R0, R4 ;  /* 0x0000000400007308 */ /* 0x000ea20000000800 */
[----:B------:R-:W-:Y:S01]  /*c980*/  F2FP.PACK_AB R18, R23, R22 ;  /* 0x000000161712723e */ /* 0x000fe200000000ff */
[----:B------:R-:W-:Y:S01]  /*c990*/  FADD.FTZ R106, R106, R125 ;  /* 0x0000007d6a6a7221 */ /* 0x000fe20000010000 */
[----:B-----5:R-:W-:Y:S01]  /*c9a0*/  F2FP.PACK_AB R19, R102, R105 ;  /* 0x000000696613723e */ /* 0x020fe200000000ff */
[----:B------:R-:W-:Y:S01]  /*c9b0*/  FADD.FTZ R21, R21, R20 ;  /* 0x0000001415157221 */ /* 0x000fe20000010000 */
[-C--:B------:R-:W-:Y:S01]  /*c9c0*/  MOV R7, R87.reuse ;  /* 0x0000005700077202 */ /* 0x080fe20000000f00 */
[----:B------:R-:W-:Y:S01]  /*c9d0*/  FADD.FTZ R106, R107, R106 ;  /* 0x0000006a6b6a7221 */ /* 0x000fe20000010000 */
[----:B------:R-:W-:Y:S01]  /*c9e0*/  @P0 MOV R7, R87 ;  /* 0x0000005700070202 */ /* 0x000fe20000000f00 */
[----:B------:R-:W-:Y:S01]  /*c9f0*/  MUFU.EX2 R2, R2 ;  /* 0x0000000200027308 */ /* 0x000fe20000000800 */
[----:B------:R-:W-:Y:S01]  /*ca00*/  FADD.FTZ R22, R22, R21 ;  /* 0x0000001516167221 */ /* 0x000fe20000010000 */
[----:B-1----:R-:W-:Y:S01]  /*ca10*/  HMMA.16816.F32 R220, R16, R12, R220 ;  /* 0x0000000c10dc723c */ /* 0x002fe200000018dc */
[----:B------:R-:W-:-:S02]  /*ca20*/  FADD.FTZ R105, R105, R106 ;  /* 0x0000006a69697221 */ /* 0x000fc40000010000 */
[----:B------:R-:W-:Y:S02]  /*ca30*/  FADD.FTZ R180, R23, R22 ;  /* 0x0000001617b47221 */ /* 0x000fe40000010000 */
[----:B------:R-:W-:Y:S01]  /*ca40*/  FADD.FTZ R185, R102, R105 ;  /* 0x0000006966b97221 */ /* 0x000fe20000010000 */
[----:B------:R-:W1:Y:S02]  /*ca50*/  MUFU.EX2 R89, R24 ;  /* 0x0000001800597308 */ /* 0x000e640000000800 */
[C---:B------:R-:W-:Y:S08]  /*ca60*/  HMMA.16816.F32 R216, R16.reuse, R14, R216 ;  /* 0x0000000e10d8723c */ /* 0x040ff000000018d8 */
[C---:B----4-:R-:W-:Y:S08]  /*ca70*/  HMMA.16816.F32 R212, R16.reuse, R8, R212 ;  /* 0x0000000810d4723c */ /* 0x050ff000000018d4 */
[----:B------:R-:W-:Y:S07]  /*ca80*/  HMMA.16816.F32 R208, R16, R10, R208 ;  /* 0x0000000a10d0723c */ /* 0x000fee00000018d0 */
[----:B------:R-:W-:Y:S01]  /*ca90*/  F2FP.PACK_AB R16, R59, R60 ;  /* 0x0000003c3b10723e */ /* 0x000fe200000000ff */
[----:B------:R-:W-:Y:S01]  /*caa0*/  FADD.FTZ R60, R60, R61 ;  /* 0x0000003d3c3c7221 */ /* 0x000fe20000010000 */
[C---:B--2---:R-:W-:Y:S01]  /*cab0*/  F2FP.PACK_AB R17, R0.reuse, R3 ;  /* 0x000000030011723e */ /* 0x044fe200000000ff */
[----:B------:R-:W-:Y:S01]  /*cac0*/  FADD.FTZ R3, R3, R124 ;  /* 0x0000007c03037221 */ /* 0x000fe20000010000 */
[----:B------:R-:W-:Y:S01]  /*cad0*/  F2FP.PACK_AB R18, R57, R58 ;  /* 0x0000003a3912723e */ /* 0x000fe200000000ff */
[----:B------:R-:W-:Y:S01]  /*cae0*/  FADD.FTZ R59, R59, R60 ;  /* 0x0000003c3b3b7221 */ /* 0x000fe20000010000 */
[----:B-1----:R-:W-:Y:S01]  /*caf0*/  F2FP.PACK_AB R19, R89, R2 ;  /* 0x000000025913723e */ /* 0x002fe200000000ff */
[----:B------:R-:W-:-:S02]  /*cb00*/  FADD.FTZ R3, R0, R3 ;  /* 0x0000000300037221 */ /* 0x000fc40000010000 */
[----:B------:R-:W-:Y:S02]  /*cb10*/  FADD.FTZ R58, R58, R59 ;  /* 0x0000003b3a3a7221 */ /* 0x000fe40000010000 */
[----:B------:R-:W-:Y:S02]  /*cb20*/  FADD.FTZ R2, R2, R3 ;  /* 0x0000000302027221 */ /* 0x000fe40000010000 */
[----:B------:R-:W-:Y:S01]  /*cb30*/  HMMA.16816.F32 R204, R16, R12, R204 ;  /* 0x0000000c10cc723c */ /* 0x000fe200000018cc */
[----:B------:R-:W-:Y:S02]  /*cb40*/  FADD.FTZ R181, R57, R58 ;  /* 0x0000003a39b57221 */ /* 0x000fe40000010000 */
[----:B------:R-:W-:-:S05]  /*cb50*/  FADD.FTZ R183, R89, R2 ;  /* 0x0000000259b77221 */ /* 0x000fca0000010000 */
[C---:B------:R-:W-:Y:S08]  /*cb60*/  HMMA.16816.F32 R200, R16.reuse, R14, R200 ;  /* 0x0000000e10c8723c */ /* 0x040ff000000018c8 */
[C---:B------:R-:W-:Y:S08]  /*cb70*/  HMMA.16816.F32 R196, R16.reuse, R8, R196 ;  /* 0x0000000810c4723c */ /* 0x040ff000000018c4 */
[----:B------:R-:W-:Y:S01]  /*cb80*/  HMMA.16816.F32 R192, R16, R10, R192 ;  /* 0x0000000a10c0723c */ /* 0x000fe200000018c0 */
[----:B------:R-:W-:Y:S11]  /*cb90*/  @P0 BRA `(.L_x_133) ;  /* 0x0000001000000947 */ /* 0x000ff60003800000 */
.L_x_129:
[----:B------:R-:W-:-:S12]  /*cba0*/  UIADD3 UR5, UR20, -0x1, URZ ;  /* 0xffffffff14057890 */ /* 0x000fd8000fffe03f */
.L_x_133:
[----:B------:R-:W-:-:S13]  /*cbb0*/  ISETP.LE.AND P0, PT, RZ, UR5, PT ;  /* 0x00000005ff007c0c */ /* 0x000fda000bf03270 */
[----:B------:R-:W-:Y:S05]  /*cbc0*/  @!P0 BRA `(.L_x_134) ;  /* 0x0000469000008947 */ /* 0x000fea0003800000 */
[----:B------:R-:W-:Y:S01]  /*cbd0*/  ULDC.64 UR6, c[0x0][0x1a0] ;  /* 0x0000680000067ab9 */ /* 0x000fe20000000a00 */
[----:B------:R-:W-:Y:S01]  /*cbe0*/  IMAD.MOV.U32 R187, RZ, RZ, R132 ;  /* 0x000000ffffbb7224 */ /* 0x000fe200078e0084 */
[----:B------:R-:W-:Y:S01]  /*cbf0*/  USHF.L.U64.HI UR20, UR6, 0x6, UR7 ;  /* 0x0000000606147899 */ /* 0x000fe20008010207 */
[----:B------:R-:W-:Y:S01]  /*cc00*/  MOV R188, R133 ;  /* 0x0000008500bc7202 */ /* 0x000fe20000000f00 */
[----:B------:R-:W-:Y:S01]  /*cc10*/  USHF.L.U32 UR21, UR6, 0x6, URZ ;  /* 0x0000000606157899 */ /* 0x000fe2000800063f */
[----:B------:R-:W-:Y:S01]  /*cc20*/  IMAD.MOV.U32 R184, RZ, RZ, R7 ;  /* 0x000000ffffb87224 */ /* 0x000fe200078e0007 */
[----:B------:R-:W-:Y:S01]  /*cc30*/  UIMAD.WIDE.U32 UR24, UR6, 0x60, URZ ;  /* 0x00000060061878a5 */ /* 0x000fe2000f8e003f */
[----:B------:R-:W-:Y:S01]  /*cc40*/  MOV R186, R5 ;  /* 0x0000000500ba7202 */ /* 0x000fe20000000f00 */
[----:B------:R-:W-:Y:S01]  /*cc50*/  UIMAD UR26, UR7, 0x60, URZ ;  /* 0x00000060071a78a4 */ /* 0x000fe2000f8e023f */
[----:B------:R-:W-:Y:S01]  /*cc60*/  ISETP.GE.AND P1, PT, R228, c[0x0][0x220], PT ;  /* 0x00008800e4007a0c */ /* 0x000fe20003f26270 */
[----:B------:R-:W-:Y:S01]  /*cc70*/  IMAD.MOV.U32 R233, RZ, RZ, R235 ;  /* 0x000000ffffe97224 */ /* 0x000fe200078e00eb */
[----:B------:R-:W-:-:S02]  /*cc80*/  ULDC.64 UR6, c[0x0][0x198] ;  /* 0x0000660000067ab9 */ /* 0x000fc40000000a00 */
[----:B------:R-:W-:Y:S02]  /*cc90*/  UIMAD.WIDE.U32 UR30, UR6, 0x60, URZ ;  /* 0x00000060061e78a5 */ /* 0x000fe4000f8e003f */
[----:B------:R-:W-:Y:S02]  /*cca0*/  UIMAD UR28, UR7, 0x60, URZ ;  /* 0x00000060071c78a4 */ /* 0x000fe4000f8e023f */
[----:B------:R-:W-:Y:S02]  /*ccb0*/  USHF.L.U64.HI UR22, UR6, 0x6, UR7 ;  /* 0x0000000606167899 */ /* 0x000fe40008010207 */
[----:B------:R-:W-:Y:S02]  /*ccc0*/  USHF.L.U32 UR27, UR6, 0x6, URZ ;  /* 0x00000006061b7899 */ /* 0x000fe4000800063f */
[----:B------:R-:W-:Y:S02]  /*ccd0*/  UIADD3 UR26, UR26, UR25, URZ ;  /* 0x000000191a1a7290 */ /* 0x000fe4000fffe03f */
[----:B------:R-:W-:Y:S01]  /*cce0*/  UIADD3 UR28, UR28, UR31, URZ ;  /* 0x0000001f1c1c7290 */ /* 0x000fe2000fffe03f */
[----:B------:R-:W-:Y:S05]  /*ccf0*/  BRA `(.L_x_135) ;  /* 0x0000032000007947 */ /* 0x000fea0003800000 */
.L_x_137:
[----:B------:R1:W-:Y:S01]  /*cd00*/  @P1 STS [R191+0x2000], RZ ;  /* 0x002000ffbf001388 */ /* 0x0003e20000000800 */
[----:B------:R-:W-:Y:S02]  /*cd10*/  UIADD3 UR29, UR5, -0x1, URZ ;  /* 0xffffffff051d7890 */ /* 0x000fe4000fffe03f */
[----:B------:R-:W-:Y:S01]  /*cd20*/  ULDC.64 UR6, c[0x0][0x198] ;  /* 0x0000660000067ab9 */ /* 0x000fe20000000a00 */
[----:B------:R1:W-:Y:S01]  /*cd30*/  @P1 STS [R191+0x2004], RZ ;  /* 0x002004ffbf001388 */ /* 0x0003e20000000800 */
[----:B------:R-:W-:Y:S02]  /*cd40*/  USHF.R.S32.HI UR23, URZ, 0x1f, UR29 ;  /* 0x0000001f3f177899 */ /* 0x000fe4000801141d */
[----:B------:R-:W-:Y:S01]  /*cd50*/  UIMAD.WIDE.U32 UR32, UR29, UR6, URZ ;  /* 0x000000061d2072a5 */ /* 0x000fe2000f8e003f */
[----:B------:R1:W-:Y:S01]  /*cd60*/  @P1 STS.64 [R191+0x2008], RZ ;  /* 0x002008ffbf001388 */ /* 0x0003e20000000a00 */
[----:B------:R-:W-:Y:S04]  /*cd70*/  UIMAD UR23, UR23, UR6, URZ ;  /* 0x00000006171772a4 */ /* 0x000fe8000f8e023f */
[----:B------:R-:W-:Y:S01]  /*cd80*/  UIMAD UR23, UR29, UR7, UR23 ;  /* 0x000000071d1772a4 */ /* 0x000fe2000f8e0217 */
[----:B------:R-:W-:Y:S02]  /*cd90*/  IMAD.U32 R3, RZ, RZ, UR32 ;  /* 0x00000020ff037e24 */ /* 0x000fe4000f8e00ff */
[----:B------:R-:W-:Y:S01]  /*cda0*/  IMAD.U32 R0, RZ, RZ, UR32 ;  /* 0x00000020ff007e24 */ /* 0x000fe2000f8e00ff */
[----:B------:R-:W-:Y:S02]  /*cdb0*/  UIADD3 UR23, UR33, UR23, URZ ;  /* 0x0000001721177290 */ /* 0x000fe4000fffe03f */
[----:B------:R-:W-:Y:S04]  /*cdc0*/  LEA R3, P3, R3, R224, 0x7 ;  /* 0x000000e003037211 */ /* 0x000fe800078638ff */
[----:B------:R-:W-:Y:S01]  /*cdd0*/  IMAD.U32 R137, RZ, RZ, UR23 ;  /* 0x00000017ff897e24 */ /* 0x000fe2000f8e00ff */
[C---:B------:R-:W-:Y:S02]  /*cde0*/  @!P1 LEA R142, P6, R3.reuse, c[0x0][0x168], 0x1 ;  /* 0x00005a00038e9a11 */ /* 0x040fe400078c08ff */
[----:B------:R-:W-:Y:S02]  /*cdf0*/  @!P1 IADD3 R133, P4, R3, UR10, RZ ;  /* 0x0000000a03859c10 */ /* 0x000fe4000ff9e0ff */
[----:B------:R-:W-:Y:S02]  /*ce00*/  LEA.HI.X R0, R0, R227, R137, 0x7, P3 ;  /* 0x000000e300007211 */ /* 0x000fe400018f3c89 */
[----:B------:R-:W-:Y:S02]  /*ce10*/  @!P1 LEA R140, P5, R133, c[0x0][0x168], 0x1 ;  /* 0x00005a00858c9a11 */ /* 0x000fe400078a08ff */
[C---:B------:R-:W-:Y:S02]  /*ce20*/  @!P1 LEA.HI.X R143, R3.reuse, c[0x0][0x16c], R0, 0x1, P6 ;  /* 0x00005b00038f9a11 */ /* 0x040fe400030f0c00 */
[C---:B------:R-:W-:Y:S02]  /*ce30*/  @!P1 IADD3.X R2, R0.reuse, UR9, RZ, P4, !PT ;  /* 0x0000000900029c10 */ /* 0x040fe4000a7fe4ff */
[----:B------:R-:W-:Y:S01]  /*ce40*/  @!P1 IADD3 R135, P0, R3, UR27, RZ ;  /* 0x0000001b03879c10 */ /* 0x000fe2000ff1e0ff */
[----:B------:R-:W-:Y:S01]  /*ce50*/  @!PT LDS RZ, [RZ] ;  /* 0x00000000fffff984 */ /* 0x000fe20000000800 */
[----:B------:R-:W-:Y:S01]  /*ce60*/  @!PT LDS RZ, [RZ] ;  /* 0x00000000fffff984 */ /* 0x000fe20000000800 */
[----:B------:R-:W-:Y:S01]  /*ce70*/  @!PT LDS RZ, [RZ] ;  /* 0x00000000fffff984 */ /* 0x000fe20000000800 */
[----:B------:R1:W-:Y:S01]  /*ce80*/  @!P1 LDGSTS.E.BYPASS.LTC128B.128 [R191+0x2000], [R142.64] ;  /* 0x020000008ebf9fae */ /* 0x0003e2000b901d52 */
[----:B------:R-:W-:Y:S02]  /*ce90*/  @!P1 LEA.HI.X R141, R133, c[0x0][0x16c], R2, 0x1, P5 ;  /* 0x00005b00858d9a11 */ /* 0x000fe400028f0c02 */
[----:B------:R-:W-:Y:S01]  /*cea0*/  @!P1 LEA R138, P4, R135, c[0x0][0x168], 0x1 ;  /* 0x00005a00878a9a11 */ /* 0x000fe200078808ff */
[----:B------:R1:W-:Y:S01]  /*ceb0*/  @P1 STS.128 [R191+0x2800], RZ ;  /* 0x002800ffbf001388 */ /* 0x0003e20000000c00 */
[C---:B------:R-:W-:Y:S02]  /*cec0*/  @!P1 IADD3.X R132, R0.reuse, UR22, RZ, P0, !PT ;  /* 0x0000001600849c10 */ /* 0x040fe400087fe4ff */
[----:B------:R-:W-:Y:S01]  /*ced0*/  @!P1 IADD3 R137, P3, R3, UR30, RZ ;  /* 0x0000001e03899c10 */ /* 0x000fe2000ff7e0ff */
[----:B------:R-:W-:Y:S01]  /*cee0*/  @!PT LDS RZ, [RZ] ;  /* 0x00000000fffff984 */ /* 0x000fe20000000800 */
[----:B------:R-:W-:Y:S01]  /*cef0*/  @!PT LDS RZ, [RZ] ;  /* 0x00000000fffff984 */ /* 0x000fe20000000800 */
[----:B------:R-:W-:Y:S01]  /*cf00*/  @!PT LDS RZ, [RZ] ;  /* 0x00000000fffff984 */ /* 0x000fe20000000800 */
[----:B------:R1:W-:Y:S01]  /*cf10*/  @!P1 LDGSTS.E.BYPASS.LTC128B.128 [R191+0x2800], [R140.64] ;  /* 0x028000008cbf9fae */ /* 0x0003e2000b901d52 */
[----:B------:R-:W-:Y:S02]  /*cf20*/  @!P1 LEA.HI.X R139, R135, c[0x0][0x16c], R132, 0x1, P4 ;  /* 0x00005b00878b9a11 */ /* 0x000fe400020f0c84 */
[C---:B------:R-:W-:Y:S01]  /*cf30*/  @!P1 LEA R136, P0, R137.reuse, c[0x0][0x168], 0x1 ;  /* 0x00005a0089889a11 */ /* 0x040fe200078008ff */
        /* <DEDUP_REMOVED lines=14> */
.L_x_135:
[----:B------:R-:W-:Y:S04]  /*d020*/  DEPBAR.LE SB0, 0x0 ;  /* 0x000080000000791a */ /* 0x000fe80000000000 */
[----:B------:R-:W-:Y:S01]  /*d030*/  BAR.SYNC.DEFER_BLOCKING 0x0 ;  /* 0x0000000000007b1d */ /* 0x000fe20000010000 */
[----:B------:R-:W-:Y:S01]  /*d040*/  IMAD.U32 R239, RZ, RZ, UR5 ;  /* 0x00000005ffef7e24 */ /* 0x000fe2000f8e00ff */
[----:B------:R-:W-:Y:S02]  /*d050*/  USHF.R.S32.HI UR7, URZ, 0x1f, UR5 ;  /* 0x0000001f3f077899 */ /* 0x000fe40008011405 */
[----:B------:R-:W-:Y:S01]  /*d060*/  UIMAD UR6, UR11, UR5, URZ ;  /* 0x000000050b0672a4 */ /* 0x000fe2000f8e023f */
[----:B------:R-:W-:Y:S03]  /*d070*/  IMAD.WIDE.U32 R238, R239, UR12, R232 ;  /* 0x0000000cefee7c25 */ /* 0x000fe6000f8e00e8 */
[----:B------:R-:W-:Y:S02]  /*d080*/  UIMAD UR6, UR7, UR12, UR6 ;  /* 0x0000000c070672a4 */ /* 0x000fe4000f8e0206 */
[C---:B------:R-:W-:Y:S02]  /*d090*/  @!P1 LEA R246, P4, R238.reuse, c[0x0][0x170], 0x1 ;  /* 0x00005c00eef69a11 */ /* 0x040fe400078808ff */
[C---:B------:R-:W-:Y:S02]  /*d0a0*/  @!P1 IADD3 R3, P3, R238.reuse, UR14, RZ ;  /* 0x0000000eee039c10 */ /* 0x040fe4000ff7e0ff */
[----:B------:R-:W-:Y:S02]  /*d0b0*/  IADD3 R0, R239, UR6, RZ ;  /* 0x00000006ef007c10 */ /* 0x000fe4000fffe0ff */
[C---:B------:R-:W-:Y:S02]  /*d0c0*/  @!P1 IADD3 R235, P2, R238.reuse, UR21, RZ ;  /* 0x00000015eeeb9c10 */ /* 0x040fe4000ff5e0ff */
[----:B------:R-:W-:Y:S02]  /*d0d0*/  @!P1 LEA.HI.X R247, R238, c[0x0][0x174], R0, 0x1, P4 ;  /* 0x00005d00eef79a11 */ /* 0x000fe400020f0c00 */
[C---:B------:R-:W-:Y:S02]  /*d0e0*/  @!P1 IADD3.X R2, R0.reuse, UR13, RZ, P3, !PT ;  /* 0x0000000d00029c10 */ /* 0x040fe40009ffe4ff */
[C---:B------:R-:W-:Y:S01]  /*d0f0*/  @!P1 LEA R244, P3, R3.reuse, c[0x0][0x170], 0x1 ;  /* 0x00005c0003f49a11 */ /* 0x040fe200078608ff */
[----:B------:R-:W-:Y:S01]  /*d100*/  @P1 STS [R191+0x4000], RZ ;  /* 0x004000ffbf001388 */ /* 0x000fe20000000800 */
[----:B------:R-:W-:Y:S02]  /*d110*/  @!P1 IADD3.X R234, R0, UR20, RZ, P2, !PT ;  /* 0x0000001400ea9c10 */ /* 0x000fe400097fe4ff */
[----:B------:R-:W-:Y:S02]  /*d120*/  @!P1 LEA.HI.X R245, R3, c[0x0][0x174], R2, 0x1, P3 ;  /* 0x00005d0003f59a11 */ /* 0x000fe400018f0c02 */
[C---:B------:R-:W-:Y:S01]  /*d130*/  @!P1 LEA R242, P2, R235.reuse, c[0x0][0x170], 0x1 ;  /* 0x00005c00ebf29a11 */ /* 0x040fe200078408ff */
[----:B------:R-:W-:Y:S01]  /*d140*/  @P1 STS [R191+0x4004], RZ ;  /* 0x004004ffbf001388 */ /* 0x000fe20000000800 */
[----:B------:R-:W-:Y:S02]  /*d150*/  @!P1 IADD3 R237, P0, R238, UR24, RZ ;  /* 0x00000018eeed9c10 */ /* 0x000fe4000ff1e0ff */
[----:B------:R-:W-:Y:S02]  /*d160*/  @!P1 LEA.HI.X R243, R235, c[0x0][0x174], R234, 0x1, P2 ;  /* 0x00005d00ebf39a11 */ /* 0x000fe400010f0cea */
[----:B------:R-:W-:Y:S01]  /*d170*/  @!P1 IADD3.X R236, R0, UR26, RZ, P0, !PT ;  /* 0x0000001a00ec9c10 */ /* 0x000fe200087fe4ff */
[----:B------:R-:W-:Y:S01]  /*d180*/  @P1 STS.64 [R191+0x4008], RZ ;  /* 0x004008ffbf001388 */ /* 0x000fe20000000a00 */
[C---:B------:R-:W-:Y:S02]  /*d190*/  @!P1 LEA R240, P0, R237.reuse, c[0x0][0x170], 0x1 ;  /* 0x00005c00edf09a11 */ /* 0x040fe400078008ff */
[----:B------:R-:W-:Y:S02]  /*d1a0*/  ISETP.LT.AND P2, PT, RZ, UR5, PT ;  /* 0x00000005ff007c0c */ /* 0x000fe4000bf41270 */
[----:B------:R-:W-:Y:S01]  /*d1b0*/  @!P1 LEA.HI.X R241, R237, c[0x0][0x174], R236, 0x1, P0 ;  /* 0x00005d00edf19a11 */ /* 0x000fe200000f0cec */
        /* <DEDUP_REMOVED lines=19> */
[----:B------:R-:W-:Y:S06]  /*d2f0*/  LDSM.16.M88.4 R12, [R178+0x2000] ;  /* 0x00200000b20c783b */ /* 0x000fec0000000200 */
[----:B------:R-:W0:Y:S06]  /*d300*/  LDGDEPBAR ;  /* 0x00000000000079af */ /* 0x000e2c0000000000 */
[----:B------:R-:W2:Y:S06]  /*d310*/  LDSM.16.M88.4 R128, [R179+0x1000] ;  /* 0x00100000b380783b */ /* 0x000eac0000000200 */
[----:B------:R-:W3:Y:S06]  /*d320*/  LDSM.16.M88.4 R28, [R178+0x2400] ;  /* 0x00240000b21c783b */ /* 0x000eec0000000200 */
[----:B------:R-:W4:Y:S06]  /*d330*/  LDSM.16.M88.4 R44, [R178+0x2800] ;  /* 0x00280000b22c783b */ /* 0x000f2c0000000200 */
[----:B------:R-:W5:Y:S06]  /*d340*/  LDSM.16.M88.4 R60, [R178+0x2c00] ;  /* 0x002c0000b23c783b */ /* 0x000f6c0000000200 */
[----:B------:R-:W1:Y:S06]  /*d350*/  LDSM.16.M88.4 R76, [R178+0x3000] ;  /* 0x00300000b24c783b */ /* 0x000e6c0000000200 */
[----:B------:R-:W1:Y:S06]  /*d360*/  LDSM.16.M88.4 R92, [R178+0x3400] ;  /* 0x00340000b25c783b */ /* 0x000e6c0000000200 */
[----:B------:R-:W1:Y:S01]  /*d370*/  LDSM.16.M88.4 R108, [R178+0x3800] ;  /* 0x00380000b26c783b */ /* 0x000e620000000200 */
[C---:B--2---:R-:W-:Y:S05]  /*d380*/  HMMA.16816.F32 R8, R128.reuse, R12, RZ ;  /* 0x0000000c8008723c */ /* 0x044fea00000018ff */
[----:B------:R-:W2:Y:S03]  /*d390*/  LDSM.16.M88.4 R172, [R178+0x3c00] ;  /* 0x003c0000b2ac783b */ /* 0x000ea60000000200 */
[C---:B---3--:R-:W-:Y:S03]  /*d3a0*/  HMMA.16816.F32 R24, R128.reuse, R28, RZ ;  /* 0x0000001c8018723c */ /* 0x048fe600000018ff */
[----:B------:R-:W3:Y:S06]  /*d3b0*/  LDSM.16.M88.4 R124, [R179] ;  /* 0x00000000b37c783b */ /* 0x000eec0000000200 */
[----:B------:R-:W-:Y:S01]  /*d3c0*/  LDSM.16.M88.4 R164, [R176] ;  /* 0x00000000b0a4783b */ /* 0x000fe20000000200 */
[C---:B----4-:R-:W-:Y:S05]  /*d3d0*/  HMMA.16816.F32 R40, R128.reuse, R44, RZ ;  /* 0x0000002c8028723c */ /* 0x050fea00000018ff */
[----:B------:R-:W4:Y:S03]  /*d3e0*/  LDSM.16.M88.4 R168, [R177+0x1000] ;  /* 0x00100000b1a8783b */ /* 0x000f260000000200 */
[C---:B-----5:R-:W-:Y:S03]  /*d3f0*/  HMMA.16816.F32 R56, R128.reuse, R60, RZ ;  /* 0x0000003c8038723c */ /* 0x060fe600000018ff */
[----:B------:R-:W5:Y:S05]  /*d400*/  LDSM.16.M88.4 R160, [R176+0x400] ;  /* 0x00040000b0a0783b */ /* 0x000f6a0000000200 */
[C---:B-1----:R-:W-:Y:S01]  /*d410*/  HMMA.16816.F32 R72, R128.reuse, R76, RZ ;  /* 0x0000004c8048723c */ /* 0x042fe200000018ff */
[----:B------:R-:W1:Y:S06]  /*d420*/  LDSM.16.M88.4 R156, [R176+0x800] ;  /* 0x00080000b09c783b */ /* 0x000e6c0000000200 */
[----:B------:R-:W1:Y:S01]  /*d430*/  LDSM.16.M88.4 R152, [R176+0xc00] ;  /* 0x000c0000b098783b */ /* 0x000e620000000200 */
[C---:B------:R-:W-:Y:S05]  /*d440*/  HMMA.16816.F32 R88, R128.reuse, R92, RZ ;  /* 0x0000005c8058723c */ /* 0x040fea00000018ff */
[----:B------:R-:W1:Y:S03]  /*d450*/  LDSM.16.M88.4 R148, [R176+0x1000] ;  /* 0x00100000b094783b */ /* 0x000e660000000200 */
[C---:B------:R-:W-:Y:S03]  /*d460*/  HMMA.16816.F32 R104, R128.reuse, R108, RZ ;  /* 0x0000006c8068723c */ /* 0x040fe600000018ff */
[----:B------:R-:W1:Y:S05]  /*d470*/  LDSM.16.M88.4 R144, [R176+0x1400] ;  /* 0x00140000b090783b */ /* 0x000e6a0000000200 */
[C---:B--2---:R-:W-:Y:S01]  /*d480*/  HMMA.16816.F32 R120, R128.reuse, R172, RZ ;  /* 0x000000ac8078723c */ /* 0x044fe200000018ff */
[----:B------:R-:W2:Y:S06]  /*d490*/  LDSM.16.M88.4 R140, [R176+0x1800] ;  /* 0x00180000b08c783b */ /* 0x000eac0000000200 */
[----:B------:R-:W1:Y:S01]  /*d4a0*/  LDSM.16.M88.4 R136, [R176+0x1c00] ;  /* 0x001c0000b088783b */ /* 0x000e620000000200 */
[C---:B------:R-:W-:Y:S05]  /*d4b0*/  HMMA.16816.F32 R16, R128.reuse, R14, RZ ;  /* 0x0000000e8010723c */ /* 0x040fea00000018ff */
[----:B------:R-:W1:Y:S03]  /*d4c0*/  LDSM.16.M88.4 R132, [R177] ;  /* 0x00000000b184783b */ /* 0x000e660000000200 */
[C---:B------:R-:W-:Y:S01]  /*d4d0*/  HMMA.16816.F32 R32, R128.reuse, R30, RZ ;  /* 0x0000001e8020723c */ /* 0x040fe200000018ff */
[----:B------:R-:W-:Y:S04]  /*d4e0*/  DEPBAR.LE SB0, 0x0 ;  /* 0x000080000000791a */ /* 0x000fe80000000000 */
[----:B------:R-:W-:Y:S03]  /*d4f0*/  BAR.SYNC.DEFER_BLOCKING 0x0 ;  /* 0x0000000000007b1d */ /* 0x000fe60000010000 */
[C---:B------:R-:W-:Y:S08]  /*d500*/  HMMA.16816.F32 R48, R128.reuse, R46, RZ ;  /* 0x0000002e8030723c */ /* 0x040ff000000018ff */
[C---:B------:R-:W-:Y:S08]  /*d510*/  HMMA.16816.F32 R64, R128.reuse, R62, RZ ;  /* 0x0000003e8040723c */ /* 0x040ff000000018ff */
[C---:B------:R-:W-:Y:S08]  /*d520*/  HMMA.16816.F32 R80, R128.reuse, R78, RZ ;  /* 0x0000004e8050723c */ /* 0x040ff000000018ff */
[C---:B------:R-:W-:Y:S08]  /*d530*/  HMMA.16816.F32 R96, R128.reuse, R94, RZ ;  /* 0x0000005e8060723c */ /* 0x040ff000000018ff */
[C---:B------:R-:W-:Y:S08]  /*d540*/  HMMA.16816.F32 R112, R128.reuse, R110, RZ ;  /* 0x0000006e8070723c */ /* 0x040ff000000018ff */
[----:B------:R-:W-:Y:S08]  /*d550*/  HMMA.16816.F32 R128, R128, R174, RZ ;  /* 0x000000ae8080723c */ /* 0x000ff000000018ff */
[C---:B---3--:R-:W-:Y:S08]  /*d560*/  HMMA.16816.F32 R4, R124.reuse, R12, RZ ;  /* 0x0000000c7c04723c */ /* 0x048ff000000018ff */
        /* <DEDUP_REMOVED lines=15> */
[C---:B----4-:R-:W-:Y:S08]  /*d660*/  HMMA.16816.F32 R8, R168.reuse, R164, R8 ;  /* 0x000000a4a808723c */ /* 0x050ff00000001808 */
[C---:B-----5:R-:W-:Y:S08]  /*d670*/  HMMA.16816.F32 R24, R168.reuse, R160, R24 ;  /* 0x000000a0a818723c */ /* 0x060ff00000001818 */
[C---:B-1----:R-:W-:Y:S08]  /*d680*/  HMMA.16816.F32 R40, R168.reuse, R156, R40 ;  /* 0x0000009ca828723c */ /* 0x042ff00000001828 */
[C---:B------:R-:W-:Y:S08]  /*d690*/  HMMA.16816.F32 R56, R168.reuse, R152, R56 ;  /* 0x00000098a838723c */ /* 0x040ff00000001838 */
[C---:B------:R-:W-:Y:S08]  /*d6a0*/  HMMA.16816.F32 R72, R168.reuse, R148, R72 ;  /* 0x00000094a848723c */ /* 0x040ff00000001848 */
[C---:B------:R-:W-:Y:S08]  /*d6b0*/  HMMA.16816.F32 R88, R168.reuse, R144, R88 ;  /* 0x00000090a858723c */ /* 0x040ff00000001858 */
[C---:B--2---:R-:W-:Y:S08]  /*d6c0*/  HMMA.16816.F32 R104, R168.reuse, R140, R104 ;  /* 0x0000008ca868723c */ /* 0x044ff00000001868 */
        /* <DEDUP_REMOVED lines=8> */
[----:B------:R-:W-:Y:S08]  /*d750*/  HMMA.16816.F32 R128, R168, R138, R128 ;  /* 0x0000008aa880723c */ /* 0x000ff00000001880 */
        /* <DEDUP_REMOVED lines=15> */
[----:B------:R-:W-:Y:S01]  /*d850*/  HMMA.16816.F32 R124, R132, R138, R124 ;  /* 0x0000008a847c723c */ /* 0x000fe2000000187c */
[----:B------:R-:W-:-:S07]  /*d860*/  @P2 BRA `(.L_x_137) ;  /* 0xfffff49000002947 */ /* 0x000fce000383ffff */
.L_x_136:
[----:B------:R-:W-:Y:S01]  /*d870*/  MOV R135, UR5 ;  /* 0x0000000500877c02 */ /* 0x000fe20008000f00 */
[----:B------:R-:W-:Y:S03]  /*d880*/  UIADD3 UR5, UR5, -0x1, URZ ;  /* 0xffffffff05057890 */ /* 0x000fe6000fffe03f */
[----:B------:R-:W-:Y:S04]  /*d890*/  LEA R148, R135, R182, 0x7 ;  /* 0x000000b687947211 */ /* 0x000fe800078e38ff */
[----:B------:R-:W2:Y:S01]  /*d8a0*/  I2F R135, R148 ;  /* 0x0000009400877306 */ /* 0x000ea20000201400 */
[C---:B-1----:R-:W-:Y:S02]  /*d8b0*/  IADD3 R139, R148.reuse, 0x10, RZ ;  /* 0x00000010948b7810 */ /* 0x042fe40007ffe0ff */
[C---:B------:R-:W-:Y:S02]  /*d8c0*/  IADD3 R138, R148.reuse, 0x11, RZ ;  /* 0x00000011948a7810 */ /* 0x040fe40007ffe0ff */
[C---:B------:R-:W-:Y:S02]  /*d8d0*/  IADD3 R141, R148.reuse, 0x18, RZ ;  /* 0x00000018948d7810 */ /* 0x040fe40007ffe0ff */
[C---:B------:R-:W-:Y:S02]  /*d8e0*/  IADD3 R140, R148.reuse, 0x19, RZ ;  /* 0x00000019948c7810 */ /* 0x040fe40007ffe0ff */
[C---:B------:R-:W-:Y:S01]  /*d8f0*/  IADD3 R143, R148.reuse, 0x20, RZ ;  /* 0x00000020948f7810 */ /* 0x040fe20007ffe0ff */
[----:B------:R-:W-:Y:S01]  /*d900*/  I2F R139, R139 ;  /* 0x0000008b008b7306 */ /* 0x000fe20000201400 */
[C---:B------:R-:W-:Y:S02]  /*d910*/  IADD3 R142, R148.reuse, 0x21, RZ ;  /* 0x00000021948e7810 */ /* 0x040fe40007ffe0ff */
        /* <DEDUP_REMOVED lines=10> */
[----:B------:R-:W1:Y:S01]  /*d9c0*/  I2F R134, R134 ;  /* 0x0000008600867306 */ /* 0x000e620000201400 */
[C---:B------:R-:W-:Y:S02]  /*d9d0*/  IADD3 R0, R148.reuse, 0x39, RZ ;  /* 0x0000003994007810 */ /* 0x040fe40007ffe0ff */
[C---:B------:R-:W-:Y:S02]  /*d9e0*/  IADD3 R133, R148.reuse, 0x40, RZ ;  /* 0x0000004094857810 */ /* 0x040fe40007ffe0ff */
[----:B------:R-:W-:Y:S05]  /*d9f0*/  IADD3 R2, R148, 0x41, RZ ;  /* 0x0000004194027810 */ /* 0x000fea0007ffe0ff */
[----:B------:R-:W3:Y:S10]  /*da00*/  I2F R137, R137 ;  /* 0x0000008900897306 */ /* 0x000ef40000201400 */
[----:B------:R-:W4:Y:S10]  /*da10*/  I2F R136, R136 ;  /* 0x0000008800887306 */ /* 0x000f340000201400 */
[----:B------:R-:W5:Y:S10]  /*da20*/  I2F R141, R141 ;  /* 0x0000008d008d7306 */ /* 0x000f740000201400 */
[----:B------:R-:W1:Y:S10]  /*da30*/  I2F R140, R140 ;  /* 0x0000008c008c7306 */ /* 0x000e740000201400 */
        /* <DEDUP_REMOVED lines=9> */
[----:B------:R-:W3:Y:S10]  /*dad0*/  I2F R2, R2 ;  /* 0x0000000200027306 */ /* 0x000ef40000201400 */
[----:B------:R-:W-:Y:S01]  /*dae0*/  I2F R132, R132 ;  /* 0x0000008400847306 */ /* 0x000fe20000201400 */
[C---:B--2---:R-:W-:Y:S02]  /*daf0*/  FFMA.FTZ R4, R135.reuse, UR4, R4 ;  /* 0x0000000487047c23 */ /* 0x044fe40008010004 */
[C---:B------:R-:W-:Y:S02]  /*db00*/  FFMA.FTZ R6, R135.reuse, UR4, R6 ;  /* 0x0000000487067c23 */ /* 0x040fe40008010006 */
[C---:B------:R-:W-:Y:S01]  /*db10*/  FFMA.FTZ R8, R135.reuse, UR4, R8 ;  /* 0x0000000487087c23 */ /* 0x040fe20008010008 */
[----:B------:R-:W-:Y:S01]  /*db20*/  FMNMX.FTZ R150, R4, R188, !PT ;  /* 0x000000bc04967209 */ /* 0x000fe20007810000 */
[----:B------:R-:W-:Y:S01]  /*db30*/  FFMA.FTZ R10, R135, UR4, R10 ;  /* 0x00000004870a7c23 */ /* 0x000fe2000801000a */
[----:B------:R-:W-:Y:S01]  /*db40*/  IADD3 R135, R148, 0x48, RZ ;  /* 0x0000004894877810 */ /* 0x000fe20007ffe0ff */
[C---:B-1----:R-:W-:Y:S02]  /*db50*/  FFMA.FTZ R5, R134.reuse, UR4, R5 ;  /* 0x0000000486057c23 */ /* 0x042fe40008010005 */
[C---:B------:R-:W-:Y:S02]  /*db60*/  FFMA.FTZ R7, R134.reuse, UR4, R7 ;  /* 0x0000000486077c23 */ /* 0x040fe40008010007 */
[C---:B------:R-:W-:Y:S01]  /*db70*/  FFMA.FTZ R9, R134.reuse, UR4, R9 ;  /* 0x0000000486097c23 */ /* 0x040fe20008010009 */
[----:B------:R-:W1:Y:S01]  /*db80*/  I2F R135, R135 ;  /* 0x0000008700877306 */ /* 0x000e620000201400 */
[----:B------:R-:W-:Y:S01]  /*db90*/  FFMA.FTZ R11, R134, UR4, R11 ;  /* 0x00000004860b7c23 */ /* 0x000fe2000801000b */
[----:B------:R-:W-:Y:S01]  /*dba0*/  FMNMX.FTZ R151, R5, R150, !PT ;  /* 0x0000009605977209 */ /* 0x000fe20007810000 */
[C---:B---3--:R-:W-:Y:S01]  /*dbb0*/  FFMA.FTZ R12, R137.reuse, UR4, R12 ;  /* 0x00000004890c7c23 */ /* 0x048fe2000801000c */
[----:B------:R-:W-:Y:S01]  /*dbc0*/  FMNMX.FTZ R150, R6, R187, !PT ;  /* 0x000000bb06967209 */ /* 0x000fe20007810000 */
[C---:B------:R-:W-:Y:S01]  /*dbd0*/  FFMA.FTZ R14, R137.reuse, UR4, R14 ;  /* 0x00000004890e7c23 */ /* 0x040fe2000801000e */
[----:B------:R-:W-:Y:S01]  /*dbe0*/  IADD3 R134, R148, 0x51, RZ ;  /* 0x0000005194867810 */ /* 0x000fe20007ffe0ff */
[C---:B------:R-:W-:Y:S01]  /*dbf0*/  FFMA.FTZ R16, R137.reuse, UR4, R16 ;  /* 0x0000000489107c23 */ /* 0x040fe20008010010 */
[----:B------:R-:W-:Y:S01]  /*dc00*/  FMNMX.FTZ R152, R12, R151, !PT ;  /* 0x000000970c987209 */ /* 0x000fe20007810000 */
[----:B------:R-:W-:Y:S01]  /*dc10*/  FFMA.FTZ R18, R137, UR4, R18 ;  /* 0x0000000489127c23 */ /* 0x000fe20008010012 */
[----:B------:R-:W-:Y:S01]  /*dc20*/  FMNMX.FTZ R151, R7, R150, !PT ;  /* 0x0000009607977209 */ /* 0x000fe20007810000 */
[C---:B----4-:R-:W-:Y:S01]  /*dc30*/  FFMA.FTZ R13, R136.reuse, UR4, R13 ;  /* 0x00000004880d7c23 */ /* 0x050fe2000801000d */
[----:B------:R-:W-:Y:S01]  /*dc40*/  I2F R134, R134 ;  /* 0x0000008600867306 */ /* 0x000fe20000201400 */
[----:B------:R-:W-:Y:S01]  /*dc50*/  FFMA.FTZ R15, R136, UR4, R15 ;  /* 0x00000004880f7c23 */ /* 0x000fe2000801000f */
[----:B------:R-:W-:Y:S01]  /*dc60*/  IADD3 R137, R148, 0x50, RZ ;  /* 0x0000005094897810 */ /* 0x000fe20007ffe0ff */
[C---:B------:R-:W-:Y:S01]  /*dc70*/  FFMA.FTZ R17, R136.reuse, UR4, R17 ;  /* 0x0000000488117c23 */ /* 0x040fe20008010011 */
[----:B------:R-:W-:Y:S01]  /*dc80*/  FMNMX.FTZ R153, R13, R152, !PT ;  /* 0x000000980d997209 */ /* 0x000fe20007810000 */
[----:B------:R-:W-:Y:S01]  /*dc90*/  FFMA.FTZ R19, R136, UR4, R19 ;  /* 0x0000000488137c23 */ /* 0x000fe20008010013 */
[----:B------:R-:W-:Y:S01]  /*dca0*/  FMNMX.FTZ R152, R14, R151, !PT ;  /* 0x000000970e987209 */ /* 0x000fe20007810000 */
[C---:B------:R-:W-:Y:S02]  /*dcb0*/  FFMA.FTZ R20, R139.reuse, UR4, R20 ;  /* 0x000000048b147c23 */ /* 0x040fe40008010014 */
[----:B------:R-:W-:Y:S01]  /*dcc0*/  FFMA.FTZ R22, R139, UR4, R22 ;  /* 0x000000048b167c23 */ /* 0x000fe20008010016 */
[----:B------:R-:W2:Y:S01]  /*dcd0*/  I2F R137, R137 ;  /* 0x0000008900897306 */ /* 0x000ea20000201400 */
[----:B------:R-:W-:Y:S01]  /*dce0*/  FMNMX.FTZ R151, R15, R152, !PT ;  /* 0x000000980f977209 */ /* 0x000fe20007810000 */
[C---:B------:R-:W-:Y:S01]  /*dcf0*/  FFMA.FTZ R24, R139.reuse, UR4, R24 ;  /* 0x000000048b187c23 */ /* 0x040fe20008010018 */
[----:B------:R-:W-:Y:S01]  /*dd00*/  FMNMX.FTZ R150, R20, R153, !PT ;  /* 0x0000009914967209 */ /* 0x000fe20007810000 */
[----:B------:R-:W-:Y:S02]  /*dd10*/  FFMA.FTZ R26, R139, UR4, R26 ;  /* 0x000000048b1a7c23 */ /* 0x000fe4000801001a */
[C---:B------:R-:W-:Y:S02]  /*dd20*/  FFMA.FTZ R21, R138.reuse, UR4, R21 ;  /* 0x000000048a157c23 */ /* 0x040fe40008010015 */
[C---:B------:R-:W-:Y:S02]  /*dd30*/  FFMA.FTZ R23, R138.reuse, UR4, R23 ;  /* 0x000000048a177c23 */ /* 0x040fe40008010017 */
[C---:B------:R-:W-:Y:S01]  /*dd40*/  FFMA.FTZ R25, R138.reuse, UR4, R25 ;  /* 0x000000048a197c23 */ /* 0x040fe20008010019 */
[----:B------:R-:W-:Y:S01]  /*dd50*/  FMNMX.FTZ R153, R21, R150, !PT ;  /* 0x0000009615997209 */ /* 0x000fe20007810000 */
[----:B------:R-:W-:Y:S01]  /*dd60*/  FFMA.FTZ R27, R138, UR4, R27 ;  /* 0x000000048a1b7c23 */ /* 0x000fe2000801001b */
[----:B------:R-:W-:Y:S01]  /*dd70*/  FMNMX.FTZ R150, R22, R151, !PT ;  /* 0x0000009716967209 */ /* 0x000fe20007810000 */
[C---:B-----5:R-:W-:Y:S02]  /*dd80*/  FFMA.FTZ R28, R141.reuse, UR4, R28 ;  /* 0x000000048d1c7c23 */ /* 0x060fe4000801001c */
[C---:B------:R-:W-:Y:S02]  /*dd90*/  FFMA.FTZ R30, R141.reuse, UR4, R30 ;  /* 0x000000048d1e7c23 */ /* 0x040fe4000801001e */
[C---:B------:R-:W-:Y:S01]  /*dda0*/  FFMA.FTZ R32, R141.reuse, UR4, R32 ;  /* 0x000000048d207c23 */ /* 0x040fe20008010020 */
[----:B------:R-:W-:Y:S01]  /*ddb0*/  FMNMX.FTZ R152, R28, R153, !PT ;  /* 0x000000991c987209 */ /* 0x000fe20007810000 */
[----:B------:R-:W-:Y:S01]  /*ddc0*/  FFMA.FTZ R34, R141, UR4, R34 ;  /* 0x000000048d227c23 */ /* 0x000fe20008010022 */
[----:B------:R-:W-:Y:S01]  /*ddd0*/  FMNMX.FTZ R153, R23, R150, !PT ;  /* 0x0000009617997209 */ /* 0x000fe20007810000 */
[C---:B------:R-:W-:Y:S02]  /*dde0*/  FFMA.FTZ R29, R140.reuse, UR4, R29 ;  /* 0x000000048c1d7c23 */ /* 0x040fe4000801001d */
[----:B------:R-:W-:Y:S01]  /*ddf0*/  FFMA.FTZ R31, R140, UR4, R31 ;  /* 0x000000048c1f7c23 */ /* 0x000fe2000801001f */
        /* <DEDUP_REMOVED lines=10> */
[C---:B------:R-:W-:Y:S02]  /*dea0*/  FFMA.FTZ R37, R142.reuse, UR4, R37 ;  /* 0x000000048e257c23 */ /* 0x040fe40008010025 */
        /* <DEDUP_REMOVED lines=33> */
[----:B------:R-:W-:Y:S01]  /*e0c0*/  IADD3 R3, R148, 0x58, RZ ;  /* 0x0000005894037810 */ /* 0x000fe20007ffe0ff */
[C---:B------:R-:W-:Y:S02]  /*e0d0*/  FFMA.FTZ R61, R0.reuse, UR4, R61 ;  /* 0x00000004003d7c23 */ /* 0x040fe4000801003d */
[C---:B------:R-:W-:Y:S02]  /*e0e0*/  FFMA.FTZ R63, R0.reuse, UR4, R63 ;  /* 0x00000004003f7c23 */ /* 0x040fe4000801003f */
[C---:B------:R-:W-:Y:S01]  /*e0f0*/  FFMA.FTZ R65, R0.reuse, UR4, R65 ;  /* 0x0000000400417c23 */ /* 0x040fe20008010041 */
[----:B------:R-:W3:Y:S01]  /*e100*/  I2F R3, R3 ;  /* 0x0000000300037306 */ /* 0x000ee20000201400 */
[----:B------:R-:W-:Y:S01]  /*e110*/  FFMA.FTZ R67, R0, UR4, R67 ;  /* 0x0000000400437c23 */ /* 0x000fe20008010043 */
[----:B------:R-:W-:Y:S01]  /*e120*/  IADD3 R0, R148, 0x59, RZ ;  /* 0x0000005994007810 */ /* 0x000fe20007ffe0ff */
[C---:B------:R-:W-:Y:S02]  /*e130*/  FFMA.FTZ R68, R133.reuse, UR4, R68 ;  /* 0x0000000485447c23 */ /* 0x040fe40008010044 */
[C---:B------:R-:W-:Y:S02]  /*e140*/  FFMA.FTZ R70, R133.reuse, UR4, R70 ;  /* 0x0000000485467c23 */ /* 0x040fe40008010046 */
[C---:B------:R-:W-:Y:S02]  /*e150*/  FFMA.FTZ R72, R133.reuse, UR4, R72 ;  /* 0x0000000485487c23 */ /* 0x040fe40008010048 */
[----:B------:R-:W-:Y:S01]  /*e160*/  FFMA.FTZ R74, R133, UR4, R74 ;  /* 0x00000004854a7c23 */ /* 0x000fe2000801004a */
[----:B------:R-:W4:Y:S01]  /*e170*/  I2F R0, R0 ;  /* 0x0000000000007306 */ /* 0x000f220000201400 */
[----:B------:R-:W-:Y:S01]  /*e180*/  FFMA.FTZ R69, R2, UR4, R69 ;  /* 0x0000000402457c23 */ /* 0x000fe20008010045 */
[----:B------:R-:W-:Y:S01]  /*e190*/  IADD3 R133, R148, 0x60, RZ ;  /* 0x0000006094857810 */ /* 0x000fe20007ffe0ff */
[C---:B------:R-:W-:Y:S02]  /*e1a0*/  FFMA.FTZ R71, R2.reuse, UR4, R71 ;  /* 0x0000000402477c23 */ /* 0x040fe40008010047 */
[C---:B------:R-:W-:Y:S02]  /*e1b0*/  FFMA.FTZ R73, R2.reuse, UR4, R73 ;  /* 0x0000000402497c23 */ /* 0x040fe40008010049 */
[----:B------:R-:W-:Y:S01]  /*e1c0*/  FFMA.FTZ R75, R2, UR4, R75 ;  /* 0x00000004024b7c23 */ /* 0x000fe2000801004b */
[C---:B------:R-:W-:Y:S01]  /*e1d0*/  IADD3 R2, R148.reuse, 0x61, RZ ;  /* 0x0000006194027810 */ /* 0x040fe20007ffe0ff */
[C---:B-1----:R-:W-:Y:S01]  /*e1e0*/  FFMA.FTZ R76, R135.reuse, UR4, R76 ;  /* 0x00000004874c7c23 */ /* 0x042fe2000801004c */
[----:B------:R-:W1:Y:S01]  /*e1f0*/  I2F R133, R133 ;  /* 0x0000008500857306 */ /* 0x000e620000201400 */
[C---:B------:R-:W-:Y:S02]  /*e200*/  FFMA.FTZ R78, R135.reuse, UR4, R78 ;  /* 0x00000004874e7c23 */ /* 0x040fe4000801004e */
[C---:B------:R-:W-:Y:S02]  /*e210*/  FFMA.FTZ R80, R135.reuse, UR4, R80 ;  /* 0x0000000487507c23 */ /* 0x040fe40008010050 */
[----:B------:R-:W-:Y:S01]  /*e220*/  FFMA.FTZ R82, R135, UR4, R82 ;  /* 0x0000000487527c23 */ /* 0x000fe20008010052 */
[----:B------:R-:W-:Y:S01]  /*e230*/  IADD3 R135, R148, 0x68, RZ ;  /* 0x0000006894877810 */ /* 0x000fe20007ffe0ff */
[C---:B------:R-:W-:Y:S02]  /*e240*/  FFMA.FTZ R77, R132.reuse, UR4, R77 ;  /* 0x00000004844d7c23 */ /* 0x040fe4000801004d */
[C---:B------:R-:W-:Y:S01]  /*e250*/  FFMA.FTZ R79, R132.reuse, UR4, R79 ;  /* 0x00000004844f7c23 */ /* 0x040fe2000801004f */
[----:B------:R-:W5:Y:S01]  /*e260*/  I2F R2, R2 ;  /* 0x0000000200027306 */ /* 0x000f620000201400 */
[C---:B------:R-:W-:Y:S02]  /*e270*/  FFMA.FTZ R81, R132.reuse, UR4, R81 ;  /* 0x0000000484517c23 */ /* 0x040fe40008010051 */
[----:B------:R-:W-:Y:S01]  /*e280*/  FFMA.FTZ R83, R132, UR4, R83 ;  /* 0x0000000484537c23 */ /* 0x000fe20008010053 */
[----:B------:R-:W-:Y:S01]  /*e290*/  FMNMX.FTZ R132, R54, R153, !PT ;  /* 0x0000009936847209 */ /* 0x000fe20007810000 */
[----:B--2---:R-:W-:Y:S01]  /*e2a0*/  FFMA.FTZ R84, R137, UR4, R84 ;  /* 0x0000000489547c23 */ /* 0x004fe20008010054 */
[----:B------:R-:W-:Y:S01]  /*e2b0*/  FMNMX.FTZ R153, R61, R150, !PT ;  /* 0x000000963d997209 */ /* 0x000fe20007810000 */
[----:B------:R-:W-:Y:S01]  /*e2c0*/  FFMA.FTZ R86, R137, UR4, R86 ;  /* 0x0000000489567c23 */ /* 0x000fe20008010056 */
[----:B------:R-:W-:Y:S01]  /*e2d0*/  FMNMX.FTZ R151, R55, R132, !PT ;  /* 0x0000008437977209 */ /* 0x000fe20007810000 */
[C---:B------:R-:W-:Y:S01]  /*e2e0*/  FFMA.FTZ R88, R137.reuse, UR4, R88 ;  /* 0x0000000489587c23 */ /* 0x040fe20008010058 */
[----:B------:R-:W2:Y:S01]  /*e2f0*/  I2F R135, R135 ;  /* 0x0000008700877306 */ /* 0x000ea20000201400 */
[----:B------:R-:W-:Y:S01]  /*e300*/  FMNMX.FTZ R150, R68, R153, !PT ;  /* 0x0000009944967209 */ /* 0x000fe20007810000 */
[----:B------:R-:W-:Y:S01]  /*e310*/  FFMA.FTZ R90, R137, UR4, R90 ;  /* 0x00000004895a7c23 */ /* 0x000fe2000801005a */
[----:B------:R-:W-:Y:S01]  /*e320*/  FMNMX.FTZ R152, R62, R151, !PT ;  /* 0x000000973e987209 */ /* 0x000fe20007810000 */
[C---:B------:R-:W-:Y:S01]  /*e330*/  FFMA.FTZ R85, R134.reuse, UR4, R85 ;  /* 0x0000000486557c23 */ /* 0x040fe20008010055 */
[----:B------:R-:W-:Y:S01]  /*e340*/  FMNMX.FTZ R153, R69, R150, !PT ;  /* 0x0000009645997209 */ /* 0x000fe20007810000 */
[C---:B------:R-:W-:Y:S01]  /*e350*/  FFMA.FTZ R87, R134.reuse, UR4, R87 ;  /* 0x0000000486577c23 */ /* 0x040fe20008010057 */
[----:B------:R-:W-:Y:S01]  /*e360*/  FMNMX.FTZ R151, R63, R152, !PT ;  /* 0x000000983f977209 */ /* 0x000fe20007810000 */
[----:B------:R-:W-:Y:S01]  /*e370*/  FFMA.FTZ R89, R134, UR4, R89 ;  /* 0x0000000486597c23 */ /* 0x000fe20008010059 */
[----:B------:R-:W-:Y:S01]  /*e380*/  FMNMX.FTZ R152, R76, R153, !PT ;  /* 0x000000994c987209 */ /* 0x000fe20007810000 */
[----:B------:R-:W-:Y:S01]  /*e390*/  FFMA.FTZ R91, R134, UR4, R91 ;  /* 0x00000004865b7c23 */ /* 0x000fe2000801005b */
[----:B------:R-:W-:Y:S01]  /*e3a0*/  FMNMX.FTZ R150, R70, R151, !PT ;  /* 0x0000009746967209 */ /* 0x000fe20007810000 */
[----:B---3--:R-:W-:Y:S01]  /*e3b0*/  FFMA.FTZ R92, R3, UR4, R92 ;  /* 0x00000004035c7c23 */ /* 0x008fe2000801005c */
[----:B------:R-:W-:Y:S01]  /*e3c0*/  FMNMX.FTZ R151, R77, R152, !PT ;  /* 0x000000984d977209 */ /* 0x000fe20007810000 */
[----:B------:R-:W-:Y:S01]  /*e3d0*/  FFMA.FTZ R94, R3, UR4, R94 ;  /* 0x00000004035e7c23 */ /* 0x000fe2000801005e */
[----:B------:R-:W-:Y:S01]  /*e3e0*/  FMNMX.FTZ R153, R71, R150, !PT ;  /* 0x0000009647997209 */ /* 0x000fe20007810000 */
[C---:B------:R-:W-:Y:S01]  /*e3f0*/  FFMA.FTZ R96, R3.reuse, UR4, R96 ;  /* 0x0000000403607c23 */ /* 0x040fe20008010060 */
[----:B------:R-:W-:Y:S01]  /*e400*/  FMNMX.FTZ R152, R84, R151, !PT ;  /* 0x0000009754987209 */ /* 0x000fe20007810000 */
[----:B------:R-:W-:Y:S01]  /*e410*/  FFMA.FTZ R98, R3, UR4, R98 ;  /* 0x0000000403627c23 */ /* 0x000fe20008010062 */
[----:B------:R-:W-:Y:S01]  /*e420*/  FMNMX.FTZ R150, R78, R153, !PT ;  /* 0x000000994e967209 */ /* 0x000fe20007810000 */
[C---:B----4-:R-:W-:Y:S01]  /*e430*/  FFMA.FTZ R93, R0.reuse, UR4, R93 ;  /* 0x00000004005d7c23 */ /* 0x050fe2000801005d */
[----:B------:R-:W-:Y:S01]  /*e440*/  FMNMX.FTZ R153, R85, R152, !PT ;  /* 0x0000009855997209 */ /* 0x000fe20007810000 */
[C---:B------:R-:W-:Y:S01]  /*e450*/  FFMA.FTZ R95, R0.reuse, UR4, R95 ;  /* 0x00000004005f7c23 */ /* 0x040fe2000801005f */
[----:B------:R-:W-:Y:S01]  /*e460*/  FMNMX.FTZ R151, R79, R150, !PT ;  /* 0x000000964f977209 */ /* 0x000fe20007810000 */
[----:B------:R-:W-:Y:S01]  /*e470*/  FFMA.FTZ R97, R0, UR4, R97 ;  /* 0x0000000400617c23 */ /* 0x000fe20008010061 */
[----:B------:R-:W-:Y:S01]  /*e480*/  FMNMX.FTZ R150, R92, R153, !PT ;  /* 0x000000995c967209 */ /* 0x000fe20007810000 */
[----:B------:R-:W-:Y:S01]  /*e490*/  FFMA.FTZ R99, R0, UR4, R99 ;  /* 0x0000000400637c23 */ /* 0x000fe20008010063 */
[----:B------:R-:W-:Y:S01]  /*e4a0*/  FMNMX.FTZ R152, R86, R151, !PT ;  /* 0x0000009756987209 */ /* 0x000fe20007810000 */
[----:B-1----:R-:W-:Y:S01]  /*e4b0*/  FFMA.FTZ R100, R133, UR4, R100 ;  /* 0x0000000485647c23 */ /* 0x002fe20008010064 */
[----:B------:R-:W-:Y:S01]  /*e4c0*/  FMNMX.FTZ R153, R93, R150, !PT ;  /* 0x000000965d997209 */ /* 0x000fe20007810000 */
[----:B------:R-:W-:Y:S01]  /*e4d0*/  FFMA.FTZ R102, R133, UR4, R102 ;  /* 0x0000000485667c23 */ /* 0x000fe20008010066 */
[----:B------:R-:W-:Y:S01]  /*e4e0*/  FMNMX.FTZ R151, R87, R152, !PT ;  /* 0x0000009857977209 */ /* 0x000fe20007810000 */
[C---:B------:R-:W-:Y:S01]  /*e4f0*/  FFMA.FTZ R104, R133.reuse, UR4, R104 ;  /* 0x0000000485687c23 */ /* 0x040fe20008010068 */
[----:B------:R-:W-:Y:S01]  /*e500*/  FMNMX.FTZ R152, R100, R153, !PT ;  /* 0x0000009964987209 */ /* 0x000fe20007810000 */
[----:B------:R-:W-:Y:S01]  /*e510*/  FFMA.FTZ R106, R133, UR4, R106 ;  /* 0x00000004856a7c23 */ /* 0x000fe2000801006a */
[----:B------:R-:W-:Y:S01]  /*e520*/  FMNMX.FTZ R150, R94, R151, !PT ;  /* 0x000000975e967209 */ /* 0x000fe20007810000 */
[----:B-----5:R-:W-:Y:S01]  /*e530*/  FFMA.FTZ R101, R2, UR4, R101 ;  /* 0x0000000402657c23 */ /* 0x020fe20008010065 */
[----:B------:R-:W-:Y:S01]  /*e540*/  IADD3 R132, R148, 0x69, RZ ;  /* 0x0000006994847810 */ /* 0x000fe20007ffe0ff */
[C---:B------:R-:W-:Y:S01]  /*e550*/  FFMA.FTZ R103, R2.reuse, UR4, R103 ;  /* 0x0000000402677c23 */ /* 0x040fe20008010067 */
[----:B------:R-:W-:Y:S01]  /*e560*/  FMNMX.FTZ R151, R95, R150, !PT ;  /* 0x000000965f977209 */ /* 0x000fe20007810000 */
[C---:B------:R-:W-:Y:S01]  /*e570*/  FFMA.FTZ R105, R2.reuse, UR4, R105 ;  /* 0x0000000402697c23 */ /* 0x040fe20008010069 */
[----:B------:R-:W-:Y:S01]  /*e580*/  FMNMX.FTZ R153, R101, R152, !PT ;  /* 0x0000009865997209 */ /* 0x000fe20007810000 */
[----:B------:R-:W-:Y:S01]  /*e590*/  FFMA.FTZ R107, R2, UR4, R107 ;  /* 0x00000004026b7c23 */ /* 0x000fe2000801006b */
[----:B------:R-:W1:Y:S01]  /*e5a0*/  I2F R132, R132 ;  /* 0x0000008400847306 */ /* 0x000e620000201400 */
[C---:B--2---:R-:W-:Y:S01]  /*e5b0*/  FFMA.FTZ R108, R135.reuse, UR4, R108 ;  /* 0x00000004876c7c23 */ /* 0x044fe2000801006c */
[C---:B------:R-:W-:Y:S01]  /*e5c0*/  IADD3 R3, R148.reuse, 0x70, RZ ;  /* 0x0000007094037810 */ /* 0x040fe20007ffe0ff */
[C---:B------:R-:W-:Y:S01]  /*e5d0*/  FFMA.FTZ R110, R135.reuse, UR4, R110 ;  /* 0x00000004876e7c23 */ /* 0x040fe2000801006e */
[----:B------:R-:W-:Y:S01]  /*e5e0*/  IADD3 R0, R148, 0x71, RZ ;  /* 0x0000007194007810 */ /* 0x000fe20007ffe0ff */
[C---:B------:R-:W-:Y:S01]  /*e5f0*/  FFMA.FTZ R112, R135.reuse, UR4, R112 ;  /* 0x0000000487707c23 */ /* 0x040fe20008010070 */
[----:B------:R-:W-:Y:S01]  /*e600*/  FMNMX.FTZ R150, R108, R153, !PT ;  /* 0x000000996c967209 */ /* 0x000fe20007810000 */
[----:B------:R-:W-:Y:S01]  /*e610*/  FFMA.FTZ R114, R135, UR4, R114 ;  /* 0x0000000487727c23 */ /* 0x000fe20008010072 */
[C---:B------:R-:W-:Y:S02]  /*e620*/  IADD3 R133, R148.reuse, 0x78, RZ ;  /* 0x0000007894857810 */ /* 0x040fe40007ffe0ff */
[----:B------:R-:W2:Y:S01]  /*e630*/  I2F R3, R3 ;  /* 0x0000000300037306 */ /* 0x000ea20000201400 */
[----:B------:R-:W-:Y:S09]  /*e640*/  IADD3 R2, R148, 0x79, RZ ;  /* 0x0000007994027810 */ /* 0x000ff20007ffe0ff */
[----:B------:R-:W3:Y:S01]  /*e650*/  I2F R0, R0 ;  /* 0x0000000000007306 */ /* 0x000ee20000201400 */
[C---:B-1----:R-:W-:Y:S02]  /*e660*/  FFMA.FTZ R109, R132.reuse, UR4, R109 ;  /* 0x00000004846d7c23 */ /* 0x042fe4000801006d */
[C---:B------:R-:W-:Y:S02]  /*e670*/  FFMA.FTZ R111, R132.reuse, UR4, R111 ;  /* 0x00000004846f7c23 */ /* 0x040fe4000801006f */
[C---:B------:R-:W-:Y:S05]  /*e680*/  FFMA.FTZ R113, R132.reuse, UR4, R113 ;  /* 0x0000000484717c23 */ /* 0x040fea0008010071 */
[----:B------:R1:W-:Y:S01]  /*e690*/  I2F R134, R2 ;  /* 0x0000000200867306 */ /* 0x0003e20000201400 */
[----:B------:R-:W-:Y:S01]  /*e6a0*/  FFMA.FTZ R115, R132, UR4, R115 ;  /* 0x0000000484737c23 */ /* 0x000fe20008010073 */
[----:B------:R-:W-:Y:S02]  /*e6b0*/  FMNMX.FTZ R132, R102, R151, !PT ;  /* 0x0000009766847209 */ /* 0x000fe40007810000 */
[----:B------:R-:W-:Y:S01]  /*e6c0*/  FMNMX.FTZ R151, R109, R150, !PT ;  /* 0x000000966d977209 */ /* 0x000fe20007810000 */
[C---:B--2---:R-:W-:Y:S02]  /*e6d0*/  FFMA.FTZ R116, R3.reuse, UR4, R116 ;  /* 0x0000000403747c23 */ /* 0x044fe40008010074 */
[C---:B------:R-:W-:Y:S02]  /*e6e0*/  FFMA.FTZ R118, R3.reuse, UR4, R118 ;  /* 0x0000000403767c23 */ /* 0x040fe40008010076 */
[C---:B------:R-:W-:Y:S01]  /*e6f0*/  FFMA.FTZ R120, R3.reuse, UR4, R120 ;  /* 0x0000000403787c23 */ /* 0x040fe20008010078 */
[----:B------:R-:W2:Y:S01]  /*e700*/  I2F R133, R133 ;  /* 0x0000008500857306 */ /* 0x000ea20000201400 */
[----:B------:R-:W-:Y:S01]  /*e710*/  FFMA.FTZ R122, R3, UR4, R122 ;  /* 0x00000004037a7c23 */ /* 0x000fe2000801007a */
[----:B------:R-:W-:Y:S01]  /*e720*/  FMNMX.FTZ R3, R103, R132, !PT ;  /* 0x0000008467037209 */ /* 0x000fe20007810000 */
[----:B---3--:R-:W-:Y:S03]  /*e730*/  FFMA.FTZ R117, R0, UR4, R117 ;  /* 0x0000000400757c23 */ /* 0x008fe60008010075 */
[----:B------:R-:W-:Y:S01]  /*e740*/  FMNMX.FTZ R132, R110, R3, !PT ;  /* 0x000000036e847209 */ /* 0x000fe20007810000 */
[C---:B------:R-:W-:Y:S02]  /*e750*/  FFMA.FTZ R119, R0.reuse, UR4, R119 ;  /* 0x0000000400777c23 */ /* 0x040fe40008010077 */
[C---:B------:R-:W-:Y:S02]  /*e760*/  FFMA.FTZ R121, R0.reuse, UR4, R121 ;  /* 0x0000000400797c23 */ /* 0x040fe40008010079 */
[----:B------:R-:W-:Y:S01]  /*e770*/  FFMA.FTZ R123, R0, UR4, R123 ;  /* 0x00000004007b7c23 */ /* 0x000fe2000801007b */
[----:B-1----:R-:W-:Y:S02]  /*e780*/  FMNMX.FTZ R2, R116, R151, !PT ;  /* 0x0000009774027209 */ /* 0x002fe40007810000 */
[----:B------:R-:W-:Y:S02]  /*e790*/  FMNMX.FTZ R151, R111, R132, !PT ;  /* 0x000000846f977209 */ /* 0x000fe40007810000 */
[----:B------:R-:W-:Y:S02]  /*e7a0*/  FMNMX.FTZ R3, R117, R2, !PT ;  /* 0x0000000275037209 */ /* 0x000fe40007810000 */
[----:B------:R-:W-:Y:S01]  /*e7b0*/  FMNMX.FTZ R0, R118, R151, !PT ;  /* 0x0000009776007209 */ /* 0x000fe20007810000 */
[C---:B--2---:R-:W-:Y:S02]  /*e7c0*/  FFMA.FTZ R124, R133.reuse, UR4, R124 ;  /* 0x00000004857c7c23 */ /* 0x044fe4000801007c */
        /* <DEDUP_REMOVED lines=10> */
[----:B------:R-:W-:Y:S01]  /*e870*/  FFMA.FTZ R131, R134, UR4, R131 ;  /* 0x0000000486837c23 */ /* 0x000fe20008010083 */
[----:B------:R-:W-:Y:S03]  /*e880*/  FMNMX.FTZ R3, R127, R0, !PT ;  /* 0x000000007f037209 */ /* 0x000fe60007810000 */
[----:B------:R-:W1:Y:S08]  /*e890*/  SHFL.BFLY PT, R133, R2, 0x2, 0x1f ;  /* 0x0c401f0002857f89 */ /* 0x000e7000000e0000 */
[----:B------:R-:W2:Y:S01]  /*e8a0*/  SHFL.BFLY PT, R0, R3, 0x2, 0x1f ;  /* 0x0c401f0003007f89 */ /* 0x000ea200000e0000 */
[----:B-1----:R-:W-:Y:S07]  /*e8b0*/  FMNMX.FTZ R150, R2, R133, !PT ;  /* 0x0000008502967209 */ /* 0x002fee0007810000 */
[----:B------:R-:W1:Y:S01]  /*e8c0*/  SHFL.BFLY PT, R133, R150, 0x1, 0x1f ;  /* 0x0c201f0096857f89 */ /* 0x000e6200000e0000 */
[----:B--2---:R-:W-:Y:S07]  /*e8d0*/  FMNMX.FTZ R151, R3, R0, !PT ;  /* 0x0000000003977209 */ /* 0x004fee0007810000 */
[----:B------:R-:W2:Y:S01]  /*e8e0*/  SHFL.BFLY PT, R132, R151, 0x1, 0x1f ;  /* 0x0c201f0097847f89 */ /* 0x000ea200000e0000 */
[----:B-1----:R-:W-:Y:S04]  /*e8f0*/  FMNMX.FTZ R133, R150, R133, !PT ;  /* 0x0000008596857209 */ /* 0x002fe80007810000 */
[C---:B------:R-:W-:Y:S01]  /*e900*/  FSETP.NEU.FTZ.AND P0, PT, R133.reuse, -INF , PT ;  /* 0xff8000008500780b */ /* 0x040fe20003f1d000 */
[C---:B------:R-:W-:Y:S02]  /*e910*/  FADD.FTZ R0, -R133.reuse, R188 ;  /* 0x000000bc85007221 */ /* 0x040fe40000010100 */
[----:B------:R-:W-:Y:S01]  /*e920*/  FMUL.FTZ R2, R133, c[0x0][0x23c] ;  /* 0x00008f0085027a20 */ /* 0x000fe20000410000 */
[----:B--2---:R-:W-:Y:S01]  /*e930*/  FMNMX.FTZ R132, R151, R132, !PT ;  /* 0x0000008497847209 */ /* 0x004fe20007810000 */
[----:B------:R-:W-:Y:S03]  /*e940*/  FMUL.FTZ R135, R0, c[0x0][0x23c] ;  /* 0x00008f0000877a20 */ /* 0x000fe60000410000 */
[----:B------:R-:W-:Y:S01]  /*e950*/  FSEL R2, R2, RZ, P0 ;  /* 0x000000ff02027208 */ /* 0x000fe20000000000 */
[C---:B------:R-:W-:Y:S01]  /*e960*/  FADD.FTZ R136, -R132.reuse, R187 ;  /* 0x000000bb84887221 */ /* 0x040fe20000010100 */
[----:B------:R-:W-:Y:S01]  /*e970*/  FSETP.NEU.FTZ.AND P0, PT, R132, -INF , PT ;  /* 0xff8000008400780b */ /* 0x000fe20003f1d000 */
[----:B------:R-:W1:Y:S02]  /*e980*/  MUFU.EX2 R135, R135 ;  /* 0x0000008700877308 */ /* 0x000e640000000800 */
[--C-:B------:R-:W-:Y:S02]  /*e990*/  FFMA.FTZ R155, R21, c[0x0][0x23c], -R2.reuse ;  /* 0x00008f00159b7a23 */ /* 0x100fe40000010802 */
        /* <DEDUP_REMOVED lines=12> */
[C---:B-1----:R-:W-:Y:S02]  /*ea60*/  FMUL.FTZ R204, R135.reuse, R204 ;  /* 0x000000cc87cc7220 */ /* 0x042fe40000410000 */
[C---:B------:R-:W-:Y:S02]  /*ea70*/  FMUL.FTZ R205, R135.reuse, R205 ;  /* 0x000000cd87cd7220 */ /* 0x040fe40000410000 */
[C---:B------:R-:W-:Y:S01]  /*ea80*/  FMUL.FTZ R200, R135.reuse, R200 ;  /* 0x000000c887c87220 */ /* 0x040fe20000410000 */
[----:B------:R-:W-:Y:S01]  /*ea90*/  MUFU.EX2 R152, R152 ;  /* 0x0000009800987308 */ /* 0x000fe20000000800 */
[C---:B------:R-:W-:Y:S02]  /*eaa0*/  FMUL.FTZ R201, R135.reuse, R201 ;  /* 0x000000c987c97220 */ /* 0x040fe40000410000 */
[C---:B------:R-:W-:Y:S02]  /*eab0*/  FMUL.FTZ R196, R135.reuse, R196 ;  /* 0x000000c487c47220 */ /* 0x040fe40000410000 */
[C---:B------:R-:W-:Y:S02]  /*eac0*/  FMUL.FTZ R197, R135.reuse, R197 ;  /* 0x000000c587c57220 */ /* 0x040fe40000410000 */
[C---:B------:R-:W-:Y:S02]  /*ead0*/  FMUL.FTZ R192, R135.reuse, R192 ;  /* 0x000000c087c07220 */ /* 0x040fe40000410000 */
[----:B------:R-:W-:Y:S01]  /*eae0*/  FMUL.FTZ R193, R135, R193 ;  /* 0x000000c187c17220 */ /* 0x000fe20000410000 */
        /* <DEDUP_REMOVED lines=16> */
[----:B------:R-:W-:Y:S02]  /*ebf0*/  FMUL.FTZ R3, R136, c[0x0][0x23c] ;  /* 0x00008f0088037a20 */ /* 0x000fe40000410000 */
[--C-:B------:R-:W-:Y:S01]  /*ec00*/  FFMA.FTZ R151, R12, c[0x0][0x23c], -R2.reuse ;  /* 0x00008f000c977a23 */ /* 0x100fe20000010802 */
[----:B------:R-:W-:Y:S01]  /*ec10*/  MUFU.EX2 R158, R158 ;  /* 0x0000009e009e7308 */ /* 0x000fe20000000800 */
[----:B------:R-:W-:Y:S01]  /*ec20*/  FMNMX.FTZ R12, R8, R186, !PT ;  /* 0x000000ba080c7209 */ /* 0x000fe20007810000 */
[--C-:B------:R-:W-:Y:S02]  /*ec30*/  FFMA.FTZ R153, R5, c[0x0][0x23c], -R2.reuse ;  /* 0x00008f0005997a23 */ /* 0x100fe40000010802 */
[--C-:B------:R-:W-:Y:S02]  /*ec40*/  FFMA.FTZ R150, R13, c[0x0][0x23c], -R2.reuse ;  /* 0x00008f000d967a23 */ /* 0x100fe40000010802 */
[--C-:B------:R-:W-:Y:S02]  /*ec50*/  FFMA.FTZ R0, R4, c[0x0][0x23c], -R2.reuse ;  /* 0x00008f0004007a23 */ /* 0x100fe40000010802 */
[--C-:B------:R-:W-:Y:S02]  /*ec60*/  FFMA.FTZ R116, R116, c[0x0][0x23c], -R2.reuse ;  /* 0x00008f0074747a23 */ /* 0x100fe40000010802 */
[----:B------:R-:W1:Y:S01]  /*ec70*/  MUFU.EX2 R136, R3 ;  /* 0x0000000300887308 */ /* 0x000e620000000800 */
[--C-:B------:R-:W-:Y:S02]  /*ec80*/  FFMA.FTZ R117, R117, c[0x0][0x23c], -R2.reuse ;  /* 0x00008f0075757a23 */ /* 0x100fe40000010802 */
[--C-:B------:R-:W-:Y:S02]  /*ec90*/  FFMA.FTZ R124, R124, c[0x0][0x23c], -R2.reuse ;  /* 0x00008f007c7c7a23 */ /* 0x100fe40000010802 */
[----:B------:R-:W-:Y:S05]  /*eca0*/  FFMA.FTZ R2, R125, c[0x0][0x23c], -R2 ;  /* 0x00008f007d027a23 */ /* 0x000fea0000010802 */
[----:B------:R-:W-:Y:S10]  /*ecb0*/  MUFU.EX2 R125, R2 ;  /* 0x00000002007d7308 */ /* 0x000ff40000000800 */
[----:B------:R-:W-:Y:S01]  /*ecc0*/  MUFU.EX2 R0, R0 ;  /* 0x0000000000007308 */ /* 0x000fe20000000800 */
[C---:B-1----:R-:W-:Y:S01]  /*ecd0*/  FMUL.FTZ R206, R136.reuse, R206 ;  /* 0x000000ce88ce7220 */ /* 0x042fe20000410000 */
[----:B------:R-:W-:Y:S01]  /*ece0*/  FMNMX.FTZ R3, R9, R12, !PT ;  /* 0x0000000c09037209 */ /* 0x000fe20007810000 */
[C---:B------:R-:W-:Y:S02]  /*ecf0*/  FMUL.FTZ R207, R136.reuse, R207 ;  /* 0x000000cf88cf7220 */ /* 0x040fe40000410000 */
[----:B------:R-:W-:Y:S01]  /*ed00*/  FMUL.FTZ R202, R136, R202 ;  /* 0x000000ca88ca7220 */ /* 0x000fe20000410000 */
[----:B------:R-:W-:Y:S04]  /*ed10*/  FMNMX.FTZ R12, R16, R3, !PT ;  /* 0x00000003100c7209 */ /* 0x000fe80007810000 */
[----:B------:R-:W1:Y:S01]  /*ed20*/  MUFU.EX2 R153, R153 ;  /* 0x0000009900997308 */ /* 0x000e620000000800 */
[C---:B------:R-:W-:Y:S02]  /*ed30*/  FMUL.FTZ R203, R136.reuse, R203 ;  /* 0x000000cb88cb7220 */ /* 0x040fe40000410000 */
[C---:B------:R-:W-:Y:S01]  /*ed40*/  FMUL.FTZ R198, R136.reuse, R198 ;  /* 0x000000c688c67220 */ /* 0x040fe20000410000 */
[----:B------:R-:W-:Y:S01]  /*ed50*/  FMNMX.FTZ R3, R17, R12, !PT ;  /* 0x0000000c11037209 */ /* 0x000fe20007810000 */
[C---:B------:R-:W-:Y:S02]  /*ed60*/  FMUL.FTZ R199, R136.reuse, R199 ;  /* 0x000000c788c77220 */ /* 0x040fe40000410000 */
[----:B------:R-:W-:Y:S01]  /*ed70*/  FMUL.FTZ R194, R136, R194 ;  /* 0x000000c288c27220 */ /* 0x000fe20000410000 */
[----:B------:R-:W-:Y:S01]  /*ed80*/  FMNMX.FTZ R12, R24, R3, !PT ;  /* 0x00000003180c7209 */ /* 0x000fe20007810000 */
[----:B------:R-:W-:Y:S01]  /*ed90*/  FMUL.FTZ R195, R136, R195 ;  /* 0x000000c388c37220 */ /* 0x000fe20000410000 */
[----:B------:R-:W-:Y:S02]  /*eda0*/  MUFU.EX2 R151, R151 ;  /* 0x0000009700977308 */ /* 0x000fe40000000800 */
[----:B------:R-:W-:Y:S04]  /*edb0*/  FMNMX.FTZ R3, R25, R12, !PT ;  /* 0x0000000c19037209 */ /* 0x000fe80007810000 */
[----:B------:R-:W-:Y:S04]  /*edc0*/  FMNMX.FTZ R12, R32, R3, !PT ;  /* 0x00000003200c7209 */ /* 0x000fe80007810000 */
[----:B------:R-:W2:Y:S01]  /*edd0*/  MUFU.EX2 R150, R150 ;  /* 0x0000009600967308 */ /* 0x000ea20000000800 */
[----:B------:R-:W-:Y:S02]  /*ede0*/  FMNMX.FTZ R3, R33, R12, !PT ;  /* 0x0000000c21037209 */ /* 0x000fe40007810000 */
[----:B-1----:R-:W-:Y:S01]  /*edf0*/  F2FP.PACK_AB R52, R153, R0 ;  /* 0x000000009934723e */ /* 0x002fe200000000ff */
[----:B------:R-:W-:Y:S01]  /*ee00*/  FFMA.FTZ R0, R181, R135, R0 ;  /* 0x00000087b5007223 */ /* 0x000fe20000010000 */
[----:B------:R-:W-:Y:S03]  /*ee10*/  FMNMX.FTZ R12, R40, R3, !PT ;  /* 0x00000003280c7209 */ /* 0x000fe60007810000 */
[----:B------:R-:W-:Y:S02]  /*ee20*/  FADD.FTZ R0, R153, R0 ;  /* 0x0000000099007221 */ /* 0x000fe40000010000 */
[----:B------:R-:W-:Y:S01]  /*ee30*/  MUFU.EX2 R161, R161 ;  /* 0x000000a100a17308 */ /* 0x000fe20000000800 */
[----:B------:R-:W-:Y:S04]  /*ee40*/  FMNMX.FTZ R3, R41, R12, !PT ;  /* 0x0000000c29037209 */ /* 0x000fe80007810000 */
[----:B------:R-:W-:Y:S04]  /*ee50*/  FMNMX.FTZ R12, R48, R3, !PT ;  /* 0x00000003300c7209 */ /* 0x000fe80007810000 */
[----:B------:R-:W-:Y:S01]  /*ee60*/  FMNMX.FTZ R3, R49, R12, !PT ;  /* 0x0000000c31037209 */ /* 0x000fe20007810000 */
[----:B------:R-:W-:Y:S03]  /*ee70*/  MUFU.EX2 R160, R160 ;  /* 0x000000a000a07308 */ /* 0x000fe60000000800 */
[----:B------:R-:W-:Y:S04]  /*ee80*/  FMNMX.FTZ R12, R56, R3, !PT ;  /* 0x00000003380c7209 */ /* 0x000fe80007810000 */
[----:B------:R-:W-:Y:S03]  /*ee90*/  FMNMX.FTZ R3, R57, R12, !PT ;  /* 0x0000000c39037209 */ /* 0x000fe60007810000 */
        /* <DEDUP_REMOVED lines=23> */
[----:B------:R-:W-:Y:S01]  /*f010*/  FMNMX.FTZ R12, R128, R3, !PT ;  /* 0x00000003800c7209 */ /* 0x000fe20007810000 */
[----:B------:R-:W-:Y:S03]  /*f020*/  FMUL.FTZ R3, R132, c[0x0][0x23c] ;  /* 0x00008f0084037a20 */ /* 0x000fe60000410000 */
[----:B------:R-:W-:Y:S01]  /*f030*/  FMNMX.FTZ R5, R129, R12, !PT ;  /* 0x0000000c81057209 */ /* 0x000fe20007810000 */
[----:B------:R-:W-:Y:S01]  /*f040*/  MUFU.EX2 R84, R84 ;  /* 0x0000005400547308 */ /* 0x000fe20000000800 */
[----:B------:R-:W-:Y:S03]  /*f050*/  FSEL R3, R3, RZ, P0 ;  /* 0x000000ff03037208 */ /* 0x000fe60000000000 */
[----:B------:R-:W1:Y:S02]  /*f060*/  SHFL.BFLY PT, R12, R5, 0x2, 0x1f ;  /* 0x0c401f00050c7f89 */ /* 0x000e6400000e0000 */
[--C-:B------:R-:W-:Y:S02]  /*f070*/  FFMA.FTZ R164, R22, c[0x0][0x23c], -R3.reuse ;  /* 0x00008f0016a47a23 */ /* 0x100fe40000010803 */
[--C-:B------:R-:W-:Y:S02]  /*f080*/  FFMA.FTZ R167, R23, c[0x0][0x23c], -R3.reuse ;  /* 0x00008f0017a77a23 */ /* 0x100fe40000010803 */
[----:B------:R-:W-:Y:S01]  /*f090*/  MUFU.EX2 R85, R85 ;  /* 0x0000005500557308 */ /* 0x000fe20000000800 */
[--C-:B------:R-:W-:Y:S02]  /*f0a0*/  FFMA.FTZ R166, R30, c[0x0][0x23c], -R3.reuse ;  /* 0x00008f001ea67a23 */ /* 0x100fe40000010803 */
[--C-:B------:R-:W-:Y:S02]  /*f0b0*/  FFMA.FTZ R169, R31, c[0x0][0x23c], -R3.reuse ;  /* 0x00008f001fa97a23 */ /* 0x100fe40000010803 */
[----:B------:R-:W-:Y:S01]  /*f0c0*/  LDSM.16.MT88.4 R28, [R230+0x4000] ;  /* 0x00400000e61c783b */ /* 0x000fe20000004200 */
[--C-:B------:R-:W-:Y:S02]  /*f0d0*/  FFMA.FTZ R168, R38, c[0x0][0x23c], -R3.reuse ;  /* 0x00008f0026a87a23 */ /* 0x100fe40000010803 */
[--C-:B------:R-:W-:Y:S02]  /*f0e0*/  FFMA.FTZ R171, R39, c[0x0][0x23c], -R3.reuse ;  /* 0x00008f0027ab7a23 */ /* 0x100fe40000010803 */
[----:B------:R-:W-:Y:S01]  /*f0f0*/  MUFU.EX2 R164, R164 ;  /* 0x000000a400a47308 */ /* 0x000fe20000000800 */
[--C-:B------:R-:W-:Y:S02]  /*f100*/  FFMA.FTZ R170, R46, c[0x0][0x23c], -R3.reuse ;  /* 0x00008f002eaa7a23 */ /* 0x100fe40000010803 */
[----:B------:R-:W-:Y:S01]  /*f110*/  LDSM.16.MT88.4 R36, [R230+0x4400] ;  /* 0x00440000e624783b */ /* 0x000fe20000004200 */
[--C-:B------:R-:W-:Y:S02]  /*f120*/  FFMA.FTZ R173, R47, c[0x0][0x23c], -R3.reuse ;  /* 0x00008f002fad7a23 */ /* 0x100fe40000010803 */
[--C-:B------:R-:W-:Y:S02]  /*f130*/  FFMA.FTZ R165, R7, c[0x0][0x23c], -R3.reuse ;  /* 0x00008f0007a57a23 */ /* 0x100fe40000010803 */
[--C-:B------:R-:W-:Y:S01]  /*f140*/  FFMA.FTZ R172, R54, c[0x0][0x23c], -R3.reuse ;  /* 0x00008f0036ac7a23 */ /* 0x100fe20000010803 */
[----:B--2---:R-:W-:Y:S01]  /*f150*/  F2FP.PACK_AB R54, R150, R151 ;  /* 0x000000979636723e */ /* 0x004fe200000000ff */
[----:B------:R-:W-:Y:S01]  /*f160*/  MUFU.EX2 R167, R167 ;  /* 0x000000a700a77308 */ /* 0x000fe20000000800 */
[----:B------:R-:W-:Y:S01]  /*f170*/  LDSM.16.MT88.4 R44, [R231+0x4400] ;  /* 0x00440000e72c783b */ /* 0x000fe20000004200 */
[--C-:B------:R-:W-:Y:S01]  /*f180*/  FFMA.FTZ R175, R55, c[0x0][0x23c], -R3.reuse ;  /* 0x00008f0037af7a23 */ /* 0x100fe20000010803 */
[----:B-1----:R-:W-:Y:S01]  /*f190*/  FMNMX.FTZ R12, R5, R12, !PT ;  /* 0x0000000c050c7209 */ /* 0x002fe20007810000 */
[--C-:B------:R-:W-:Y:S02]  /*f1a0*/  FFMA.FTZ R62, R62, c[0x0][0x23c], -R3.reuse ;  /* 0x00008f003e3e7a23 */ /* 0x100fe40000010803 */
[--C-:B------:R-:W-:Y:S02]  /*f1b0*/  FFMA.FTZ R63, R63, c[0x0][0x23c], -R3.reuse ;  /* 0x00008f003f3f7a23 */ /* 0x100fe40000010803 */
[--C-:B------:R-:W-:Y:S01]  /*f1c0*/  FFMA.FTZ R70, R70, c[0x0][0x23c], -R3.reuse ;  /* 0x00008f0046467a23 */ /* 0x100fe20000010803 */
[----:B------:R-:W1:Y:S01]  /*f1d0*/  SHFL.BFLY PT, R5, R12, 0x1, 0x1f ;  /* 0x0c201f000c057f89 */ /* 0x000e6200000e0000 */
        /* <DEDUP_REMOVED lines=13> */
[--C-:B------:R-:W-:Y:S01]  /*f2b0*/  FFMA.FTZ R111, R111, c[0x0][0x23c], -R3.reuse ;  /* 0x00008f006f6f7a23 */ /* 0x100fe20000010803 */
[----:B-1----:R-:W-:Y:S01]  /*f2c0*/  FMNMX.FTZ R5, R12, R5, !PT ;  /* 0x000000050c057209 */ /* 0x002fe20007810000 */
[--C-:B------:R-:W-:Y:S01]  /*f2d0*/  FFMA.FTZ R162, R14, c[0x0][0x23c], -R3.reuse ;  /* 0x00008f000ea27a23 */ /* 0x100fe20000010803 */
[----:B------:R-:W-:Y:S01]  /*f2e0*/  FMNMX.FTZ R14, R10, R184, !PT ;  /* 0x000000b80a0e7209 */ /* 0x000fe20007810000 */
[--C-:B------:R-:W-:Y:S01]  /*f2f0*/  FFMA.FTZ R6, R6, c[0x0][0x23c], -R3.reuse ;  /* 0x00008f0006067a23 */ /* 0x100fe20000010803 */
[C---:B------:R-:W-:Y:S01]  /*f300*/  FSETP.NEU.FTZ.AND P0, PT, R5.reuse, -INF , PT ;  /* 0xff8000000500780b */ /* 0x040fe20003f1d000 */
[----:B------:R-:W-:Y:S01]  /*f310*/  FADD.FTZ R12, -R5, R186 ;  /* 0x000000ba050c7221 */ /* 0x000fe20000010100 */
[----:B------:R-:W-:Y:S02]  /*f320*/  FMNMX.FTZ R13, R11, R14, !PT ;  /* 0x0000000e0b0d7209 */ /* 0x000fe40007810000 */
[----:B------:R-:W1:Y:S01]  /*f330*/  MUFU.EX2 R2, R6 ;  /* 0x0000000600027308 */ /* 0x000e620000000800 */
[--C-:B------:R-:W-:Y:S02]  /*f340*/  FFMA.FTZ R15, R15, c[0x0][0x23c], -R3.reuse ;  /* 0x00008f000f0f7a23 */ /* 0x100fe40000010803 */
[----:B------:R-:W-:Y:S01]  /*f350*/  FMUL.FTZ R7, R12, c[0x0][0x23c] ;  /* 0x00008f000c077a20 */ /* 0x000fe20000410000 */
[----:B------:R-:W-:Y:S01]  /*f360*/  FMNMX.FTZ R14, R18, R13, !PT ;  /* 0x0000000d120e7209 */ /* 0x000fe20007810000 */
[--C-:B------:R-:W-:Y:S02]  /*f370*/  FFMA.FTZ R118, R118, c[0x0][0x23c], -R3.reuse ;  /* 0x00008f0076767a23 */ /* 0x100fe40000010803 */
[--C-:B------:R-:W-:Y:S01]  /*f380*/  FFMA.FTZ R119, R119, c[0x0][0x23c], -R3.reuse ;  /* 0x00008f0077777a23 */ /* 0x100fe20000010803 */
[----:B------:R-:W-:Y:S01]  /*f390*/  FMNMX.FTZ R13, R19, R14, !PT ;  /* 0x0000000e130d7209 */ /* 0x000fe20007810000 */
[--C-:B------:R-:W-:Y:S01]  /*f3a0*/  FFMA.FTZ R126, R126, c[0x0][0x23c], -R3.reuse ;  /* 0x00008f007e7e7a23 */ /* 0x100fe20000010803 */
[----:B------:R-:W2:Y:S01]  /*f3b0*/  MUFU.EX2 R12, R7 ;  /* 0x00000007000c7308 */ /* 0x000ea20000000800 */
[----:B------:R-:W-:Y:S01]  /*f3c0*/  FFMA.FTZ R3, R127, c[0x0][0x23c], -R3 ;  /* 0x00008f007f037a23 */ /* 0x000fe20000010803 */
[----:B------:R-:W-:Y:S01]  /*f3d0*/  FMNMX.FTZ R14, R26, R13, !PT ;  /* 0x0000000d1a0e7209 */ /* 0x000fe20007810000 */
[----:B------:R-:W-:Y:S03]  /*f3e0*/  FADD.FTZ R151, R151, R0 ;  /* 0x0000000097977221 */ /* 0x000fe60000010000 */
[----:B------:R-:W-:Y:S01]  /*f3f0*/  FMNMX.FTZ R13, R27, R14, !PT ;  /* 0x0000000e1b0d7209 */ /* 0x000fe20007810000 */
[----:B------:R-:W-:Y:S03]  /*f400*/  FADD.FTZ R151, R150, R151 ;  /* 0x0000009796977221 */ /* 0x000fe60000010000 */
[----:B------:R-:W-:Y:S01]  /*f410*/  MUFU.EX2 R127, R3 ;  /* 0x00000003007f7308 */ /* 0x000fe20000000800 */
[----:B------:R-:W-:Y:S02]  /*f420*/  FMNMX.FTZ R14, R34, R13, !PT ;  /* 0x0000000d220e7209 */ /* 0x000fe40007810000 */
[----:B-1----:R-:W-:Y:S01]  /*f430*/  F2FP.PACK_AB R53, R165, R2 ;  /* 0x00000002a535723e */ /* 0x002fe200000000ff */
[----:B------:R-:W-:Y:S01]  /*f440*/  FMUL.FTZ R6, R5, c[0x0][0x23c] ;  /* 0x00008f0005067a20 */ /* 0x000fe20000410000 */
[----:B------:R-:W-:Y:S01]  /*f450*/  FMNMX.FTZ R13, R35, R14, !PT ;  /* 0x0000000e230d7209 */ /* 0x000fe20007810000 */
[----:B------:R-:W-:Y:S04]  /*f460*/  FFMA.FTZ R2, R183, R136, R2 ;  /* 0x00000088b7027223 */ /* 0x000fe80000010002 */
[----:B------:R-:W-:Y:S01]  /*f470*/  MUFU.EX2 R162, R162 ;  /* 0x000000a200a27308 */ /* 0x000fe20000000800 */
[----:B------:R-:W-:Y:S01]  /*f480*/  FMNMX.FTZ R14, R42, R13, !PT ;  /* 0x0000000d2a0e7209 */ /* 0x000fe20007810000 */
[----:B------:R-:W-:Y:S01]  /*f490*/  FADD.FTZ R165, R165, R2 ;  /* 0x00000002a5a57221 */ /* 0x000fe20000010000 */
[----:B------:R-:W-:Y:S01]  /*f4a0*/  FSEL R6, R6, RZ, P0 ;  /* 0x000000ff06067208 */ /* 0x000fe20000000000 */
[C---:B--2---:R-:W-:Y:S01]  /*f4b0*/  FMUL.FTZ R220, R12.reuse, R220 ;  /* 0x000000dc0cdc7220 */ /* 0x044fe20000410000 */
[----:B------:R-:W-:Y:S01]  /*f4c0*/  FMNMX.FTZ R7, R43, R14, !PT ;  /* 0x0000000e2b077209 */ /* 0x000fe20007810000 */
[----:B------:R-:W-:Y:S02]  /*f4d0*/  FMUL.FTZ R221, R12, R221 ;  /* 0x000000dd0cdd7220 */ /* 0x000fe40000410000 */
[--C-:B------:R-:W-:Y:S01]  /*f4e0*/  FFMA.FTZ R20, R9, c[0x0][0x23c], -R6.reuse ;  /* 0x00008f0009147a23 */ /* 0x100fe20000010806 */
[----:B------:R-:W-:Y:S01]  /*f4f0*/  FMNMX.FTZ R14, R50, R7, !PT ;  /* 0x00000007320e7209 */ /* 0x000fe20007810000 */
[----:B------:R-:W1:Y:S01]  /*f500*/  MUFU.EX2 R15, R15 ;  /* 0x0000000f000f7308 */ /* 0x000e620000000800 */
[--C-:B------:R-:W-:Y:S02]  /*f510*/  FFMA.FTZ R188, R40, c[0x0][0x23c], -R6.reuse ;  /* 0x00008f0028bc7a23 */ /* 0x100fe40000010806 */
[--C-:B------:R-:W-:Y:S01]  /*f520*/  FFMA.FTZ R237, R41, c[0x0][0x23c], -R6.reuse ;  /* 0x00008f0029ed7a23 */ /* 0x100fe20000010806 */
[----:B------:R-:W-:Y:S01]  /*f530*/  FMNMX.FTZ R7, R51, R14, !PT ;  /* 0x0000000e33077209 */ /* 0x000fe20007810000 */
[C---:B------:R-:W-:Y:S02]  /*f540*/  FMUL.FTZ R216, R12.reuse, R216 ;  /* 0x000000d80cd87220 */ /* 0x040fe40000410000 */
[----:B------:R-:W-:Y:S01]  /*f550*/  FMUL.FTZ R217, R12, R217 ;  /* 0x000000d90cd97220 */ /* 0x000fe20000410000 */
[----:B------:R-:W-:Y:S01]  /*f560*/  FMNMX.FTZ R14, R58, R7, !PT ;  /* 0x000000073a0e7209 */ /* 0x000fe20007810000 */
[C---:B------:R-:W-:Y:S01]  /*f570*/  FMUL.FTZ R212, R12.reuse, R212 ;  /* 0x000000d40cd47220 */ /* 0x040fe20000410000 */
[----:B------:R-:W-:Y:S01]  /*f580*/  MUFU.EX2 R168, R168 ;  /* 0x000000a800a87308 */ /* 0x000fe20000000800 */
[C---:B------:R-:W-:Y:S01]  /*f590*/  FMUL.FTZ R213, R12.reuse, R213 ;  /* 0x000000d50cd57220 */ /* 0x040fe20000410000 */
[----:B------:R-:W-:Y:S01]  /*f5a0*/  FMNMX.FTZ R7, R59, R14, !PT ;  /* 0x0000000e3b077209 */ /* 0x000fe20007810000 */
[C---:B------:R-:W-:Y:S02]  /*f5b0*/  FMUL.FTZ R208, R12.reuse, R208 ;  /* 0x000000d00cd07220 */ /* 0x040fe40000410000 */
[----:B------:R-:W-:Y:S01]  /*f5c0*/  FMUL.FTZ R209, R12, R209 ;  /* 0x000000d10cd17220 */ /* 0x000fe20000410000 */
[----:B------:R-:W-:Y:S01]  /*f5d0*/  FMNMX.FTZ R14, R66, R7, !PT ;  /* 0x00000007420e7209 */ /* 0x000fe20007810000 */
[--C-:B------:R-:W-:Y:S02]  /*f5e0*/  FFMA.FTZ R9, R16, c[0x0][0x23c], -R6.reuse ;  /* 0x00008f0010097a23 */ /* 0x100fe40000010806 */
[--C-:B------:R-:W-:Y:S01]  /*f5f0*/  FFMA.FTZ R174, R17, c[0x0][0x23c], -R6.reuse ;  /* 0x00008f0011ae7a23 */ /* 0x100fe20000010806 */
[----:B------:R-:W-:Y:S01]  /*f600*/  MUFU.EX2 R171, R171 ;  /* 0x000000ab00ab7308 */ /* 0x000fe20000000800 */
[--C-:B------:R-:W-:Y:S01]  /*f610*/  FFMA.FTZ R187, R25, c[0x0][0x23c], -R6.reuse ;  /* 0x00008f0019bb7a23 */ /* 0x100fe20000010806 */
[----:B------:R-:W-:Y:S01]  /*f620*/  FMNMX.FTZ R7, R67, R14, !PT ;  /* 0x0000000e43077209 */ /* 0x000fe20007810000 */
[--C-:B------:R-:W-:Y:S01]  /*f630*/  FFMA.FTZ R72, R72, c[0x0][0x23c], -R6.reuse ;  /* 0x00008f0048487a23 */ /* 0x100fe20000010806 */
[----:B-1----:R-:W-:Y:S01]  /*f640*/  F2FP.PACK_AB R55, R15, R162 ;  /* 0x000000a20f37723e */ /* 0x002fe200000000ff */
[--C-:B------:R-:W-:Y:S01]  /*f650*/  FFMA.FTZ R73, R73, c[0x0][0x23c], -R6.reuse ;  /* 0x00008f0049497a23 */ /* 0x100fe20000010806 */
[----:B------:R-:W-:Y:S01]  /*f660*/  FMNMX.FTZ R14, R74, R7, !PT ;  /* 0x000000074a0e7209 */ /* 0x000fe20007810000 */
[--C-:B------:R-:W-:Y:S02]  /*f670*/  FFMA.FTZ R80, R80, c[0x0][0x23c], -R6.reuse ;  /* 0x00008f0050507a23 */ /* 0x100fe40000010806 */
[--C-:B------:R-:W-:Y:S01]  /*f680*/  FFMA.FTZ R81, R81, c[0x0][0x23c], -R6.reuse ;  /* 0x00008f0051517a23 */ /* 0x100fe20000010806 */
[----:B------:R-:W-:Y:S01]  /*f690*/  MUFU.EX2 R9, R9 ;  /* 0x0000000900097308 */ /* 0x000fe20000000800 */
[C---:B------:R-:W-:Y:S05]  /*f6a0*/  HMMA.16816.F32 R196, R52.reuse, R28, R196 ;  /* 0x0000001c34c4723c */ /* 0x040fea00000018c4 */
[----:B------:R-:W-:Y:S01]  /*f6b0*/  FMNMX.FTZ R7, R75, R14, !PT ;  /* 0x0000000e4b077209 */ /* 0x000fe20007810000 */
[--C-:B------:R-:W-:Y:S02]  /*f6c0*/  FFMA.FTZ R186, R32, c[0x0][0x23c], -R6.reuse ;  /* 0x00008f0020ba7a23 */ /* 0x100fe40000010806 */
[C---:B------:R-:W-:Y:S01]  /*f6d0*/  HMMA.16816.F32 R192, R52.reuse, R30, R192 ;  /* 0x0000001e34c0723c */ /* 0x040fe200000018c0 */
[----:B------:R-:W-:Y:S03]  /*f6e0*/  MUFU.EX2 R174, R174 ;  /* 0x000000ae00ae7308 */ /* 0x000fe60000000800 */
[--C-:B------:R-:W-:Y:S01]  /*f6f0*/  FFMA.FTZ R235, R33, c[0x0][0x23c], -R6.reuse ;  /* 0x00008f0021eb7a23 */ /* 0x100fe20000010806 */
[----:B------:R-:W-:Y:S01]  /*f700*/  FMNMX.FTZ R14, R82, R7, !PT ;  /* 0x00000007520e7209 */ /* 0x000fe20007810000 */
[--C-:B------:R-:W-:Y:S02]  /*f710*/  FFMA.FTZ R56, R56, c[0x0][0x23c], -R6.reuse ;  /* 0x00008f0038387a23 */ /* 0x100fe40000010806 */
[--C-:B------:R-:W-:Y:S01]  /*f720*/  FFMA.FTZ R57, R57, c[0x0][0x23c], -R6.reuse ;  /* 0x00008f0039397a23 */ /* 0x100fe20000010806 */
[----:B------:R-:W-:Y:S02]  /*f730*/  FMNMX.FTZ R7, R83, R14, !PT ;  /* 0x0000000e53077209 */ /* 0x000fe40007810000 */
[----:B------:R-:W-:Y:S01]  /*f740*/  MUFU.EX2 R170, R170 ;  /* 0x000000aa00aa7308 */ /* 0x000fe20000000800 */
[--C-:B------:R-:W-:Y:S01]  /*f750*/  FFMA.FTZ R64, R64, c[0x0][0x23c], -R6.reuse ;  /* 0x00008f0040407a23 */ /* 0x100fe20000010806 */
[----:B------:R-:W-:Y:S01]  /*f760*/  FMNMX.FTZ R14, R90, R7, !PT ;  /* 0x000000075a0e7209 */ /* 0x000fe20007810000 */
[--C-:B------:R-:W-:Y:S02]  /*f770*/  FFMA.FTZ R65, R65, c[0x0][0x23c], -R6.reuse ;  /* 0x00008f0041417a23 */ /* 0x100fe40000010806 */
[--C-:B------:R-:W-:Y:S01]  /*f780*/  FFMA.FTZ R48, R48, c[0x0][0x23c], -R6.reuse ;  /* 0x00008f0030307a23 */ /* 0x100fe20000010806 */
[----:B------:R-:W-:Y:S01]  /*f790*/  FMNMX.FTZ R7, R91, R14, !PT ;  /* 0x0000000e5b077209 */ /* 0x000fe20007810000 */
[--C-:B------:R-:W-:Y:S02]  /*f7a0*/  FFMA.FTZ R49, R49, c[0x0][0x23c], -R6.reuse ;  /* 0x00008f0031317a23 */ /* 0x100fe40000010806 */
[----:B------:R-:W-:Y:S01]  /*f7b0*/  FADD.FTZ R162, R162, R165 ;  /* 0x000000a5a2a27221 */ /* 0x000fe20000010000 */
        /* <DEDUP_REMOVED lines=14> */
[----:B------:R-:W-:Y:S02]  /*f8a0*/  MUFU.EX2 R172, R172 ;  /* 0x000000ac00ac7308 */ /* 0x000fe40000000800 */
[----:B------:R-:W1:Y:S08]  /*f8b0*/  SHFL.BFLY PT, R4, R7, 0x2, 0x1f ;  /* 0x0c401f0007047f89 */ /* 0x000e7000000e0000 */
[----:B------:R-:W-:Y:S10]  /*f8c0*/  MUFU.EX2 R175, R175 ;  /* 0x000000af00af7308 */ /* 0x000ff40000000800 */
[----:B------:R-:W-:Y:S01]  /*f8d0*/  MUFU.EX2 R62, R62 ;  /* 0x0000003e003e7308 */ /* 0x000fe20000000800 */
[----:B-1----:R-:W-:Y:S09]  /*f8e0*/  FMNMX.FTZ R4, R7, R4, !PT ;  /* 0x0000000407047209 */ /* 0x002ff20007810000 */
[----:B------:R-:W-:Y:S01]  /*f8f0*/  MUFU.EX2 R63, R63 ;  /* 0x0000003f003f7308 */ /* 0x000fe20000000800 */
[----:B------:R-:W1:Y:S09]  /*f900*/  SHFL.BFLY PT, R7, R4, 0x1, 0x1f ;  /* 0x0c201f0004077f89 */ /* 0x000e7200000e0000 */
[----:B------:R-:W-:Y:S10]  /*f910*/  MUFU.EX2 R188, R188 ;  /* 0x000000bc00bc7308 */ /* 0x000ff40000000800 */
[----:B------:R-:W2:Y:S01]  /*f920*/  MUFU.EX2 R237, R237 ;  /* 0x000000ed00ed7308 */ /* 0x000ea20000000800 */
[----:B-1----:R-:W-:Y:S01]  /*f930*/  FMNMX.FTZ R7, R4, R7, !PT ;  /* 0x0000000704077209 */ /* 0x002fe20007810000 */
[----:B------:R-:W-:Y:S03]  /*f940*/  FFMA.FTZ R4, R8, c[0x0][0x23c], -R6 ;  /* 0x00008f0008047a23 */ /* 0x000fe60000010806 */
[C---:B------:R-:W-:Y:S05]  /*f950*/  FSETP.NEU.FTZ.AND P0, PT, R7.reuse, -INF , PT ;  /* 0xff8000000700780b */ /* 0x040fea0003f1d000 */
[----:B------:R1:W-:Y:S01]  /*f960*/  MUFU.EX2 R3, R4 ;  /* 0x0000000400037308 */ /* 0x0003e20000000800 */
[----:B------:R-:W-:Y:S02]  /*f970*/  FADD.FTZ R14, -R7, R184 ;  /* 0x000000b8070e7221 */ /* 0x000fe40000010100 */
[----:B------:R-:W-:Y:S02]  /*f980*/  FFMA.FTZ R184, R24, c[0x0][0x23c], -R6 ;  /* 0x00008f0018b87a23 */ /* 0x000fe40000010806 */
[----:B------:R-:W-:Y:S05]  /*f990*/  FMUL.FTZ R13, R14, c[0x0][0x23c] ;  /* 0x00008f000e0d7a20 */ /* 0x000fea0000410000 */
[----:B------:R3:W4:Y:S01]  /*f9a0*/  MUFU.EX2 R14, R20 ;  /* 0x00000014000e7308 */ /* 0x0007220000000800 */
[----:B--2---:R-:W-:Y:S09]  /*f9b0*/  F2FP.PACK_AB R32, R237, R188 ;  /* 0x000000bced20723e */ /* 0x004ff200000000ff */
[----:B------:R-:W2:Y:S01]  /*f9c0*/  MUFU.EX2 R13, R13 ;  /* 0x0000000d000d7308 */ /* 0x000ea20000000800 */
[----:B-1----:R-:W-:Y:S05]  /*f9d0*/  FMUL.FTZ R4, R7, c[0x0][0x23c] ;  /* 0x00008f0007047a20 */ /* 0x002fea0000410000 */
[----:B------:R-:W-:Y:S04]  /*f9e0*/  FSEL R8, R4, RZ, P0 ;  /* 0x000000ff04087208 */ /* 0x000fe80000000000 */
[----:B------:R-:W1:Y:S01]  /*f9f0*/  MUFU.EX2 R184, R184 ;  /* 0x000000b800b87308 */ /* 0x000e620000000800 */
[----:B---3--:R-:W3:Y:S01]  /*fa00*/  LDSM.16.MT88.4 R20, [R231+0x4000] ;  /* 0x00400000e714783b */ /* 0x008ee20000004200 */
[--C-:B------:R-:W-:Y:S01]  /*fa10*/  FFMA.FTZ R42, R42, c[0x0][0x23c], -R8.reuse ;  /* 0x00008f002a2a7a23 */ /* 0x100fe20000010808 */
[----:B----4-:R-:W-:Y:S01]  /*fa20*/  F2FP.PACK_AB R16, R14, R3 ;  /* 0x000000030e10723e */ /* 0x010fe200000000ff */
[--C-:B------:R-:W-:Y:S02]  /*fa30*/  FFMA.FTZ R234, R19, c[0x0][0x23c], -R8.reuse ;  /* 0x00008f0013ea7a23 */ /* 0x100fe40000010808 */
[--C-:B------:R-:W-:Y:S04]  /*fa40*/  FFMA.FTZ R236, R26, c[0x0][0x23c], -R8.reuse ;  /* 0x00008f001aec7a23 */ /* 0x100fe80000010808 */
[----:B------:R-:W-:Y:S01]  /*fa50*/  MUFU.EX2 R48, R48 ;  /* 0x0000003000307308 */ /* 0x000fe20000000800 */
[----:B------:R-:W-:Y:S01]  /*fa60*/  F2FP.PACK_AB R26, R235, R186 ;  /* 0x000000baeb1a723e */ /* 0x000fe200000000ff */
[--C-:B------:R-:W-:Y:S02]  /*fa70*/  FFMA.FTZ R241, R27, c[0x0][0x23c], -R8.reuse ;  /* 0x00008f001bf17a23 */ /* 0x100fe40000010808 */
[C---:B--2---:R-:W-:Y:S02]  /*fa80*/  FMUL.FTZ R222, R13.reuse, R222 ;  /* 0x000000de0dde7220 */ /* 0x044fe40000410000 */
[C---:B------:R-:W-:Y:S02]  /*fa90*/  FMUL.FTZ R223, R13.reuse, R223 ;  /* 0x000000df0ddf7220 */ /* 0x040fe40000410000 */
[C---:B------:R-:W-:Y:S02]  /*faa0*/  FMUL.FTZ R218, R13.reuse, R218 ;  /* 0x000000da0dda7220 */ /* 0x040fe40000410000 */
[----:B------:R-:W-:Y:S01]  /*fab0*/  MUFU.EX2 R234, R234 ;  /* 0x000000ea00ea7308 */ /* 0x000fe20000000800 */
[C---:B------:R-:W-:Y:S02]  /*fac0*/  FMUL.FTZ R219, R13.reuse, R219 ;  /* 0x000000db0ddb7220 */ /* 0x040fe40000410000 */
[----:B------:R-:W-:Y:S01]  /*fad0*/  FMUL.FTZ R214, R13, R214 ;  /* 0x000000d60dd67220 */ /* 0x000fe20000410000 */
[----:B-1----:R-:W-:Y:S01]  /*fae0*/  F2FP.PACK_AB R24, R187, R184 ;  /* 0x000000b8bb18723e */ /* 0x002fe200000000ff */
        /* <DEDUP_REMOVED lines=9> */
[----:B------:R-:W1:Y:S01]  /*fb80*/  MUFU.EX2 R241, R241 ;  /* 0x000000f100f17308 */ /* 0x000e620000000800 */
[----:B------:R-:W-:Y:S01]  /*fb90*/  F2FP.PACK_AB R18, R174, R9 ;  /* 0x00000009ae12723e */ /* 0x000fe200000000ff */
[--C-:B------:R-:W-:Y:S01]  /*fba0*/  FFMA.FTZ R238, R34, c[0x0][0x23c], -R8.reuse ;  /* 0x00008f0022ee7a23 */ /* 0x100fe20000010808 */
[C---:B---3--:R-:W-:Y:S03]  /*fbb0*/  HMMA.16816.F32 R204, R52.reuse, R20, R204 ;  /* 0x0000001434cc723c */ /* 0x048fe600000018cc */
[--C-:B------:R-:W-:Y:S02]  /*fbc0*/  FFMA.FTZ R243, R35, c[0x0][0x23c], -R8.reuse ;  /* 0x00008f0023f37a23 */ /* 0x100fe40000010808 */
[--C-:B------:R-:W-:Y:S02]  /*fbd0*/  FFMA.FTZ R58, R58, c[0x0][0x23c], -R8.reuse ;  /* 0x00008f003a3a7a23 */ /* 0x100fe40000010808 */
[----:B------:R-:W-:Y:S01]  /*fbe0*/  MUFU.EX2 R4, R4 ;  /* 0x0000000400047308 */ /* 0x000fe20000000800 */
[--C-:B------:R-:W-:Y:S01]  /*fbf0*/  FFMA.FTZ R90, R90, c[0x0][0x23c], -R8.reuse ;  /* 0x00008f005a5a7a23 */ /* 0x100fe20000010808 */
[----:B------:R-:W-:Y:S03]  /*fc00*/  HMMA.16816.F32 R200, R52, R22, R200 ;  /* 0x0000001634c8723c */ /* 0x000fe600000018c8 */
[----:B------:R-:W-:Y:S02]  /*fc10*/  FFMA.FTZ R91, R91, c[0x0][0x23c], -R8 ;  /* 0x00008f005b5b7a23 */ /* 0x000fe40000010808 */
[----:B------:R-:W-:Y:S02]  /*fc20*/  FFMA.FTZ R3, R180, R12, R3 ;  /* 0x0000000cb4037223 */ /* 0x000fe40000010003 */
[----:B------:R-:W-:Y:S01]  /*fc30*/  F2FP.PACK_AB R52, R155, R152 ;  /* 0x000000989b34723e */ /* 0x000fe200000000ff */
[----:B------:R-:W2:Y:S01]  /*fc40*/  MUFU.EX2 R239, R239 ;  /* 0x000000ef00ef7308 */ /* 0x000ea20000000800 */
[----:B------:R-:W-:Y:S03]  /*fc50*/  F2FP.PACK_AB R54, R157, R154 ;  /* 0x0000009a9d36723e */ /* 0x000fe600000000ff */
[----:B------:R-:W-:Y:S01]  /*fc60*/  F2FP.PACK_AB R53, R167, R164 ;  /* 0x000000a4a735723e */ /* 0x000fe200000000ff */
[----:B------:R-:W-:Y:S01]  /*fc70*/  FADD.FTZ R14, R14, R3 ;  /* 0x000000030e0e7221 */ /* 0x000fe20000010000 */
[----:B------:R-:W-:Y:S01]  /*fc80*/  F2FP.PACK_AB R55, R169, R166 ;  /* 0x000000a6a937723e */ /* 0x000fe200000000ff */
[----:B------:R-:W-:Y:S01]  /*fc90*/  FADD.FTZ R3, R15, R162 ;  /* 0x000000a20f037221 */ /* 0x000fe20000010000 */
[----:B-1----:R-:W-:Y:S01]  /*fca0*/  F2FP.PACK_AB R25, R241, R236 ;  /* 0x000000ecf119723e */ /* 0x002fe200000000ff */
[----:B------:R-:W-:Y:S01]  /*fcb0*/  FADD.FTZ R9, R9, R14 ;  /* 0x0000000e09097221 */ /* 0x000fe20000010000 */
[----:B------:R-:W1:Y:S01]  /*fcc0*/  MUFU.EX2 R11, R11 ;  /* 0x0000000b000b7308 */ /* 0x000e620000000800 */
[----:B------:R-:W-:Y:S02]  /*fcd0*/  FADD.FTZ R152, R152, R151 ;  /* 0x0000009798987221 */ /* 0x000fe40000010000 */
[C---:B------:R-:W-:Y:S03]  /*fce0*/  HMMA.16816.F32 R204, R52.reuse, R44, R204 ;  /* 0x0000002c34cc723c */ /* 0x040fe600000018cc */
[----:B------:R-:W-:Y:S02]  /*fcf0*/  FADD.FTZ R9, R174, R9 ;  /* 0x00000009ae097221 */ /* 0x000fe40000010000 */
[----:B------:R-:W-:Y:S02]  /*fd00*/  FADD.FTZ R164, R164, R3 ;  /* 0x00000003a4a47221 */ /* 0x000fe40000010000 */
[----:B------:R-:W-:Y:S01]  /*fd10*/  MUFU.EX2 R238, R238 ;  /* 0x000000ee00ee7308 */ /* 0x000fe20000000800 */
[C---:B------:R-:W-:Y:S04]  /*fd20*/  HMMA.16816.F32 R200, R52.reuse, R46, R200 ;  /* 0x0000002e34c8723c */ /* 0x040fe800000018c8 */
[----:B--2---:R-:W-:Y:S01]  /*fd30*/  F2FP.PACK_AB R17, R239, R4 ;  /* 0x00000004ef11723e */ /* 0x004fe200000000ff */
[----:B------:R-:W-:Y:S02]  /*fd40*/  FFMA.FTZ R4, R185, R13, R4 ;  /* 0x0000000db9047223 */ /* 0x000fe40000010004 */
[----:B------:R-:W-:Y:S01]  /*fd50*/  FADD.FTZ R184, R184, R9 ;  /* 0x00000009b8b87221 */ /* 0x000fe20000010000 */
[C---:B------:R-:W-:Y:S01]  /*fd60*/  HMMA.16816.F32 R196, R52.reuse, R36, R196 ;  /* 0x0000002434c4723c */ /* 0x040fe200000018c4 */
[----:B------:R-:W2:Y:S03]  /*fd70*/  MUFU.EX2 R243, R243 ;  /* 0x000000f300f37308 */ /* 0x000ea60000000800 */
[----:B------:R-:W-:Y:S01]  /*fd80*/  FADD.FTZ R0, R239, R4 ;  /* 0x00000004ef007221 */ /* 0x000fe20000010000 */
[C---:B-1----:R-:W-:Y:S01]  /*fd90*/  F2FP.PACK_AB R19, R234.reuse, R11 ;  /* 0x0000000bea13723e */ /* 0x042fe200000000ff */
[----:B------:R-:W-:Y:S02]  /*fda0*/  FADD.FTZ R155, R155, R152 ;  /* 0x000000989b9b7221 */ /* 0x000fe40000010000 */
[----:B------:R-:W-:Y:S01]  /*fdb0*/  HMMA.16816.F32 R192, R52, R38, R192 ;  /* 0x0000002634c0723c */ /* 0x000fe200000018c0 */
[----:B------:R-:W1:Y:S02]  /*fdc0*/  LDSM.16.MT88.4 R52, [R231+0x4800] ;  /* 0x00480000e734783b */ /* 0x000e640000004200 */
[----:B------:R-:W3:Y:S01]  /*fdd0*/  MUFU.EX2 R49, R49 ;  /* 0x0000003100317308 */ /* 0x000ee20000000800 */
[----:B------:R-:W-:Y:S02]  /*fde0*/  FADD.FTZ R11, R11, R0 ;  /* 0x000000000b0b7221 */ /* 0x000fe40000010000 */
[----:B------:R-:W-:Y:S02]  /*fdf0*/  FADD.FTZ R167, R167, R164 ;  /* 0x000000a4a7a77221 */ /* 0x000fe40000010000 */
[C---:B------:R-:W-:Y:S05]  /*fe00*/  HMMA.16816.F32 R220, R16.reuse, R20, R220 ;  /* 0x0000001410dc723c */ /* 0x040fea00000018dc */
[----:B------:R-:W-:Y:S01]  /*fe10*/  MUFU.EX2 R70, R70 ;  /* 0x0000004600467308 */ /* 0x000fe20000000800 */
[----:B------:R-:W-:Y:S02]  /*fe20*/  FADD.FTZ R11, R234, R11 ;  /* 0x0000000bea0b7221 */ /* 0x000fe40000010000 */
[C---:B------:R-:W-:Y:S01]  /*fe30*/  HMMA.16816.F32 R216, R16.reuse, R22, R216 ;  /* 0x0000001610d8723c */ /* 0x040fe200000018d8 */
[----:B------:R-:W4:Y:S03]  /*fe40*/  LDSM.16.MT88.4 R20, [R230+0x4800] ;  /* 0x00480000e614783b */ /* 0x000f260000004200 */
[----:B--2---:R-:W-:Y:S01]  /*fe50*/  F2FP.PACK_AB R27, R243, R238 ;  /* 0x000000eef31b723e */ /* 0x004fe200000000ff */
[----:B------:R-:W-:Y:S02]  /*fe60*/  FADD.FTZ R236, R236, R11 ;  /* 0x0000000becec7221 */ /* 0x000fe40000010000 */
[----:B------:R-:W-:Y:S01]  /*fe70*/  MUFU.EX2 R71, R71 ;  /* 0x0000004700477308 */ /* 0x000fe20000000800 */
[C---:B------:R-:W-:Y:S04]  /*fe80*/  HMMA.16816.F32 R212, R16.reuse, R28, R212 ;  /* 0x0000001c10d4723c */ /* 0x040fe800000018d4 */
[----:B---3--:R-:W-:Y:S01]  /*fe90*/  F2FP.PACK_AB R34, R49, R48 ;  /* 0x000000303122723e */ /* 0x008fe200000000ff */
[----:B------:R-:W-:Y:S01]  /*fea0*/  FADD.FTZ R187, R187, R184 ;  /* 0x000000b8bbbb7221 */ /* 0x000fe20000010000 */
[----:B------:R-:W-:Y:S01]  /*feb0*/  MOV R184, R7 ;  /* 0x0000000700b87202 */ /* 0x000fe20000000f00 */
[----:B------:R-:W-:Y:S01]  /*fec0*/  FADD.FTZ R241, R241, R236 ;  /* 0x000000ecf1f17221 */ /* 0x000fe20000010000 */
[----:B------:R-:W-:Y:S01]  /*fed0*/  HMMA.16816.F32 R208, R16, R30, R208 ;  /* 0x0000001e10d0723c */ /* 0x000fe200000018d0 */
[----:B------:R-:W-:Y:S01]  /*fee0*/  MUFU.EX2 R78, R78 ;  /* 0x0000004e004e7308 */ /* 0x000fe20000000800 */
[----:B------:R-:W2:Y:S02]  /*fef0*/  LDSM.16.MT88.4 R28, [R230+0x4c00] ;  /* 0x004c0000e61c783b */ /* 0x000ea40000004200 */
[----:B------:R-:W-:Y:S02]  /*ff00*/  FADD.FTZ R154, R154, R155 ;  /* 0x0000009b9a9a7221 */ /* 0x000fe40000010000 */
[----:B------:R-:W-:Y:S01]  /*ff10*/  FADD.FTZ R166, R166, R167 ;  /* 0x000000a7a6a67221 */ /* 0x000fe20000010000 */
[----:B------:R-:W-:Y:S01]  /*ff20*/  F2FP.PACK_AB R16, R159, R156 ;  /* 0x0000009c9f10723e */ /* 0x000fe200000000ff */
[C---:B------:R-:W-:Y:S03]  /*ff30*/  HMMA.16816.F32 R220, R24.reuse, R44, R220 ;  /* 0x0000002c18dc723c */ /* 0x040fe600000018dc */
[----:B------:R3:W-:Y:S02]  /*ff40*/  MUFU.EX2 R44, R42 ;  /* 0x0000002a002c7308 */ /* 0x0007e40000000800 */
[----:B------:R-:W-:Y:S01]  /*ff50*/  F2FP.PACK_AB R18, R161, R158 ;  /* 0x0000009ea112723e */ /* 0x000fe200000000ff */
[----:B------:R-:W-:Y:S01]  /*ff60*/  FADD.FTZ R186, R186, R187 ;  /* 0x000000bbbaba7221 */ /* 0x000fe20000010000 */
[----:B------:R-:W-:Y:S01]  /*ff70*/  F2FP.PACK_AB R17, R171, R168 ;  /* 0x000000a8ab11723e */ /* 0x000fe200000000ff */
[----:B------:R-:W-:Y:S01]  /*ff80*/  FFMA.FTZ R45, R43, c[0x0][0x23c], -R8 ;  /* 0x00008f002b2d7a23 */ /* 0x000fe20000010808 */
[----:B------:R-:W-:Y:S01]  /*ff90*/  F2FP.PACK_AB R19, R173, R170 ;  /* 0x000000aaad13723e */ /* 0x000fe200000000ff */
[----:B------:R-:W-:Y:S03]  /*ffa0*/  HMMA.16816.F32 R212, R24, R36, R212 ;  /* 0x0000002418d4723c */ /* 0x000fe600000018d4 */
[----:B------:R-:W-:Y:S01]  /*ffb0*/  MUFU.EX2 R79, R79 ;  /* 0x0000004f004f7308 */ /* 0x000fe20000000800 */
[----:B------:R-:W-:Y:S01]  /*ffc0*/  FADD.FTZ R238, R238, R241 ;  /* 0x000000f1eeee7221 */ /* 0x000fe20000010000 */
[----:B------:R-:W-:Y:S01]  /*ffd0*/  MOV R187, R132 ;  /* 0x0000008400bb7202 */ /* 0x000fe20000000f00 */
[----:B------:R-:W-:Y:S02]  /*ffe0*/  FADD.FTZ R157, R157, R154 ;  /* 0x0000009a9d9d7221 */ /* 0x000fe40000010000 */
[C---:B-1----:R-:W-:Y:S05]  /*fff0*/  HMMA.16816.F32 R204, R16.reuse, R52, R204 ;  /* 0x0000003410cc723c */ /* 0x042fea00000018cc */
[----:B------:R-:W1:Y:S01]  /*10000*/  MUFU.EX2 R45, R45 ;  /* 0x0000002d002d7308 */ /* 0x000e620000000800 */
[----:B------:R-:W-:Y:S02]  /*10010*/  FADD.FTZ R169, R169, R166 ;  /* 0x000000a6a9a97221 */ /* 0x000fe40000010000 */
[C---:B------:R-:W-:Y:S01]  /*10020*/  HMMA.16816.F32 R200, R16.reuse, R54, R200 ;  /* 0x0000003610c8723c */ /* 0x040fe200000018c8 */
[----:B---3--:R-:W-:Y:S03]  /*10030*/  LDSM.16.MT88.4 R40, [R230+0x5400] ;  /* 0x00540000e628783b */ /* 0x008fe60000004200 */
[----:B------:R-:W-:Y:S01]  /*10040*/  FADD.FTZ R235, R235, R186 ;  /* 0x000000baebeb7221 */ /* 0x000fe20000010000 */
[----:B------:R-:W-:Y:S01]  /*10050*/  MOV R186, R5 ;  /* 0x0000000500ba7202 */ /* 0x000fe20000000f00 */
[----:B------:R-:W-:Y:S01]  /*10060*/  FADD.FTZ R243, R243, R238 ;  /* 0x000000eef3f37221 */ /* 0x000fe20000010000 */
[----:B------:R-:W-:Y:S01]  /*10070*/  MUFU.EX2 R56, R56 ;  /* 0x0000003800387308 */ /* 0x000fe20000000800 */
[C---:B----4-:R-:W-:Y:S04]  /*10080*/  HMMA.16816.F32 R196, R16.reuse, R20, R196 ;  /* 0x0000001410c4723c */ /* 0x050fe800000018c4 */
[----:B------:R-:W-:Y:S02]  /*10090*/  FADD.FTZ R156, R156, R157 ;  /* 0x0000009d9c9c7221 */ /* 0x000fe40000010000 */
[----:B------:R-:W-:Y:S02]  /*100a0*/  FADD.FTZ R168, R168, R169 ;  /* 0x000000a9a8a87221 */ /* 0x000fe40000010000 */
[----:B------:R-:W-:Y:S01]  /*100b0*/  HMMA.16816.F32 R192, R16, R22, R192 ;  /* 0x0000001610c0723c */ /* 0x000fe200000018c0 */
[----:B------:R-:W-:Y:S01]  /*100c0*/  MUFU.EX2 R57, R57 ;  /* 0x0000003900397308 */ /* 0x000fe20000000800 */
[----:B------:R-:W3:Y:S02]  /*100d0*/  LDSM.16.MT88.4 R16, [R231+0x4c00] ;  /* 0x004c0000e710783b */ /* 0x000ee40000004200 */
[----:B------:R-:W-:Y:S01]  /*100e0*/  FADD.FTZ R188, R188, R235 ;  /* 0x000000ebbcbc7221 */ /* 0x000fe20000010000 */
[----:B-1----:R-:W-:Y:S01]  /*100f0*/  F2FP.PACK_AB R33, R45, R44 ;  /* 0x0000002c2d21723e */ /* 0x002fe200000000ff */
[----:B------:R-:W-:Y:S02]  /*10100*/  FADD.FTZ R44, R44, R243 ;  /* 0x000000f32c2c7221 */ /* 0x000fe40000010000 */
[C---:B------:R-:W-:Y:S02]  /*10110*/  HMMA.16816.F32 R208, R24.reuse, R38, R208 ;  /* 0x0000002618d0723c */ /* 0x040fe400000018d0 */
[----:B------:R-:W1:Y:S01]  /*10120*/  LDSM.16.MT88.4 R36, [R230+0x5000] ;  /* 0x00500000e624783b */ /* 0x000e620000004200 */
[----:B------:R-:W-:Y:S02]  /*10130*/  MUFU.EX2 R64, R64 ;  /* 0x0000004000407308 */ /* 0x000fe40000000800 */
[----:B------:R-:W-:Y:S02]  /*10140*/  FADD.FTZ R159, R159, R156 ;  /* 0x0000009c9f9f7221 */ /* 0x000fe40000010000 */
[----:B------:R-:W-:Y:S01]  /*10150*/  FADD.FTZ R171, R171, R168 ;  /* 0x000000a8abab7221 */ /* 0x000fe20000010000 */
[----:B------:R-:W-:Y:S04]  /*10160*/  HMMA.16816.F32 R216, R24, R46, R216 ;  /* 0x0000002e18d8723c */ /* 0x000fe800000018d8 */
[----:B------:R-:W-:Y:S01]  /*10170*/  FADD.FTZ R237, R237, R188 ;  /* 0x000000bceded7221 */ /* 0x000fe20000010000 */
[----:B------:R-:W-:Y:S01]  /*10180*/  MUFU.EX2 R65, R65 ;  /* 0x0000004100417308 */ /* 0x000fe20000000800 */
[----:B------:R-:W-:Y:S01]  /*10190*/  MOV R188, R133 ;  /* 0x0000008500bc7202 */ /* 0x000fe20000000f00 */
[--C-:B------:R-:W-:Y:S01]  /*101a0*/  FFMA.FTZ R46, R50, c[0x0][0x23c], -R8.reuse ;  /* 0x00008f00322e7a23 */ /* 0x100fe20000010808 */
[----:B------:R-:W-:Y:S01]  /*101b0*/  F2FP.PACK_AB R24, R163, R160 ;  /* 0x000000a0a318723e */ /* 0x000fe200000000ff */
[----:B------:R-:W-:Y:S03]  /*101c0*/  FFMA.FTZ R47, R51, c[0x0][0x23c], -R8 ;  /* 0x00008f00332f7a23 */ /* 0x000fe60000010808 */
[----:B------:R-:W-:Y:S01]  /*101d0*/  F2FP.PACK_AB R26, R61, R60 ;  /* 0x0000003c3d1a723e */ /* 0x000fe200000000ff */
[--C-:B------:R-:W-:Y:S01]  /*101e0*/  FFMA.FTZ R50, R88, c[0x0][0x23c], -R6.reuse ;  /* 0x00008f0058327a23 */ /* 0x100fe20000010806 */
[----:B------:R-:W-:Y:S01]  /*101f0*/  F2FP.PACK_AB R25, R175, R172 ;  /* 0x000000acaf19723e */ /* 0x000fe200000000ff */
[----:B------:R-:W-:Y:S01]  /*10200*/  MUFU.EX2 R46, R46 ;  /* 0x0000002e002e7308 */ /* 0x000fe20000000800 */
[----:B------:R-:W-:Y:S01]  /*10210*/  F2FP.PACK_AB R27, R63, R62 ;  /* 0x0000003e3f1b723e */ /* 0x000fe200000000ff */
[--C-:B------:R-:W-:Y:S02]  /*10220*/  FFMA.FTZ R51, R89, c[0x0][0x23c], -R6.reuse ;  /* 0x00008f0059337a23 */ /* 0x100fe40000010806 */
[----:B------:R-:W-:Y:S02]  /*10230*/  FFMA.FTZ R88, R96, c[0x0][0x23c], -R6 ;  /* 0x00008f0060587a23 */ /* 0x000fe40000010806 */
[----:B------:R-:W-:Y:S02]  /*10240*/  FADD.FTZ R45, R45, R44 ;  /* 0x0000002c2d2d7221 */ /* 0x000fe40000010000 */
[C---:B--2---:R-:W-:Y:S02]  /*10250*/  HMMA.16816.F32 R196, R24.reuse, R28, R196 ;  /* 0x0000001c18c4723c */ /* 0x044fe400000018c4 */
[----:B------:R-:W2:Y:S01]  /*10260*/  MUFU.EX2 R47, R47 ;  /* 0x0000002f002f7308 */ /* 0x000ea20000000800 */
[----:B------:R-:W-:Y:S02]  /*10270*/  FFMA.FTZ R89, R113, c[0x0][0x23c], -R6 ;  /* 0x00008f0071597a23 */ /* 0x000fe40000010806 */
[--C-:B------:R-:W-:Y:S02]  /*10280*/  FFMA.FTZ R106, R106, c[0x0][0x23c], -R8.reuse ;  /* 0x00008f006a6a7a23 */ /* 0x100fe40000010808 */
[----:B------:R-:W-:Y:S01]  /*10290*/  FFMA.FTZ R107, R107, c[0x0][0x23c], -R8 ;  /* 0x00008f006b6b7a23 */ /* 0x000fe20000010808 */
[C---:B---3--:R-:W-:Y:S04]  /*102a0*/  HMMA.16816.F32 R204, R24.reuse, R16, R204 ;  /* 0x0000001018cc723c */ /* 0x048fe800000018cc */
[----:B------:R-:W-:Y:S01]  /*102b0*/  MUFU.EX2 R92, R92 ;  /* 0x0000005c005c7308 */ /* 0x000fe20000000800 */
[----:B------:R-:W-:Y:S02]  /*102c0*/  FADD.FTZ R158, R158, R159 ;  /* 0x0000009f9e9e7221 */ /* 0x000fe40000010000 */
[----:B------:R-:W-:Y:S01]  /*102d0*/  FADD.FTZ R170, R170, R171 ;  /* 0x000000abaaaa7221 */ /* 0x000fe20000010000 */
[C---:B------:R-:W-:Y:S04]  /*102e0*/  HMMA.16816.F32 R200, R24.reuse, R18, R200 ;  /* 0x0000001218c8723c */ /* 0x040fe800000018c8 */
[----:B------:R-:W-:Y:S02]  /*102f0*/  FADD.FTZ R48, R48, R237 ;  /* 0x000000ed30307221 */ /* 0x000fe40000010000 */
[----:B------:R-:W-:Y:S01]  /*10300*/  MUFU.EX2 R93, R93 ;  /* 0x0000005d005d7308 */ /* 0x000fe20000000800 */
[----:B------:R-:W-:Y:S01]  /*10310*/  FADD.FTZ R161, R161, R158 ;  /* 0x0000009ea1a17221 */ /* 0x000fe20000010000 */
[----:B------:R-:W-:Y:S01]  /*10320*/  HMMA.16816.F32 R192, R24, R30, R192 ;  /* 0x0000001e18c0723c */ /* 0x000fe200000018c0 */
[----:B------:R-:W3:Y:S03]  /*10330*/  LDSM.16.MT88.4 R24, [R231+0x5000] ;  /* 0x00500000e718783b */ /* 0x000ee60000004200 */
[----:B--2---:R-:W-:Y:S01]  /*10340*/  F2FP.PACK_AB R35, R47, R46 ;  /* 0x0000002e2f23723e */ /* 0x004fe200000000ff */
[----:B------:R-:W-:Y:S02]  /*10350*/  FADD.FTZ R46, R46, R45 ;  /* 0x0000002d2e2e7221 */ /* 0x000fe40000010000 */
[----:B------:R-:W-:Y:S01]  /*10360*/  FADD.FTZ R173, R173, R170 ;  /* 0x000000aaadad7221 */ /* 0x000fe20000010000 */
[----:B------:R-:W-:Y:S01]  /*10370*/  MUFU.EX2 R86, R86 ;  /* 0x0000005600567308 */ /* 0x000fe20000000800 */
[----:B------:R-:W-:Y:S02]  /*10380*/  FADD.FTZ R49, R49, R48 ;  /* 0x0000003031317221 */ /* 0x000fe40000010000 */
[C---:B------:R-:W-:Y:S05]  /*10390*/  HMMA.16816.F32 R212, R32.reuse, R20, R212 ;  /* 0x0000001420d4723c */ /* 0x040fea00000018d4 */
[----:B------:R-:W-:Y:S02]  /*103a0*/  FADD.FTZ R47, R47, R46 ;  /* 0x0000002e2f2f7221 */ /* 0x000fe40000010000 */
[----:B------:R-:W-:Y:S01]  /*103b0*/  MUFU.EX2 R87, R87 ;  /* 0x0000005700577308 */ /* 0x000fe20000000800 */
[----:B------:R-:W-:Y:S01]  /*103c0*/  F2FP.PACK_AB R20, R69, R68 ;  /* 0x000000444514723e */ /* 0x000fe200000000ff */
[C---:B------:R-:W-:Y:S03]  /*103d0*/  HMMA.16816.F32 R208, R32.reuse, R22, R208 ;  /* 0x0000001620d0723c */ /* 0x040fe600000018d0 */
[----:B------:R-:W-:Y:S01]  /*103e0*/  F2FP.PACK_AB R21, R71, R70 ;  /* 0x000000464715723e */ /* 0x000fe200000000ff */
[----:B------:R-:W-:Y:S02]  /*103f0*/  FADD.FTZ R160, R160, R161 ;  /* 0x000000a1a0a07221 */ /* 0x000fe40000010000 */
[----:B------:R-:W-:Y:S01]  /*10400*/  FADD.FTZ R172, R172, R173 ;  /* 0x000000adacac7221 */ /* 0x000fe20000010000 */
[----:B------:R-:W-:Y:S01]  /*10410*/  F2FP.PACK_AB R22, R77, R76 ;  /* 0x0000004c4d16723e */ /* 0x000fe200000000ff */
[----:B------:R-:W-:Y:S01]  /*10420*/  MUFU.EX2 R94, R94 ;  /* 0x0000005e005e7308 */ /* 0x000fe20000000800 */
[----:B------:R-:W-:Y:S01]  /*10430*/  F2FP.PACK_AB R23, R79, R78 ;  /* 0x0000004e4f17723e */ /* 0x000fe200000000ff */
[----:B------:R-:W-:Y:S03]  /*10440*/  HMMA.16816.F32 R220, R32, R52, R220 ;  /* 0x0000003420dc723c */ /* 0x000fe600000018dc */
[----:B------:R-:W-:Y:S02]  /*10450*/  FADD.FTZ R163, R163, R160 ;  /* 0x000000a0a3a37221 */ /* 0x000fe40000010000 */
[----:B------:R-:W-:Y:S02]  /*10460*/  FADD.FTZ R175, R175, R172 ;  /* 0x000000acafaf7221 */ /* 0x000fe40000010000 */
[----:B------:R-:W-:Y:S01]  /*10470*/  FFMA.FTZ R53, R59, c[0x0][0x23c], -R8 ;  /* 0x00008f003b357a23 */ /* 0x000fe20000010808 */
[----:B------:R2:W-:Y:S01]  /*10480*/  MUFU.EX2 R52, R58 ;  /* 0x0000003a00347308 */ /* 0x0005e20000000800 */
[C---:B-1----:R-:W-:Y:S05]  /*10490*/  HMMA.16816.F32 R196, R20.reuse, R36, R196 ;  /* 0x0000002414c4723c */ /* 0x042fea00000018c4 */
[----:B------:R-:W-:Y:S02]  /*104a0*/  FFMA.FTZ R59, R97, c[0x0][0x23c], -R6 ;  /* 0x00008f00613b7a23 */ /* 0x000fe40000010806 */
[--C-:B------:R-:W-:Y:S01]  /*104b0*/  FFMA.FTZ R97, R98, c[0x0][0x23c], -R8.reuse ;  /* 0x00008f0062617a23 */ /* 0x100fe20000010808 */
[C---:B---3--:R-:W-:Y:S01]  /*104c0*/  HMMA.16816.F32 R204, R20.reuse, R24, R204 ;  /* 0x0000001814cc723c */ /* 0x048fe200000018cc */
[----:B------:R-:W1:Y:S03]  /*104d0*/  MUFU.EX2 R53, R53 ;  /* 0x0000003500357308 */ /* 0x000e660000000800 */
[----:B------:R-:W-:Y:S02]  /*104e0*/  FFMA.FTZ R98, R99, c[0x0][0x23c], -R8 ;  /* 0x00008f0063627a23 */ /* 0x000fe40000010808 */
[----:B------:R-:W-:Y:S02]  /*104f0*/  FADD.FTZ R60, R60, R163 ;  /* 0x000000a33c3c7221 */ /* 0x000fe40000010000 */
[C---:B------:R-:W-:Y:S03]  /*10500*/  HMMA.16816.F32 R200, R20.reuse, R26, R200 ;  /* 0x0000001a14c8723c */ /* 0x040fe600000018c8 */
[----:B------:R-:W-:Y:S01]  /*10510*/  MUFU.EX2 R95, R95 ;  /* 0x0000005f005f7308 */ /* 0x000fe20000000800 */
[----:B------:R-:W-:Y:S02]  /*10520*/  FADD.FTZ R62, R62, R175 ;  /* 0x000000af3e3e7221 */ /* 0x000fe40000010000 */
[----:B------:R-:W-:Y:S02]  /*10530*/  FADD.FTZ R61, R61, R60 ;  /* 0x0000003c3d3d7221 */ /* 0x000fe40000010000 */
[----:B------:R-:W-:Y:S01]  /*10540*/  HMMA.16816.F32 R192, R20, R38, R192 ;  /* 0x0000002614c0723c */ /* 0x000fe200000018c0 */
[----:B------:R-:W3:Y:S03]  /*10550*/  LDSM.16.MT88.4 R20, [R231+0x5400] ;  /* 0x00540000e714783b */ /* 0x000ee60000004200 */
[----:B--2---:R-:W-:Y:S01]  /*10560*/  FFMA.FTZ R58, R104, c[0x0][0x23c], -R6 ;  /* 0x00008f00683a7a23 */ /* 0x004fe20000010806 */
[----:B------:R-:W-:Y:S01]  /*10570*/  MUFU.EX2 R72, R72 ;  /* 0x0000004800487308 */ /* 0x000fe20000000800 */
[----:B------:R-:W-:Y:S02]  /*10580*/  FADD.FTZ R63, R63, R62 ;  /* 0x0000003e3f3f7221 */ /* 0x000fe40000010000 */
[----:B------:R-:W-:Y:S05]  /*10590*/  HMMA.16816.F32 R216, R32, R54, R216 ;  /* 0x0000003620d8723c */ /* 0x000fea00000018d8 */
[----:B------:R-:W-:Y:S02]  /*105a0*/  FADD.FTZ R68, R68, R61 ;  /* 0x0000003d44447221 */ /* 0x000fe40000010000 */
[----:B------:R-:W-:Y:S01]  /*105b0*/  MUFU.EX2 R73, R73 ;  /* 0x0000004900497308 */ /* 0x000fe20000000800 */
[----:B------:R-:W-:Y:S01]  /*105c0*/  F2FP.PACK_AB R32, R57, R56 ;  /* 0x000000383920723e */ /* 0x000fe200000000ff */
[--C-:B------:R-:W-:Y:S03]  /*105d0*/  FFMA.FTZ R54, R66, c[0x0][0x23c], -R8.reuse ;  /* 0x00008f0042367a23 */ /* 0x100fe60000010808 */
[----:B------:R-:W-:Y:S01]  /*105e0*/  F2FP.PACK_AB R34, R65, R64 ;  /* 0x000000404122723e */ /* 0x000fe200000000ff */
[--C-:B------:R-:W-:Y:S01]  /*105f0*/  FFMA.FTZ R66, R74, c[0x0][0x23c], -R8.reuse ;  /* 0x00008f004a427a23 */ /* 0x100fe20000010808 */
[----:B-1----:R-:W-:Y:S01]  /*10600*/  F2FP.PACK_AB R33, R53, R52 ;  /* 0x000000343521723e */ /* 0x002fe200000000ff */
[--C-:B------:R-:W-:Y:S02]  /*10610*/  FFMA.FTZ R74, R82, c[0x0][0x23c], -R8.reuse ;  /* 0x00008f00524a7a23 */ /* 0x100fe40000010808 */
[----:B------:R-:W-:Y:S01]  /*10620*/  MUFU.EX2 R54, R54 ;  /* 0x0000003600367308 */ /* 0x000fe20000000800 */
[----:B------:R-:W-:Y:S02]  /*10630*/  FFMA.FTZ R55, R67, c[0x0][0x23c], -R8 ;  /* 0x00008f0043377a23 */ /* 0x000fe40000010808 */
[--C-:B------:R-:W-:Y:S02]  /*10640*/  FFMA.FTZ R67, R105, c[0x0][0x23c], -R6.reuse ;  /* 0x00008f0069437a23 */ /* 0x100fe40000010806 */
[----:B------:R-:W-:Y:S02]  /*10650*/  FFMA.FTZ R82, R112, c[0x0][0x23c], -R6 ;  /* 0x00008f0070527a23 */ /* 0x000fe40000010806 */
[----:B------:R-:W-:Y:S02]  /*10660*/  FADD.FTZ R56, R56, R49 ;  /* 0x0000003138387221 */ /* 0x000fe40000010000 */
[----:B------:R-:W-:Y:S01]  /*10670*/  FADD.FTZ R52, R52, R47 ;  /* 0x0000002f34347221 */ /* 0x000fe20000010000 */
[----:B------:R-:W1:Y:S01]  /*10680*/  MUFU.EX2 R55, R55 ;  /* 0x0000003700377308 */ /* 0x000e620000000800 */
[----:B------:R-:W-:Y:S02]  /*10690*/  FADD.FTZ R57, R57, R56 ;  /* 0x0000003839397221 */ /* 0x000fe40000010000 */
[----:B------:R-:W-:Y:S02]  /*106a0*/  FADD.FTZ R53, R53, R52 ;  /* 0x0000003435357221 */ /* 0x000fe40000010000 */
[----:B------:R-:W-:Y:S02]  /*106b0*/  FADD.FTZ R64, R64, R57 ;  /* 0x0000003940407221 */ /* 0x000fe40000010000 */
[----:B------:R-:W-:Y:S02]  /*106c0*/  FADD.FTZ R70, R70, R63 ;  /* 0x0000003f46467221 */ /* 0x000fe40000010000 */
[----:B------:R-:W-:Y:S01]  /*106d0*/  FADD.FTZ R65, R65, R64 ;  /* 0x0000004041417221 */ /* 0x000fe20000010000 */
[----:B------:R-:W-:Y:S01]  /*106e0*/  MUFU.EX2 R80, R80 ;  /* 0x0000005000507308 */ /* 0x000fe20000000800 */
[----:B------:R-:W-:Y:S02]  /*106f0*/  FADD.FTZ R69, R69, R68 ;  /* 0x0000004445457221 */ /* 0x000fe40000010000 */
[----:B------:R-:W-:Y:S02]  /*10700*/  FADD.FTZ R71, R71, R70 ;  /* 0x0000004647477221 */ /* 0x000fe40000010000 */
[--C-:B------:R-:W-:Y:S02]  /*10710*/  FFMA.FTZ R96, R120, c[0x0][0x23c], -R6.reuse ;  /* 0x00008f0078607a23 */ /* 0x100fe40000010806 */
[--C-:B------:R-:W-:Y:S02]  /*10720*/  FFMA.FTZ R99, R121, c[0x0][0x23c], -R6.reuse ;  /* 0x00008f0079637a23 */ /* 0x100fe40000010806 */
[--C-:B------:R-:W-:Y:S01]  /*10730*/  FFMA.FTZ R104, R128, c[0x0][0x23c], -R6.reuse ;  /* 0x00008f0080687a23 */ /* 0x100fe20000010806 */
[----:B------:R-:W2:Y:S01]  /*10740*/  MUFU.EX2 R81, R81 ;  /* 0x0000005100517308 */ /* 0x000ea20000000800 */
[----:B------:R-:W-:Y:S02]  /*10750*/  FFMA.FTZ R6, R129, c[0x0][0x23c], -R6 ;  /* 0x00008f0081067a23 */ /* 0x000fe40000010806 */
[----:B------:R-:W-:Y:S01]  /*10760*/  FADD.FTZ R76, R76, R69 ;  /* 0x000000454c4c7221 */ /* 0x000fe20000010000 */
[C---:B-1----:R-:W-:Y:S01]  /*10770*/  F2FP.PACK_AB R35, R55.reuse, R54 ;  /* 0x000000363723723e */ /* 0x042fe200000000ff */
[----:B------:R-:W-:Y:S02]  /*10780*/  FADD.FTZ R54, R54, R53 ;  /* 0x0000003536367221 */ /* 0x000fe40000010000 */
[----:B------:R-:W-:Y:S02]  /*10790*/  FADD.FTZ R78, R78, R71 ;  /* 0x000000474e4e7221 */ /* 0x000fe40000010000 */
[----:B------:R-:W-:Y:S01]  /*107a0*/  FADD.FTZ R55, R55, R54 ;  /* 0x0000003637377221 */ /* 0x000fe20000010000 */
[----:B------:R-:W-:Y:S01]  /*107b0*/  MUFU.EX2 R66, R66 ;  /* 0x0000004200427308 */ /* 0x000fe20000000800 */
[C---:B------:R-:W-:Y:S03]  /*107c0*/  HMMA.16816.F32 R212, R32.reuse, R28, R212 ;  /* 0x0000001c20d4723c */ /* 0x040fe600000018d4 */
[----:B------:R-:W-:Y:S02]  /*107d0*/  FADD.FTZ R77, R77, R76 ;  /* 0x0000004c4d4d7221 */ /* 0x000fe40000010000 */
[----:B------:R-:W-:Y:S03]  /*107e0*/  FADD.FTZ R79, R79, R78 ;  /* 0x0000004e4f4f7221 */ /* 0x000fe60000010000 */
[C---:B------:R-:W-:Y:S01]  /*107f0*/  HMMA.16816.F32 R208, R32.reuse, R30, R208 ;  /* 0x0000001e20d0723c */ /* 0x040fe200000018d0 */
[----:B------:R-:W1:Y:S01]  /*10800*/  MUFU.EX2 R75, R75 ;  /* 0x0000004b004b7308 */ /* 0x000e620000000800 */
[----:B------:R-:W-:Y:S06]  /*10810*/  LDSM.16.MT88.4 R28, [R230+0x5800] ;  /* 0x00580000e61c783b */ /* 0x000fec0000004200 */
[C---:B------:R-:W-:Y:S03]  /*10820*/  HMMA.16816.F32 R220, R32.reuse, R16, R220 ;  /* 0x0000001020dc723c */ /* 0x040fe600000018dc */
[----:B------:R-:W-:Y:S04]  /*10830*/  MUFU.EX2 R74, R74 ;  /* 0x0000004a004a7308 */ /* 0x000fe80000000800 */
[----:B------:R-:W-:Y:S01]  /*10840*/  F2FP.PACK_AB R16, R85, R84 ;  /* 0x000000545510723e */ /* 0x000fe200000000ff */
[----:B------:R-:W-:Y:S04]  /*10850*/  HMMA.16816.F32 R216, R32, R18, R216 ;  /* 0x0000001220d8723c */ /* 0x000fe800000018d8 */
[----:B------:R-:W-:Y:S01]  /*10860*/  F2FP.PACK_AB R17, R87, R86 ;  /* 0x000000565711723e */ /* 0x000fe200000000ff */
[----:B------:R-:W4:Y:S01]  /*10870*/  MUFU.EX2 R83, R83 ;  /* 0x0000005300537308 */ /* 0x000f220000000800 */
[----:B------:R-:W-:Y:S01]  /*10880*/  FADD.FTZ R84, R84, R77 ;  /* 0x0000004d54547221 */ /* 0x000fe20000010000 */
[----:B------:R-:W-:Y:S01]  /*10890*/  F2FP.PACK_AB R18, R93, R92 ;  /* 0x0000005c5d12723e */ /* 0x000fe200000000ff */
[----:B------:R-:W-:Y:S01]  /*108a0*/  FADD.FTZ R86, R86, R79 ;  /* 0x0000004f56567221 */ /* 0x000fe20000010000 */
[----:B------:R-:W-:Y:S03]  /*108b0*/  F2FP.PACK_AB R19, R95, R94 ;  /* 0x0000005e5f13723e */ /* 0x000fe600000000ff */
[----:B------:R-:W-:Y:S01]  /*108c0*/  F2FP.PACK_AB R32, R73, R72 ;  /* 0x000000484920723e */ /* 0x000fe200000000ff */
[----:B------:R-:W-:Y:S01]  /*108d0*/  FADD.FTZ R72, R72, R65 ;  /* 0x0000004148487221 */ /* 0x000fe20000010000 */
[----:B--2---:R-:W-:Y:S01]  /*108e0*/  F2FP.PACK_AB R34, R81, R80 ;  /* 0x000000505122723e */ /* 0x004fe200000000ff */
[----:B------:R-:W-:Y:S01]  /*108f0*/  MUFU.EX2 R100, R100 ;  /* 0x0000006400647308 */ /* 0x000fe20000000800 */
[C---:B---3--:R-:W-:Y:S05]  /*10900*/  HMMA.16816.F32 R204, R16.reuse, R20, R204 ;  /* 0x0000001410cc723c */ /* 0x048fea00000018cc */
[----:B-1----:R-:W-:Y:S01]  /*10910*/  F2FP.PACK_AB R33, R75, R66 ;  /* 0x000000424b21723e */ /* 0x002fe200000000ff */
[----:B------:R-:W-:Y:S02]  /*10920*/  FADD.FTZ R66, R66, R55 ;  /* 0x0000003742427221 */ /* 0x000fe40000010000 */
[C---:B------:R-:W-:Y:S01]  /*10930*/  HMMA.16816.F32 R200, R16.reuse, R22, R200 ;  /* 0x0000001610c8723c */ /* 0x040fe200000018c8 */
[----:B------:R-:W1:Y:S03]  /*10940*/  MUFU.EX2 R101, R101 ;  /* 0x0000006500657308 */ /* 0x000e660000000800 */
[----:B------:R-:W-:Y:S01]  /*10950*/  FADD.FTZ R73, R73, R72 ;  /* 0x0000004849497221 */ /* 0x000fe20000010000 */
[----:B----4-:R-:W-:Y:S01]  /*10960*/  F2FP.PACK_AB R35, R83, R74 ;  /* 0x0000004a5323723e */ /* 0x010fe200000000ff */
[----:B------:R-:W-:Y:S02]  /*10970*/  FADD.FTZ R75, R75, R66 ;  /* 0x000000424b4b7221 */ /* 0x000fe40000010000 */
[C---:B------:R-:W-:Y:S03]  /*10980*/  HMMA.16816.F32 R196, R16.reuse, R40, R196 ;  /* 0x0000002810c4723c */ /* 0x040fe600000018c4 */
[----:B------:R-:W-:Y:S01]  /*10990*/  MUFU.EX2 R108, R108 ;  /* 0x0000006c006c7308 */ /* 0x000fe20000000800 */
[----:B------:R-:W-:Y:S02]  /*109a0*/  FADD.FTZ R80, R80, R73 ;  /* 0x0000004950507221 */ /* 0x000fe40000010000 */
[----:B------:R-:W-:Y:S02]  /*109b0*/  FADD.FTZ R74, R74, R75 ;  /* 0x0000004b4a4a7221 */ /* 0x000fe40000010000 */
[----:B------:R-:W-:Y:S01]  /*109c0*/  HMMA.16816.F32 R192, R16, R42, R192 ;  /* 0x0000002a10c0723c */ /* 0x000fe200000018c0 */
[----:B------:R-:W2:Y:S03]  /*109d0*/  LDSM.16.MT88.4 R16, [R231+0x5800] ;  /* 0x00580000e710783b */ /* 0x000ea60000004200 */
[----:B------:R-:W-:Y:S01]  /*109e0*/  FADD.FTZ R81, R81, R80 ;  /* 0x0000005051517221 */ /* 0x000fe20000010000 */
[----:B------:R-:W3:Y:S01]  /*109f0*/  MUFU.EX2 R109, R109 ;  /* 0x0000006d006d7308 */ /* 0x000ee20000000800 */
[----:B------:R-:W-:Y:S02]  /*10a00*/  FADD.FTZ R83, R83, R74 ;  /* 0x0000004a53537221 */ /* 0x000fe40000010000 */
[C---:B------:R-:W-:Y:S05]  /*10a10*/  HMMA.16816.F32 R220, R32.reuse, R24, R220 ;  /* 0x0000001820dc723c */ /* 0x040fea00000018dc */
[----:B------:R-:W-:Y:S02]  /*10a20*/  FADD.FTZ R85, R85, R84 ;  /* 0x0000005455557221 */ /* 0x000fe40000010000 */
[----:B------:R-:W-:Y:S01]  /*10a30*/  MUFU.EX2 R102, R102 ;  /* 0x0000006600667308 */ /* 0x000fe20000000800 */
[C---:B------:R-:W-:Y:S04]  /*10a40*/  HMMA.16816.F32 R216, R32.reuse, R26, R216 ;  /* 0x0000001a20d8723c */ /* 0x040fe800000018d8 */
[----:B-1----:R-:W-:Y:S01]  /*10a50*/  F2FP.PACK_AB R24, R101, R100 ;  /* 0x000000646518723e */ /* 0x002fe200000000ff */
[----:B------:R-:W-:Y:S02]  /*10a60*/  FADD.FTZ R87, R87, R86 ;  /* 0x0000005657577221 */ /* 0x000fe40000010000 */
[----:B------:R-:W-:Y:S01]  /*10a70*/  FADD.FTZ R92, R92, R85 ;  /* 0x000000555c5c7221 */ /* 0x000fe20000010000 */
[C---:B------:R-:W-:Y:S01]  /*10a80*/  HMMA.16816.F32 R212, R32.reuse, R36, R212 ;  /* 0x0000002420d4723c */ /* 0x040fe200000018d4 */
[----:B------:R-:W1:Y:S03]  /*10a90*/  MUFU.EX2 R103, R103 ;  /* 0x0000006700677308 */ /* 0x000e660000000800 */
[----:B------:R-:W-:Y:S01]  /*10aa0*/  FADD.FTZ R94, R94, R87 ;  /* 0x000000575e5e7221 */ /* 0x000fe20000010000 */
[----:B---3--:R-:W-:Y:S01]  /*10ab0*/  F2FP.PACK_AB R26, R109, R108 ;  /* 0x0000006c6d1a723e */ /* 0x008fe200000000ff */
[----:B------:R-:W-:Y:S02]  /*10ac0*/  FADD.FTZ R93, R93, R92 ;  /* 0x0000005c5d5d7221 */ /* 0x000fe40000010000 */
[----:B------:R-:W-:Y:S01]  /*10ad0*/  HMMA.16816.F32 R208, R32, R38, R208 ;  /* 0x0000002620d0723c */ /* 0x000fe200000018d0 */
[----:B------:R-:W3:Y:S02]  /*10ae0*/  LDSM.16.MT88.4 R32, [R231+0x5c00] ;  /* 0x005c0000e720783b */ /* 0x000ee40000004200 */
[----:B------:R-:W-:Y:S01]  /*10af0*/  MUFU.EX2 R110, R110 ;  /* 0x0000006e006e7308 */ /* 0x000fe20000000800 */
[----:B------:R-:W-:Y:S02]  /*10b00*/  FADD.FTZ R95, R95, R94 ;  /* 0x0000005e5f5f7221 */ /* 0x000fe40000010000 */
[----:B------:R-:W-:Y:S06]  /*10b10*/  FADD.FTZ R100, R100, R93 ;  /* 0x0000005d64647221 */ /* 0x000fec0000010000 */
[----:B------:R-:W-:Y:S01]  /*10b20*/  FADD.FTZ R101, R101, R100 ;  /* 0x0000006465657221 */ /* 0x000fe20000010000 */
[----:B------:R-:W4:Y:S03]  /*10b30*/  MUFU.EX2 R111, R111 ;  /* 0x0000006f006f7308 */ /* 0x000f260000000800 */
[----:B------:R-:W-:Y:S01]  /*10b40*/  FADD.FTZ R108, R108, R101 ;  /* 0x000000656c6c7221 */ /* 0x000fe20000010000 */
[----:B-1----:R-:W-:Y:S01]  /*10b50*/  F2FP.PACK_AB R25, R103, R102 ;  /* 0x000000666719723e */ /* 0x002fe200000000ff */
[----:B------:R-:W-:Y:S02]  /*10b60*/  FADD.FTZ R102, R102, R95 ;  /* 0x0000005f66667221 */ /* 0x000fe40000010000 */
[----:B------:R-:W-:Y:S02]  /*10b70*/  FADD.FTZ R109, R109, R108 ;  /* 0x0000006c6d6d7221 */ /* 0x000fe40000010000 */
[----:B------:R-:W-:Y:S01]  /*10b80*/  FADD.FTZ R103, R103, R102 ;  /* 0x0000006667677221 */ /* 0x000fe20000010000 */
[----:B------:R-:W-:Y:S10]  /*10b90*/  MUFU.EX2 R50, R50 ;  /* 0x0000003200327308 */ /* 0x000ff40000000800 */
[----:B------:R-:W1:Y:S01]  /*10ba0*/  MUFU.EX2 R51, R51 ;  /* 0x0000003300337308 */ /* 0x000e620000000800 */
[C---:B----4-:R-:W-:Y:S01]  /*10bb0*/  F2FP.PACK_AB R27, R111.reuse, R110 ;  /* 0x0000006e6f1b723e */ /* 0x050fe200000000ff */
[----:B------:R-:W-:Y:S04]  /*10bc0*/  FADD.FTZ R110, R110, R103 ;  /* 0x000000676e6e7221 */ /* 0x000fe80000010000 */
[----:B------:R-:W-:Y:S04]  /*10bd0*/  FADD.FTZ R111, R111, R110 ;  /* 0x0000006e6f6f7221 */ /* 0x000fe80000010000 */
[----:B------:R-:W-:Y:S01]  /*10be0*/  MUFU.EX2 R88, R88 ;  /* 0x0000005800587308 */ /* 0x000fe20000000800 */
[C---:B--2---:R-:W-:Y:S08]  /*10bf0*/  HMMA.16816.F32 R204, R24.reuse, R16, R204 ;  /* 0x0000001018cc723c */ /* 0x044ff000000018cc */
[C---:B------:R-:W-:Y:S01]  /*10c00*/  HMMA.16816.F32 R200, R24.reuse, R18, R200 ;  /* 0x0000001218c8723c */ /* 0x040fe200000018c8 */
[----:B------:R-:W2:Y:S03]  /*10c10*/  MUFU.EX2 R59, R59 ;  /* 0x0000003b003b7308 */ /* 0x000ea60000000800 */
[C---:B-1----:R-:W-:Y:S01]  /*10c20*/  F2FP.PACK_AB R36, R51.reuse, R50 ;  /* 0x000000323324723e */ /* 0x042fe200000000ff */
[----:B------:R-:W-:Y:S03]  /*10c30*/  FADD.FTZ R50, R50, R81 ;  /* 0x0000005132327221 */ /* 0x000fe60000010000 */
[C---:B------:R-:W-:Y:S03]  /*10c40*/  HMMA.16816.F32 R196, R24.reuse, R28, R196 ;  /* 0x0000001c18c4723c */ /* 0x040fe600000018c4 */
[----:B------:R-:W-:Y:S01]  /*10c50*/  MUFU.EX2 R90, R90 ;  /* 0x0000005a005a7308 */ /* 0x000fe20000000800 */
[----:B------:R-:W-:Y:S04]  /*10c60*/  FADD.FTZ R51, R51, R50 ;  /* 0x0000003233337221 */ /* 0x000fe80000010000 */
[----:B------:R-:W-:Y:S01]  /*10c70*/  HMMA.16816.F32 R192, R24, R30, R192 ;  /* 0x0000001e18c0723c */ /* 0x000fe200000018c0 */
[----:B------:R-:W1:Y:S04]  /*10c80*/  LDSM.16.MT88.4 R24, [R230+0x5c00] ;  /* 0x005c0000e618783b */ /* 0x000e680000004200 */
[----:B------:R-:W4:Y:S01]  /*10c90*/  MUFU.EX2 R91, R91 ;  /* 0x0000005b005b7308 */ /* 0x000f220000000800 */
[C---:B--2---:R-:W-:Y:S01]  /*10ca0*/  F2FP.PACK_AB R38, R59.reuse, R88 ;  /* 0x000000583b26723e */ /* 0x044fe200000000ff */
[----:B------:R-:W-:Y:S08]  /*10cb0*/  FADD.FTZ R88, R88, R51 ;  /* 0x0000003358587221 */ /* 0x000ff00000010000 */
[----:B------:R-:W-:Y:S01]  /*10cc0*/  MUFU.EX2 R97, R97 ;  /* 0x0000006100617308 */ /* 0x000fe20000000800 */
[----:B------:R-:W-:Y:S09]  /*10cd0*/  FADD.FTZ R59, R59, R88 ;  /* 0x000000583b3b7221 */ /* 0x000ff20000010000 */
[----:B------:R-:W2:Y:S01]  /*10ce0*/  MUFU.EX2 R98, R98 ;  /* 0x0000006200627308 */ /* 0x000ea20000000800 */
[C---:B----4-:R-:W-:Y:S01]  /*10cf0*/  F2FP.PACK_AB R37, R91.reuse, R90 ;  /* 0x0000005a5b25723e */ /* 0x050fe200000000ff */
[----:B------:R-:W-:Y:S04]  /*10d00*/  FADD.FTZ R90, R90, R83 ;  /* 0x000000535a5a7221 */ /* 0x000fe80000010000 */
[----:B------:R-:W-:Y:S04]  /*10d10*/  FADD.FTZ R90, R91, R90 ;  /* 0x0000005a5b5a7221 */ /* 0x000fe80000010000 */
[----:B------:R-:W-:Y:S10]  /*10d20*/  MUFU.EX2 R116, R116 ;  /* 0x0000007400747308 */ /* 0x000ff40000000800 */
[----:B------:R-:W4:Y:S01]  /*10d30*/  MUFU.EX2 R117, R117 ;  /* 0x0000007500757308 */ /* 0x000f220000000800 */
[C---:B--2---:R-:W-:Y:S01]  /*10d40*/  F2FP.PACK_AB R39, R98.reuse, R97 ;  /* 0x000000616227723e */ /* 0x044fe200000000ff */
[----:B------:R-:W-:Y:S04]  /*10d50*/  FADD.FTZ R97, R97, R90 ;  /* 0x0000005a61617221 */ /* 0x000fe80000010000 */
[----:B------:R-:W-:Y:S04]  /*10d60*/  FADD.FTZ R97, R98, R97 ;  /* 0x0000006162617221 */ /* 0x000fe80000010000 */
[----:B------:R-:W2:Y:S01]  /*10d70*/  MUFU.EX2 R124, R124 ;  /* 0x0000007c007c7308 */ /* 0x000ea20000000800 */
[C---:B------:R-:W-:Y:S08]  /*10d80*/  HMMA.16816.F32 R220, R36.reuse, R20, R220 ;  /* 0x0000001424dc723c */ /* 0x040ff000000018dc */
[C---:B------:R-:W-:Y:S01]  /*10d90*/  HMMA.16816.F32 R216, R36.reuse, R22, R216 ;  /* 0x0000001624d8723c */ /* 0x040fe200000018d8 */
[----:B------:R-:W-:Y:S03]  /*10da0*/  MUFU.EX2 R118, R118 ;  /* 0x0000007600767308 */ /* 0x000fe60000000800 */
[C---:B----4-:R-:W-:Y:S01]  /*10db0*/  F2FP.PACK_AB R20, R117.reuse, R116 ;  /* 0x000000747514723e */ /* 0x050fe200000000ff */
[----:B------:R-:W-:Y:S03]  /*10dc0*/  FADD.FTZ R116, R116, R109 ;  /* 0x0000006d74747221 */ /* 0x000fe60000010000 */
[C---:B------:R-:W-:Y:S03]  /*10dd0*/  HMMA.16816.F32 R212, R36.reuse, R40, R212 ;  /* 0x0000002824d4723c */ /* 0x040fe600000018d4 */
[----:B------:R-:W4:Y:S01]  /*10de0*/  MUFU.EX2 R119, R119 ;  /* 0x0000007700777308 */ /* 0x000f220000000800 */
[----:B------:R-:W-:Y:S03]  /*10df0*/  FADD.FTZ R117, R117, R116 ;  /* 0x0000007475757221 */ /* 0x000fe60000010000 */
[--C-:B------:R-:W-:Y:S01]  /*10e00*/  FFMA.FTZ R40, R114, c[0x0][0x23c], -R8.reuse ;  /* 0x00008f0072287a23 */ /* 0x100fe20000010808 */
[----:B------:R-:W-:Y:S04]  /*10e10*/  HMMA.16816.F32 R208, R36, R42, R208 ;  /* 0x0000002a24d0723c */ /* 0x000fe800000018d0 */
[----:B--2---:R-:W-:Y:S01]  /*10e20*/  F2FP.PACK_AB R22, R125, R124 ;  /* 0x0000007c7d16723e */ /* 0x004fe200000000ff */
[----:B------:R-:W2:Y:S01]  /*10e30*/  MUFU.EX2 R126, R126 ;  /* 0x0000007e007e7308 */ /* 0x000ea20000000800 */
[----:B------:R-:W-:Y:S02]  /*10e40*/  FADD.FTZ R124, R124, R117 ;  /* 0x000000757c7c7221 */ /* 0x000fe40000010000 */
[--C-:B------:R-:W-:Y:S04]  /*10e50*/  FFMA.FTZ R37, R115, c[0x0][0x23c], -R8.reuse ;  /* 0x00008f0073257a23 */ /* 0x100fe80000010808 */
[--C-:B------:R-:W-:Y:S02]  /*10e60*/  FFMA.FTZ R36, R122, c[0x0][0x23c], -R8.reuse ;  /* 0x00008f007a247a23 */ /* 0x100fe40000010808 */
[--C-:B------:R-:W-:Y:S01]  /*10e70*/  FFMA.FTZ R39, R123, c[0x0][0x23c], -R8.reuse ;  /* 0x00008f007b277a23 */ /* 0x100fe20000010808 */
[----:B------:R-:W-:Y:S01]  /*10e80*/  MUFU.EX2 R58, R58 ;  /* 0x0000003a003a7308 */ /* 0x000fe20000000800 */
[--C-:B------:R-:W-:Y:S02]  /*10e90*/  FFMA.FTZ R38, R130, c[0x0][0x23c], -R8.reuse ;  /* 0x00008f0082267a23 */ /* 0x100fe40000010808 */
[----:B------:R-:W-:Y:S01]  /*10ea0*/  FFMA.FTZ R8, R131, c[0x0][0x23c], -R8 ;  /* 0x00008f0083087a23 */ /* 0x000fe20000010808 */
[----:B----4-:R-:W-:Y:S01]  /*10eb0*/  F2FP.PACK_AB R21, R119, R118 ;  /* 0x000000767715723e */ /* 0x010fe200000000ff */
[----:B------:R-:W-:Y:S02]  /*10ec0*/  FADD.FTZ R118, R118, R111 ;  /* 0x0000006f76767221 */ /* 0x000fe40000010000 */
[----:B------:R-:W-:Y:S02]  /*10ed0*/  FADD.FTZ R181, R125, R124 ;  /* 0x0000007c7db57221 */ /* 0x000fe40000010000 */
[----:B------:R-:W-:Y:S01]  /*10ee0*/  FADD.FTZ R119, R119, R118 ;  /* 0x0000007677777221 */ /* 0x000fe20000010000 */
[----:B------:R-:W4:Y:S01]  /*10ef0*/  MUFU.EX2 R67, R67 ;  /* 0x0000004300437308 */ /* 0x000f220000000800 */
[C---:B--2---:R-:W-:Y:S02]  /*10f00*/  F2FP.PACK_AB R23, R127.reuse, R126 ;  /* 0x0000007e7f17723e */ /* 0x044fe400000000ff */
[----:B------:R-:W-:Y:S04]  /*10f10*/  FADD.FTZ R126, R126, R119 ;  /* 0x000000777e7e7221 */ /* 0x000fe80000010000 */
[----:B------:R-:W-:Y:S03]  /*10f20*/  FADD.FTZ R183, R127, R126 ;  /* 0x0000007e7fb77221 */ /* 0x000fe60000010000 */
[----:B------:R-:W-:Y:S01]  /*10f30*/  MUFU.EX2 R82, R82 ;  /* 0x0000005200527308 */ /* 0x000fe20000000800 */
[C---:B---3--:R-:W-:Y:S08]  /*10f40*/  HMMA.16816.F32 R204, R20.reuse, R32, R204 ;  /* 0x0000002014cc723c */ /* 0x048ff000000018cc */
[C---:B------:R-:W-:Y:S01]  /*10f50*/  HMMA.16816.F32 R200, R20.reuse, R34, R200 ;  /* 0x0000002214c8723c */ /* 0x040fe200000018c8 */
[----:B------:R-:W2:Y:S07]  /*10f60*/  MUFU.EX2 R89, R89 ;  /* 0x0000005900597308 */ /* 0x000eae0000000800 */
[C---:B-1----:R-:W-:Y:S03]  /*10f70*/  HMMA.16816.F32 R196, R20.reuse, R24, R196 ;  /* 0x0000001814c4723c */ /* 0x042fe600000018c4 */
[----:B------:R-:W-:Y:S05]  /*10f80*/  MUFU.EX2 R106, R106 ;  /* 0x0000006a006a7308 */ /* 0x000fea0000000800 */
[----:B------:R-:W-:Y:S05]  /*10f90*/  HMMA.16816.F32 R192, R20, R26, R192 ;  /* 0x0000001a14c0723c */ /* 0x000fea00000018c0 */
[----:B------:R-:W1:Y:S02]  /*10fa0*/  MUFU.EX2 R107, R107 ;  /* 0x0000006b006b7308 */ /* 0x000e640000000800 */
[----:B----4-:R-:W-:Y:S01]  /*10fb0*/  F2FP.PACK_AB R20, R67, R58 ;  /* 0x0000003a4314723e */ /* 0x010fe200000000ff */
[----:B------:R-:W-:Y:S01]  /*10fc0*/  FADD.FTZ R58, R58, R59 ;  /* 0x0000003b3a3a7221 */ /* 0x000fe20000010000 */
[----:B--2---:R-:W-:Y:S03]  /*10fd0*/  F2FP.PACK_AB R22, R89, R82 ;  /* 0x000000525916723e */ /* 0x004fe600000000ff */
[----:B------:R-:W-:Y:S03]  /*10fe0*/  FADD.FTZ R67, R67, R58 ;  /* 0x0000003a43437221 */ /* 0x000fe60000010000 */
[----:B------:R-:W-:Y:S01]  /*10ff0*/  MUFU.EX2 R40, R40 ;  /* 0x0000002800287308 */ /* 0x000fe20000000800 */
[----:B------:R-:W-:Y:S04]  /*11000*/  FADD.FTZ R82, R82, R67 ;  /* 0x0000004352527221 */ /* 0x000fe80000010000 */
[----:B------:R-:W-:Y:S05]  /*11010*/  FADD.FTZ R89, R89, R82 ;  /* 0x0000005259597221 */ /* 0x000fea0000010000 */
[----:B------:R-:W2:Y:S01]  /*11020*/  MUFU.EX2 R37, R37 ;  /* 0x0000002500257308 */ /* 0x000ea20000000800 */
[C---:B-1----:R-:W-:Y:S01]  /*11030*/  F2FP.PACK_AB R21, R107.reuse, R106 ;  /* 0x0000006a6b15723e */ /* 0x042fe200000000ff */
[----:B------:R-:W-:Y:S04]  /*11040*/  FADD.FTZ R106, R106, R97 ;  /* 0x000000616a6a7221 */ /* 0x000fe80000010000 */
[----:B------:R-:W-:Y:S04]  /*11050*/  FADD.FTZ R107, R107, R106 ;  /* 0x0000006a6b6b7221 */ /* 0x000fe80000010000 */
[----:B------:R-:W-:Y:S10]  /*11060*/  MUFU.EX2 R96, R96 ;  /* 0x0000006000607308 */ /* 0x000ff40000000800 */
[----:B------:R-:W1:Y:S01]  /*11070*/  MUFU.EX2 R99, R99 ;  /* 0x0000006300637308 */ /* 0x000e620000000800 */
[C---:B--2---:R-:W-:Y:S01]  /*11080*/  F2FP.PACK_AB R23, R37.reuse, R40 ;  /* 0x000000282517723e */ /* 0x044fe200000000ff */
[----:B------:R-:W-:Y:S04]  /*11090*/  FADD.FTZ R40, R40, R107 ;  /* 0x0000006b28287221 */ /* 0x000fe80000010000 */
[----:B------:R-:W-:Y:S04]  /*110a0*/  FADD.FTZ R37, R37, R40 ;  /* 0x0000002825257221 */ /* 0x000fe80000010000 */
[----:B------:R-:W-:Y:S01]  /*110b0*/  MUFU.EX2 R104, R104 ;  /* 0x0000006800687308 */ /* 0x000fe20000000800 */
[C---:B------:R-:W-:Y:S08]  /*110c0*/  HMMA.16816.F32 R220, R20.reuse, R16, R220 ;  /* 0x0000001014dc723c */ /* 0x040ff000000018dc */
[C---:B------:R-:W-:Y:S01]  /*110d0*/  HMMA.16816.F32 R216, R20.reuse, R18, R216 ;  /* 0x0000001214d8723c */ /* 0x040fe200000018d8 */
[----:B------:R-:W2:Y:S03]  /*110e0*/  MUFU.EX2 R105, R6 ;  /* 0x0000000600697308 */ /* 0x000ea60000000800 */
[C---:B-1----:R-:W-:Y:S01]  /*110f0*/  F2FP.PACK_AB R12, R99.reuse, R96 ;  /* 0x00000060630c723e */ /* 0x042fe200000000ff */
[----:B------:R-:W-:Y:S03]  /*11100*/  FADD.FTZ R96, R96, R89 ;  /* 0x0000005960607221 */ /* 0x000fe60000010000 */
[C---:B------:R-:W-:Y:S03]  /*11110*/  HMMA.16816.F32 R212, R20.reuse, R28, R212 ;  /* 0x0000001c14d4723c */ /* 0x040fe600000018d4 */
[----:B------:R-:W-:Y:S01]  /*11120*/  MUFU.EX2 R36, R36 ;  /* 0x0000002400247308 */ /* 0x000fe20000000800 */
[----:B------:R-:W-:Y:S04]  /*11130*/  FADD.FTZ R99, R99, R96 ;  /* 0x0000006063637221 */ /* 0x000fe80000010000 */
[----:B------:R-:W-:Y:S05]  /*11140*/  HMMA.16816.F32 R208, R20, R30, R208 ;  /* 0x0000001e14d0723c */ /* 0x000fea00000018d0 */
[----:B------:R-:W1:Y:S01]  /*11150*/  MUFU.EX2 R39, R39 ;  /* 0x0000002700277308 */ /* 0x000e620000000800 */
[C---:B--2---:R-:W-:Y:S01]  /*11160*/  F2FP.PACK_AB R14, R105.reuse, R104 ;  /* 0x00000068690e723e */ /* 0x044fe200000000ff */
[----:B------:R-:W-:Y:S08]  /*11170*/  FADD.FTZ R104, R104, R99 ;  /* 0x0000006368687221 */ /* 0x000ff00000010000 */
[----:B------:R-:W-:Y:S01]  /*11180*/  MUFU.EX2 R38, R38 ;  /* 0x0000002600267308 */ /* 0x000fe20000000800 */
[----:B------:R-:W-:Y:S09]  /*11190*/  FADD.FTZ R180, R105, R104 ;  /* 0x0000006869b47221 */ /* 0x000ff20000010000 */
[----:B------:R-:W2:Y:S01]  /*111a0*/  MUFU.EX2 R17, R8 ;  /* 0x0000000800117308 */ /* 0x000ea20000000800 */
[C---:B-1----:R-:W-:Y:S01]  /*111b0*/  F2FP.PACK_AB R13, R39.reuse, R36 ;  /* 0x00000024270d723e */ /* 0x042fe200000000ff */
[----:B------:R-:W-:Y:S04]  /*111c0*/  FADD.FTZ R36, R36, R37 ;  /* 0x0000002524247221 */ /* 0x000fe80000010000 */
[----:B------:R-:W-:Y:S01]  /*111d0*/  FADD.FTZ R39, R39, R36 ;  /* 0x0000002427277221 */ /* 0x000fe20000010000 */
[C---:B--2---:R-:W-:Y:S03]  /*111e0*/  F2FP.PACK_AB R15, R17.reuse, R38 ;  /* 0x00000026110f723e */ /* 0x044fe600000000ff */
[----:B------:R-:W-:Y:S04]  /*111f0*/  FADD.FTZ R38, R38, R39 ;  /* 0x0000002726267221 */ /* 0x000fe80000010000 */
[----:B------:R-:W-:Y:S01]  /*11200*/  FADD.FTZ R185, R17, R38 ;  /* 0x0000002611b97221 */ /* 0x000fe20000010000 */
[C---:B------:R-:W-:Y:S08]  /*11210*/  HMMA.16816.F32 R220, R12.reuse, R32, R220 ;  /* 0x000000200cdc723c */ /* 0x040ff000000018dc */
[C---:B------:R-:W-:Y:S08]  /*11220*/  HMMA.16816.F32 R216, R12.reuse, R34, R216 ;  /* 0x000000220cd8723c */ /* 0x040ff000000018d8 */
[C---:B------:R-:W-:Y:S08]  /*11230*/  HMMA.16816.F32 R212, R12.reuse, R24, R212 ;  /* 0x000000180cd4723c */ /* 0x040ff000000018d4 */
[----:B------:R-:W-:Y:S01]  /*11240*/  HMMA.16816.F32 R208, R12, R26, R208 ;  /* 0x0000001a0cd0723c */ /* 0x000fe200000018d0 */
[----:B------:R-:W-:-:S07]  /*11250*/  @P2 BRA `(.L_x_135) ;  /* 0xffffbdc000002947 */ /* 0x000fce000383ffff */
.L_x_134:
[----:B------:R-:W1:Y:S01]  /*11260*/  SHFL.BFLY PT, R9, R180, 0x2, 0x1f ;  /* 0x0c401f00b4097f89 */ /* 0x000e6200000e0000 */
[----:B------:R-:W-:Y:S01]  /*11270*/  IMAD.MOV.U32 R12, RZ, RZ, 0x3f800000 ;  /* 0x3f800000ff0c7424 */ /* 0x000fe200078e00ff */
[----:B------:R-:W-:Y:S01]  /*11280*/  MOV R13, 0x3f800000 ;  /* 0x3f800000000d7802 */ /* 0x000fe20000000f00 */
[----:B------:R-:W-:Y:S01]  /*11290*/  IMAD.MOV.U32 R14, RZ, RZ, 0x3f800000 ;  /* 0x3f800000ff0e7424 */ /* 0x000fe200078e00ff */
[----:B------:R-:W2:Y:S01]  /*112a0*/  SHFL.BFLY PT, R0, R183, 0x2, 0x1f ;  /* 0x0c401f00b7007f89 */ /* 0x000ea200000e0000 */
[----:B------:R-:W3:Y:S01]  /*112b0*/  S2UR UR6, SR_CTAID.Y ;  /* 0x00000000000679c3 */ /* 0x000ee20000002600 */
[----:B------:R-:W-:Y:S01]  /*112c0*/  UISETP.NE.AND UP0, UPT, UR15, -0x1, UPT ;  /* 0xffffffff0f00788c */ /* 0x000fe2000bf05270 */
[----:B------:R-:W-:Y:S01]  /*112d0*/  BSSY B0, `(.L_x_138) ;  /* 0x00000db000007945 */ /* 0x000fe20003800000 */
[----:B------:R-:W4:Y:S01]  /*112e0*/  SHFL.BFLY PT, R4, R185, 0x2, 0x1f ;  /* 0x0c401f00b9047f89 */ /* 0x000f2200000e0000 */
[----:B------:R-:W-:-:S02]  /*112f0*/  ULDC.64 UR4, c[0x0][0x1e8] ;  /* 0x00007a0000047ab9 */ /* 0x000fc40000000a00 */
[----:B------:R-:W-:Y:S01]  /*11300*/  ULDC UR9, c[0x0][0x214] ;  /* 0x0000850000097ab9 */ /* 0x000fe20000000800 */
[----:B------:R-:W5:Y:S01]  /*11310*/  SHFL.BFLY PT, R2, R181, 0x2, 0x1f ;  /* 0x0c401f00b5027f89 */ /* 0x000f6200000e0000 */
[----:B------:R-:W5:Y:S01]  /*11320*/  S2UR UR10, SR_CTAID.X ;  /* 0x00000000000a79c3 */ /* 0x000f620000002500 */
[----:B------:R-:W-:Y:S02]  /*11330*/  UMOV UR26, URZ ;  /* 0x0000003f001a7c82 */ /* 0x000fe40008000000 */
[----:B------:R-:W-:Y:S02]  /*11340*/  UMOV UR27, URZ ;  /* 0x0000003f001b7c82 */ /* 0x000fe40008000000 */
[----:B------:R-:W-:-:S03]  /*11350*/  @UP0 UIMAD.WIDE.U32 UR20, UR15, UR4, URZ ;  /* 0x000000040f1402a5 */ /* 0x000fc6000f8e003f */
[----:B------:R-:W5:Y:S01]  /*11360*/  S2UR UR11, SR_CTAID.Z ;  /* 0x00000000000b79c3 */ /* 0x000f620000002700 */
[----:B------:R-:W-:Y:S01]  /*11370*/  @UP0 UIMAD UR7, UR15, UR5, UR21 ;  /* 0x000000050f0702a4 */ /* 0x000fe2000f8e0215 */
[----:B-1----:R-:W-:Y:S02]  /*11380*/  FADD.FTZ R9, R9, R180 ;  /* 0x000000b409097221 */ /* 0x002fe40000010000 */
[----:B------:R-:W-:Y:S01]  /*11390*/  ULDC.64 UR4, c[0x0][0x1e0] ;  /* 0x0000780000047ab9 */ /* 0x000fe20000000a00 */
[----:B--2---:R-:W-:Y:S02]  /*113a0*/  FADD.FTZ R3, R0, R183 ;  /* 0x000000b700037221 */ /* 0x004fe40000010000 */
[----:B------:R-:W1:Y:S01]  /*113b0*/  SHFL.BFLY PT, R8, R9, 0x1, 0x1f ;  /* 0x0c201f0009087f89 */ /* 0x000e6200000e0000 */
[----:B---3--:R-:W-:Y:S01]  /*113c0*/  @!UP0 USHF.R.S32.HI UR12, URZ, 0x1f, UR6 ;  /* 0x0000001f3f0c8899 */ /* 0x008fe20008011406 */
[----:B----4-:R-:W-:Y:S02]  /*113d0*/  FADD.FTZ R15, R4, R185 ;  /* 0x000000b9040f7221 */ /* 0x010fe40000010000 */
[----:B------:R-:W2:Y:S01]  /*113e0*/  SHFL.BFLY PT, R10, R3, 0x1, 0x1f ;  /* 0x0c201f00030a7f89 */ /* 0x000ea200000e0000 */
[----:B------:R-:W-:Y:S01]  /*113f0*/  @!UP0 UIMAD UR12, UR12, UR4, URZ ;  /* 0x000000040c0c82a4 */ /* 0x000fe2000f8e023f */
[----:B-----5:R-:W-:-:S02]  /*11400*/  FADD.FTZ R2, R2, R181 ;  /* 0x000000b502027221 */ /* 0x020fc40000010000 */
[----:B------:R-:W3:Y:S01]  /*11410*/  S2R R0, SR_TID.X ;  /* 0x0000000000007919 */ /* 0x000ee20000002100 */
[----:B------:R-:W-:Y:S02]  /*11420*/  @!UP0 UIMAD.WIDE.U32 UR24, UR6, UR4, URZ ;  /* 0x00000004061882a5 */ /* 0x000fe4000f8e003f */
[----:B------:R-:W-:Y:S01]  /*11430*/  @!UP0 UIMAD UR12, UR6, UR5, UR12 ;  /* 0x00000005060c82a4 */ /* 0x000fe2000f8e020c */
[----:B------:R-:W4:Y:S01]  /*11440*/  SHFL.BFLY PT, R6, R15, 0x1, 0x1f ;  /* 0x0c201f000f067f89 */ /* 0x000f2200000e0000 */
[----:B------:R-:W-:Y:S02]  /*11450*/  ULDC.U8 UR4, c[0x0][0x329] ;  /* 0x0000ca4000047ab9 */ /* 0x000fe40000000000 */
[----:B------:R-:W-:Y:S01]  /*11460*/  UISETP.NE.AND UP1, UPT, UR4, URZ, UPT ;  /* 0x0000003f0400728c */ /* 0x000fe2000bf25270 */
[----:B------:R-:W5:Y:S01]  /*11470*/  SHFL.BFLY PT, R11, R2, 0x1, 0x1f ;  /* 0x0c201f00020b7f89 */ /* 0x000f6200000e0000 */
[----:B------:R-:W-:Y:S02]  /*11480*/  ULDC.U8 UR5, c[0x0][0x328] ;  /* 0x0000ca0000057ab9 */ /* 0x000fe40000000000 */
[----:B------:R-:W-:-:S02]  /*11490*/  UISETP.NE.AND UP2, UPT, UR5, URZ, UPT ;  /* 0x0000003f0500728c */ /* 0x000fc4000bf45270 */
[----:B------:R-:W-:Y:S02]  /*114a0*/  @!UP0 UIADD3 UR7, UR25, UR12, URZ ;  /* 0x0000000c19078290 */ /* 0x000fe4000fffe03f */
[----:B------:R-:W-:Y:S01]  /*114b0*/  UISETP.NE.OR UP3, UPT, UR4, URZ, !UP2 ;  /* 0x0000003f0400728c */ /* 0x000fe2000d765670 */
[----:B-1----:R-:W-:Y:S01]  /*114c0*/  FADD.FTZ R8, R9, R8 ;  /* 0x0000000809087221 */ /* 0x002fe20000010000 */
[----:B------:R-:W-:Y:S02]  /*114d0*/  ULDC UR5, c[0x0][0x234] ;  /* 0x00008d0000057ab9 */ /* 0x000fe40000000800 */
[----:B------:R-:W-:Y:S01]  /*114e0*/  @UP1 ULDC UR13, c[0x0][0x210] ;  /* 0x00008400000d1ab9 */ /* 0x000fe20000000800 */
[----:B--2---:R-:W-:Y:S01]  /*114f0*/  FADD.FTZ R10, R3, R10 ;  /* 0x0000000a030a7221 */ /* 0x004fe20000010000 */
[----:B------:R-:W-:Y:S01]  /*11500*/  FSETP.NE.FTZ.AND P2, PT, R8, RZ, PT ;  /* 0x000000ff0800720b */ /* 0x000fe20003f55000 */
[----:B------:R-:W-:Y:S01]  /*11510*/  @UP1 UIMAD UR13, UR13, UR9, URZ ;  /* 0x000000090d0d12a4 */ /* 0x000fe2000f8e023f */
[----:B---3--:R-:W-:Y:S01]  /*11520*/  SHF.R.S32.HI R3, RZ, 0x1f, R0 ;  /* 0x0000001fff037819 */ /* 0x008fe20000011400 */
[----:B------:R-:W-:Y:S01]  /*11530*/  @!UP1 USEL UR13, UR9, UR5, !UP2 ;  /* 0x00000005090d9287 */ /* 0x000fe2000d000000 */
[----:B------:R-:W-:Y:S01]  /*11540*/  FSETP.NE.FTZ.AND P3, PT, R10, RZ, PT ;  /* 0x000000ff0a00720b */ /* 0x000fe20003f75000 */
[----:B------:R-:W-:Y:S01]  /*11550*/  ULDC UR4, c[0x0][0x1c0] ;  /* 0x0000700000047ab9 */ /* 0x000fe20000000800 */
[-C--:B------:R-:W-:Y:S01]  /*11560*/  LEA.HI R4, R3, R0.reuse, RZ, 0x2 ;  /* 0x0000000003047211 */ /* 0x080fe200078f10ff */
[----:B----4-:R-:W-:Y:S01]  /*11570*/  FADD.FTZ R6, R15, R6 ;  /* 0x000000060f067221 */ /* 0x010fe20000010000 */
[----:B------:R-:W-:Y:S01]  /*11580*/  LEA.HI R3, R3, R0, RZ, 0x5 ;  /* 0x0000000003037211 */ /* 0x000fe200078f28ff */
[----:B------:R-:W-:Y:S01]  /*11590*/  @UP1 UMOV UR14, 0x1 ;  /* 0x00000001000e1882 */ /* 0x000fe20000000000 */
[----:B------:R-:W-:Y:S01]  /*115a0*/  LOP3.LUT R9, R4, 0xfffffffc, RZ, 0xc0, !PT ;  /* 0xfffffffc04097812 */ /* 0x000fe200078ec0ff */
[----:B-----5:R-:W-:-:S02]  /*115b0*/  FADD.FTZ R11, R2, R11 ;  /* 0x0000000b020b7221 */ /* 0x020fc40000010000 */
[----:B------:R-:W1:Y:S01]  /*115c0*/  @P2 MUFU.RCP R12, R8 ;  /* 0x00000008000c2308 */ /* 0x000e620000001000 */
[----:B------:R-:W-:Y:S01]  /*115d0*/  FSETP.NE.FTZ.AND P1, PT, R6, RZ, PT ;  /* 0x000000ff0600720b */ /* 0x000fe20003f35000 */
[----:B------:R-:W-:Y:S01]  /*115e0*/  @!UP1 UIMAD UR14, UR13, UR4, URZ ;  /* 0x000000040d0e92a4 */ /* 0x000fe2000f8e023f */
[----:B------:R-:W-:Y:S01]  /*115f0*/  SHF.R.S32.HI R2, RZ, 0x5, R3 ;  /* 0x00000005ff027819 */ /* 0x000fe20000011403 */
[----:B------:R-:W-:Y:S01]  /*11600*/  @!UP3 UIMAD UR22, UR6, UR9, URZ ;  /* 0x000000090616b2a4 */ /* 0x000fe2000f8e023f */
[----:B------:R-:W-:Y:S01]  /*11610*/  IADD3 R9, -R9, R0, RZ ;  /* 0x0000000009097210 */ /* 0x000fe20007ffe1ff */
[----:B------:R-:W-:Y:S01]  /*11620*/  @UP1 ULDC UR21, c[0x0][0x210] ;  /* 0x0000840000151ab9 */ /* 0x000fe20000000800 */
[----:B------:R-:W-:Y:S01]  /*11630*/  FSETP.NE.FTZ.AND P4, PT, R11, RZ, PT ;  /* 0x000000ff0b00720b */ /* 0x000fe20003f95000 */
[----:B------:R-:W2:Y:S01]  /*11640*/  @P3 MUFU.RCP R14, R10 ;  /* 0x0000000a000e3308 */ /* 0x000ea20000001000 */
[----:B------:R-:W-:Y:S01]  /*11650*/  LEA R2, R2, R9, 0x8 ;  /* 0x0000000902027211 */ /* 0x000fe200078e40ff */
[----:B------:R-:W-:Y:S01]  /*11660*/  IMAD.MOV.U32 R9, RZ, RZ, 0x3f800000 ;  /* 0x3f800000ff097424 */ /* 0x000fe200078e00ff */
[----:B------:R-:W-:Y:S01]  /*11670*/  LOP3.LUT R3, R3, 0xffffffe0, RZ, 0xc0, !PT ;  /* 0xffffffe003037812 */ /* 0x000fe200078ec0ff */
[----:B------:R-:W-:-:S02]  /*11680*/  UIMAD UR5, UR6, UR14, URZ ;  /* 0x0000000e060572a4 */ /* 0x000fc4000f8e023f */
[----:B------:R-:W-:Y:S01]  /*11690*/  @!UP1 UMOV UR21, 0x1 ;  /* 0x0000000100159882 */ /* 0x000fe20000000000 */
[----:B------:R-:W-:Y:S01]  /*116a0*/  IADD3 R3, -R3, R0, RZ ;  /* 0x0000000003037210 */ /* 0x000fe20007ffe1ff */
[C---:B-1----:R-:W-:Y:S01]  /*116b0*/  FMUL.FTZ R220, R12.reuse, R220 ;  /* 0x000000dc0cdc7220 */ /* 0x042fe20000410000 */
[----:B------:R-:W1:Y:S01]  /*116c0*/  @P1 MUFU.RCP R9, R6 ;  /* 0x0000000600091308 */ /* 0x000e620000001000 */
[C---:B------:R-:W-:Y:S01]  /*116d0*/  FMUL.FTZ R221, R12.reuse, R221 ;  /* 0x000000dd0cdd7220 */ /* 0x040fe20000410000 */
[----:B------:R-:W-:Y:S01]  /*116e0*/  @!UP3 USEL UR22, UR22, UR15, !UP0 ;  /* 0x0000000f1616b287 */ /* 0x000fe2000c000000 */
[C---:B------:R-:W-:Y:S01]  /*116f0*/  FMUL.FTZ R216, R12.reuse, R216 ;  /* 0x000000d80cd87220 */ /* 0x040fe20000410000 */
[----:B------:R-:W-:Y:S01]  /*11700*/  UIMAD UR4, UR10, UR21, URZ ;  /* 0x000000150a0472a4 */ /* 0x000fe2000f8e023f */
[C---:B------:R-:W-:Y:S01]  /*11710*/  FMUL.FTZ R217, R12.reuse, R217 ;  /* 0x000000d90cd97220 */ /* 0x040fe20000410000 */
[----:B------:R-:W-:Y:S01]  /*11720*/  F2FP.PACK_AB R220, R221, R220 ;  /* 0x000000dcdddc723e */ /* 0x000fe200000000ff */
[C---:B------:R-:W-:Y:S01]  /*11730*/  FMUL.FTZ R212, R12.reuse, R212 ;  /* 0x000000d40cd47220 */ /* 0x040fe20000410000 */
[----:B------:R-:W3:Y:S01]  /*11740*/  @P4 MUFU.RCP R13, R11 ;  /* 0x0000000b000d4308 */ /* 0x000ee20000001000 */
[C---:B------:R-:W-:Y:S01]  /*11750*/  FMUL.FTZ R213, R12.reuse, R213 ;  /* 0x000000d50cd57220 */ /* 0x040fe20000410000 */
[----:B------:R-:W-:Y:S01]  /*11760*/  F2FP.PACK_AB R216, R217, R216 ;  /* 0x000000d8d9d8723e */ /* 0x000fe200000000ff */
[C---:B------:R-:W-:Y:S01]  /*11770*/  FMUL.FTZ R208, R12.reuse, R208 ;  /* 0x000000d00cd07220 */ /* 0x040fe20000410000 */
[----:B------:R-:W-:Y:S01]  /*11780*/  USEL UR5, UR5, URZ, UP3 ;  /* 0x0000003f05057287 */ /* 0x000fe20009800000 */
[----:B------:R-:W-:Y:S01]  /*11790*/  FMUL.FTZ R209, R12, R209 ;  /* 0x000000d10cd17220 */ /* 0x000fe20000410000 */
[----:B------:R-:W-:Y:S01]  /*117a0*/  SHF.R.S32.HI R12, RZ, 0x2, R4 ;  /* 0x00000002ff0c7819 */ /* 0x000fe20000011404 */
[----:B--2---:R-:W-:Y:S01]  /*117b0*/  FMUL.FTZ R206, R14, R206 ;  /* 0x000000ce0ece7220 */ /* 0x004fe20000410000 */
[----:B------:R-:W-:Y:S01]  /*117c0*/  F2FP.PACK_AB R212, R213, R212 ;  /* 0x000000d4d5d4723e */ /* 0x000fe200000000ff */
[C---:B-1----:R-:W-:Y:S01]  /*117d0*/  FMUL.FTZ R223, R9.reuse, R223 ;  /* 0x000000df09df7220 */ /* 0x042fe20000410000 */
[----:B------:R-:W-:Y:S01]  /*117e0*/  SHF.R.S32.HI R15, RZ, 0x1f, R12 ;  /* 0x0000001fff0f7819 */ /* 0x000fe2000001140c */
[----:B------:R-:W-:Y:S01]  /*117f0*/  FMUL.FTZ R222, R9, R222 ;  /* 0x000000de09de7220 */ /* 0x000fe20000410000 */
[----:B------:R-:W-:Y:S01]  /*11800*/  F2FP.PACK_AB R208, R209, R208 ;  /* 0x000000d0d1d0723e */ /* 0x000fe200000000ff */
[----:B------:R-:W-:Y:S01]  /*11810*/  FMUL.FTZ R219, R9, R219 ;  /* 0x000000db09db7220 */ /* 0x000fe20000410000 */
[----:B------:R-:W-:Y:S01]  /*11820*/  LEA.HI R15, R15, R12, RZ, 0x3 ;  /* 0x0000000c0f0f7211 */ /* 0x000fe200078f18ff */
[----:B------:R-:W-:Y:S01]  /*11830*/  FMUL.FTZ R218, R9, R218 ;  /* 0x000000da09da7220 */ /* 0x000fe20000410000 */
[----:B------:R-:W-:Y:S01]  /*11840*/  F2FP.PACK_AB R222, R223, R222 ;  /* 0x000000dedfde723e */ /* 0x000fe200000000ff */
[----:B------:R-:W-:Y:S01]  /*11850*/  FMUL.FTZ R215, R9, R215 ;  /* 0x000000d709d77220 */ /* 0x000fe20000410000 */
[----:B------:R-:W-:Y:S01]  /*11860*/  LOP3.LUT R15, R15, 0xfffffff8, RZ, 0xc0, !PT ;  /* 0xfffffff80f0f7812 */ /* 0x000fe200078ec0ff */
[----:B------:R-:W-:Y:S01]  /*11870*/  FMUL.FTZ R214, R9, R214 ;  /* 0x000000d609d67220 */ /* 0x000fe20000410000 */
[----:B------:R-:W-:Y:S01]  /*11880*/  F2FP.PACK_AB R218, R219, R218 ;  /* 0x000000dadbda723e */ /* 0x000fe200000000ff */
[C---:B------:R-:W-:Y:S01]  /*11890*/  FMUL.FTZ R211, R9.reuse, R211 ;  /* 0x000000d309d37220 */ /* 0x040fe20000410000 */
[----:B------:R-:W-:Y:S01]  /*118a0*/  IADD3 R15, R12, -R15, RZ ;  /* 0x8000000f0c0f7210 */ /* 0x000fe20007ffe0ff */
[----:B------:R-:W-:Y:S01]  /*118b0*/  FMUL.FTZ R210, R9, R210 ;  /* 0x000000d209d27220 */ /* 0x000fe20000410000 */
[----:B------:R-:W-:Y:S01]  /*118c0*/  F2FP.PACK_AB R214, R215, R214 ;  /* 0x000000d6d7d6723e */ /* 0x000fe200000000ff */
[C---:B------:R-:W-:Y:S01]  /*118d0*/  FMUL.FTZ R207, R14.reuse, R207 ;  /* 0x000000cf0ecf7220 */ /* 0x040fe20000410000 */
[----:B------:R-:W-:Y:S01]  /*118e0*/  LEA.HI R9, R15, R15, RZ, 0x1 ;  /* 0x0000000f0f097211 */ /* 0x000fe200078f08ff */
[C---:B------:R-:W-:Y:S01]  /*118f0*/  FMUL.FTZ R202, R14.reuse, R202 ;  /* 0x000000ca0eca7220 */ /* 0x040fe20000410000 */
[----:B------:R-:W-:Y:S01]  /*11900*/  F2FP.PACK_AB R210, R211, R210 ;  /* 0x000000d2d3d2723e */ /* 0x000fe200000000ff */
[C---:B------:R-:W-:Y:S01]  /*11910*/  FMUL.FTZ R203, R14.reuse, R203 ;  /* 0x000000cb0ecb7220 */ /* 0x040fe20000410000 */
[----:B------:R-:W-:Y:S01]  /*11920*/  LOP3.LUT R16, R9, 0x3fffffe, RZ, 0xc0, !PT ;  /* 0x03fffffe09107812 */ /* 0x000fe200078ec0ff */
[C---:B------:R-:W-:Y:S01]  /*11930*/  FMUL.FTZ R198, R14.reuse, R198 ;  /* 0x000000c60ec67220 */ /* 0x040fe20000410000 */
[----:B------:R-:W-:Y:S01]  /*11940*/  F2FP.PACK_AB R206, R207, R206 ;  /* 0x000000cecfce723e */ /* 0x000fe200000000ff */
[C---:B------:R-:W-:Y:S01]  /*11950*/  FMUL.FTZ R199, R14.reuse, R199 ;  /* 0x000000c70ec77220 */ /* 0x040fe20000410000 */
[----:B------:R-:W-:Y:S01]  /*11960*/  F2FP.PACK_AB R202, R203, R202 ;  /* 0x000000cacbca723e */ /* 0x000fe200000000ff */
[C---:B------:R-:W-:Y:S01]  /*11970*/  FMUL.FTZ R194, R14.reuse, R194 ;  /* 0x000000c20ec27220 */ /* 0x040fe20000410000 */
[----:B------:R-:W1:Y:S01]  /*11980*/  @P4 MUFU.LG2 R11, R11 ;  /* 0x0000000b000b4308 */ /* 0x000e620000000c00 */
[----:B------:R-:W-:Y:S01]  /*11990*/  FMUL.FTZ R195, R14, R195 ;  /* 0x000000c30ec37220 */ /* 0x000fe20000410000 */
[----:B------:R-:W-:Y:S01]  /*119a0*/  SHF.R.S32.HI R14, RZ, 0x1, R9 ;  /* 0x00000001ff0e7819 */ /* 0x000fe20000011409 */
[----:B------:R-:W-:Y:S01]  /*119b0*/  IMAD.IADD R15, R15, 0x1, -R16 ;  /* 0x000000010f0f7824 */ /* 0x000fe200078e0a10 */
[----:B------:R-:W-:Y:S01]  /*119c0*/  F2FP.PACK_AB R198, R199, R198 ;  /* 0x000000c6c7c6723e */ /* 0x000fe200000000ff */
[C---:B---3--:R-:W-:Y:S01]  /*119d0*/  FMUL.FTZ R204, R13.reuse, R204 ;  /* 0x000000cc0dcc7220 */ /* 0x048fe20000410000 */
[C---:B------:R-:W-:Y:S01]  /*119e0*/  SHF.L.U32 R9, R14.reuse, 0x6, RZ ;  /* 0x000000060e097819 */ /* 0x040fe200000006ff */
[----:B------:R-:W-:Y:S01]  /*119f0*/  FMUL.FTZ R205, R13, R205 ;  /* 0x000000cd0dcd7220 */ /* 0x000fe20000410000 */
[----:B------:R-:W-:Y:S01]  /*11a00*/  LEA R2, R15, R2, 0x4 ;  /* 0x000000020f027211 */ /* 0x000fe200078e20ff */
[----:B------:R-:W-:Y:S01]  /*11a10*/  FMUL.FTZ R200, R13, R200 ;  /* 0x000000c80dc87220 */ /* 0x000fe20000410000 */
[----:B------:R-:W-:Y:S01]  /*11a20*/  LOP3.LUT R16, R9, 0xc0, RZ, 0xc0, !PT ;  /* 0x000000c009107812 */ /* 0x000fe200078ec0ff */
[C---:B------:R-:W-:Y:S01]  /*11a30*/  FMUL.FTZ R201, R13.reuse, R201 ;  /* 0x000000c90dc97220 */ /* 0x040fe20000410000 */
[----:B------:R-:W-:Y:S01]  /*11a40*/  LOP3.LUT R9, R14, 0x1, RZ, 0xc0, !PT ;  /* 0x000000010e097812 */ /* 0x000fe200078ec0ff */
[C---:B------:R-:W-:Y:S01]  /*11a50*/  FMUL.FTZ R196, R13.reuse, R196 ;  /* 0x000000c40dc47220 */ /* 0x040fe20000410000 */
[----:B------:R-:W-:Y:S01]  /*11a60*/  LEA.HI R15, R16, R16, RZ, 0x1d ;  /* 0x00000010100f7211 */ /* 0x000fe200078fe8ff */
[----:B------:R-:W-:Y:S01]  /*11a70*/  FMUL.FTZ R197, R13, R197 ;  /* 0x000000c50dc57220 */ /* 0x000fe20000410000 */
[----:B------:R-:W-:Y:S01]  /*11a80*/  ISETP.NE.U32.AND P0, PT, R9, 0x1, PT ;  /* 0x000000010900780c */ /* 0x000fe20003f05070 */
[----:B------:R-:W-:Y:S01]  /*11a90*/  FMUL.FTZ R192, R13, R192 ;  /* 0x000000c00dc07220 */ /* 0x000fe20000410000 */
[----:B------:R-:W-:Y:S01]  /*11aa0*/  MOV R9, 0xfffffff0 ;  /* 0xfffffff000097802 */ /* 0x000fe20000000f00 */
[----:B------:R-:W-:Y:S01]  /*11ab0*/  IMAD.U32 R2, R2, 0x2, R15 ;  /* 0x0000000202027824 */ /* 0x000fe200078e000f */
[----:B------:R-:W-:Y:S01]  /*11ac0*/  F2FP.PACK_AB R204, R205, R204 ;  /* 0x000000cccdcc723e */ /* 0x000fe200000000ff */
[----:B------:R-:W-:Y:S01]  /*11ad0*/  FMUL.FTZ R13, R13, R193 ;  /* 0x000000c10d0d7220 */ /* 0x000fe20000410000 */
[----:B------:R-:W-:Y:S01]  /*11ae0*/  SEL R9, R9, 0x10, !P0 ;  /* 0x0000001009097807 */ /* 0x000fe20004000000 */
[----:B------:R-:W2:Y:S01]  /*11af0*/  @P3 MUFU.LG2 R10, R10 ;  /* 0x0000000a000a3308 */ /* 0x000ea20000000c00 */
[----:B------:R-:W-:Y:S01]  /*11b00*/  LOP3.LUT P0, RZ, R14, 0x2, RZ, 0xc0, !PT ;  /* 0x000000020eff7812 */ /* 0x000fe2000780c0ff */
[----:B------:R-:W-:Y:S01]  /*11b10*/  USHF.L.U32 UR4, UR4, 0x7, URZ ;  /* 0x0000000704047899 */ /* 0x000fe2000800063f */
[----:B------:R-:W-:Y:S01]  /*11b20*/  SHF.L.U32 R15, R2, 0x1, RZ ;  /* 0x00000001020f7819 */ /* 0x000fe200000006ff */
[----:B------:R-:W-:Y:S01]  /*11b30*/  UIMAD UR13, UR11, UR13, UR5 ;  /* 0x0000000d0b0d72a4 */ /* 0x000fe2000f8e0205 */
[----:B------:R-:W-:Y:S01]  /*11b40*/  F2FP.PACK_AB R200, R201, R200 ;  /* 0x000000c8c9c8723e */ /* 0x000fe200000000ff */
[----:B------:R-:W-:Y:S01]  /*11b50*/  @!UP3 UMOV UR26, UR22 ;  /* 0x00000016001abc82 */ /* 0x000fe20008000000 */
[C---:B------:R-:W-:Y:S01]  /*11b60*/  IADD3 R19, R15.reuse, 0x20, RZ ;  /* 0x000000200f137810 */ /* 0x040fe20007ffe0ff */
[----:B------:R-:W-:Y:S01]  /*11b70*/  STS [R15], R204 ;  /* 0x000000cc0f007388 */ /* 0x000fe20000000800 */
[----:B------:R-:W-:Y:S01]  /*11b80*/  IADD3 R17, R15, R9, RZ ;  /* 0x000000090f117210 */ /* 0x000fe20007ffe0ff */
[----:B------:R-:W3:Y:S01]  /*11b90*/  @P2 MUFU.LG2 R8, R8 ;  /* 0x0000000800082308 */ /* 0x000ee20000000c00 */
[----:B------:R-:W-:Y:S01]  /*11ba0*/  F2FP.PACK_AB R196, R197, R196 ;  /* 0x000000c4c5c4723e */ /* 0x000fe200000000ff */
[----:B------:R-:W-:Y:S01]  /*11bb0*/  STS [R15+0x200], R206 ;  /* 0x000200ce0f007388 */ /* 0x000fe20000000800 */
[----:B------:R-:W-:Y:S01]  /*11bc0*/  F2FP.PACK_AB R13, R13, R192 ;  /* 0x000000c00d0d723e */ /* 0x000fe200000000ff */
[----:B------:R-:W-:Y:S01]  /*11bd0*/  USHF.R.S32.HI UR5, URZ, 0x1f, UR4 ;  /* 0x0000001f3f057899 */ /* 0x000fe20008011404 */
[----:B------:R-:W-:Y:S01]  /*11be0*/  @P0 IADD3 R19, R15, -0x20, RZ ;  /* 0xffffffe00f130810 */ /* 0x000fe20007ffe0ff */
[----:B------:R-:W-:Y:S01]  /*11bf0*/  STS [R17], R200 ;  /* 0x000000c811007388 */ /* 0x000fe20000000800 */
[----:B------:R-:W-:Y:S01]  /*11c00*/  F2FP.PACK_AB R194, R195, R194 ;  /* 0x000000c2c3c2723e */ /* 0x000fe200000000ff */
[----:B------:R-:W4:Y:S01]  /*11c10*/  @P1 MUFU.LG2 R6, R6 ;  /* 0x0000000600061308 */ /* 0x000f220000000c00 */
[----:B------:R-:W-:Y:S01]  /*11c20*/  LOP3.LUT P0, RZ, R3, 0x3, RZ, 0xc0, !PT ;  /* 0x0000000303ff7812 */ /* 0x000fe2000780c0ff */
[----:B------:R-:W-:Y:S01]  /*11c30*/  IMAD.IADD R9, R9, 0x1, R19 ;  /* 0x0000000109097824 */ /* 0x000fe200078e0213 */
[----:B------:R-:W-:Y:S01]  /*11c40*/  STS [R17+0x200], R202 ;  /* 0x000200ca11007388 */ /* 0x000fe20000000800 */
[----:B------:R-:W-:Y:S01]  /*11c50*/  @!UP3 USHF.R.S32.HI UR27, URZ, 0x1f, UR22 ;  /* 0x0000001f3f1bb899 */ /* 0x000fe20008011416 */
[----:B-1----:R-:W-:Y:S01]  /*11c60*/  @P4 FMUL.FTZ R14, R11, 0.69314718246459960938 ;  /* 0x3f3172180b0e4820 */ /* 0x002fe20000410000 */
[----:B------:R-:W-:Y:S01]  /*11c70*/  USHF.R.S32.HI UR6, URZ, 0x1f, UR13 ;  /* 0x0000001f3f067899 */ /* 0x000fe2000801140d */
[----:B------:R-:W-:Y:S01]  /*11c80*/  STS [R15+0x1000], R220 ;  /* 0x001000dc0f007388 */ /* 0x000fe20000000800 */
[----:B------:R-:W-:Y:S01]  /*11c90*/  UIADD3 UR4, UP2, UP1, UR4, UR26, UR13 ;  /* 0x0000001a04047290 */ /* 0x000fe2000f95e00d */
[----:B--2---:R-:W-:Y:S01]  /*11ca0*/  @P3 FMUL.FTZ R11, R10, 0.69314718246459960938 ;  /* 0x3f3172180a0b3820 */ /* 0x004fe20000410000 */
[----:B------:R-:W-:Y:S01]  /*11cb0*/  @!UP0 UMOV UR20, UR24 ;  /* 0x0000001800148c82 */ /* 0x000fe20008000000 */
[----:B------:R-:W-:Y:S01]  /*11cc0*/  STS [R15+0x1200], R222 ;  /* 0x001200de0f007388 */ /* 0x000fe20000000800 */
[----:B---3--:R-:W-:Y:S01]  /*11cd0*/  @P2 FMUL.FTZ R8, R8, 0.69314718246459960938 ;  /* 0x3f31721808082820 */ /* 0x008fe20000410000 */
[----:B------:R-:W-:Y:S01]  /*11ce0*/  UIADD3.X UR5, UR5, UR27, UR6, UP2, UP1 ;  /* 0x0000001b05057290 */ /* 0x000fe200097e2406 */
[----:B------:R-:W-:Y:S01]  /*11cf0*/  MOV R3, 0x7f800000 ;  /* 0x7f80000000037802 */ /* 0x000fe20000000f00 */
[----:B------:R-:W-:Y:S01]  /*11d00*/  STS [R17+0x1000], R216 ;  /* 0x001000d811007388 */ /* 0x000fe20000000800 */
[----:B----4-:R-:W-:Y:S01]  /*11d10*/  @P1 FMUL.FTZ R6, R6, 0.69314718246459960938 ;  /* 0x3f31721806061820 */ /* 0x010fe20000410000 */
[----:B------:R-:W-:Y:S01]  /*11d20*/  MOV R0, 0x7f800000 ;  /* 0x7f80000000007802 */ /* 0x000fe20000000f00 */
[----:B------:R-:W-:Y:S01]  /*11d30*/  @P4 FFMA.FTZ R3, R133, c[0x0][0x238], R14 ;  /* 0x00008e0085034a23 */ /* 0x000fe2000001000e */
[----:B------:R-:W-:Y:S01]  /*11d40*/  STS [R17+0x1200], R218 ;  /* 0x001200da11007388 */ /* 0x000fe20000000800 */
[----:B------:R-:W-:Y:S01]  /*11d50*/  MOV R2, 0x7f800000 ;  /* 0x7f80000000027802 */ /* 0x000fe20000000f00 */
[----:B------:R-:W-:-:S02]  /*11d60*/  @P2 FFMA.FTZ R0, R5, c[0x0][0x238], R8 ;  /* 0x00008e0005002a23 */ /* 0x000fc40000010008 */
[----:B------:R-:W-:Y:S01]  /*11d70*/  STS [R19], R196 ;  /* 0x000000c413007388 */ /* 0x000fe20000000800 */
[----:B------:R-:W-:-:S03]  /*11d80*/  @P1 FFMA.FTZ R2, R7, c[0x0][0x238], R6 ;  /* 0x00008e0007021a23 */ /* 0x000fc60000010006 */
[----:B------:R-:W-:Y:S04]  /*11d90*/  STS [R19+0x200], R198 ;  /* 0x000200c613007388 */ /* 0x000fe80000000800 */
[----:B------:R-:W-:Y:S04]  /*11da0*/  STS [R9], R13 ;  /* 0x0000000d09007388 */ /* 0x000fe80000000800 */
[----:B------:R-:W-:Y:S04]  /*11db0*/  STS [R9+0x200], R194 ;  /* 0x000200c209007388 */ /* 0x000fe80000000800 */
[----:B------:R-:W-:Y:S04]  /*11dc0*/  STS [R19+0x1000], R212 ;  /* 0x001000d413007388 */ /* 0x000fe80000000800 */
[----:B------:R-:W-:Y:S04]  /*11dd0*/  STS [R19+0x1200], R214 ;  /* 0x001200d613007388 */ /* 0x000fe80000000800 */
[----:B------:R-:W-:Y:S04]  /*11de0*/  STS [R9+0x1000], R208 ;  /* 0x001000d009007388 */ /* 0x000fe80000000800 */
[----:B------:R1:W-:Y:S04]  /*11df0*/  STS [R9+0x1200], R210 ;  /* 0x001200d209007388 */ /* 0x0003e80000000800 */
[----:B------:R-:W-:Y:S01]  /*11e00*/  BAR.SYNC.DEFER_BLOCKING 0x0 ;  /* 0x0000000000007b1d */ /* 0x000fe20000010000 */
[----:B-1----:R-:W-:-:S02]  /*11e10*/  IMAD.MOV.U32 R9, RZ, RZ, 0x7f800000 ;  /* 0x7f800000ff097424 */ /* 0x002fc400078e00ff */
[----:B------:R-:W-:-:S03]  /*11e20*/  @P3 FFMA.FTZ R9, R132, c[0x0][0x238], R11 ;  /* 0x00008e0084093a23 */ /* 0x000fc6000001000b */
[----:B------:R1:W2:Y:S04]  /*11e30*/  LDS.128 R24, [R191] ;  /* 0x00000000bf187984 */ /* 0x0002a80000000c00 */
[----:B------:R1:W3:Y:S04]  /*11e40*/  LDS.128 R20, [R191+0x800] ;  /* 0x00080000bf147984 */ /* 0x0002e80000000c00 */
[----:B------:R1:W4:Y:S04]  /*11e50*/  LDS.128 R16, [R191+0x1000] ;  /* 0x00100000bf107984 */ /* 0x0003280000000c00 */
[----:B------:R1:W1:Y:S01]  /*11e60*/  LDS.128 R28, [R191+0x1800] ;  /* 0x00180000bf1c7984 */ /* 0x0002620000000c00 */
[----:B------:R-:W-:Y:S05]  /*11e70*/  @P0 BRA `(.L_x_139) ;  /* 0x0000020000000947 */ /* 0x000fea0003800000 */
[----:B------:R-:W-:-:S05]  /*11e80*/  IMAD R189, R189, 0x10, R190 ;  /* 0x00000010bdbd7824 */ /* 0x000fca00078e02be */
[C---:B------:R-:W-:Y:S02]  /*11e90*/  ISETP.GE.AND P6, PT, R189.reuse, UR8, PT ;  /* 0x00000008bd007c0c */ /* 0x040fe4000bfc6270 */
[C---:B------:R-:W-:Y:S02]  /*11ea0*/  IADD3 R7, R189.reuse, 0x8, RZ ;  /* 0x00000008bd077810 */ /* 0x040fe40007ffe0ff */
[----:B------:R-:W-:Y:S02]  /*11eb0*/  IADD3 R11, R189, 0x40, RZ ;  /* 0x00000040bd0b7810 */ /* 0x000fe40007ffe0ff */
[----:B------:R-:W-:Y:S02]  /*11ec0*/  ISETP.GE.AND P5, PT, R7, UR8, PT ;  /* 0x0000000807007c0c */ /* 0x000fe4000bfa6270 */
[----:B------:R-:W-:Y:S02]  /*11ed0*/  IADD3 R10, R189, 0x48, RZ ;  /* 0x00000048bd0a7810 */ /* 0x000fe40007ffe0ff */
[----:B------:R-:W-:-:S02]  /*11ee0*/  ISETP.GE.AND P4, PT, R11, UR8, PT ;  /* 0x000000080b007c0c */ /* 0x000fc4000bf86270 */
[----:B------:R-:W-:Y:S01]  /*11ef0*/  ISETP.GE.AND P3, PT, R10, UR8, PT ;  /* 0x000000080a007c0c */ /* 0x000fe2000bf66270 */
[----:B------:R-:W-:-:S05]  /*11f00*/  @!P6 IMAD R5, R189, UR21, RZ ;  /* 0x00000015bd05ec24 */ /* 0x000fca000f8e02ff */
[----:B------:R-:W-:Y:S01]  /*11f10*/  @!P6 IADD3 R8, P0, R5, UR4, RZ ;  /* 0x000000040508ec10 */ /* 0x000fe2000ff1e0ff */
[----:B------:R-:W-:-:S03]  /*11f20*/  @!P5 IMAD R7, R7, UR21, RZ ;  /* 0x000000150707dc24 */ /* 0x000fc6000f8e02ff */
[----:B------:R-:W-:Y:S01]  /*11f30*/  @!P6 LEA.HI.X.SX32 R5, R5, UR5, 0x1, P0 ;  /* 0x000000050505ec11 */ /* 0x000fe200080f0eff */
[----:B------:R-:W-:Y:S01]  /*11f40*/  @!P4 IMAD R11, R11, UR21, RZ ;  /* 0x000000150b0bcc24 */ /* 0x000fe2000f8e02ff */
[----:B------:R-:W-:Y:S01]  /*11f50*/  @!P6 LEA R14, P1, R8, c[0x0][0x200], 0x2 ;  /* 0x00008000080eea11 */ /* 0x000fe200078210ff */
[----:B------:R-:W-:Y:S01]  /*11f60*/  @!P3 IMAD R10, R10, UR21, RZ ;  /* 0x000000150a0abc24 */ /* 0x000fe2000f8e02ff */
[C---:B------:R-:W-:Y:S02]  /*11f70*/  @!P5 IADD3 R6, P0, R7.reuse, UR4, RZ ;  /* 0x000000040706dc10 */ /* 0x040fe4000ff1e0ff */
[----:B------:R-:W-:Y:S02]  /*11f80*/  @!P6 LEA.HI.X R15, R8, c[0x0][0x204], R5, 0x2, P1 ;  /* 0x00008100080fea11 */ /* 0x000fe400008f1405 */
[----:B------:R-:W-:Y:S02]  /*11f90*/  @!P5 LEA.HI.X.SX32 R5, R7, UR5, 0x1, P0 ;  /* 0x000000050705dc11 */ /* 0x000fe400080f0eff */
[----:B------:R-:W-:Y:S01]  /*11fa0*/  @!P5 LEA R32, P2, R6, c[0x0][0x200], 0x2 ;  /* 0x000080000620da11 */ /* 0x000fe200078410ff */
[----:B------:R4:W-:Y:S01]  /*11fb0*/  @!P6 STG.E [R14.64], R3 ;  /* 0x000000030e00e986 */ /* 0x0009e2000c101912 */
[----:B------:R-:W-:-:S02]  /*11fc0*/  @!P4 IADD3 R7, P1, R11, UR4, RZ ;  /* 0x000000040b07cc10 */ /* 0x000fc4000ff3e0ff */
[----:B------:R-:W-:Y:S02]  /*11fd0*/  @!P3 IADD3 R8, P0, R10, UR4, RZ ;  /* 0x000000040a08bc10 */ /* 0x000fe4000ff1e0ff */
[----:B------:R-:W-:Y:S02]  /*11fe0*/  @!P5 LEA.HI.X R33, R6, c[0x0][0x204], R5, 0x2, P2 ;  /* 0x000081000621da11 */ /* 0x000fe400010f1405 */
[----:B------:R-:W-:Y:S02]  /*11ff0*/  @!P4 LEA.HI.X.SX32 R6, R11, UR5, 0x1, P1 ;  /* 0x000000050b06cc11 */ /* 0x000fe400088f0eff */
[----:B------:R-:W-:Y:S01]  /*12000*/  @!P3 LEA.HI.X.SX32 R5, R10, UR5, 0x1, P0 ;  /* 0x000000050a05bc11 */ /* 0x000fe200080f0eff */
[----:B------:R4:W-:Y:S01]  /*12010*/  @!P5 STG.E [R32.64], R9 ;  /* 0x000000092000d986 */ /* 0x0009e2000c101912 */
[----:B------:R-:W-:Y:S02]  /*12020*/  @!P4 LEA R34, P1, R7, c[0x0][0x200], 0x2 ;  /* 0x000080000722ca11 */ /* 0x000fe400078210ff */
[----:B------:R-:W-:-:S02]  /*12030*/  @!P3 LEA R10, P0, R8, c[0x0][0x200], 0x2 ;  /* 0x00008000080aba11 */ /* 0x000fc400078010ff */
[----:B------:R-:W-:Y:S02]  /*12040*/  @!P4 LEA.HI.X R35, R7, c[0x0][0x204], R6, 0x2, P1 ;  /* 0x000081000723ca11 */ /* 0x000fe400008f1406 */
[----:B------:R-:W-:-:S03]  /*12050*/  @!P3 LEA.HI.X R11, R8, c[0x0][0x204], R5, 0x2, P0 ;  /* 0x00008100080bba11 */ /* 0x000fc600000f1405 */
[----:B------:R4:W-:Y:S04]  /*12060*/  @!P4 STG.E [R34.64], R0 ;  /* 0x000000002200c986 */ /* 0x0009e8000c101912 */
[----:B------:R4:W-:Y:S02]  /*12070*/  @!P3 STG.E [R10.64], R2 ;  /* 0x000000020a00b986 */ /* 0x0009e4000c101912 */
.L_x_139:
[----:B------:R-:W-:Y:S05]  /*12080*/  BSYNC B0 ;  /* 0x0000000000007941 */ /* 0x000fea0003800000 */
.L_x_138:
[----:B------:R-:W5:Y:S01]  /*12090*/  S2R R5, SR_TID.X ;  /* 0x0000000000057919 */ /* 0x000f620000002100 */
[----:B------:R-:W-:Y:S01]  /*120a0*/  UIMAD UR10, UR10, -0x80, UR17 ;  /* 0xffffff800a0a78a4 */ /* 0x000fe2000f8e0211 */
[C---:B------:R-:W-:Y:S01]  /*120b0*/  IADD3 R8, P0, R228.reuse, UR20, RZ ;  /* 0x00000014e4087c10 */ /* 0x040fe2000ff1e0ff */
[----:B------:R-:W-:Y:S01]  /*120c0*/  USHF.R.S32.HI UR6, URZ, 0x1f, UR11 ;  /* 0x0000001f3f067899 */ /* 0x000fe2000801140b */
[----:B------:R-:W-:Y:S01]  /*120d0*/  ISETP.GE.AND P1, PT, R228, c[0x0][0x220], PT ;  /* 0x00008800e4007a0c */ /* 0x000fe20003f26270 */
[----:B------:R-:W-:Y:S01]  /*120e0*/  ULDC.64 UR4, c[0x0][0x1f0] ;  /* 0x00007c0000047ab9 */ /* 0x000fe20000000a00 */
[----:B------:R-:W-:Y:S01]  /*120f0*/  BSSY B0, `(.L_x_140) ;  /* 0x000001b000007945 */ /* 0x000fe20003800000 */
[----:B------:R-:W-:-:S04]  /*12100*/  UIMAD UR4, UR6, UR4, URZ ;  /* 0x00000004060472a4 */ /* 0x000fc8000f8e023f */
[----:B------:R-:W-:Y:S01]  /*12110*/  UIMAD UR4, UR11, UR5, UR4 ;  /* 0x000000050b0472a4 */ /* 0x000fe2000f8e0204 */
[----:B----45:R-:W-:-:S04]  /*12120*/  SHF.R.S32.HI R0, RZ, 0x1f, R5 ;  /* 0x0000001fff007819 */ /* 0x030fc80000011405 */
[----:B------:R-:W-:Y:S02]  /*12130*/  LEA.HI R3, R0, R5, RZ, 0x2 ;  /* 0x0000000500037211 */ /* 0x000fe400078f10ff */
[----:B------:R-:W4:Y:S02]  /*12140*/  S2R R0, SR_CTAID.Z ;  /* 0x0000000000007919 */ /* 0x000f240000002700 */
[----:B------:R-:W-:Y:S02]  /*12150*/  LOP3.LUT R2, R3, 0xfffffffc, RZ, 0xc0, !PT ;  /* 0xfffffffc03027812 */ /* 0x000fe400078ec0ff */
[----:B------:R-:W-:-:S03]  /*12160*/  SHF.R.S32.HI R6, RZ, 0x2, R3 ;  /* 0x00000002ff067819 */ /* 0x000fc60000011403 */
[----:B------:R-:W-:Y:S01]  /*12170*/  IMAD.IADD R2, R5, 0x1, -R2 ;  /* 0x0000000105027824 */ /* 0x000fe200078e0a02 */
[----:B------:R-:W-:-:S03]  /*12180*/  SHF.R.S32.HI R7, RZ, 0x1f, R6 ;  /* 0x0000001fff077819 */ /* 0x000fc60000011406 */
[----:B------:R-:W-:-:S05]  /*12190*/  IMAD.SHL.U32 R2, R2, 0x8, RZ ;  /* 0x0000000802027824 */ /* 0x000fca00078e00ff */
[----:B------:R-:W-:-:S04]  /*121a0*/  SHF.R.S32.HI R2, RZ, 0x1f, R2 ;  /* 0x0000001fff027819 */ /* 0x000fc80000011402 */
[----:B------:R-:W-:Y:S01]  /*121b0*/  IADD3.X R9, R2, UR7, RZ, P0, !PT ;  /* 0x0000000702097c10 */ /* 0x000fe200087fe4ff */
[----:B------:R-:W-:Y:S01]  /*121c0*/  IMAD.U32 R2, RZ, RZ, UR16 ;  /* 0x00000010ff027e24 */ /* 0x000fe2000f8e00ff */
[----:B------:R-:W-:-:S03]  /*121d0*/  ISETP.GE.OR P0, PT, R12, UR10, P1 ;  /* 0x0000000a0c007c0c */ /* 0x000fc60008f06670 */
[----:B----4-:R-:W-:-:S04]  /*121e0*/  IMAD.WIDE.U32 R8, R0, c[0x0][0x1f0], R8 ;  /* 0x00007c0000087a25 */ /* 0x010fc800078e0008 */
[----:B------:R-:W-:Y:S01]  /*121f0*/  IMAD.WIDE R10, R2, 0x80, R6 ;  /* 0x00000080020a7825 */ /* 0x000fe200078e0206 */
[----:B------:R-:W-:-:S05]  /*12200*/  IADD3 R13, R9, UR4, RZ ;  /* 0x00000004090d7c10 */ /* 0x000fca000fffe0ff */
        /* <DEDUP_REMOVED lines=8> */
[----:B--2---:R2:W-:Y:S02]  /*12290*/  STG.E.128 [R14.64], R24 ;  /* 0x000000180e007986 */ /* 0x0045e4000c101d12 */
.L_x_141:
[----:B------:R-:W-:Y:S05]  /*122a0*/  BSYNC B0 ;  /* 0x0000000000007941 */ /* 0x000fea0003800000 */
.L_x_140:
[----:B------:R-:W-:Y:S01]  /*122b0*/  LEA.HI.SX32 R4, R4, 0x20, 0x1e ;  /* 0x0000002004047811 */ /* 0x000fe200078ff2ff */
[----:B------:R-:W-:Y:S03]  /*122c0*/  BSSY B0, `(.L_x_142) ;  /* 0x000000e000007945 */ /* 0x000fe60003800000 */
[----:B------:R-:W-:-:S13]  /*122d0*/  ISETP.GE.OR P0, PT, R4, UR10, P1 ;  /* 0x0000000a04007c0c */ /* 0x000fda0008f06670 */
[----:B------:R-:W-:Y:S05]  /*122e0*/  @P0 BRA `(.L_x_143) ;  /* 0x000000b000000947 */ /* 0x000fea0003800000 */
[----:B------:R-:W-:Y:S01]  /*122f0*/  IADD3 R2, P0, R10, 0x20, RZ ;  /* 0x000000200a027810 */ /* 0x000fe20007f1e0ff */
        /* <DEDUP_REMOVED lines=9> */
[----:B---3--:R3:W-:Y:S02]  /*12390*/  STG.E.128 [R2.64], R20 ;  /* 0x0000001402007986 */ /* 0x0087e4000c101d12 */
.L_x_143:
[----:B------:R-:W-:Y:S05]  /*123a0*/  BSYNC B0 ;  /* 0x0000000000007941 */ /* 0x000fea0003800000 */
.L_x_142:
[----:B------:R-:W-:Y:S01]  /*123b0*/  IADD3 R0, R6, 0x40, RZ ;  /* 0x0000004006007810 */ /* 0x000fe20007ffe0ff */
[----:B------:R-:W-:Y:S03]  /*123c0*/  BSSY B0, `(.L_x_144) ;  /* 0x000000e000007945 */ /* 0x000fe60003800000 */
[----:B------:R-:W-:-:S13]  /*123d0*/  ISETP.GE.OR P0, PT, R0, UR8, P1 ;  /* 0x0000000800007c0c */ /* 0x000fda0008f06670 */
[----:B------:R-:W-:Y:S05]  /*123e0*/  @P0 BRA `(.L_x_145) ;  /* 0x000000b000000947 */ /* 0x000fea0003800000 */
[----:B---3--:R-:W-:Y:S01]  /*123f0*/  IADD3 R2, P0, R10, 0x40, RZ ;  /* 0x000000400a027810 */ /* 0x008fe20007f1e0ff */
        /* <DEDUP_REMOVED lines=10> */
.L_x_145:
[----:B------:R-:W-:Y:S05]  /*124a0*/  BSYNC B0 ;  /* 0x0000000000007941 */ /* 0x000fea0003800000 */
.L_x_144:
[----:B------:R-:W-:-:S04]  /*124b0*/  IADD3 R6, R6, 0x60, RZ ;  /* 0x0000006006067810 */ /* 0x000fc80007ffe0ff */
[----:B------:R-:W-:-:S13]  /*124c0*/  ISETP.GE.OR P1, PT, R6, UR8, P1 ;  /* 0x0000000806007c0c */ /* 0x000fda0008f26670 */
[----:B------:R-:W-:Y:S05]  /*124d0*/  @P1 EXIT ;  /* 0x000000000000194d */ /* 0x000fea0003800000 */
[----:B------:R-:W-:Y:S01]  /*124e0*/  IADD3 R0, P0, R10, 0x60, RZ ;  /* 0x000000600a007810 */ /* 0x000fe20007f1e0ff */
[----:B------:R-:W-:Y:S01]  /*124f0*/  IMAD.MOV.U32 R4, RZ, RZ, R8 ;  /* 0x000000ffff047224 */ /* 0x000fe200078e0008 */
[----:B------:R-:W-:-:S03]  /*12500*/  MOV R5, R13 ;  /* 0x0000000d00057202 */ /* 0x000fc60000000f00 */
[----:B------:R-:W-:Y:S02]  /*12510*/  IMAD.X R10, RZ, RZ, R11, P0 ;  /* 0x000000ffff0a7224 */ /* 0x000fe400000e060b */
[----:B------:R-:W-:-:S04]  /*12520*/  IMAD.WIDE.U32 R4, R0, c[0x0][0x1e8], R4 ;  /* 0x00007a0000047a25 */ /* 0x000fc800078e0004 */
[----:B---3--:R-:W-:Y:S01]  /*12530*/  IMAD R3, R10, c[0x0][0x1e8], RZ ;  /* 0x00007a000a037a24 */ /* 0x008fe200078e02ff */
[----:B------:R-:W-:-:S03]  /*12540*/  LEA R2, P0, R4, c[0x0][0x1d0], 0x1 ;  /* 0x0000740004027a11 */ /* 0x000fc600078008ff */
[----:B------:R-:W-:-:S05]  /*12550*/  IMAD R3, R0, c[0x0][0x1ec], R3 ;  /* 0x00007b0000037a24 */ /* 0x000fca00078e0203 */
[----:B------:R-:W-:-:S04]  /*12560*/  IADD3 R3, R5, R3, RZ ;  /* 0x0000000305037210 */ /* 0x000fc80007ffe0ff */
[----:B------:R-:W-:-:S05]  /*12570*/  LEA.HI.X R3, R4, c[0x0][0x1d4], R3, 0x1, P0 ;  /* 0x0000750004037a11 */ /* 0x000fca00000f0c03 */
[----:B-1----:R-:W-:Y:S01]  /*12580*/  STG.E.128 [R2.64], R28 ;  /* 0x0000001c02007986 */ /* 0x002fe2000c101d12 */
[----:B------:R-:W-:Y:S05]  /*12590*/  EXIT ;  /* 0x000000000000794d */ /* 0x000fea0003800000 */
.L_x_99:
[----:B-1----:R-:W-:Y:S01]  /*125a0*/  UISETP.NE.AND UP4, UPT, UR15, -0x1, UPT ;  /* 0xffffffff0f00788c */ /* 0x002fe2000bf85270 */
[----:B------:R-:W-:Y:S01]  /*125b0*/  SHF.R.S32.HI R3, RZ, 0x1f, R182 ;  /* 0x0000001fff037819 */ /* 0x000fe200000114b6 */
[----:B------:R-:W-:Y:S01]  /*125c0*/  ULDC.64 UR4, c[0x0][0x1e8] ;  /* 0x00007a0000047ab9 */ /* 0x000fe20000000a00 */
[----:B------:R-:W1:Y:S01]  /*125d0*/  S2R R8, SR_CTAID.Z ;  /* 0x0000000000087919 */ /* 0x000e620000002700 */
[----:B------:R-:W-:Y:S01]  /*125e0*/  USHF.R.S32.HI UR11, URZ, 0x1f, UR12 ;  /* 0x0000001f3f0b7899 */ /* 0x000fe2000801140c */
[----:B------:R-:W-:Y:S01]  /*125f0*/  LEA.HI R6, R3, R182, RZ, 0x2 ;  /* 0x000000b603067211 */ /* 0x000fe200078f10ff */
[----:B------:R-:W-:Y:S01]  /*12600*/  ULDC.64 UR8, c[0x0][0x1e0] ;  /* 0x0000780000087ab9 */ /* 0x000fe20000000a00 */
[----:B------:R-:W-:Y:S01]  /*12610*/  IMAD.U32 R13, RZ, RZ, UR16 ;  /* 0x00000010ff0d7e24 */ /* 0x000fe2000f8e00ff */
[----:B------:R-:W-:Y:S01]  /*12620*/  ULDC.U8 UR13, c[0x0][0x328] ;  /* 0x0000ca00000d7ab9 */ /* 0x000fe20000000000 */
[----:B------:R-:W-:Y:S01]  /*12630*/  LOP3.LUT R3, R6, 0xfffffffc, RZ, 0xc0, !PT ;  /* 0xfffffffc06037812 */ /* 0x000fe200078ec0ff */
[----:B------:R-:W-:Y:S01]  /*12640*/  UISETP.NE.AND UP3, UPT, UR13, URZ, UPT ;  /* 0x0000003f0d00728c */ /* 0x000fe2000bf65270 */
[----:B------:R-:W-:Y:S01]  /*12650*/  SHF.R.S32.HI R6, RZ, 0x2, R6 ;  /* 0x00000002ff067819 */ /* 0x000fe20000011406 */
[----:B------:R-:W-:Y:S01]  /*12660*/  @UP4 UIMAD.WIDE.U32 UR20, UR15, UR4, URZ ;  /* 0x000000040f1442a5 */ /* 0x000fe2000f8e003f */
[----:B------:R-:W-:Y:S01]  /*12670*/  BSSY B0, `(.L_x_146) ;  /* 0x000003b000007945 */ /* 0x000fe20003800000 */
[----:B------:R-:W-:Y:S01]  /*12680*/  @!UP4 USHF.R.S32.HI UR14, URZ, 0x1f, UR6 ;  /* 0x0000001f3f0ec899 */ /* 0x000fe20008011406 */
[----:B------:R-:W-:Y:S01]  /*12690*/  IMAD.IADD R182, R182, 0x1, -R3 ;  /* 0x00000001b6b67824 */ /* 0x000fe200078e0a03 */
[----:B------:R-:W-:Y:S01]  /*126a0*/  @UP4 UIMAD UR10, UR15, UR5, UR21 ;  /* 0x000000050f0a42a4 */ /* 0x000fe2000f8e0215 */
[----:B------:R-:W-:Y:S01]  /*126b0*/  SHF.R.S32.HI R7, RZ, 0x1f, R6 ;  /* 0x0000001fff077819 */ /* 0x000fe20000011406 */
[----:B------:R-:W-:Y:S01]  /*126c0*/  @!UP4 UIMAD UR14, UR14, UR8, URZ ;  /* 0x000000080e0ec2a4 */ /* 0x000fe2000f8e023f */
[----:B------:R-:W-:Y:S01]  /*126d0*/  IMAD.SHL.U32 R0, R182, 0x8, RZ ;  /* 0x00000008b6007824 */ /* 0x000fe200078e00ff */
[----:B------:R-:W-:-:S02]  /*126e0*/  ULDC.64 UR4, c[0x0][0x1f0] ;  /* 0x00007c0000047ab9 */ /* 0x000fc40000000a00 */
[----:B------:R-:W-:Y:S01]  /*126f0*/  UIMAD UR4, UR11, UR4, URZ ;  /* 0x000000040b0472a4 */ /* 0x000fe2000f8e023f */
[----:B------:R-:W-:Y:S01]  /*12700*/  IMAD.WIDE R12, R13, 0x80, R6 ;  /* 0x000000800d0c7825 */ /* 0x000fe200078e0206 */
[----:B------:R-:W-:Y:S01]  /*12710*/  @!UP4 UIMAD UR14, UR6, UR9, UR14 ;  /* 0x00000009060ec2a4 */ /* 0x000fe2000f8e020e */
[----:B------:R-:W-:Y:S01]  /*12720*/  ISETP.GE.AND P1, PT, R0, c[0x0][0x220], PT ;  /* 0x0000880000007a0c */ /* 0x000fe20003f26270 */
[----:B------:R-:W-:Y:S02]  /*12730*/  ULDC.U8 UR11, c[0x0][0x329] ;  /* 0x0000ca40000b7ab9 */ /* 0x000fe40000000000 */
[----:B------:R-:W-:Y:S02]  /*12740*/  UISETP.NE.AND UP1, UPT, UR11, URZ, UPT ;  /* 0x0000003f0b00728c */ /* 0x000fe4000bf25270 */
[----:B------:R-:W-:Y:S02]  /*12750*/  UISETP.NE.OR UP2, UPT, UR11, URZ, !UP3 ;  /* 0x0000003f0b00728c */ /* 0x000fe4000df45670 */
[----:B------:R-:W-:-:S02]  /*12760*/  @!UP4 UIMAD.WIDE.U32 UR22, UR6, UR8, URZ ;  /* 0x000000080616c2a5 */ /* 0x000fc4000f8e003f */
[----:B------:R-:W-:Y:S02]  /*12770*/  ULDC UR9, c[0x0][0x214] ;  /* 0x0000850000097ab9 */ /* 0x000fe40000000800 */
[----:B------:R-:W-:Y:S02]  /*12780*/  ULDC UR8, c[0x0][0x234] ;  /* 0x00008d0000087ab9 */ /* 0x000fe40000000800 */
[----:B------:R-:W-:Y:S02]  /*12790*/  UISETP.NE.OR UP0, UPT, UR15, -0x1, UP2 ;  /* 0xffffffff0f00788c */ /* 0x000fe40009705670 */
[----:B------:R-:W-:Y:S02]  /*127a0*/  @UP1 ULDC UR11, c[0x0][0x210] ;  /* 0x00008400000b1ab9 */ /* 0x000fe40000000800 */
[----:B------:R-:W-:Y:S02]  /*127b0*/  @UP1 UIMAD UR11, UR11, UR9, URZ ;  /* 0x000000090b0b12a4 */ /* 0x000fe4000f8e023f */
[----:B------:R-:W-:-:S02]  /*127c0*/  @!UP1 USEL UR11, UR9, UR8, !UP3 ;  /* 0x00000008090b9287 */ /* 0x000fc4000d800000 */
[----:B------:R-:W-:Y:S02]  /*127d0*/  UIMAD UR5, UR12, UR5, UR4 ;  /* 0x000000050c0572a4 */ /* 0x000fe4000f8e0204 */
[----:B------:R-:W-:Y:S02]  /*127e0*/  @UP1 UMOV UR13, 0x1 ;  /* 0x00000001000d1882 */ /* 0x000fe40000000000 */
[----:B------:R-:W-:Y:S02]  /*127f0*/  ULDC UR4, c[0x0][0x1c0] ;  /* 0x0000700000047ab9 */ /* 0x000fe40000000800 */
[----:B------:R-:W-:Y:S02]  /*12800*/  @!UP1 UIMAD UR13, UR11, UR4, URZ ;  /* 0x000000040b0d92a4 */ /* 0x000fe4000f8e023f */
[----:B------:R-:W-:Y:S02]  /*12810*/  @!UP4 UMOV UR20, UR22 ;  /* 0x000000160014cc82 */ /* 0x000fe40008000000 */
[----:B------:R-:W-:Y:S01]  /*12820*/  @!UP4 UIADD3 UR10, UR23, UR14, URZ ;  /* 0x0000000e170ac290 */ /* 0x000fe2000fffe03f */
[----:B------:R-:W-:Y:S01]  /*12830*/  IADD3 R2, P0, R0, UR20, RZ ;  /* 0x0000001400027c10 */ /* 0x000fe2000ff1e0ff */
[----:B------:R-:W-:-:S02]  /*12840*/  UIADD3 UR17, -UR7, UR17, URZ ;  /* 0x0000001107117290 */ /* 0x000fc4000fffe13f */
[----:B------:R-:W-:Y:S02]  /*12850*/  UIMAD UR13, UR6, UR13, URZ ;  /* 0x0000000d060d72a4 */ /* 0x000fe4000f8e023f */
[----:B------:R-:W-:Y:S01]  /*12860*/  @!UP0 UIMAD UR15, UR6, UR9, URZ ;  /* 0x00000009060f82a4 */ /* 0x000fe2000f8e023f */
[----:B------:R-:W-:Y:S01]  /*12870*/  LEA.HI.X.SX32 R3, R0, UR10, 0x1, P0 ;  /* 0x0000000a00037c11 */ /* 0x000fe200080f0eff */
[----:B------:R-:W-:Y:S01]  /*12880*/  @UP1 ULDC UR21, c[0x0][0x210] ;  /* 0x0000840000151ab9 */ /* 0x000fe20000000800 */
[C---:B------:R-:W-:Y:S01]  /*12890*/  ISETP.GE.OR P0, PT, R6.reuse, UR17, P1 ;  /* 0x0000001106007c0c */ /* 0x040fe20008f06670 */
[----:B------:R-:W-:Y:S01]  /*128a0*/  USEL UR13, UR13, URZ, UP2 ;  /* 0x0000003f0d0d7287 */ /* 0x000fe20009000000 */
[----:B------:R-:W-:Y:S01]  /*128b0*/  ISETP.GE.AND P6, PT, R6, UR17, PT ;  /* 0x0000001106007c0c */ /* 0x000fe2000bfc6270 */
[----:B------:R-:W-:Y:S01]  /*128c0*/  @!UP1 UMOV UR21, 0x1 ;  /* 0x0000000100159882 */ /* 0x000fe20000000000 */
[----:B-1----:R-:W-:Y:S01]  /*128d0*/  IMAD.WIDE.U32 R8, R8, c[0x0][0x1f0], R2 ;  /* 0x00007c0008087a25 */ /* 0x002fe200078e0002 */
[----:B------:R-:W-:-:S02]  /*128e0*/  UIMAD UR7, UR7, UR21, URZ ;  /* 0x00000015070772a4 */ /* 0x000fc4000f8e023f */
[----:B------:R-:W-:Y:S02]  /*128f0*/  UIMAD UR13, UR12, UR11, UR13 ;  /* 0x0000000b0c0d72a4 */ /* 0x000fe4000f8e020d */
[----:B------:R-:W-:Y:S01]  /*12900*/  UMOV UR24, URZ ;  /* 0x0000003f00187c82 */ /* 0x000fe20008000000 */
[----:B------:R-:W-:Y:S01]  /*12910*/  IADD3 R11, R9, UR5, RZ ;  /* 0x00000005090b7c10 */ /* 0x000fe2000fffe0ff */
[----:B------:R-:W-:Y:S02]  /*12920*/  @!UP2 UMOV UR24, UR15 ;  /* 0x0000000f0018ac82 */ /* 0x000fe40008000000 */
[----:B------:R-:W-:Y:S02]  /*12930*/  UMOV UR25, URZ ;  /* 0x0000003f00197c82 */ /* 0x000fe40008000000 */
[----:B------:R-:W-:Y:S02]  /*12940*/  USHF.R.S32.HI UR4, URZ, 0x1f, UR7 ;  /* 0x0000001f3f047899 */ /* 0x000fe40008011407 */
[----:B------:R-:W-:-:S02]  /*12950*/  @!UP2 USHF.R.S32.HI UR25, URZ, 0x1f, UR15 ;  /* 0x0000001f3f19a899 */ /* 0x000fc4000801140f */
[----:B------:R-:W-:Y:S02]  /*12960*/  USHF.R.S32.HI UR6, URZ, 0x1f, UR13 ;  /* 0x0000001f3f067899 */ /* 0x000fe4000801140d */
[----:B------:R-:W-:-:S04]  /*12970*/  UIADD3 UR7, UP1, UP0, UR7, UR24, UR13 ;  /* 0x0000001807077290 */ /* 0x000fc8000f83e00d */
[----:B------:R-:W-:Y:S01]  /*12980*/  UIADD3.X UR4, UR4, UR25, UR6, UP1, UP0 ;  /* 0x0000001904047290 */ /* 0x000fe20008fe0406 */
[----:B------:R-:W-:Y:S06]  /*12990*/  @P0 BRA `(.L_x_147) ;  /* 0x0000008000000947 */ /* 0x000fec0003800000 */
        /* <DEDUP_REMOVED lines=8> */
.L_x_147:
[----:B------:R-:W-:Y:S05]  /*12a20*/  BSYNC B0 ;  /* 0x0000000000007941 */ /* 0x000fea0003800000 */
.L_x_146:
[----:B------:R-:W-:Y:S01]  /*12a30*/  IADD3 R5, R6, 0x20, RZ ;  /* 0x0000002006057810 */ /* 0x000fe20007ffe0ff */
[----:B------:R-:W-:Y:S03]  /*12a40*/  BSSY B0, `(.L_x_148) ;  /* 0x000000f000007945 */ /* 0x000fe60003800000 */
[C---:B------:R-:W-:Y:S02]  /*12a50*/  ISETP.GE.OR P0, PT, R5.reuse, UR17, P1 ;  /* 0x0000001105007c0c */ /* 0x040fe40008f06670 */
[----:B------:R-:W-:-:S11]  /*12a60*/  ISETP.GE.AND P5, PT, R5, UR17, PT ;  /* 0x0000001105007c0c */ /* 0x000fd6000bfa6270 */
[----:B------:R-:W-:Y:S05]  /*12a70*/  @P0 BRA `(.L_x_149) ;  /* 0x000000b000000947 */ /* 0x000fea0003800000 */
[----:B-1----:R-:W-:Y:S01]  /*12a80*/  IADD3 R3, P0, R12, 0x20, RZ ;  /* 0x000000200c037810 */ /* 0x002fe20007f1e0ff */
        /* <DEDUP_REMOVED lines=9> */
[----:B------:R1:W-:Y:S02]  /*12b20*/  STG.E.128 [R2.64], RZ ;  /* 0x000000ff02007986 */ /* 0x0003e4000c101d12 */
.L_x_149:
[----:B------:R-:W-:Y:S05]  /*12b30*/  BSYNC B0 ;  /* 0x0000000000007941 */ /* 0x000fea0003800000 */
.L_x_148:
        /* <DEDUP_REMOVED lines=16> */
.L_x_151:
[----:B------:R-:W-:Y:S05]  /*12c40*/  BSYNC B0 ;  /* 0x0000000000007941 */ /* 0x000fea0003800000 */
.L_x_150:
[----:B-1----:R-:W-:Y:S01]  /*12c50*/  IADD3 R2, R6, 0x60, RZ ;  /* 0x0000006006027810 */ /* 0x002fe20007ffe0ff */
[----:B------:R-:W-:Y:S03]  /*12c60*/  BSSY B0, `(.L_x_152) ;  /* 0x000000e000007945 */ /* 0x000fe60003800000 */
[C---:B------:R-:W-:Y:S02]  /*12c70*/  ISETP.GE.OR P1, PT, R2.reuse, UR17, P1 ;  /* 0x0000001102007c0c */ /* 0x040fe40008f26670 */
[----:B------:R-:W-:-:S11]  /*12c80*/  ISETP.GE.AND P0, PT, R2, UR17, PT ;  /* 0x0000001102007c0c */ /* 0x000fd6000bf06270 */
        /* <DEDUP_REMOVED lines=10> */
[----:B------:R1:W-:Y:S02]  /*12d30*/  STG.E.128 [R10.64], RZ ;  /* 0x000000ff0a007986 */ /* 0x0003e4000c101d12 */
.L_x_153:
[----:B------:R-:W-:Y:S05]  /*12d40*/  BSYNC B0 ;  /* 0x0000000000007941 */ /* 0x000fea0003800000 */
.L_x_152:
[C---:B------:R-:W-:Y:S02]  /*12d50*/  ISETP.NE.OR P6, PT, R182.reuse, RZ, P6 ;  /* 0x000000ffb600720c */ /* 0x040fe400037c5670 */
[C---:B------:R-:W-:Y:S02]  /*12d60*/  ISETP.NE.OR P5, PT, R182.reuse, RZ, P5 ;  /* 0x000000ffb600720c */ /* 0x040fe40002fa5670 */
[C---:B------:R-:W-:Y:S02]  /*12d70*/  ISETP.NE.OR P4, PT, R182.reuse, RZ, P4 ;  /* 0x000000ffb600720c */ /* 0x040fe40002785670 */
[----:B------:R-:W-:-:S07]  /*12d80*/  ISETP.NE.OR P0, PT, R182, RZ, P0 ;  /* 0x000000ffb600720c */ /* 0x000fce0000705670 */
[----:B------:R-:W-:Y:S02]  /*12d90*/  @!P6 IMAD R7, R6, UR21, RZ ;  /* 0x000000150607ec24 */ /* 0x000fe4000f8e02ff */
[----:B------:R-:W-:Y:S02]  /*12da0*/  @!P5 IMAD R0, R5, UR21, RZ ;  /* 0x000000150500dc24 */ /* 0x000fe4000f8e02ff */
[----:B------:R-:W-:Y:S01]  /*12db0*/  @!P4 IMAD R4, R4, UR21, RZ ;  /* 0x000000150404cc24 */ /* 0x000fe2000f8e02ff */
[C---:B------:R-:W-:Y:S02]  /*12dc0*/  @!P6 IADD3 R6, P1, R7.reuse, UR7, RZ ;  /* 0x000000070706ec10 */ /* 0x040fe4000ff3e0ff */
[----:B------:R-:W-:Y:S02]  /*12dd0*/  @!P5 IADD3 R3, P2, R0, UR7, RZ ;  /* 0x000000070003dc10 */ /* 0x000fe4000ff5e0ff */
[----:B------:R-:W-:Y:S02]  /*12de0*/  @!P6 LEA.HI.X.SX32 R7, R7, UR4, 0x1, P1 ;  /* 0x000000040707ec11 */ /* 0x000fe400088f0eff */
[----:B-1----:R-:W-:-:S02]  /*12df0*/  @!P6 LEA R10, P3, R6, c[0x0][0x200], 0x2 ;  /* 0x00008000060aea11 */ /* 0x002fc400078610ff */
[----:B------:R-:W-:Y:S02]  /*12e00*/  @!P4 IADD3 R5, P1, R4, UR7, RZ ;  /* 0x000000070405cc10 */ /* 0x000fe4000ff3e0ff */
[----:B------:R-:W-:Y:S02]  /*12e10*/  @!P5 LEA.HI.X.SX32 R0, R0, UR4, 0x1, P2 ;  /* 0x000000040000dc11 */ /* 0x000fe400090f0eff */
[----:B------:R-:W-:Y:S02]  /*12e20*/  @!P6 LEA.HI.X R11, R6, c[0x0][0x204], R7, 0x2, P3 ;  /* 0x00008100060bea11 */ /* 0x000fe400018f1407 */
[----:B------:R-:W-:Y:S02]  /*12e30*/  @!P5 LEA R8, P2, R3, c[0x0][0x200], 0x2 ;  /* 0x000080000308da11 */ /* 0x000fe400078410ff */
[----:B------:R-:W-:Y:S02]  /*12e40*/  @!P4 LEA.HI.X.SX32 R4, R4, UR4, 0x1, P1 ;  /* 0x000000040404cc11 */ /* 0x000fe400088f0eff */
[----:B------:R-:W-:-:S02]  /*12e50*/  @!P4 LEA R6, P1, R5, c[0x0][0x200], 0x2 ;  /* 0x000080000506ca11 */ /* 0x000fc400078210ff */
[----:B------:R-:W-:Y:S01]  /*12e60*/  @!P5 LEA.HI.X R9, R3, c[0x0][0x204], R0, 0x2, P2 ;  /* 0x000081000309da11 */ /* 0x000fe200010f1400 */
[----:B------:R-:W-:Y:S01]  /*12e70*/  @!P6 IMAD.MOV.U32 R0, RZ, RZ, 0x7f800000 ;  /* 0x7f800000ff00e424 */ /* 0x000fe200078e00ff */
[----:B------:R-:W-:Y:S01]  /*12e80*/  @!P4 LEA.HI.X R7, R5, c[0x0][0x204], R4, 0x2, P1 ;  /* 0x000081000507ca11 */ /* 0x000fe200008f1404 */
[----:B------:R-:W-:Y:S02]  /*12e90*/  @!P5 IMAD.MOV.U32 R5, RZ, RZ, 0x7f800000 ;  /* 0x7f800000ff05d424 */ /* 0x000fe400078e00ff */
[----:B------:R-:W-:Y:S01]  /*12ea0*/  @!P4 IMAD.MOV.U32 R3, RZ, RZ, 0x7f800000 ;  /* 0x7f800000ff03c424 */ /* 0x000fe200078e00ff */
[----:B------:R1:W-:Y:S04]  /*12eb0*/  @!P6 STG.E [R10.64], R0 ;  /* 0x000000000a00e986 */ /* 0x0003e8000c101912 */
[----:B------:R1:W-:Y:S04]  /*12ec0*/  @!P5 STG.E [R8.64], R5 ;  /* 0x000000050800d986 */ /* 0x0003e8000c101912 */
[----:B------:R1:W-:Y:S01]  /*12ed0*/  @!P4 STG.E [R6.64], R3 ;  /* 0x000000030600c986 */ /* 0x0003e2000c101912 */
[----:B------:R-:W-:Y:S05]  /*12ee0*/  @P0 EXIT ;  /* 0x000000000000094d */ /* 0x000fea0003800000 */
[----:B-1----:R-:W-:Y:S02]  /*12ef0*/  IMAD R0, R2, UR21, RZ ;  /* 0x0000001502007c24 */ /* 0x002fe4000f8e02ff */
[----:B------:R-:W-:-:S03]  /*12f00*/  IMAD.MOV.U32 R5, RZ, RZ, 0x7f800000 ;  /* 0x7f800000ff057424 */ /* 0x000fc600078e00ff */
[----:B------:R-:W-:-:S04]  /*12f10*/  IADD3 R3, P0, R0, UR7, RZ ;  /* 0x0000000700037c10 */ /* 0x000fc8000ff1e0ff */
[----:B------:R-:W-:Y:S02]  /*12f20*/  LEA.HI.X.SX32 R0, R0, UR4, 0x1, P0 ;  /* 0x0000000400007c11 */ /* 0x000fe400080f0eff */
[----:B------:R-:W-:-:S04]  /*12f30*/  LEA R2, P0, R3, c[0x0][0x200], 0x2 ;  /* 0x0000800003027a11 */ /* 0x000fc800078010ff */
[----:B------:R-:W-:-:S05]  /*12f40*/  LEA.HI.X R3, R3, c[0x0][0x204], R0, 0x2, P0 ;  /* 0x0000810003037a11 */ /* 0x000fca00000f1400 */
[----:B------:R-:W-:Y:S01]  /*12f50*/  STG.E [R2.64], R5 ;  /* 0x0000000502007986 */ /* 0x000fe2000c101912 */
[----:B------:R-:W-:Y:S05]  /*12f60*/  EXIT ;  /* 0x000000000000794d */ /* 0x000fea0003800000 */
.L_x_154:
        /* <DEDUP_REMOVED lines=9> */
.L_x_611:


//--------------------- .text._ZN5flash16flash_fwd_kernelI23Flash_fwd_kernel_traitsILi32ELi128ELi128ELi4ELb0ELb0EN7cutlass6half_tE19Flash_kernel_traitsILi32ELi128ELi128ELi4ES3_EELb1ELb1ELb0ELb0ELb0ELb0ELb0ELb0EEEvNS_16Flash_fwd_paramsE --------------------------
	.section	.text._ZN5flash16flash_fwd_kernelI23Flash_fwd_kernel_traitsILi32ELi128ELi128ELi4ELb0ELb0EN7cutlass6half_tE19Flash_kernel_traitsILi32ELi128ELi128ELi4ES3_EELb1ELb1ELb0ELb0ELb0ELb0ELb0ELb0EEEvNS_16Flash_fwd_paramsE,"ax",@progbits
	.sectioninfo	@"SHI_REGISTERS=255"
	.align	128
        .global         _ZN5flash16flash_fwd_kernelI23Flash_fwd_kernel_traitsILi32ELi128ELi128ELi4ELb0ELb0EN7cutlass6half_tE19Flash_kernel_traitsILi32ELi128ELi128ELi4ES3_EELb1ELb1ELb0ELb0ELb0ELb0ELb0ELb0EEEvNS_16Flash_fwd_paramsE
        .type           _ZN5flash16flash_fwd_kernelI23Flash_fwd_kernel_traitsILi32ELi128ELi128ELi4ELb0ELb0EN7cutlass6half_tE19Flash_kernel_traitsILi32ELi128ELi128ELi4ES3_EELb1ELb1ELb0ELb0ELb0ELb0ELb0ELb0EEEvNS_16Flash_fwd_paramsE,@function
        .size           _ZN5flash16flash_fwd_kernelI23Flash_fwd_kernel_traitsILi32ELi128ELi128ELi4ELb0ELb0EN7cutlass6half_tE19Flash_kernel_traitsILi32ELi128ELi128ELi4ES3_EELb1ELb1ELb0ELb0ELb0ELb0ELb0ELb0EEEvNS_16Flash_fwd_paramsE,(.L_x_612 - _ZN5flash16flash_fwd_kernelI23Flash_fwd_kernel_traitsILi32ELi128ELi128ELi4ELb0ELb0EN7cutlass6half_tE19Flash_kernel_traitsILi32ELi128ELi128ELi4ES3_EELb1ELb1ELb0ELb0ELb0ELb0ELb0ELb0EEEvNS_16Flash_fwd_paramsE)
        .other          _ZN5flash16flash_fwd_kernelI23Flash_fwd_kernel_traitsILi32ELi128ELi128ELi4ELb0ELb0EN7cutlass6half_tE19Flash_kernel_traitsILi32ELi128ELi128ELi4ES3_EELb1ELb1ELb0ELb0ELb0ELb0ELb0ELb0EEEvNS_16Flash_fwd_paramsE,@"STO_CUDA_ENTRY STV_DEFAULT"
_ZN5flash16flash_fwd_kernelI23Flash_fwd_kernel_traitsILi32ELi128ELi128ELi4ELb0ELb0EN7cutlass6half_tE19Flash_kernel_traitsILi32ELi128ELi128ELi4ES3_EELb1ELb1ELb0ELb0ELb0ELb0ELb0ELb0EEEvNS_16Flash_fwd_paramsE:
.text._ZN5flash16flash_fwd_kernelI23Flash_fwd_kernel_traitsILi32ELi128ELi128ELi4ELb0ELb0EN7cutlass6half_tE19Flash_kernel_traitsILi32ELi128ELi128ELi4ES3_EELb1ELb1ELb0ELb0ELb0ELb0ELb0ELb0EEEvNS_16Flash_fwd_paramsE:
[----:B------:R-:W-:-:S03]  /*0000*/  MOV R1, c[0x0][0x28] ;  /* 0x00000a0000017a02 */ /* 0x000fc60000000f00 */
[----:B------:R-:W-:Y:S01]  /*0010*/  ULDC.U8 UR4, c[0x0][0x304] ;  /* 0x0000c10000047ab9 */ /* 0x000fe20000000000 */
[----:B------:R-:W-:Y:S01]  /*0020*/  IADD3 R1, R1, -0x98, RZ ;  /* 0xffffff6801017810 */ /* 0x000fe20007ffe0ff */
[----:B------:R-:W-:Y:S01]  /*0030*/  ULDC.64 UR32, c[0x0][0x2f0] ;  /* 0x0000bc0000207ab9 */ /* 0x000fe20000000a00 */
[----:B------:R-:W-:Y:S01]  /*0040*/  ISETP.NE.AND P2, PT, RZ, UR4, PT ;  /* 0x00000004ff007c0c */ /* 0x000fe2000bf45270 */
[----:B------:R-:W-:Y:S01]  /*0050*/  IMAD.U32 R2, RZ, RZ, UR32 ;  /* 0x00000020ff027e24 */ /* 0x000fe2000f8e00ff */
[----:B------:R-:W-:Y:S01]  /*0060*/  ULDC.64 UR26, c[0x0][0x118] ;  /* 0x00004600001a7ab9 */ /* 0x000fe20000000a00 */
[----:B------:R-:W-:Y:S02]  /*0070*/  IMAD.U32 R3, RZ, RZ, UR33 ;  /* 0x00000021ff037e24 */ /* 0x000fe4000f8e00ff */
[----:B------:R-:W-:Y:S02]  /*0080*/  IMAD.MOV.U32 R8, RZ, RZ, c[0x0][0x2fc] ;  /* 0x0000bf00ff087624 */ /* 0x000fe400078e00ff */
[----:B------:R-:W-:Y:S01]  /*0090*/  IMAD.MOV.U32 R7, RZ, RZ, c[0x0][0x2f8] ;  /* 0x0000be00ff077624 */ /* 0x000fe200078e00ff */
[----:B------:R-:W1:Y:S01]  /*00a0*/  S2UR UR11, SR_CTAID.X ;  /* 0x00000000000b79c3 */ /* 0x000e620000002500 */
[----:B------:R-:W2:Y:S01]  /*00b0*/  S2R R24, SR_TID.X ;  /* 0x0000000000187919 */ /* 0x000ea20000002100 */
[----:B------:R-:W-:-:S02]  /*00c0*/  ULDC.64 UR4, c[0x0][0x250] ;  /* 0x0000940000047ab9 */ /* 0x000fc40000000a00 */
[----:B------:R-:W-:Y:S01]  /*00d0*/  ULDC.64 UR6, c[0x0][0x240] ;  /* 0x0000900000067ab9 */ /* 0x000fe20000000a00 */
[----:B------:R3:W4:Y:S02]  /*00e0*/  @P2 LDG.E.64 R4, [R2.64] ;  /* 0x0000001a02042981 */ /* 0x000724000c1e1b00 */
[----:B---3--:R-:W-:Y:S01]  /*00f0*/  @P2 IMAD.MOV.U32 R2, RZ, RZ, R7 ;  /* 0x000000ffff022224 */ /* 0x008fe200078e0007 */
[----:B------:R-:W-:-:S06]  /*0100*/  @P2 MOV R3, R8 ;  /* 0x0000000800032202 */ /* 0x000fcc0000000f00 */
[----:B------:R-:W3:Y:S01]  /*0110*/  @P2 LDG.E.64 R2, [R2.64] ;  /* 0x0000001a02022981 */ /* 0x000ee2000c1e1b00 */
[----:B------:R-:W1:Y:S01]  /*0120*/  S2UR UR13, SR_CTAID.Y ;  /* 0x00000000000d79c3 */ /* 0x000e620000002600 */
[----:B------:R-:W-:Y:S02]  /*0130*/  UISETP.NE.U32.AND UP1, UPT, URZ, UR4, UPT ;  /* 0x000000043f00728c */ /* 0x000fe4000bf25070 */
[----:B------:R-:W-:Y:S02]  /*0140*/  UISETP.NE.U32.AND UP2, UPT, URZ, UR6, UPT ;  /* 0x000000063f00728c */ /* 0x000fe4000bf45070 */
[----:B------:R-:W-:Y:S02]  /*0150*/  UISETP.NE.AND.EX UP1, UPT, URZ, UR5, UPT, UP1 ;  /* 0x000000053f00728c */ /* 0x000fe4000bf25310 */
[----:B------:R-:W-:Y:S01]  /*0160*/  UISETP.NE.AND.EX UP2, UPT, URZ, UR7, UPT, UP2 ;  /* 0x000000073f00728c */ /* 0x000fe2000bf45320 */
[----:B------:R-:W1:Y:S01]  /*0170*/  S2UR UR12, SR_CTAID.Z ;  /* 0x00000000000c79c3 */ /* 0x000e620000002700 */
[----:B------:R-:W-:-:S02]  /*0180*/  ULDC.U8 UR6, c[0x0][0x312] ;  /* 0x0000c48000067ab9 */ /* 0x000fc40000000000 */
[----:B------:R-:W-:Y:S02]  /*0190*/  ULDC.64 UR4, c[0x0][0x248] ;  /* 0x0000920000047ab9 */ /* 0x000fe40000000a00 */
[----:B------:R-:W-:Y:S01]  /*01a0*/  UISETP.NE.AND UP3, UPT, UR6, URZ, UPT ;  /* 0x0000003f0600728c */ /* 0x000fe2000bf65270 */
[----:B------:R-:W-:Y:S01]  /*01b0*/  PLOP3.LUT P0, PT, PT, PT, UP2, 0x80, 0x0 ;  /* 0x000000000000781c */ /* 0x000fe20003f0f028 */
[----:B------:R-:W-:Y:S02]  /*01c0*/  UISETP.EQ.U32.AND UP0, UPT, URZ, UR4, UPT ;  /* 0x000000043f00728c */ /* 0x000fe4000bf02070 */
[----:B------:R-:W-:Y:S02]  /*01d0*/  UMOV UR7, 0x4 ;  /* 0x0000000400077882 */ /* 0x000fe40000000000 */
[----:B------:R-:W-:Y:S02]  /*01e0*/  UISETP.EQ.OR.EX UP0, UPT, URZ, UR5, !UP3, UP0 ;  /* 0x000000053f00728c */ /* 0x000fe4000df02700 */
[----:B-1----:R-:W-:-:S06]  /*01f0*/  ULOP3.LUT UR8, UR12, UR11, UR13, 0xfe, !UPT ;  /* 0x0000000b0c087292 */ /* 0x002fcc000f8efe0d */
[----:B--2---:R-:W-:Y:S01]  /*0200*/  LOP3.LUT P3, RZ, R24, UR8, RZ, 0xfc, !PT ;  /* 0x0000000818ff7c12 */ /* 0x004fe2000f86fcff */
[----:B------:R-:W-:Y:S02]  /*0210*/  ULDC.64 UR8, c[0x0][0x240] ;  /* 0x0000900000087ab9 */ /* 0x000fe40000000a00 */
[----:B------:R-:W-:Y:S02]  /*0220*/  UIMAD.WIDE UR8, UR13, UR7, UR8 ;  /* 0x000000070d0872a5 */ /* 0x000fe4000f8e0208 */
[----:B------:R-:W-:-:S08]  /*0230*/  ULDC.64 UR4, c[0x0][0x248] ;  /* 0x0000920000047ab9 */ /* 0x000fd00000000a00 */
[----:B------:R-:W-:Y:S02]  /*0240*/  @!P3 IMAD.MOV.U32 R10, RZ, RZ, c[0x0][0x308] ;  /* 0x0000c200ff0ab624 */ /* 0x000fe400078e00ff */
[----:B------:R-:W-:Y:S01]  /*0250*/  @!P3 IMAD.MOV.U32 R11, RZ, RZ, c[0x0][0x30c] ;  /* 0x0000c300ff0bb624 */ /* 0x000fe200078e00ff */
[----:B------:R-:W-:Y:S01]  /*0260*/  UIMAD.WIDE UR4, UR13, UR7, UR4 ;  /* 0x000000070d0472a5 */ /* 0x000fe2000f8e0204 */
[----:B----4-:R-:W1:Y:S08]  /*0270*/  @P2 R2UR UR32, R4 ;  /* 0x00000000042023c2 */ /* 0x010e7000000e0000 */
[----:B------:R-:W2:Y:S01]  /*0280*/  @P2 R2UR UR33, R5 ;  /* 0x00000000052123c2 */ /* 0x000ea200000e0000 */
[----:B-1----:R-:W-:Y:S01]  /*0290*/  IMAD.U32 R4, RZ, RZ, UR32 ;  /* 0x00000020ff047e24 */ /* 0x002fe2000f8e00ff */
[----:B---3--:R-:W-:Y:S01]  /*02a0*/  @P2 IADD3 R7, P1, R2, c[0x0][0x300], RZ ;  /* 0x0000c00002072a10 */ /* 0x008fe20007f3e0ff */
[----:B------:R-:W-:Y:S01]  /*02b0*/  IMAD.U32 R2, RZ, RZ, UR8 ;  /* 0x00000008ff027e24 */ /* 0x000fe2000f8e00ff */
[----:B--2---:R-:W-:-:S03]  /*02c0*/  MOV R5, UR33 ;  /* 0x0000002100057c02 */ /* 0x004fc60008000f00 */
[----:B------:R-:W-:Y:S01]  /*02d0*/  @P2 IMAD.X R8, RZ, RZ, R3, P1 ;  /* 0x000000ffff082224 */ /* 0x000fe200008e0603 */
[----:B------:R-:W-:Y:S01]  /*02e0*/  PLOP3.LUT P2, PT, PT, PT, UP0, 0x80, 0x0 ;  /* 0x000000000000781c */ /* 0x000fe20003f4f008 */
[----:B------:R1:W-:Y:S01]  /*02f0*/  @!P3 STG.E.64 [R10.64], R4 ;  /* 0x000000040a00b986 */ /* 0x0003e2000c101b1a */
[----:B------:R-:W-:Y:S01]  /*0300*/  IMAD.U32 R3, RZ, RZ, UR9 ;  /* 0x00000009ff037e24 */ /* 0x000fe2000f8e00ff */
[----:B------:R-:W-:Y:S01]  /*0310*/  ULDC.64 UR8, c[0x0][0x250] ;  /* 0x0000940000087ab9 */ /* 0x000fe20000000a00 */
[----:B------:R-:W-:Y:S01]  /*0320*/  PLOP3.LUT P1, PT, PT, PT, UP1, 0x80, 0x0 ;  /* 0x000000000000781c */ /* 0x000fe20003f2f018 */
[----:B------:R-:W-:Y:S01]  /*0330*/  @UP1 UIMAD.WIDE UR8, UR13, UR7, UR8 ;  /* 0x000000070d0812a5 */ /* 0x000fe2000f8e0208 */
[----:B-1----:R-:W-:Y:S01]  /*0340*/  @!P3 MOV R4, R7 ;  /* 0x000000070004b202 */ /* 0x002fe20000000f00 */
[----:B------:R-:W-:-:S05]  /*0350*/  @!P3 IMAD.MOV.U32 R5, RZ, RZ, R8 ;  /* 0x000000ffff05b224 */ /* 0x000fca00078e0008 */
[----:B------:R1:W-:Y:S04]  /*0360*/  @!P3 STG.E.64 [R10.64+0x8], R4 ;  /* 0x000008040a00b986 */ /* 0x0003e8000c101b1a */
[----:B------:R2:W3:Y:S04]  /*0370*/  @P0 LDG.E R9, [R2.64] ;  /* 0x0000001a02090981 */ /* 0x0004e8000c1e1900 */
[----:B------:R2:W4:Y:S01]  /*0380*/  @P0 LDG.E R6, [R2.64+0x4] ;  /* 0x0000041a02060981 */ /* 0x000522000c1e1900 */
[----:B-1----:R-:W-:Y:S02]  /*0390*/  IMAD.U32 R4, RZ, RZ, UR8 ;  /* 0x00000008ff047e24 */ /* 0x002fe4000f8e00ff */
[----:B------:R-:W-:Y:S01]  /*03a0*/  IMAD.U32 R5, RZ, RZ, UR9 ;  /* 0x00000009ff057e24 */ /* 0x000fe2000f8e00ff */
[----:B--2---:R-:W-:Y:S01]  /*03b0*/  MOV R2, UR4 ;  /* 0x0000000400027c02 */ /* 0x004fe20008000f00 */
[----:B------:R-:W-:-:S03]  /*03c0*/  IMAD.U32 R3, RZ, RZ, UR5 ;  /* 0x00000005ff037e24 */ /* 0x000fc6000f8e00ff */
[----:B------:R1:W2:Y:S04]  /*03d0*/  @P1 LDG.E R4, [R4.64] ;  /* 0x0000001a04041981 */ /* 0x0002a8000c1e1900 */
[----:B------:R-:W5:Y:S01]  /*03e0*/  @!P2 LDG.E R0, [R2.64] ;  /* 0x0000001a0200a981 */ /* 0x000f62000c1e1900 */
[----:B------:R-:W-:Y:S01]  /*03f0*/  SHF.R.S32.HI R21, RZ, 0x1f, R24 ;  /* 0x0000001fff157819 */ /* 0x000fe20000011418 */
[----:B------:R-:W-:Y:S02]  /*0400*/  UMOV UR17, 0xffffffff ;  /* 0xffffffff00117882 */ /* 0x000fe40000000000 */
[----:B------:R-:W-:Y:S02]  /*0410*/  UMOV UR25, 0xffffffff ;  /* 0xffffffff00197882 */ /* 0x000fe40000000000 */
[----:B------:R-:W-:-:S02]  /*0420*/  ULDC UR4, c[0x0][0x1c0] ;  /* 0x0000700000047ab9 */ /* 0x000fc40000000800 */
[----:B------:R-:W-:Y:S02]  /*0430*/  UIMAD UR4, UR13, UR4, UR12 ;  /* 0x000000040d0472a4 */ /* 0x000fe4000f8e020c */
[----:B------:R-:W-:Y:S02]  /*0440*/  UMOV UR14, URZ ;  /* 0x0000003f000e7c82 */ /* 0x000fe40008000000 */
[----:B------:R-:W-:-:S04]  /*0450*/  USHF.L.U32 UR5, UR4, 0x5, URZ ;  /* 0x0000000504057899 */ /* 0x000fc8000800063f */
[----:B------:R-:W-:Y:S01]  /*0460*/  USHF.R.S32.HI UR4, URZ, 0x1f, UR5 ;  /* 0x0000001f3f047899 */ /* 0x000fe20008011405 */
[----:B-1----:R-:W-:Y:S01]  /*0470*/  LEA.HI R5, R21, R24, RZ, 0x5 ;  /* 0x0000001815057211 */ /* 0x002fe200078f28ff */
[----:B---3--:R-:W1:Y:S08]  /*0480*/  @P0 R2UR UR25, R9 ;  /* 0x00000000091903c2 */ /* 0x008e7000000e0000 */
[----:B----4-:R-:W1:Y:S08]  /*0490*/  @P0 R2UR UR10, R6 ;  /* 0x00000000060a03c2 */ /* 0x010e7000000e0000 */
[----:B--2---:R2:W3:Y:S01]  /*04a0*/  @P1 R2UR UR14, R4 ;  /* 0x00000000040e13c2 */ /* 0x0044e200000e0000 */
[----:B-1----:R-:W-:-:S07]  /*04b0*/  @UP2 UIADD3 UR10, UR10, -UR25, URZ ;  /* 0x800000190a0a2290 */ /* 0x002fce000fffe03f */
[----:B-----5:R1:W4:Y:S01]  /*04c0*/  @!P2 R2UR UR17, R0 ;  /* 0x000000000011a3c2 */ /* 0x02032200000e0000 */
[----:B------:R-:W-:Y:S01]  /*04d0*/  ISETP.NE.U32.AND P2, PT, RZ, c[0x0][0x248], PT ;  /* 0x00009200ff007a0c */ /* 0x000fe20003f45070 */
[----:B------:R-:W-:-:S03]  /*04e0*/  @!UP2 ULDC UR10, c[0x0][0x214] ;  /* 0x00008500000aaab9 */ /* 0x000fc60000000800 */
[----:B------:R-:W-:Y:S02]  /*04f0*/  ISETP.NE.AND.EX P2, PT, RZ, c[0x0][0x24c], PT, P2 ;  /* 0x00009300ff007a0c */ /* 0x000fe40003f45320 */
[----:B-1----:R-:W-:-:S05]  /*0500*/  LOP3.LUT R0, R5, 0xffffffe0, RZ, 0xc0, !PT ;  /* 0xffffffe005007812 */ /* 0x002fca00078ec0ff */
[----:B------:R-:W-:-:S05]  /*0510*/  IMAD.IADD R16, R24, 0x1, -R0 ;  /* 0x0000000118107824 */ /* 0x000fca00078e0a00 */
[--C-:B------:R-:W-:Y:S02]  /*0520*/  IADD3 R205, P1, P0, R7, UR5, R16.reuse ;  /* 0x0000000507cd7c10 */ /* 0x100fe4000f83e010 */
[----:B------:R-:W-:-:S03]  /*0530*/  SHF.R.S32.HI R0, RZ, 0x1f, R16 ;  /* 0x0000001fff007819 */ /* 0x000fc60000011410 */
[----:B------:R2:W-:Y:S01]  /*0540*/  STL [R1+0x50], R205 ;  /* 0x000050cd01007387 */ /* 0x0005e20000100800 */
[----:B------:R-:W-:Y:S01]  /*0550*/  IADD3.X R202, R8, UR4, R0, P1, P0 ;  /* 0x0000000408ca7c10 */ /* 0x000fe20008fe0400 */
[----:B--234-:R-:W-:Y:S05]  /*0560*/  @!P2 BRA `(.L_x_155) ;  /* 0x000000700000a947 */ /* 0x01cfea0003800000 */
[----:B------:R-:W-:-:S13]  /*0570*/  PLOP3.LUT P0, PT, PT, PT, UP3, 0x80, 0x0 ;  /* 0x000000000000781c */ /* 0x000fda0003f0f038 */
[----:B------:R-:W2:Y:S04]  /*0580*/  @P0 LDG.E R0, [R2.64+0x4] ;  /* 0x0000041a02000981 */ /* 0x000ea8000c1e1900 */
[----:B------:R-:W3:Y:S01]  /*0590*/  @!P0 LDG.E R2, [R2.64] ;  /* 0x0000001a02028981 */ /* 0x000ee2000c1e1900 */
[----:B--2---:R-:W1:Y:S02]  /*05a0*/  @P0 R2UR UR6, R0 ;  /* 0x00000000000603c2 */ /* 0x004e6400000e0000 */
[----:B-1----:R-:W-:-:S11]  /*05b0*/  @UP3 UIADD3 UR6, UR6, -UR17, URZ ;  /* 0x8000001106063290 */ /* 0x002fd6000fffe03f */
[----:B---3--:R1:W2:Y:S02]  /*05c0*/  @!P0 R2UR UR6, R2 ;  /* 0x00000000020683c2 */ /* 0x0082a400000e0000 */
[----:B-12---:R-:W-:Y:S05]  /*05d0*/  BRA `(.L_x_156) ;  /* 0x0000001000007947 */ /* 0x006fea0003800000 */
.L_x_155:
[----:B------:R-:W-:Y:S02]  /*05e0*/  ULDC UR6, c[0x0][0x218] ;  /* 0x0000860000067ab9 */ /* 0x000fe40000000800 */
.L_x_156:
        /* <DEDUP_REMOVED lines=21> */
[----:B------:R-:W-:Y:S02]  /*0740*/  UIADD3 UR4, -UR10, 0xff, UR9 ;  /* 0x000000ff0a047890 */ /* 0x000fe4000fffe109 */
        /* <DEDUP_REMOVED lines=14> */
[----:B------:R-:W-:Y:S01]  /*0830*/  UISETP.NE.AND UP1, UPT, UR25, -0x1, UPT ;  /* 0xffffffff1900788c */ /* 0x000fe2000bf25270 */
[----:B------:R-:W1:Y:S01]  /*0840*/  LDC.U8 R84, c[0x0][0x2d8] ;  /* 0x0000b600ff547b82 */ /* 0x000e620000000000 */
[----:B------:R-:W-:Y:S02]  /*0850*/  UISETP.NE.AND UP0, UPT, UR17, -0x1, UPT ;  /* 0xffffffff1100788c */ /* 0x000fe4000bf05270 */
[----:B------:R-:W-:Y:S02]  /*0860*/  ULDC.64 UR4, c[0x0][0x190] ;  /* 0x0000640000047ab9 */ /* 0x000fe40000000a00 */
[----:B------:R-:W-:Y:S02]  /*0870*/  ULDC.64 UR6, c[0x0][0x178] ;  /* 0x00005e0000067ab9 */ /* 0x000fe40000000a00 */
[----:B------:R-:W-:-:S03]  /*0880*/  PLOP3.LUT P0, PT, PT, PT, UP0, 0x80, 0x0 ;  /* 0x000000000000781c */ /* 0x000fc60003f0f008 */
[----:B------:R-:W-:Y:S02]  /*0890*/  @UP1 UIMAD.WIDE.U32 UR20, UR25, UR4, URZ ;  /* 0x00000004191412a5 */ /* 0x000fe4000f8e003f */
[----:B------:R-:W-:Y:S02]  /*08a0*/  @!UP1 USHF.R.S32.HI UR15, URZ, 0x1f, UR13 ;  /* 0x0000001f3f0f9899 */ /* 0x000fe4000801140d */
[----:B------:R-:W-:Y:S02]  /*08b0*/  @UP0 UIADD3 UR16, UR14, UR17, URZ ;  /* 0x000000110e100290 */ /* 0x000fe4000fffe03f */
[----:B------:R-:W-:Y:S02]  /*08c0*/  @UP1 UIMAD UR11, UR25, UR5, UR21 ;  /* 0x00000005190b12a4 */ /* 0x000fe4000f8e0215 */
[----:B------:R-:W-:Y:S02]  /*08d0*/  @!UP1 UIMAD UR15, UR15, UR6, URZ ;  /* 0x000000060f0f92a4 */ /* 0x000fe4000f8e023f */
[----:B------:R-:W-:-:S02]  /*08e0*/  ULDC.64 UR4, c[0x0][0x198] ;  /* 0x0000660000047ab9 */ /* 0x000fc40000000a00 */
[----:B------:R-:W-:Y:S02]  /*08f0*/  @!UP1 UIMAD.WIDE.U32 UR18, UR13, UR6, URZ ;  /* 0x000000060d1292a5 */ /* 0x000fe4000f8e003f */
[----:B------:R-:W-:Y:S02]  /*0900*/  @UP0 UIMAD.WIDE.U32 UR22, UR16, UR4, URZ ;  /* 0x00000004101602a5 */ /* 0x000fe4000f8e003f */
[----:B------:R-:W-:Y:S02]  /*0910*/  @!UP1 UIMAD UR7, UR13, UR7, UR15 ;  /* 0x000000070d0792a4 */ /* 0x000fe4000f8e020f */
[----:B------:R-:W-:Y:S02]  /*0920*/  @UP0 UIMAD UR15, UR16, UR5, UR23 ;  /* 0x00000005100f02a4 */ /* 0x000fe4000f8e0217 */
[----:B------:R-:W-:Y:S02]  /*0930*/  @UP1 UMOV UR6, UR20 ;  /* 0x0000001400061c82 */ /* 0x000fe40008000000 */
[----:B------:R-:W-:-:S02]  /*0940*/  @!UP1 UIADD3 UR11, UR19, UR7, URZ ;  /* 0x00000007130b9290 */ /* 0x000fc4000fffe03f */
[----:B------:R-:W-:Y:S02]  /*0950*/  @!UP1 UMOV UR6, UR18 ;  /* 0x0000001200069c82 */ /* 0x000fe40008000000 */
[----:B------:R-:W-:Y:S01]  /*0960*/  @UP0 UMOV UR16, UR22 ;  /* 0x0000001600100c82 */ /* 0x000fe20008000000 */
[----:B------:R-:W-:Y:S05]  /*0970*/  @P0 BRA `(.L_x_158) ;  /* 0x000000d000000947 */ /* 0x000fea0003800000 */
[----:B-1----:R-:W-:Y:S02]  /*0980*/  USHF.R.S32.HI UR15, URZ, 0x1f, UR14 ;  /* 0x0000001f3f0f7899 */ /* 0x002fe4000801140e */
[----:B------:R-:W-:Y:S02]  /*0990*/  ULDC.64 UR4, c[0x0][0x198] ;  /* 0x0000660000047ab9 */ /* 0x000fe40000000a00 */
[----:B------:R-:W-:Y:S02]  /*09a0*/  UIMAD UR15, UR15, UR4, URZ ;  /* 0x000000040f0f72a4 */ /* 0x000fe4000f8e023f */
[----:B------:R-:W-:Y:S02]  /*09b0*/  UIMAD.WIDE.U32 UR18, UR14, UR4, URZ ;  /* 0x000000040e1272a5 */ /* 0x000fe4000f8e003f */
[----:B------:R-:W-:-:S02]  /*09c0*/  UIMAD UR15, UR14, UR5, UR15 ;  /* 0x000000050e0f72a4 */ /* 0x000fc4000f8e020f */
[----:B------:R-:W-:Y:S02]  /*09d0*/  USHF.R.S32.HI UR7, URZ, 0x1f, UR13 ;  /* 0x0000001f3f077899 */ /* 0x000fe4000801140d */
[----:B------:R-:W-:Y:S02]  /*09e0*/  UIADD3 UR19, UR19, UR15, URZ ;  /* 0x0000000f13137290 */ /* 0x000fe4000fffe03f */
[----:B------:R-:W-:Y:S02]  /*09f0*/  ULDC.64 UR4, c[0x0][0x180] ;  /* 0x0000600000047ab9 */ /* 0x000fe40000000a00 */
[----:B------:R-:W-:Y:S02]  /*0a00*/  UIMAD UR7, UR7, UR4, URZ ;  /* 0x00000004070772a4 */ /* 0x000fe4000f8e023f */
[----:B------:R-:W-:Y:S02]  /*0a10*/  UIMAD.WIDE.U32 UR18, UR13, UR4, UR18 ;  /* 0x000000040d1272a5 */ /* 0x000fe4000f8e0012 */
[----:B------:R-:W-:-:S04]  /*0a20*/  UIMAD UR5, UR13, UR5, UR7 ;  /* 0x000000050d0572a4 */ /* 0x000fc8000f8e0207 */
[----:B------:R-:W-:Y:S02]  /*0a30*/  UIADD3 UR15, UR19, UR5, URZ ;  /* 0x00000005130f7290 */ /* 0x000fe4000fffe03f */
[----:B------:R-:W-:Y:S02]  /*0a40*/  UMOV UR16, UR18 ;  /* 0x0000001200107c82 */ /* 0x000fe40008000000 */
.L_x_158:
[----:B-1----:R-:W-:Y:S01]  /*0a50*/  IABS R4, c[0x0][0x1c8] ;  /* 0x0000720000047a13 */ /* 0x002fe20000000000 */
[----:B------:R-:W1:Y:S01]  /*0a60*/  S2R R6, SR_CTAID.Z ;  /* 0x0000000000067919 */ /* 0x000e620000002700 */
[----:B------:R-:W-:Y:S02]  /*0a70*/  ULDC UR4, c[0x0][0x1c8] ;  /* 0x0000720000047ab9 */ /* 0x000fe40000000800 */
[----:B------:R-:W2:Y:S01]  /*0a80*/  I2F.RP R2, R4 ;  /* 0x0000000400027306 */ /* 0x000ea20000209400 */
[----:B------:R-:W-:Y:S02]  /*0a90*/  ULOP3.LUT UR4, UR12, UR4, URZ, 0x3c, !UPT ;  /* 0x000000040c047292 */ /* 0x000fe4000f8e3c3f */
[----:B------:R-:W-:Y:S02]  /*0aa0*/  @UP0 UIADD3 UR17, UR14, UR17, URZ ;  /* 0x000000110e110290 */ /* 0x000fe4000fffe03f */
[----:B------:R-:W-:-:S02]  /*0ab0*/  USHF.R.S32.HI UR7, URZ, 0x1f, UR12 ;  /* 0x0000001f3f077899 */ /* 0x000fc4000801140c */
        /* <DEDUP_REMOVED lines=20> */
[----:B------:R-:W-:-:S13]  /*0c00*/  ISETP.GE.U32.AND P3, PT, R2, R4, PT ;  /* 0x000000040200720c */ /* 0x000fda0003f66070 */
[----:B------:R-:W-:-:S05]  /*0c10*/  @P3 IADD3 R0, R0, 0x1, RZ ;  /* 0x0000000100003810 */ /* 0x000fca0007ffe0ff */
[----:B------:R-:W-:-:S05]  /*0c20*/  IMAD.MOV.U32 R12, RZ, RZ, R0 ;  /* 0x000000ffff0c7224 */ /* 0x000fca00078e0000 */
[----:B------:R-:W-:Y:S02]  /*0c30*/  @!P1 IADD3 R12, -R12, RZ, RZ ;  /* 0x000000ff0c0c9210 */ /* 0x000fe40007ffe1ff */
        /* <DEDUP_REMOVED lines=14> */
.L_x_159:
[CC--:B------:R-:W-:Y:S01]  /*0d20*/  LEA.HI R4, R21.reuse, R24.reuse, RZ, 0x2 ;  /* 0x0000001815047211 */ /* 0x0c0fe200078f10ff */
[----:B------:R-:W1:Y:S01]  /*0d30*/  S2R R25, SR_CTAID.X ;  /* 0x0000000000197919 */ /* 0x000e620000002500 */
[----:B------:R-:W-:Y:S01]  /*0d40*/  LEA.HI R23, R21, R24, RZ, 0x3 ;  /* 0x0000001815177211 */ /* 0x000fe200078f18ff */
[----:B------:R-:W-:Y:S01]  /*0d50*/  UIADD3 UR18, -UR9, UR10, URZ ;  /* 0x0000000a09127290 */ /* 0x000fe2000fffe13f */
[----:B------:R-:W-:Y:S01]  /*0d60*/  LOP3.LUT R0, R4, 0xfffffffc, RZ, 0xc0, !PT ;  /* 0xfffffffc04007812 */ /* 0x000fe200078ec0ff */
[----:B------:R-:W2:Y:S01]  /*0d70*/  S2R R8, SR_CTAID.Z ;  /* 0x0000000000087919 */ /* 0x000ea20000002700 */
[----:B------:R-:W-:Y:S01]  /*0d80*/  SHF.R.S32.HI R22, RZ, 0x3, R23 ;  /* 0x00000003ff167819 */ /* 0x000fe20000011417 */
[----:B------:R-:W-:Y:S01]  /*0d90*/  ULDC.64 UR4, c[0x0][0x1a8] ;  /* 0x00006a0000047ab9 */ /* 0x000fe20000000a00 */
[----:B------:R-:W-:Y:S01]  /*0da0*/  SHF.R.S32.HI R2, RZ, 0x2, R4 ;  /* 0x00000002ff027819 */ /* 0x000fe20000011404 */
[----:B------:R-:W-:Y:S01]  /*0db0*/  IMAD.IADD R3, R24, 0x1, -R0 ;  /* 0x0000000118037824 */ /* 0x000fe200078e0a00 */
[----:B------:R-:W-:Y:S01]  /*0dc0*/  SHF.R.S32.HI R18, RZ, 0x5, R5 ;  /* 0x00000005ff127819 */ /* 0x000fe20000011405 */
[----:B------:R-:W-:Y:S01]  /*0dd0*/  IMAD.SHL.U32 R0, R22, 0x40, RZ ;  /* 0x0000004016007824 */ /* 0x000fe200078e00ff */
[----:B------:R-:W-:Y:S01]  /*0de0*/  UIMAD UR4, UR7, UR4, URZ ;  /* 0x00000004070472a4 */ /* 0x000fe2000f8e023f */
[----:B------:R-:W-:Y:S01]  /*0df0*/  IMAD.SHL.U32 R230, R3, 0x8, RZ ;  /* 0x0000000803e67824 */ /* 0x000fe200078e00ff */
[----:B------:R-:W-:Y:S01]  /*0e00*/  LEA.HI R3, R4, R2, RZ, 0x1 ;  /* 0x0000000204037211 */ /* 0x000fe200078f08ff */
[----:B------:R-:W-:Y:S01]  /*0e10*/  BSSY B0, `(.L_x_160) ;  /* 0x0000027000007945 */ /* 0x000fe20003800000 */
[----:B------:R-:W-:Y:S01]  /*0e20*/  LOP3.LUT R0, R0, 0xc0, RZ, 0xc0, !PT ;  /* 0x000000c000007812 */ /* 0x000fe200078ec0ff */
[----:B------:R-:W-:Y:S01]  /*0e30*/  UIMAD UR4, UR12, UR5, UR4 ;  /* 0x000000050c0472a4 */ /* 0x000fe2000f8e0204 */
[----:B------:R-:W-:-:S02]  /*0e40*/  LOP3.LUT R3, R3, 0x7fffffe, RZ, 0xc0, !PT ;  /* 0x07fffffe03037812 */ /* 0x000fc400078ec0ff */
[----:B------:R-:W-:Y:S02]  /*0e50*/  LOP3.LUT R4, R0, 0x18, R230, 0xf8, !PT ;  /* 0x0000001800047812 */ /* 0x000fe400078ef8e6 */
[----:B------:R-:W-:Y:S01]  /*0e60*/  SHF.R.U32.HI R0, RZ, 0x3, R0 ;  /* 0x00000003ff007819 */ /* 0x000fe20000011600 */
[----:B------:R-:W-:Y:S01]  /*0e70*/  IMAD.IADD R3, R2, 0x1, -R3 ;  /* 0x0000000102037824 */ /* 0x000fe200078e0a03 */
[----:B------:R-:W-:Y:S02]  /*0e80*/  SHF.R.S32.HI R231, RZ, 0x1f, R230 ;  /* 0x0000001fffe77819 */ /* 0x000fe400000114e6 */
[----:B------:R-:W-:Y:S01]  /*0e90*/  LOP3.LUT R0, R4, R0, RZ, 0x3c, !PT ;  /* 0x0000000004007212 */ /* 0x000fe200078e3cff */
[----:B------:R-:W-:Y:S01]  /*0ea0*/  IMAD R3, R18, 0x8, R3 ;  /* 0x0000000812037824 */ /* 0x000fe200078e0203 */
[----:B------:R-:W-:Y:S01]  /*0eb0*/  IADD3 R6, P0, R230, UR6, RZ ;  /* 0x00000006e6067c10 */ /* 0x000fe2000ff1e0ff */
[----:B------:R3:W-:Y:S01]  /*0ec0*/  STL.64 [R1+0x30], R230 ;  /* 0x000030e601007387 */ /* 0x0007e20000100a00 */
[----:B------:R-:W-:Y:S01]  /*0ed0*/  SHF.R.S32.HI R15, RZ, 0x1f, R12 ;  /* 0x0000001fff0f7819 */ /* 0x000fe2000001140c */
[----:B------:R-:W-:Y:S01]  /*0ee0*/  IMAD.U32 R0, R3, 0x20, R0 ;  /* 0x0000002003007824 */ /* 0x000fe200078e0000 */
[----:B------:R-:W-:-:S02]  /*0ef0*/  SHF.R.S32.HI R3, RZ, 0x1f, R2 ;  /* 0x0000001fff037819 */ /* 0x000fc40000011402 */
[----:B------:R-:W-:Y:S01]  /*0f00*/  IADD3.X R7, R231, UR11, RZ, P0, !PT ;  /* 0x0000000be7077c10 */ /* 0x000fe200087fe4ff */
[----:B------:R-:W-:Y:S01]  /*0f10*/  IMAD.SHL.U32 R217, R0, 0x2, RZ ;  /* 0x0000000200d97824 */ /* 0x000fe200078e00ff */
[----:B------:R-:W-:Y:S01]  /*0f20*/  ISETP.GE.AND P0, PT, R2, UR18, PT ;  /* 0x0000001202007c0c */ /* 0x000fe2000bf06270 */
[----:B-1----:R-:W-:-:S04]  /*0f30*/  IMAD.WIDE R26, R25, 0x80, R2 ;  /* 0x00000080191a7825 */ /* 0x002fc800078e0202 */
[----:B--2---:R-:W-:Y:S01]  /*0f40*/  IMAD.WIDE.U32 R6, R8, c[0x0][0x1a8], R6 ;  /* 0x00006a0008067a25 */ /* 0x004fe200078e0006 */
[----:B------:R3:W-:Y:S04]  /*0f50*/  STL.64 [R1+0x48], R26 ;  /* 0x0000481a01007387 */ /* 0x0007e80000100a00 */
[----:B------:R-:W-:-:S03]  /*0f60*/  IADD3 R5, R7, UR4, RZ ;  /* 0x0000000407057c10 */ /* 0x000fc6000fffe0ff */
        /* <DEDUP_REMOVED lines=17> */
.L_x_161:
[----:B------:R-:W-:Y:S05]  /*1080*/  BSYNC B0 ;  /* 0x0000000000007941 */ /* 0x000fea0003800000 */
.L_x_160:
[----:B------:R-:W-:Y:S01]  /*1090*/  IADD3 R20, R2, 0x20, RZ ;  /* 0x0000002002147810 */ /* 0x000fe20007ffe0ff */
[----:B------:R-:W-:Y:S03]  /*10a0*/  BSSY B0, `(.L_x_162) ;  /* 0x0000014000007945 */ /* 0x000fe60003800000 */
[----:B------:R-:W-:-:S13]  /*10b0*/  ISETP.GE.AND P0, PT, R20, UR18, PT ;  /* 0x0000001214007c0c */ /* 0x000fda000bf06270 */
        /* <DEDUP_REMOVED lines=18> */
.L_x_163:
[----:B------:R-:W-:Y:S05]  /*11e0*/  BSYNC B0 ;  /* 0x0000000000007941 */ /* 0x000fea0003800000 */
.L_x_162:
        /* <DEDUP_REMOVED lines=21> */
.L_x_165:
[----:B------:R-:W-:Y:S05]  /*1340*/  BSYNC B0 ;  /* 0x0000000000007941 */ /* 0x000fea0003800000 */
.L_x_164:
[----:B------:R-:W-:Y:S01]  /*1350*/  IADD3 R17, R2, 0x60, RZ ;  /* 0x0000006002117810 */ /* 0x000fe20007ffe0ff */
        /* <DEDUP_REMOVED lines=10> */
[----:B------:R-:W-:-:S04]  /*1400*/  IADD3 R0, P0, R26, 0x60, RZ ;  /* 0x000000601a007810 */ /* 0x000fc80007f1e0ff */
[----:B------:R-:W-:-:S05]  /*1410*/  IADD3.X R4, RZ, R27, RZ, P0, !PT ;  /* 0x0000001bff047210 */ /* 0x000fca00007fe4ff */
[----:B------:R-:W-:Y:S01]  /*1420*/  IMAD R8, R4, c[0x0][0x190], RZ ;  /* 0x0000640004087a24 */ /* 0x000fe200078e02ff */
[----:B------:R-:W-:-:S05]  /*1430*/  MOV R4, R6 ;  /* 0x0000000600047202 */ /* 0x000fca0000000f00 */
        /* <DEDUP_REMOVED lines=9> */
.L_x_167:
[----:B------:R-:W-:Y:S05]  /*14d0*/  BSYNC B0 ;  /* 0x0000000000007941 */ /* 0x000fea0003800000 */
.L_x_166:
[----:B------:R-:W-:Y:S01]  /*14e0*/  IMAD R8, R3, c[0x0][0x198], RZ ;  /* 0x0000660003087a24 */ /* 0x000fe200078e02ff */
[----:B------:R-:W-:Y:S01]  /*14f0*/  LEA.HI R21, R21, R24, RZ, 0x4 ;  /* 0x0000001815157211 */ /* 0x000fe200078f20ff */
[--C-:B------:R-:W-:Y:S01]  /*1500*/  IMAD.WIDE.U32 R6, R2, c[0x0][0x198], R230.reuse ;  /* 0x0000660002067a25 */ /* 0x100fe200078e00e6 */
[----:B------:R-:W-:Y:S01]  /*1510*/  UIADD3 UR28, UR30, -0x1, URZ ;  /* 0xffffffff1e1c7890 */ /* 0x000fe2000fffe03f */
[----:B------:R-:W-:Y:S01]  /*1520*/  BSSY B0, `(.L_x_168) ;  /* 0x0000035000007945 */ /* 0x000fe20003800000 */
[----:B------:R-:W-:Y:S01]  /*1530*/  LOP3.LUT R9, R21, 0xfffffff0, RZ, 0xc0, !PT ;  /* 0xfffffff015097812 */ /* 0x000fe200078ec0ff */
[----:B------:R-:W-:Y:S01]  /*1540*/  IMAD R0, R3, c[0x0][0x1a0], RZ ;  /* 0x0000680003007a24 */ /* 0x000fe200078e02ff */
[----:B------:R-:W-:Y:S01]  /*1550*/  IADD3 R6, P1, R6, UR16, RZ ;  /* 0x0000001006067c10 */ /* 0x000fe2000ff3e0ff */
[C---:B-1----:R-:W-:Y:S01]  /*1560*/  IMAD.WIDE.U32 R4, R2.reuse, c[0x0][0x1a0], R230 ;  /* 0x0000680002047a25 */ /* 0x042fe200078e00e6 */
[----:B------:R-:W-:Y:S02]  /*1570*/  UIMAD UR12, UR28, -0x80, UR8 ;  /* 0xffffff801c0c78a4 */ /* 0x000fe4000f8e0208 */
[----:B------:R-:W-:Y:S01]  /*1580*/  USHF.R.S32.HI UR13, URZ, 0x1f, UR28 ;  /* 0x0000001f3f0d7899 */ /* 0x000fe2000801141c */
[----:B------:R-:W-:Y:S01]  /*1590*/  IMAD R8, R2, c[0x0][0x19c], R8 ;  /* 0x0000670002087a24 */ /* 0x000fe200078e0208 */
[----:B------:R-:W-:Y:S01]  /*15a0*/  IADD3 R4, P0, R4, UR20, RZ ;  /* 0x0000001404047c10 */ /* 0x000fe2000ff1e0ff */
[----:B------:R-:W-:Y:S01]  /*15b0*/  IMAD R0, R2, c[0x0][0x1a4], R0 ;  /* 0x0000690002007a24 */ /* 0x000fe200078e0200 */
[----:B------:R-:W-:Y:S01]  /*15c0*/  UIMAD UR4, UR7, UR28, URZ ;  /* 0x0000001c070472a4 */ /* 0x000fe2000f8e023f */
[----:B--2---:R-:W-:Y:S01]  /*15d0*/  IMAD R10, R15, c[0x0][0x1b8], RZ ;  /* 0x00006e000f0a7a24 */ /* 0x004fe200078e02ff */
[----:B------:R-:W-:Y:S01]  /*15e0*/  IADD3.X R7, R7, UR15, R8, P1, !PT ;  /* 0x0000000f07077c10 */ /* 0x000fe20008ffe408 */
[----:B------:R-:W-:Y:S01]  /*15f0*/  IMAD R8, R15, c[0x0][0x1b0], RZ ;  /* 0x00006c000f087a24 */ /* 0x000fe200078e02ff */
[----:B------:R-:W-:Y:S01]  /*1600*/  IADD3.X R5, R5, UR17, R0, P0, !PT ;  /* 0x0000001105057c10 */ /* 0x000fe200087fe400 */
[----:B------:R-:W-:Y:S01]  /*1610*/  IMAD.IADD R13, R24, 0x1, -R9 ;  /* 0x00000001180d7824 */ /* 0x000fe200078e0a09 */
[----:B------:R-:W-:Y:S01]  /*1620*/  ISETP.GE.AND P0, PT, R2, UR12, PT ;  /* 0x0000000c02007c0c */ /* 0x000fe2000bf06270 */
[----:B------:R-:W-:Y:S01]  /*1630*/  IMAD.WIDE.U32 R30, R12, c[0x0][0x1b0], R6 ;  /* 0x00006c000c1e7a25 */ /* 0x000fe200078e0006 */
[----:B------:R-:W-:-:S02]  /*1640*/  UIMAD UR4, UR13, UR11, UR4 ;  /* 0x0000000b0d0472a4 */ /* 0x000fc4000f8e0204 */
[----:B------:R-:W-:Y:S01]  /*1650*/  LEA.HI R14, R13, R13, RZ, 0x1 ;  /* 0x0000000d0d0e7211 */ /* 0x000fe200078f08ff */
[C---:B------:R-:W-:Y:S01]  /*1660*/  IMAD R11, R12.reuse, c[0x0][0x1b4], R8 ;  /* 0x00006d000c0b7a24 */ /* 0x040fe200078e0208 */
[----:B------:R-:W-:Y:S01]  /*1670*/  MOV R228, R30 ;  /* 0x0000001e00e47202 */ /* 0x000fe20000000f00 */
[C---:B------:R-:W-:Y:S01]  /*1680*/  IMAD R10, R12.reuse, c[0x0][0x1bc], R10 ;  /* 0x00006f000c0a7a24 */ /* 0x040fe200078e020a */
[----:B------:R1:W-:Y:S01]  /*1690*/  STL.64 [R1+0x40], R30 ;  /* 0x0000401e01007387 */ /* 0x0003e20000100a00 */
[----:B------:R-:W-:Y:S01]  /*16a0*/  IMAD.WIDE.U32 R28, R12, c[0x0][0x1b8], R4 ;  /* 0x00006e000c1c7a25 */ /* 0x000fe200078e0004 */
[--C-:B------:R-:W-:Y:S02]  /*16b0*/  SHF.R.S32.HI R0, RZ, 0x1, R14.reuse ;  /* 0x00000001ff007819 */ /* 0x100fe4000001140e */
[----:B------:R-:W-:Y:S01]  /*16c0*/  SHF.R.S32.HI R9, RZ, 0x1f, R14 ;  /* 0x0000001fff097819 */ /* 0x000fe2000001140e */
[----:B------:R-:W-:Y:S01]  /*16d0*/  IMAD.IADD R229, R31, 0x1, R11 ;  /* 0x000000011fe57824 */ /* 0x000fe200078e020b */
[----:B------:R1:W-:Y:S01]  /*16e0*/  STL.64 [R1+0x58], R28 ;  /* 0x0000581c01007387 */ /* 0x0003e20000100a00 */
[----:B---3--:R-:W-:Y:S01]  /*16f0*/  IMAD.IADD R27, R29, 0x1, R10 ;  /* 0x000000011d1b7824 */ /* 0x008fe200078e020a */
[----:B------:R-:W-:Y:S01]  /*1700*/  LEA.HI R8, R9, R0, RZ, 0x2 ;  /* 0x0000000009087211 */ /* 0x000fe200078f10ff */
[----:B------:R-:W-:Y:S01]  /*1710*/  IMAD.U32 R6, RZ, RZ, UR28 ;  /* 0x0000001cff067e24 */ /* 0x000fe2000f8e00ff */
[----:B------:R1:W-:Y:S01]  /*1720*/  STL.64 [R1+0x38], R228 ;  /* 0x000038e401007387 */ /* 0x0003e20000100a00 */
[----:B------:R-:W-:-:S02]  /*1730*/  MOV R4, 0x10 ;  /* 0x0000001000047802 */ /* 0x000fc40000000f00 */
[----:B------:R-:W-:Y:S01]  /*1740*/  LOP3.LUT R8, R8, 0xfffffffc, RZ, 0xc0, !PT ;  /* 0xfffffffc08087812 */ /* 0x000fe200078ec0ff */
[----:B------:R1:W-:Y:S01]  /*1750*/  STL [R1+0x14], R27 ;  /* 0x0000141b01007387 */ /* 0x0003e20000100800 */
[----:B------:R-:W-:Y:S02]  /*1760*/  IMAD.WIDE.U32 R6, R6, UR11, R228 ;  /* 0x0000000b06067c25 */ /* 0x000fe4000f8e00e4 */
[----:B------:R-:W-:-:S03]  /*1770*/  IADD3 R12, R0, -R8, RZ ;  /* 0x80000008000c7210 */ /* 0x000fc60007ffe0ff */
[----:B------:R-:W-:Y:S02]  /*1780*/  IADD3 R9, R7, UR4, RZ ;  /* 0x0000000407097c10 */ /* 0x000fe4000fffe0ff */
[----:B------:R-:W-:-:S04]  /*1790*/  LOP3.LUT P1, RZ, R12, 0x2, RZ, 0xc0, !PT ;  /* 0x000000020cff7812 */ /* 0x000fc8000782c0ff */
[----:B------:R-:W-:Y:S01]  /*17a0*/  SEL R4, R4, 0xfffffff0, !P1 ;  /* 0xfffffff004047807 */ /* 0x000fe20004800000 */
        /* <DEDUP_REMOVED lines=12> */
.L_x_169:
[----:B------:R-:W-:Y:S05]  /*1870*/  BSYNC B0 ;  /* 0x0000000000007941 */ /* 0x000fea0003800000 */
.L_x_168:
        /* <DEDUP_REMOVED lines=10> */
[----:B------:R-:W-:-:S04]  /*1920*/  IADD3 R0, P0, R6, UR20, RZ ;  /* 0x0000001406007c10 */ /* 0x000fc8000ff1e0ff */
[----:B------:R-:W-:Y:S02]  /*1930*/  IADD3.X R5, R9, UR19, RZ, P0, !PT ;  /* 0x0000001309057c10 */ /* 0x000fe400087fe4ff */
[----:B---3--:R-:W-:-:S04]  /*1940*/  LEA R10, P0, R0, c[0x0][0x168], 0x1 ;  /* 0x00005a00000a7a11 */ /* 0x008fc800078008ff */
[----:B------:R-:W-:-:S05]  /*1950*/  LEA.HI.X R11, R0, c[0x0][0x16c], R5, 0x1, P0 ;  /* 0x00005b00000b7a11 */ /* 0x000fca00000f0c05 */
[----:B------:R-:W-:Y:S01]  /*1960*/  @!PT LDS RZ, [RZ] ;  /* 0x00000000fffff984 */ /* 0x000fe20000000800 */
[----:B------:R-:W-:Y:S01]  /*1970*/  @!PT LDS RZ, [RZ] ;  /* 0x00000000fffff984 */ /* 0x000fe20000000800 */
[----:B------:R-:W-:Y:S01]  /*1980*/  @!PT LDS RZ, [RZ] ;  /* 0x00000000fffff984 */ /* 0x000fe20000000800 */
[----:B------:R3:W-:Y:S04]  /*1990*/  LDGSTS.E.BYPASS.LTC128B.128 [R217+0x2800], [R10.64] ;  /* 0x028000000ad97fae */ /* 0x0007e8000b901d5a */
.L_x_171:
[----:B------:R-:W-:Y:S05]  /*19a0*/  BSYNC B0 ;  /* 0x0000000000007941 */ /* 0x000fea0003800000 */
.L_x_170:
[----:B------:R-:W-:Y:S01]  /*19b0*/  ISETP.GE.AND P0, PT, R19, UR12, PT ;  /* 0x0000000c13007c0c */ /* 0x000fe2000bf06270 */
[----:B------:R-:W-:-:S12]  /*19c0*/  BSSY B0, `(.L_x_172) ;  /* 0x0000010000007945 */ /* 0x000fd80003800000 */
[----:B------:R-:W-:Y:S05]  /*19d0*/  @P0 BRA `(.L_x_173) ;  /* 0x000000e000000947 */ /* 0x000fea0003800000 */
[----:B------:R-:W-:-:S13]  /*19e0*/  ISETP.GE.AND P0, PT, R230, c[0x0][0x220], PT ;  /* 0x00008800e6007a0c */ /* 0x000fda0003f06270 */
[----:B------:R1:W-:Y:S01]  /*19f0*/  @P0 STS.128 [R217+0x3000], RZ ;  /* 0x003000ffd9000388 */ /* 0x0003e20000000c00 */
[----:B------:R-:W-:Y:S05]  /*1a00*/  @P0 BRA `(.L_x_173) ;  /* 0x000000b000000947 */ /* 0x000fea0003800000 */
[----:B------:R-:W-:Y:S02]  /*1a10*/  IMAD.U32 R0, RZ, RZ, UR6 ;  /* 0x00000006ff007e24 */ /* 0x000fe4000f8e00ff */
[----:B---3--:R-:W-:Y:S02]  /*1a20*/  IMAD.MOV.U32 R10, RZ, RZ, c[0x0][0x19c] ;  /* 0x00006700ff0a7624 */ /* 0x008fe400078e00ff */
        /* <DEDUP_REMOVED lines=9> */
.L_x_173:
[----:B------:R-:W-:Y:S05]  /*1ac0*/  BSYNC B0 ;  /* 0x0000000000007941 */ /* 0x000fea0003800000 */
.L_x_172:
[----:B------:R-:W-:Y:S01]  /*1ad0*/  ISETP.GE.AND P0, PT, R17, UR12, PT ;  /* 0x0000000c11007c0c */ /* 0x000fe2000bf06270 */
[----:B------:R-:W-:Y:S01]  /*1ae0*/  ULDC.64 UR4, c[0x0][0x1a0] ;  /* 0x0000680000047ab9 */ /* 0x000fe20000000a00 */
[----:B------:R-:W-:Y:S01]  /*1af0*/  BSSY B0, `(.L_x_174) ;  /* 0x0000013000007945 */ /* 0x000fe20003800000 */
[----:B------:R-:W-:Y:S02]  /*1b00*/  USHF.L.U64.HI UR21, UR4, UR21, UR5 ;  /* 0x0000001504157299 */ /* 0x000fe40008010205 */
[----:B------:R-:W-:-:S08]  /*1b10*/  USHF.L.U32 UR22, UR4, 0x7, URZ ;  /* 0x0000000704167899 */ /* 0x000fd0000800063f */
        /* <DEDUP_REMOVED lines=16> */
.L_x_175:
[----:B------:R-:W-:Y:S05]  /*1c20*/  BSYNC B0 ;  /* 0x0000000000007941 */ /* 0x000fea0003800000 */
.L_x_174:
[----:B------:R-:W0:Y:S01]  /*1c30*/  LDGDEPBAR ;  /* 0x00000000000079af */ /* 0x000e220000000000 */
[----:B------:R-:W-:Y:S01]  /*1c40*/  ISETP.GE.AND P0, PT, R2, UR12, PT ;  /* 0x0000000c02007c0c */ /* 0x000fe2000bf06270 */
[----:B-1----:R-:W-:Y:S01]  /*1c50*/  IMAD.U32 R6, RZ, RZ, UR10 ;  /* 0x0000000aff067e24 */ /* 0x002fe2000f8e00ff */
[----:B------:R-:W-:Y:S01]  /*1c60*/  LOP3.LUT R0, R14, 0x7fffffe, RZ, 0xc0, !PT ;  /* 0x07fffffe0e007812 */ /* 0x000fe200078ec0ff */
[----:B------:R-:W-:Y:S01]  /*1c70*/  IMAD R206, R25, 0x8, R18 ;  /* 0x0000000819ce7824 */ /* 0x000fe200078e0212 */
[----:B------:R-:W-:Y:S01]  /*1c80*/  LOP3.LUT R2, R23, 0xfffffff8, RZ, 0xc0, !PT ;  /* 0xfffffff817027812 */ /* 0x000fe200078ec0ff */
[----:B------:R-:W-:Y:S01]  /*1c90*/  IMAD.MOV.U32 R26, RZ, RZ, R28 ;  /* 0x000000ffff1a7224 */ /* 0x000fe200078e001c */
[----:B------:R-:W-:Y:S01]  /*1ca0*/  SHF.R.S32.HI R3, RZ, 0x1f, R16 ;  /* 0x0000001fff037819 */ /* 0x000fe20000011410 */
[----:B------:R-:W-:Y:S01]  /*1cb0*/  IMAD.IADD R9, R13, 0x1, -R0 ;  /* 0x000000010d097824 */ /* 0x000fe200078e0a00 */
[----:B---3--:R-:W-:Y:S01]  /*1cc0*/  SHF.R.S32.HI R10, RZ, 0x4, R21 ;  /* 0x00000004ff0a7819 */ /* 0x008fe20000011415 */
[C---:B------:R-:W-:Y:S01]  /*1cd0*/  IMAD.IADD R0, R24.reuse, 0x1, -R2 ;  /* 0x0000000118007824 */ /* 0x040fe200078e0a02 */
[----:B------:R-:W-:Y:S01]  /*1ce0*/  SHF.R.S32.HI R5, RZ, 0x1f, R13 ;  /* 0x0000001fff057819 */ /* 0x000fe2000001140d */
[----:B------:R-:W-:Y:S01]  /*1cf0*/  UIMAD UR5, UR21, UR28, URZ ;  /* 0x0000001c150572a4 */ /* 0x000fe2000f8e023f */
[----:B------:R-:W-:Y:S01]  /*1d00*/  LEA.HI R2, R3, R16, RZ, 0x2 ;  /* 0x0000001003027211 */ /* 0x000fe200078f10ff */
[----:B------:R-:W-:Y:S01]  /*1d10*/  IMAD.SHL.U32 R24, R24, 0x2, RZ ;  /* 0x0000000218187824 */ /* 0x000fe200078e00ff */
[----:B------:R-:W-:Y:S01]  /*1d20*/  LEA.HI R8, R5, R13, RZ, 0x3 ;  /* 0x0000000d05087211 */ /* 0x000fe200078f18ff */
[----:B------:R-:W-:Y:S01]  /*1d30*/  UIMAD UR5, UR13, UR22, UR5 ;  /* 0x000000160d0572a4 */ /* 0x000fe2000f8e0205 */
[----:B------:R-:W-:Y:S01]  /*1d40*/  LEA.HI R3, R21, R10, RZ, 0x1 ;  /* 0x0000000a15037211 */ /* 0x000fe200078f08ff */
[----:B------:R-:W-:Y:S01]  /*1d50*/  UIADD3 UR17, UR32, -0x4ab325aa, URZ ;  /* 0xb54cda5620117890 */ /* 0x000fe2000fffe03f */
[----:B------:R-:W-:Y:S01]  /*1d60*/  LEA.HI R5, R0, R0, RZ, 0x1 ;  /* 0x0000000000057211 */ /* 0x000fe200078f08ff */
[----:B------:R-:W-:Y:S01]  /*1d70*/  UIADD3 UR16, UR33, 0x646e171e, URZ ;  /* 0x646e171e21107890 */ /* 0x000fe2000fffe03f */
[----:B------:R-:W-:Y:S01]  /*1d80*/  SHF.R.S32.HI R11, RZ, 0x2, R2 ;  /* 0x00000002ff0b7819 */ /* 0x000fe20000011402 */
[----:B------:R-:W-:Y:S01]  /*1d90*/  BSSY B0, `(.L_x_176) ;  /* 0x0000037000007945 */ /* 0x000fe20003800000 */
[----:B------:R-:W-:Y:S01]  /*1da0*/  LOP3.LUT R2, R3, 0xfffffffe, RZ, 0xc0, !PT ;  /* 0xfffffffe03027812 */ /* 0x000fe200078ec0ff */
[----:B------:R-:W-:-:S04]  /*1db0*/  DEPBAR.LE SB0, 0x0 ;  /* 0x000080000000791a */ /* 0x000fc80000000000 */
[----:B------:R-:W-:Y:S01]  /*1dc0*/  BAR.SYNC.DEFER_BLOCKING 0x0 ;  /* 0x0000000000007b1d */ /* 0x000fe20000010000 */
[----:B------:R-:W-:Y:S01]  /*1dd0*/  LOP3.LUT R3, R5, 0x7fffffe, RZ, 0xc0, !PT ;  /* 0x07fffffe05037812 */ /* 0x000fe200078ec0ff */
[----:B------:R-:W-:Y:S01]  /*1de0*/  IMAD.IADD R2, R10, 0x1, -R2 ;  /* 0x000000010a027824 */ /* 0x000fe200078e0a02 */
[----:B------:R-:W-:Y:S02]  /*1df0*/  LEA R7, R18, UR9, 0x4 ;  /* 0x0000000912077c11 */ /* 0x000fe4000f8e20ff */
[----:B------:R-:W-:Y:S01]  /*1e00*/  SHF.R.S32.HI R16, RZ, 0x1, R5 ;  /* 0x00000001ff107819 */ /* 0x000fe20000011405 */
[----:B------:R-:W-:Y:S01]  /*1e10*/  IMAD.IADD R3, R0, 0x1, -R3 ;  /* 0x0000000100037824 */ /* 0x000fe200078e0a03 */
[----:B------:R-:W-:Y:S01]  /*1e20*/  IADD3 R7, R7, 0x1, R11 ;  /* 0x0000000107077810 */ /* 0x000fe20007ffe00b */
[----:B------:R-:W-:Y:S01]  /*1e30*/  IMAD.SHL.U32 R0, R12, 0x40, RZ ;  /* 0x000000400c007824 */ /* 0x000fe200078e00ff */
[----:B------:R1:W-:Y:S01]  /*1e40*/  STL [R1+0x64], R11 ;  /* 0x0000640b01007387 */ /* 0x0003e20000100800 */
[C---:B------:R-:W-:Y:S01]  /*1e50*/  IMAD R10, R2.reuse, 0x8, R3 ;  /* 0x00000008020a7824 */ /* 0x040fe200078e0203 */
[----:B------:R-:W-:Y:S01]  /*1e60*/  IADD3 R48, R7, UR8, -R6 ;  /* 0x0000000807307c10 */ /* 0x000fe2000fffe806 */
[----:B------:R-:W-:Y:S01]  /*1e70*/  IMAD.SHL.U32 R2, R2, 0x8, RZ ;  /* 0x0000000802027824 */ /* 0x000fe200078e00ff */
[----:B------:R-:W-:Y:S01]  /*1e80*/  LOP3.LUT R0, R0, 0xc0, RZ, 0xc0, !PT ;  /* 0x000000c000007812 */ /* 0x000fe200078ec0ff */
[----:B------:R1:W-:Y:S01]  /*1e90*/  STL [R1], R206 ;  /* 0x000000ce01007387 */ /* 0x0003e20000100800 */
[----:B------:R-:W-:Y:S01]  /*1ea0*/  IMAD.SHL.U32 R3, R8, 0x20, RZ ;  /* 0x0000002008037824 */ /* 0x000fe200078e00ff */
[----:B------:R-:W-:Y:S01]  /*1eb0*/  LOP3.LUT R49, R24, 0x6, RZ, 0xc0, !PT ;  /* 0x0000000618317812 */ /* 0x000fe200078ec0ff */
[----:B------:R-:W-:Y:S01]  /*1ec0*/  IMAD.SHL.U32 R7, R22, 0x8, RZ ;  /* 0x0000000816077824 */ /* 0x000fe200078e00ff */
[----:B------:R-:W-:Y:S01]  /*1ed0*/  LOP3.LUT R6, R0, 0x8, R2, 0xf8, !PT ;  /* 0x0000000800067812 */ /* 0x000fe200078ef802 */
[----:B------:R1:W-:Y:S01]  /*1ee0*/  STL.64 [R1+0x10], R26 ;  /* 0x0000101a01007387 */ /* 0x0003e20000100a00 */
[----:B------:R-:W-:Y:S01]  /*1ef0*/  SHF.R.U32.HI R5, RZ, 0x3, R0 ;  /* 0x00000003ff057819 */ /* 0x000fe20000011600 */
[----:B------:R-:W-:Y:S01]  /*1f00*/  IMAD.SHL.U32 R0, R16, 0x40, RZ ;  /* 0x0000004010007824 */ /* 0x000fe200078e00ff */
[----:B------:R-:W-:Y:S01]  /*1f10*/  LOP3.LUT R2, R3, 0xffffff00, RZ, 0xc0, !PT ;  /* 0xffffff0003027812 */ /* 0x000fe200078ec0ff */
[----:B------:R1:W-:Y:S01]  /*1f20*/  @P0 STS [R217+0x4000], RZ ;  /* 0x004000ffd9000388 */ /* 0x0003e20000000800 */
[----:B------:R-:W-:Y:S01]  /*1f30*/  LOP3.LUT R5, R6, R5, RZ, 0x3c, !PT ;  /* 0x0000000506057212 */ /* 0x000fe200078e3cff */
[----:B------:R-:W-:Y:S01]  /*1f40*/  IMAD.U32 R6, RZ, RZ, UR28 ;  /* 0x0000001cff067e24 */ /* 0x000fe2000f8e00ff */
[----:B------:R-:W-:Y:S01]  /*1f50*/  LOP3.LUT R0, R0, 0xc0, RZ, 0xc0, !PT ;  /* 0x000000c000007812 */ /* 0x000fe200078ec0ff */
[----:B------:R1:W-:Y:S01]  /*1f60*/  @P0 STS [R217+0x4004], RZ ;  /* 0x004004ffd9000388 */ /* 0x0003e20000000800 */
[--C-:B------:R-:W-:Y:S01]  /*1f70*/  IMAD R3, R18, 0x200, R2.reuse ;  /* 0x0000020012037824 */ /* 0x100fe200078e0202 */
[----:B------:R-:W-:Y:S01]  /*1f80*/  IADD3 R48, R48, c[0x0][0x2e8], RZ ;  /* 0x0000ba0030307a10 */ /* 0x000fe20007ffe0ff */
[----:B------:R-:W-:Y:S01]  /*1f90*/  IMAD R8, R9, 0x20, R2 ;  /* 0x0000002009087824 */ /* 0x000fe200078e0202 */
[----:B------:R1:W-:Y:S01]  /*1fa0*/  @P0 STS.64 [R217+0x4008], RZ ;  /* 0x004008ffd9000388 */ /* 0x0003e20000000a00 */
[----:B------:R-:W-:Y:S01]  /*1fb0*/  LOP3.LUT R2, R0, 0x8, R7, 0xf8, !PT ;  /* 0x0000000800027812 */ /* 0x000fe200078ef807 */
[----:B------:R-:W-:Y:S01]  /*1fc0*/  IMAD.WIDE.U32 R6, R6, UR22, R26 ;  /* 0x0000001606067c25 */ /* 0x000fe2000f8e001a */
[----:B------:R-:W-:-:S03]  /*1fd0*/  SHF.R.U32.HI R0, RZ, 0x3, R0 ;  /* 0x00000003ff007819 */ /* 0x000fc60000011600 */
[----:B------:R-:W-:Y:S01]  /*1fe0*/  IMAD R3, R9, 0x20, R3 ;  /* 0x0000002009037824 */ /* 0x000fe200078e0203 */
[----:B------:R-:W-:Y:S02]  /*1ff0*/  LOP3.LUT R0, R2, R0, RZ, 0x3c, !PT ;  /* 0x0000000002007212 */ /* 0x000fe400078e3cff */
[----:B------:R-:W-:Y:S01]  /*2000*/  IADD3 R9, R7, UR5, RZ ;  /* 0x0000000507097c10 */ /* 0x000fe2000fffe0ff */
[C---:B------:R-:W-:Y:S02]  /*2010*/  IMAD.IADD R2, R5.reuse, 0x1, R3 ;  /* 0x0000000105027824 */ /* 0x040fe400078e0203 */
[----:B------:R-:W-:Y:S02]  /*2020*/  IMAD.IADD R5, R5, 0x1, R8 ;  /* 0x0000000105057824 */ /* 0x000fe400078e0208 */
[----:B------:R-:W-:Y:S01]  /*2030*/  IMAD.U32 R0, R10, 0x20, R0 ;  /* 0x000000200a007824 */ /* 0x000fe200078e0000 */
[----:B------:R-:W-:Y:S05]  /*2040*/  @P0 BRA `(.L_x_177) ;  /* 0x000000b000000947 */ /* 0x000fea0003800000 */
[----:B------:R-:W-:-:S13]  /*2050*/  ISETP.GE.AND P0, PT, R230, c[0x0][0x220], PT ;  /* 0x00008800e6007a0c */ /* 0x000fda0003f06270 */
[----:B------:R3:W-:Y:S04]  /*2060*/  @P0 STS [R217+0x4000], RZ ;  /* 0x004000ffd9000388 */ /* 0x0007e80000000800 */
[----:B------:R3:W-:Y:S04]  /*2070*/  @P0 STS [R217+0x4004], RZ ;  /* 0x004004ffd9000388 */ /* 0x0007e80000000800 */
[----:B------:R3:W-:Y:S01]  /*2080*/  @P0 STS.64 [R217+0x4008], RZ ;  /* 0x004008ffd9000388 */ /* 0x0007e20000000a00 */
[----:B------:R-:W-:Y:S05]  /*2090*/  @P0 BRA `(.L_x_177) ;  /* 0x0000006000000947 */ /* 0x000fea0003800000 */
[----:B------:R-:W-:-:S04]  /*20a0*/  LEA R10, P0, R6, c[0x0][0x170], 0x1 ;  /* 0x00005c00060a7a11 */ /* 0x000fc800078008ff */
[----:B-1----:R-:W-:-:S05]  /*20b0*/  LEA.HI.X R11, R6, c[0x0][0x174], R9, 0x1, P0 ;  /* 0x00005d00060b7a11 */ /* 0x002fca00000f0c09 */
[----:B------:R-:W-:Y:S01]  /*20c0*/  @!PT LDS RZ, [RZ] ;  /* 0x00000000fffff984 */ /* 0x000fe20000000800 */
[----:B------:R-:W-:Y:S01]  /*20d0*/  @!PT LDS RZ, [RZ] ;  /* 0x00000000fffff984 */ /* 0x000fe20000000800 */
[----:B------:R-:W-:Y:S01]  /*20e0*/  @!PT LDS RZ, [RZ] ;  /* 0x00000000fffff984 */ /* 0x000fe20000000800 */
[----:B------:R1:W-:Y:S04]  /*20f0*/  LDGSTS.E.BYPASS.LTC128B.128 [R217+0x4000], [R10.64] ;  /* 0x040000000ad97fae */ /* 0x0003e8000b901d5a */
.L_x_177:
[----:B------:R-:W-:Y:S05]  /*2100*/  BSYNC B0 ;  /* 0x0000000000007941 */ /* 0x000fea0003800000 */
.L_x_176:
        /* <DEDUP_REMOVED lines=11> */
[----:B-1----:R-:W-:Y:S02]  /*21c0*/  IADD3.X R11, R9, UR23, RZ, P0, !PT ;  /* 0x00000017090b7c10 */ /* 0x002fe400087fe4ff */
[----:B------:R-:W-:-:S04]  /*21d0*/  LEA R10, P0, R3, c[0x0][0x170], 0x1 ;  /* 0x00005c00030a7a11 */ /* 0x000fc800078008ff */
[----:B------:R-:W-:-:S05]  /*21e0*/  LEA.HI.X R11, R3, c[0x0][0x174], R11, 0x1, P0 ;  /* 0x00005d00030b7a11 */ /* 0x000fca00000f0c0b */
[----:B------:R-:W-:Y:S01]  /*21f0*/  @!PT LDS RZ, [RZ] ;  /* 0x00000000fffff984 */ /* 0x000fe20000000800 */
[----:B------:R-:W-:Y:S01]  /*2200*/  @!PT LDS RZ, [RZ] ;  /* 0x00000000fffff984 */ /* 0x000fe20000000800 */
[----:B------:R-:W-:Y:S01]  /*2210*/  @!PT LDS RZ, [RZ] ;  /* 0x00000000fffff984 */ /* 0x000fe20000000800 */
[----:B------:R1:W-:Y:S04]  /*2220*/  LDGSTS.E.BYPASS.LTC128B.128 [R217+0x4800], [R10.64] ;  /* 0x048000000ad97fae */ /* 0x0003e8000b901d5a */
.L_x_179:
[----:B------:R-:W-:Y:S05]  /*2230*/  BSYNC B0 ;  /* 0x0000000000007941 */ /* 0x000fea0003800000 */
.L_x_178:
        /* <DEDUP_REMOVED lines=8> */
[----:B-1----:R-:W-:Y:S02]  /*22c0*/  IMAD.MOV.U32 R10, RZ, RZ, c[0x0][0x1a4] ;  /* 0x00006900ff0a7624 */ /* 0x002fe400078e00ff */
        /* <DEDUP_REMOVED lines=9> */
.L_x_181:
[----:B------:R-:W-:Y:S05]  /*2360*/  BSYNC B0 ;  /* 0x0000000000007941 */ /* 0x000fea0003800000 */
.L_x_180:
        /* <DEDUP_REMOVED lines=19> */
.L_x_183:
[----:B------:R-:W-:Y:S05]  /*24a0*/  BSYNC B0 ;  /* 0x0000000000007941 */ /* 0x000fea0003800000 */
.L_x_182:
[----:B------:R-:W-:Y:S01]  /*24b0*/  IMAD.SHL.U32 R207, R2, 0x2, RZ ;  /* 0x0000000202cf7824 */ /* 0x000fe200078e00ff */
[----:B------:R-:W-:Y:S01]  /*24c0*/  LOP3.LUT P0, RZ, R16, 0x2, RZ, 0xc0, !PT ;  /* 0x0000000210ff7812 */ /* 0x000fe2000780c0ff */
[----:B------:R-:W-:Y:S01]  /*24d0*/  IMAD.SHL.U32 R204, R0, 0x2, RZ ;  /* 0x0000000200cc7824 */ /* 0x000fe200078e00ff */
[----:B------:R-:W-:Y:S01]  /*24e0*/  IADD3 R2, R48, 0x8, RZ ;  /* 0x0000000830027810 */ /* 0x000fe20007ffe0ff */
[----:B------:R-:W-:Y:S01]  /*24f0*/  IMAD R208, R4, 0x2, R207 ;  /* 0x0000000204d07824 */ /* 0x000fe200078e02cf */
[----:B------:R-:W-:Y:S01]  /*2500*/  LDSM.16.M88.4 R12, [R207] ;  /* 0x00000000cf0c783b */ /* 0x000fe20000000200 */
[----:B-1----:R-:W-:Y:S01]  /*2510*/  IMNMX R6, R48, UR8, PT ;  /* 0x0000000830067c17 */ /* 0x002fe2000b800200 */
[----:B------:R-:W-:Y:S01]  /*2520*/  UISETP.GE.AND UP0, UPT, UR30, 0x2, UPT ;  /* 0x000000021e00788c */ /* 0x000fe2000bf06270 */
[C---:B------:R-:W-:Y:S01]  /*2530*/  IADD3 R0, R204.reuse, 0x2000, RZ ;  /* 0x00002000cc007810 */ /* 0x040fe20007ffe0ff */
[----:B------:R-:W1:Y:S01]  /*2540*/  LDSM.16.M88.4 R24, [R204+0x2000] ;  /* 0x00200000cc18783b */ /* 0x000e620000000200 */
[----:B------:R-:W-:-:S02]  /*2550*/  IADD3 R209, R204, 0x2020, RZ ;  /* 0x00002020ccd17810 */ /* 0x000fc40007ffe0ff */
[----:B------:R-:W-:Y:S01]  /*2560*/  IMNMX R7, R2, UR8, PT ;  /* 0x0000000802077c17 */ /* 0x000fe2000b800200 */
[----:B------:R-:W5:Y:S01]  /*2570*/  LDSM.16.M88.4 R8, [R207+0x1000] ;  /* 0x00100000cf08783b */ /* 0x000f620000000200 */
[----:B------:R-:W-:Y:S01]  /*2580*/  @P0 IADD3 R209, R0, -0x20, RZ ;  /* 0xffffffe000d10810 */ /* 0x000fe20007ffe0ff */
[----:B------:R-:W-:Y:S02]  /*2590*/  IMAD.U32 R0, RZ, RZ, UR28 ;  /* 0x0000001cff007e24 */ /* 0x000fe4000f8e00ff */
[----:B------:R-:W2:Y:S01]  /*25a0*/  LDSM.16.M88.4 R56, [R204+0x2400] ;  /* 0x00240000cc38783b */ /* 0x000ea20000000200 */
[C---:B------:R-:W-:Y:S01]  /*25b0*/  IADD3 R216, R209.reuse, 0x400, RZ ;  /* 0x00000400d1d87810 */ /* 0x040fe20007ffe0ff */
[----:B------:R-:W-:Y:S01]  /*25c0*/  IMAD R0, R0, 0x80, R49 ;  /* 0x0000008000007824 */ /* 0x000fe200078e0231 */
[C---:B------:R-:W-:Y:S01]  /*25d0*/  IADD3 R215, R209.reuse, 0x800, RZ ;  /* 0x00000800d1d77810 */ /* 0x040fe20007ffe0ff */
[----:B------:R-:W3:Y:S01]  /*25e0*/  LDSM.16.M88.4 R52, [R204+0x2800] ;  /* 0x00280000cc34783b */ /* 0x000ee20000000200 */
[----:B------:R-:W-:-:S02]  /*25f0*/  IADD3 R214, R209, 0xc00, RZ ;  /* 0x00000c00d1d67810 */ /* 0x000fc40007ffe0ff */
[C---:B------:R-:W-:Y:S01]  /*2600*/  IADD3 R2, R0.reuse, 0x8, RZ ;  /* 0x0000000800027810 */ /* 0x040fe20007ffe0ff */
[----:B------:R-:W4:Y:S01]  /*2610*/  LDSM.16.M88.4 R32, [R204+0x3800] ;  /* 0x00380000cc20783b */ /* 0x000f220000000200 */
[----:B------:R-:W-:Y:S02]  /*2620*/  IADD3 R3, R0, 0x1, RZ ;  /* 0x0000000100037810 */ /* 0x000fe40007ffe0ff */
[----:B------:R-:W-:Y:S01]  /*2630*/  IADD3 R213, R209, 0x1000, RZ ;  /* 0x00001000d1d57810 */ /* 0x000fe20007ffe0ff */
[----:B------:R-:W2:Y:S01]  /*2640*/  LDSM.16.M88.4 R44, [R204+0x2c00] ;  /* 0x002c0000cc2c783b */ /* 0x000ea20000000200 */
[C---:B------:R-:W-:Y:S02]  /*2650*/  ISETP.GE.AND P5, PT, R3.reuse, R6, PT ;  /* 0x000000060300720c */ /* 0x040fe40003fa6270 */
[----:B------:R-:W-:Y:S01]  /*2660*/  ISETP.GE.AND P0, PT, R3, R7, PT ;  /* 0x000000070300720c */ /* 0x000fe20003f06270 */
[----:B------:R-:W2:Y:S01]  /*2670*/  LDSM.16.M88.4 R40, [R204+0x3000] ;  /* 0x00300000cc28783b */ /* 0x000ea20000000200 */
[----:B------:R-:W-:-:S02]  /*2680*/  IADD3 R212, R209, 0x1400, RZ ;  /* 0x00001400d1d47810 */ /* 0x000fc40007ffe0ff */
[C---:B------:R-:W-:Y:S01]  /*2690*/  IADD3 R211, R209.reuse, 0x1800, RZ ;  /* 0x00001800d1d37810 */ /* 0x040fe20007ffe0ff */
[----:B------:R-:W2:Y:S01]  /*26a0*/  LDSM.16.M88.4 R36, [R204+0x3400] ;  /* 0x00340000cc24783b */ /* 0x000ea20000000200 */
[----:B------:R-:W-:-:S03]  /*26b0*/  IADD3 R210, R209, 0x1c00, RZ ;  /* 0x00001c00d1d27810 */ /* 0x000fc60007ffe0ff */
[----:B------:R-:W2:Y:S04]  /*26c0*/  LDSM.16.M88.4 R28, [R204+0x3c00] ;  /* 0x003c0000cc1c783b */ /* 0x000ea80000000200 */
[----:B------:R-:W-:Y:S04]  /*26d0*/  LDSM.16.M88.4 R20, [R208] ;  /* 0x00000000d014783b */ /* 0x000fe80000000200 */
[----:B------:R-:W3:Y:S01]  /*26e0*/  LDSM.16.M88.4 R60, [R209+0x400] ;  /* 0x00040000d13c783b */ /* 0x000ee20000000200 */
[-C--:B-1----:R-:W-:Y:S03]  /*26f0*/  HMMA.16816.F32 R168, R12, R24.reuse, RZ ;  /* 0x000000180ca8723c */ /* 0x082fe600000018ff */
[----:B------:R-:W-:Y:S04]  /*2700*/  LDSM.16.M88.4 R16, [R208+0x1000] ;  /* 0x00100000d010783b */ /* 0x000fe80000000200 */
[----:B------:R-:W1:Y:S01]  /*2710*/  LDSM.16.M88.4 R80, [R209] ;  /* 0x00000000d150783b */ /* 0x000e620000000200 */
[C---:B-----5:R-:W-:Y:S03]  /*2720*/  HMMA.16816.F32 R172, R8.reuse, R24, RZ ;  /* 0x0000001808ac723c */ /* 0x060fe600000018ff */
[----:B------:R-:W0:Y:S05]  /*2730*/  LDGDEPBAR ;  /* 0x00000000000079af */ /* 0x000e2a0000000000 */
[-C--:B------:R-:W-:Y:S08]  /*2740*/  HMMA.16816.F32 R68, R8, R26.reuse, RZ ;  /* 0x0000001a0844723c */ /* 0x080ff000000018ff */
[C---:B------:R-:W-:Y:S08]  /*2750*/  HMMA.16816.F32 R72, R12.reuse, R26, RZ ;  /* 0x0000001a0c48723c */ /* 0x040ff000000018ff */
[-C--:B--2---:R-:W-:Y:S08]  /*2760*/  HMMA.16816.F32 R24, R12, R56.reuse, RZ ;  /* 0x000000380c18723c */ /* 0x084ff000000018ff */
[C---:B------:R-:W-:Y:S08]  /*2770*/  HMMA.16816.F32 R64, R8.reuse, R56, RZ ;  /* 0x000000380840723c */ /* 0x040ff000000018ff */
[C---:B---3--:R-:W-:Y:S08]  /*2780*/  HMMA.16816.F32 R92, R8.reuse, R52, RZ ;  /* 0x00000034085c723c */ /* 0x048ff000000018ff */
[C---:B----4-:R-:W-:Y:S08]  /*2790*/  HMMA.16816.F32 R156, R8.reuse, R32, RZ ;  /* 0x00000020089c723c */ /* 0x050ff000000018ff */
        /* <DEDUP_REMOVED lines=15> */
[----:B------:R-:W-:Y:S01]  /*2890*/  HMMA.16816.F32 R160, R12, R30, RZ ;  /* 0x0000001e0ca0723c */ /* 0x000fe200000018ff */
[----:B------:R-:W2:Y:S07]  /*28a0*/  LDSM.16.M88.4 R12, [R209+0x800] ;  /* 0x00080000d10c783b */ /* 0x000eae0000000200 */
[----:B------:R-:W-:Y:S08]  /*28b0*/  HMMA.16816.F32 R32, R20, R60, R24 ;  /* 0x0000003c1420723c */ /* 0x000ff00000001818 */
[----:B-1----:R-:W-:Y:S08]  /*28c0*/  HMMA.16816.F32 R24, R16, R82, R68 ;  /* 0x000000521018723c */ /* 0x002ff00000001844 */
[C---:B------:R-:W-:Y:S08]  /*28d0*/  HMMA.16816.F32 R128, R8.reuse, R40, RZ ;  /* 0x000000280880723c */ /* 0x040ff000000018ff */
[----:B------:R-:W-:Y:S08]  /*28e0*/  HMMA.16816.F32 R132, R8, R42, RZ ;  /* 0x0000002a0884723c */ /* 0x000ff000000018ff */
[----:B------:R-:W-:Y:S08]  /*28f0*/  HMMA.16816.F32 R40, R20, R82, R72 ;  /* 0x000000521428723c */ /* 0x000ff00000001848 */
[C---:B------:R-:W-:Y:S08]  /*2900*/  HMMA.16816.F32 R108, R8.reuse, R44, RZ ;  /* 0x0000002c086c723c */ /* 0x040ff000000018ff */
[C---:B------:R-:W-:Y:S08]  /*2910*/  HMMA.16816.F32 R144, R8.reuse, R36, RZ ;  /* 0x000000240890723c */ /* 0x040ff000000018ff */
[C---:B------:R-:W-:Y:S08]  /*2920*/  HMMA.16816.F32 R180, R8.reuse, R28, RZ ;  /* 0x0000001c08b4723c */ /* 0x040ff000000018ff */
[C---:B------:R-:W-:Y:S08]  /*2930*/  HMMA.16816.F32 R116, R8.reuse, R46, RZ ;  /* 0x0000002e0874723c */ /* 0x040ff000000018ff */
[C---:B------:R-:W-:Y:S08]  /*2940*/  HMMA.16816.F32 R148, R8.reuse, R38, RZ ;  /* 0x000000260894723c */ /* 0x040ff000000018ff */
[----:B------:R-:W-:Y:S01]  /*2950*/  HMMA.16816.F32 R184, R8, R30, RZ ;  /* 0x0000001e08b8723c */ /* 0x000fe200000018ff */
[----:B------:R-:W1:Y:S06]  /*2960*/  LDSM.16.M88.4 R28, [R209+0xc00] ;  /* 0x000c0000d11c783b */ /* 0x000e6c0000000200 */
[C---:B------:R-:W-:Y:S01]  /*2970*/  IADD3 R9, R48.reuse, 0x48, RZ ;  /* 0x0000004830097810 */ /* 0x040fe20007ffe0ff */
[----:B------:R-:W-:Y:S01]  /*2980*/  HMMA.16816.F32 R44, R16, R60, R64 ;  /* 0x0000003c102c723c */ /* 0x000fe20000001840 */
[----:B------:R-:W-:-:S02]  /*2990*/  IADD3 R8, R48, 0x40, RZ ;  /* 0x0000004030087810 */ /* 0x000fc40007ffe0ff */
[----:B------:R-:W-:Y:S02]  /*29a0*/  IMNMX R9, R9, UR8, PT ;  /* 0x0000000809097c17 */ /* 0x000fe4000b800200 */
[----:B------:R-:W-:Y:S02]  /*29b0*/  IMNMX R8, R8, UR8, PT ;  /* 0x0000000808087c17 */ /* 0x000fe4000b800200 */
[-C--:B------:R-:W-:Y:S01]  /*29c0*/  ISETP.GE.AND P3, PT, R2, R9.reuse, PT ;  /* 0x000000090200720c */ /* 0x080fe20003f66270 */
[----:B------:R-:W-:Y:S01]  /*29d0*/  HMMA.16816.F32 R48, R16, R62, R76 ;  /* 0x0000003e1030723c */ /* 0x000fe2000000184c */
[----:B------:R-:W-:Y:S02]  /*29e0*/  IADD3 R10, R0, 0x9, RZ ;  /* 0x00000009000a7810 */ /* 0x000fe40007ffe0ff */
[C---:B------:R-:W-:Y:S02]  /*29f0*/  ISETP.GE.AND P4, PT, R3.reuse, R8, PT ;  /* 0x000000080300720c */ /* 0x040fe40003f86270 */
[----:B------:R-:W-:-:S02]  /*2a00*/  ISETP.GE.AND P1, PT, R3, R9, PT ;  /* 0x000000090300720c */ /* 0x000fc40003f26270 */
[----:B------:R-:W-:Y:S01]  /*2a10*/  FSEL R78, R26, -INF , !P3 ;  /* 0xff8000001a4e7808 */ /* 0x000fe20005800000 */
[C---:B------:R-:W-:Y:S01]  /*2a20*/  HMMA.16816.F32 R60, R20.reuse, R62, R56 ;  /* 0x0000003e143c723c */ /* 0x040fe20000001838 */
[-C--:B------:R-:W-:Y:S02]  /*2a30*/  ISETP.GE.AND P6, PT, R2, R8.reuse, PT ;  /* 0x000000080200720c */ /* 0x080fe40003fc6270 */
[C---:B------:R-:W-:Y:S02]  /*2a40*/  ISETP.GE.AND P2, PT, R10.reuse, R8, PT ;  /* 0x000000080a00720c */ /* 0x040fe40003f46270 */
[----:B------:R-:W-:Y:S02]  /*2a50*/  ISETP.GE.AND P3, PT, R10, R9, PT ;  /* 0x000000090a00720c */ /* 0x000fe40003f66270 */
[----:B------:R-:W-:Y:S01]  /*2a60*/  IADD3 R3, R0, 0x10, RZ ;  /* 0x0000001000037810 */ /* 0x000fe20007ffe0ff */
[----:B--2---:R-:W-:Y:S01]  /*2a70*/  HMMA.16816.F32 R36, R20, R12, R88 ;  /* 0x0000000c1424723c */ /* 0x004fe20000001858 */
[----:B------:R-:W-:-:S02]  /*2a80*/  FSEL R74, R24, -INF , !P6 ;  /* 0xff800000184a7808 */ /* 0x000fc40007000000 */
[----:B------:R-:W-:Y:S02]  /*2a90*/  FSEL R75, R25, -INF , !P2 ;  /* 0xff800000194b7808 */ /* 0x000fe40005000000 */
[----:B------:R-:W-:Y:S02]  /*2aa0*/  FSEL R76, R27, -INF , !P3 ;  /* 0xff8000001b4c7808 */ /* 0x000fe40005800000 */
[CC--:B------:R-:W-:Y:S01]  /*2ab0*/  ISETP.GE.AND P6, PT, R2.reuse, R6.reuse, PT ;  /* 0x000000060200720c */ /* 0x0c0fe20003fc6270 */
[----:B------:R-:W2:Y:S01]  /*2ac0*/  LDSM.16.M88.4 R24, [R209+0x1000] ;  /* 0x00100000d118783b */ /* 0x000ea20000000200 */
[----:B------:R-:W-:Y:S01]  /*2ad0*/  ISETP.GE.AND P2, PT, R2, R7, PT ;  /* 0x000000070200720c */ /* 0x000fe20003f46270 */
[----:B------:R-:W-:Y:S01]  /*2ae0*/  HMMA.16816.F32 R52, R20, R14, R52 ;  /* 0x0000000e1434723c */ /* 0x000fe20000001834 */
[----:B------:R-:W-:Y:S02]  /*2af0*/  ISETP.GE.AND P3, PT, R3, R6, PT ;  /* 0x000000060300720c */ /* 0x000fe40003f66270 */
[----:B------:R-:W-:-:S02]  /*2b00*/  FSEL R65, R40, -INF , !P6 ;  /* 0xff80000028417808 */ /* 0x000fc40007000000 */
[----:B------:R-:W-:Y:S02]  /*2b10*/  FSEL R188, R42, -INF , !P2 ;  /* 0xff8000002abc7808 */ /* 0x000fe40005000000 */
[----:B------:R-:W-:Y:S01]  /*2b20*/  FSEL R69, R32, -INF , !P3 ;  /* 0xff80000020457808 */ /* 0x000fe20005800000 */
[----:B-1----:R-:W-:Y:S01]  /*2b30*/  HMMA.16816.F32 R56, R20, R30, R104 ;  /* 0x0000001e1438723c */ /* 0x002fe20000001868 */
        /* <DEDUP_REMOVED lines=13> */
[----:B------:R-:W-:Y:S01]  /*2c10*/  HMMA.16816.F32 R32, R16, R12, R92 ;  /* 0x0000000c1020723c */ /* 0x000fe2000000185c */
[----:B------:R-:W-:Y:S02]  /*2c20*/  ISETP.GE.AND P2, PT, R2, R9, PT ;  /* 0x000000090200720c */ /* 0x000fe40003f46270 */
[----:B------:R-:W-:Y:S02]  /*2c30*/  ISETP.GE.AND P3, PT, R10, R7, PT ;  /* 0x000000070a00720c */ /* 0x000fe40003f66270 */
[----:B------:R-:W-:-:S02]  /*2c40*/  IADD3 R2, R0, 0x18, RZ ;  /* 0x0000001800027810 */ /* 0x000fc40007ffe0ff */
[----:B------:R-:W-:Y:S02]  /*2c50*/  FSEL R87, R43, -INF , !P3 ;  /* 0xff8000002b577808 */ /* 0x000fe40005800000 */
[----:B------:R-:W-:Y:S02]  /*2c60*/  ISETP.GE.AND P6, PT, R10, R6, PT ;  /* 0x000000060a00720c */ /* 0x000fe40003fc6270 */
[----:B------:R-:W-:Y:S02]  /*2c70*/  ISETP.GE.AND P3, PT, R2, R9, PT ;  /* 0x000000090200720c */ /* 0x000fe40003f66270 */
[----:B------:R-:W-:Y:S02]  /*2c80*/  IADD3 R10, R0, 0x19, RZ ;  /* 0x00000019000a7810 */ /* 0x000fe40007ffe0ff */
[----:B------:R-:W-:Y:S02]  /*2c90*/  FSEL R79, R47, -INF , !P2 ;  /* 0xff8000002f4f7808 */ /* 0x000fe40005000000 */
[----:B------:R-:W-:Y:S01]  /*2ca0*/  FSEL R64, R41, -INF , !P6 ;  /* 0xff80000029407808 */ /* 0x000fe20007000000 */
[----:B------:R-:W-:Y:S01]  /*2cb0*/  HMMA.16816.F32 R44, R16, R14, R96 ;  /* 0x0000000e102c723c */ /* 0x000fe20000001860 */
[----:B------:R-:W-:Y:S01]  /*2cc0*/  FSEL R77, R50, -INF , !P3 ;  /* 0xff800000324d7808 */ /* 0x000fe20005800000 */
[----:B------:R-:W1:Y:S01]  /*2cd0*/  LDSM.16.M88.4 R12, [R209+0x1400] ;  /* 0x00140000d10c783b */ /* 0x000e620000000200 */
[----:B------:R-:W-:-:S02]  /*2ce0*/  ISETP.GE.AND P6, PT, R2, R8, PT ;  /* 0x000000080200720c */ /* 0x000fc40003fc6270 */
[C---:B------:R-:W-:Y:S02]  /*2cf0*/  ISETP.GE.AND P2, PT, R10.reuse, R8, PT ;  /* 0x000000080a00720c */ /* 0x040fe40003f46270 */
[----:B------:R-:W-:Y:S01]  /*2d00*/  ISETP.GE.AND P3, PT, R10, R9, PT ;  /* 0x000000090a00720c */ /* 0x000fe20003f66270 */
[----:B------:R-:W-:Y:S01]  /*2d10*/  HMMA.16816.F32 R40, R20, R28, R100 ;  /* 0x0000001c1428723c */ /* 0x000fe20000001864 */
[----:B------:R-:W-:Y:S02]  /*2d20*/  IADD3 R3, R0, 0x20, RZ ;  /* 0x0000002000037810 */ /* 0x000fe40007ffe0ff */
[----:B------:R-:W-:Y:S02]  /*2d30*/  FSEL R70, R48, -INF , !P6 ;  /* 0xff80000030467808 */ /* 0x000fe40007000000 */
[----:B------:R-:W-:Y:S02]  /*2d40*/  FSEL R71, R49, -INF , !P2 ;  /* 0xff80000031477808 */ /* 0x000fe40005000000 */
[----:B------:R-:W-:-:S02]  /*2d50*/  FSEL R83, R51, -INF , !P3 ;  /* 0xff80000033537808 */ /* 0x000fc40005800000 */
[CC--:B------:R-:W-:Y:S01]  /*2d60*/  ISETP.GE.AND P6, PT, R2.reuse, R6.reuse, PT ;  /* 0x000000060200720c */ /* 0x0c0fe20003fc6270 */
[----:B------:R-:W-:Y:S01]  /*2d70*/  HMMA.16816.F32 R48, R16, R30, R116 ;  /* 0x0000001e1030723c */ /* 0x000fe20000001874 */
[----:B------:R-:W-:Y:S02]  /*2d80*/  ISETP.GE.AND P2, PT, R2, R7, PT ;  /* 0x000000070200720c */ /* 0x000fe40003f46270 */
[----:B------:R-:W-:Y:S02]  /*2d90*/  ISETP.GE.AND P3, PT, R3, R6, PT ;  /* 0x000000060300720c */ /* 0x000fe40003f66270 */
[----:B------:R-:W-:Y:S02]  /*2da0*/  FSEL R94, R60, -INF , !P6 ;  /* 0xff8000003c5e7808 */ /* 0x000fe40007000000 */
[----:B------:R-:W-:Y:S02]  /*2db0*/  FSEL R96, R62, -INF , !P2 ;  /* 0xff8000003e607808 */ /* 0x000fe40005000000 */
[----:B------:R-:W-:-:S02]  /*2dc0*/  FSEL R193, R36, -INF , !P3 ;  /* 0xff80000024c17808 */ /* 0x000fc40005800000 */
[C---:B------:R-:W-:Y:S02]  /*2dd0*/  ISETP.GE.AND P2, PT, R3.reuse, R7, PT ;  /* 0x000000070300720c */ /* 0x040fe40003f46270 */
[C---:B------:R-:W-:Y:S02]  /*2de0*/  ISETP.GE.AND P6, PT, R3.reuse, R8, PT ;  /* 0x000000080300720c */ /* 0x040fe40003fc6270 */
[----:B------:R-:W-:Y:S02]  /*2df0*/  ISETP.GE.AND P3, PT, R3, R9, PT ;  /* 0x000000090300720c */ /* 0x000fe40003f66270 */
[----:B------:R-:W-:Y:S02]  /*2e00*/  IADD3 R2, R0, 0x21, RZ ;  /* 0x0000002100027810 */ /* 0x000fe40007ffe0ff */
[----:B------:R-:W-:Y:S02]  /*2e10*/  FSEL R195, R38, -INF , !P2 ;  /* 0xff80000026c37808 */ /* 0x000fe40005000000 */
[----:B------:R-:W-:-:S02]  /*2e20*/  FSEL R191, R32, -INF , !P6 ;  /* 0xff80000020bf7808 */ /* 0x000fc40007000000 */
[----:B------:R-:W-:Y:S02]  /*2e30*/  FSEL R102, R34, -INF , !P3 ;  /* 0xff80000022667808 */ /* 0x000fe40005800000 */
[C---:B------:R-:W-:Y:S02]  /*2e40*/  ISETP.GE.AND P2, PT, R2.reuse, R6, PT ;  /* 0x000000060200720c */ /* 0x040fe40003f46270 */
[C---:B------:R-:W-:Y:S02]  /*2e50*/  ISETP.GE.AND P6, PT, R2.reuse, R7, PT ;  /* 0x000000070200720c */ /* 0x040fe40003fc6270 */
[----:B------:R-:W-:Y:S02]  /*2e60*/  ISETP.GE.AND P3, PT, R2, R8, PT ;  /* 0x000000080200720c */ /* 0x000fe40003f66270 */
[----:B------:R-:W-:Y:S02]  /*2e70*/  FSEL R192, R37, -INF , !P2 ;  /* 0xff80000025c07808 */ /* 0x000fe40005000000 */
[----:B------:R-:W-:-:S02]  /*2e80*/  FSEL R194, R39, -INF , !P6 ;  /* 0xff80000027c27808 */ /* 0x000fc40007000000 */
[----:B------:R-:W-:Y:S01]  /*2e90*/  FSEL R99, R33, -INF , !P3 ;  /* 0xff80000021637808 */ /* 0x000fe20005800000 */
[C---:B------:R-:W-:Y:S01]  /*2ea0*/  HMMA.16816.F32 R36, R16.reuse, R28, R108 ;  /* 0x0000001c1024723c */ /* 0x040fe2000000186c */
[----:B------:R-:W-:Y:S02]  /*2eb0*/  ISETP.GE.AND P2, PT, R2, R9, PT ;  /* 0x000000090200720c */ /* 0x000fe40003f46270 */
[C---:B------:R-:W-:Y:S02]  /*2ec0*/  ISETP.GE.AND P6, PT, R10.reuse, R6, PT ;  /* 0x000000060a00720c */ /* 0x040fe40003fc6270 */
[----:B------:R-:W-:Y:S02]  /*2ed0*/  ISETP.GE.AND P3, PT, R10, R7, PT ;  /* 0x000000070a00720c */ /* 0x000fe40003f66270 */
[C---:B------:R-:W-:Y:S01]  /*2ee0*/  IADD3 R2, R0.reuse, 0x28, RZ ;  /* 0x0000002800027810 */ /* 0x040fe20007ffe0ff */
[----:B--2---:R-:W-:Y:S01]  /*2ef0*/  HMMA.16816.F32 R28, R16, R24, R128 ;  /* 0x00000018101c723c */ /* 0x004fe20000001880 */
[----:B------:R-:W-:-:S02]  /*2f00*/  IADD3 R10, R0, 0x29, RZ ;  /* 0x00000029000a7810 */ /* 0x000fc40007ffe0ff */
[----:B------:R-:W-:Y:S02]  /*2f10*/  FSEL R103, R35, -INF , !P2 ;  /* 0xff80000023677808 */ /* 0x000fe40005000000 */
[----:B------:R-:W-:Y:S02]  /*2f20*/  FSEL R86, R61, -INF , !P6 ;  /* 0xff8000003d567808 */ /* 0x000fe40007000000 */
[----:B------:R-:W-:Y:S01]  /*2f30*/  FSEL R95, R63, -INF , !P3 ;  /* 0xff8000003f5f7808 */ /* 0x000fe20005800000 */
[----:B------:R-:W-:Y:S01]  /*2f40*/  HMMA.16816.F32 R32, R20, R24, R112 ;  /* 0x000000181420723c */ /* 0x000fe20000001870 */
[CC--:B------:R-:W-:Y:S02]  /*2f50*/  ISETP.GE.AND P6, PT, R2.reuse, R8.reuse, PT ;  /* 0x000000080200720c */ /* 0x0c0fe40003fc6270 */
[----:B------:R-:W-:Y:S02]  /*2f60*/  ISETP.GE.AND P3, PT, R2, R9, PT ;  /* 0x000000090200720c */ /* 0x000fe40003f66270 */
[----:B------:R-:W-:-:S02]  /*2f70*/  ISETP.GE.AND P2, PT, R10, R8, PT ;  /* 0x000000080a00720c */ /* 0x000fc40003f46270 */
[----:B------:R-:W-:Y:S02]  /*2f80*/  FSEL R97, R44, -INF , !P6 ;  /* 0xff8000002c617808 */ /* 0x000fe40007000000 */
[----:B------:R-:W-:Y:S02]  /*2f90*/  FSEL R101, R46, -INF , !P3 ;  /* 0xff8000002e657808 */ /* 0x000fe40005800000 */
[----:B------:R-:W-:Y:S02]  /*2fa0*/  FSEL R98, R45, -INF , !P2 ;  /* 0xff8000002d627808 */ /* 0x000fe40005000000 */
[----:B------:R-:W-:Y:S02]  /*2fb0*/  ISETP.GE.AND P6, PT, R2, R6, PT ;  /* 0x000000060200720c */ /* 0x000fe40003fc6270 */
[----:B------:R-:W-:Y:S02]  /*2fc0*/  ISETP.GE.AND P3, PT, R10, R9, PT ;  /* 0x000000090a00720c */ /* 0x000fe40003f66270 */
[----:B------:R-:W-:-:S02]  /*2fd0*/  ISETP.GE.AND P2, PT, R2, R7, PT ;  /* 0x000000070200720c */ /* 0x000fc40003f46270 */
[----:B------:R-:W-:Y:S02]  /*2fe0*/  IADD3 R2, R0, 0x30, RZ ;  /* 0x0000003000027810 */ /* 0x000fe40007ffe0ff */
[----:B------:R-:W-:Y:S02]  /*2ff0*/  FSEL R100, R47, -INF , !P3 ;  /* 0xff8000002f647808 */ /* 0x000fe40005800000 */
[----:B------:R-:W-:Y:S01]  /*3000*/  ISETP.GE.AND P3, PT, R2, R6, PT ;  /* 0x000000060200720c */ /* 0x000fe20003f66270 */
[----:B------:R-:W-:Y:S01]  /*3010*/  HMMA.16816.F32 R44, R16, R26, R132 ;  /* 0x0000001a102c723c */ /* 0x000fe20000001884 */
[----:B------:R-:W-:Y:S02]  /*3020*/  IADD3 R3, R0, 0x31, RZ ;  /* 0x0000003100037810 */ /* 0x000fe40007ffe0ff */
[----:B------:R-:W-:Y:S02]  /*3030*/  FSEL R197, R40, -INF , !P3 ;  /* 0xff80000028c57808 */ /* 0x000fe40005800000 */
[----:B------:R-:W-:-:S02]  /*3040*/  ISETP.GE.AND P3, PT, R2, R9, PT ;  /* 0x000000090200720c */ /* 0x000fc40003f66270 */
[----:B------:R-:W-:Y:S02]  /*3050*/  FSEL R106, R52, -INF , !P6 ;  /* 0xff800000346a7808 */ /* 0x000fe40007000000 */
[----:B------:R-:W-:Y:S02]  /*3060*/  FSEL R118, R38, -INF , !P3 ;  /* 0xff80000026767808 */ /* 0x000fe40005800000 */
[----:B------:R-:W-:Y:S02]  /*3070*/  FSEL R109, R54, -INF , !P2 ;  /* 0xff800000366d7808 */ /* 0x000fe40005000000 */
[CC--:B------:R-:W-:Y:S02]  /*3080*/  ISETP.GE.AND P6, PT, R2.reuse, R8.reuse, PT ;  /* 0x000000080200720c */ /* 0x0c0fe40003fc6270 */
[----:B------:R-:W-:Y:S02]  /*3090*/  ISETP.GE.AND P3, PT, R3, R8, PT ;  /* 0x000000080300720c */ /* 0x000fe40003f66270 */
[----:B------:R-:W-:-:S02]  /*30a0*/  ISETP.GE.AND P2, PT, R2, R7, PT ;  /* 0x000000070200720c */ /* 0x000fc40003f46270 */
[----:B------:R-:W-:Y:S02]  /*30b0*/  FSEL R116, R36, -INF , !P6 ;  /* 0xff80000024747808 */ /* 0x000fe40007000000 */
[----:B------:R-:W-:Y:S02]  /*30c0*/  FSEL R111, R37, -INF , !P3 ;  /* 0xff800000256f7808 */ /* 0x000fe40005800000 */
[----:B------:R-:W-:Y:S02]  /*30d0*/  FSEL R198, R42, -INF , !P2 ;  /* 0xff8000002ac67808 */ /* 0x000fe40005000000 */
[CC--:B------:R-:W-:Y:S02]  /*30e0*/  ISETP.GE.AND P6, PT, R3.reuse, R7.reuse, PT ;  /* 0x000000070300720c */ /* 0x0c0fe40003fc6270 */
[----:B------:R-:W-:Y:S02]  /*30f0*/  ISETP.GE.AND P3, PT, R10, R7, PT ;  /* 0x000000070a00720c */ /* 0x000fe40003f66270 */
[----:B------:R-:W-:-:S02]  /*3100*/  ISETP.GE.AND P2, PT, R3, R6, PT ;  /* 0x000000060300720c */ /* 0x000fc40003f46270 */
[----:B------:R-:W-:Y:S02]  /*3110*/  IADD3 R2, R0, 0x38, RZ ;  /* 0x0000003800027810 */ /* 0x000fe40007ffe0ff */
[----:B------:R-:W-:Y:S02]  /*3120*/  FSEL R199, R43, -INF , !P6 ;  /* 0xff8000002bc77808 */ /* 0x000fe40007000000 */
[----:B------:R-:W-:Y:S02]  /*3130*/  FSEL R105, R55, -INF , !P3 ;  /* 0xff80000037697808 */ /* 0x000fe40005800000 */
[----:B------:R-:W-:Y:S02]  /*3140*/  FSEL R196, R41, -INF , !P2 ;  /* 0xff80000029c47808 */ /* 0x000fe40005000000 */
[----:B------:R-:W-:Y:S01]  /*3150*/  ISETP.GE.AND P6, PT, R10, R6, PT ;  /* 0x000000060a00720c */ /* 0x000fe20003fc6270 */
[----:B-1----:R-:W-:Y:S01]  /*3160*/  HMMA.16816.F32 R40, R20, R12, R124 ;  /* 0x0000000c1428723c */ /* 0x002fe2000000187c */
[----:B------:R-:W-:-:S02]  /*3170*/  ISETP.GE.AND P3, PT, R2, R9, PT ;  /* 0x000000090200720c */ /* 0x000fc40003f66270 */
        /* <DEDUP_REMOVED lines=14> */
[----:B------:R-:W-:-:S02]  /*3260*/  ISETP.GE.AND P6, PT, R2, R6, PT ;  /* 0x000000060200720c */ /* 0x000fc40003fc6270 */
[----:B------:R-:W-:Y:S02]  /*3270*/  FSEL R108, R49, -INF , !P2 ;  /* 0xff800000316c7808 */ /* 0x000fe40005000000 */
[----:B------:R-:W-:Y:S01]  /*3280*/  ISETP.GE.AND P3, PT, R3, R6, PT ;  /* 0x000000060300720c */ /* 0x000fe20003f66270 */
[----:B------:R-:W-:Y:S01]  /*3290*/  HMMA.16816.F32 R48, R20, R80, R168 ;  /* 0x000000501430723c */ /* 0x000fe200000018a8 */
[----:B------:R-:W-:Y:S02]  /*32a0*/  ISETP.GE.AND P2, PT, R2, R7, PT ;  /* 0x000000070200720c */ /* 0x000fe40003f46270 */
[----:B------:R-:W-:Y:S02]  /*32b0*/  FSEL R115, R56, -INF , !P6 ;  /* 0xff80000038737808 */ /* 0x000fe40007000000 */
[----:B------:R-:W-:Y:S02]  /*32c0*/  FSEL R200, R32, -INF , !P3 ;  /* 0xff80000020c87808 */ /* 0x000fe40005800000 */
[----:B------:R-:W-:-:S02]  /*32d0*/  FSEL R119, R58, -INF , !P2 ;  /* 0xff8000003a777808 */ /* 0x000fc40005000000 */
[C---:B------:R-:W-:Y:S02]  /*32e0*/  ISETP.GE.AND P6, PT, R3.reuse, R8, PT ;  /* 0x000000080300720c */ /* 0x040fe40003fc6270 */
[C---:B------:R-:W-:Y:S02]  /*32f0*/  ISETP.GE.AND P3, PT, R3.reuse, R9, PT ;  /* 0x000000090300720c */ /* 0x040fe40003f66270 */
[----:B------:R-:W-:Y:S02]  /*3300*/  IADD3 R2, R0, 0x41, RZ ;  /* 0x0000004100027810 */ /* 0x000fe40007ffe0ff */
[----:B------:R-:W-:Y:S02]  /*3310*/  ISETP.GE.AND P2, PT, R3, R7, PT ;  /* 0x000000070300720c */ /* 0x000fe40003f46270 */
        /* <DEDUP_REMOVED lines=8> */
[----:B------:R-:W-:Y:S02]  /*33a0*/  FSEL R134, R33, -INF , !P2 ;  /* 0xff80000021867808 */ /* 0x000fe40005000000 */
[C---:B------:R-:W-:Y:S01]  /*33b0*/  ISETP.GE.AND P6, PT, R10.reuse, R6, PT ;  /* 0x000000060a00720c */ /* 0x040fe20003fc6270 */
[----:B------:R-:W-:Y:S01]  /*33c0*/  HMMA.16816.F32 R32, R16, R12, R144 ;  /* 0x0000000c1020723c */ /* 0x000fe20000001890 */
[----:B------:R-:W-:Y:S02]  /*33d0*/  ISETP.GE.AND P3, PT, R10, R7, PT ;  /* 0x000000070a00720c */ /* 0x000fe40003f66270 */
[----:B------:R-:W-:Y:S02]  /*33e0*/  ISETP.GE.AND P2, PT, R2, R9, PT ;  /* 0x000000090200720c */ /* 0x000fe40003f46270 */
[C---:B------:R-:W-:Y:S02]  /*33f0*/  IADD3 R2, R0.reuse, 0x48, RZ ;  /* 0x0000004800027810 */ /* 0x040fe40007ffe0ff */
[----:B------:R-:W-:-:S02]  /*3400*/  IADD3 R10, R0, 0x49, RZ ;  /* 0x00000049000a7810 */ /* 0x000fc40007ffe0ff */
[----:B------:R-:W-:Y:S02]  /*3410*/  FSEL R113, R57, -INF , !P6 ;  /* 0xff80000039717808 */ /* 0x000fe40007000000 */
[----:B------:R-:W-:Y:S02]  /*3420*/  FSEL R117, R59, -INF , !P3 ;  /* 0xff8000003b757808 */ /* 0x000fe40005800000 */
[----:B------:R-:W-:Y:S01]  /*3430*/  FSEL R129, R31, -INF , !P2 ;  /* 0xff8000001f817808 */ /* 0x000fe20005000000 */
[----:B------:R-:W-:Y:S01]  /*3440*/  HMMA.16816.F32 R56, R20, R14, R136 ;  /* 0x0000000e1438723c */ /* 0x000fe20000001888 */
[----:B------:R-:W-:Y:S01]  /*3450*/  ISETP.GE.AND P3, PT, R2, R9, PT ;  /* 0x000000090200720c */ /* 0x000fe20003f66270 */
[----:B------:R-:W2:Y:S01]  /*3460*/  LDSM.16.M88.4 R12, [R209+0x1c00] ;  /* 0x001c0000d10c783b */ /* 0x000ea20000000200 */
[----:B------:R-:W-:Y:S01]  /*3470*/  ISETP.GE.AND P2, PT, R10, R8, PT ;  /* 0x000000080a00720c */ /* 0x000fe20003f46270 */
[----:B------:R-:W-:-:S04]  /*3480*/  DEPBAR.LE SB0, 0x0 ;  /* 0x000080000000791a */ /* 0x000fc80000000000 */
[----:B------:R-:W-:Y:S01]  /*3490*/  FSEL R126, R46, -INF , !P3 ;  /* 0xff8000002e7e7808 */ /* 0x000fe20005800000 */
[----:B-1----:R-:W-:Y:S01]  /*34a0*/  HMMA.16816.F32 R28, R16, R24, R156 ;  /* 0x00000018101c723c */ /* 0x002fe2000000189c */
[----:B------:R-:W-:Y:S01]  /*34b0*/  FSEL R123, R45, -INF , !P2 ;  /* 0xff8000002d7b7808 */ /* 0x000fe20005000000 */
[----:B------:R-:W-:Y:S01]  /*34c0*/  BAR.SYNC.DEFER_BLOCKING 0x0 ;  /* 0x0000000000007b1d */ /* 0x000fe20000010000 */
[----:B------:R-:W-:Y:S02]  /*34d0*/  ISETP.GE.AND P6, PT, R2, R8, PT ;  /* 0x000000080200720c */ /* 0x000fe40003fc6270 */
[----:B------:R-:W-:Y:S02]  /*34e0*/  ISETP.GE.AND P3, PT, R10, R9, PT ;  /* 0x000000090a00720c */ /* 0x000fe40003f66270 */
[----:B------:R-:W-:Y:S02]  /*34f0*/  ISETP.GE.AND P2, PT, R2, R7, PT ;  /* 0x000000070200720c */ /* 0x000fe40003f46270 */
[----:B------:R-:W-:-:S02]  /*3500*/  IADD3 R3, R0, 0x50, RZ ;  /* 0x0000005000037810 */ /* 0x000fc40007ffe0ff */
[----:B------:R-:W-:Y:S02]  /*3510*/  FSEL R122, R44, -INF , !P6 ;  /* 0xff8000002c7a7808 */ /* 0x000fe40007000000 */
[----:B------:R-:W-:Y:S02]  /*3520*/  FSEL R125, R47, -INF , !P3 ;  /* 0xff8000002f7d7808 */ /* 0x000fe40005800000 */
[----:B------:R-:W-:Y:S01]  /*3530*/  FSEL R133, R54, -INF , !P2 ;  /* 0xff80000036857808 */ /* 0x000fe20005000000 */
[----:B------:R-:W-:Y:S01]  /*3540*/  HMMA.16816.F32 R44, R20, R24, R140 ;  /* 0x00000018142c723c */ /* 0x000fe2000000188c */
[-C--:B------:R-:W-:Y:S02]  /*3550*/  ISETP.GE.AND P6, PT, R2, R6.reuse, PT ;  /* 0x000000060200720c */ /* 0x080fe40003fc6270 */
        /* <DEDUP_REMOVED lines=11> */
[----:B------:R-:W-:Y:S02]  /*3610*/  FSEL R145, R41, -INF , !P2 ;  /* 0xff80000029917808 */ /* 0x000fe40005000000 */
[C---:B------:R-:W-:Y:S02]  /*3620*/  ISETP.GE.AND P6, PT, R2.reuse, R7, PT ;  /* 0x000000070200720c */ /* 0x040fe40003fc6270 */
[----:B------:R-:W-:-:S02]  /*3630*/  ISETP.GE.AND P3, PT, R2, R8, PT ;  /* 0x000000080200720c */ /* 0x000fc40003f66270 */
[----:B------:R-:W-:Y:S02]  /*3640*/  ISETP.GE.AND P2, PT, R2, R9, PT ;  /* 0x000000090200720c */ /* 0x000fe40003f46270 */
[----:B------:R-:W-:Y:S02]  /*3650*/  IADD3 R2, R0, 0x58, RZ ;  /* 0x0000005800027810 */ /* 0x000fe40007ffe0ff */
[----:B------:R-:W-:Y:S02]  /*3660*/  FSEL R219, R43, -INF , !P6 ;  /* 0xff8000002bdb7808 */ /* 0x000fe40007000000 */
[----:B------:R-:W-:Y:S01]  /*3670*/  FSEL R147, R33, -INF , !P3 ;  /* 0xff80000021937808 */ /* 0x000fe20005800000 */
[----:B--2---:R-:W-:Y:S01]  /*3680*/  HMMA.16816.F32 R40, R20, R12, R152 ;  /* 0x0000000c1428723c */ /* 0x004fe20000001898 */
[----:B------:R-:W-:Y:S02]  /*3690*/  FSEL R156, R35, -INF , !P2 ;  /* 0xff800000239c7808 */ /* 0x000fe40005000000 */
[----:B------:R-:W-:-:S02]  /*36a0*/  ISETP.GE.AND P6, PT, R10, R6, PT ;  /* 0x000000060a00720c */ /* 0x000fc40003fc6270 */
[----:B------:R-:W-:Y:S02]  /*36b0*/  ISETP.GE.AND P3, PT, R10, R7, PT ;  /* 0x000000070a00720c */ /* 0x000fe40003f66270 */
[----:B------:R-:W-:Y:S01]  /*36c0*/  ISETP.GE.AND P2, PT, R2, R9, PT ;  /* 0x000000090200720c */ /* 0x000fe20003f46270 */
[C---:B------:R-:W-:Y:S01]  /*36d0*/  HMMA.16816.F32 R32, R16.reuse, R26, R176 ;  /* 0x0000001a1020723c */ /* 0x040fe200000018b0 */
[----:B------:R-:W-:Y:S02]  /*36e0*/  IADD3 R10, R0, 0x59, RZ ;  /* 0x00000059000a7810 */ /* 0x000fe40007ffe0ff */
[----:B------:R-:W-:Y:S02]  /*36f0*/  FSEL R130, R53, -INF , !P6 ;  /* 0xff80000035827808 */ /* 0x000fe40007000000 */
[----:B------:R-:W-:Y:S02]  /*3700*/  FSEL R131, R55, -INF , !P3 ;  /* 0xff80000037837808 */ /* 0x000fe40005800000 */
[----:B------:R-:W-:Y:S01]  /*3710*/  FSEL R168, R38, -INF , !P2 ;  /* 0xff80000026a87808 */ /* 0x000fe20005000000 */
[----:B------:R-:W-:Y:S01]  /*3720*/  HMMA.16816.F32 R52, R16, R80, R172 ;  /* 0x000000501034723c */ /* 0x000fe200000018ac */
[----:B------:R-:W-:-:S02]  /*3730*/  ISETP.GE.AND P6, PT, R2, R8, PT ;  /* 0x000000080200720c */ /* 0x000fc40003fc6270 */
[C---:B------:R-:W-:Y:S02]  /*3740*/  ISETP.GE.AND P3, PT, R10.reuse, R8, PT ;  /* 0x000000080a00720c */ /* 0x040fe40003f66270 */
[----:B------:R-:W-:Y:S02]  /*3750*/  ISETP.GE.AND P2, PT, R10, R9, PT ;  /* 0x000000090a00720c */ /* 0x000fe40003f46270 */
[----:B------:R-:W-:Y:S01]  /*3760*/  IADD3 R3, R0, 0x60, RZ ;  /* 0x0000006000037810 */ /* 0x000fe20007ffe0ff */
[----:B------:R-:W-:Y:S01]  /*3770*/  HMMA.16816.F32 R24, R20, R26, R164 ;  /* 0x0000001a1418723c */ /* 0x000fe200000018a4 */
[----:B------:R-:W-:Y:S02]  /*3780*/  FSEL R135, R36, -INF , !P6 ;  /* 0xff80000024877808 */ /* 0x000fe40007000000 */
[----:B------:R-:W-:Y:S02]  /*3790*/  FSEL R146, R37, -INF , !P3 ;  /* 0xff80000025927808 */ /* 0x000fe40005800000 */
[----:B------:R-:W-:-:S02]  /*37a0*/  FSEL R169, R39, -INF , !P2 ;  /* 0xff80000027a97808 */ /* 0x000fc40005000000 */
[CC--:B------:R-:W-:Y:S01]  /*37b0*/  ISETP.GE.AND P6, PT, R2.reuse, R6.reuse, PT ;  /* 0x000000060200720c */ /* 0x0c0fe20003fc6270 */
[C---:B------:R-:W-:Y:S01]  /*37c0*/  HMMA.16816.F32 R36, R16.reuse, R12, R180 ;  /* 0x0000000c1024723c */ /* 0x040fe200000018b4 */
[----:B------:R-:W-:Y:S02]  /*37d0*/  ISETP.GE.AND P3, PT, R2, R7, PT ;  /* 0x000000070200720c */ /* 0x000fe40003f66270 */
[----:B------:R-:W-:Y:S02]  /*37e0*/  ISETP.GE.AND P2, PT, R3, R6, PT ;  /* 0x000000060300720c */ /* 0x000fe40003f46270 */
[----:B------:R-:W-:Y:S02]  /*37f0*/  FSEL R170, R56, -INF , !P6 ;  /* 0xff80000038aa7808 */ /* 0x000fe40007000000 */
[----:B------:R-:W-:Y:S01]  /*3800*/  FSEL R174, R58, -INF , !P3 ;  /* 0xff8000003aae7808 */ /* 0x000fe20005800000 */
[----:B------:R-:W-:Y:S01]  /*3810*/  HMMA.16816.F32 R16, R16, R14, R184 ;  /* 0x0000000e1010723c */ /* 0x000fe200000018b8 */
[----:B------:R-:W-:-:S02]  /*3820*/  FSEL R171, R44, -INF , !P2 ;  /* 0xff8000002cab7808 */ /* 0x000fc40005000000 */
[C---:B------:R-:W-:Y:S02]  /*3830*/  ISETP.GE.AND P3, PT, R3.reuse, R7, PT ;  /* 0x000000070300720c */ /* 0x040fe40003f66270 */
[C---:B------:R-:W-:Y:S02]  /*3840*/  ISETP.GE.AND P6, PT, R3.reuse, R8, PT ;  /* 0x000000080300720c */ /* 0x040fe40003fc6270 */
[----:B------:R-:W-:Y:S01]  /*3850*/  ISETP.GE.AND P2, PT, R3, R9, PT ;  /* 0x000000090300720c */ /* 0x000fe20003f46270 */
[----:B------:R-:W-:Y:S01]  /*3860*/  HMMA.16816.F32 R20, R20, R14, R160 ;  /* 0x0000000e1414723c */ /* 0x000fe200000018a0 */
        /* <DEDUP_REMOVED lines=10> */
[----:B------:R-:W-:Y:S02]  /*3910*/  ISETP.GE.AND P3, PT, R2, R9, PT ;  /* 0x000000090200720c */ /* 0x000fe40003f66270 */
[C---:B------:R-:W-:Y:S02]  /*3920*/  ISETP.GE.AND P6, PT, R10.reuse, R6, PT ;  /* 0x000000060a00720c */ /* 0x040fe40003fc6270 */
[----:B------:R-:W-:Y:S02]  /*3930*/  ISETP.GE.AND P2, PT, R10, R7, PT ;  /* 0x000000070a00720c */ /* 0x000fe40003f46270 */
[C---:B------:R-:W-:Y:S02]  /*3940*/  IADD3 R2, R0.reuse, 0x68, RZ ;  /* 0x0000006800027810 */ /* 0x040fe40007ffe0ff */
[----:B------:R-:W-:-:S02]  /*3950*/  IADD3 R10, R0, 0x69, RZ ;  /* 0x00000069000a7810 */ /* 0x000fc40007ffe0ff */
        /* <DEDUP_REMOVED lines=10> */
[----:B------:R-:W-:Y:S02]  /*3a00*/  FSEL R68, R51, -INF , !P0 ;  /* 0xff80000033447808 */ /* 0x000fe40004000000 */
[----:B------:R-:W-:-:S02]  /*3a10*/  ISETP.GE.AND P6, PT, R2, R6, PT ;  /* 0x000000060200720c */ /* 0x000fc40003fc6270 */
[----:B------:R-:W-:Y:S02]  /*3a20*/  ISETP.GE.AND P2, PT, R10, R9, PT ;  /* 0x000000090a00720c */ /* 0x000fe40003f46270 */
[-C--:B------:R-:W-:Y:S02]  /*3a30*/  ISETP.GE.AND P3, PT, R2, R7.reuse, PT ;  /* 0x000000070200720c */ /* 0x080fe40003f66270 */
[----:B------:R-:W-:Y:S02]  /*3a40*/  ISETP.GE.AND P0, PT, R3, R7, PT ;  /* 0x000000070300720c */ /* 0x000fe40003f06270 */
[----:B------:R-:W-:Y:S02]  /*3a50*/  IADD3 R2, R0, 0x71, RZ ;  /* 0x0000007100027810 */ /* 0x000fe40007ffe0ff */
[----:B------:R-:W-:Y:S02]  /*3a60*/  FSEL R182, R35, -INF , !P2 ;  /* 0xff80000023b67808 */ /* 0x000fe40005000000 */
[----:B------:R-:W-:-:S02]  /*3a70*/  FSEL R166, R42, -INF , !P0 ;  /* 0xff8000002aa67808 */ /* 0x000fc40004000000 */
[-C--:B------:R-:W-:Y:S02]  /*3a80*/  ISETP.GE.AND P2, PT, R3, R6.reuse, PT ;  /* 0x000000060300720c */ /* 0x080fe40003f46270 */
[----:B------:R-:W-:Y:S02]  /*3a90*/  ISETP.GE.AND P0, PT, R2, R6, PT ;  /* 0x000000060200720c */ /* 0x000fe40003f06270 */
[----:B------:R-:W-:Y:S02]  /*3aa0*/  FSEL R28, R49, -INF , !P5 ;  /* 0xff800000311c7808 */ /* 0x000fe40006800000 */
[----:B------:R-:W-:Y:S02]  /*3ab0*/  FSEL R154, R40, -INF , !P2 ;  /* 0xff800000289a7808 */ /* 0x000fe40005000000 */
[----:B------:R-:W-:Y:S02]  /*3ac0*/  FSEL R153, R41, -INF , !P0 ;  /* 0xff80000029997808 */ /* 0x000fe40004000000 */
[----:B------:R-:W-:-:S02]  /*3ad0*/  ISETP.GE.AND P5, PT, R3, R8, PT ;  /* 0x000000080300720c */ /* 0x000fc40003fa6270 */
[-C--:B------:R-:W-:Y:S02]  /*3ae0*/  ISETP.GE.AND P2, PT, R3, R9.reuse, PT ;  /* 0x000000090300720c */ /* 0x080fe40003f46270 */
[----:B------:R-:W-:Y:S02]  /*3af0*/  ISETP.GE.AND P0, PT, R2, R9, PT ;  /* 0x000000090200720c */ /* 0x000fe40003f06270 */
[----:B------:R-:W-:Y:S02]  /*3b00*/  FSEL R224, R36, -INF , !P5 ;  /* 0xff80000024e07808 */ /* 0x000fe40006800000 */
[----:B------:R-:W-:Y:S02]  /*3b10*/  FSEL R226, R38, -INF , !P2 ;  /* 0xff80000026e27808 */ /* 0x000fe40005000000 */
[----:B------:R-:W-:Y:S02]  /*3b20*/  FSEL R187, R39, -INF , !P0 ;  /* 0xff80000027bb7808 */ /* 0x000fe40004000000 */
[----:B------:R-:W-:-:S02]  /*3b30*/  ISETP.GE.AND P5, PT, R2, R7, PT ;  /* 0x000000070200720c */ /* 0x000fc40003fa6270 */
[----:B------:R-:W-:Y:S02]  /*3b40*/  ISETP.GE.AND P2, PT, R2, R8, PT ;  /* 0x000000080200720c */ /* 0x000fe40003f46270 */
[C---:B------:R-:W-:Y:S02]  /*3b50*/  ISETP.GE.AND P0, PT, R0.reuse, R6, PT ;  /* 0x000000060000720c */ /* 0x040fe40003f06270 */
[----:B------:R-:W-:Y:S02]  /*3b60*/  IADD3 R2, R0, 0x78, RZ ;  /* 0x0000007800027810 */ /* 0x000fe40007ffe0ff */
[----:B------:R-:W-:Y:S02]  /*3b70*/  FSEL R55, R55, -INF , !P1 ;  /* 0xff80000037377808 */ /* 0x000fe40004800000 */
[----:B------:R-:W-:Y:S02]  /*3b80*/  FSEL R48, R48, -INF , !P0 ;  /* 0xff80000030307808 */ /* 0x000fe40004000000 */
[----:B------:R-:W-:-:S02]  /*3b90*/  ISETP.GE.AND P1, PT, R2, R8, PT ;  /* 0x000000080200720c */ /* 0x000fc40003f26270 */
[----:B------:R-:W-:Y:S02]  /*3ba0*/  ISETP.GE.AND P0, PT, R2, R9, PT ;  /* 0x000000090200720c */ /* 0x000fe40003f06270 */
[----:B------:R-:W-:Y:S02]  /*3bb0*/  FSEL R53, R53, -INF , !P4 ;  /* 0xff80000035357808 */ /* 0x000fe40006000000 */
[----:B------:R-:W-:Y:S02]  /*3bc0*/  FSEL R185, R16, -INF , !P1 ;  /* 0xff80000010b97808 */ /* 0x000fe40004800000 */
[----:B------:R-:W-:Y:S02]  /*3bd0*/  FSEL R186, R18, -INF , !P0 ;  /* 0xff80000012ba7808 */ /* 0x000fe40004000000 */
[C---:B------:R-:W-:Y:S02]  /*3be0*/  ISETP.GE.AND P4, PT, R0.reuse, R7, PT ;  /* 0x000000070000720c */ /* 0x040fe40003f86270 */
[----:B------:R-:W-:-:S02]  /*3bf0*/  ISETP.GE.AND P1, PT, R0, R8, PT ;  /* 0x000000080000720c */ /* 0x000fc40003f26270 */
[C---:B------:R-:W-:Y:S02]  /*3c00*/  ISETP.GE.AND P0, PT, R0.reuse, R9, PT ;  /* 0x000000090000720c */ /* 0x040fe40003f06270 */
[----:B------:R-:W-:Y:S02]  /*3c10*/  IADD3 R0, R0, 0x79, RZ ;  /* 0x0000007900007810 */ /* 0x000fe40007ffe0ff */
[----:B------:R-:W-:Y:S02]  /*3c20*/  FSEL R54, R54, -INF , !P0 ;  /* 0xff80000036367808 */ /* 0x000fe40004000000 */
[----:B------:R-:W-:Y:S02]  /*3c30*/  ISETP.GE.AND P0, PT, R0, R6, PT ;  /* 0x000000060000720c */ /* 0x000fe40003f06270 */
[----:B------:R-:W-:Y:S02]  /*3c40*/  FSEL R144, R24, -INF , !P6 ;  /* 0xff80000018907808 */ /* 0x000fe40007000000 */
[----:B------:R-:W-:-:S02]  /*3c50*/  FSEL R152, R21, -INF , !P0 ;  /* 0xff80000015987808 */ /* 0x000fc40004000000 */
[----:B------:R-:W-:Y:S02]  /*3c60*/  PLOP3.LUT P0, PT, PT, PT, UP0, 0x80, 0x0 ;  /* 0x000000000000781c */ /* 0x000fe40003f0f008 */
[----:B------:R-:W-:Y:S02]  /*3c70*/  ISETP.GE.AND P6, PT, R0, R8, PT ;  /* 0x000000080000720c */ /* 0x000fe40003fc6270 */
[----:B------:R-:W-:Y:S02]  /*3c80*/  FSEL R167, R43, -INF , !P5 ;  /* 0xff8000002ba77808 */ /* 0x000fe40006800000 */
[----:B------:R-:W-:Y:S02]  /*3c90*/  FSEL R225, R37, -INF , !P2 ;  /* 0xff80000025e17808 */ /* 0x000fe40005000000 */
[----:B------:R-:W-:Y:S02]  /*3ca0*/  FSEL R31, R50, -INF , !P4 ;  /* 0xff800000321f7808 */ /* 0x000fe40006000000 */
[----:B------:R-:W-:-:S02]  /*3cb0*/  FSEL R52, R52, -INF , !P1 ;  /* 0xff80000034347808 */ /* 0x000fc40004800000 */
[----:B------:R-:W-:Y:S02]  /*3cc0*/  FSEL R165, R26, -INF , !P3 ;  /* 0xff8000001aa57808 */ /* 0x000fe40005800000 */
[----:B------:R-:W-:Y:S02]  /*3cd0*/  FSEL R183, R17, -INF , !P6 ;  /* 0xff80000011b77808 */ /* 0x000fe40007000000 */
[CC--:B------:R-:W-:Y:S02]  /*3ce0*/  ISETP.GE.AND P5, PT, R10.reuse, R6.reuse, PT ;  /* 0x000000060a00720c */ /* 0x0c0fe40003fa6270 */
[-C--:B------:R-:W-:Y:S02]  /*3cf0*/  ISETP.GE.AND P2, PT, R10, R7.reuse, PT ;  /* 0x000000070a00720c */ /* 0x080fe40003f46270 */
[C---:B------:R-:W-:Y:S02]  /*3d00*/  ISETP.GE.AND P4, PT, R2.reuse, R6, PT ;  /* 0x000000060200720c */ /* 0x040fe40003f86270 */
        /* <DEDUP_REMOVED lines=15> */
[----:B------:R-:W-:Y:S01]  /*3e00*/  IMAD.U32 R12, RZ, RZ, UR6 ;  /* 0x00000006ff0c7e24 */ /* 0x000fe2000f8e00ff */
[----:B------:R-:W-:Y:S01]  /*3e10*/  UIMAD UR7, UR7, UR8, URZ ;  /* 0x00000008070772a4 */ /* 0x000fe2000f8e023f */
[----:B------:R-:W-:-:S03]  /*3e20*/  IMAD.U32 R2, RZ, RZ, UR8 ;  /* 0x00000008ff027e24 */ /* 0x000fc6000f8e00ff */
[----:B------:R-:W-:Y:S01]  /*3e30*/  UIMAD UR5, UR5, UR11, UR7 ;  /* 0x0000000b050572a4 */ /* 0x000fe2000f8e0207 */
[----:B------:R-:W-:-:S03]  /*3e40*/  IMAD.WIDE.U32 R2, R2, UR11, R228 ;  /* 0x0000000b02027c25 */ /* 0x000fc6000f8e00e4 */
[----:B------:R1:W-:Y:S01]  /*3e50*/  @P1 STS [R217+0x2000], RZ ;  /* 0x002000ffd9001388 */ /* 0x0003e20000000800 */
[----:B------:R-:W-:Y:S01]  /*3e60*/  @!P1 IMAD.MOV.U32 R18, RZ, RZ, c[0x0][0x19c] ;  /* 0x00006700ff129624 */ /* 0x000fe200078e00ff */
[----:B------:R-:W-:Y:S02]  /*3e70*/  IADD3 R11, R3, UR5, RZ ;  /* 0x00000005030b7c10 */ /* 0x000fe4000fffe0ff */
[----:B------:R-:W-:Y:S01]  /*3e80*/  @!P1 IADD3 R0, P3, R2, UR20, RZ ;  /* 0x0000001402009c10 */ /* 0x000fe2000ff7e0ff */
[----:B------:R1:W-:Y:S01]  /*3e90*/  @P1 STS [R217+0x2004], RZ ;  /* 0x002004ffd9001388 */ /* 0x0003e20000000800 */
[----:B------:R-:W-:Y:S02]  /*3ea0*/  @!P1 LEA R10, P2, R10, R2, 0x6 ;  /* 0x000000020a0a9211 */ /* 0x000fe400078430ff */
[----:B------:R-:W-:Y:S01]  /*3eb0*/  @!P1 LEA R16, P4, R2, c[0x0][0x168], 0x1 ;  /* 0x00005a0002109a11 */ /* 0x000fe200078808ff */
[----:B------:R1:W-:Y:S01]  /*3ec0*/  @P1 STS.64 [R217+0x2008], RZ ;  /* 0x002008ffd9001388 */ /* 0x0003e20000000a00 */
[----:B------:R-:W-:-:S02]  /*3ed0*/  @!P1 IADD3.X R13, R11, UR19, RZ, P3, !PT ;  /* 0x000000130b0d9c10 */ /* 0x000fc40009ffe4ff */
[----:B------:R-:W-:Y:S02]  /*3ee0*/  @!P1 LEA R14, P3, R0, c[0x0][0x168], 0x1 ;  /* 0x00005a00000e9a11 */ /* 0x000fe400078608ff */
[----:B------:R-:W-:Y:S02]  /*3ef0*/  @!P1 LEA.HI.X R18, R12, R11, R18, 0x6, P2 ;  /* 0x0000000b0c129211 */ /* 0x000fe400010f3412 */
[----:B------:R-:W-:Y:S02]  /*3f00*/  @!P1 LEA R12, P2, R10, c[0x0][0x168], 0x1 ;  /* 0x00005a000a0c9a11 */ /* 0x000fe400078408ff */
        /* <DEDUP_REMOVED lines=31> */
.L_x_186:
[----:B------:R-:W-:Y:S05]  /*4100*/  BSYNC B0 ;  /* 0x0000000000007941 */ /* 0x000fea0003800000 */
.L_x_185:
[----:B------:R-:W0:Y:S02]  /*4110*/  LDGDEPBAR ;  /* 0x00000000000079af */ /* 0x000e240000000000 */
.L_x_184:
[----:B------:R-:W-:Y:S01]  /*4120*/  FMNMX.FTZ R0, R48, R28, !PT ;  /* 0x0000001c30007209 */ /* 0x000fe20007810000 */
[C---:B------:R-:W-:Y:S01]  /*4130*/  IMAD.WIDE.U32 R158, R206.reuse, -0x326172a9, RZ ;  /* 0xcd9e8d57ce9e7825 */ /* 0x040fe200078e00ff */
[----:B------:R-:W-:Y:S01]  /*4140*/  IADD3 R11, R206, 0x4, RZ ;  /* 0x00000004ce0b7810 */ /* 0x000fe20007ffe0ff */
[----:B------:R-:W-:Y:S01]  /*4150*/  USHF.L.U32 UR29, UR28, 0x2, URZ ;  /* 0x000000021c1d7899 */ /* 0x000fe2000800063f */
[----:B------:R-:W-:Y:S01]  /*4160*/  FMNMX.FTZ R0, R65, R0, !PT ;  /* 0x0000000041007209 */ /* 0x000fe20007810000 */
[----:B------:R-:W-:Y:S01]  /*4170*/  STL [R1+0x6c], R7 ;  /* 0x00006c0701007387 */ /* 0x000fe20000100800 */
[----:B-1----:R-:W-:Y:S01]  /*4180*/  LOP3.LUT R12, R202, UR32, RZ, 0x3c, !PT ;  /* 0x00000020ca0c7c12 */ /* 0x002fe2000f8e3cff */
[----:B------:R-:W-:Y:S01]  /*4190*/  IMAD.WIDE.U32 R90, R11, -0x326172a9, RZ ;  /* 0xcd9e8d570b5a7825 */ /* 0x000fe200078e00ff */
[----:B------:R-:W-:Y:S01]  /*41a0*/  FMNMX.FTZ R0, R64, R0, !PT ;  /* 0x0000000040007209 */ /* 0x000fe20007810000 */
[----:B------:R-:W-:Y:S01]  /*41b0*/  STL [R1+0x68], R6 ;  /* 0x0000680601007387 */ /* 0x000fe20000100800 */
[----:B------:R-:W-:Y:S01]  /*41c0*/  UIADD3 UR14, UR33, -0x4498517b, URZ ;  /* 0xbb67ae85210e7890 */ /* 0x000fe2000fffe03f */
[----:B------:R-:W-:Y:S01]  /*41d0*/  IMAD.WIDE.U32 R120, R205, -0x2daee0ad, RZ ;  /* 0xd2511f53cd787825 */ /* 0x000fe200078e00ff */
[----:B------:R-:W-:Y:S01]  /*41e0*/  FMNMX.FTZ R0, R69, R0, !PT ;  /* 0x0000000045007209 */ /* 0x000fe20007810000 */
[----:B------:R-:W-:Y:S01]  /*41f0*/  STL [R1+0x8], R12 ;  /* 0x0000080c01007387 */ /* 0x000fe20000100800 */
[----:B------:R-:W-:Y:S01]  /*4200*/  UIADD3 UR15, UR32, -0x61c88647, URZ ;  /* 0x9e3779b9200f7890 */ /* 0x000fe2000fffe03f */
[----:B------:R-:W-:Y:S01]  /*4210*/  FMNMX.FTZ R17, R31, R68, !PT ;  /* 0x000000441f117209 */ /* 0x000fe20007810000 */
[----:B------:R-:W-:Y:S01]  /*4220*/  UIADD3 UR13, UR32, 0x3c6ef372, URZ ;  /* 0x3c6ef372200d7890 */ /* 0x000fe2000fffe03f */
[----:B------:R-:W-:Y:S01]  /*4230*/  FMNMX.FTZ R0, R85, R0, !PT ;  /* 0x0000000055007209 */ /* 0x000fe20007810000 */
[----:B------:R1:W-:Y:S01]  /*4240*/  STL [R1+0x60], R11 ;  /* 0x0000600b01007387 */ /* 0x0003e20000100800 */
[----:B------:R-:W-:Y:S01]  /*4250*/  UIADD3 UR10, UR33, 0x32370b8f, URZ ;  /* 0x32370b8f210a7890 */ /* 0x000fe2000fffe03f */
[----:B------:R-:W-:Y:S01]  /*4260*/  IMAD.SHL.U32 R205, R5, 0x2, RZ ;  /* 0x0000000205cd7824 */ /* 0x000fe200078e00ff */
[----:B------:R-:W-:Y:S01]  /*4270*/  FMNMX.FTZ R0, R94, R0, !PT ;  /* 0x000000005e007209 */ /* 0x000fe20007810000 */
[----:B------:R-:W-:-:S02]  /*4280*/  UIADD3 UR12, UR33, 0x76cf5d0a, URZ ;  /* 0x76cf5d0a210c7890 */ /* 0x000fc4000fffe03f */
[----:B------:R-:W-:Y:S01]  /*4290*/  UIADD3 UR9, UR32, 0x78dde6e4, URZ ;  /* 0x78dde6e420097890 */ /* 0x000fe2000fffe03f */
[----:B------:R-:W-:Y:S01]  /*42a0*/  FMNMX.FTZ R0, R86, R0, !PT ;  /* 0x0000000056007209 */ /* 0x000fe20007810000 */
[----:B------:R-:W-:Y:S01]  /*42b0*/  UIADD3 UR11, UR32, -0x255992d5, URZ ;  /* 0xdaa66d2b200b7890 */ /* 0x000fe2000fffe03f */
[----:B------:R-:W-:Y:S01]  /*42c0*/  IMAD R206, R4, 0x2, R205 ;  /* 0x0000000204ce7824 */ /* 0x000fe200078e02cd */
[----:B------:R-:W-:Y:S01]  /*42d0*/  UIADD3 UR8, UR33, -0x126145ec, URZ ;  /* 0xed9eba1421087890 */ /* 0x000fe2000fffe03f */
[----:B------:R-:W-:Y:S01]  /*42e0*/  FMNMX.FTZ R0, R193, R0, !PT ;  /* 0x00000000c1007209 */ /* 0x000fe20007810000 */
[----:B------:R-:W-:Y:S01]  /*42f0*/  UIADD3 UR6, UR33, -0x56f99767, URZ ;  /* 0xa906689921067890 */ /* 0x000fe2000fffe03f */
[----:B------:R-:W-:Y:S01]  /*4300*/  LDSM.16.MT88.4 R44, [R205+0x4000] ;  /* 0x00400000cd2c783b */ /* 0x000fe20000004200 */
[----:B------:R-:W-:Y:S01]  /*4310*/  UIADD3 UR7, UR32, 0x1715609d, URZ ;  /* 0x1715609d20077890 */ /* 0x000fe2000fffe03f */
[----:B------:R-:W-:Y:S01]  /*4320*/  FMNMX.FTZ R0, R192, R0, !PT ;  /* 0x00000000c0007209 */ /* 0x000fe20007810000 */
[----:B------:R-:W-:Y:S01]  /*4330*/  UIADD3 UR5, UR29, 0x1, URZ ;  /* 0x000000011d057890 */ /* 0x000fe2000fffe03f */
[----:B------:R-:W-:Y:S02]  /*4340*/  LDSM.16.MT88.4 R56, [R206+0x4400] ;  /* 0x00440000ce38783b */ /* 0x000fe40000004200 */
[----:B------:R-:W-:-:S04]  /*4350*/  FMNMX.FTZ R0, R106, R0, !PT ;  /* 0x000000006a007209 */ /* 0x000fc80007810000 */
[----:B------:R-:W-:Y:S01]  /*4360*/  FMNMX.FTZ R0, R104, R0, !PT ;  /* 0x0000000068007209 */ /* 0x000fe20007810000 */
[----:B-1----:R-:W-:-:S03]  /*4370*/  IMAD.U32 R11, RZ, RZ, UR29 ;  /* 0x0000001dff0b7e24 */ /* 0x002fc6000f8e00ff */
[----:B------:R-:W-:-:S04]  /*4380*/  FMNMX.FTZ R0, R197, R0, !PT ;  /* 0x00000000c5007209 */ /* 0x000fc80007810000 */
[----:B------:R-:W-:-:S04]  /*4390*/  FMNMX.FTZ R0, R196, R0, !PT ;  /* 0x00000000c4007209 */ /* 0x000fc80007810000 */
[----:B------:R-:W-:-:S04]  /*43a0*/  FMNMX.FTZ R0, R115, R0, !PT ;  /* 0x0000000073007209 */ /* 0x000fc80007810000 */
[----:B------:R-:W-:-:S04]  /*43b0*/  FMNMX.FTZ R0, R113, R0, !PT ;  /* 0x0000000071007209 */ /* 0x000fc80007810000 */
[----:B------:R-:W-:-:S04]  /*43c0*/  FMNMX.FTZ R0, R200, R0, !PT ;  /* 0x00000000c8007209 */ /* 0x000fc80007810000 */
[----:B--2---:R-:W-:Y:S02]  /*43d0*/  FMNMX.FTZ R2, R134, R0, !PT ;  /* 0x0000000086027209 */ /* 0x004fe40007810000 */
        /* <DEDUP_REMOVED lines=28> */
[----:B------:R-:W-:-:S03]  /*45a0*/  FMNMX.FTZ R2, R108, R2, !PT ;  /* 0x000000026c027209 */ /* 0x000fc60007810000 */
[----:B------:R-:W1:Y:S01]  /*45b0*/  SHFL.BFLY PT, R10, R0, 0x2, 0x1f ;  /* 0x0c401f00000a7f89 */ /* 0x000e6200000e0000 */
[----:B------:R-:W-:-:S04]  /*45c0*/  FMNMX.FTZ R2, R128, R2, !PT ;  /* 0x0000000280027209 */ /* 0x000fc80007810000 */
[----:B------:R-:W-:-:S04]  /*45d0*/  FMNMX.FTZ R2, R124, R2, !PT ;  /* 0x000000027c027209 */ /* 0x000fc80007810000 */
[----:B------:R-:W-:Y:S02]  /*45e0*/  FMNMX.FTZ R3, R122, R2, !PT ;  /* 0x000000027a037209 */ /* 0x000fe40007810000 */
[----:B------:R-:W-:Y:S02]  /*45f0*/  FMNMX.FTZ R2, R54, R55, !PT ;  /* 0x0000003736027209 */ /* 0x000fe40007810000 */
[----:B------:R-:W-:Y:S02]  /*4600*/  FMNMX.FTZ R3, R123, R3, !PT ;  /* 0x000000037b037209 */ /* 0x000fe40007810000 */
[----:B------:R-:W-:Y:S02]  /*4610*/  FMNMX.FTZ R2, R78, R2, !PT ;  /* 0x000000024e027209 */ /* 0x000fe40007810000 */
[----:B------:R-:W-:Y:S02]  /*4620*/  FMNMX.FTZ R3, R149, R3, !PT ;  /* 0x0000000395037209 */ /* 0x000fe40007810000 */
[----:B------:R-:W-:-:S02]  /*4630*/  FMNMX.FTZ R2, R76, R2, !PT ;  /* 0x000000024c027209 */ /* 0x000fc40007810000 */
[----:B------:R-:W-:Y:S02]  /*4640*/  FMNMX.FTZ R3, R147, R3, !PT ;  /* 0x0000000393037209 */ /* 0x000fe40007810000 */
[----:B-1----:R-:W-:Y:S02]  /*4650*/  FMNMX.FTZ R22, R0, R10, !PT ;  /* 0x0000000a00167209 */ /* 0x002fe40007810000 */
[----:B------:R-:W-:Y:S02]  /*4660*/  FMNMX.FTZ R0, R82, R2, !PT ;  /* 0x0000000252007209 */ /* 0x000fe40007810000 */
[----:B------:R-:W-:Y:S01]  /*4670*/  FMNMX.FTZ R2, R135, R3, !PT ;  /* 0x0000000387027209 */ /* 0x000fe20007810000 */
[----:B------:R-:W-:Y:S01]  /*4680*/  SHFL.BFLY PT, R138, R22, 0x1, 0x1f ;  /* 0x0c201f00168a7f89 */ /* 0x000fe200000e0000 */
        /* <DEDUP_REMOVED lines=8> */
[----:B------:R-:W-:Y:S02]  /*4710*/  LOP3.LUT R3, R159, R12, RZ, 0x3c, !PT ;  /* 0x0000000c9f037212 */ /* 0x000fe400078e3cff */
[----:B------:R-:W-:Y:S02]  /*4720*/  FMNMX.FTZ R0, R103, R0, !PT ;  /* 0x0000000067007209 */ /* 0x000fe40007810000 */
[----:B------:R-:W-:Y:S01]  /*4730*/  FMNMX.FTZ R2, R180, R2, !PT ;  /* 0x00000002b4027209 */ /* 0x000fe20007810000 */
[----:B------:R-:W-:Y:S01]  /*4740*/  IMAD.WIDE.U32 R88, R3, -0x2daee0ad, RZ ;  /* 0xd2511f5303587825 */ /* 0x000fe200078e00ff */
[----:B------:R-:W-:Y:S02]  /*4750*/  LOP3.LUT R10, R91, R12, RZ, 0x3c, !PT ;  /* 0x0000000c5b0a7212 */ /* 0x000fe400078e3cff */
[----:B------:R-:W-:Y:S02]  /*4760*/  FMNMX.FTZ R0, R101, R0, !PT ;  /* 0x0000000065007209 */ /* 0x000fe40007810000 */
[----:B------:R-:W-:Y:S01]  /*4770*/  FMNMX.FTZ R2, R224, R2, !PT ;  /* 0x00000002e0027209 */ /* 0x000fe20007810000 */
[----:B------:R-:W-:Y:S01]  /*4780*/  IMAD.WIDE.U32 R92, R10, -0x2daee0ad, RZ ;  /* 0xd2511f530a5c7825 */ /* 0x000fe200078e00ff */
[----:B------:R-:W-:-:S02]  /*4790*/  FMNMX.FTZ R0, R100, R0, !PT ;  /* 0x0000000064007209 */ /* 0x000fc40007810000 */
[----:B------:R-:W-:Y:S02]  /*47a0*/  LOP3.LUT R3, R121, UR33, R11, 0x96, !PT ;  /* 0x0000002179037c12 */ /* 0x000fe4000f8e960b */
[--C-:B------:R-:W-:Y:S02]  /*47b0*/  LOP3.LUT R10, R89, UR14, R120.reuse, 0x96, !PT ;  /* 0x0000000e590a7c12 */ /* 0x100fe4000f8e9678 */
[----:B------:R-:W-:Y:S01]  /*47c0*/  FMNMX.FTZ R11, R225, R2, !PT ;  /* 0x00000002e10b7209 */ /* 0x000fe20007810000 */
[----:B------:R-:W-:Y:S01]  /*47d0*/  IMAD.WIDE.U32 R2, R3, -0x326172a9, RZ ;  /* 0xcd9e8d5703027825 */ /* 0x000fe200078e00ff */
[----:B------:R-:W-:Y:S02]  /*47e0*/  FMNMX.FTZ R0, R118, R0, !PT ;  /* 0x0000000076007209 */ /* 0x000fe40007810000 */
[----:B------:R-:W-:Y:S01]  /*47f0*/  LOP3.LUT R12, R93, UR14, R120, 0x96, !PT ;  /* 0x0000000e5d0c7c12 */ /* 0x000fe2000f8e9678 */
[----:B------:R-:W-:Y:S01]  /*4800*/  IMAD.WIDE.U32 R62, R10, -0x326172a9, RZ ;  /* 0xcd9e8d570a3e7825 */ /* 0x000fe200078e00ff */
[----:B------:R-:W-:-:S02]  /*4810*/  FMNMX.FTZ R11, R185, R11, !PT ;  /* 0x0000000bb90b7209 */ /* 0x000fc40007810000 */
[----:B------:R-:W-:Y:S01]  /*4820*/  FMNMX.FTZ R10, R114, R0, !PT ;  /* 0x00000000720a7209 */ /* 0x000fe20007810000 */
[----:B------:R-:W-:Y:S01]  /*4830*/  IMAD.WIDE.U32 R66, R12, -0x326172a9, RZ ;  /* 0xcd9e8d570c427825 */ /* 0x000fe200078e00ff */
[----:B------:R-:W-:Y:S02]  /*4840*/  FMNMX.FTZ R0, R183, R11, !PT ;  /* 0x0000000bb7007209 */ /* 0x000fe40007810000 */
[C---:B------:R-:W-:Y:S01]  /*4850*/  LOP3.LUT R13, R3.reuse, UR15, R158, 0x96, !PT ;  /* 0x0000000f030d7c12 */ /* 0x040fe2000f8e969e */
[----:B------:R-:W-:Y:S01]  /*4860*/  IMAD R120, R84, 0x10000, R84 ;  /* 0x0001000054787824 */ /* 0x000fe200078e0254 */
[----:B------:R-:W-:Y:S01]  /*4870*/  LOP3.LUT R16, R3, UR15, R90, 0x96, !PT ;  /* 0x0000000f03107c12 */ /* 0x000fe2000f8e965a */
[----:B------:R-:W1:Y:S01]  /*4880*/  SHFL.BFLY PT, R136, R0, 0x2, 0x1f ;  /* 0x0c401f0000887f89 */ /* 0x000e6200000e0000 */
[----:B------:R-:W-:Y:S01]  /*4890*/  FMNMX.FTZ R3, R110, R10, !PT ;  /* 0x0000000a6e037209 */ /* 0x000fe20007810000 */
[----:B------:R-:W-:Y:S01]  /*48a0*/  IMAD.WIDE.U32 R10, R13, -0x2daee0ad, RZ ;  /* 0xd2511f530d0a7825 */ /* 0x000fe200078e00ff */
[----:B------:R-:W-:-:S02]  /*48b0*/  LOP3.LUT R14, R63, UR13, R2, 0x96, !PT ;  /* 0x0000000d3f0e7c12 */ /* 0x000fc4000f8e9602 */
[----:B------:R-:W-:Y:S02]  /*48c0*/  LOP3.LUT R15, R67, UR13, R2, 0x96, !PT ;  /* 0x0000000d430f7c12 */ /* 0x000fe4000f8e9602 */
[----:B------:R-:W-:Y:S01]  /*48d0*/  FMNMX.FTZ R2, R112, R3, !PT ;  /* 0x0000000370027209 */ /* 0x000fe20007810000 */
[----:B------:R-:W-:Y:S01]  /*48e0*/  IMAD.WIDE.U32 R18, R14, -0x2daee0ad, RZ ;  /* 0xd2511f530e127825 */ /* 0x000fe200078e00ff */
[----:B------:R-:W-:Y:S02]  /*48f0*/  FMNMX.FTZ R3, R188, R17, !PT ;  /* 0x00000011bc037209 */ /* 0x000fe40007810000 */
[----:B------:R-:W-:Y:S01]  /*4900*/  FMNMX.FTZ R2, R127, R2, !PT ;  /* 0x000000027f027209 */ /* 0x000fe20007810000 */
[----:B------:R-:W-:Y:S01]  /*4910*/  IMAD.WIDE.U32 R20, R15, -0x2daee0ad, RZ ;  /* 0xd2511f530f147825 */ /* 0x000fe200078e00ff */
[----:B------:R-:W-:Y:S02]  /*4920*/  FMNMX.FTZ R3, R87, R3, !PT ;  /* 0x0000000357037209 */ /* 0x000fe40007810000 */
[----:B------:R-:W-:-:S02]  /*4930*/  FMNMX.FTZ R12, R129, R2, !PT ;  /* 0x00000002810c7209 */ /* 0x000fc40007810000 */
[----:B------:R-:W-:Y:S01]  /*4940*/  FMNMX.FTZ R13, R189, R3, !PT ;  /* 0x00000003bd0d7209 */ /* 0x000fe20007810000 */
[----:B------:R-:W-:Y:S01]  /*4950*/  IMAD.WIDE.U32 R2, R16, -0x2daee0ad, RZ ;  /* 0xd2511f5310027825 */ /* 0x000fe200078e00ff */
[----:B------:R-:W-:Y:S02]  /*4960*/  FMNMX.FTZ R12, R126, R12, !PT ;  /* 0x0000000c7e0c7209 */ /* 0x000fe40007810000 */
[----:B------:R-:W-:Y:S02]  /*4970*/  LOP3.LUT R14, R19, UR10, R10, 0x96, !PT ;  /* 0x0000000a130e7c12 */ /* 0x000fe4000f8e960a */
[----:B------:R-:W-:Y:S02]  /*4980*/  LOP3.LUT R16, R11, UR12, R88, 0x96, !PT ;  /* 0x0000000c0b107c12 */ /* 0x000fe4000f8e9658 */
[----:B------:R-:W-:Y:S01]  /*4990*/  FMNMX.FTZ R10, R125, R12, !PT ;  /* 0x0000000c7d0a7209 */ /* 0x000fe20007810000 */
[----:B------:R-:W-:Y:S01]  /*49a0*/  IMAD.WIDE.U32 R24, R14, -0x326172a9, RZ ;  /* 0xcd9e8d570e187825 */ /* 0x000fe200078e00ff */
[----:B------:R-:W-:-:S02]  /*49b0*/  FMNMX.FTZ R11, R190, R13, !PT ;  /* 0x0000000dbe0b7209 */ /* 0x000fc40007810000 */
[----:B------:R-:W-:Y:S02]  /*49c0*/  LOP3.LUT R13, R21, UR10, R2, 0x96, !PT ;  /* 0x0000000a150d7c12 */ /* 0x000fe4000f8e9602 */
[----:B------:R-:W-:Y:S02]  /*49d0*/  LOP3.LUT R17, R3, UR12, R92, 0x96, !PT ;  /* 0x0000000c03117c12 */ /* 0x000fe4000f8e965c */
[----:B------:R-:W-:Y:S02]  /*49e0*/  FMNMX.FTZ R2, R218, R10, !PT ;  /* 0x0000000ada027209 */ /* 0x000fe40007810000 */
[----:B------:R-:W-:Y:S01]  /*49f0*/  FMNMX.FTZ R3, R96, R11, !PT ;  /* 0x0000000b60037209 */ /* 0x000fe20007810000 */
[----:B------:R-:W-:Y:S01]  /*4a00*/  IMAD.WIDE.U32 R10, R16, -0x326172a9, RZ ;  /* 0xcd9e8d57100a7825 */ /* 0x000fe200078e00ff */
[----:B-1----:R-:W-:Y:S02]  /*4a10*/  FMNMX.FTZ R136, R0, R136, !PT ;  /* 0x0000008800887209 */ /* 0x002fe40007810000 */
[----:B------:R-:W-:Y:S01]  /*4a20*/  FMNMX.FTZ R0, R156, R2, !PT ;  /* 0x000000029c007209 */ /* 0x000fe20007810000 */
[----:B------:R-:W-:Y:S01]  /*4a30*/  IMAD.WIDE.U32 R16, R17, -0x326172a9, RZ ;  /* 0xcd9e8d5711107825 */ /* 0x000fe200078e00ff */
[----:B------:R-:W-:Y:S01]  /*4a40*/  FMNMX.FTZ R2, R95, R3, !PT ;  /* 0x000000035f027209 */ /* 0x000fe20007810000 */
[----:B------:R-:W1:Y:S01]  /*4a50*/  SHFL.BFLY PT, R12, R136, 0x1, 0x1f ;  /* 0x0c201f00880c7f89 */ /* 0x000e6200000e0000 */
[----:B------:R-:W-:-:S02]  /*4a60*/  FMNMX.FTZ R0, R168, R0, !PT ;  /* 0x00000000a8007209 */ /* 0x000fc40007810000 */
[----:B------:R-:W-:Y:S02]  /*4a70*/  FMNMX.FTZ R3, R195, R2, !PT ;  /* 0x00000002c3037209 */ /* 0x000fe40007810000 */
[----:B------:R-:W-:Y:S02]  /*4a80*/  FMNMX.FTZ R0, R169, R0, !PT ;  /* 0x00000000a9007209 */ /* 0x000fe40007810000 */
[----:B------:R-:W-:Y:S02]  /*4a90*/  FMNMX.FTZ R3, R194, R3, !PT ;  /* 0x00000003c2037209 */ /* 0x000fe40007810000 */
[----:B------:R-:W-:Y:S02]  /*4aa0*/  FMNMX.FTZ R138, R22, R138, !PT ;  /* 0x0000008a168a7209 */ /* 0x000fe40007810000 */
[----:B------:R-:W-:Y:S02]  /*4ab0*/  FMNMX.FTZ R3, R109, R3, !PT ;  /* 0x000000036d037209 */ /* 0x000fe40007810000 */
[----:B------:R-:W-:Y:S01]  /*4ac0*/  FMNMX.FTZ R0, R222, R0, !PT ;  /* 0x00000000de007209 */ /* 0x000fe20007810000 */
[----:B------:R-:W-:Y:S01]  /*4ad0*/  FMUL.FTZ R2, R138, c[0x0][0x23c] ;  /* 0x00008f008a027a20 */ /* 0x000fe20000410000 */
[----:B------:R-:W-:-:S02]  /*4ae0*/  FMNMX.FTZ R3, R105, R3, !PT ;  /* 0x0000000369037209 */ /* 0x000fc40007810000 */
[----:B------:R-:W-:Y:S02]  /*4af0*/  FSETP.NEU.FTZ.AND P1, PT, R138, -INF , PT ;  /* 0xff8000008a00780b */ /* 0x000fe40003f3d000 */
[----:B------:R-:W-:Y:S02]  /*4b00*/  FMNMX.FTZ R0, R181, R0, !PT ;  /* 0x00000000b5007209 */ /* 0x000fe40007810000 */
[----:B------:R-:W-:Y:S02]  /*4b10*/  FMNMX.FTZ R3, R198, R3, !PT ;  /* 0x00000003c6037209 */ /* 0x000fe40007810000 */
[----:B------:R-:W-:Y:S02]  /*4b20*/  FSEL R2, R2, RZ, P1 ;  /* 0x000000ff02027208 */ /* 0x000fe40000800000 */
[----:B------:R-:W-:Y:S02]  /*4b30*/  FMNMX.FTZ R0, R223, R0, !PT ;  /* 0x00000000df007209 */ /* 0x000fe40007810000 */
[----:B------:R-:W-:-:S02]  /*4b40*/  FMNMX.FTZ R3, R199, R3, !PT ;  /* 0x00000003c7037209 */ /* 0x000fc40007810000 */
[----:B------:R-:W-:Y:S01]  /*4b50*/  LOP3.LUT R19, R25, UR9, R10, 0x96, !PT ;  /* 0x0000000919137c12 */ /* 0x000fe2000f8e960a */
[----:B------:R-:W-:Y:S01]  /*4b60*/  FFMA.FTZ R10, R48, c[0x0][0x23c], -R2 ;  /* 0x00008f00300a7a23 */ /* 0x000fe20000010802 */
[----:B------:R-:W-:Y:S01]  /*4b70*/  FMNMX.FTZ R0, R182, R0, !PT ;  /* 0x00000000b6007209 */ /* 0x000fe20007810000 */
[----:B------:R-:W-:Y:S01]  /*4b80*/  LDSM.16.MT88.4 R48, [R206+0x4000] ;  /* 0x00400000ce30783b */ /* 0x000fe20000004200 */
[----:B------:R-:W-:Y:S01]  /*4b90*/  FMNMX.FTZ R3, R119, R3, !PT ;  /* 0x0000000377037209 */ /* 0x000fe20007810000 */
[----:B------:R2:W-:Y:S01]  /*4ba0*/  MUFU.EX2 R229, R10 ;  /* 0x0000000a00e57308 */ /* 0x0005e20000000800 */
[----:B------:R-:W-:Y:S01]  /*4bb0*/  FMNMX.FTZ R0, R226, R0, !PT ;  /* 0x00000000e2007209 */ /* 0x000fe20007810000 */
[----:B------:R-:W-:Y:S01]  /*4bc0*/  IMAD.WIDE.U32 R60, R19, -0x2daee0ad, RZ ;  /* 0xd2511f53133c7825 */ /* 0x000fe200078e00ff */
[----:B------:R-:W-:Y:S02]  /*4bd0*/  FMNMX.FTZ R3, R117, R3, !PT ;  /* 0x0000000375037209 */ /* 0x000fe40007810000 */
[----:B------:R-:W-:-:S02]  /*4be0*/  FMNMX.FTZ R0, R187, R0, !PT ;  /* 0x00000000bb007209 */ /* 0x000fc40007810000 */
[----:B------:R-:W-:Y:S02]  /*4bf0*/  FMNMX.FTZ R3, R203, R3, !PT ;  /* 0x00000003cb037209 */ /* 0x000fe40007810000 */
[----:B------:R-:W-:Y:S02]  /*4c00*/  FMNMX.FTZ R0, R186, R0, !PT ;  /* 0x00000000ba007209 */ /* 0x000fe40007810000 */
[----:B------:R-:W-:Y:S02]  /*4c10*/  FMNMX.FTZ R3, R201, R3, !PT ;  /* 0x00000003c9037209 */ /* 0x000fe40007810000 */
[----:B------:R-:W-:Y:S02]  /*4c20*/  FMNMX.FTZ R0, R184, R0, !PT ;  /* 0x00000000b8007209 */ /* 0x000fe40007810000 */
[----:B-1----:R-:W-:Y:S01]  /*4c30*/  FMNMX.FTZ R136, R136, R12, !PT ;  /* 0x0000000c88887209 */ /* 0x002fe20007810000 */
[----:B--2---:R-:W-:Y:S01]  /*4c40*/  FFMA.FTZ R10, R28, c[0x0][0x23c], -R2 ;  /* 0x00008f001c0a7a23 */ /* 0x004fe20000010802 */
[----:B------:R-:W-:Y:S01]  /*4c50*/  FMNMX.FTZ R3, R133, R3, !PT ;  /* 0x0000000385037209 */ /* 0x000fe20007810000 */
[----:B------:R-:W1:Y:S01]  /*4c60*/  SHFL.BFLY PT, R21, R0, 0x2, 0x1f ;  /* 0x0c401f0000157f89 */ /* 0x000e6200000e0000 */
[----:B------:R-:W-:Y:S01]  /*4c70*/  FSETP.NEU.FTZ.AND P1, PT, R136, -INF , PT ;  /* 0xff8000008800780b */ /* 0x000fe20003f3d000 */
[----:B------:R2:W-:Y:S01]  /*4c80*/  MUFU.EX2 R80, R10 ;  /* 0x0000000a00507308 */ /* 0x0005e20000000800 */
[----:B------:R-:W-:Y:S01]  /*4c90*/  FMNMX.FTZ R3, R131, R3, !PT ;  /* 0x0000000383037209 */ /* 0x000fe20007810000 */
[----:B------:R-:W-:Y:S01]  /*4ca0*/  IMAD.WIDE.U32 R12, R13, -0x326172a9, RZ ;  /* 0xcd9e8d570d0c7825 */ /* 0x000fe200078e00ff */
[----:B------:R-:W-:-:S02]  /*4cb0*/  LOP3.LUT R14, R17, UR11, R66, 0x96, !PT ;  /* 0x0000000b110e7c12 */ /* 0x000fc4000f8e9642 */
[----:B------:R-:W-:Y:S02]  /*4cc0*/  FMNMX.FTZ R3, R220, R3, !PT ;  /* 0x00000003dc037209 */ /* 0x000fe40007810000 */
[----:B------:R-:W-:Y:S01]  /*4cd0*/  LOP3.LUT R11, R11, UR11, R62, 0x96, !PT ;  /* 0x0000000b0b0b7c12 */ /* 0x000fe2000f8e963e */
[----:B------:R-:W-:Y:S01]  /*4ce0*/  IMAD.WIDE.U32 R14, R14, -0x2daee0ad, RZ ;  /* 0xd2511f530e0e7825 */ /* 0x000fe200078e00ff */
[----:B------:R-:W-:-:S03]  /*4cf0*/  FMNMX.FTZ R3, R219, R3, !PT ;  /* 0x00000003db037209 */ /* 0x000fc60007810000 */
[----:B------:R-:W-:Y:S01]  /*4d00*/  IMAD.WIDE.U32 R22, R11, -0x2daee0ad, RZ ;  /* 0xd2511f530b167825 */ /* 0x000fe200078e00ff */
[----:B------:R-:W-:Y:S02]  /*4d10*/  FMNMX.FTZ R3, R174, R3, !PT ;  /* 0x00000003ae037209 */ /* 0x000fe40007810000 */
[----:B------:R-:W-:Y:S01]  /*4d20*/  LOP3.LUT R17, R15, UR8, R20, 0x96, !PT ;  /* 0x000000080f117c12 */ /* 0x000fe2000f8e9614 */
[----:B--2---:R-:W-:Y:S01]  /*4d30*/  FFMA.FTZ R10, R65, c[0x0][0x23c], -R2 ;  /* 0x00008f00410a7a23 */ /* 0x004fe20000010802 */
[----:B------:R-:W-:Y:S01]  /*4d40*/  LOP3.LUT R20, R13, UR9, R16, 0x96, !PT ;  /* 0x000000090d147c12 */ /* 0x000fe2000f8e9610 */
[----:B------:R-:W-:Y:S01]  /*4d50*/  FFMA.FTZ R11, R69, c[0x0][0x23c], -R2 ;  /* 0x00008f00450b7a23 */ /* 0x000fe20000010802 */
[----:B------:R-:W-:Y:S01]  /*4d60*/  LOP3.LUT R18, R23, UR8, R18, 0x96, !PT ;  /* 0x0000000817127c12 */ /* 0x000fe2000f8e9612 */
[----:B------:R2:W-:Y:S01]  /*4d70*/  MUFU.EX2 R202, R10 ;  /* 0x0000000a00ca7308 */ /* 0x0005e20000000800 */
[----:B------:R-:W-:Y:S01]  /*4d80*/  LOP3.LUT R22, R61, UR6, R22, 0x96, !PT ;  /* 0x000000063d167c12 */ /* 0x000fe2000f8e9616 */
[----:B------:R-:W-:-:S04]  /*4d90*/  IMAD.WIDE.U32 R16, R17, -0x326172a9, RZ ;  /* 0xcd9e8d5711107825 */ /* 0x000fc800078e00ff */
[----:B------:R-:W-:Y:S01]  /*4da0*/  IMAD.WIDE.U32 R18, R18, -0x326172a9, RZ ;  /* 0xcd9e8d5712127825 */ /* 0x000fe200078e00ff */
[----:B------:R-:W-:Y:S01]  /*4db0*/  LOP3.LUT R17, R17, UR7, R12, 0x96, !PT ;  /* 0x0000000711117c12 */ /* 0x000fe2000f8e960c */
[----:B------:R-:W-:Y:S03]  /*4dc0*/  MUFU.EX2 R141, R11 ;  /* 0x0000000b008d7308 */ /* 0x000fe60000000800 */
[----:B------:R-:W-:Y:S01]  /*4dd0*/  LOP3.LUT R65, R19, UR7, R24, 0x96, !PT ;  /* 0x0000000713417c12 */ /* 0x000fe2000f8e9618 */
[----:B--2---:R-:W-:-:S04]  /*4de0*/  FFMA.FTZ R10, R64, c[0x0][0x23c], -R2 ;  /* 0x00008f00400a7a23 */ /* 0x004fc80000010802 */
[----:B------:R2:W-:Y:S02]  /*4df0*/  MUFU.EX2 R241, R10 ;  /* 0x0000000a00f17308 */ /* 0x0005e40000000800 */
[----:B--2---:R-:W-:-:S05]  /*4e00*/  FMUL.FTZ R10, R136, c[0x0][0x23c] ;  /* 0x00008f00880a7a20 */ /* 0x004fca0000410000 */
[----:B------:R-:W-:-:S05]  /*4e10*/  FSEL R25, R10, RZ, P1 ;  /* 0x000000ff0a197208 */ /* 0x000fca0000800000 */
[--C-:B------:R-:W-:Y:S02]  /*4e20*/  FFMA.FTZ R10, R52, c[0x0][0x23c], -R25.reuse ;  /* 0x00008f00340a7a23 */ /* 0x100fe40000010819 */
[----:B------:R-:W-:Y:S02]  /*4e30*/  FFMA.FTZ R11, R53, c[0x0][0x23c], -R25 ;  /* 0x00008f00350b7a23 */ /* 0x000fe40000010819 */
[----:B------:R2:W-:Y:S08]  /*4e40*/  MUFU.EX2 R228, R10 ;  /* 0x0000000a00e47308 */ /* 0x0005f00000000800 */
[----:B------:R3:W-:Y:S01]  /*4e50*/  MUFU.EX2 R142, R11 ;  /* 0x0000000b008e7308 */ /* 0x0007e20000000800 */
[----:B--2---:R-:W-:-:S02]  /*4e60*/  FMNMX.FTZ R10, R172, R3, !PT ;  /* 0x00000003ac0a7209 */ /* 0x004fc40007810000 */
[----:B-1----:R-:W-:Y:S01]  /*4e70*/  FMNMX.FTZ R3, R0, R21, !PT ;  /* 0x0000001500037209 */ /* 0x002fe20007810000 */
[----:B------:R-:W-:Y:S01]  /*4e80*/  IMAD.WIDE.U32 R20, R20, -0x2daee0ad, RZ ;  /* 0xd2511f5314147825 */ /* 0x000fe200078e00ff */
[----:B------:R-:W-:-:S03]  /*4e90*/  FMNMX.FTZ R10, R175, R10, !PT ;  /* 0x0000000aaf0a7209 */ /* 0x000fc60007810000 */
[----:B------:R-:W1:Y:S01]  /*4ea0*/  SHFL.BFLY PT, R23, R3, 0x1, 0x1f ;  /* 0x0c201f0003177f89 */ /* 0x000e6200000e0000 */
[----:B------:R-:W-:Y:S01]  /*4eb0*/  FMNMX.FTZ R13, R173, R10, !PT ;  /* 0x0000000aad0d7209 */ /* 0x000fe20007810000 */
[----:B------:R-:W-:Y:S01]  /*4ec0*/  FFMA.FTZ R0, R74, c[0x0][0x23c], -R25 ;  /* 0x00008f004a007a23 */ /* 0x000fe20000010819 */
[----:B------:R-:W-:Y:S01]  /*4ed0*/  LOP3.LUT R15, R21, UR6, R14, 0x96, !PT ;  /* 0x00000006150f7c12 */ /* 0x000fe2000f8e960e */
[----:B---3--:R-:W-:Y:S01]  /*4ee0*/  IMAD.WIDE.U32 R10, R22, -0x326172a9, RZ ;  /* 0xcd9e8d57160a7825 */ /* 0x008fe200078e00ff */
[----:B------:R-:W-:Y:S01]  /*4ef0*/  FMNMX.FTZ R13, R165, R13, !PT ;  /* 0x0000000da50d7209 */ /* 0x000fe20007810000 */
[----:B------:R2:W-:Y:S03]  /*4f00*/  MUFU.EX2 R239, R0 ;  /* 0x0000000000ef7308 */ /* 0x0005e60000000800 */
[----:B------:R-:W-:Y:S01]  /*4f10*/  FMNMX.FTZ R14, R164, R13, !PT ;  /* 0x0000000da40e7209 */ /* 0x000fe20007810000 */
[----:B------:R-:W-:Y:S01]  /*4f20*/  IMAD.WIDE.U32 R12, R15, -0x326172a9, RZ ;  /* 0xcd9e8d570f0c7825 */ /* 0x000fe200078e00ff */
[----:B------:R-:W-:-:S02]  /*4f30*/  LOP3.LUT R27, R11, UR17, R18, 0x96, !PT ;  /* 0x000000110b1b7c12 */ /* 0x000fc4000f8e9612 */
[----:B------:R-:W-:Y:S01]  /*4f40*/  FMNMX.FTZ R14, R166, R14, !PT ;  /* 0x0000000ea60e7209 */ /* 0x000fe20007810000 */
[--C-:B------:R-:W-:Y:S01]  /*4f50*/  FFMA.FTZ R15, R72, c[0x0][0x23c], -R25.reuse ;  /* 0x00008f00480f7a23 */ /* 0x100fe20000010819 */
[C---:B------:R-:W-:Y:S02]  /*4f60*/  LOP3.LUT R19, R10.reuse, 0xffff, RZ, 0xc0, !PT ;  /* 0x0000ffff0a137812 */ /* 0x040fe400078ec0ff */
[----:B------:R-:W-:Y:S01]  /*4f70*/  FMNMX.FTZ R14, R167, R14, !PT ;  /* 0x0000000ea70e7209 */ /* 0x000fe20007810000 */
[----:B------:R-:W-:Y:S01]  /*4f80*/  MUFU.EX2 R240, R15 ;  /* 0x0000000f00f07308 */ /* 0x000fe20000000800 */
[----:B------:R-:W-:Y:S02]  /*4f90*/  LOP3.LUT R30, R10, 0xff, RZ, 0xc0, !PT ;  /* 0x000000ff0a1e7812 */ /* 0x000fe400078ec0ff */
[----:B------:R-:W-:Y:S01]  /*4fa0*/  FMNMX.FTZ R14, R176, R14, !PT ;  /* 0x0000000eb00e7209 */ /* 0x000fe20007810000 */
[----:B--2---:R-:W-:Y:S01]  /*4fb0*/  FFMA.FTZ R0, R75, c[0x0][0x23c], -R25 ;  /* 0x00008f004b007a23 */ /* 0x004fe20000010819 */
[----:B------:R-:W-:-:S02]  /*4fc0*/  SHF.R.U32.HI R21, RZ, 0x10, R10 ;  /* 0x00000010ff157819 */ /* 0x000fc4000001160a */
[----:B------:R-:W-:Y:S01]  /*4fd0*/  FMNMX.FTZ R14, R177, R14, !PT ;  /* 0x0000000eb10e7209 */ /* 0x000fe20007810000 */
[----:B------:R2:W3:Y:S01]  /*4fe0*/  MUFU.EX2 R160, R0 ;  /* 0x0000000000a07308 */ /* 0x0004e20000000800 */
[----:B-1----:R-:W-:Y:S02]  /*4ff0*/  FMNMX.FTZ R3, R3, R23, !PT ;  /* 0x0000001703037209 */ /* 0x002fe40007810000 */
[----:B------:R-:W-:Y:S01]  /*5000*/  SHF.R.U32.HI R29, RZ, 0x18, R10 ;  /* 0x00000018ff1d7819 */ /* 0x000fe2000001160a */
[----:B------:R-:W1:Y:S01]  /*5010*/  SHFL.BFLY PT, R26, R14, 0x2, 0x1f ;  /* 0x0c401f000e1a7f89 */ /* 0x000e6200000e0000 */
[----:B------:R-:W-:Y:S01]  /*5020*/  IMAD.WIDE.U32 R10, R17, -0x2daee0ad, RZ ;  /* 0xd2511f53110a7825 */ /* 0x000fe200078e00ff */
[C---:B------:R-:W-:Y:S02]  /*5030*/  LOP3.LUT R18, R12.reuse, 0xffff, RZ, 0xc0, !PT ;  /* 0x0000ffff0c127812 */ /* 0x040fe400078ec0ff */
[----:B------:R-:W-:Y:S02]  /*5040*/  LOP3.LUT R23, R12, 0xff, RZ, 0xc0, !PT ;  /* 0x000000ff0c177812 */ /* 0x000fe400078ec0ff */
[----:B------:R-:W-:-:S02]  /*5050*/  SHF.R.U32.HI R22, RZ, 0x10, R12 ;  /* 0x00000010ff167819 */ /* 0x000fc4000001160c */
[----:B------:R-:W-:Y:S01]  /*5060*/  SHF.R.U32.HI R28, RZ, 0x18, R12 ;  /* 0x00000018ff1c7819 */ /* 0x000fe2000001160c */
[C---:B------:R-:W-:Y:S01]  /*5070*/  FMUL.FTZ R12, R3.reuse, c[0x0][0x23c] ;  /* 0x00008f00030c7a20 */ /* 0x040fe20000410000 */
[----:B------:R-:W-:Y:S01]  /*5080*/  FSETP.NEU.FTZ.AND P1, PT, R3, -INF , PT ;  /* 0xff8000000300780b */ /* 0x000fe20003f3d000 */
[----:B--2---:R-:W-:Y:S01]  /*5090*/  FFMA.FTZ R0, R73, c[0x0][0x23c], -R25 ;  /* 0x00008f0049007a23 */ /* 0x004fe20000010819 */
[----:B------:R-:W-:Y:S02]  /*50a0*/  LOP3.LUT R15, R21, 0xff, RZ, 0xc0, !PT ;  /* 0x000000ff150f7812 */ /* 0x000fe400078ec0ff */
[----:B------:R-:W-:Y:S01]  /*50b0*/  SHF.R.U32.HI R17, RZ, 0x8, R19 ;  /* 0x00000008ff117819 */ /* 0x000fe20000011613 */
[----:B------:R2:W-:Y:S01]  /*50c0*/  MUFU.EX2 R157, R0 ;  /* 0x00000000009d7308 */ /* 0x0005e20000000800 */
[----:B------:R-:W-:Y:S02]  /*50d0*/  FSEL R24, R12, RZ, P1 ;  /* 0x000000ff0c187208 */ /* 0x000fe40000800000 */
[----:B------:R-:W-:-:S02]  /*50e0*/  PRMT R64, R15, 0x5410, R29 ;  /* 0x000054100f407816 */ /* 0x000fc4000000001d */
[----:B------:R-:W-:Y:S01]  /*50f0*/  LOP3.LUT R21, R10, 0xff, RZ, 0xc0, !PT ;  /* 0x000000ff0a157812 */ /* 0x000fe200078ec0ff */
[----:B------:R-:W-:Y:S01]  /*5100*/  FFMA.FTZ R12, R54, c[0x0][0x23c], -R24 ;  /* 0x00008f00360c7a23 */ /* 0x000fe20000010818 */
[----:B------:R-:W-:Y:S02]  /*5110*/  SHF.R.U32.HI R19, RZ, 0x10, R10 ;  /* 0x00000010ff137819 */ /* 0x000fe4000001160a */
[----:B------:R-:W-:Y:S01]  /*5120*/  LOP3.LUT R15, R22, 0xff, RZ, 0xc0, !PT ;  /* 0x000000ff160f7812 */ /* 0x000fe200078ec0ff */
[----:B------:R4:W-:Y:S01]  /*5130*/  MUFU.EX2 R140, R12 ;  /* 0x0000000c008c7308 */ /* 0x0009e20000000800 */
[----:B------:R-:W-:Y:S02]  /*5140*/  PRMT R61, R30, 0x5410, R17 ;  /* 0x000054101e3d7816 */ /* 0x000fe40000000011 */
[----:B------:R-:W-:Y:S02]  /*5150*/  PRMT R17, R15, 0x5410, R28 ;  /* 0x000054100f117816 */ /* 0x000fe4000000001c */
[----:B---3--:R-:W-:-:S02]  /*5160*/  F2FP.PACK_AB R4, R160, R239 ;  /* 0x000000efa004723e */ /* 0x008fc400000000ff */
[----:B--2---:R-:W-:Y:S01]  /*5170*/  LOP3.LUT R0, R13, UR17, R16, 0x96, !PT ;  /* 0x000000110d007c12 */ /* 0x004fe2000f8e9610 */
[----:B------:R-:W-:Y:S01]  /*5180*/  FFMA.FTZ R13, R70, c[0x0][0x23c], -R25 ;  /* 0x00008f00460d7a23 */ /* 0x000fe20000010819 */
[----:B------:R-:W-:Y:S02]  /*5190*/  LOP3.LUT R16, R11, UR16, R20, 0x96, !PT ;  /* 0x000000100b107c12 */ /* 0x000fe4000f8e9614 */
[----:B------:R-:W-:Y:S01]  /*51a0*/  LOP3.LUT R20, R10, 0xffff, RZ, 0xc0, !PT ;  /* 0x0000ffff0a147812 */ /* 0x000fe200078ec0ff */
[----:B------:R2:W-:Y:S01]  /*51b0*/  MUFU.EX2 R231, R13 ;  /* 0x0000000d00e77308 */ /* 0x0005e20000000800 */
[----:B------:R-:W-:Y:S02]  /*51c0*/  SHF.R.U32.HI R11, RZ, 0x8, R18 ;  /* 0x00000008ff0b7819 */ /* 0x000fe40000011612 */
[----:B------:R-:W-:Y:S02]  /*51d0*/  SHF.R.U32.HI R18, RZ, 0x18, R10 ;  /* 0x00000018ff127819 */ /* 0x000fe4000001160a */
[----:B-1----:R-:W-:-:S02]  /*51e0*/  FMNMX.FTZ R10, R14, R26, !PT ;  /* 0x0000001a0e0a7209 */ /* 0x002fc40007810000 */
[----:B------:R-:W-:Y:S02]  /*51f0*/  PRMT R23, R23, 0x5410, R11 ;  /* 0x0000541017177816 */ /* 0x000fe4000000000b */
[----:B------:R-:W-:Y:S01]  /*5200*/  LOP3.LUT R11, R19, 0xff, RZ, 0xc0, !PT ;  /* 0x000000ff130b7812 */ /* 0x000fe200078ec0ff */
[----:B------:R-:W1:Y:S01]  /*5210*/  SHFL.BFLY PT, R15, R10, 0x1, 0x1f ;  /* 0x0c201f000a0f7f89 */ /* 0x000e6200000e0000 */
[----:B----4-:R-:W-:Y:S02]  /*5220*/  SHF.R.U32.HI R12, RZ, 0x8, R20 ;  /* 0x00000008ff0c7819 */ /* 0x010fe40000011614 */
[----:B------:R-:W-:Y:S01]  /*5230*/  PRMT R20, R11, 0x5410, R18 ;  /* 0x000054100b147816 */ /* 0x000fe20000000012 */
[----:B------:R-:W-:Y:S01]  /*5240*/  FFMA.FTZ R11, R76, c[0x0][0x23c], -R24 ;  /* 0x00008f004c0b7a23 */ /* 0x000fe20000010818 */
[----:B------:R-:W-:Y:S01]  /*5250*/  LOP3.LUT R5, R0, 0xffff, RZ, 0xc0, !PT ;  /* 0x0000ffff00057812 */ /* 0x000fe200078ec0ff */
[----:B--2---:R-:W-:Y:S01]  /*5260*/  FFMA.FTZ R13, R71, c[0x0][0x23c], -R25 ;  /* 0x00008f00470d7a23 */ /* 0x004fe20000010819 */
[----:B------:R-:W-:Y:S01]  /*5270*/  PRMT R19, R21, 0x5410, R12 ;  /* 0x0000541015137816 */ /* 0x000fe2000000000c */
[----:B------:R2:W-:Y:S01]  /*5280*/  MUFU.EX2 R235, R11 ;  /* 0x0000000b00eb7308 */ /* 0x0005e20000000800 */
[----:B------:R-:W-:-:S02]  /*5290*/  SHF.R.U32.HI R12, RZ, 0x8, R5 ;  /* 0x00000008ff0c7819 */ /* 0x000fc40000011605 */
[----:B------:R-:W-:Y:S02]  /*52a0*/  LOP3.LUT R14, R0, 0xff, RZ, 0xc0, !PT ;  /* 0x000000ff000e7812 */ /* 0x000fe400078ec0ff */
[----:B------:R-:W-:Y:S02]  /*52b0*/  SHF.R.U32.HI R5, RZ, 0x18, R0 ;  /* 0x00000018ff057819 */ /* 0x000fe40000011600 */
[----:B------:R-:W-:Y:S01]  /*52c0*/  PRMT R12, R14, 0x5410, R12 ;  /* 0x000054100e0c7816 */ /* 0x000fe2000000000c */
[----:B------:R3:W-:Y:S01]  /*52d0*/  MUFU.EX2 R162, R13 ;  /* 0x0000000d00a27308 */ /* 0x0007e20000000800 */
[----:B------:R-:W-:Y:S02]  /*52e0*/  LOP3.LUT R18, R16, 0xff, RZ, 0xc0, !PT ;  /* 0x000000ff10127812 */ /* 0x000fe400078ec0ff */
[----:B--2---:R-:W-:Y:S02]  /*52f0*/  SHF.R.U32.HI R11, RZ, 0x10, R0 ;  /* 0x00000010ff0b7819 */ /* 0x004fe40000011600 */
[----:B-1----:R-:W-:Y:S01]  /*5300*/  FMNMX.FTZ R137, R10, R15, !PT ;  /* 0x0000000f0a897209 */ /* 0x002fe20007810000 */
[----:B------:R-:W-:Y:S01]  /*5310*/  FFMA.FTZ R10, R79, c[0x0][0x23c], -R24 ;  /* 0x00008f004f0a7a23 */ /* 0x000fe20000010818 */
[----:B------:R-:W-:-:S02]  /*5320*/  LOP3.LUT R0, R11, 0xff, RZ, 0xc0, !PT ;  /* 0x000000ff0b007812 */ /* 0x000fc400078ec0ff */
[----:B------:R-:W-:Y:S01]  /*5330*/  FSETP.NEU.FTZ.AND P1, PT, R137, -INF , PT ;  /* 0xff8000008900780b */ /* 0x000fe20003f3d000 */
[----:B------:R1:W-:Y:S01]  /*5340*/  MUFU.EX2 R234, R10 ;  /* 0x0000000a00ea7308 */ /* 0x0003e20000000800 */
[--C-:B---3--:R-:W-:Y:S01]  /*5350*/  FFMA.FTZ R13, R78, c[0x0][0x23c], -R24.reuse ;  /* 0x00008f004e0d7a23 */ /* 0x108fe20000010818 */
[----:B------:R-:W-:Y:S01]  /*5360*/  PRMT R11, R0, 0x5410, R5 ;  /* 0x00005410000b7816 */ /* 0x000fe20000000005 */
[----:B------:R-:W-:Y:S01]  /*5370*/  HSET2.LE.AND R0, R23, R120, PT ;  /* 0x0000007817007233 */ /* 0x000fe20003803000 */
[----:B------:R-:W-:-:S03]  /*5380*/  FFMA.FTZ R5, R82, c[0x0][0x23c], -R24 ;  /* 0x00008f0052057a23 */ /* 0x000fc60000010818 */
[--C-:B------:R-:W-:Y:S01]  /*5390*/  HSET2.LE.AND R11, R11, R120.reuse, PT ;  /* 0x000000780b0b7233 */ /* 0x100fe20003803000 */
[----:B------:R2:W3:Y:S01]  /*53a0*/  MUFU.EX2 R161, R13 ;  /* 0x0000000d00a17308 */ /* 0x0004e20000000800 */
[----:B------:R-:W-:Y:S01]  /*53b0*/  LOP3.LUT R14, R0, R4, RZ, 0xc0, !PT ;  /* 0x00000004000e7212 */ /* 0x000fe200078ec0ff */
[----:B------:R-:W-:Y:S01]  /*53c0*/  HSET2.LE.AND R0, R17, R120, PT ;  /* 0x0000007811007233 */ /* 0x000fe20003803000 */
[----:B------:R-:W-:-:S05]  /*53d0*/  SHF.R.U32.HI R17, RZ, 0x18, R16 ;  /* 0x00000018ff117819 */ /* 0x000fca0000011610 */
[----:B------:R4:W-:Y:S01]  /*53e0*/  MUFU.EX2 R242, R5 ;  /* 0x0000000500f27308 */ /* 0x0009e20000000800 */
[----:B-1----:R-:W-:Y:S01]  /*53f0*/  F2FP.PACK_AB R10, R142, R228 ;  /* 0x000000e48e0a723e */ /* 0x002fe200000000ff */
[--C-:B--2---:R-:W-:Y:S01]  /*5400*/  FFMA.FTZ R13, R55, c[0x0][0x23c], -R24.reuse ;  /* 0x00008f00370d7a23 */ /* 0x104fe20000010818 */
[----:B---3--:R-:W-:Y:S01]  /*5410*/  F2FP.PACK_AB R4, R235, R161 ;  /* 0x000000a1eb04723e */ /* 0x008fe200000000ff */
[----:B------:R-:W1:Y:S04]  /*5420*/  LDSM.16.MT88.4 R52, [R205+0x4400] ;  /* 0x00440000cd34783b */ /* 0x000e680000004200 */
[----:B------:R-:W2:Y:S01]  /*5430*/  MUFU.EX2 R7, R13 ;  /* 0x0000000d00077308 */ /* 0x000ea20000000800 */
[----:B------:R-:W-:Y:S01]  /*5440*/  LOP3.LUT R15, R0, R4, RZ, 0xc0, !PT ;  /* 0x00000004000f7212 */ /* 0x000fe200078ec0ff */
[--C-:B------:R-:W-:Y:S01]  /*5450*/  FFMA.FTZ R0, R77, c[0x0][0x23c], -R24.reuse ;  /* 0x00008f004d007a23 */ /* 0x100fe20000010818 */
[----:B----4-:R-:W-:Y:S01]  /*5460*/  HSET2.LE.AND R5, R12, R120, PT ;  /* 0x000000780c057233 */ /* 0x010fe20003803000 */
[----:B------:R-:W-:-:S04]  /*5470*/  FFMA.FTZ R4, R83, c[0x0][0x23c], -R24 ;  /* 0x00008f0053047a23 */ /* 0x000fc80000010818 */
[----:B------:R3:W-:Y:S01]  /*5480*/  MUFU.EX2 R230, R0 ;  /* 0x0000000000e67308 */ /* 0x0007e20000000800 */
[----:B------:R-:W-:Y:S02]  /*5490*/  LOP3.LUT R12, R5, R10, RZ, 0xc0, !PT ;  /* 0x0000000a050c7212 */ /* 0x000fe400078ec0ff */
[----:B------:R-:W-:-:S04]  /*54a0*/  SHF.R.U32.HI R5, RZ, 0x10, R16 ;  /* 0x00000010ff057819 */ /* 0x000fc80000011610 */
[----:B------:R-:W-:Y:S01]  /*54b0*/  LOP3.LUT R10, R5, 0xff, RZ, 0xc0, !PT ;  /* 0x000000ff050a7812 */ /* 0x000fe200078ec0ff */
[----:B------:R4:W1:Y:S01]  /*54c0*/  MUFU.EX2 R163, R4 ;  /* 0x0000000400a37308 */ /* 0x0008620000000800 */
[----:B--2---:R-:W-:Y:S01]  /*54d0*/  F2FP.PACK_AB R13, R7, R140 ;  /* 0x0000008c070d723e */ /* 0x004fe200000000ff */
[----:B------:R-:W-:-:S03]  /*54e0*/  FFMA.FTZ R5, R85, c[0x0][0x23c], -R2 ;  /* 0x00008f0055057a23 */ /* 0x000fc60000010802 */
[----:B------:R-:W-:Y:S02]  /*54f0*/  LOP3.LUT R13, R11, R13, RZ, 0xc0, !PT ;  /* 0x0000000d0b0d7212 */ /* 0x000fe400078ec0ff */
[----:B---3--:R-:W-:Y:S01]  /*5500*/  LOP3.LUT R0, R16, 0xffff, RZ, 0xc0, !PT ;  /* 0x0000ffff10007812 */ /* 0x008fe200078ec0ff */
[----:B------:R2:W-:Y:S03]  /*5510*/  MUFU.EX2 R237, R5 ;  /* 0x0000000500ed7308 */ /* 0x0005e60000000800 */
[----:B------:R-:W-:Y:S01]  /*5520*/  SHF.R.U32.HI R11, RZ, 0x8, R0 ;  /* 0x00000008ff0b7819 */ /* 0x000fe20000011600 */
[----:B------:R-:W-:Y:S01]  /*5530*/  FMUL.FTZ R0, R137, c[0x0][0x23c] ;  /* 0x00008f0089007a20 */ /* 0x000fe20000410000 */
[----:B------:R-:W-:Y:S01]  /*5540*/  HMMA.16816.F32 R40, R12, R46, RZ ;  /* 0x0000002e0c28723c */ /* 0x000fe200000018ff */
[----:B----4-:R-:W-:Y:S01]  /*5550*/  HSET2.LE.AND R4, R19, R120, PT ;  /* 0x0000007813047233 */ /* 0x010fe20003803000 */
[----:B------:R-:W-:-:S02]  /*5560*/  PRMT R16, R18, 0x5410, R11 ;  /* 0x0000541012107816 */ /* 0x000fc4000000000b */
[----:B------:R-:W-:Y:S02]  /*5570*/  FSEL R0, R0, RZ, P1 ;  /* 0x000000ff00007208 */ /* 0x000fe40000800000 */
[----:B------:R-:W-:Y:S02]  /*5580*/  PRMT R11, R10, 0x5410, R17 ;  /* 0x000054100a0b7816 */ /* 0x000fe40000000011 */
[C---:B------:R-:W-:Y:S01]  /*5590*/  HMMA.16816.F32 R36, R12.reuse, R44, RZ ;  /* 0x0000002c0c24723c */ /* 0x040fe200000018ff */
[----:B------:R-:W-:Y:S01]  /*55a0*/  F2FP.PACK_AB R17, R234, R242 ;  /* 0x000000f2ea11723e */ /* 0x000fe200000000ff */
[--C-:B------:R-:W-:Y:S01]  /*55b0*/  FFMA.FTZ R10, R31, c[0x0][0x23c], -R0.reuse ;  /* 0x00008f001f0a7a23 */ /* 0x100fe20000010800 */
[----:B--2---:R-:W-:Y:S01]  /*55c0*/  F2FP.PACK_AB R5, R162, R231 ;  /* 0x000000e7a205723e */ /* 0x004fe200000000ff */
[--C-:B------:R-:W-:Y:S02]  /*55d0*/  FFMA.FTZ R18, R188, c[0x0][0x23c], -R0.reuse ;  /* 0x00008f00bc127a23 */ /* 0x100fe40000010800 */
[----:B------:R2:W-:Y:S01]  /*55e0*/  MUFU.EX2 R6, R10 ;  /* 0x0000000a00067308 */ /* 0x0005e20000000800 */
[----:B------:R-:W-:Y:S01]  /*55f0*/  LOP3.LUT R22, R4, R5, RZ, 0xc0, !PT ;  /* 0x0000000504167212 */ /* 0x000fe200078ec0ff */
[----:B------:R-:W-:Y:S01]  /*5600*/  HSET2.LE.AND R4, R20, R120, PT ;  /* 0x0000007814047233 */ /* 0x000fe20003803000 */
[----:B-1----:R-:W-:Y:S01]  /*5610*/  F2FP.PACK_AB R5, R163, R230 ;  /* 0x000000e6a305723e */ /* 0x002fe200000000ff */
[----:B------:R-:W-:Y:S03]  /*5620*/  HMMA.16816.F32 R32, R12, R48, RZ ;  /* 0x000000300c20723c */ /* 0x000fe600000018ff */
[----:B------:R-:W-:Y:S01]  /*5630*/  LOP3.LUT R23, R4, R5, RZ, 0xc0, !PT ;  /* 0x0000000504177212 */ /* 0x000fe200078ec0ff */
[----:B------:R-:W-:Y:S01]  /*5640*/  FFMA.FTZ R4, R87, c[0x0][0x23c], -R0 ;  /* 0x00008f0057047a23 */ /* 0x000fe20000010800 */
[----:B------:R-:W-:Y:S01]  /*5650*/  MUFU.EX2 R236, R18 ;  /* 0x0000001200ec7308 */ /* 0x000fe20000000800 */
[----:B------:R-:W-:-:S02]  /*5660*/  LOP3.LUT R5, R27, 0xffff, RZ, 0xc0, !PT ;  /* 0x0000ffff1b057812 */ /* 0x000fc400078ec0ff */
[----:B------:R-:W-:Y:S01]  /*5670*/  HMMA.16816.F32 R28, R12, R50, RZ ;  /* 0x000000320c1c723c */ /* 0x000fe200000018ff */
[----:B--2---:R-:W-:-:S04]  /*5680*/  HSET2.LE.AND R10, R16, R120, PT ;  /* 0x00000078100a7233 */ /* 0x004fc80003803000 */
[----:B------:R1:W2:Y:S01]  /*5690*/  MUFU.EX2 R227, R4 ;  /* 0x0000000400e37308 */ /* 0x0002a20000000800 */
[----:B------:R-:W-:Y:S01]  /*56a0*/  HSET2.LE.AND R16, R11, R120, PT ;  /* 0x000000780b107233 */ /* 0x000fe20003803000 */
[----:B------:R-:W-:Y:S01]  /*56b0*/  F2FP.PACK_AB R11, R240, R157 ;  /* 0x0000009df00b723e */ /* 0x000fe200000000ff */
[----:B------:R-:W-:Y:S01]  /*56c0*/  FFMA.FTZ R15, R86, c[0x0][0x23c], -R2 ;  /* 0x00008f00560f7a23 */ /* 0x000fe20000010802 */
[----:B------:R-:W-:Y:S02]  /*56d0*/  SHF.R.U32.HI R12, RZ, 0x18, R27 ;  /* 0x00000018ff0c7819 */ /* 0x000fe4000001161b */
[----:B------:R-:W-:Y:S02]  /*56e0*/  LOP3.LUT R20, R10, R11, RZ, 0xc0, !PT ;  /* 0x0000000b0a147212 */ /* 0x000fe400078ec0ff */
[----:B------:R-:W-:Y:S02]  /*56f0*/  LOP3.LUT R21, R16, R17, RZ, 0xc0, !PT ;  /* 0x0000001110157212 */ /* 0x000fe400078ec0ff */
[----:B------:R-:W-:-:S02]  /*5700*/  LOP3.LUT R16, R27, 0xff, RZ, 0xc0, !PT ;  /* 0x000000ff1b107812 */ /* 0x000fc400078ec0ff */
[----:B------:R-:W-:Y:S01]  /*5710*/  SHF.R.U32.HI R11, RZ, 0x8, R5 ;  /* 0x00000008ff0b7819 */ /* 0x000fe20000011605 */
[----:B------:R-:W-:Y:S02]  /*5720*/  FFMA.FTZ R5, R68, c[0x0][0x23c], -R0 ;  /* 0x00008f0044057a23 */ /* 0x000fe40000010800 */
[C---:B------:R-:W-:Y:S01]  /*5730*/  HMMA.16816.F32 R72, R20.reuse, R54, R40 ;  /* 0x000000361448723c */ /* 0x040fe20000001828 */
[----:B-1----:R-:W-:Y:S02]  /*5740*/  SHF.R.U32.HI R4, RZ, 0x10, R27 ;  /* 0x00000010ff047819 */ /* 0x002fe4000001161b */
[----:B------:R-:W-:Y:S02]  /*5750*/  PRMT R13, R16, 0x5410, R11 ;  /* 0x00005410100d7816 */ /* 0x000fe4000000000b */
[----:B------:R-:W-:Y:S01]  /*5760*/  LOP3.LUT R10, R4, 0xff, RZ, 0xc0, !PT ;  /* 0x000000ff040a7812 */ /* 0x000fe200078ec0ff */
[--C-:B------:R-:W-:Y:S02]  /*5770*/  HSET2.LE.AND R4, R61, R120.reuse, PT ;  /* 0x000000783d047233 */ /* 0x100fe40003803000 */
[----:B------:R1:W3:Y:S01]  /*5780*/  MUFU.EX2 R61, R5 ;  /* 0x00000005003d7308 */ /* 0x0002e20000000800 */
[----:B------:R-:W-:Y:S01]  /*5790*/  PRMT R11, R10, 0x5410, R12 ;  /* 0x000054100a0b7816 */ /* 0x000fe2000000000c */
[----:B------:R-:W-:Y:S01]  /*57a0*/  FFMA.FTZ R10, R94, c[0x0][0x23c], -R2 ;  /* 0x00008f005e0a7a23 */ /* 0x000fe20000010802 */
[--C-:B------:R-:W-:Y:S01]  /*57b0*/  HSET2.LE.AND R12, R13, R120.reuse, PT ;  /* 0x000000780d0c7233 */ /* 0x100fe20003803000 */
[----:B------:R-:W-:Y:S01]  /*57c0*/  IMAD.MOV.U32 R94, RZ, RZ, R80 ;  /* 0x000000ffff5e7224 */ /* 0x000fe200078e0050 */
[----:B------:R-:W-:Y:S01]  /*57d0*/  HMMA.16816.F32 R76, R20, R52, R36 ;  /* 0x00000034144c723c */ /* 0x000fe20000001824 */
[----:B------:R-:W-:Y:S01]  /*57e0*/  HSET2.LE.AND R14, R11, R120, PT ;  /* 0x000000780b0e7233 */ /* 0x000fe20003803000 */
[----:B--2---:R-:W-:Y:S01]  /*57f0*/  F2FP.PACK_AB R11, R227, R236 ;  /* 0x000000ece30b723e */ /* 0x004fe200000000ff */
[----:B------:R2:W-:Y:S01]  /*5800*/  MUFU.EX2 R233, R10 ;  /* 0x0000000a00e97308 */ /* 0x0005e20000000800 */
[----:B------:R-:W-:-:S04]  /*5810*/  F2FP.PACK_AB R13, R94, R229 ;  /* 0x000000e55e0d723e */ /* 0x000fc800000000ff */
[----:B------:R-:W-:Y:S01]  /*5820*/  LOP3.LUT R16, R12, R13, RZ, 0xc0, !PT ;  /* 0x0000000d0c107212 */ /* 0x000fe200078ec0ff */
[C---:B------:R-:W-:Y:S01]  /*5830*/  HMMA.16816.F32 R80, R20.reuse, R56, R32 ;  /* 0x000000381450723c */ /* 0x040fe20000001820 */
[----:B------:R-:W-:Y:S01]  /*5840*/  FFMA.FTZ R12, R96, c[0x0][0x23c], -R0 ;  /* 0x00008f00600c7a23 */ /* 0x000fe20000010800 */
[----:B-1----:R-:W-:Y:S01]  /*5850*/  F2FP.PACK_AB R5, R241, R202 ;  /* 0x000000caf105723e */ /* 0x002fe200000000ff */
[----:B------:R-:W-:Y:S02]  /*5860*/  IMAD.MOV.U32 R96, RZ, RZ, R240 ;  /* 0x000000ffff607224 */ /* 0x000fe400078e00f0 */
[----:B------:R1:W-:Y:S01]  /*5870*/  MUFU.EX2 R232, R12 ;  /* 0x0000000c00e87308 */ /* 0x0003e20000000800 */
[----:B------:R-:W-:Y:S01]  /*5880*/  LOP3.LUT R18, R4, R5, RZ, 0xc0, !PT ;  /* 0x0000000504127212 */ /* 0x000fe200078ec0ff */
[----:B------:R-:W-:Y:S01]  /*5890*/  IMAD.WIDE.U32 R4, R65, -0x2daee0ad, RZ ;  /* 0xd2511f5341047825 */ /* 0x000fe200078e00ff */
[----:B------:R-:W-:Y:S01]  /*58a0*/  HMMA.16816.F32 R40, R20, R58, R28 ;  /* 0x0000003a1428723c */ /* 0x000fe2000000181c */
[----:B--2---:R-:W-:-:S02]  /*58b0*/  HSET2.LE.AND R10, R64, R120, PT ;  /* 0x00000078400a7233 */ /* 0x004fc40003803000 */
[----:B------:R-:W-:Y:S01]  /*58c0*/  IMAD.MOV.U32 R64, RZ, RZ, R141 ;  /* 0x000000ffff407224 */ /* 0x000fe200078e008d */
[----:B------:R-:W-:Y:S01]  /*58d0*/  LOP3.LUT R13, R4, 0xff, RZ, 0xc0, !PT ;  /* 0x000000ff040d7812 */ /* 0x000fe200078ec0ff */
[----:B------:R3:W2:Y:S01]  /*58e0*/  MUFU.EX2 R141, R15 ;  /* 0x0000000f008d7308 */ /* 0x0006a20000000800 */
[----:B------:R-:W-:Y:S01]  /*58f0*/  LOP3.LUT R19, R10, R11, RZ, 0xc0, !PT ;  /* 0x0000000b0a137212 */ /* 0x000fe200078ec0ff */
[----:B------:R-:W-:Y:S01]  /*5900*/  FFMA.FTZ R10, R189, c[0x0][0x23c], -R0 ;  /* 0x00008f00bd0a7a23 */ /* 0x000fe20000010800 */
[----:B------:R-:W-:Y:S02]  /*5910*/  LOP3.LUT R11, R4, 0xffff, RZ, 0xc0, !PT ;  /* 0x0000ffff040b7812 */ /* 0x000fe400078ec0ff */
[----:B------:R-:W-:Y:S01]  /*5920*/  LOP3.LUT R5, R5, UR16, R60, 0x96, !PT ;  /* 0x0000001005057c12 */ /* 0x000fe2000f8e963c */
[----:B------:R-:W-:Y:S02]  /*5930*/  IMAD.MOV.U32 R60, RZ, RZ, R241 ;  /* 0x000000ffff3c7224 */ /* 0x000fe400078e00f1 */
[----:B------:R4:W-:Y:S01]  /*5940*/  MUFU.EX2 R189, R10 ;  /* 0x0000000a00bd7308 */ /* 0x0009e20000000800 */
[----:B------:R-:W-:-:S02]  /*5950*/  SHF.R.U32.HI R11, RZ, 0x8, R11 ;  /* 0x00000008ff0b7819 */ /* 0x000fc4000001160b */
[----:B-1----:R-:W-:Y:S02]  /*5960*/  SHF.R.U32.HI R12, RZ, 0x10, R5 ;  /* 0x00000010ff0c7819 */ /* 0x002fe40000011605 */
[----:B------:R-:W-:Y:S01]  /*5970*/  PRMT R20, R13, 0x5410, R11 ;  /* 0x000054100d147816 */ /* 0x000fe2000000000b */
[----:B------:R-:W-:Y:S01]  /*5980*/  FFMA.FTZ R11, R95, c[0x0][0x23c], -R0 ;  /* 0x00008f005f0b7a23 */ /* 0x000fe20000010800 */
[----:B---3--:R-:W-:-:S03]  /*5990*/  F2FP.PACK_AB R15, R61, R6 ;  /* 0x000000063d0f723e */ /* 0x008fc600000000ff */
[----:B------:R1:W3:Y:S01]  /*59a0*/  MUFU.EX2 R188, R11 ;  /* 0x0000000b00bc7308 */ /* 0x0002e20000000800 */
[----:B------:R-:W-:Y:S02]  /*59b0*/  LOP3.LUT R17, R14, R15, RZ, 0xc0, !PT ;  /* 0x0000000f0e117212 */ /* 0x000fe400078ec0ff */
[--C-:B------:R-:W-:Y:S02]  /*59c0*/  SHF.R.U32.HI R15, RZ, 0x18, R4.reuse ;  /* 0x00000018ff0f7819 */ /* 0x100fe40000011604 */
[----:B----4-:R-:W-:Y:S02]  /*59d0*/  SHF.R.U32.HI R10, RZ, 0x10, R4 ;  /* 0x00000010ff0a7819 */ /* 0x010fe40000011604 */
[C---:B------:R-:W-:Y:S01]  /*59e0*/  LOP3.LUT R4, R5.reuse, 0xffff, RZ, 0xc0, !PT ;  /* 0x0000ffff05047812 */ /* 0x040fe200078ec0ff */
[----:B------:R-:W-:Y:S01]  /*59f0*/  HMMA.16816.F32 R32, R16, R44, RZ ;  /* 0x0000002c1020723c */ /* 0x000fe200000018ff */
[----:B------:R-:W-:Y:S02]  /*5a00*/  LOP3.LUT R10, R10, 0xff, RZ, 0xc0, !PT ;  /* 0x000000ff0a0a7812 */ /* 0x000fe400078ec0ff */
[----:B------:R-:W-:-:S02]  /*5a10*/  LOP3.LUT R14, R5, 0xff, RZ, 0xc0, !PT ;  /* 0x000000ff050e7812 */ /* 0x000fc400078ec0ff */
[----:B------:R-:W-:Y:S01]  /*5a20*/  PRMT R15, R10, 0x5410, R15 ;  /* 0x000054100a0f7816 */ /* 0x000fe2000000000f */
[----:B------:R-:W-:Y:S01]  /*5a30*/  FFMA.FTZ R10, R190, c[0x0][0x23c], -R0 ;  /* 0x00008f00be0a7a23 */ /* 0x000fe20000010800 */
[----:B------:R-:W-:Y:S01]  /*5a40*/  SHF.R.U32.HI R13, RZ, 0x8, R4 ;  /* 0x00000008ff0d7819 */ /* 0x000fe20000011604 */
[C---:B------:R-:W-:Y:S01]  /*5a50*/  HMMA.16816.F32 R36, R16.reuse, R46, RZ ;  /* 0x0000002e1024723c */ /* 0x040fe200000018ff */
[----:B------:R-:W-:Y:S01]  /*5a60*/  SHF.R.U32.HI R5, RZ, 0x18, R5 ;  /* 0x00000018ff057819 */ /* 0x000fe20000011605 */
[----:B------:R4:W4:Y:S01]  /*5a70*/  MUFU.EX2 R95, R10 ;  /* 0x0000000a005f7308 */ /* 0x0009220000000800 */
[----:B------:R-:W-:Y:S02]  /*5a80*/  LOP3.LUT R4, R12, 0xff, RZ, 0xc0, !PT ;  /* 0x000000ff0c047812 */ /* 0x000fe400078ec0ff */
[----:B------:R-:W-:Y:S02]  /*5a90*/  PRMT R13, R14, 0x5410, R13 ;  /* 0x000054100e0d7816 */ /* 0x000fe4000000000d */
[----:B-1----:R-:W-:Y:S01]  /*5aa0*/  PRMT R11, R4, 0x5410, R5 ;  /* 0x00005410040b7816 */ /* 0x002fe20000000005 */
[--C-:B------:R-:W-:Y:S01]  /*5ab0*/  HSET2.LE.AND R4, R20, R120.reuse, PT ;  /* 0x0000007814047233 */ /* 0x100fe20003803000 */
[----:B--2---:R-:W-:Y:S01]  /*5ac0*/  F2FP.PACK_AB R5, R141, R233 ;  /* 0x000000e98d05723e */ /* 0x004fe200000000ff */
[----:B------:R-:W-:Y:S03]  /*5ad0*/  HMMA.16816.F32 R28, R16, R48, RZ ;  /* 0x00000030101c723c */ /* 0x000fe600000018ff */
[----:B------:R-:W-:Y:S01]  /*5ae0*/  LOP3.LUT R14, R4, R5, RZ, 0xc0, !PT ;  /* 0x00000005040e7212 */ /* 0x000fe200078ec0ff */
[----:B------:R-:W-:Y:S01]  /*5af0*/  HSET2.LE.AND R4, R15, R120, PT ;  /* 0x000000780f047233 */ /* 0x000fe20003803000 */
[----:B---3--:R-:W-:Y:S01]  /*5b00*/  F2FP.PACK_AB R5, R188, R232 ;  /* 0x000000e8bc05723e */ /* 0x008fe200000000ff */
[----:B----4-:R-:W-:-:S02]  /*5b10*/  IMAD.U32 R10, RZ, RZ, UR5 ;  /* 0x00000005ff0a7e24 */ /* 0x010fc4000f8e00ff */
[----:B------:R-:W-:Y:S01]  /*5b20*/  HMMA.16816.F32 R20, R16, R50, RZ ;  /* 0x000000321014723c */ /* 0x000fe200000018ff */
[----:B------:R-:W-:Y:S01]  /*5b30*/  LOP3.LUT R15, R4, R5, RZ, 0xc0, !PT ;  /* 0x00000005040f7212 */ /* 0x000fe200078ec0ff */
[----:B------:R-:W-:Y:S01]  /*5b40*/  UIADD3 UR5, UR29, 0x2, URZ ;  /* 0x000000021d057890 */ /* 0x000fe2000fffe03f */
[----:B------:R-:W-:Y:S01]  /*5b50*/  LOP3.LUT R12, R121, UR33, R10, 0x96, !PT ;  /* 0x00000021790c7c12 */ /* 0x000fe2000f8e960a */
[--C-:B------:R-:W-:Y:S01]  /*5b60*/  HSET2.LE.AND R10, R13, R120.reuse, PT ;  /* 0x000000780d0a7233 */ /* 0x100fe20003803000 */
[----:B------:R-:W-:Y:S01]  /*5b70*/  UIADD3 UR29, UR29, 0x3, URZ ;  /* 0x000000031d1d7890 */ /* 0x000fe2000fffe03f */
[----:B------:R-:W-:Y:S01]  /*5b80*/  HSET2.LE.AND R13, R11, R120, PT ;  /* 0x000000780b0d7233 */ /* 0x000fe20003803000 */
[----:B------:R-:W-:Y:S01]  /*5b90*/  F2FP.PACK_AB R11, R237, R64 ;  /* 0x00000040ed0b723e */ /* 0x000fe200000000ff */
[----:B------:R-:W-:Y:S01]  /*5ba0*/  IMAD.WIDE.U32 R18, R12, -0x326172a9, RZ ;  /* 0xcd9e8d570c127825 */ /* 0x000fe200078e00ff */
[----:B------:R-:W-:Y:S02]  /*5bb0*/  F2FP.PACK_AB R16, R95, R189 ;  /* 0x000000bd5f10723e */ /* 0x000fe400000000ff */
[----:B------:R-:W-:-:S02]  /*5bc0*/  LOP3.LUT R12, R10, R11, RZ, 0xc0, !PT ;  /* 0x0000000b0a0c7212 */ /* 0x000fc400078ec0ff */
[----:B------:R-:W-:Y:S02]  /*5bd0*/  LOP3.LUT R4, R19, UR15, R90, 0x96, !PT ;  /* 0x0000000f13047c12 */ /* 0x000fe4000f8e965a */
[----:B------:R-:W-:Y:S02]  /*5be0*/  LOP3.LUT R10, R67, UR13, R18, 0x96, !PT ;  /* 0x0000000d430a7c12 */ /* 0x000fe4000f8e9612 */
[----:B------:R-:W-:Y:S01]  /*5bf0*/  LOP3.LUT R13, R13, R16, RZ, 0xc0, !PT ;  /* 0x000000100d0d7212 */ /* 0x000fe200078ec0ff */
[----:B------:R-:W-:-:S04]  /*5c00*/  IMAD.WIDE.U32 R4, R4, -0x2daee0ad, RZ ;  /* 0xd2511f5304047825 */ /* 0x000fc800078e00ff */
[----:B------:R-:W-:Y:S01]  /*5c10*/  IMAD.WIDE.U32 R10, R10, -0x2daee0ad, RZ ;  /* 0xd2511f530a0a7825 */ /* 0x000fe200078e00ff */
[----:B------:R-:W-:Y:S01]  /*5c20*/  LOP3.LUT R5, R5, UR12, R92, 0x96, !PT ;  /* 0x0000000c05057c12 */ /* 0x000fe2000f8e965c */
[----:B------:R-:W-:Y:S03]  /*5c30*/  HMMA.16816.F32 R68, R12, R52, R32 ;  /* 0x000000340c44723c */ /* 0x000fe60000001820 */
[----:B------:R-:W-:Y:S01]  /*5c40*/  LOP3.LUT R11, R11, UR10, R4, 0x96, !PT ;  /* 0x0000000a0b0b7c12 */ /* 0x000fe2000f8e9604 */
[----:B------:R-:W-:-:S04]  /*5c50*/  IMAD.WIDE.U32 R4, R5, -0x326172a9, RZ ;  /* 0xcd9e8d5705047825 */ /* 0x000fc800078e00ff */
[----:B------:R-:W-:Y:S01]  /*5c60*/  IMAD.WIDE.U32 R34, R11, -0x326172a9, RZ ;  /* 0xcd9e8d570b227825 */ /* 0x000fe200078e00ff */
[----:B------:R-:W-:Y:S01]  /*5c70*/  LOP3.LUT R5, R5, UR11, R66, 0x96, !PT ;  /* 0x0000000b05057c12 */ /* 0x000fe2000f8e9642 */
[C---:B------:R-:W-:Y:S01]  /*5c80*/  HMMA.16816.F32 R84, R12.reuse, R56, R28 ;  /* 0x000000380c54723c */ /* 0x040fe2000000181c */
[----:B------:R-:W-:Y:S01]  /*5c90*/  LDSM.16.MT88.4 R28, [R206+0x4800] ;  /* 0x00480000ce1c783b */ /* 0x000fe20000004200 */
[--C-:B------:R-:W-:Y:S01]  /*5ca0*/  FFMA.FTZ R11, R191, c[0x0][0x23c], -R25.reuse ;  /* 0x00008f00bf0b7a23 */ /* 0x100fe20000010819 */
[----:B------:R-:W-:Y:S01]  /*5cb0*/  LOP3.LUT R16, R35, UR9, R4, 0x96, !PT ;  /* 0x0000000923107c12 */ /* 0x000fe2000f8e9604 */
[----:B------:R-:W-:Y:S02]  /*5cc0*/  IMAD.WIDE.U32 R4, R5, -0x2daee0ad, RZ ;  /* 0xd2511f5305047825 */ /* 0x000fe400078e00ff */
[----:B------:R1:W-:Y:S02]  /*5cd0*/  MUFU.EX2 R65, R11 ;  /* 0x0000000b00417308 */ /* 0x0003e40000000800 */
[----:B------:R-:W-:Y:S01]  /*5ce0*/  IMAD.WIDE.U32 R32, R16, -0x2daee0ad, RZ ;  /* 0xd2511f5310207825 */ /* 0x000fe200078e00ff */
[----:B------:R-:W-:Y:S01]  /*5cf0*/  LOP3.LUT R16, R5, UR8, R10, 0x96, !PT ;  /* 0x0000000805107c12 */ /* 0x000fe2000f8e960a */
[----:B------:R-:W-:Y:S02]  /*5d00*/  HMMA.16816.F32 R44, R12, R54, R36 ;  /* 0x000000360c2c723c */ /* 0x000fe40000001824 */
[----:B------:R-:W-:Y:S01]  /*5d10*/  FFMA.FTZ R5, R97, c[0x0][0x23c], -R25 ;  /* 0x00008f0061057a23 */ /* 0x000fe20000010819 */
[----:B------:R-:W-:Y:S01]  /*5d20*/  LOP3.LUT R4, R33, UR6, R4, 0x96, !PT ;  /* 0x0000000621047c12 */ /* 0x000fe2000f8e9604 */
[----:B------:R-:W-:-:S02]  /*5d30*/  IMAD.WIDE.U32 R26, R16, -0x326172a9, RZ ;  /* 0xcd9e8d57101a7825 */ /* 0x000fc400078e00ff */
[----:B------:R2:W-:Y:S02]  /*5d40*/  MUFU.EX2 R143, R5 ;  /* 0x00000005008f7308 */ /* 0x0005e40000000800 */
[----:B------:R-:W-:Y:S01]  /*5d50*/  HMMA.16816.F32 R48, R12, R58, R20 ;  /* 0x0000003a0c30723c */ /* 0x000fe20000001814 */
[----:B------:R-:W3:Y:S01]  /*5d60*/  LDSM.16.MT88.4 R20, [R205+0x4800] ;  /* 0x00480000cd14783b */ /* 0x000ee20000004200 */
[----:B------:R-:W-:Y:S02]  /*5d70*/  IMAD.MOV.U32 R97, RZ, RZ, R231 ;  /* 0x000000ffff617224 */ /* 0x000fe400078e00e7 */
[----:B-1----:R-:W-:Y:S02]  /*5d80*/  FFMA.FTZ R11, R99, c[0x0][0x23c], -R25 ;  /* 0x00008f00630b7a23 */ /* 0x002fe40000010819 */
[----:B------:R-:W-:Y:S02]  /*5d90*/  IMAD.MOV.U32 R99, RZ, RZ, R230 ;  /* 0x000000ffff637224 */ /* 0x000fe400078e00e6 */
[----:B------:R1:W-:Y:S01]  /*5da0*/  MUFU.EX2 R238, R11 ;  /* 0x0000000b00ee7308 */ /* 0x0003e20000000800 */
[----:B------:R-:W-:-:S02]  /*5db0*/  FFMA.FTZ R12, R102, c[0x0][0x23c], -R24 ;  /* 0x00008f00660c7a23 */ /* 0x000fc40000010818 */
[----:B------:R-:W-:Y:S02]  /*5dc0*/  IMAD.MOV.U32 R102, RZ, RZ, R188 ;  /* 0x000000ffff667224 */ /* 0x000fe400078e00bc */
[----:B--2---:R-:W-:-:S03]  /*5dd0*/  IMAD.WIDE.U32 R4, R4, -0x326172a9, RZ ;  /* 0xcd9e8d5704047825 */ /* 0x004fc600078e00ff */
[----:B------:R-:W-:Y:S02]  /*5de0*/  MUFU.EX2 R250, R12 ;  /* 0x0000000c00fa7308 */ /* 0x000fe40000000800 */
[C---:B------:R-:W-:Y:S02]  /*5df0*/  LOP3.LUT R10, R4.reuse, 0xffff, RZ, 0xc0, !PT ;  /* 0x0000ffff040a7812 */ /* 0x040fe400078ec0ff */
[----:B------:R-:W-:Y:S02]  /*5e00*/  LOP3.LUT R13, R4, 0xff, RZ, 0xc0, !PT ;  /* 0x000000ff040d7812 */ /* 0x000fe400078ec0ff */
[----:B------:R-:W-:Y:S01]  /*5e10*/  LOP3.LUT R5, R5, UR17, R26, 0x96, !PT ;  /* 0x0000001105057c12 */ /* 0x000fe2000f8e961a */
[----:B-1----:R-:W-:Y:S01]  /*5e20*/  FFMA.FTZ R11, R98, c[0x0][0x23c], -R25 ;  /* 0x00008f00620b7a23 */ /* 0x002fe20000010819 */
[----:B------:R-:W-:Y:S01]  /*5e30*/  SHF.R.U32.HI R15, RZ, 0x18, R4 ;  /* 0x00000018ff0f7819 */ /* 0x000fe20000011604 */
[----:B------:R-:W-:Y:S01]  /*5e40*/  IMAD.MOV.U32 R98, RZ, RZ, R235 ;  /* 0x000000ffff627224 */ /* 0x000fe200078e00eb */
[----:B------:R-:W-:Y:S01]  /*5e50*/  LOP3.LUT R14, R5, 0xff, RZ, 0xc0, !PT ;  /* 0x000000ff050e7812 */ /* 0x000fe200078ec0ff */
[----:B------:R1:W2:Y:S02]  /*5e60*/  MUFU.EX2 R252, R11 ;  /* 0x0000000b00fc7308 */ /* 0x0002a40000000800 */
[----:B-1----:R-:W-:-:S02]  /*5e70*/  SHF.R.U32.HI R11, RZ, 0x8, R10 ;  /* 0x00000008ff0b7819 */ /* 0x002fc4000001160a */
[----:B------:R-:W-:Y:S02]  /*5e80*/  SHF.R.U32.HI R10, RZ, 0x10, R4 ;  /* 0x00000010ff0a7819 */ /* 0x000fe40000011604 */
[----:B------:R-:W-:Y:S02]  /*5e90*/  PRMT R16, R13, 0x5410, R11 ;  /* 0x000054100d107816 */ /* 0x000fe4000000000b */
[----:B------:R-:W-:Y:S01]  /*5ea0*/  LOP3.LUT R12, R10, 0xff, RZ, 0xc0, !PT ;  /* 0x000000ff0a0c7812 */ /* 0x000fe200078ec0ff */
[----:B------:R-:W-:Y:S01]  /*5eb0*/  FFMA.FTZ R10, R101, c[0x0][0x23c], -R24 ;  /* 0x00008f00650a7a23 */ /* 0x000fe20000010818 */
[----:B------:R-:W-:Y:S01]  /*5ec0*/  LOP3.LUT R4, R5, 0xffff, RZ, 0xc0, !PT ;  /* 0x0000ffff05047812 */ /* 0x000fe200078ec0ff */
[----:B------:R-:W-:Y:S01]  /*5ed0*/  IMAD.MOV.U32 R101, RZ, RZ, R189 ;  /* 0x000000ffff657224 */ /* 0x000fe200078e00bd */
[--C-:B------:R-:W-:Y:S01]  /*5ee0*/  SHF.R.U32.HI R11, RZ, 0x10, R5.reuse ;  /* 0x00000010ff0b7819 */ /* 0x100fe20000011605 */
[----:B------:R1:W-:Y:S01]  /*5ef0*/  MUFU.EX2 R251, R10 ;  /* 0x0000000a00fb7308 */ /* 0x0003e20000000800 */
[----:B------:R-:W-:-:S02]  /*5f00*/  SHF.R.U32.HI R13, RZ, 0x18, R5 ;  /* 0x00000018ff0d7819 */ /* 0x000fc40000011605 */
[----:B------:R-:W-:Y:S02]  /*5f10*/  SHF.R.U32.HI R5, RZ, 0x8, R4 ;  /* 0x00000008ff057819 */ /* 0x000fe40000011604 */
[----:B------:R-:W-:Y:S02]  /*5f20*/  LOP3.LUT R4, R11, 0xff, RZ, 0xc0, !PT ;  /* 0x000000ff0b047812 */ /* 0x000fe400078ec0ff */
[----:B------:R-:W-:Y:S02]  /*5f30*/  PRMT R11, R12, 0x5410, R15 ;  /* 0x000054100c0b7816 */ /* 0x000fe4000000000f */
[----:B------:R-:W-:Y:S01]  /*5f40*/  PRMT R13, R4, 0x5410, R13 ;  /* 0x00005410040d7816 */ /* 0x000fe2000000000d */
[----:B------:R-:W-:Y:S01]  /*5f50*/  HSET2.LE.AND R4, R16, R120, PT ;  /* 0x0000007810047233 */ /* 0x000fe20003803000 */
[----:B------:R-:W-:Y:S02]  /*5f60*/  PRMT R12, R14, 0x5410, R5 ;  /* 0x000054100e0c7816 */ /* 0x000fe40000000005 */
[----:B--2---:R-:W-:Y:S01]  /*5f70*/  F2FP.PACK_AB R5, R252, R143 ;  /* 0x0000008ffc05723e */ /* 0x004fe200000000ff */
[----:B-1----:R-:W-:-:S03]  /*5f80*/  FFMA.FTZ R10, R100, c[0x0][0x23c], -R24 ;  /* 0x00008f00640a7a23 */ /* 0x002fc60000010818 */
[----:B------:R-:W-:Y:S01]  /*5f90*/  LOP3.LUT R14, R4, R5, RZ, 0xc0, !PT ;  /* 0x00000005040e7212 */ /* 0x000fe200078ec0ff */
[----:B------:R-:W-:Y:S01]  /*5fa0*/  HSET2.LE.AND R4, R11, R120, PT ;  /* 0x000000780b047233 */ /* 0x000fe20003803000 */
[----:B------:R-:W-:Y:S01]  /*5fb0*/  IMAD.MOV.U32 R100, RZ, RZ, R64 ;  /* 0x000000ffff647224 */ /* 0x000fe200078e0040 */
[----:B------:R1:W2:Y:S01]  /*5fc0*/  MUFU.EX2 R249, R10 ;  /* 0x0000000a00f97308 */ /* 0x0002a20000000800 */
[----:B------:R-:W-:Y:S02]  /*5fd0*/  IMAD.MOV.U32 R64, RZ, RZ, R202 ;  /* 0x000000ffff407224 */ /* 0x000fe400078e00ca */
[----:B-1----:R-:W-:Y:S01]  /*5fe0*/  FFMA.FTZ R10, R103, c[0x0][0x23c], -R24 ;  /* 0x00008f00670a7a23 */ /* 0x002fe20000010818 */
[----:B--2---:R-:W-:Y:S01]  /*5ff0*/  F2FP.PACK_AB R5, R249, R251 ;  /* 0x000000fbf905723e */ /* 0x004fe200000000ff */
[----:B------:R-:W-:-:S03]  /*6000*/  IMAD.MOV.U32 R103, RZ, RZ, R60 ;  /* 0x000000ffff677224 */ /* 0x000fc600078e003c */
[----:B------:R-:W1:Y:S01]  /*6010*/  MUFU.EX2 R248, R10 ;  /* 0x0000000a00f87308 */ /* 0x000e620000000800 */
[----:B------:R-:W-:Y:S01]  /*6020*/  LOP3.LUT R15, R4, R5, RZ, 0xc0, !PT ;  /* 0x00000005040f7212 */ /* 0x000fe200078ec0ff */
[----:B------:R-:W-:Y:S01]  /*6030*/  HSET2.LE.AND R4, R12, R120, PT ;  /* 0x000000780c047233 */ /* 0x000fe20003803000 */
[----:B------:R-:W-:Y:S01]  /*6040*/  F2FP.PACK_AB R5, R238, R65 ;  /* 0x00000041ee05723e */ /* 0x000fe200000000ff */
[----:B------:R-:W-:-:S03]  /*6050*/  IMAD.MOV.U32 R60, RZ, RZ, R227 ;  /* 0x000000ffff3c7224 */ /* 0x000fc600078e00e3 */
[----:B------:R-:W-:Y:S01]  /*6060*/  LOP3.LUT R12, R4, R5, RZ, 0xc0, !PT ;  /* 0x00000005040c7212 */ /* 0x000fe200078ec0ff */
[----:B------:R-:W-:Y:S01]  /*6070*/  HSET2.LE.AND R4, R13, R120, PT ;  /* 0x000000780d047233 */ /* 0x000fe20003803000 */
[----:B-1----:R-:W-:-:S04]  /*6080*/  F2FP.PACK_AB R5, R248, R250 ;  /* 0x000000faf805723e */ /* 0x002fc800000000ff */
[----:B------:R-:W-:Y:S02]  /*6090*/  LOP3.LUT R13, R4, R5, RZ, 0xc0, !PT ;  /* 0x00000005040d7212 */ /* 0x000fe400078ec0ff */
[----:B------:R-:W-:Y:S02]  /*60a0*/  LOP3.LUT R4, R19, UR15, R158, 0x96, !PT ;  /* 0x0000000f13047c12 */ /* 0x000fe4000f8e969e */
[----:B------:R-:W-:-:S03]  /*60b0*/  LOP3.LUT R5, R63, UR13, R18, 0x96, !PT ;  /* 0x0000000d3f057c12 */ /* 0x000fc6000f8e9612 */
[----:B------:R-:W-:Y:S01]  /*60c0*/  IMAD.WIDE.U32 R10, R4, -0x2daee0ad, RZ ;  /* 0xd2511f53040a7825 */ /* 0x000fe200078e00ff */
[----:B---3--:R-:W-:Y:S03]  /*60d0*/  HMMA.16816.F32 R76, R12, R20, R76 ;  /* 0x000000140c4c723c */ /* 0x008fe6000000184c */
[----:B------:R-:W-:Y:S01]  /*60e0*/  IMAD.WIDE.U32 R4, R5, -0x2daee0ad, RZ ;  /* 0xd2511f5305047825 */ /* 0x000fe200078e00ff */
[----:B------:R-:W-:-:S04]  /*60f0*/  LOP3.LUT R11, R11, UR12, R88, 0x96, !PT ;  /* 0x0000000c0b0b7c12 */ /* 0x000fc8000f8e9658 */
[----:B------:R-:W-:Y:S01]  /*6100*/  LOP3.LUT R5, R5, UR10, R10, 0x96, !PT ;  /* 0x0000000a05057c12 */ /* 0x000fe2000f8e960a */
[----:B------:R-:W-:Y:S01]  /*6110*/  IMAD.WIDE.U32 R10, R11, -0x326172a9, RZ ;  /* 0xcd9e8d570b0a7825 */ /* 0x000fe200078e00ff */
[----:B------:R-:W-:Y:S03]  /*6120*/  HMMA.16816.F32 R80, R12, R28, R80 ;  /* 0x0000001c0c50723c */ /* 0x000fe60000001850 */
[----:B------:R-:W-:Y:S01]  /*6130*/  IMAD.WIDE.U32 R18, R5, -0x326172a9, RZ ;  /* 0xcd9e8d5705127825 */ /* 0x000fe200078e00ff */
[----:B------:R-:W-:-:S04]  /*6140*/  LOP3.LUT R11, R11, UR11, R62, 0x96, !PT ;  /* 0x0000000b0b0b7c12 */ /* 0x000fc8000f8e963e */
[----:B------:R-:W-:Y:S01]  /*6150*/  LOP3.LUT R5, R19, UR9, R10, 0x96, !PT ;  /* 0x0000000913057c12 */ /* 0x000fe2000f8e960a */
[----:B------:R-:W-:Y:S01]  /*6160*/  IMAD.WIDE.U32 R10, R11, -0x2daee0ad, RZ ;  /* 0xd2511f530b0a7825 */ /* 0x000fe200078e00ff */
[----:B------:R-:W-:Y:S03]  /*6170*/  HMMA.16816.F32 R72, R12, R22, R72 ;  /* 0x000000160c48723c */ /* 0x000fe60000001848 */
[----:B------:R-:W-:-:S04]  /*6180*/  IMAD.WIDE.U32 R36, R5, -0x2daee0ad, RZ ;  /* 0xd2511f5305247825 */ /* 0x000fc800078e00ff */
[----:B------:R-:W-:Y:S01]  /*6190*/  FFMA.FTZ R5, R192, c[0x0][0x23c], -R2 ;  /* 0x00008f00c0057a23 */ /* 0x000fe20000010802 */
[----:B------:R-:W-:Y:S03]  /*61a0*/  HMMA.16816.F32 R56, R12, R30, R40 ;  /* 0x0000001e0c38723c */ /* 0x000fe60000001828 */
[----:B------:R1:W-:Y:S04]  /*61b0*/  MUFU.EX2 R245, R5 ;  /* 0x0000000500f57308 */ /* 0x0003e80000000800 */
[----:B------:R-:W-:Y:S01]  /*61c0*/  LOP3.LUT R13, R11, UR8, R4, 0x96, !PT ;  /* 0x000000080b0d7c12 */ /* 0x000fe2000f8e9604 */
[----:B------:R-:W-:Y:S01]  /*61d0*/  FFMA.FTZ R11, R106, c[0x0][0x23c], -R2 ;  /* 0x00008f006a0b7a23 */ /* 0x000fe20000010802 */
[----:B------:R-:W-:Y:S01]  /*61e0*/  LOP3.LUT R4, R37, UR6, R10, 0x96, !PT ;  /* 0x0000000625047c12 */ /* 0x000fe2000f8e960a */
[----:B------:R-:W-:-:S02]  /*61f0*/  FFMA.FTZ R12, R193, c[0x0][0x23c], -R2 ;  /* 0x00008f00c10c7a23 */ /* 0x000fc40000010802 */
[----:B------:R2:W-:Y:S01]  /*6200*/  MUFU.EX2 R247, R11 ;  /* 0x0000000b00f77308 */ /* 0x0005e20000000800 */
[----:B------:R-:W-:-:S04]  /*6210*/  IMAD.WIDE.U32 R16, R13, -0x326172a9, RZ ;  /* 0xcd9e8d570d107825 */ /* 0x000fc800078e00ff */
[----:B------:R-:W-:Y:S01]  /*6220*/  IMAD.MOV.U32 R106, RZ, RZ, R242 ;  /* 0x000000ffff6a7224 */ /* 0x000fe200078e00f2 */
[----:B------:R-:W-:Y:S01]  /*6230*/  LOP3.LUT R19, R17, UR7, R18, 0x96, !PT ;  /* 0x0000000711137c12 */ /* 0x000fe2000f8e9612 */
[----:B-1----:R-:W-:Y:S01]  /*6240*/  IMAD.WIDE.U32 R4, R4, -0x326172a9, RZ ;  /* 0xcd9e8d5704047825 */ /* 0x002fe200078e00ff */
[----:B------:R1:W3:Y:S04]  /*6250*/  MUFU.EX2 R244, R12 ;  /* 0x0000000c00f47308 */ /* 0x0002e80000000800 */
[----:B------:R-:W-:-:S04]  /*6260*/  LOP3.LUT R10, R4, 0xffff, RZ, 0xc0, !PT ;  /* 0x0000ffff040a7812 */ /* 0x000fc800078ec0ff */
[----:B--2---:R-:W-:Y:S02]  /*6270*/  SHF.R.U32.HI R11, RZ, 0x8, R10 ;  /* 0x00000008ff0b7819 */ /* 0x004fe4000001160a */
[----:B------:R-:W-:-:S04]  /*6280*/  LOP3.LUT R10, R4, 0xff, RZ, 0xc0, !PT ;  /* 0x000000ff040a7812 */ /* 0x000fc800078ec0ff */
[----:B------:R-:W-:Y:S01]  /*6290*/  PRMT R14, R10, 0x5410, R11 ;  /* 0x000054100a0e7816 */ /* 0x000fe2000000000b */
[----:B------:R-:W-:Y:S01]  /*62a0*/  FFMA.FTZ R11, R195, c[0x0][0x23c], -R0 ;  /* 0x00008f00c30b7a23 */ /* 0x000fe20000010800 */
[----:B------:R-:W-:Y:S01]  /*62b0*/  SHF.R.U32.HI R10, RZ, 0x10, R4 ;  /* 0x00000010ff0a7819 */ /* 0x000fe20000011604 */
[----:B-1----:R-:W-:Y:S02]  /*62c0*/  FFMA.FTZ R12, R104, c[0x0][0x23c], -R2 ;  /* 0x00008f00680c7a23 */ /* 0x002fe40000010802 */
[----:B------:R-:W-:Y:S01]  /*62d0*/  MUFU.EX2 R243, R11 ;  /* 0x0000000b00f37308 */ /* 0x000fe20000000800 */
[----:B------:R-:W-:-:S07]  /*62e0*/  IMAD.MOV.U32 R104, RZ, RZ, R232 ;  /* 0x000000ffff687224 */ /* 0x000fce00078e00e8 */
[----:B------:R1:W-:Y:S02]  /*62f0*/  MUFU.EX2 R246, R12 ;  /* 0x0000000c00f67308 */ /* 0x0003e40000000800 */
[----:B-1----:R-:W-:Y:S02]  /*6300*/  SHF.R.U32.HI R12, RZ, 0x18, R4 ;  /* 0x00000018ff0c7819 */ /* 0x002fe40000011604 */
[----:B------:R-:W-:Y:S02]  /*6310*/  LOP3.LUT R4, R5, UR17, R16, 0x96, !PT ;  /* 0x0000001105047c12 */ /* 0x000fe4000f8e9610 */
[----:B------:R-:W-:Y:S01]  /*6320*/  LOP3.LUT R5, R10, 0xff, RZ, 0xc0, !PT ;  /* 0x000000ff0a057812 */ /* 0x000fe200078ec0ff */
[----:B------:R-:W-:Y:S01]  /*6330*/  FFMA.FTZ R10, R194, c[0x0][0x23c], -R0 ;  /* 0x00008f00c20a7a23 */ /* 0x000fe20000010800 */
[----:B------:R-:W-:Y:S02]  /*6340*/  SHF.R.U32.HI R11, RZ, 0x18, R4 ;  /* 0x00000018ff0b7819 */ /* 0x000fe40000011604 */
[----:B------:R-:W-:Y:S01]  /*6350*/  PRMT R15, R5, 0x5410, R12 ;  /* 0x00005410050f7816 */ /* 0x000fe2000000000c */
[----:B------:R1:W2:Y:S01]  /*6360*/  MUFU.EX2 R241, R10 ;  /* 0x0000000a00f17308 */ /* 0x0002a20000000800 */
[----:B------:R-:W-:-:S02]  /*6370*/  LOP3.LUT R5, R4, 0xffff, RZ, 0xc0, !PT ;  /* 0x0000ffff04057812 */ /* 0x000fc400078ec0ff */
[----:B------:R-:W-:Y:S02]  /*6380*/  LOP3.LUT R12, R4, 0xff, RZ, 0xc0, !PT ;  /* 0x000000ff040c7812 */ /* 0x000fe400078ec0ff */
[----:B-1----:R-:W-:Y:S02]  /*6390*/  SHF.R.U32.HI R10, RZ, 0x10, R4 ;  /* 0x00000010ff0a7819 */ /* 0x002fe40000011604 */
[----:B------:R-:W-:Y:S02]  /*63a0*/  SHF.R.U32.HI R4, RZ, 0x8, R5 ;  /* 0x00000008ff047819 */ /* 0x000fe40000011605 */
[----:B------:R-:W-:Y:S01]  /*63b0*/  LOP3.LUT R5, R10, 0xff, RZ, 0xc0, !PT ;  /* 0x000000ff0a057812 */ /* 0x000fe200078ec0ff */
[----:B------:R-:W-:Y:S01]  /*63c0*/  FFMA.FTZ R10, R109, c[0x0][0x23c], -R0 ;  /* 0x00008f006d0a7a23 */ /* 0x000fe20000010800 */
[----:B------:R-:W-:Y:S01]  /*63d0*/  PRMT R4, R12, 0x5410, R4 ;  /* 0x000054100c047816 */ /* 0x000fe20000000004 */
[----:B------:R-:W-:Y:S01]  /*63e0*/  IMAD.MOV.U32 R109, RZ, RZ, R141 ;  /* 0x000000ffff6d7224 */ /* 0x000fe200078e008d */
[----:B------:R-:W-:Y:S01]  /*63f0*/  PRMT R11, R5, 0x5410, R11 ;  /* 0x00005410050b7816 */ /* 0x000fe2000000000b */
[----:B------:R1:W-:Y:S01]  /*6400*/  MUFU.EX2 R242, R10 ;  /* 0x0000000a00f27308 */ /* 0x0003e20000000800 */
[----:B---3--:R-:W-:Y:S01]  /*6410*/  F2FP.PACK_AB R5, R245, R244 ;  /* 0x000000f4f505723e */ /* 0x008fe200000000ff */
[----:B------:R-:W-:-:S05]  /*6420*/  HSET2.LE.AND R4, R4, R120, PT ;  /* 0x0000007804047233 */ /* 0x000fca0003803000 */
[----:B------:R-:W-:Y:S01]  /*6430*/  LOP3.LUT R12, R4, R5, RZ, 0xc0, !PT ;  /* 0x00000005040c7212 */ /* 0x000fe200078ec0ff */
[--C-:B------:R-:W-:Y:S01]  /*6440*/  HSET2.LE.AND R4, R11, R120.reuse, PT ;  /* 0x000000780b047233 */ /* 0x100fe20003803000 */
[----:B--2---:R-:W-:Y:S01]  /*6450*/  F2FP.PACK_AB R5, R241, R243 ;  /* 0x000000f3f105723e */ /* 0x004fe200000000ff */
[----:B------:R-:W-:Y:S02]  /*6460*/  FFMA.FTZ R11, R110, c[0x0][0x23c], -R24 ;  /* 0x00008f006e0b7a23 */ /* 0x000fe40000010818 */
[----:B------:R-:W-:Y:S01]  /*6470*/  IMAD.MOV.U32 R110, RZ, RZ, R140 ;  /* 0x000000ffff6e7224 */ /* 0x000fe200078e008c */
[----:B------:R-:W-:Y:S01]  /*6480*/  LOP3.LUT R13, R4, R5, RZ, 0xc0, !PT ;  /* 0x00000005040d7212 */ /* 0x000fe200078ec0ff */
[--C-:B------:R-:W-:Y:S01]  /*6490*/  HSET2.LE.AND R4, R14, R120.reuse, PT ;  /* 0x000000780e047233 */ /* 0x100fe20003803000 */
[----:B------:R-:W-:Y:S01]  /*64a0*/  F2FP.PACK_AB R5, R246, R247 ;  /* 0x000000f7f605723e */ /* 0x000fe200000000ff */
[----:B-1----:R-:W-:Y:S01]  /*64b0*/  FFMA.FTZ R10, R105, c[0x0][0x23c], -R0 ;  /* 0x00008f00690a7a23 */ /* 0x002fe20000010800 */
[----:B------:R-:W-:Y:S01]  /*64c0*/  MUFU.EX2 R235, R11 ;  /* 0x0000000b00eb7308 */ /* 0x000fe20000000800 */
[----:B------:R-:W-:Y:S01]  /*64d0*/  IMAD.MOV.U32 R105, RZ, RZ, R233 ;  /* 0x000000ffff697224 */ /* 0x000fe200078e00e9 */
[----:B------:R-:W-:Y:S01]  /*64e0*/  LOP3.LUT R14, R4, R5, RZ, 0xc0, !PT ;  /* 0x00000005040e7212 */ /* 0x000fe200078ec0ff */
[----:B------:R-:W-:-:S05]  /*64f0*/  HSET2.LE.AND R4, R15, R120, PT ;  /* 0x000000780f047233 */ /* 0x000fca0003803000 */
[----:B------:R-:W1:Y:S02]  /*6500*/  MUFU.EX2 R240, R10 ;  /* 0x0000000a00f07308 */ /* 0x000e640000000800 */
[----:B-1----:R-:W-:Y:S01]  /*6510*/  F2FP.PACK_AB R5, R240, R242 ;  /* 0x000000f2f005723e */ /* 0x002fe200000000ff */
[----:B------:R-:W-:Y:S02]  /*6520*/  FFMA.FTZ R10, R108, c[0x0][0x23c], -R25 ;  /* 0x00008f006c0a7a23 */ /* 0x000fe40000010819 */
[----:B------:R-:W-:Y:S01]  /*6530*/  IMAD.MOV.U32 R108, RZ, RZ, R237 ;  /* 0x000000ffff6c7224 */ /* 0x000fe200078e00ed */
[----:B------:R-:W-:Y:S01]  /*6540*/  LOP3.LUT R15, R4, R5, RZ, 0xc0, !PT ;  /* 0x00000005040f7212 */ /* 0x000fe200078ec0ff */
[----:B------:R-:W-:Y:S01]  /*6550*/  FFMA.FTZ R4, R116, c[0x0][0x23c], -R25 ;  /* 0x00008f0074047a23 */ /* 0x000fe20000010819 */
[----:B------:R-:W-:Y:S01]  /*6560*/  LOP3.LUT R5, R27, UR7, R34, 0x96, !PT ;  /* 0x000000071b057c12 */ /* 0x000fe2000f8e9622 */
[----:B------:R-:W-:Y:S01]  /*6570*/  IMAD.MOV.U32 R116, RZ, RZ, R238 ;  /* 0x000000ffff747224 */ /* 0x000fe200078e00ee */
[----:B------:R-:W-:Y:S01]  /*6580*/  MUFU.EX2 R237, R10 ;  /* 0x0000000a00ed7308 */ /* 0x000fe20000000800 */
[----:B------:R-:W-:-:S02]  /*6590*/  IMAD.MOV.U32 R27, RZ, RZ, R239 ;  /* 0x000000ffff1b7224 */ /* 0x000fc400078e00ef */
[C---:B------:R-:W-:Y:S05]  /*65a0*/  HMMA.16816.F32 R40, R12.reuse, R20, R68 ;  /* 0x000000140c28723c */ /* 0x040fea0000001844 */
[----:B------:R1:W-:Y:S03]  /*65b0*/  MUFU.EX2 R238, R4 ;  /* 0x0000000400ee7308 */ /* 0x0003e60000000800 */
[C---:B------:R-:W-:Y:S08]  /*65c0*/  HMMA.16816.F32 R44, R12.reuse, R22, R44 ;  /* 0x000000160c2c723c */ /* 0x040ff0000000182c */
[----:B------:R-:W-:Y:S01]  /*65d0*/  HMMA.16816.F32 R52, R12, R28, R84 ;  /* 0x0000001c0c34723c */ /* 0x000fe20000001854 */
[----:B-1----:R-:W-:-:S02]  /*65e0*/  FFMA.FTZ R4, R111, c[0x0][0x23c], -R25 ;  /* 0x00008f006f047a23 */ /* 0x002fc40000010819 */
[----:B------:R-:W-:-:S05]  /*65f0*/  IMAD.MOV.U32 R111, RZ, RZ, R236 ;  /* 0x000000ffff6f7224 */ /* 0x000fca00078e00ec */
[----:B------:R-:W-:Y:S01]  /*6600*/  HMMA.16816.F32 R48, R12, R30, R48 ;  /* 0x0000001e0c30723c */ /* 0x000fe20000001830 */
[----:B------:R1:W-:Y:S01]  /*6610*/  MUFU.EX2 R239, R4 ;  /* 0x0000000400ef7308 */ /* 0x0003e20000000800 */
[----:B------:R-:W-:Y:S01]  /*6620*/  LDSM.16.MT88.4 R28, [R206+0x4c00] ;  /* 0x004c0000ce1c783b */ /* 0x000fe20000004200 */
[----:B------:R-:W-:Y:S02]  /*6630*/  IMAD.MOV.U32 R86, RZ, RZ, R96 ;  /* 0x000000ffff567224 */ /* 0x000fe400078e0060 */
[----:B------:R-:W-:Y:S02]  /*6640*/  IMAD.MOV.U32 R96, RZ, RZ, R229 ;  /* 0x000000ffff607224 */ /* 0x000fe400078e00e5 */
[----:B------:R-:W-:Y:S02]  /*6650*/  IMAD.MOV.U32 R87, RZ, RZ, R95 ;  /* 0x000000ffff577224 */ /* 0x000fe400078e005f */
[----:B------:R-:W-:Y:S02]  /*6660*/  IMAD.MOV.U32 R95, RZ, RZ, R228 ;  /* 0x000000ffff5f7224 */ /* 0x000fe400078e00e4 */
[----:B------:R-:W-:-:S02]  /*6670*/  IMAD.MOV.U32 R85, RZ, RZ, R143 ;  /* 0x000000ffff557224 */ /* 0x000fc400078e008f */
[----:B------:R-:W-:Y:S02]  /*6680*/  IMAD.MOV.U32 R84, RZ, RZ, R142 ;  /* 0x000000ffff547224 */ /* 0x000fe400078e008e */
[----:B-1----:R-:W-:Y:S02]  /*6690*/  FFMA.FTZ R4, R107, c[0x0][0x23c], -R25 ;  /* 0x00008f006b047a23 */ /* 0x002fe40000010819 */
[----:B------:R-:W-:Y:S02]  /*66a0*/  IMAD.MOV.U32 R107, RZ, RZ, R234 ;  /* 0x000000ffff6b7224 */ /* 0x000fe400078e00ea */
[----:B------:R1:W-:Y:S02]  /*66b0*/  MUFU.EX2 R236, R4 ;  /* 0x0000000400ec7308 */ /* 0x0003e40000000800 */
[----:B-1----:R-:W-:-:S05]  /*66c0*/  IMAD.WIDE.U32 R4, R5, -0x2daee0ad, RZ ;  /* 0xd2511f5305047825 */ /* 0x002fca00078e00ff */
[----:B------:R-:W-:Y:S02]  /*66d0*/  LOP3.LUT R10, R5, UR16, R32, 0x96, !PT ;  /* 0x00000010050a7c12 */ /* 0x000fe4000f8e9620 */
[C---:B------:R-:W-:Y:S01]  /*66e0*/  LOP3.LUT R5, R4.reuse, 0xffff, RZ, 0xc0, !PT ;  /* 0x0000ffff04057812 */ /* 0x040fe200078ec0ff */
[----:B------:R-:W1:Y:S01]  /*66f0*/  LDSM.16.MT88.4 R32, [R205+0x4c00] ;  /* 0x004c0000cd20783b */ /* 0x000e620000004200 */
[--C-:B------:R-:W-:Y:S02]  /*6700*/  SHF.R.U32.HI R13, RZ, 0x18, R10.reuse ;  /* 0x00000018ff0d7819 */ /* 0x100fe4000001160a */
[----:B------:R-:W-:Y:S02]  /*6710*/  SHF.R.U32.HI R12, RZ, 0x8, R5 ;  /* 0x00000008ff0c7819 */ /* 0x000fe40000011605 */
[----:B------:R-:W-:Y:S02]  /*6720*/  SHF.R.U32.HI R5, RZ, 0x10, R10 ;  /* 0x00000010ff057819 */ /* 0x000fe4000001160a */
[----:B------:R-:W-:-:S02]  /*6730*/  LOP3.LUT R18, R4, 0xff, RZ, 0xc0, !PT ;  /* 0x000000ff04127812 */ /* 0x000fc400078ec0ff */
[----:B------:R-:W-:Y:S02]  /*6740*/  LOP3.LUT R5, R5, 0xff, RZ, 0xc0, !PT ;  /* 0x000000ff05057812 */ /* 0x000fe400078ec0ff */
[--C-:B------:R-:W-:Y:S02]  /*6750*/  SHF.R.U32.HI R16, RZ, 0x10, R4.reuse ;  /* 0x00000010ff107819 */ /* 0x100fe40000011604 */
[----:B------:R-:W-:Y:S01]  /*6760*/  SHF.R.U32.HI R17, RZ, 0x18, R4 ;  /* 0x00000018ff117819 */ /* 0x000fe20000011604 */
[--C-:B------:R-:W-:Y:S01]  /*6770*/  FFMA.FTZ R4, R112, c[0x0][0x23c], -R24.reuse ;  /* 0x00008f0070047a23 */ /* 0x100fe20000010818 */
[C---:B------:R-:W-:Y:S02]  /*6780*/  LOP3.LUT R11, R10.reuse, 0xffff, RZ, 0xc0, !PT ;  /* 0x0000ffff0a0b7812 */ /* 0x040fe400078ec0ff */
[----:B------:R-:W-:Y:S01]  /*6790*/  LOP3.LUT R15, R10, 0xff, RZ, 0xc0, !PT ;  /* 0x000000ff0a0f7812 */ /* 0x000fe200078ec0ff */
[--C-:B------:R-:W-:Y:S01]  /*67a0*/  FFMA.FTZ R10, R118, c[0x0][0x23c], -R24.reuse ;  /* 0x00008f00760a7a23 */ /* 0x100fe20000010818 */
[----:B------:R-:W-:Y:S01]  /*67b0*/  PRMT R13, R5, 0x5410, R13 ;  /* 0x00005410050d7816 */ /* 0x000fe2000000000d */
[----:B------:R-:W-:Y:S01]  /*67c0*/  FFMA.FTZ R5, R114, c[0x0][0x23c], -R24 ;  /* 0x00008f0072057a23 */ /* 0x000fe20000010818 */
[----:B------:R2:W3:Y:S01]  /*67d0*/  MUFU.EX2 R234, R4 ;  /* 0x0000000400ea7308 */ /* 0x0004e20000000800 */
[----:B------:R-:W-:-:S02]  /*67e0*/  SHF.R.U32.HI R11, RZ, 0x8, R11 ;  /* 0x00000008ff0b7819 */ /* 0x000fc4000001160b */
[----:B------:R-:W-:-:S05]  /*67f0*/  LOP3.LUT R14, R16, 0xff, RZ, 0xc0, !PT ;  /* 0x000000ff100e7812 */ /* 0x000fca00078ec0ff */
[----:B------:R4:W-:Y:S01]  /*6800*/  MUFU.EX2 R233, R10 ;  /* 0x0000000a00e97308 */ /* 0x0009e20000000800 */
[----:B--2---:R-:W-:-:S07]  /*6810*/  PRMT R4, R18, 0x5410, R12 ;  /* 0x0000541012047816 */ /* 0x004fce000000000c */
[----:B------:R2:W1:Y:S01]  /*6820*/  MUFU.EX2 R232, R5 ;  /* 0x0000000500e87308 */ /* 0x0004620000000800 */
[----:B------:R-:W-:Y:S02]  /*6830*/  PRMT R12, R15, 0x5410, R11 ;  /* 0x000054100f0c7816 */ /* 0x000fe4000000000b */
[----:B---3--:R-:W-:Y:S01]  /*6840*/  F2FP.PACK_AB R11, R234, R235 ;  /* 0x000000ebea0b723e */ /* 0x008fe200000000ff */
[----:B------:R-:W-:Y:S01]  /*6850*/  HSET2.LE.AND R4, R4, R120, PT ;  /* 0x0000007804047233 */ /* 0x000fe20003803000 */
[----:B----4-:R-:W-:-:S05]  /*6860*/  PRMT R10, R14, 0x5410, R17 ;  /* 0x000054100e0a7816 */ /* 0x010fca0000000011 */
[----:B------:R-:W-:Y:S01]  /*6870*/  HSET2.LE.AND R10, R10, R120, PT ;  /* 0x000000780a0a7233 */ /* 0x000fe20003803000 */
[----:B--2---:R-:W-:-:S04]  /*6880*/  F2FP.PACK_AB R5, R237, R236 ;  /* 0x000000eced05723e */ /* 0x004fc800000000ff */
[----:B------:R-:W-:Y:S01]  /*6890*/  LOP3.LUT R15, R10, R11, RZ, 0xc0, !PT ;  /* 0x0000000b0a0f7212 */ /* 0x000fe200078ec0ff */
[----:B------:R-:W-:Y:S01]  /*68a0*/  FFMA.FTZ R10, R197, c[0x0][0x23c], -R2 ;  /* 0x00008f00c50a7a23 */ /* 0x000fe20000010802 */
[----:B------:R-:W-:Y:S01]  /*68b0*/  LOP3.LUT R14, R4, R5, RZ, 0xc0, !PT ;  /* 0x00000005040e7212 */ /* 0x000fe200078ec0ff */
[--C-:B------:R-:W-:Y:S01]  /*68c0*/  HSET2.LE.AND R4, R12, R120.reuse, PT ;  /* 0x000000780c047233 */ /* 0x100fe20003803000 */
[----:B------:R-:W-:Y:S01]  /*68d0*/  F2FP.PACK_AB R5, R239, R238 ;  /* 0x000000eeef05723e */ /* 0x000fe200000000ff */
[----:B------:R2:W-:Y:S01]  /*68e0*/  MUFU.EX2 R231, R10 ;  /* 0x0000000a00e77308 */ /* 0x0005e20000000800 */
[----:B------:R-:W-:Y:S02]  /*68f0*/  FFMA.FTZ R11, R119, c[0x0][0x23c], -R0 ;  /* 0x00008f00770b7a23 */ /* 0x000fe40000010800 */
[----:B------:R-:W-:Y:S01]  /*6900*/  LOP3.LUT R12, R4, R5, RZ, 0xc0, !PT ;  /* 0x00000005040c7212 */ /* 0x000fe200078ec0ff */
[----:B------:R-:W-:Y:S01]  /*6910*/  HSET2.LE.AND R4, R13, R120, PT ;  /* 0x000000780d047233 */ /* 0x000fe20003803000 */
[----:B-1----:R-:W-:-:S03]  /*6920*/  F2FP.PACK_AB R5, R232, R233 ;  /* 0x000000e9e805723e */ /* 0x002fc600000000ff */
[----:B------:R-:W-:Y:S01]  /*6930*/  MUFU.EX2 R202, R11 ;  /* 0x0000000b00ca7308 */ /* 0x000fe20000000800 */
[----:B------:R-:W-:Y:S01]  /*6940*/  LOP3.LUT R13, R4, R5, RZ, 0xc0, !PT ;  /* 0x00000005040d7212 */ /* 0x000fe200078ec0ff */
[----:B------:R-:W-:-:S06]  /*6950*/  FFMA.FTZ R4, R115, c[0x0][0x23c], -R2 ;  /* 0x00008f0073047a23 */ /* 0x000fcc0000010802 */
[----:B------:R1:W-:Y:S01]  /*6960*/  MUFU.EX2 R229, R4 ;  /* 0x0000000400e57308 */ /* 0x0003e20000000800 */
[--C-:B--2---:R-:W-:Y:S01]  /*6970*/  FFMA.FTZ R10, R196, c[0x0][0x23c], -R2.reuse ;  /* 0x00008f00c40a7a23 */ /* 0x104fe20000010802 */
[C---:B------:R-:W-:Y:S06]  /*6980*/  HMMA.16816.F32 R76, R12.reuse, R32, R76 ;  /* 0x000000200c4c723c */ /* 0x040fec000000184c */
[----:B------:R-:W-:Y:S02]  /*6990*/  MUFU.EX2 R230, R10 ;  /* 0x0000000a00e67308 */ /* 0x000fe40000000800 */
[----:B------:R-:W-:Y:S01]  /*69a0*/  HMMA.16816.F32 R72, R12, R34, R72 ;  /* 0x000000220c48723c */ /* 0x000fe20000001848 */
[----:B-1----:R-:W-:-:S07]  /*69b0*/  FFMA.FTZ R4, R113, c[0x0][0x23c], -R2 ;  /* 0x00008f0071047a23 */ /* 0x002fce0000010802 */
[C---:B------:R-:W-:Y:S01]  /*69c0*/  HMMA.16816.F32 R68, R12.reuse, R28, R80 ;  /* 0x0000001c0c44723c */ /* 0x040fe20000001850 */
[----:B------:R1:W2:Y:S07]  /*69d0*/  MUFU.EX2 R228, R4 ;  /* 0x0000000400e47308 */ /* 0x0002ae0000000800 */
[----:B------:R-:W-:Y:S07]  /*69e0*/  HMMA.16816.F32 R56, R12, R30, R56 ;  /* 0x0000001e0c38723c */ /* 0x000fee0000001838 */
[----:B------:R-:W-:-:S02]  /*69f0*/  FFMA.FTZ R13, R117, c[0x0][0x23c], -R0 ;  /* 0x00008f00750d7a23 */ /* 0x000fc40000010800 */
[----:B-1----:R-:W-:Y:S02]  /*6a00*/  FFMA.FTZ R4, R198, c[0x0][0x23c], -R0 ;  /* 0x00008f00c6047a23 */ /* 0x002fe40000010800 */
[----:B------:R-:W1:Y:S08]  /*6a10*/  MUFU.EX2 R198, R13 ;  /* 0x0000000d00c67308 */ /* 0x000e700000000800 */
[----:B------:R3:W-:Y:S02]  /*6a20*/  MUFU.EX2 R227, R4 ;  /* 0x0000000400e37308 */ /* 0x0007e40000000800 */
[----:B---3--:R-:W-:-:S05]  /*6a30*/  IMAD.WIDE.U32 R4, R19, -0x2daee0ad, RZ ;  /* 0xd2511f5313047825 */ /* 0x008fca00078e00ff */
[----:B------:R-:W-:Y:S02]  /*6a40*/  LOP3.LUT R10, R5, UR16, R36, 0x96, !PT ;  /* 0x00000010050a7c12 */ /* 0x000fe4000f8e9624 */
[C---:B------:R-:W-:Y:S02]  /*6a50*/  LOP3.LUT R5, R4.reuse, 0xffff, RZ, 0xc0, !PT ;  /* 0x0000ffff04057812 */ /* 0x040fe400078ec0ff */
[----:B------:R-:W-:Y:S02]  /*6a60*/  LOP3.LUT R14, R4, 0xff, RZ, 0xc0, !PT ;  /* 0x000000ff040e7812 */ /* 0x000fe400078ec0ff */
[--C-:B------:R-:W-:Y:S02]  /*6a70*/  SHF.R.U32.HI R11, RZ, 0x10, R4.reuse ;  /* 0x00000010ff0b7819 */ /* 0x100fe40000011604 */
[----:B------:R-:W-:Y:S02]  /*6a80*/  SHF.R.U32.HI R15, RZ, 0x18, R4 ;  /* 0x00000018ff0f7819 */ /* 0x000fe40000011604 */
[----:B------:R-:W-:-:S02]  /*6a90*/  SHF.R.U32.HI R12, RZ, 0x8, R5 ;  /* 0x00000008ff0c7819 */ /* 0x000fc40000011605 */
[----:B------:R-:W-:Y:S02]  /*6aa0*/  LOP3.LUT R4, R10, 0xffff, RZ, 0xc0, !PT ;  /* 0x0000ffff0a047812 */ /* 0x000fe400078ec0ff */
[----:B------:R-:W-:Y:S02]  /*6ab0*/  LOP3.LUT R5, R11, 0xff, RZ, 0xc0, !PT ;  /* 0x000000ff0b057812 */ /* 0x000fe400078ec0ff */
[----:B------:R-:W-:Y:S01]  /*6ac0*/  PRMT R14, R14, 0x5410, R12 ;  /* 0x000054100e0e7816 */ /* 0x000fe2000000000c */
[----:B------:R-:W-:Y:S01]  /*6ad0*/  FFMA.FTZ R12, R199, c[0x0][0x23c], -R0 ;  /* 0x00008f00c70c7a23 */ /* 0x000fe20000010800 */
[----:B------:R-:W-:Y:S01]  /*6ae0*/  LOP3.LUT R13, R10, 0xff, RZ, 0xc0, !PT ;  /* 0x000000ff0a0d7812 */ /* 0x000fe200078ec0ff */
[----:B------:R-:W-:Y:S01]  /*6af0*/  IMAD.MOV.U32 R199, RZ, RZ, R85 ;  /* 0x000000ffffc77224 */ /* 0x000fe200078e0055 */
[----:B------:R-:W-:Y:S01]  /*6b00*/  SHF.R.U32.HI R11, RZ, 0x8, R4 ;  /* 0x00000008ff0b7819 */ /* 0x000fe20000011604 */
[----:B------:R3:W4:Y:S01]  /*6b10*/  MUFU.EX2 R197, R12 ;  /* 0x0000000c00c57308 */ /* 0x0007220000000800 */
[----:B------:R-:W-:-:S02]  /*6b20*/  SHF.R.U32.HI R4, RZ, 0x10, R10 ;  /* 0x00000010ff047819 */ /* 0x000fc4000001160a */
[----:B------:R-:W-:Y:S02]  /*6b30*/  PRMT R13, R13, 0x5410, R11 ;  /* 0x000054100d0d7816 */ /* 0x000fe4000000000b */
[----:B------:R-:W-:Y:S02]  /*6b40*/  SHF.R.U32.HI R11, RZ, 0x18, R10 ;  /* 0x00000018ff0b7819 */ /* 0x000fe4000001160a */
[----:B------:R-:W-:Y:S01]  /*6b50*/  LOP3.LUT R10, R4, 0xff, RZ, 0xc0, !PT ;  /* 0x000000ff040a7812 */ /* 0x000fe200078ec0ff */
[--C-:B------:R-:W-:Y:S01]  /*6b60*/  HSET2.LE.AND R4, R14, R120.reuse, PT ;  /* 0x000000780e047233 */ /* 0x100fe20003803000 */
[----:B------:R-:W-:Y:S02]  /*6b70*/  PRMT R15, R5, 0x5410, R15 ;  /* 0x00005410050f7816 */ /* 0x000fe4000000000f */
[----:B--2---:R-:W-:Y:S02]  /*6b80*/  F2FP.PACK_AB R5, R228, R229 ;  /* 0x000000e5e405723e */ /* 0x004fe400000000ff */
[----:B------:R-:W-:Y:S01]  /*6b90*/  PRMT R11, R10, 0x5410, R11 ;  /* 0x000054100a0b7816 */ /* 0x000fe2000000000b */
[--C-:B------:R-:W-:Y:S01]  /*6ba0*/  HSET2.LE.AND R10, R13, R120.reuse, PT ;  /* 0x000000780d0a7233 */ /* 0x100fe20003803000 */
[----:B------:R-:W-:Y:S01]  /*6bb0*/  LOP3.LUT R14, R4, R5, RZ, 0xc0, !PT ;  /* 0x00000005040e7212 */ /* 0x000fe200078ec0ff */
[----:B---3--:R-:W-:Y:S01]  /*6bc0*/  IMAD.U32 R12, RZ, RZ, UR5 ;  /* 0x00000005ff0c7e24 */ /* 0x008fe2000f8e00ff */
[--C-:B------:R-:W-:Y:S01]  /*6bd0*/  HSET2.LE.AND R4, R15, R120.reuse, PT ;  /* 0x000000780f047233 */ /* 0x100fe20003803000 */
[----:B-1----:R-:W-:Y:S01]  /*6be0*/  F2FP.PACK_AB R5, R198, R202 ;  /* 0x000000cac605723e */ /* 0x002fe200000000ff */
[----:B------:R-:W-:Y:S01]  /*6bf0*/  HSET2.LE.AND R13, R11, R120, PT ;  /* 0x000000780b0d7233 */ /* 0x000fe20003803000 */
[----:B------:R-:W-:-:S02]  /*6c00*/  F2FP.PACK_AB R11, R230, R231 ;  /* 0x000000e7e60b723e */ /* 0x000fc400000000ff */
[----:B------:R-:W-:Y:S02]  /*6c10*/  LOP3.LUT R12, R121, UR33, R12, 0x96, !PT ;  /* 0x00000021790c7c12 */ /* 0x000fe4000f8e960c */
[----:B------:R-:W-:Y:S02]  /*6c20*/  LOP3.LUT R15, R4, R5, RZ, 0xc0, !PT ;  /* 0x00000005040f7212 */ /* 0x000fe400078ec0ff */
[----:B----4-:R-:W-:Y:S01]  /*6c30*/  F2FP.PACK_AB R16, R197, R227 ;  /* 0x000000e3c510723e */ /* 0x010fe200000000ff */
[----:B------:R-:W-:Y:S01]  /*6c40*/  IMAD.WIDE.U32 R22, R12, -0x326172a9, RZ ;  /* 0xcd9e8d570c167825 */ /* 0x000fe200078e00ff */
[----:B------:R-:W-:Y:S02]  /*6c50*/  LOP3.LUT R12, R10, R11, RZ, 0xc0, !PT ;  /* 0x0000000b0a0c7212 */ /* 0x000fe400078ec0ff */
[----:B------:R-:W-:Y:S02]  /*6c60*/  LOP3.LUT R13, R13, R16, RZ, 0xc0, !PT ;  /* 0x000000100d0d7212 */ /* 0x000fe400078ec0ff */
[----:B------:R-:W-:-:S02]  /*6c70*/  LOP3.LUT R4, R23, UR15, R90, 0x96, !PT ;  /* 0x0000000f17047c12 */ /* 0x000fc4000f8e965a */
[----:B------:R-:W-:-:S03]  /*6c80*/  LOP3.LUT R10, R67, UR13, R22, 0x96, !PT ;  /* 0x0000000d430a7c12 */ /* 0x000fc6000f8e9616 */
[----:B------:R-:W-:Y:S01]  /*6c90*/  IMAD.WIDE.U32 R4, R4, -0x2daee0ad, RZ ;  /* 0xd2511f5304047825 */ /* 0x000fe200078e00ff */
[----:B------:R-:W-:Y:S03]  /*6ca0*/  HMMA.16816.F32 R40, R12, R32, R40 ;  /* 0x000000200c28723c */ /* 0x000fe60000001828 */
[----:B------:R-:W-:Y:S01]  /*6cb0*/  IMAD.WIDE.U32 R10, R10, -0x2daee0ad, RZ ;  /* 0xd2511f530a0a7825 */ /* 0x000fe200078e00ff */
[----:B------:R-:W-:-:S04]  /*6cc0*/  LOP3.LUT R5, R5, UR12, R92, 0x96, !PT ;  /* 0x0000000c05057c12 */ /* 0x000fc8000f8e965c */
[----:B------:R-:W-:Y:S01]  /*6cd0*/  LOP3.LUT R11, R11, UR10, R4, 0x96, !PT ;  /* 0x0000000a0b0b7c12 */ /* 0x000fe2000f8e9604 */
[----:B------:R-:W-:Y:S01]  /*6ce0*/  IMAD.WIDE.U32 R4, R5, -0x326172a9, RZ ;  /* 0xcd9e8d5705047825 */ /* 0x000fe200078e00ff */
[----:B------:R-:W-:Y:S01]  /*6cf0*/  HMMA.16816.F32 R44, R12, R34, R44 ;  /* 0x000000220c2c723c */ /* 0x000fe2000000182c */
[----:B------:R-:W-:Y:S02]  /*6d00*/  LDSM.16.MT88.4 R32, [R206+0x5000] ;  /* 0x00500000ce20783b */ /* 0x000fe40000004200 */
[----:B------:R-:W-:Y:S01]  /*6d10*/  IMAD.WIDE.U32 R20, R11, -0x326172a9, RZ ;  /* 0xcd9e8d570b147825 */ /* 0x000fe200078e00ff */
[----:B------:R-:W-:-:S03]  /*6d20*/  LOP3.LUT R5, R5, UR11, R66, 0x96, !PT ;  /* 0x0000000b05057c12 */ /* 0x000fc6000f8e9642 */
[----:B------:R-:W-:Y:S01]  /*6d30*/  FFMA.FTZ R11, R128, c[0x0][0x23c], -R25 ;  /* 0x00008f00800b7a23 */ /* 0x000fe20000010819 */
[----:B------:R-:W-:Y:S01]  /*6d40*/  LOP3.LUT R16, R21, UR9, R4, 0x96, !PT ;  /* 0x0000000915107c12 */ /* 0x000fe2000f8e9604 */
[----:B------:R-:W-:Y:S01]  /*6d50*/  IMAD.WIDE.U32 R4, R5, -0x2daee0ad, RZ ;  /* 0xd2511f5305047825 */ /* 0x000fe200078e00ff */
[----:B------:R-:W-:Y:S01]  /*6d60*/  HMMA.16816.F32 R52, R12, R28, R52 ;  /* 0x0000001c0c34723c */ /* 0x000fe20000001834 */
[----:B------:R1:W-:Y:S02]  /*6d70*/  MUFU.EX2 R196, R11 ;  /* 0x0000000b00c47308 */ /* 0x0003e40000000800 */
[----:B------:R-:W-:-:S05]  /*6d80*/  IMAD.WIDE.U32 R36, R16, -0x2daee0ad, RZ ;  /* 0xd2511f5310247825 */ /* 0x000fca00078e00ff */
[----:B------:R-:W-:Y:S01]  /*6d90*/  LOP3.LUT R4, R37, UR6, R4, 0x96, !PT ;  /* 0x0000000625047c12 */ /* 0x000fe2000f8e9604 */
[----:B------:R-:W-:Y:S01]  /*6da0*/  HMMA.16816.F32 R48, R12, R30, R48 ;  /* 0x0000001e0c30723c */ /* 0x000fe20000001830 */
[----:B------:R-:W2:Y:S06]  /*6db0*/  LDSM.16.MT88.4 R28, [R205+0x5000] ;  /* 0x00500000cd1c783b */ /* 0x000eac0000004200 */
[----:B------:R-:W-:Y:S02]  /*6dc0*/  FFMA.FTZ R12, R127, c[0x0][0x23c], -R24 ;  /* 0x00008f007f0c7a23 */ /* 0x000fe40000010818 */
[----:B-1----:R-:W-:-:S02]  /*6dd0*/  FFMA.FTZ R11, R124, c[0x0][0x23c], -R25 ;  /* 0x00008f007c0b7a23 */ /* 0x002fc40000010819 */
[----:B------:R1:W-:Y:S08]  /*6de0*/  MUFU.EX2 R191, R12 ;  /* 0x0000000c00bf7308 */ /* 0x0003f00000000800 */
[----:B------:R3:W-:Y:S01]  /*6df0*/  MUFU.EX2 R195, R11 ;  /* 0x0000000b00c37308 */ /* 0x0007e20000000800 */
[----:B-1----:R-:W-:-:S07]  /*6e00*/  FFMA.FTZ R12, R126, c[0x0][0x23c], -R24 ;  /* 0x00008f007e0c7a23 */ /* 0x002fce0000010818 */
[----:B------:R-:W-:Y:S01]  /*6e10*/  MUFU.EX2 R192, R12 ;  /* 0x0000000c00c07308 */ /* 0x000fe20000000800 */
[----:B---3--:R-:W-:Y:S01]  /*6e20*/  LOP3.LUT R11, R5, UR8, R10, 0x96, !PT ;  /* 0x00000008050b7c12 */ /* 0x008fe2000f8e960a */
[----:B------:R-:W-:Y:S02]  /*6e30*/  FFMA.FTZ R10, R122, c[0x0][0x23c], -R25 ;  /* 0x00008f007a0a7a23 */ /* 0x000fe40000010819 */
[----:B------:R-:W-:-:S04]  /*6e40*/  IMAD.WIDE.U32 R4, R4, -0x326172a9, RZ ;  /* 0xcd9e8d5704047825 */ /* 0x000fc800078e00ff */
[----:B------:R1:W-:Y:S01]  /*6e50*/  MUFU.EX2 R194, R10 ;  /* 0x0000000a00c27308 */ /* 0x0003e20000000800 */
[----:B------:R-:W-:Y:S01]  /*6e60*/  IMAD.WIDE.U32 R16, R11, -0x326172a9, RZ ;  /* 0xcd9e8d570b107825 */ /* 0x000fe200078e00ff */
[----:B------:R-:W-:Y:S02]  /*6e70*/  LOP3.LUT R13, R4, 0xff, RZ, 0xc0, !PT ;  /* 0x000000ff040d7812 */ /* 0x000fe400078ec0ff */
[----:B------:R-:W-:Y:S01]  /*6e80*/  SHF.R.U32.HI R15, RZ, 0x18, R4 ;  /* 0x00000018ff0f7819 */ /* 0x000fe20000011604 */
[----:B------:R-:W-:Y:S01]  /*6e90*/  FFMA.FTZ R11, R123, c[0x0][0x23c], -R25 ;  /* 0x00008f007b0b7a23 */ /* 0x000fe20000010819 */
[----:B------:R-:W-:-:S03]  /*6ea0*/  LOP3.LUT R26, R17, UR7, R20, 0x96, !PT ;  /* 0x00000007111a7c12 */ /* 0x000fc6000f8e9614 */
[----:B------:R3:W4:Y:S01]  /*6eb0*/  MUFU.EX2 R193, R11 ;  /* 0x0000000b00c17308 */ /* 0x0007220000000800 */
[----:B-1----:R-:W-:Y:S02]  /*6ec0*/  LOP3.LUT R10, R4, 0xffff, RZ, 0xc0, !PT ;  /* 0x0000ffff040a7812 */ /* 0x002fe400078ec0ff */
[----:B------:R-:W-:-:S04]  /*6ed0*/  LOP3.LUT R5, R5, UR17, R16, 0x96, !PT ;  /* 0x0000001105057c12 */ /* 0x000fc8000f8e9610 */
[----:B------:R-:W-:Y:S02]  /*6ee0*/  LOP3.LUT R14, R5, 0xff, RZ, 0xc0, !PT ;  /* 0x000000ff050e7812 */ /* 0x000fe400078ec0ff */
[----:B---3--:R-:W-:Y:S02]  /*6ef0*/  SHF.R.U32.HI R11, RZ, 0x8, R10 ;  /* 0x00000008ff0b7819 */ /* 0x008fe4000001160a */
[----:B------:R-:W-:Y:S02]  /*6f00*/  SHF.R.U32.HI R10, RZ, 0x10, R4 ;  /* 0x00000010ff0a7819 */ /* 0x000fe40000011604 */
[----:B------:R-:W-:Y:S02]  /*6f10*/  PRMT R18, R13, 0x5410, R11 ;  /* 0x000054100d127816 */ /* 0x000fe4000000000b */
[----:B------:R-:W-:Y:S02]  /*6f20*/  LOP3.LUT R13, R10, 0xff, RZ, 0xc0, !PT ;  /* 0x000000ff0a0d7812 */ /* 0x000fe400078ec0ff */
[----:B------:R-:W-:-:S02]  /*6f30*/  LOP3.LUT R4, R5, 0xffff, RZ, 0xc0, !PT ;  /* 0x0000ffff05047812 */ /* 0x000fc400078ec0ff */
[--C-:B------:R-:W-:Y:S02]  /*6f40*/  SHF.R.U32.HI R10, RZ, 0x10, R5.reuse ;  /* 0x00000010ff0a7819 */ /* 0x100fe40000011605 */
[----:B------:R-:W-:Y:S02]  /*6f50*/  SHF.R.U32.HI R11, RZ, 0x8, R4 ;  /* 0x00000008ff0b7819 */ /* 0x000fe40000011604 */
[----:B------:R-:W-:Y:S01]  /*6f60*/  LOP3.LUT R4, R10, 0xff, RZ, 0xc0, !PT ;  /* 0x000000ff0a047812 */ /* 0x000fe200078ec0ff */
[--C-:B------:R-:W-:Y:S01]  /*6f70*/  FFMA.FTZ R10, R125, c[0x0][0x23c], -R24.reuse ;  /* 0x00008f007d0a7a23 */ /* 0x100fe20000010818 */
[----:B------:R-:W-:Y:S02]  /*6f80*/  SHF.R.U32.HI R5, RZ, 0x18, R5 ;  /* 0x00000018ff057819 */ /* 0x000fe40000011605 */
[----:B------:R-:W-:Y:S01]  /*6f90*/  PRMT R12, R13, 0x5410, R15 ;  /* 0x000054100d0c7816 */ /* 0x000fe2000000000f */
[----:B------:R-:W1:Y:S01]  /*6fa0*/  MUFU.EX2 R190, R10 ;  /* 0x0000000a00be7308 */ /* 0x000e620000000800 */
[----:B------:R-:W-:Y:S01]  /*6fb0*/  PRMT R13, R14, 0x5410, R11 ;  /* 0x000054100e0d7816 */ /* 0x000fe2000000000b */
[----:B------:R-:W-:Y:S01]  /*6fc0*/  FFMA.FTZ R11, R129, c[0x0][0x23c], -R24 ;  /* 0x00008f00810b7a23 */ /* 0x000fe20000010818 */
[----:B------:R-:W-:Y:S01]  /*6fd0*/  PRMT R16, R4, 0x5410, R5 ;  /* 0x0000541004107816 */ /* 0x000fe20000000005 */
[----:B------:R-:W-:Y:S01]  /*6fe0*/  HSET2.LE.AND R4, R18, R120, PT ;  /* 0x0000007812047233 */ /* 0x000fe20003803000 */
[----:B----4-:R-:W-:-:S03]  /*6ff0*/  F2FP.PACK_AB R5, R193, R194 ;  /* 0x000000c2c105723e */ /* 0x010fc600000000ff */
[----:B------:R3:W4:Y:S01]  /*7000*/  MUFU.EX2 R189, R11 ;  /* 0x0000000b00bd7308 */ /* 0x0007220000000800 */
[----:B------:R-:W-:Y:S01]  /*7010*/  LOP3.LUT R14, R4, R5, RZ, 0xc0, !PT ;  /* 0x00000005040e7212 */ /* 0x000fe200078ec0ff */
[--C-:B------:R-:W-:Y:S01]  /*7020*/  HSET2.LE.AND R4, R12, R120.reuse, PT ;  /* 0x000000780c047233 */ /* 0x100fe20003803000 */
[----:B-1----:R-:W-:Y:S02]  /*7030*/  F2FP.PACK_AB R5, R190, R192 ;  /* 0x000000c0be05723e */ /* 0x002fe400000000ff */
[----:B------:R-:W-:Y:S02]  /*7040*/  LOP3.LUT R10, R63, UR13, R22, 0x96, !PT ;  /* 0x0000000d3f0a7c12 */ /* 0x000fe4000f8e9616 */
[----:B------:R-:W-:Y:S01]  /*7050*/  LOP3.LUT R15, R4, R5, RZ, 0xc0, !PT ;  /* 0x00000005040f7212 */ /* 0x000fe200078ec0ff */
[----:B------:R-:W-:Y:S01]  /*7060*/  HSET2.LE.AND R4, R13, R120, PT ;  /* 0x000000780d047233 */ /* 0x000fe20003803000 */
[----:B------:R-:W-:Y:S01]  /*7070*/  F2FP.PACK_AB R5, R195, R196 ;  /* 0x000000c4c305723e */ /* 0x000fe200000000ff */
[----:B---3--:R-:W-:-:S03]  /*7080*/  IMAD.WIDE.U32 R10, R10, -0x2daee0ad, RZ ;  /* 0xd2511f530a0a7825 */ /* 0x008fc600078e00ff */
[----:B------:R-:W-:Y:S01]  /*7090*/  LOP3.LUT R12, R4, R5, RZ, 0xc0, !PT ;  /* 0x00000005040c7212 */ /* 0x000fe200078ec0ff */
[----:B------:R-:W-:Y:S01]  /*70a0*/  HSET2.LE.AND R4, R16, R120, PT ;  /* 0x0000007810047233 */ /* 0x000fe20003803000 */
[----:B----4-:R-:W-:-:S04]  /*70b0*/  F2FP.PACK_AB R5, R189, R191 ;  /* 0x000000bfbd05723e */ /* 0x010fc800000000ff */
[----:B------:R-:W-:Y:S02]  /*70c0*/  LOP3.LUT R13, R4, R5, RZ, 0xc0, !PT ;  /* 0x00000005040d7212 */ /* 0x000fe400078ec0ff */
[----:B------:R-:W-:-:S05]  /*70d0*/  LOP3.LUT R4, R23, UR15, R158, 0x96, !PT ;  /* 0x0000000f17047c12 */ /* 0x000fca000f8e969e */
[----:B------:R-:W-:Y:S01]  /*70e0*/  IMAD.WIDE.U32 R4, R4, -0x2daee0ad, RZ ;  /* 0xd2511f5304047825 */ /* 0x000fe200078e00ff */
[C---:B--2---:R-:W-:Y:S04]  /*70f0*/  HMMA.16816.F32 R76, R12.reuse, R28, R76 ;  /* 0x0000001c0c4c723c */ /* 0x044fe8000000184c */
[----:B------:R-:W-:Y:S02]  /*7100*/  LOP3.LUT R5, R5, UR12, R88, 0x96, !PT ;  /* 0x0000000c05057c12 */ /* 0x000fe4000f8e9658 */
[----:B------:R-:W-:Y:S02]  /*7110*/  LOP3.LUT R4, R11, UR10, R4, 0x96, !PT ;  /* 0x0000000a0b047c12 */ /* 0x000fe4000f8e9604 */
[C---:B------:R-:W-:Y:S08]  /*7120*/  HMMA.16816.F32 R72, R12.reuse, R30, R72 ;  /* 0x0000001e0c48723c */ /* 0x040ff00000001848 */
[C---:B------:R-:W-:Y:S08]  /*7130*/  HMMA.16816.F32 R68, R12.reuse, R32, R68 ;  /* 0x000000200c44723c */ /* 0x040ff00000001844 */
[----:B------:R-:W-:Y:S07]  /*7140*/  HMMA.16816.F32 R56, R12, R34, R56 ;  /* 0x000000220c38723c */ /* 0x000fee0000001838 */
[----:B------:R-:W-:-:S04]  /*7150*/  IMAD.WIDE.U32 R12, R5, -0x326172a9, RZ ;  /* 0xcd9e8d57050c7825 */ /* 0x000fc800078e00ff */
[----:B------:R-:W-:Y:S01]  /*7160*/  IMAD.WIDE.U32 R4, R4, -0x326172a9, RZ ;  /* 0xcd9e8d5704047825 */ /* 0x000fe200078e00ff */
[----:B------:R-:W-:-:S04]  /*7170*/  LOP3.LUT R11, R13, UR11, R62, 0x96, !PT ;  /* 0x0000000b0d0b7c12 */ /* 0x000fc8000f8e963e */
[----:B------:R-:W-:Y:S01]  /*7180*/  LOP3.LUT R14, R5, UR9, R12, 0x96, !PT ;  /* 0x00000009050e7c12 */ /* 0x000fe2000f8e960c */
[----:B------:R-:W-:-:S04]  /*7190*/  IMAD.WIDE.U32 R12, R11, -0x2daee0ad, RZ ;  /* 0xd2511f530b0c7825 */ /* 0x000fc800078e00ff */
[----:B------:R-:W-:Y:S01]  /*71a0*/  IMAD.WIDE.U32 R38, R14, -0x2daee0ad, RZ ;  /* 0xd2511f530e267825 */ /* 0x000fe200078e00ff */
[----:B------:R-:W-:-:S04]  /*71b0*/  LOP3.LUT R5, R13, UR8, R10, 0x96, !PT ;  /* 0x000000080d057c12 */ /* 0x000fc8000f8e960a */
[----:B------:R-:W-:Y:S01]  /*71c0*/  LOP3.LUT R12, R39, UR6, R12, 0x96, !PT ;  /* 0x00000006270c7c12 */ /* 0x000fe2000f8e960c */
[----:B------:R-:W-:-:S05]  /*71d0*/  IMAD.WIDE.U32 R10, R5, -0x326172a9, RZ ;  /* 0xcd9e8d57050a7825 */ /* 0x000fca00078e00ff */
[----:B------:R-:W-:Y:S01]  /*71e0*/  LOP3.LUT R39, R11, UR7, R4, 0x96, !PT ;  /* 0x000000070b277c12 */ /* 0x000fe2000f8e9604 */
[----:B------:R-:W-:-:S04]  /*71f0*/  IMAD.WIDE.U32 R4, R12, -0x326172a9, RZ ;  /* 0xcd9e8d570c047825 */ /* 0x000fc800078e00ff */
[----:B------:R-:W-:Y:S01]  /*7200*/  FFMA.FTZ R11, R200, c[0x0][0x23c], -R2 ;  /* 0x00008f00c80b7a23 */ /* 0x000fe20000010802 */
[----:B------:R-:W-:Y:S01]  /*7210*/  LOP3.LUT R10, R5, UR17, R10, 0x96, !PT ;  /* 0x00000011050a7c12 */ /* 0x000fe2000f8e960a */
[----:B------:R-:W-:Y:S01]  /*7220*/  IMAD.MOV.U32 R200, RZ, RZ, R116 ;  /* 0x000000ffffc87224 */ /* 0x000fe200078e0074 */
[C---:B------:R-:W-:Y:S01]  /*7230*/  LOP3.LUT R5, R4.reuse, 0xffff, RZ, 0xc0, !PT ;  /* 0x0000ffff04057812 */ /* 0x040fe200078ec0ff */
[----:B------:R1:W-:Y:S01]  /*7240*/  MUFU.EX2 R188, R11 ;  /* 0x0000000b00bc7308 */ /* 0x0003e20000000800 */
[--C-:B------:R-:W-:Y:S02]  /*7250*/  SHF.R.U32.HI R13, RZ, 0x10, R4.reuse ;  /* 0x00000010ff0d7819 */ /* 0x100fe40000011604 */
[----:B------:R-:W-:Y:S02]  /*7260*/  LOP3.LUT R14, R4, 0xff, RZ, 0xc0, !PT ;  /* 0x000000ff040e7812 */ /* 0x000fe400078ec0ff */
[----:B------:R-:W-:Y:S02]  /*7270*/  SHF.R.U32.HI R12, RZ, 0x18, R4 ;  /* 0x00000018ff0c7819 */ /* 0x000fe40000011604 */
[----:B------:R-:W-:-:S02]  /*7280*/  SHF.R.U32.HI R5, RZ, 0x8, R5 ;  /* 0x00000008ff057819 */ /* 0x000fc40000011605 */
[----:B------:R-:W-:Y:S02]  /*7290*/  LOP3.LUT R4, R13, 0xff, RZ, 0xc0, !PT ;  /* 0x000000ff0d047812 */ /* 0x000fe400078ec0ff */
[----:B------:R-:W-:Y:S01]  /*72a0*/  PRMT R14, R14, 0x5410, R5 ;  /* 0x000054100e0e7816 */ /* 0x000fe20000000005 */
[----:B------:R-:W-:Y:S01]  /*72b0*/  FFMA.FTZ R5, R130, c[0x0][0x23c], -R2 ;  /* 0x00008f0082057a23 */ /* 0x000fe20000010802 */
[----:B------:R-:W-:Y:S01]  /*72c0*/  PRMT R13, R4, 0x5410, R12 ;  /* 0x00005410040d7816 */ /* 0x000fe2000000000c */
[----:B------:R-:W-:Y:S01]  /*72d0*/  IMAD.MOV.U32 R130, RZ, RZ, R86 ;  /* 0x000000ffff827224 */ /* 0x000fe200078e0056 */
[----:B------:R-:W-:Y:S01]  /*72e0*/  LOP3.LUT R4, R10, 0xffff, RZ, 0xc0, !PT ;  /* 0x0000ffff0a047812 */ /* 0x000fe200078ec0ff */
[----:B-1----:R-:W-:Y:S01]  /*72f0*/  FFMA.FTZ R11, R134, c[0x0][0x23c], -R2 ;  /* 0x00008f00860b7a23 */ /* 0x002fe20000010802 */
[----:B------:R1:W-:Y:S08]  /*7300*/  MUFU.EX2 R129, R5 ;  /* 0x0000000500817308 */ /* 0x0003f00000000800 */
[----:B------:R2:W3:Y:S01]  /*7310*/  MUFU.EX2 R134, R11 ;  /* 0x0000000b00867308 */ /* 0x0004e20000000800 */
[----:B-1----:R-:W-:-:S02]  /*7320*/  SHF.R.U32.HI R5, RZ, 0x8, R4 ;  /* 0x00000008ff057819 */ /* 0x002fc40000011604 */
[----:B------:R-:W-:-:S04]  /*7330*/  LOP3.LUT R4, R10, 0xff, RZ, 0xc0, !PT ;  /* 0x000000ff0a047812 */ /* 0x000fc800078ec0ff */
[----:B------:R-:W-:Y:S01]  /*7340*/  PRMT R12, R4, 0x5410, R5 ;  /* 0x00005410040c7816 */ /* 0x000fe20000000005 */
[----:B------:R-:W-:Y:S01]  /*7350*/  FFMA.FTZ R4, R201, c[0x0][0x23c], -R0 ;  /* 0x00008f00c9047a23 */ /* 0x000fe20000010800 */
[----:B------:R-:W-:Y:S01]  /*7360*/  SHF.R.U32.HI R5, RZ, 0x18, R10 ;  /* 0x00000018ff057819 */ /* 0x000fe2000001160a */
[----:B--2---:R-:W-:Y:S02]  /*7370*/  FFMA.FTZ R11, R132, c[0x0][0x23c], -R2 ;  /* 0x00008f00840b7a23 */ /* 0x004fe40000010802 */
[----:B------:R-:W-:Y:S01]  /*7380*/  MUFU.EX2 R127, R4 ;  /* 0x00000004007f7308 */ /* 0x000fe20000000800 */
[----:B------:R-:W-:-:S07]  /*7390*/  IMAD.MOV.U32 R201, RZ, RZ, R108 ;  /* 0x000000ffffc97224 */ /* 0x000fce00078e006c */
[----:B------:R1:W-:Y:S02]  /*73a0*/  MUFU.EX2 R132, R11 ;  /* 0x0000000b00847308 */ /* 0x0003e40000000800 */
[----:B-1----:R-:W-:Y:S02]  /*73b0*/  FFMA.FTZ R11, R203, c[0x0][0x23c], -R0 ;  /* 0x00008f00cb0b7a23 */ /* 0x002fe40000010800 */
[----:B------:R-:W-:-:S04]  /*73c0*/  IMAD.MOV.U32 R203, RZ, RZ, R87 ;  /* 0x000000ffffcb7224 */ /* 0x000fc800078e0057 */
[----:B------:R1:W2:Y:S02]  /*73d0*/  MUFU.EX2 R128, R11 ;  /* 0x0000000b00807308 */ /* 0x0002a40000000800 */
[----:B-1----:R-:W-:Y:S01]  /*73e0*/  SHF.R.U32.HI R11, RZ, 0x10, R10 ;  /* 0x00000010ff0b7819 */ /* 0x002fe2000001160a */
[----:B------:R-:W-:Y:S02]  /*73f0*/  FFMA.FTZ R10, R133, c[0x0][0x23c], -R0 ;  /* 0x00008f00850a7a23 */ /* 0x000fe40000010800 */
[----:B------:R-:W-:Y:S01]  /*7400*/  IMAD.MOV.U32 R133, RZ, RZ, R111 ;  /* 0x000000ffff857224 */ /* 0x000fe200078e006f */
[----:B------:R-:W-:Y:S02]  /*7410*/  LOP3.LUT R4, R11, 0xff, RZ, 0xc0, !PT ;  /* 0x000000ff0b047812 */ /* 0x000fe400078ec0ff */
[----:B------:R1:W-:Y:S02]  /*7420*/  MUFU.EX2 R126, R10 ;  /* 0x0000000a007e7308 */ /* 0x0003e40000000800 */
[----:B------:R-:W-:Y:S01]  /*7430*/  PRMT R11, R4, 0x5410, R5 ;  /* 0x00005410040b7816 */ /* 0x000fe20000000005 */
[----:B------:R-:W-:Y:S01]  /*7440*/  HSET2.LE.AND R4, R12, R120, PT ;  /* 0x000000780c047233 */ /* 0x000fe20003803000 */
[----:B---3--:R-:W-:-:S04]  /*7450*/  F2FP.PACK_AB R5, R134, R188 ;  /* 0x000000bc8605723e */ /* 0x008fc800000000ff */
[----:B------:R-:W-:Y:S01]  /*7460*/  LOP3.LUT R16, R4, R5, RZ, 0xc0, !PT ;  /* 0x0000000504107212 */ /* 0x000fe200078ec0ff */
[----:B------:R-:W-:Y:S01]  /*7470*/  HSET2.LE.AND R4, R11, R120, PT ;  /* 0x000000780b047233 */ /* 0x000fe20003803000 */
[----:B--2---:R-:W-:-:S04]  /*7480*/  F2FP.PACK_AB R5, R127, R128 ;  /* 0x000000807f05723e */ /* 0x004fc800000000ff */
[----:B------:R-:W-:Y:S01]  /*7490*/  LOP3.LUT R17, R4, R5, RZ, 0xc0, !PT ;  /* 0x0000000504117212 */ /* 0x000fe200078ec0ff */
[----:B-1----:R-:W-:Y:S01]  /*74a0*/  FFMA.FTZ R10, R131, c[0x0][0x23c], -R0 ;  /* 0x00008f00830a7a23 */ /* 0x002fe20000010800 */
[--C-:B------:R-:W-:Y:S01]  /*74b0*/  HSET2.LE.AND R4, R14, R120.reuse, PT ;  /* 0x000000780e047233 */ /* 0x100fe20003803000 */
[----:B------:R-:W-:Y:S01]  /*74c0*/  F2FP.PACK_AB R5, R129, R132 ;  /* 0x000000848105723e */ /* 0x000fe200000000ff */
[----:B------:R-:W-:Y:S01]  /*74d0*/  IMAD.MOV.U32 R131, RZ, RZ, R109 ;  /* 0x000000ffff837224 */ /* 0x000fe200078e006d */
[----:B------:R-:W1:Y:S02]  /*74e0*/  MUFU.EX2 R125, R10 ;  /* 0x0000000a007d7308 */ /* 0x000e640000000800 */
[----:B------:R-:W-:Y:S01]  /*74f0*/  LOP3.LUT R18, R4, R5, RZ, 0xc0, !PT ;  /* 0x0000000504127212 */ /* 0x000fe200078ec0ff */
[----:B------:R-:W-:Y:S01]  /*7500*/  HSET2.LE.AND R4, R13, R120, PT ;  /* 0x000000780d047233 */ /* 0x000fe20003803000 */
[----:B-1----:R-:W-:-:S04]  /*7510*/  F2FP.PACK_AB R5, R125, R126 ;  /* 0x0000007e7d05723e */ /* 0x002fc800000000ff */
[----:B------:R-:W-:Y:S01]  /*7520*/  LOP3.LUT R19, R4, R5, RZ, 0xc0, !PT ;  /* 0x0000000504137212 */ /* 0x000fe200078ec0ff */
[----:B------:R-:W-:Y:S02]  /*7530*/  IMAD.U32 R4, RZ, RZ, UR29 ;  /* 0x0000001dff047e24 */ /* 0x000fe4000f8e00ff */
[----:B------:R-:W-:Y:S02]  /*7540*/  FFMA.FTZ R5, R148, c[0x0][0x23c], -R2 ;  /* 0x00008f0094057a23 */ /* 0x000fe40000010802 */
[----:B------:R-:W-:Y:S01]  /*7550*/  IMAD.MOV.U32 R148, RZ, RZ, R110 ;  /* 0x000000ffff947224 */ /* 0x000fe200078e006e */
[----:B------:R-:W-:Y:S01]  /*7560*/  LOP3.LUT R4, R121, UR33, R4, 0x96, !PT ;  /* 0x0000002179047c12 */ /* 0x000fe2000f8e9604 */
[----:B------:R1:W-:Y:S01]  /*7570*/  MUFU.EX2 R123, R5 ;  /* 0x00000005007b7308 */ /* 0x0003e20000000800 */
[----:B------:R-:W-:Y:S01]  /*7580*/  HMMA.16816.F32 R80, R16, R30, R44 ;  /* 0x0000001e1050723c */ /* 0x000fe2000000182c */
[----:B------:R-:W2:Y:S02]  /*7590*/  LDSM.16.MT88.4 R44, [R205+0x5400] ;  /* 0x00540000cd2c783b */ /* 0x000ea40000004200 */
[----:B------:R-:W-:-:S05]  /*75a0*/  IMAD.WIDE.U32 R10, R4, -0x326172a9, RZ ;  /* 0xcd9e8d57040a7825 */ /* 0x000fca00078e00ff */
[C---:B------:R-:W-:Y:S01]  /*75b0*/  LOP3.LUT R4, R11.reuse, UR15, R158, 0x96, !PT ;  /* 0x0000000f0b047c12 */ /* 0x040fe2000f8e969e */
[----:B------:R-:W-:Y:S01]  /*75c0*/  HMMA.16816.F32 R140, R16, R28, R40 ;  /* 0x0000001c108c723c */ /* 0x000fe20000001828 */
[----:B------:R-:W-:Y:S01]  /*75d0*/  LOP3.LUT R20, R11, UR15, R90, 0x96, !PT ;  /* 0x0000000f0b147c12 */ /* 0x000fe2000f8e965a */
[--C-:B------:R-:W-:Y:S01]  /*75e0*/  FFMA.FTZ R11, R147, c[0x0][0x23c], -R25.reuse ;  /* 0x00008f00930b7a23 */ /* 0x100fe20000010819 */
[--C-:B------:R-:W-:Y:S01]  /*75f0*/  LOP3.LUT R22, R67, UR13, R10.reuse, 0x96, !PT ;  /* 0x0000000d43167c12 */ /* 0x100fe2000f8e960a */
[----:B------:R-:W-:Y:S01]  /*7600*/  IMAD.WIDE.U32 R12, R4, -0x2daee0ad, RZ ;  /* 0xd2511f53040c7825 */ /* 0x000fe200078e00ff */
[----:B------:R-:W-:Y:S01]  /*7610*/  LOP3.LUT R4, R63, UR13, R10, 0x96, !PT ;  /* 0x0000000d3f047c12 */ /* 0x000fe2000f8e960a */
[----:B------:R-:W-:Y:S02]  /*7620*/  MUFU.EX2 R121, R11 ;  /* 0x0000000b00797308 */ /* 0x000fe40000000800 */
[----:B-1----:R-:W-:Y:S01]  /*7630*/  FFMA.FTZ R5, R145, c[0x0][0x23c], -R2 ;  /* 0x00008f0091057a23 */ /* 0x002fe20000010802 */
[----:B------:R-:W-:Y:S01]  /*7640*/  LOP3.LUT R14, R13, UR12, R88, 0x96, !PT ;  /* 0x0000000c0d0e7c12 */ /* 0x000fe2000f8e9658 */
[----:B------:R-:W-:-:S02]  /*7650*/  FFMA.FTZ R10, R135, c[0x0][0x23c], -R25 ;  /* 0x00008f00870a7a23 */ /* 0x000fc40000010819 */
[----:B------:R-:W-:Y:S02]  /*7660*/  IMAD.WIDE.U32 R20, R20, -0x2daee0ad, RZ ;  /* 0xd2511f5314147825 */ /* 0x000fe400078e00ff */
[----:B------:R1:W-:Y:S02]  /*7670*/  MUFU.EX2 R124, R5 ;  /* 0x00000005007c7308 */ /* 0x0003e40000000800 */
[----:B------:R-:W-:-:S04]  /*7680*/  IMAD.WIDE.U32 R14, R14, -0x326172a9, RZ ;  /* 0xcd9e8d570e0e7825 */ /* 0x000fc800078e00ff */
[----:B------:R-:W-:Y:S02]  /*7690*/  IMAD.WIDE.U32 R22, R22, -0x2daee0ad, RZ ;  /* 0xd2511f5316167825 */ /* 0x000fe400078e00ff */
[----:B------:R-:W-:Y:S02]  /*76a0*/  MUFU.EX2 R119, R10 ;  /* 0x0000000a00777308 */ /* 0x000fe40000000800 */
[----:B------:R-:W-:Y:S01]  /*76b0*/  IMAD.MOV.U32 R43, RZ, RZ, R27 ;  /* 0x000000ffff2b7224 */ /* 0x000fe200078e001b */
[----:B------:R-:W-:Y:S01]  /*76c0*/  LOP3.LUT R27, R21, UR12, R92, 0x96, !PT ;  /* 0x0000000c151b7c12 */ /* 0x000fe2000f8e965c */
[----:B------:R-:W-:Y:S02]  /*76d0*/  IMAD.MOV.U32 R42, RZ, RZ, R157 ;  /* 0x000000ffff2a7224 */ /* 0x000fe400078e009d */
[----:B------:R-:W-:Y:S02]  /*76e0*/  IMAD.MOV.U32 R145, RZ, RZ, R43 ;  /* 0x000000ffff917224 */ /* 0x000fe400078e002b */
[----:B-1----:R-:W-:-:S02]  /*76f0*/  FFMA.FTZ R5, R149, c[0x0][0x23c], -R25 ;  /* 0x00008f0095057a23 */ /* 0x002fc40000010819 */
[----:B------:R-:W-:Y:S02]  /*7700*/  IMAD.MOV.U32 R149, RZ, RZ, R84 ;  /* 0x000000ffff957224 */ /* 0x000fe400078e0054 */
[----:B------:R1:W-:Y:S01]  /*7710*/  MUFU.EX2 R122, R5 ;  /* 0x00000005007a7308 */ /* 0x0003e20000000800 */
[----:B------:R-:W-:Y:S01]  /*7720*/  HMMA.16816.F32 R84, R16, R34, R48 ;  /* 0x000000221054723c */ /* 0x000fe20000001830 */
[----:B------:R-:W3:Y:S01]  /*7730*/  LDSM.16.MT88.4 R48, [R206+0x5400] ;  /* 0x00540000ce30783b */ /* 0x000ee20000004200 */
[----:B------:R-:W-:Y:S02]  /*7740*/  IMAD.MOV.U32 R28, RZ, RZ, R133 ;  /* 0x000000ffff1c7224 */ /* 0x000fe400078e0085 */
[----:B------:R-:W-:Y:S02]  /*7750*/  IMAD.MOV.U32 R40, RZ, RZ, R201 ;  /* 0x000000ffff287224 */ /* 0x000fe400078e00c9 */
[----:B------:R-:W-:Y:S02]  /*7760*/  IMAD.MOV.U32 R41, RZ, RZ, R203 ;  /* 0x000000ffff297224 */ /* 0x000fe400078e00cb */
[----:B------:R-:W-:-:S02]  /*7770*/  IMAD.MOV.U32 R43, RZ, RZ, R107 ;  /* 0x000000ffff2b7224 */ /* 0x000fc400078e006b */
[----:B------:R-:W-:Y:S02]  /*7780*/  IMAD.MOV.U32 R133, RZ, RZ, R105 ;  /* 0x000000ffff857224 */ /* 0x000fe400078e0069 */
[----:B------:R-:W-:Y:S02]  /*7790*/  IMAD.MOV.U32 R201, RZ, RZ, R104 ;  /* 0x000000ffffc97224 */ /* 0x000fe400078e0068 */
[----:B------:R-:W-:Y:S02]  /*77a0*/  IMAD.MOV.U32 R203, RZ, RZ, R102 ;  /* 0x000000ffffcb7224 */ /* 0x000fe400078e0066 */
[----:B-1----:R-:W-:-:S04]  /*77b0*/  IMAD.WIDE.U32 R4, R4, -0x2daee0ad, RZ ;  /* 0xd2511f5304047825 */ /* 0x002fc800078e00ff */
[----:B------:R-:W-:Y:S01]  /*77c0*/  IMAD.MOV.U32 R105, RZ, RZ, R97 ;  /* 0x000000ffff697224 */ /* 0x000fe200078e0061 */
[----:B------:R-:W-:Y:S01]  /*77d0*/  LOP3.LUT R5, R5, UR10, R12, 0x96, !PT ;  /* 0x0000000a05057c12 */ /* 0x000fe2000f8e960c */
[----:B------:R-:W-:Y:S01]  /*77e0*/  IMAD.MOV.U32 R104, RZ, RZ, R99 ;  /* 0x000000ffff687224 */ /* 0x000fe200078e0063 */
[----:B------:R-:W-:Y:S01]  /*77f0*/  LOP3.LUT R12, R15, UR11, R62, 0x96, !PT ;  /* 0x0000000b0f0c7c12 */ /* 0x000fe2000f8e963e */
[----:B------:R-:W-:Y:S02]  /*7800*/  IMAD.MOV.U32 R102, RZ, RZ, R60 ;  /* 0x000000ffff667224 */ /* 0x000fe400078e003c */
[----:B------:R-:W-:-:S04]  /*7810*/  IMAD.WIDE.U32 R10, R5, -0x326172a9, RZ ;  /* 0xcd9e8d57050a7825 */ /* 0x000fc800078e00ff */
[----:B------:R-:W-:Y:S02]  /*7820*/  FFMA.FTZ R5, R146, c[0x0][0x23c], -R25 ;  /* 0x00008f0092057a23 */ /* 0x000fe40000010819 */
[----:B------:R-:W-:Y:S02]  /*7830*/  IMAD.WIDE.U32 R12, R12, -0x2daee0ad, RZ ;  /* 0xd2511f530c0c7825 */ /* 0x000fe400078e00ff */
[----:B------:R1:W-:Y:S02]  /*7840*/  MUFU.EX2 R118, R5 ;  /* 0x0000000500767308 */ /* 0x0003e40000000800 */
[----:B------:R-:W-:Y:S01]  /*7850*/  IMAD.MOV.U32 R99, RZ, RZ, R64 ;  /* 0x000000ffff637224 */ /* 0x000fe200078e0040 */
[----:B------:R-:W-:Y:S01]  /*7860*/  LOP3.LUT R4, R13, UR8, R4, 0x96, !PT ;  /* 0x000000080d047c12 */ /* 0x000fe2000f8e9604 */
[----:B------:R-:W-:Y:S02]  /*7870*/  FFMA.FTZ R13, R168, c[0x0][0x23c], -R24 ;  /* 0x00008f00a80d7a23 */ /* 0x000fe40000010818 */
[----:B------:R-:W-:-:S02]  /*7880*/  IMAD.MOV.U32 R97, RZ, RZ, R163 ;  /* 0x000000ffff617224 */ /* 0x000fc400078e00a3 */
[----:B------:R-:W-:Y:S01]  /*7890*/  MUFU.EX2 R115, R13 ;  /* 0x0000000d00737308 */ /* 0x000fe20000000800 */
[----:B------:R-:W-:Y:S02]  /*78a0*/  IMAD.MOV.U32 R60, RZ, RZ, R162 ;  /* 0x000000ffff3c7224 */ /* 0x000fe400078e00a2 */
[----:B------:R-:W-:Y:S02]  /*78b0*/  IMAD.MOV.U32 R64, RZ, RZ, R161 ;  /* 0x000000ffff407224 */ /* 0x000fe400078e00a1 */
[----:B------:R-:W-:Y:S01]  /*78c0*/  IMAD.MOV.U32 R135, RZ, RZ, R104 ;  /* 0x000000ffff877224 */ /* 0x000fe200078e0068 */
[----:B-1----:R-:W-:Y:S01]  /*78d0*/  LOP3.LUT R5, R11, UR9, R14, 0x96, !PT ;  /* 0x000000090b057c12 */ /* 0x002fe2000f8e960e */
[----:B------:R-:W-:Y:S02]  /*78e0*/  FFMA.FTZ R11, R218, c[0x0][0x23c], -R24 ;  /* 0x00008f00da0b7a23 */ /* 0x000fe40000010818 */
[----:B------:R-:W-:Y:S02]  /*78f0*/  IMAD.WIDE.U32 R14, R4, -0x326172a9, RZ ;  /* 0xcd9e8d57040e7825 */ /* 0x000fe400078e00ff */
[----:B------:R1:W-:Y:S02]  /*7900*/  MUFU.EX2 R117, R11 ;  /* 0x0000000b00757308 */ /* 0x0003e40000000800 */
[----:B------:R-:W-:Y:S01]  /*7910*/  IMAD.WIDE.U32 R30, R5, -0x2daee0ad, RZ ;  /* 0xd2511f53051e7825 */ /* 0x000fe200078e00ff */
[----:B------:R-:W-:-:S03]  /*7920*/  LOP3.LUT R37, R15, UR7, R10, 0x96, !PT ;  /* 0x000000070f257c12 */ /* 0x000fc6000f8e960a */
[----:B------:R-:W-:Y:S01]  /*7930*/  IMAD.WIDE.U32 R4, R26, -0x2daee0ad, RZ ;  /* 0xd2511f531a047825 */ /* 0x000fe200078e00ff */
[----:B------:R-:W-:-:S03]  /*7940*/  LOP3.LUT R26, R23, UR10, R20, 0x96, !PT ;  /* 0x0000000a171a7c12 */ /* 0x000fc6000f8e9614 */
[----:B------:R-:W-:Y:S01]  /*7950*/  FFMA.FTZ R10, R156, c[0x0][0x23c], -R24 ;  /* 0x00008f009c0a7a23 */ /* 0x000fe20000010818 */
[C---:B------:R-:W-:Y:S01]  /*7960*/  LOP3.LUT R20, R4.reuse, 0xff, RZ, 0xc0, !PT ;  /* 0x000000ff04147812 */ /* 0x040fe200078ec0ff */
[----:B------:R-:W-:Y:S01]  /*7970*/  HMMA.16816.F32 R156, R16, R32, R52 ;  /* 0x00000020109c723c */ /* 0x000fe20000001834 */
[--C-:B------:R-:W-:Y:S01]  /*7980*/  SHF.R.U32.HI R15, RZ, 0x10, R4.reuse ;  /* 0x00000010ff0f7819 */ /* 0x100fe20000011604 */
[----:B------:R4:W-:Y:S01]  /*7990*/  MUFU.EX2 R116, R10 ;  /* 0x0000000a00747308 */ /* 0x0009e20000000800 */
[----:B------:R-:W-:Y:S01]  /*79a0*/  SHF.R.U32.HI R21, RZ, 0x18, R4 ;  /* 0x00000018ff157819 */ /* 0x000fe20000011604 */
[----:B------:R-:W-:Y:S01]  /*79b0*/  IMAD.MOV.U32 R218, RZ, RZ, R105 ;  /* 0x000000ffffda7224 */ /* 0x000fe200078e0069 */
[----:B-1----:R-:W-:Y:S02]  /*79c0*/  LOP3.LUT R11, R31, UR6, R12, 0x96, !PT ;  /* 0x000000061f0b7c12 */ /* 0x002fe4000f8e960c */
[----:B------:R-:W-:Y:S01]  /*79d0*/  LOP3.LUT R12, R5, UR16, R36, 0x96, !PT ;  /* 0x00000010050c7c12 */ /* 0x000fe2000f8e9624 */
[----:B------:R-:W-:Y:S01]  /*79e0*/  FFMA.FTZ R18, R171, c[0x0][0x23c], -R2 ;  /* 0x00008f00ab127a23 */ /* 0x000fe20000010802 */
[----:B------:R-:W-:-:S02]  /*79f0*/  LOP3.LUT R5, R4, 0xffff, RZ, 0xc0, !PT ;  /* 0x0000ffff04057812 */ /* 0x000fc400078ec0ff */
[----:B------:R-:W-:Y:S01]  /*7a00*/  LOP3.LUT R4, R12, 0xffff, RZ, 0xc0, !PT ;  /* 0x0000ffff0c047812 */ /* 0x000fe200078ec0ff */
[----:B------:R-:W-:Y:S01]  /*7a10*/  MUFU.EX2 R111, R18 ;  /* 0x00000012006f7308 */ /* 0x000fe20000000800 */
[----:B------:R-:W-:Y:S02]  /*7a20*/  SHF.R.U32.HI R5, RZ, 0x8, R5 ;  /* 0x00000008ff057819 */ /* 0x000fe40000011605 */
[----:B------:R-:W-:Y:S02]  /*7a30*/  SHF.R.U32.HI R4, RZ, 0x8, R4 ;  /* 0x00000008ff047819 */ /* 0x000fe40000011604 */
[----:B------:R-:W-:Y:S01]  /*7a40*/  PRMT R23, R20, 0x5410, R5 ;  /* 0x0000541014177816 */ /* 0x000fe20000000005 */
[----:B----4-:R-:W-:Y:S01]  /*7a50*/  IMAD.WIDE.U32 R10, R11, -0x326172a9, RZ ;  /* 0xcd9e8d570b0a7825 */ /* 0x010fe200078e00ff */
[----:B------:R-:W-:Y:S02]  /*7a60*/  LOP3.LUT R13, R15, 0xff, RZ, 0xc0, !PT ;  /* 0x000000ff0f0d7812 */ /* 0x000fe400078ec0ff */
[----:B------:R-:W-:Y:S01]  /*7a70*/  SHF.R.U32.HI R15, RZ, 0x18, R12 ;  /* 0x00000018ff0f7819 */ /* 0x000fe2000001160c */
[----:B------:R-:W-:Y:S01]  /*7a80*/  FFMA.FTZ R5, R169, c[0x0][0x23c], -R24 ;  /* 0x00008f00a9057a23 */ /* 0x000fe20000010818 */
[----:B------:R-:W-:-:S02]  /*7a90*/  LOP3.LUT R20, R11, UR17, R14, 0x96, !PT ;  /* 0x000000110b147c12 */ /* 0x000fc4000f8e960e */
[----:B------:R-:W-:Y:S01]  /*7aa0*/  LOP3.LUT R14, R12, 0xff, RZ, 0xc0, !PT ;  /* 0x000000ff0c0e7812 */ /* 0x000fe200078ec0ff */
[----:B------:R1:W4:Y:S01]  /*7ab0*/  MUFU.EX2 R114, R5 ;  /* 0x0000000500727308 */ /* 0x0003220000000800 */
[----:B------:R-:W-:Y:S01]  /*7ac0*/  PRMT R16, R13, 0x5410, R21 ;  /* 0x000054100d107816 */ /* 0x000fe20000000015 */
[----:B------:R-:W-:Y:S01]  /*7ad0*/  FFMA.FTZ R13, R170, c[0x0][0x23c], -R2 ;  /* 0x00008f00aa0d7a23 */ /* 0x000fe20000010802 */
[----:B------:R-:W-:Y:S01]  /*7ae0*/  PRMT R4, R14, 0x5410, R4 ;  /* 0x000054100e047816 */ /* 0x000fe20000000004 */
[--C-:B------:R-:W-:Y:S01]  /*7af0*/  HSET2.LE.AND R14, R23, R120.reuse, PT ;  /* 0x00000078170e7233 */ /* 0x100fe20003803000 */
[C---:B------:R-:W-:Y:S01]  /*7b00*/  LOP3.LUT R21, R10.reuse, 0xffff, RZ, 0xc0, !PT ;  /* 0x0000ffff0a157812 */ /* 0x040fe200078ec0ff */
[--C-:B------:R-:W-:Y:S01]  /*7b10*/  HSET2.LE.AND R16, R16, R120.reuse, PT ;  /* 0x0000007810107233 */ /* 0x100fe20003803000 */
[----:B------:R-:W-:Y:S01]  /*7b20*/  LOP3.LUT R31, R10, 0xff, RZ, 0xc0, !PT ;  /* 0x000000ff0a1f7812 */ /* 0x000fe200078ec0ff */
[----:B------:R-:W-:Y:S01]  /*7b30*/  HSET2.LE.AND R4, R4, R120, PT ;  /* 0x0000007804047233 */ /* 0x000fe20003803000 */
[----:B------:R2:W-:Y:S01]  /*7b40*/  MUFU.EX2 R113, R13 ;  /* 0x0000000d00717308 */ /* 0x0005e20000000800 */
[----:B------:R-:W-:-:S02]  /*7b50*/  SHF.R.U32.HI R23, RZ, 0x10, R10 ;  /* 0x00000010ff177819 */ /* 0x000fc4000001160a */
[----:B------:R-:W-:Y:S01]  /*7b60*/  SHF.R.U32.HI R29, RZ, 0x18, R10 ;  /* 0x00000018ff1d7819 */ /* 0x000fe2000001160a */
[----:B------:R-:W-:Y:S01]  /*7b70*/  IMAD.WIDE.U32 R10, R26, -0x326172a9, RZ ;  /* 0xcd9e8d571a0a7825 */ /* 0x000fe200078e00ff */
[----:B-1----:R-:W-:Y:S02]  /*7b80*/  SHF.R.U32.HI R5, RZ, 0x10, R12 ;  /* 0x00000010ff057819 */ /* 0x002fe4000001160c */
[----:B----4-:R-:W-:Y:S02]  /*7b90*/  F2FP.PACK_AB R17, R114, R115 ;  /* 0x000000737211723e */ /* 0x010fe400000000ff */
[----:B------:R-:W-:Y:S02]  /*7ba0*/  LOP3.LUT R12, R5, 0xff, RZ, 0xc0, !PT ;  /* 0x000000ff050c7812 */ /* 0x000fe400078ec0ff */
[----:B------:R-:W-:Y:S02]  /*7bb0*/  F2FP.PACK_AB R5, R121, R122 ;  /* 0x0000007a7905723e */ /* 0x000fe400000000ff */
[----:B------:R-:W-:Y:S01]  /*7bc0*/  PRMT R15, R12, 0x5410, R15 ;  /* 0x000054100c0f7816 */ /* 0x000fe2000000000f */
[----:B--2---:R-:W-:Y:S01]  /*7bd0*/  FFMA.FTZ R13, R150, c[0x0][0x23c], -R2 ;  /* 0x00008f00960d7a23 */ /* 0x004fe20000010802 */
[----:B------:R-:W-:-:S02]  /*7be0*/  LOP3.LUT R12, R4, R5, RZ, 0xc0, !PT ;  /* 0x00000005040c7212 */ /* 0x000fc400078ec0ff */
[----:B------:R-:W-:Y:S01]  /*7bf0*/  F2FP.PACK_AB R5, R116, R117 ;  /* 0x000000757405723e */ /* 0x000fe200000000ff */
[----:B------:R-:W-:Y:S01]  /*7c00*/  HSET2.LE.AND R4, R15, R120, PT ;  /* 0x000000780f047233 */ /* 0x000fe20003803000 */
[----:B------:R1:W2:Y:S01]  /*7c10*/  MUFU.EX2 R112, R13 ;  /* 0x0000000d00707308 */ /* 0x0002a20000000800 */
[----:B------:R-:W-:-:S04]  /*7c20*/  F2FP.PACK_AB R15, R118, R119 ;  /* 0x00000077760f723e */ /* 0x000fc800000000ff */
[----:B------:R-:W-:Y:S02]  /*7c30*/  LOP3.LUT R14, R14, R15, RZ, 0xc0, !PT ;  /* 0x0000000f0e0e7212 */ /* 0x000fe400078ec0ff */
[----:B------:R-:W-:Y:S01]  /*7c40*/  LOP3.LUT R15, R16, R17, RZ, 0xc0, !PT ;  /* 0x00000011100f7212 */ /* 0x000fe200078ec0ff */
[----:B------:R-:W-:-:S04]  /*7c50*/  FFMA.FTZ R16, R144, c[0x0][0x23c], -R2 ;  /* 0x00008f0090107a23 */ /* 0x000fc80000010802 */
[----:B------:R4:W-:Y:S01]  /*7c60*/  MUFU.EX2 R109, R16 ;  /* 0x00000010006d7308 */ /* 0x0009e20000000800 */
[----:B-1----:R-:W-:Y:S01]  /*7c70*/  LOP3.LUT R13, R4, R5, RZ, 0xc0, !PT ;  /* 0x00000005040d7212 */ /* 0x002fe200078ec0ff */
[----:B------:R-:W-:Y:S02]  /*7c80*/  FFMA.FTZ R4, R155, c[0x0][0x23c], -R2 ;  /* 0x00008f009b047a23 */ /* 0x000fe40000010802 */
[----:B------:R-:W-:-:S04]  /*7c90*/  IMAD.MOV.U32 R155, RZ, RZ, R28 ;  /* 0x000000ffff9b7224 */ /* 0x000fc800078e001c */
[----:B------:R1:W-:Y:S01]  /*7ca0*/  MUFU.EX2 R110, R4 ;  /* 0x00000004006e7308 */ /* 0x0003e20000000800 */
[----:B------:R-:W-:Y:S01]  /*7cb0*/  IMAD.MOV.U32 R28, RZ, RZ, R41 ;  /* 0x000000ffff1c7224 */ /* 0x000fe200078e0029 */
[C---:B------:R-:W-:Y:S01]  /*7cc0*/  HMMA.16816.F32 R76, R12.reuse, R44, R76 ;  /* 0x0000002c0c4c723c */ /* 0x040fe2000000184c */
[----:B------:R-:W-:Y:S02]  /*7cd0*/  IMAD.MOV.U32 R41, RZ, RZ, R43 ;  /* 0x000000ffff297224 */ /* 0x000fe400078e002b */
[----:B------:R-:W-:Y:S02]  /*7ce0*/  IMAD.MOV.U32 R43, RZ, RZ, R201 ;  /* 0x000000ffff2b7224 */ /* 0x000fe400078e00c9 */
[----:B----4-:R-:W-:Y:S02]  /*7cf0*/  FFMA.FTZ R16, R139, c[0x0][0x23c], -R2 ;  /* 0x00008f008b107a23 */ /* 0x010fe40000010802 */
[----:B------:R-:W-:Y:S01]  /*7d00*/  IMAD.MOV.U32 R201, RZ, RZ, R60 ;  /* 0x000000ffffc97224 */ /* 0x000fe200078e003c */
[----:B------:R-:W-:Y:S01]  /*7d10*/  HMMA.16816.F32 R72, R12, R46, R72 ;  /* 0x0000002e0c48723c */ /* 0x000fe20000001848 */
[----:B------:R4:W-:Y:S01]  /*7d20*/  MUFU.EX2 R108, R16 ;  /* 0x00000010006c7308 */ /* 0x0009e20000000800 */
[----:B------:R-:W-:-:S02]  /*7d30*/  IMAD.MOV.U32 R139, RZ, RZ, R28 ;  /* 0x000000ffff8b7224 */ /* 0x000fc400078e001c */
        /* <DEDUP_REMOVED lines=8> */
[----:B------:R-:W-:Y:S01]  /*7dc0*/  IMAD.WIDE.U32 R18, R11, -0x2daee0ad, RZ ;  /* 0xd2511f530b127825 */ /* 0x000fe200078e00ff */
[----:B------:R-:W-:-:S03]  /*7dd0*/  LOP3.LUT R5, R5, UR8, R22, 0x96, !PT ;  /* 0x0000000805057c12 */ /* 0x000fc6000f8e9616 */
[----:B------:R-:W-:Y:S01]  /*7de0*/  FFMA.FTZ R11, R154, c[0x0][0x23c], -R2 ;  /* 0x00008f009a0b7a23 */ /* 0x000fe20000010802 */
[----:B------:R-:W-:Y:S01]  /*7df0*/  LOP3.LUT R4, R19, UR6, R4, 0x96, !PT ;  /* 0x0000000613047c12 */ /* 0x000fe2000f8e9604 */
[----:B----4-:R-:W-:Y:S02]  /*7e00*/  IMAD.WIDE.U32 R16, R5, -0x326172a9, RZ ;  /* 0xcd9e8d5705107825 */ /* 0x010fe400078e00ff */
[----:B------:R1:W-:Y:S02]  /*7e10*/  MUFU.EX2 R107, R11 ;  /* 0x0000000b006b7308 */ /* 0x0003e40000000800 */
[----:B------:R-:W-:Y:S01]  /*7e20*/  IMAD.MOV.U32 R154, RZ, RZ, R42 ;  /* 0x000000ffff9a7224 */ /* 0x000fe200078e002a */
[----:B------:R-:W-:Y:S01]  /*7e30*/  LOP3.LUT R19, R17, UR7, R10, 0x96, !PT ;  /* 0x0000000711137c12 */ /* 0x000fe2000f8e960a */
[----:B------:R-:W-:Y:S02]  /*7e40*/  IMAD.MOV.U32 R42, RZ, RZ, R130 ;  /* 0x000000ffff2a7224 */ /* 0x000fe400078e0082 */
[----:B------:R-:W-:-:S02]  /*7e50*/  FFMA.FTZ R17, R153, c[0x0][0x23c], -R2 ;  /* 0x00008f0099117a23 */ /* 0x000fc40000010802 */
[----:B------:R-:W-:Y:S02]  /*7e60*/  IMAD.MOV.U32 R153, RZ, RZ, R145 ;  /* 0x000000ffff997224 */ /* 0x000fe400078e0091 */
[----:B------:R-:W-:Y:S02]  /*7e70*/  IMAD.MOV.U32 R130, RZ, RZ, R65 ;  /* 0x000000ffff827224 */ /* 0x000fe400078e0041 */
[----:B------:R-:W-:Y:S02]  /*7e80*/  IMAD.MOV.U32 R145, RZ, RZ, R40 ;  /* 0x000000ffff917224 */ /* 0x000fe400078e0028 */
[----:B------:R-:W-:Y:S02]  /*7e90*/  IMAD.MOV.U32 R65, RZ, RZ, R160 ;  /* 0x000000ffff417224 */ /* 0x000fe400078e00a0 */
[----:B------:R-:W-:Y:S01]  /*7ea0*/  IMAD.MOV.U32 R40, RZ, RZ, R42 ;  /* 0x000000ffff287224 */ /* 0x000fe200078e002a */
[----:B---3--:R-:W-:Y:S01]  /*7eb0*/  HMMA.16816.F32 R160, R12, R48, R68 ;  /* 0x000000300ca0723c */ /* 0x008fe20000001844 */
[----:B------:R-:W-:-:S04]  /*7ec0*/  IMAD.WIDE.U32 R4, R4, -0x326172a9, RZ ;  /* 0xcd9e8d5704047825 */ /* 0x000fc800078e00ff */
[----:B------:R-:W-:Y:S01]  /*7ed0*/  IMAD.MOV.U32 R42, RZ, RZ, R133 ;  /* 0x000000ffff2a7224 */ /* 0x000fe200078e0085 */
[----:B------:R-:W-:Y:S01]  /*7ee0*/  LOP3.LUT R16, R5, UR17, R16, 0x96, !PT ;  /* 0x0000001105107c12 */ /* 0x000fe2000f8e9610 */
[----:B------:R-:W-:Y:S01]  /*7ef0*/  IMAD.MOV.U32 R133, RZ, RZ, R203 ;  /* 0x000000ffff857224 */ /* 0x000fe200078e00cb */
[----:B------:R-:W-:Y:S01]  /*7f00*/  LOP3.LUT R27, R4, 0xff, RZ, 0xc0, !PT ;  /* 0x000000ff041b7812 */ /* 0x000fe200078ec0ff */
[----:B------:R-:W-:Y:S01]  /*7f10*/  IMAD.MOV.U32 R203, RZ, RZ, R97 ;  /* 0x000000ffffcb7224 */ /* 0x000fe200078e0061 */
[----:B------:R-:W-:Y:S01]  /*7f20*/  SHF.R.U32.HI R26, RZ, 0x10, R4 ;  /* 0x00000010ff1a7819 */ /* 0x000fe20000011604 */
[----:B------:R-:W-:Y:S01]  /*7f30*/  IMAD.MOV.U32 R97, RZ, RZ, R64 ;  /* 0x000000ffff617224 */ /* 0x000fe200078e0040 */
[----:B------:R-:W-:Y:S01]  /*7f40*/  SHF.R.U32.HI R28, RZ, 0x18, R4 ;  /* 0x00000018ff1c7819 */ /* 0x000fe20000011604 */
[----:B------:R-:W-:Y:S02]  /*7f50*/  IMAD.MOV.U32 R60, RZ, RZ, R65 ;  /* 0x000000ffff3c7224 */ /* 0x000fe400078e0041 */
[----:B------:R-:W-:Y:S01]  /*7f60*/  HMMA.16816.F32 R64, R12, R50, R56 ;  /* 0x000000320c40723c */ /* 0x000fe20000001838 */
[----:B------:R-:W-:-:S02]  /*7f70*/  IMAD.MOV.U32 R169, RZ, RZ, R42 ;  /* 0x000000ffffa97224 */ /* 0x000fc400078e002a */
[----:B------:R-:W-:Y:S02]  /*7f80*/  IMAD.MOV.U32 R42, RZ, RZ, R98 ;  /* 0x000000ffff2a7224 */ /* 0x000fe400078e0062 */
[----:B-1----:R-:W-:Y:S02]  /*7f90*/  IMAD.WIDE.U32 R10, R39, -0x2daee0ad, RZ ;  /* 0xd2511f53270a7825 */ /* 0x002fe400078e00ff */
[----:B------:R-:W-:Y:S02]  /*7fa0*/  LOP3.LUT R14, R4, 0xffff, RZ, 0xc0, !PT ;  /* 0x0000ffff040e7812 */ /* 0x000fe400078ec0ff */
[--C-:B------:R-:W-:Y:S01]  /*7fb0*/  FFMA.FTZ R5, R151, c[0x0][0x23c], -R2.reuse ;  /* 0x00008f0097057a23 */ /* 0x100fe20000010802 */
[----:B------:R-:W-:Y:S01]  /*7fc0*/  SHF.R.U32.HI R4, RZ, 0x8, R21 ;  /* 0x00000008ff047819 */ /* 0x000fe20000011615 */
[----:B------:R-:W-:Y:S01]  /*7fd0*/  FFMA.FTZ R13, R152, c[0x0][0x23c], -R2 ;  /* 0x00008f00980d7a23 */ /* 0x000fe20000010802 */
[----:B------:R-:W-:Y:S01]  /*7fe0*/  LOP3.LUT R2, R23, 0xff, RZ, 0xc0, !PT ;  /* 0x000000ff17027812 */ /* 0x000fe200078ec0ff */
[----:B------:R-:W-:Y:S01]  /*7ff0*/  IMAD.MOV.U32 R152, RZ, RZ, R97 ;  /* 0x000000ffff987224 */ /* 0x000fe200078e0061 */
[----:B------:R1:W-:Y:S01]  /*8000*/  MUFU.EX2 R105, R5 ;  /* 0x0000000500697308 */ /* 0x0003e20000000800 */
[----:B------:R-:W-:Y:S01]  /*8010*/  IMAD.MOV.U32 R97, RZ, RZ, R60 ;  /* 0x000000ffff617224 */ /* 0x000fe200078e003c */
[----:B------:R-:W-:Y:S01]  /*8020*/  PRMT R59, R2, 0x5410, R29 ;  /* 0x00005410023b7816 */ /* 0x000fe2000000001d */
[----:B------:R-:W-:Y:S01]  /*8030*/  FFMA.FTZ R2, R220, c[0x0][0x23c], -R0 ;  /* 0x00008f00dc027a23 */ /* 0x000fe20000010800 */
[----:B------:R-:W-:Y:S01]  /*8040*/  PRMT R60, R31, 0x5410, R4 ;  /* 0x000054101f3c7816 */ /* 0x000fe20000000004 */
[----:B------:R-:W-:Y:S01]  /*8050*/  IMAD.MOV.U32 R95, RZ, RZ, R96 ;  /* 0x000000ffff5f7224 */ /* 0x000fe200078e0060 */
[C---:B------:R-:W-:Y:S01]  /*8060*/  LOP3.LUT R15, R10.reuse, 0xffff, RZ, 0xc0, !PT ;  /* 0x0000ffff0a0f7812 */ /* 0x040fe200078ec0ff */
[----:B------:R-:W-:Y:S01]  /*8070*/  IMAD.MOV.U32 R220, RZ, RZ, R103 ;  /* 0x000000ffffdc7224 */ /* 0x000fe200078e0067 */
[----:B------:R3:W-:Y:S01]  /*8080*/  MUFU.EX2 R98, R2 ;  /* 0x0000000200627308 */ /* 0x0007e20000000800 */
[----:B------:R-:W-:Y:S01]  /*8090*/  LOP3.LUT R12, R11, UR16, R38, 0x96, !PT ;  /* 0x000000100b0c7c12 */ /* 0x000fe2000f8e9626 */
[----:B------:R-:W-:Y:S01]  /*80a0*/  IMAD.MOV.U32 R170, RZ, RZ, R41 ;  /* 0x000000ffffaa7224 */ /* 0x000fe200078e0029 */
[----:B------:R-:W-:Y:S01]  /*80b0*/  LOP3.LUT R23, R10, 0xff, RZ, 0xc0, !PT ;  /* 0x000000ff0a177812 */ /* 0x000fe200078ec0ff */
[----:B------:R-:W-:Y:S01]  /*80c0*/  IMAD.MOV.U32 R56, RZ, RZ, R106 ;  /* 0x000000ffff387224 */ /* 0x000fe200078e006a */
[----:B------:R-:W-:Y:S01]  /*80d0*/  SHF.R.U32.HI R21, RZ, 0x10, R10 ;  /* 0x00000010ff157819 */ /* 0x000fe2000001160a */
[----:B------:R-:W-:Y:S01]  /*80e0*/  IMAD.MOV.U32 R171, RZ, RZ, R40 ;  /* 0x000000ffffab7224 */ /* 0x000fe200078e0028 */
[----:B------:R-:W-:Y:S01]  /*80f0*/  SHF.R.U32.HI R22, RZ, 0x18, R10 ;  /* 0x00000018ff167819 */ /* 0x000fe2000001160a */
[----:B-1----:R-:W-:Y:S01]  /*8100*/  IMAD.WIDE.U32 R4, R19, -0x2daee0ad, RZ ;  /* 0xd2511f5313047825 */ /* 0x002fe200078e00ff */
[----:B------:R1:W-:Y:S03]  /*8110*/  MUFU.EX2 R106, R17 ;  /* 0x00000011006a7308 */ /* 0x0003e60000000800 */
[----:B------:R-:W-:Y:S01]  /*8120*/  IMAD.WIDE.U32 R10, R37, -0x2daee0ad, RZ ;  /* 0xd2511f53250a7825 */ /* 0x000fe200078e00ff */
[----:B------:R-:W-:-:S02]  /*8130*/  LOP3.LUT R33, R4, 0xffff, RZ, 0xc0, !PT ;  /* 0x0000ffff04217812 */ /* 0x000fc400078ec0ff */
[----:B------:R-:W-:Y:S01]  /*8140*/  LOP3.LUT R39, R4, 0xff, RZ, 0xc0, !PT ;  /* 0x000000ff04277812 */ /* 0x000fe200078ec0ff */
[----:B---3--:R-:W-:Y:S01]  /*8150*/  FFMA.FTZ R2, R219, c[0x0][0x23c], -R0 ;  /* 0x00008f00db027a23 */ /* 0x008fe20000010800 */
[----:B------:R-:W-:Y:S01]  /*8160*/  SHF.R.U32.HI R34, RZ, 0x10, R4 ;  /* 0x00000010ff227819 */ /* 0x000fe20000011604 */
[----:B------:R-:W-:Y:S01]  /*8170*/  IMAD.MOV.U32 R219, RZ, RZ, R102 ;  /* 0x000000ffffdb7224 */ /* 0x000fe200078e0066 */
[----:B------:R-:W-:Y:S01]  /*8180*/  SHF.R.U32.HI R35, RZ, 0x18, R4 ;  /* 0x00000018ff237819 */ /* 0x000fe20000011604 */
[----:B------:R3:W-:Y:S01]  /*8190*/  MUFU.EX2 R96, R2 ;  /* 0x0000000200607308 */ /* 0x0007e20000000800 */
[----:B------:R-:W-:Y:S01]  /*81a0*/  FFMA.FTZ R4, R174, c[0x0][0x23c], -R0 ;  /* 0x00008f00ae047a23 */ /* 0x000fe20000010800 */
[----:B------:R-:W-:Y:S01]  /*81b0*/  LOP3.LUT R18, R5, UR16, R18, 0x96, !PT ;  /* 0x0000001005127c12 */ /* 0x000fe2000f8e9612 */
[----:B------:R-:W-:Y:S01]  /*81c0*/  IMAD.MOV.U32 R174, RZ, RZ, R97 ;  /* 0x000000ffffae7224 */ /* 0x000fe200078e0061 */
[----:B------:R-:W-:Y:S01]  /*81d0*/  LOP3.LUT R29, R10, 0xffff, RZ, 0xc0, !PT ;  /* 0x0000ffff0a1d7812 */ /* 0x000fe200078ec0ff */
[----:B------:R-:W-:Y:S01]  /*81e0*/  FFMA.FTZ R5, R172, c[0x0][0x23c], -R0 ;  /* 0x00008f00ac057a23 */ /* 0x000fe20000010800 */
[----:B-1----:R-:W-:Y:S01]  /*81f0*/  LOP3.LUT R17, R11, UR16, R30, 0x96, !PT ;  /* 0x000000100b117c12 */ /* 0x002fe2000f8e961e */
[----:B------:R-:W-:Y:S01]  /*8200*/  IMAD.MOV.U32 R172, RZ, RZ, R101 ;  /* 0x000000ffffac7224 */ /* 0x000fe200078e0065 */
[----:B------:R1:W-:Y:S01]  /*8210*/  MUFU.EX2 R97, R4 ;  /* 0x0000000400617308 */ /* 0x0003e20000000800 */
[----:B------:R-:W-:Y:S01]  /*8220*/  LOP3.LUT R32, R10, 0xff, RZ, 0xc0, !PT ;  /* 0x000000ff0a207812 */ /* 0x000fe200078ec0ff */
[----:B------:R-:W-:Y:S01]  /*8230*/  IMAD.MOV.U32 R150, RZ, RZ, R99 ;  /* 0x000000ffff967224 */ /* 0x000fe200078e0063 */
[--C-:B------:R-:W-:Y:S01]  /*8240*/  SHF.R.U32.HI R30, RZ, 0x10, R10.reuse ;  /* 0x00000010ff1e7819 */ /* 0x100fe2000001160a */
[----:B------:R-:W-:Y:S01]  /*8250*/  IMAD.MOV.U32 R151, RZ, RZ, R145 ;  /* 0x000000ffff977224 */ /* 0x000fe200078e0091 */
[----:B------:R-:W-:-:S02]  /*8260*/  SHF.R.U32.HI R31, RZ, 0x18, R10 ;  /* 0x00000018ff1f7819 */ /* 0x000fc4000001160a */
[----:B------:R-:W-:Y:S01]  /*8270*/  LOP3.LUT R10, R21, 0xff, RZ, 0xc0, !PT ;  /* 0x000000ff150a7812 */ /* 0x000fe200078ec0ff */
[----:B------:R4:W2:Y:S01]  /*8280*/  MUFU.EX2 R102, R5 ;  /* 0x0000000500667308 */ /* 0x0008a20000000800 */
[----:B---3--:R-:W-:Y:S02]  /*8290*/  LOP3.LUT R2, R20, 0xffff, RZ, 0xc0, !PT ;  /* 0x0000ffff14027812 */ /* 0x008fe400078ec0ff */
[----:B------:R-:W-:Y:S02]  /*82a0*/  LOP3.LUT R11, R12, 0xff, RZ, 0xc0, !PT ;  /* 0x000000ff0c0b7812 */ /* 0x000fe400078ec0ff */
[----:B-1----:R-:W-:-:S03]  /*82b0*/  SHF.R.U32.HI R4, RZ, 0x8, R2 ;  /* 0x00000008ff047819 */ /* 0x002fc60000011602 */
[----:B------:R1:W-:Y:S01]  /*82c0*/  MUFU.EX2 R104, R13 ;  /* 0x0000000d00687308 */ /* 0x0003e20000000800 */
[----:B------:R-:W-:-:S04]  /*82d0*/  LOP3.LUT R2, R20, 0xff, RZ, 0xc0, !PT ;  /* 0x000000ff14027812 */ /* 0x000fc800078ec0ff */
[----:B------:R-:W-:Y:S01]  /*82e0*/  PRMT R58, R2, 0x5410, R4 ;  /* 0x00005410023a7816 */ /* 0x000fe20000000004 */
[----:B------:R-:W-:Y:S01]  /*82f0*/  FFMA.FTZ R4, R175, c[0x0][0x23c], -R0 ;  /* 0x00008f00af047a23 */ /* 0x000fe20000010800 */
[--C-:B------:R-:W-:Y:S01]  /*8300*/  SHF.R.U32.HI R2, RZ, 0x10, R20.reuse ;  /* 0x00000010ff027819 */ /* 0x100fe20000011614 */
[----:B------:R-:W-:Y:S01]  /*8310*/  IMAD.MOV.U32 R175, RZ, RZ, R43 ;  /* 0x000000ffffaf7224 */ /* 0x000fe200078e002b */
[----:B----4-:R-:W-:Y:S01]  /*8320*/  SHF.R.U32.HI R5, RZ, 0x18, R20 ;  /* 0x00000018ff057819 */ /* 0x010fe20000011614 */
[----:B------:R3:W-:Y:S01]  /*8330*/  MUFU.EX2 R103, R4 ;  /* 0x0000000400677308 */ /* 0x0007e20000000800 */
[----:B------:R-:W-:-:S04]  /*8340*/  LOP3.LUT R2, R2, 0xff, RZ, 0xc0, !PT ;  /* 0x000000ff02027812 */ /* 0x000fc800078ec0ff */
[----:B------:R-:W-:Y:S01]  /*8350*/  PRMT R57, R2, 0x5410, R5 ;  /* 0x0000541002397816 */ /* 0x000fe20000000005 */
[----:B------:R-:W-:Y:S01]  /*8360*/  FFMA.FTZ R5, R164, c[0x0][0x23c], -R0 ;  /* 0x00008f00a4057a23 */ /* 0x000fe20000010800 */
[----:B------:R-:W-:Y:S01]  /*8370*/  SHF.R.U32.HI R2, RZ, 0x8, R14 ;  /* 0x00000008ff027819 */ /* 0x000fe2000001160e */
[----:B------:R-:W-:Y:S01]  /*8380*/  IMAD.MOV.U32 R164, RZ, RZ, R95 ;  /* 0x000000ffffa47224 */ /* 0x000fe200078e005f */
[----:B-1----:R-:W-:Y:S01]  /*8390*/  PRMT R13, R10, 0x5410, R22 ;  /* 0x000054100a0d7816 */ /* 0x002fe20000000016 */
[----:B------:R1:W-:Y:S01]  /*83a0*/  MUFU.EX2 R99, R5 ;  /* 0x0000000500637308 */ /* 0x0003e20000000800 */
[----:B------:R-:W-:Y:S01]  /*83b0*/  PRMT R41, R27, 0x5410, R2 ;  /* 0x000054101b297816 */ /* 0x000fe20000000002 */
[----:B------:R-:W-:Y:S01]  /*83c0*/  FFMA.FTZ R22, R187, c[0x0][0x23c], -R24 ;  /* 0x00008f00bb167a23 */ /* 0x000fe20000010818 */
[----:B------:R-:W-:Y:S02]  /*83d0*/  LOP3.LUT R2, R26, 0xff, RZ, 0xc0, !PT ;  /* 0x000000ff1a027812 */ /* 0x000fe400078ec0ff */
[----:B------:R-:W-:Y:S01]  /*83e0*/  SHF.R.U32.HI R10, RZ, 0x18, R12 ;  /* 0x00000018ff0a7819 */ /* 0x000fe2000001160c */
[----:B---3--:R-:W-:Y:S01]  /*83f0*/  FFMA.FTZ R4, R173, c[0x0][0x23c], -R0 ;  /* 0x00008f00ad047a23 */ /* 0x008fe20000010800 */
[----:B------:R-:W-:Y:S01]  /*8400*/  PRMT R40, R2, 0x5410, R28 ;  /* 0x0000541002287816 */ /* 0x000fe2000000001c */
[----:B------:R-:W-:Y:S01]  /*8410*/  IMAD.MOV.U32 R173, RZ, RZ, R42 ;  /* 0x000000ffffad7224 */ /* 0x000fe200078e002a */
[----:B------:R-:W-:Y:S01]  /*8420*/  LOP3.LUT R2, R12, 0xffff, RZ, 0xc0, !PT ;  /* 0x0000ffff0c027812 */ /* 0x000fe200078ec0ff */
[----:B------:R3:W-:Y:S01]  /*8430*/  MUFU.EX2 R101, R4 ;  /* 0x0000000400657308 */ /* 0x0007e20000000800 */
[----:B-1----:R-:W-:Y:S01]  /*8440*/  SHF.R.U32.HI R5, RZ, 0x10, R12 ;  /* 0x00000010ff057819 */ /* 0x002fe2000001160c */
[----:B---3--:R-:W-:-:S02]  /*8450*/  FFMA.FTZ R4, R165, c[0x0][0x23c], -R0 ;  /* 0x00008f00a5047a23 */ /* 0x008fc40000010800 */
[----:B------:R-:W-:-:S04]  /*8460*/  IMAD.MOV.U32 R165, RZ, RZ, R100 ;  /* 0x000000ffffa57224 */ /* 0x000fc800078e0064 */
[----:B------:R1:W-:Y:S02]  /*8470*/  MUFU.EX2 R100, R4 ;  /* 0x0000000400647308 */ /* 0x0003e40000000800 */
[----:B-1----:R-:W-:-:S04]  /*8480*/  SHF.R.U32.HI R4, RZ, 0x8, R15 ;  /* 0x00000008ff047819 */ /* 0x002fc8000001160f */
[----:B------:R-:W-:Y:S01]  /*8490*/  PRMT R14, R23, 0x5410, R4 ;  /* 0x00005410170e7816 */ /* 0x000fe20000000004 */
[----:B------:R-:W-:Y:S02]  /*84a0*/  FFMA.FTZ R4, R166, c[0x0][0x23c], -R0 ;  /* 0x00008f00a6047a23 */ /* 0x000fe40000010800 */
[----:B------:R-:W-:Y:S02]  /*84b0*/  IMAD.MOV.U32 R166, RZ, RZ, R94 ;  /* 0x000000ffffa67224 */ /* 0x000fe400078e005e */
[----:B------:R1:W-:Y:S01]  /*84c0*/  MUFU.EX2 R95, R4 ;  /* 0x00000004005f7308 */ /* 0x0003e20000000800 */
[----:B------:R-:W-:Y:S01]  /*84d0*/  FFMA.FTZ R23, R186, c[0x0][0x23c], -R24 ;  /* 0x00008f00ba177a23 */ /* 0x000fe20000010818 */
[----:B-1----:R-:W-:Y:S02]  /*84e0*/  SHF.R.U32.HI R4, RZ, 0x8, R2 ;  /* 0x00000008ff047819 */ /* 0x002fe40000011602 */
[----:B------:R-:W-:Y:S01]  /*84f0*/  LOP3.LUT R2, R5, 0xff, RZ, 0xc0, !PT ;  /* 0x000000ff05027812 */ /* 0x000fe200078ec0ff */
[----:B------:R-:W-:Y:S01]  /*8500*/  FFMA.FTZ R5, R167, c[0x0][0x23c], -R0 ;  /* 0x00008f00a7057a23 */ /* 0x000fe20000010800 */
[----:B------:R-:W-:Y:S01]  /*8510*/  PRMT R19, R11, 0x5410, R4 ;  /* 0x000054100b137816 */ /* 0x000fe20000000004 */
[----:B------:R-:W-:Y:S01]  /*8520*/  FFMA.FTZ R11, R221, c[0x0][0x23c], -R25 ;  /* 0x00008f00dd0b7a23 */ /* 0x000fe20000010819 */
[----:B------:R-:W-:Y:S01]  /*8530*/  PRMT R12, R2, 0x5410, R10 ;  /* 0x00005410020c7816 */ /* 0x000fe2000000000a */
[----:B------:R-:W-:Y:S01]  /*8540*/  HSET2.LE.AND R2, R14, R120, PT ;  /* 0x000000780e027233 */ /* 0x000fe20003803000 */
[----:B--2---:R-:W-:Y:S01]  /*8550*/  F2FP.PACK_AB R4, R112, R113 ;  /* 0x000000717004723e */ /* 0x004fe200000000ff */
[----:B------:R1:W-:Y:S01]  /*8560*/  MUFU.EX2 R94, R5 ;  /* 0x00000005005e7308 */ /* 0x0003e20000000800 */
[----:B------:R-:W-:-:S02]  /*8570*/  F2FP.PACK_AB R10, R102, R97 ;  /* 0x00000061660a723e */ /* 0x000fc400000000ff */
[----:B------:R-:W-:Y:S01]  /*8580*/  LOP3.LUT R14, R2, R4, RZ, 0xc0, !PT ;  /* 0x00000004020e7212 */ /* 0x000fe200078ec0ff */
[--C-:B------:R-:W-:Y:S01]  /*8590*/  HSET2.LE.AND R2, R19, R120.reuse, PT ;  /* 0x0000007813027233 */ /* 0x100fe20003803000 */
[----:B------:R-:W-:Y:S02]  /*85a0*/  F2FP.PACK_AB R4, R124, R123 ;  /* 0x0000007b7c04723e */ /* 0x000fe400000000ff */
[----:B------:R-:W-:Y:S01]  /*85b0*/  SHF.R.U32.HI R19, RZ, 0x18, R16 ;  /* 0x00000018ff137819 */ /* 0x000fe20000011610 */
[----:B------:R2:W-:Y:S01]  /*85c0*/  MUFU.EX2 R93, R11 ;  /* 0x0000000b005d7308 */ /* 0x0005e20000000800 */
[----:B-1----:R-:W-:-:S05]  /*85d0*/  HSET2.LE.AND R5, R13, R120, PT ;  /* 0x000000780d057233 */ /* 0x002fca0003803000 */
[----:B------:R-:W-:Y:S01]  /*85e0*/  LOP3.LUT R15, R5, R10, RZ, 0xc0, !PT ;  /* 0x0000000a050f7212 */ /* 0x000fe200078ec0ff */
[----:B------:R-:W-:Y:S01]  /*85f0*/  HSET2.LE.AND R5, R12, R120, PT ;  /* 0x000000780c057233 */ /* 0x000fe20003803000 */
[----:B------:R-:W-:Y:S01]  /*8600*/  LOP3.LUT R12, R2, R4, RZ, 0xc0, !PT ;  /* 0x00000004020c7212 */ /* 0x000fe200078ec0ff */
[--C-:B------:R-:W-:Y:S01]  /*8610*/  FFMA.FTZ R4, R178, c[0x0][0x23c], -R25.reuse ;  /* 0x00008f00b2047a23 */ /* 0x100fe20000010819 */
[----:B------:R-:W-:Y:S01]  /*8620*/  LOP3.LUT R2, R16, 0xffff, RZ, 0xc0, !PT ;  /* 0x0000ffff10027812 */ /* 0x000fe200078ec0ff */
[----:B------:R-:W-:Y:S01]  /*8630*/  FFMA.FTZ R10, R179, c[0x0][0x23c], -R25 ;  /* 0x00008f00b30a7a23 */ /* 0x000fe20000010819 */
[----:B--2---:R-:W-:Y:S01]  /*8640*/  SHF.R.U32.HI R11, RZ, 0x8, R29 ;  /* 0x00000008ff0b7819 */ /* 0x004fe2000001161d */
[----:B------:R1:W-:Y:S03]  /*8650*/  MUFU.EX2 R91, R4 ;  /* 0x00000004005b7308 */ /* 0x0003e60000000800 */
[----:B------:R-:W-:-:S02]  /*8660*/  PRMT R43, R32, 0x5410, R11 ;  /* 0x00005410202b7816 */ /* 0x000fc4000000000b */
[----:B------:R-:W-:-:S03]  /*8670*/  SHF.R.U32.HI R11, RZ, 0x8, R33 ;  /* 0x00000008ff0b7819 */ /* 0x000fc60000011621 */
[----:B------:R2:W3:Y:S01]  /*8680*/  MUFU.EX2 R92, R10 ;  /* 0x0000000a005c7308 */ /* 0x0004e20000000800 */
[----:B------:R-:W-:Y:S01]  /*8690*/  PRMT R39, R39, 0x5410, R11 ;  /* 0x0000541027277816 */ /* 0x000fe2000000000b */
[----:B------:R-:W-:Y:S01]  /*86a0*/  FFMA.FTZ R11, R182, c[0x0][0x23c], -R24 ;  /* 0x00008f00b60b7a23 */ /* 0x000fe20000010818 */
[----:B-1----:R-:W-:-:S05]  /*86b0*/  SHF.R.U32.HI R4, RZ, 0x8, R2 ;  /* 0x00000008ff047819 */ /* 0x002fca0000011602 */
[----:B------:R-:W-:Y:S01]  /*86c0*/  MUFU.EX2 R69, R11 ;  /* 0x0000000b00457308 */ /* 0x000fe20000000800 */
[----:B------:R-:W-:-:S04]  /*86d0*/  LOP3.LUT R2, R16, 0xff, RZ, 0xc0, !PT ;  /* 0x000000ff10027812 */ /* 0x000fc800078ec0ff */
[----:B------:R-:W-:Y:S01]  /*86e0*/  PRMT R21, R2, 0x5410, R4 ;  /* 0x0000541002157816 */ /* 0x000fe20000000004 */
[----:B------:R-:W-:Y:S01]  /*86f0*/  FFMA.FTZ R4, R222, c[0x0][0x23c], -R24 ;  /* 0x00008f00de047a23 */ /* 0x000fe20000010818 */
[----:B--2---:R-:W-:Y:S02]  /*8700*/  F2FP.PACK_AB R10, R96, R98 ;  /* 0x00000062600a723e */ /* 0x004fe400000000ff */
[----:B------:R-:W-:Y:S01]  /*8710*/  SHF.R.U32.HI R2, RZ, 0x10, R16 ;  /* 0x00000010ff027819 */ /* 0x000fe20000011610 */
[----:B------:R1:W-:Y:S01]  /*8720*/  MUFU.EX2 R89, R4 ;  /* 0x0000000400597308 */ /* 0x0003e20000000800 */
[----:B------:R-:W-:Y:S01]  /*8730*/  LOP3.LUT R13, R5, R10, RZ, 0xc0, !PT ;  /* 0x0000000a050d7212 */ /* 0x000fe200078ec0ff */
[----:B------:R-:W-:Y:S01]  /*8740*/  FFMA.FTZ R5, R180, c[0x0][0x23c], -R25 ;  /* 0x00008f00b4057a23 */ /* 0x000fe20000010819 */
[----:B------:R-:W-:Y:S02]  /*8750*/  LOP3.LUT R16, R2, 0xff, RZ, 0xc0, !PT ;  /* 0x000000ff02107812 */ /* 0x000fe400078ec0ff */
[----:B------:R-:W-:-:S02]  /*8760*/  LOP3.LUT R2, R17, 0xffff, RZ, 0xc0, !PT ;  /* 0x0000ffff11027812 */ /* 0x000fc400078ec0ff */
[----:B------:R-:W-:Y:S01]  /*8770*/  LOP3.LUT R10, R30, 0xff, RZ, 0xc0, !PT ;  /* 0x000000ff1e0a7812 */ /* 0x000fe200078ec0ff */
[----:B------:R2:W-:Y:S01]  /*8780*/  MUFU.EX2 R90, R5 ;  /* 0x00000005005a7308 */ /* 0x0005e20000000800 */
[----:B------:R-:W-:Y:S01]  /*8790*/  SHF.R.U32.HI R2, RZ, 0x8, R2 ;  /* 0x00000008ff027819 */ /* 0x000fe20000011602 */
[C---:B------:R-:W-:Y:S01]  /*87a0*/  HMMA.16816.F32 R156, R12.reuse, R48, R156 ;  /* 0x000000300c9c723c */ /* 0x040fe2000000189c */
[----:B------:R-:W-:Y:S01]  /*87b0*/  PRMT R42, R10, 0x5410, R31 ;  /* 0x000054100a2a7816 */ /* 0x000fe2000000001f */
[----:B------:R-:W-:Y:S01]  /*87c0*/  FFMA.FTZ R10, R181, c[0x0][0x23c], -R24 ;  /* 0x00008f00b50a7a23 */ /* 0x000fe20000010818 */
[----:B------:R-:W-:Y:S01]  /*87d0*/  LDSM.16.MT88.4 R28, [R206+0x5800] ;  /* 0x00580000ce1c783b */ /* 0x000fe20000004200 */
[----:B------:R-:W-:Y:S02]  /*87e0*/  PRMT R20, R16, 0x5410, R19 ;  /* 0x0000541010147816 */ /* 0x000fe40000000013 */
[----:B-1----:R-:W-:Y:S01]  /*87f0*/  LOP3.LUT R4, R34, 0xff, RZ, 0xc0, !PT ;  /* 0x000000ff22047812 */ /* 0x002fe200078ec0ff */
[----:B------:R1:W4:Y:S01]  /*8800*/  MUFU.EX2 R88, R10 ;  /* 0x0000000a00587308 */ /* 0x0003220000000800 */
[----:B------:R-:W-:Y:S01]  /*8810*/  SHF.R.U32.HI R19, RZ, 0x18, R17 ;  /* 0x00000018ff137819 */ /* 0x000fe20000011611 */
[----:B------:R-:W-:Y:S01]  /*8820*/  HMMA.16816.F32 R140, R12, R44, R140 ;  /* 0x0000002c0c8c723c */ /* 0x000fe2000000188c */
[----:B------:R-:W-:-:S02]  /*8830*/  PRMT R38, R4, 0x5410, R35 ;  /* 0x0000541004267816 */ /* 0x000fc40000000023 */
[----:B------:R-:W3:Y:S01]  /*8840*/  LDSM.16.MT88.4 R32, [R205+0x5800] ;  /* 0x00580000cd20783b */ /* 0x000ee20000004200 */
[--C-:B------:R-:W-:Y:S02]  /*8850*/  SHF.R.U32.HI R4, RZ, 0x10, R18.reuse ;  /* 0x00000010ff047819 */ /* 0x100fe40000011612 */
[----:B--2---:R-:W-:Y:S02]  /*8860*/  LOP3.LUT R5, R17, 0xff, RZ, 0xc0, !PT ;  /* 0x000000ff11057812 */ /* 0x004fe400078ec0ff */
[----:B------:R-:W-:Y:S01]  /*8870*/  SHF.R.U32.HI R16, RZ, 0x18, R18 ;  /* 0x00000018ff107819 */ /* 0x000fe20000011612 */
[C---:B------:R-:W-:Y:S01]  /*8880*/  HMMA.16816.F32 R52, R12.reuse, R46, R80 ;  /* 0x0000002e0c34723c */ /* 0x040fe20000001850 */
[----:B------:R-:W-:Y:S01]  /*8890*/  PRMT R37, R5, 0x5410, R2 ;  /* 0x0000541005257816 */ /* 0x000fe20000000002 */
[----:B------:R-:W-:Y:S01]  /*88a0*/  FFMA.FTZ R2, R223, c[0x0][0x23c], -R24 ;  /* 0x00008f00df027a23 */ /* 0x000fe20000010818 */
[----:B------:R-:W-:Y:S02]  /*88b0*/  SHF.R.U32.HI R5, RZ, 0x10, R17 ;  /* 0x00000010ff057819 */ /* 0x000fe40000011611 */
[----:B------:R-:W-:Y:S01]  /*88c0*/  LOP3.LUT R17, R18, 0xff, RZ, 0xc0, !PT ;  /* 0x000000ff12117812 */ /* 0x000fe200078ec0ff */
[----:B------:R2:W2:Y:S01]  /*88d0*/  MUFU.EX2 R70, R2 ;  /* 0x0000000200467308 */ /* 0x0004a20000000800 */
[----:B-1----:R-:W-:Y:S01]  /*88e0*/  LOP3.LUT R10, R5, 0xff, RZ, 0xc0, !PT ;  /* 0x000000ff050a7812 */ /* 0x002fe200078ec0ff */
[----:B------:R-:W-:Y:S03]  /*88f0*/  HMMA.16816.F32 R48, R12, R50, R84 ;  /* 0x000000320c30723c */ /* 0x000fe60000001854 */
[----:B------:R-:W-:Y:S01]  /*8900*/  PRMT R36, R10, 0x5410, R19 ;  /* 0x000054100a247816 */ /* 0x000fe20000000013 */
[----:B------:R-:W-:-:S04]  /*8910*/  FFMA.FTZ R10, R177, c[0x0][0x23c], -R0 ;  /* 0x00008f00b10a7a23 */ /* 0x000fc80000010800 */
[----:B------:R1:W-:Y:S01]  /*8920*/  MUFU.EX2 R68, R10 ;  /* 0x0000000a00447308 */ /* 0x0003e20000000800 */
[----:B--2---:R-:W-:-:S04]  /*8930*/  LOP3.LUT R2, R18, 0xffff, RZ, 0xc0, !PT ;  /* 0x0000ffff12027812 */ /* 0x004fc800078ec0ff */
[----:B------:R-:W-:Y:S02]  /*8940*/  SHF.R.U32.HI R5, RZ, 0x8, R2 ;  /* 0x00000008ff057819 */ /* 0x000fe40000011602 */
[----:B------:R-:W-:Y:S01]  /*8950*/  LOP3.LUT R2, R4, 0xff, RZ, 0xc0, !PT ;  /* 0x000000ff04027812 */ /* 0x000fe200078ec0ff */
[----:B------:R-:W-:Y:S01]  /*8960*/  FFMA.FTZ R4, R176, c[0x0][0x23c], -R0 ;  /* 0x00008f00b0047a23 */ /* 0x000fe20000010800 */
[--C-:B------:R-:W-:Y:S01]  /*8970*/  HSET2.LE.AND R0, R21, R120.reuse, PT ;  /* 0x0000007815007233 */ /* 0x100fe20003803000 */
[----:B------:R-:W-:Y:S01]  /*8980*/  PRMT R27, R17, 0x5410, R5 ;  /* 0x00005410111b7816 */ /* 0x000fe20000000005 */
[--C-:B-1----:R-:W-:Y:S01]  /*8990*/  FFMA.FTZ R10, R224, c[0x0][0x23c], -R25.reuse ;  /* 0x00008f00e00a7a23 */ /* 0x102fe20000010819 */
[----:B------:R-:W-:Y:S01]  /*89a0*/  PRMT R26, R2, 0x5410, R16 ;  /* 0x00005410021a7816 */ /* 0x000fe20000000010 */
[----:B------:R1:W2:Y:S01]  /*89b0*/  MUFU.EX2 R71, R4 ;  /* 0x0000000400477308 */ /* 0x0002a20000000800 */
[----:B---3--:R-:W-:Y:S01]  /*89c0*/  F2FP.PACK_AB R2, R92, R93 ;  /* 0x0000005d5c02723e */ /* 0x008fe200000000ff */
[--C-:B------:R-:W-:Y:S01]  /*89d0*/  FFMA.FTZ R21, R226, c[0x0][0x23c], -R24.reuse ;  /* 0x00008f00e2157a23 */ /* 0x100fe20000010818 */
[----:B----4-:R-:W-:Y:S01]  /*89e0*/  F2FP.PACK_AB R5, R88, R89 ;  /* 0x000000595805723e */ /* 0x010fe200000000ff */
[----:B------:R-:W-:Y:S01]  /*89f0*/  FFMA.FTZ R24, R184, c[0x0][0x23c], -R24 ;  /* 0x00008f00b8187a23 */ /* 0x000fe20000010818 */
[----:B------:R-:W-:Y:S01]  /*8a00*/  LOP3.LUT R16, R0, R2, RZ, 0xc0, !PT ;  /* 0x0000000200107212 */ /* 0x000fe200078ec0ff */
[----:B------:R-:W-:Y:S01]  /*8a10*/  HSET2.LE.AND R0, R41, R120, PT ;  /* 0x0000007829007233 */ /* 0x000fe20003803000 */
[----:B------:R-:W-:Y:S01]  /*8a20*/  F2FP.PACK_AB R2, R90, R91 ;  /* 0x0000005b5a02723e */ /* 0x000fe200000000ff */
[----:B------:R-:W-:Y:S03]  /*8a30*/  MUFU.EX2 R63, R10 ;  /* 0x0000000a003f7308 */ /* 0x000fe60000000800 */
[----:B------:R-:W-:Y:S01]  /*8a40*/  LOP3.LUT R18, R0, R2, RZ, 0xc0, !PT ;  /* 0x0000000200127212 */ /* 0x000fe200078ec0ff */
[----:B------:R-:W-:-:S02]  /*8a50*/  FFMA.FTZ R2, R225, c[0x0][0x23c], -R25 ;  /* 0x00008f00e1027a23 */ /* 0x000fc40000010819 */
[----:B------:R-:W-:Y:S01]  /*8a60*/  FFMA.FTZ R0, R185, c[0x0][0x23c], -R25 ;  /* 0x00008f00b9007a23 */ /* 0x000fe20000010819 */
[--C-:B-1----:R-:W-:Y:S01]  /*8a70*/  HSET2.LE.AND R4, R20, R120.reuse, PT ;  /* 0x0000007814047233 */ /* 0x102fe20003803000 */
[----:B------:R1:W3:Y:S04]  /*8a80*/  MUFU.EX2 R62, R2 ;  /* 0x00000002003e7308 */ /* 0x0002e80000000800 */
[----:B------:R-:W-:Y:S01]  /*8a90*/  LOP3.LUT R17, R4, R5, RZ, 0xc0, !PT ;  /* 0x0000000504117212 */ /* 0x000fe200078ec0ff */
[----:B------:R-:W-:Y:S01]  /*8aa0*/  HSET2.LE.AND R4, R40, R120, PT ;  /* 0x0000007828047233 */ /* 0x000fe20003803000 */
[----:B------:R-:W-:-:S04]  /*8ab0*/  F2FP.PACK_AB R5, R69, R70 ;  /* 0x000000464505723e */ /* 0x000fc800000000ff */
[----:B------:R-:W-:Y:S01]  /*8ac0*/  LOP3.LUT R19, R4, R5, RZ, 0xc0, !PT ;  /* 0x0000000504137212 */ /* 0x000fe200078ec0ff */
[----:B------:R-:W-:Y:S02]  /*8ad0*/  FFMA.FTZ R5, R183, c[0x0][0x23c], -R25 ;  /* 0x00008f00b7057a23 */ /* 0x000fe40000010819 */
[----:B-1----:R-:W-:Y:S01]  /*8ae0*/  FADD.FTZ R2, R164, R166 ;  /* 0x000000a6a4027221 */ /* 0x002fe20000010000 */
[--C-:B------:R-:W-:Y:S01]  /*8af0*/  HSET2.LE.AND R10, R58, R120.reuse, PT ;  /* 0x000000783a0a7233 */ /* 0x100fe20003803000 */
[----:B------:R-:W-:Y:S01]  /*8b00*/  IMAD.MOV.U32 R164, RZ, RZ, R165 ;  /* 0x000000ffffa47224 */ /* 0x000fe200078e00a5 */
[----:B------:R-:W-:Y:S01]  /*8b10*/  HSET2.LE.AND R4, R59, R120, PT ;  /* 0x000000783b047233 */ /* 0x000fe20003803000 */
[----:B------:R-:W-:Y:S01]  /*8b20*/  IMAD.MOV.U32 R165, RZ, RZ, R174 ;  /* 0x000000ffffa57224 */ /* 0x000fe200078e00ae */
[----:B------:R-:W-:Y:S01]  /*8b30*/  F2FP.PACK_AB R11, R110, R111 ;  /* 0x0000006f6e0b723e */ /* 0x000fe200000000ff */
[----:B------:R-:W-:Y:S01]  /*8b40*/  IMAD.MOV.U32 R174, RZ, RZ, R219 ;  /* 0x000000ffffae7224 */ /* 0x000fe200078e00db */
[----:B------:R-:W-:Y:S01]  /*8b50*/  HMMA.16816.F32 R144, R16, R32, R76 ;  /* 0x000000201090723c */ /* 0x000fe2000000184c */
[----:B------:R-:W-:-:S02]  /*8b60*/  IMAD.MOV.U32 R219, RZ, RZ, R220 ;  /* 0x000000ffffdb7224 */ /* 0x000fc400078e00dc */
[----:B------:R-:W-:Y:S02]  /*8b70*/  IMAD.MOV.U32 R220, RZ, RZ, R152 ;  /* 0x000000ffffdc7224 */ /* 0x000fe400078e0098 */
[----:B------:R-:W-:Y:S02]  /*8b80*/  IMAD.MOV.U32 R152, RZ, RZ, R151 ;  /* 0x000000ffff987224 */ /* 0x000fe400078e0097 */
[----:B------:R-:W-:Y:S02]  /*8b90*/  IMAD.MOV.U32 R151, RZ, RZ, R56 ;  /* 0x000000ffff977224 */ /* 0x000fe400078e0038 */
[----:B------:R-:W-:Y:S01]  /*8ba0*/  IMAD.MOV.U32 R166, RZ, RZ, R164 ;  /* 0x000000ffffa67224 */ /* 0x000fe200078e00a4 */
[----:B------:R1:W-:Y:S01]  /*8bb0*/  MUFU.EX2 R58, R5 ;  /* 0x00000005003a7308 */ /* 0x0003e20000000800 */
[----:B------:R-:W-:Y:S02]  /*8bc0*/  IMAD.MOV.U32 R56, RZ, RZ, R149 ;  /* 0x000000ffff387224 */ /* 0x000fe400078e0095 */
[----:B------:R-:W-:-:S02]  /*8bd0*/  IMAD.MOV.U32 R164, RZ, RZ, R174 ;  /* 0x000000ffffa47224 */ /* 0x000fc400078e00ae */
[----:B------:R-:W-:Y:S02]  /*8be0*/  IMAD.MOV.U32 R149, RZ, RZ, R7 ;  /* 0x000000ffff957224 */ /* 0x000fe400078e0007 */
[----:B------:R-:W-:Y:S02]  /*8bf0*/  IMAD.MOV.U32 R174, RZ, RZ, R219 ;  /* 0x000000ffffae7224 */ /* 0x000fe400078e00db */
[----:B------:R-:W-:Y:S01]  /*8c00*/  FADD.FTZ R25, R6, R61 ;  /* 0x0000003d06197221 */ /* 0x000fe20000010000 */
[C---:B------:R-:W-:Y:S01]  /*8c10*/  HMMA.16816.F32 R160, R16.reuse, R28, R160 ;  /* 0x0000001c10a0723c */ /* 0x040fe200000018a0 */
[----:B------:R-:W-:Y:S01]  /*8c20*/  IMAD.MOV.U32 R219, RZ, RZ, R220 ;  /* 0x000000ffffdb7224 */ /* 0x000fe200078e00dc */
[----:B------:R-:W-:Y:S01]  /*8c30*/  HSET2.LE.AND R13, R57, R120, PT ;  /* 0x00000078390d7233 */ /* 0x000fe20003803000 */
[----:B------:R-:W-:Y:S02]  /*8c40*/  IMAD.MOV.U32 R220, RZ, RZ, R152 ;  /* 0x000000ffffdc7224 */ /* 0x000fe400078e0098 */
[----:B------:R-:W-:Y:S01]  /*8c50*/  IMAD.MOV.U32 R221, RZ, RZ, R153 ;  /* 0x000000ffffdd7224 */ /* 0x000fe200078e0099 */
[----:B-1----:R-:W-:Y:S01]  /*8c60*/  F2FP.PACK_AB R5, R99, R100 ;  /* 0x000000646305723e */ /* 0x002fe200000000ff */
[----:B------:R-:W-:Y:S01]  /*8c70*/  FADD.FTZ R41, R150, R56 ;  /* 0x0000003896297221 */ /* 0x000fe20000010000 */
[----:B------:R-:W-:Y:S01]  /*8c80*/  HMMA.16816.F32 R44, R16, R30, R64 ;  /* 0x0000001e102c723c */ /* 0x000fe20000001840 */
[----:B------:R-:W-:Y:S01]  /*8c90*/  IMAD.MOV.U32 R152, RZ, RZ, R151 ;  /* 0x000000ffff987224 */ /* 0x000fe200078e0097 */
[----:B------:R-:W-:Y:S01]  /*8ca0*/  LOP3.LUT R15, R4, R5, RZ, 0xc0, !PT ;  /* 0x00000005040f7212 */ /* 0x000fe200078ec0ff */
[----:B------:R-:W-:-:S02]  /*8cb0*/  FADD.FTZ R56, R148, R149 ;  /* 0x0000009594387221 */ /* 0x000fc40000010000 */
[----:B------:R-:W-:Y:S01]  /*8cc0*/  FADD.FTZ R40, R166, R2 ;  /* 0x00000002a6287221 */ /* 0x000fe20000010000 */
[----:B------:R1:W-:Y:S01]  /*8cd0*/  MUFU.EX2 R61, R0 ;  /* 0x00000000003d7308 */ /* 0x0003e20000000800 */
[----:B------:R-:W-:Y:S01]  /*8ce0*/  IMAD.MOV.U32 R166, RZ, RZ, R174 ;  /* 0x000000ffffa67224 */ /* 0x000fe200078e00ae */
[----:B------:R-:W-:Y:S01]  /*8cf0*/  HMMA.16816.F32 R148, R16, R34, R72 ;  /* 0x000000221094723c */ /* 0x000fe20000001848 */
[----:B------:R-:W-:Y:S01]  /*8d00*/  IMAD.MOV.U32 R167, RZ, RZ, R219 ;  /* 0x000000ffffa77224 */ /* 0x000fe200078e00db */
[----:B------:R-:W-:Y:S01]  /*8d10*/  LOP3.LUT R12, R10, R11, RZ, 0xc0, !PT ;  /* 0x0000000b0a0c7212 */ /* 0x000fe200078ec0ff */
[----:B------:R-:W-:Y:S01]  /*8d20*/  FADD.FTZ R5, R155, R25 ;  /* 0x000000199b057221 */ /* 0x000fe20000010000 */
[----:B------:R-:W-:Y:S01]  /*8d30*/  F2FP.PACK_AB R2, R108, R109 ;  /* 0x0000006d6c02723e */ /* 0x000fe200000000ff */
[----:B------:R4:W5:Y:S01]  /*8d40*/  LDL.LU R7, [R1+0x6c] ;  /* 0x00006c0001077983 */ /* 0x0009620000300800 */
[----:B------:R2:W-:Y:S01]  /*8d50*/  MUFU.EX2 R57, R21 ;  /* 0x0000001500397308 */ /* 0x0005e20000000800 */
[----:B------:R-:W-:-:S02]  /*8d60*/  HSET2.LE.AND R16, R27, R120, PT ;  /* 0x000000781b107233 */ /* 0x000fc40003803000 */
[--C-:B------:R-:W-:Y:S01]  /*8d70*/  HSET2.LE.AND R18, R26, R120.reuse, PT ;  /* 0x000000781a127233 */ /* 0x100fe20003803000 */
[----:B------:R-:W-:Y:S01]  /*8d80*/  FADD.FTZ R11, R221, R41 ;  /* 0x00000029dd0b7221 */ /* 0x000fe20000010000 */
[----:B-1----:R-:W-:-:S03]  /*8d90*/  HSET2.LE.AND R0, R60, R120, PT ;  /* 0x000000783c007233 */ /* 0x002fc60003803000 */
[----:B------:R1:W1:Y:S01]  /*8da0*/  MUFU.EX2 R27, R22 ;  /* 0x00000016001b7308 */ /* 0x0002620000000800 */
[----:B------:R-:W-:Y:S02]  /*8db0*/  FADD.FTZ R10, R166, R40 ;  /* 0x00000028a60a7221 */ /* 0x000fe40000010000 */
[----:B------:R-:W-:Y:S02]  /*8dc0*/  IMAD.MOV.U32 R174, RZ, RZ, R154 ;  /* 0x000000ffffae7224 */ /* 0x000fe400078e009a */
[----:B------:R-:W-:-:S03]  /*8dd0*/  FADD.FTZ R5, R164, R5 ;  /* 0x00000005a4057221 */ /* 0x000fc60000010000 */
[----:B------:R-:W-:Y:S01]  /*8de0*/  MUFU.EX2 R24, R24 ;  /* 0x0000001800187308 */ /* 0x000fe20000000800 */
[----:B------:R-:W-:Y:S01]  /*8df0*/  IMAD.MOV.U32 R219, RZ, RZ, R152 ;  /* 0x000000ffffdb7224 */ /* 0x000fe200078e0098 */
[----:B------:R-:W-:Y:S01]  /*8e00*/  LOP3.LUT R14, R0, R2, RZ, 0xc0, !PT ;  /* 0x00000002000e7212 */ /* 0x000fe200078ec0ff */
[--C-:B------:R-:W-:Y:S01]  /*8e10*/  HSET2.LE.AND R2, R43, R120.reuse, PT ;  /* 0x000000782b027233 */ /* 0x100fe20003803000 */
[----:B------:R-:W-:Y:S01]  /*8e20*/  F2FP.PACK_AB R20, R101, R103 ;  /* 0x000000676514723e */ /* 0x000fe200000000ff */
[--C-:B------:R-:W-:Y:S01]  /*8e30*/  HSET2.LE.AND R4, R37, R120.reuse, PT ;  /* 0x0000007825047233 */ /* 0x100fe20003803000 */
[----:B------:R4:W5:Y:S01]  /*8e40*/  LDL.LU R6, [R1+0x68] ;  /* 0x0000680001067983 */ /* 0x0009620000300800 */
[----:B--2---:R-:W-:Y:S01]  /*8e50*/  FADD.FTZ R21, R165, R11 ;  /* 0x0000000ba5157221 */ /* 0x004fe20000010000 */
[----:B------:R2:W2:Y:S01]  /*8e60*/  MUFU.EX2 R26, R23 ;  /* 0x00000017001a7308 */ /* 0x0004a20000000800 */
[----:B-1----:R-:W-:Y:S01]  /*8e70*/  FADD.FTZ R22, R167, R56 ;  /* 0x00000038a7167221 */ /* 0x002fe20000010000 */
[--C-:B------:R-:W-:Y:S01]  /*8e80*/  HSET2.LE.AND R0, R42, R120.reuse, PT ;  /* 0x000000782a007233 */ /* 0x100fe20003803000 */
[----:B------:R-:W-:Y:S01]  /*8e90*/  FADD.FTZ R21, R174, R21 ;  /* 0x00000015ae157221 */ /* 0x000fe20000010000 */
[--C-:B------:R-:W-:Y:S01]  /*8ea0*/  HSET2.LE.AND R17, R36, R120.reuse, PT ;  /* 0x0000007824117233 */ /* 0x100fe20003803000 */
[----:B------:R-:W-:Y:S01]  /*8eb0*/  FADD.FTZ R25, R173, R22 ;  /* 0x00000016ad197221 */ /* 0x000fe20000010000 */
[----:B------:R-:W-:Y:S01]  /*8ec0*/  F2FP.PACK_AB R11, R106, R107 ;  /* 0x0000006b6a0b723e */ /* 0x000fe200000000ff */
[----:B------:R-:W-:Y:S01]  /*8ed0*/  FADD.FTZ R22, R172, R5 ;  /* 0x00000005ac167221 */ /* 0x000fe20000010000 */
[----:B------:R-:W-:Y:S01]  /*8ee0*/  F2FP.PACK_AB R5, R68, R71 ;  /* 0x000000474405723e */ /* 0x000fe200000000ff */
[----:B------:R-:W-:Y:S01]  /*8ef0*/  IMAD.MOV.U32 R173, RZ, RZ, R219 ;  /* 0x000000ffffad7224 */ /* 0x000fe200078e00db */
[----:B------:R-:W-:Y:S01]  /*8f00*/  LOP3.LUT R13, R13, R20, RZ, 0xc0, !PT ;  /* 0x000000140d0d7212 */ /* 0x000fe200078ec0ff */
[----:B------:R-:W-:Y:S01]  /*8f10*/  IMAD.MOV.U32 R219, RZ, RZ, R170 ;  /* 0x000000ffffdb7224 */ /* 0x000fe200078e00aa */
[--C-:B------:R-:W-:Y:S01]  /*8f20*/  HSET2.LE.AND R20, R38, R120.reuse, PT ;  /* 0x0000007826147233 */ /* 0x100fe20003803000 */
[----:B------:R-:W-:Y:S01]  /*8f30*/  IMAD.MOV.U32 R174, RZ, RZ, R171 ;  /* 0x000000ffffae7224 */ /* 0x000fe200078e00ab */
[----:B------:R-:W-:Y:S01]  /*8f40*/  LOP3.LUT R171, R0, R5, RZ, 0xc0, !PT ;  /* 0x0000000500ab7212 */ /* 0x000fe200078ec0ff */
[----:B------:R-:W-:Y:S01]  /*8f50*/  IMAD.MOV.U32 R172, RZ, RZ, R139 ;  /* 0x000000ffffac7224 */ /* 0x000fe200078e008b */
[----:B---3--:R-:W-:Y:S01]  /*8f60*/  F2FP.PACK_AB R0, R62, R63 ;  /* 0x0000003f3e00723e */ /* 0x008fe200000000ff */
[----:B--2---:R-:W-:Y:S01]  /*8f70*/  FADD.FTZ R23, R175, R10 ;  /* 0x0000000aaf177221 */ /* 0x004fe20000010000 */
[----:B------:R-:W-:Y:S01]  /*8f80*/  F2FP.PACK_AB R10, R104, R105 ;  /* 0x00000069680a723e */ /* 0x000fe200000000ff */
[----:B------:R-:W-:Y:S01]  /*8f90*/  IMAD.MOV.U32 R175, RZ, RZ, R220 ;  /* 0x000000ffffaf7224 */ /* 0x000fe200078e00dc */
[----:B------:R-:W-:Y:S01]  /*8fa0*/  HSET2.LE.AND R19, R39, R120, PT ;  /* 0x0000007827137233 */ /* 0x000fe20003803000 */
[----:B------:R-:W-:Y:S01]  /*8fb0*/  IMAD.MOV.U32 R139, RZ, RZ, R168 ;  /* 0x000000ffff8b7224 */ /* 0x000fe200078e00a8 */
[----:B------:R-:W-:Y:S01]  /*8fc0*/  LOP3.LUT R170, R2, R10, RZ, 0xc0, !PT ;  /* 0x0000000a02aa7212 */ /* 0x000fe200078ec0ff */
[----:B------:R-:W-:Y:S01]  /*8fd0*/  IMAD.MOV.U32 R220, RZ, RZ, R169 ;  /* 0x000000ffffdc7224 */ /* 0x000fe200078e00a9 */
[----:B------:R-:W-:Y:S01]  /*8fe0*/  F2FP.PACK_AB R2, R94, R95 ;  /* 0x0000005f5e02723e */ /* 0x000fe200000000ff */
[----:B------:R-:W-:Y:S01]  /*8ff0*/  FADD.FTZ R5, R174, R21 ;  /* 0x00000015ae057221 */ /* 0x000fe20000010000 */
[----:B------:R-:W-:Y:S01]  /*9000*/  LOP3.LUT R168, R4, R11, RZ, 0xc0, !PT ;  /* 0x0000000b04a87212 */ /* 0x000fe200078ec0ff */
[----:B------:R-:W-:Y:S01]  /*9010*/  HMMA.16816.F32 R140, R12, R32, R140 ;  /* 0x000000200c8c723c */ /* 0x000fe2000000188c */
[----:B------:R-:W-:Y:S01]  /*9020*/  F2FP.PACK_AB R4, R27, R57 ;  /* 0x000000391b04723e */ /* 0x000fe200000000ff */
[----:B------:R-:W1:Y:S01]  /*9030*/  LDSM.16.MT88.4 R152, [R205+0x5c00] ;  /* 0x005c0000cd98783b */ /* 0x000e620000004200 */
[----:B------:R-:W-:-:S02]  /*9040*/  LOP3.LUT R169, R17, R2, RZ, 0xc0, !PT ;  /* 0x0000000211a97212 */ /* 0x000fc400078ec0ff */
[----:B------:R-:W-:Y:S01]  /*9050*/  LOP3.LUT R164, R16, R0, RZ, 0xc0, !PT ;  /* 0x0000000010a47212 */ /* 0x000fe200078ec0ff */
[----:B------:R-:W2:Y:S01]  /*9060*/  LDSM.16.MT88.4 R36, [R206+0x5c00] ;  /* 0x005c0000ce24783b */ /* 0x000ea20000004200 */
[----:B------:R-:W-:Y:S01]  /*9070*/  F2FP.PACK_AB R2, R24, R26 ;  /* 0x0000001a1802723e */ /* 0x000fe200000000ff */
[C---:B------:R-:W-:Y:S01]  /*9080*/  HMMA.16816.F32 R156, R12.reuse, R28, R156 ;  /* 0x0000001c0c9c723c */ /* 0x040fe2000000189c */
[----:B------:R-:W-:Y:S02]  /*9090*/  F2FP.PACK_AB R0, R58, R61 ;  /* 0x0000003d3a00723e */ /* 0x000fe400000000ff */
[----:B------:R-:W-:Y:S01]  /*90a0*/  LOP3.LUT R165, R18, R4, RZ, 0xc0, !PT ;  /* 0x0000000412a57212 */ /* 0x000fe200078ec0ff */
[----:B------:R-:W-:Y:S01]  /*90b0*/  FADD.FTZ R4, R173, R25 ;  /* 0x00000019ad047221 */ /* 0x000fe20000010000 */
[----:B------:R-:W-:Y:S01]  /*90c0*/  LOP3.LUT R167, R20, R2, RZ, 0xc0, !PT ;  /* 0x0000000214a77212 */ /* 0x000fe200078ec0ff */
[----:B------:R-:W-:Y:S01]  /*90d0*/  FADD.FTZ R2, R175, R23 ;  /* 0x00000017af027221 */ /* 0x000fe20000010000 */
[----:B------:R-:W-:Y:S01]  /*90e0*/  LOP3.LUT R166, R19, R0, RZ, 0xc0, !PT ;  /* 0x0000000013a67212 */ /* 0x000fe200078ec0ff */
        /* <DEDUP_REMOVED lines=16> */
[----:B-1----:R-:W-:Y:S01]  /*91f0*/  HMMA.16816.F32 R144, R164, R152, R144 ;  /* 0x00000098a490723c */ /* 0x002fe20000001890 */
        /* <DEDUP_REMOVED lines=14> */
[----:B--2---:R-:W-:Y:S01]  /*92e0*/  HMMA.16816.F32 R160, R164, R36, R160 ;  /* 0x00000024a4a0723c */ /* 0x004fe200000018a0 */
        /* <DEDUP_REMOVED lines=83> */
[----:B------:R4:W-:Y:S01]  /*9820*/  STL [R1+0x18], R5 ;  /* 0x0000180501007387 */ /* 0x0009e20000100800 */
[----:B------:R-:W-:-:S03]  /*9830*/  FADD.FTZ R2, R58, R2 ;  /* 0x000000023a027221 */ /* 0x000fc60000010000 */
[----:B------:R4:W-:Y:S04]  /*9840*/  STL [R1+0x20], R4 ;  /* 0x0000200401007387 */ /* 0x0009e80000100800 */
[----:B------:R4:W-:Y:S04]  /*9850*/  STL [R1+0x24], R0 ;  /* 0x0000240001007387 */ /* 0x0009e80000100800 */
[----:B------:R4:W-:Y:S01]  /*9860*/  STL [R1+0x1c], R2 ;  /* 0x00001c0201007387 */ /* 0x0009e20000100800 */
[----:B------:R-:W-:Y:S05]  /*9870*/  @!P0 BRA `(.L_x_187) ;  /* 0x0000867000008947 */ /* 0x000fea0003800000 */
[----:B------:R-:W2:Y:S04]  /*9880*/  LDL.64 R130, [R1+0x30] ;  /* 0x0000300001827983 */ /* 0x000ea80000100a00 */
[----:B------:R-:W3:Y:S01]  /*9890*/  LDL.64 R200, [R1+0x10] ;  /* 0x0000100001c87983 */ /* 0x000ee20000100a00 */
[----:B------:R-:W-:Y:S01]  /*98a0*/  UIADD3 UR5, UR30, -0x2, URZ ;  /* 0xfffffffe1e057890 */ /* 0x000fe2000fffe03f */
[----:B------:R-:W-:-:S04]  /*98b0*/  DEPBAR.LE SB0, 0x0 ;  /* 0x000080000000791a */ /* 0x000fc80000000000 */
[----:B------:R-:W-:Y:S01]  /*98c0*/  USHF.R.S32.HI UR28, URZ, 0x1f, UR5 ;  /* 0x0000001f3f1c7899 */ /* 0x000fe20008011405 */
[----:B----4-:R-:W-:Y:S01]  /*98d0*/  IMAD.U32 R4, RZ, RZ, UR5 ;  /* 0x00000005ff047e24 */ /* 0x010fe2000f8e00ff */
[----:B------:R-:W-:Y:S01]  /*98e0*/  UIMAD UR5, UR21, UR5, URZ ;  /* 0x00000005150572a4 */ /* 0x000fe2000f8e023f */
[----:B------:R-:W-:Y:S01]  /*98f0*/  IMAD.U32 R2, RZ, RZ, UR4 ;  /* 0x00000004ff027e24 */ /* 0x000fe2000f8e00ff */
[----:B------:R-:W-:Y:S01]  /*9900*/  UISETP.GE.AND UP0, UPT, UR30, 0x3, UPT ;  /* 0x000000031e00788c */ /* 0x000fe2000bf06270 */
[----:B------:R-:W-:Y:S01]  /*9910*/  IMAD.U32 R10, RZ, RZ, UR4 ;  /* 0x00000004ff0a7e24 */ /* 0x000fe2000f8e00ff */
[----:B------:R-:W-:Y:S01]  /*9920*/  UIMAD UR5, UR28, UR22, UR5 ;  /* 0x000000161c0572a4 */ /* 0x000fe2000f8e0205 */
[----:B------:R-:W-:Y:S01]  /*9930*/  IMAD.U32 R19, RZ, RZ, UR4 ;  /* 0x00000004ff137e24 */ /* 0x000fe2000f8e00ff */
[----:B------:R-:W-:Y:S01]  /*9940*/  UIADD3 UR28, UR30, -0x2, URZ ;  /* 0xfffffffe1e1c7890 */ /* 0x000fe2000fffe03f */
[----:B------:R-:W-:Y:S01]  /*9950*/  BAR.SYNC.DEFER_BLOCKING 0x0 ;  /* 0x0000000000007b1d */ /* 0x000fe20000010000 */
[----:B--2---:R-:W-:Y:S01]  /*9960*/  ISETP.GE.AND P1, PT, R130, c[0x0][0x220], PT ;  /* 0x0000880082007a0c */ /* 0x004fe20003f26270 */
[----:B---3--:R-:W-:-:S05]  /*9970*/  IMAD.WIDE.U32 R4, R4, UR22, R200 ;  /* 0x0000001604047c25 */ /* 0x008fca000f8e00c8 */
[----:B------:R-:W-:-:S07]  /*9980*/  IADD3 R5, R5, UR5, RZ ;  /* 0x0000000505057c10 */ /* 0x000fce000fffe0ff */
[----:B------:R-:W-:Y:S01]  /*9990*/  @!P1 IMAD.MOV.U32 R11, RZ, RZ, c[0x0][0x1a4] ;  /* 0x00006900ff0b9624 */ /* 0x000fe200078e00ff */
[----:B------:R-:W-:Y:S01]  /*99a0*/  @!P1 LEA R2, P2, R2, R4, 0x6 ;  /* 0x0000000402029211 */ /* 0x000fe200078430ff */
[----:B------:R-:W-:Y:S01]  /*99b0*/  @!P1 IMAD.MOV.U32 R18, RZ, RZ, c[0x0][0x1a4] ;  /* 0x00006900ff129624 */ /* 0x000fe200078e00ff */
[----:B------:R-:W-:Y:S01]  /*99c0*/  @!P1 IADD3 R0, P0, R4, UR24, RZ ;  /* 0x0000001804009c10 */ /* 0x000fe2000ff1e0ff */
[----:B------:R-:W-:Y:S01]  /*99d0*/  @P1 STS [R217+0x4000], RZ ;  /* 0x004000ffd9001388 */ /* 0x000fe20000000800 */
[----:B------:R-:W-:Y:S02]  /*99e0*/  @!P1 LEA.HI.X R11, R10, R5, R11, 0x6, P2 ;  /* 0x000000050a0b9211 */ /* 0x000fe400010f340b */
[----:B------:R-:W-:Y:S01]  /*99f0*/  @!P1 LEA R16, P3, R4, c[0x0][0x170], 0x1 ;  /* 0x00005c0004109a11 */ /* 0x000fe200078608ff */
[----:B------:R-:W-:Y:S01]  /*9a00*/  @P1 STS [R217+0x4004], RZ ;  /* 0x004004ffd9001388 */ /* 0x000fe20000000800 */
[----:B------:R-:W-:Y:S02]  /*9a10*/  @!P1 IADD3.X R10, R5, UR23, RZ, P0, !PT ;  /* 0x00000017050a9c10 */ /* 0x000fe400087fe4ff */
[----:B------:R-:W-:Y:S01]  /*9a20*/  @!P1 LEA R14, P2, R0, c[0x0][0x170], 0x1 ;  /* 0x00005c00000e9a11 */ /* 0x000fe200078408ff */
[----:B------:R-:W-:Y:S01]  /*9a30*/  @P1 STS.64 [R217+0x4008], RZ ;  /* 0x004008ffd9001388 */ /* 0x000fe20000000a00 */
[--C-:B------:R-:W-:Y:S01]  /*9a40*/  @!P1 LEA.HI.X R17, R4, c[0x0][0x174], R5.reuse, 0x1, P3 ;  /* 0x00005d0004119a11 */ /* 0x100fe200018f0c05 */
[----:B------:R-:W-:Y:S01]  /*9a50*/  @!P1 IMAD.WIDE.U32 R4, R19, 0x60, R4 ;  /* 0x0000006013049825 */ /* 0x000fe200078e0004 */
[----:B------:R-:W-:-:S02]  /*9a60*/  @!P1 LEA.HI.X R15, R0, c[0x0][0x174], R10, 0x1, P2 ;  /* 0x00005d00000f9a11 */ /* 0x000fc400010f0c0a */
[----:B------:R-:W-:Y:S01]  /*9a70*/  @!P1 LEA R12, P0, R2, c[0x0][0x170], 0x1 ;  /* 0x00005c00020c9a11 */ /* 0x000fe200078008ff */
[----:B------:R-:W-:Y:S01]  /*9a80*/  @!P1 IMAD R0, R18, 0x60, RZ ;  /* 0x0000006012009824 */ /* 0x000fe200078e02ff */
[----:B------:R-:W-:Y:S01]  /*9a90*/  @!PT LDS RZ, [RZ] ;  /* 0x00000000fffff984 */ /* 0x000fe20000000800 */
[----:B------:R-:W-:Y:S01]  /*9aa0*/  @!PT LDS RZ, [RZ] ;  /* 0x00000000fffff984 */ /* 0x000fe20000000800 */
[----:B------:R-:W-:Y:S01]  /*9ab0*/  @!PT LDS RZ, [RZ] ;  /* 0x00000000fffff984 */ /* 0x000fe20000000800 */
[----:B------:R1:W-:Y:S02]  /*9ac0*/  @!P1 LDGSTS.E.BYPASS.LTC128B.128 [R217+0x4000], [R16.64] ;  /* 0x0400000010d99fae */ /* 0x0003e4000b901d5a */
[----:B------:R-:W-:Y:S01]  /*9ad0*/  @!P1 LEA.HI.X R13, R2, c[0x0][0x174], R11, 0x1, P0 ;  /* 0x00005d00020d9a11 */ /* 0x000fe200000f0c0b */
[----:B------:R-:W-:Y:S01]  /*9ae0*/  @!P1 IMAD.IADD R0, R0, 0x1, R5 ;  /* 0x0000000100009824 */ /* 0x000fe200078e0205 */
[C---:B------:R-:W-:Y:S01]  /*9af0*/  @!P1 LEA R10, P0, R4.reuse, c[0x0][0x170], 0x1 ;  /* 0x00005c00040a9a11 */ /* 0x040fe200078008ff */
[----:B------:R-:W-:Y:S03]  /*9b00*/  @P1 STS.128 [R217+0x4800], RZ ;  /* 0x004800ffd9001388 */ /* 0x000fe60000000c00 */
[----:B------:R-:W-:Y:S01]  /*9b10*/  @!P1 LEA.HI.X R11, R4, c[0x0][0x174], R0, 0x1, P0 ;  /* 0x00005d00040b9a11 */ /* 0x000fe200000f0c00 */
[----:B------:R-:W-:Y:S01]  /*9b20*/  @!PT LDS RZ, [RZ] ;  /* 0x00000000fffff984 */ /* 0x000fe20000000800 */
[----:B------:R-:W-:Y:S01]  /*9b30*/  @!PT LDS RZ, [RZ] ;  /* 0x00000000fffff984 */ /* 0x000fe20000000800 */
[----:B------:R-:W-:Y:S01]  /*9b40*/  @!PT LDS RZ, [RZ] ;  /* 0x00000000fffff984 */ /* 0x000fe20000000800 */
[----:B------:R2:W-:Y:S01]  /*9b50*/  @!P1 LDGSTS.E.BYPASS.LTC128B.128 [R217+0x4800], [R14.64] ;  /* 0x048000000ed99fae */ /* 0x0005e2000b901d5a */
[----:B------:R-:W-:-:S03]  /*9b60*/  IMAD.U32 R0, RZ, RZ, UR28 ;  /* 0x0000001cff007e24 */ /* 0x000fc6000f8e00ff */
        /* <DEDUP_REMOVED lines=12> */
[----:B------:R-:W3:Y:S04]  /*9c30*/  LDSM.16.M88.4 R20, [R207+0x1000] ;  /* 0x00100000cf14783b */ /* 0x000ee80000000200 */
[----:B-1----:R-:W-:Y:S04]  /*9c40*/  LDSM.16.M88.4 R16, [R208] ;  /* 0x00000000d010783b */ /* 0x002fe80000000200 */
[----:B------:R-:W1:Y:S04]  /*9c50*/  LDSM.16.M88.4 R40, [R209] ;  /* 0x00000000d128783b */ /* 0x000e680000000200 */
[----:B--2---:R-:W2:Y:S04]  /*9c60*/  LDSM.16.M88.4 R12, [R208+0x1000] ;  /* 0x00100000d00c783b */ /* 0x004ea80000000200 */
[----:B------:R-:W1:Y:S04]  /*9c70*/  LDSM.16.M88.4 R76, [R204+0x3400] ;  /* 0x00340000cc4c783b */ /* 0x000e680000000200 */
[----:B------:R-:W1:Y:S04]  /*9c80*/  LDSM.16.M88.4 R48, [R204+0x2400] ;  /* 0x00240000cc30783b */ /* 0x000e680000000200 */
[----:B------:R-:W2:Y:S04]  /*9c90*/  LDSM.16.M88.4 R56, [R204+0x2c00] ;  /* 0x002c0000cc38783b */ /* 0x000ea80000000200 */
[----:B------:R-:W2:Y:S04]  /*9ca0*/  LDSM.16.M88.4 R60, [R204+0x2800] ;  /* 0x00280000cc3c783b */ /* 0x000ea80000000200 */
[----:B------:R-:W2:Y:S01]  /*9cb0*/  LDSM.16.M88.4 R52, [R204+0x3000] ;  /* 0x00300000cc34783b */ /* 0x000ea20000000200 */
[-C--:B----4-:R-:W-:Y:S03]  /*9cc0*/  HMMA.16816.F32 R36, R24, R28.reuse, RZ ;  /* 0x0000001c1824723c */ /* 0x090fe600000018ff */
[----:B------:R-:W4:Y:S04]  /*9cd0*/  LDSM.16.M88.4 R72, [R204+0x3800] ;  /* 0x00380000cc48783b */ /* 0x000f280000000200 */
[----:B------:R-:W4:Y:S01]  /*9ce0*/  LDSM.16.M88.4 R68, [R212] ;  /* 0x00000000d444783b */ /* 0x000f220000000200 */
[C---:B---3--:R-:W-:Y:S03]  /*9cf0*/  HMMA.16816.F32 R32, R20.reuse, R28, RZ ;  /* 0x0000001c1420723c */ /* 0x048fe600000018ff */
[----:B------:R-:W3:Y:S04]  /*9d00*/  S2R R2, SR_TID.X ;  /* 0x0000000000027919 */ /* 0x000ee80000002100 */
[----:B------:R-:W-:Y:S01]  /*9d10*/  LDSM.16.M88.4 R44, [R213] ;  /* 0x00000000d52c783b */ /* 0x000fe20000000200 */
[----:B------:R-:W-:Y:S03]  /*9d20*/  HMMA.16816.F32 R176, R20, R30, RZ ;  /* 0x0000001e14b0723c */ /* 0x000fe600000018ff */
[----:B------:R-:W-:Y:S04]  /*9d30*/  LDSM.16.M88.4 R64, [R211] ;  /* 0x00000000d340783b */ /* 0x000fe80000000200 */
[----:B------:R-:W0:Y:S01]  /*9d40*/  LDGDEPBAR ;  /* 0x00000000000079af */ /* 0x000e220000000000 */
[----:B-1----:R-:W-:Y:S03]  /*9d50*/  HMMA.16816.F32 R188, R16, R40, R36 ;  /* 0x0000002810bc723c */ /* 0x002fe60000001824 */
[----:B------:R-:W1:Y:S05]  /*9d60*/  LDSM.16.M88.4 R36, [R216] ;  /* 0x00000000d824783b */ /* 0x000e6a0000000200 */
[----:B------:R-:W-:Y:S01]  /*9d70*/  HMMA.16816.F32 R132, R24, R30, RZ ;  /* 0x0000001e1884723c */ /* 0x000fe200000018ff */
[----:B------:R-:W1:Y:S01]  /*9d80*/  LDSM.16.M88.4 R28, [R214] ;  /* 0x00000000d61c783b */ /* 0x000e620000000200 */
[----:B---3--:R-:W-:-:S05]  /*9d90*/  IMAD.SHL.U32 R2, R2, 0x2, RZ ;  /* 0x0000000202027824 */ /* 0x008fca00078e00ff */
[----:B------:R-:W-:Y:S01]  /*9da0*/  LOP3.LUT R2, R2, 0x6, RZ, 0xc0, !PT ;  /* 0x0000000602027812 */ /* 0x000fe200078ec0ff */
[----:B--2---:R-:W-:Y:S01]  /*9db0*/  HMMA.16816.F32 R232, R12, R40, R32 ;  /* 0x000000280ce8723c */ /* 0x004fe20000001820 */
[----:B------:R-:W2:Y:S03]  /*9dc0*/  LDSM.16.M88.4 R32, [R215] ;  /* 0x00000000d720783b */ /* 0x000ea60000000200 */
[----:B------:R-:W-:-:S04]  /*9dd0*/  IMAD R0, R0, 0x80, R2 ;  /* 0x0000008000007824 */ /* 0x000fc800078e0202 */
[----:B------:R-:W-:Y:S01]  /*9de0*/  HMMA.16816.F32 R84, R20, R76, RZ ;  /* 0x0000004c1454723c */ /* 0x000fe200000018ff */
[C---:B-----5:R-:W-:Y:S02]  /*9df0*/  ISETP.GE.AND P4, PT, R0.reuse, R6, PT ;  /* 0x000000060000720c */ /* 0x060fe40003f86270 */
[----:B------:R-:W-:Y:S02]  /*9e00*/  ISETP.GE.AND P2, PT, R0, R7, PT ;  /* 0x000000070000720c */ /* 0x000fe40003f46270 */
[----:B------:R-:W-:Y:S02]  /*9e10*/  FSEL R188, R188, -INF , !P4 ;  /* 0xff800000bcbc7808 */ /* 0x000fe40006000000 */
[----:B------:R-:W-:Y:S01]  /*9e20*/  FSEL R190, R190, -INF , !P2 ;  /* 0xff800000bebe7808 */ /* 0x000fe20005000000 */
[----:B------:R-:W-:Y:S01]  /*9e30*/  HMMA.16816.F32 R124, R24, R48, RZ ;  /* 0x00000030187c723c */ /* 0x000fe200000018ff */
[C---:B------:R-:W-:Y:S02]  /*9e40*/  IADD3 R11, R0.reuse, 0x68, RZ ;  /* 0x00000068000b7810 */ /* 0x040fe40007ffe0ff */
[----:B------:R-:W-:-:S02]  /*9e50*/  IADD3 R4, R0, 0x71, RZ ;  /* 0x0000007100047810 */ /* 0x000fc40007ffe0ff */
[C---:B------:R-:W-:Y:S02]  /*9e60*/  IADD3 R5, R0.reuse, 0x70, RZ ;  /* 0x0000007000057810 */ /* 0x040fe40007ffe0ff */
[----:B------:R-:W-:Y:S01]  /*9e70*/  IADD3 R10, R0, 0x69, RZ ;  /* 0x00000069000a7810 */ /* 0x000fe20007ffe0ff */
[----:B------:R-:W-:Y:S01]  /*9e80*/  HMMA.16816.F32 R120, R20, R48, RZ ;  /* 0x000000301478723c */ /* 0x000fe200000018ff */
[----:B------:R-:W-:-:S07]  /*9e90*/  ISETP.GE.AND P5, PT, R4, R6, PT ;  /* 0x000000060400720c */ /* 0x000fce0003fa6270 */
[C---:B------:R-:W-:Y:S08]  /*9ea0*/  HMMA.16816.F32 R104, R24.reuse, R56, RZ ;  /* 0x000000381868723c */ /* 0x040ff000000018ff */
[----:B------:R-:W-:Y:S08]  /*9eb0*/  HMMA.16816.F32 R88, R24, R76, RZ ;  /* 0x0000004c1858723c */ /* 0x000ff000000018ff */
[-C--:B------:R-:W-:Y:S08]  /*9ec0*/  HMMA.16816.F32 R172, R20, R50.reuse, RZ ;  /* 0x0000003214ac723c */ /* 0x080ff000000018ff */
[C---:B------:R-:W-:Y:S08]  /*9ed0*/  HMMA.16816.F32 R128, R24.reuse, R50, RZ ;  /* 0x000000321880723c */ /* 0x040ff000000018ff */
[-C--:B------:R-:W-:Y:S08]  /*9ee0*/  HMMA.16816.F32 R112, R24, R60.reuse, RZ ;  /* 0x0000003c1870723c */ /* 0x080ff000000018ff */
[C---:B------:R-:W-:Y:S08]  /*9ef0*/  HMMA.16816.F32 R108, R20.reuse, R60, RZ ;  /* 0x0000003c146c723c */ /* 0x040ff000000018ff */
[C---:B------:R-:W-:Y:S08]  /*9f00*/  HMMA.16816.F32 R100, R20.reuse, R56, RZ ;  /* 0x000000381464723c */ /* 0x040ff000000018ff */
[-C--:B------:R-:W-:Y:S08]  /*9f10*/  HMMA.16816.F32 R116, R20, R62.reuse, RZ ;  /* 0x0000003e1474723c */ /* 0x080ff000000018ff */
[C---:B------:R-:W-:Y:S08]  /*9f20*/  HMMA.16816.F32 R60, R24.reuse, R62, RZ ;  /* 0x0000003e183c723c */ /* 0x040ff000000018ff */
[----:B------:R-:W-:Y:S08]  /*9f30*/  HMMA.16816.F32 R96, R24, R52, RZ ;  /* 0x000000341860723c */ /* 0x000ff000000018ff */
[----:B----4-:R-:W-:Y:S08]  /*9f40*/  HMMA.16816.F32 R48, R20, R72, RZ ;  /* 0x000000481430723c */ /* 0x010ff000000018ff */
[C---:B------:R-:W-:Y:S08]  /*9f50*/  HMMA.16816.F32 R196, R12.reuse, R68, R84 ;  /* 0x000000440cc4723c */ /* 0x040ff00000001854 */
[-C--:B------:R-:W-:Y:S08]  /*9f60*/  HMMA.16816.F32 R176, R12, R42.reuse, R176 ;  /* 0x0000002a0cb0723c */ /* 0x080ff000000018b0 */
[----:B------:R-:W-:Y:S08]  /*9f70*/  HMMA.16816.F32 R84, R16, R42, R132 ;  /* 0x0000002a1054723c */ /* 0x000ff00000001884 */
[-C--:B------:R-:W-:Y:S08]  /*9f80*/  HMMA.16816.F32 R40, R20, R58.reuse, RZ ;  /* 0x0000003a1428723c */ /* 0x080ff000000018ff */
[----:B------:R-:W-:Y:S08]  /*9f90*/  HMMA.16816.F32 R56, R24, R58, RZ ;  /* 0x0000003a1838723c */ /* 0x000ff000000018ff */
[----:B------:R-:W-:Y:S07]  /*9fa0*/  HMMA.16816.F32 R92, R20, R52, RZ ;  /* 0x00000034145c723c */ /* 0x000fee00000018ff */
[----:B------:R-:W-:Y:S01]  /*9fb0*/  IADD3 R52, R0, 0x1, RZ ;  /* 0x0000000100347810 */ /* 0x000fe20007ffe0ff */
[----:B-1----:R-:W-:Y:S03]  /*9fc0*/  HMMA.16816.F32 R184, R16, R36, R124 ;  /* 0x0000002410b8723c */ /* 0x002fe6000000187c */
[----:B------:R-:W-:-:S02]  /*9fd0*/  ISETP.GE.AND P3, PT, R52, R6, PT ;  /* 0x000000063400720c */ /* 0x000fc40003f66270 */
[----:B------:R-:W-:Y:S02]  /*9fe0*/  ISETP.GE.AND P0, PT, R52, R7, PT ;  /* 0x000000073400720c */ /* 0x000fe40003f06270 */
[----:B------:R-:W-:Y:S01]  /*9ff0*/  FSEL R189, R189, -INF , !P3 ;  /* 0xff800000bdbd7808 */ /* 0x000fe20005800000 */
[----:B------:R-:W-:Y:S01]  /*a000*/  HMMA.16816.F32 R80, R24, R72, RZ ;  /* 0x000000481850723c */ /* 0x000fe200000018ff */
[----:B------:R-:W-:-:S07]  /*a010*/  FSEL R191, R191, -INF , !P0 ;  /* 0xff800000bfbf7808 */ /* 0x000fce0004000000 */
[----:B------:R-:W-:Y:S08]  /*a020*/  HMMA.16816.F32 R228, R12, R36, R120 ;  /* 0x000000240ce4723c */ /* 0x000ff00000001878 */
[C---:B------:R-:W-:Y:S08]  /*a030*/  HMMA.16816.F32 R120, R16.reuse, R28, R104 ;  /* 0x0000001c1078723c */ /* 0x040ff00000001868 */
[C---:B------:R-:W-:Y:S08]  /*a040*/  HMMA.16816.F32 R104, R16.reuse, R68, R88 ;  /* 0x000000441068723c */ /* 0x040ff00000001858 */
[----:B--2---:R-:W-:Y:S08]  /*a050*/  HMMA.16816.F32 R180, R16, R32, R112 ;  /* 0x0000002010b4723c */ /* 0x004ff00000001870 */
[-C--:B------:R-:W-:Y:S08]  /*a060*/  HMMA.16816.F32 R172, R12, R38.reuse, R172 ;  /* 0x000000260cac723c */ /* 0x080ff000000018ac */
[----:B------:R-:W-:Y:S08]  /*a070*/  HMMA.16816.F32 R88, R16, R38, R128 ;  /* 0x000000261058723c */ /* 0x000ff00000001880 */
[----:B------:R-:W-:Y:S08]  /*a080*/  HMMA.16816.F32 R36, R20, R54, RZ ;  /* 0x000000361424723c */ /* 0x000ff000000018ff */
[C---:B------:R-:W-:Y:S07]  /*a090*/  HMMA.16816.F32 R220, R12.reuse, R28, R100 ;  /* 0x0000001c0cdc723c */ /* 0x040fee0000001864 */
[C---:B------:R-:W-:Y:S01]  /*a0a0*/  IADD3 R29, R0.reuse, 0x60, RZ ;  /* 0x00000060001d7810 */ /* 0x040fe20007ffe0ff */
[----:B------:R-:W-:Y:S01]  /*a0b0*/  HMMA.16816.F32 R224, R12, R32, R108 ;  /* 0x000000200ce0723c */ /* 0x000fe2000000186c */
[----:B------:R-:W-:-:S07]  /*a0c0*/  IADD3 R28, R0, 0x61, RZ ;  /* 0x00000061001c7810 */ /* 0x000fce0007ffe0ff */
[-C--:B------:R-:W-:Y:S08]  /*a0d0*/  HMMA.16816.F32 R124, R12, R34.reuse, R116 ;  /* 0x000000220c7c723c */ /* 0x080ff00000001874 */
[----:B------:R-:W-:Y:S01]  /*a0e0*/  HMMA.16816.F32 R100, R16, R34, R60 ;  /* 0x000000221064723c */ /* 0x000fe2000000183c */
[----:B------:R-:W-:Y:S07]  /*a0f0*/  LDSM.16.M88.4 R60, [R210] ;  /* 0x00000000d23c783b */ /* 0x000fee0000000200 */
[----:B------:R-:W-:Y:S08]  /*a100*/  HMMA.16816.F32 R32, R24, R54, RZ ;  /* 0x000000361820723c */ /* 0x000ff000000018ff */
[----:B------:R-:W-:Y:S08]  /*a110*/  HMMA.16816.F32 R108, R16, R44, R96 ;  /* 0x0000002c106c723c */ /* 0x000ff00000001860 */
[----:B------:R-:W-:Y:S07]  /*a120*/  HMMA.16816.F32 R192, R12, R64, R48 ;  /* 0x000000400cc0723c */ /* 0x000fee0000001830 */
[C---:B------:R-:W-:Y:S01]  /*a130*/  IADD3 R49, R0.reuse, 0x10, RZ ;  /* 0x0000001000317810 */ /* 0x040fe20007ffe0ff */
[----:B------:R-:W-:Y:S01]  /*a140*/  HMMA.16816.F32 R96, R16, R30, R56 ;  /* 0x0000001e1060723c */ /* 0x000fe20000001838 */
[----:B------:R-:W-:Y:S01]  /*a150*/  IADD3 R48, R0, 0x11, RZ ;  /* 0x0000001100307810 */ /* 0x000fe20007ffe0ff */
[----:B------:R-:W1:Y:S01]  /*a160*/  LDSM.16.M88.4 R56, [R204+0x3c00] ;  /* 0x003c0000cc38783b */ /* 0x000e620000000200 */
[----:B------:R-:W-:Y:S01]  /*a170*/  ISETP.GE.AND P4, PT, R49, R6, PT ;  /* 0x000000063100720c */ /* 0x000fe20003f86270 */
[----:B------:R-:W-:-:S04]  /*a180*/  DEPBAR.LE SB0, 0x0 ;  /* 0x000080000000791a */ /* 0x000fc80000000000 */
[----:B------:R-:W-:Y:S01]  /*a190*/  HMMA.16816.F32 R200, R12, R44, R92 ;  /* 0x0000002c0cc8723c */ /* 0x000fe2000000185c */
[C---:B------:R-:W-:Y:S02]  /*a1a0*/  ISETP.GE.AND P3, PT, R48.reuse, R6, PT ;  /* 0x000000063000720c */ /* 0x040fe40003f66270 */
[-C--:B------:R-:W-:Y:S02]  /*a1b0*/  ISETP.GE.AND P2, PT, R49, R7.reuse, PT ;  /* 0x000000073100720c */ /* 0x080fe40003f46270 */
[----:B------:R-:W-:Y:S02]  /*a1c0*/  ISETP.GE.AND P0, PT, R48, R7, PT ;  /* 0x000000073000720c */ /* 0x000fe40003f06270 */
[C---:B------:R-:W-:Y:S01]  /*a1d0*/  IADD3 R45, R0.reuse, 0x20, RZ ;  /* 0x00000020002d7810 */ /* 0x040fe20007ffe0ff */
[----:B------:R-:W-:Y:S01]  /*a1e0*/  HMMA.16816.F32 R80, R16, R64, R80 ;  /* 0x000000401050723c */ /* 0x000fe20000001850 */
[----:B------:R-:W-:Y:S02]  /*a1f0*/  IADD3 R44, R0, 0x21, RZ ;  /* 0x00000021002c7810 */ /* 0x000fe40007ffe0ff */
[----:B------:R-:W-:-:S02]  /*a200*/  FSEL R184, R184, -INF , !P4 ;  /* 0xff800000b8b87808 */ /* 0x000fc40006000000 */
[----:B------:R-:W-:Y:S02]  /*a210*/  FSEL R185, R185, -INF , !P3 ;  /* 0xff800000b9b97808 */ /* 0x000fe40005800000 */
[----:B------:R-:W-:Y:S01]  /*a220*/  FSEL R186, R186, -INF , !P2 ;  /* 0xff800000baba7808 */ /* 0x000fe20005000000 */
[C---:B------:R-:W-:Y:S01]  /*a230*/  HMMA.16816.F32 R116, R12.reuse, R30, R40 ;  /* 0x0000001e0c74723c */ /* 0x040fe20000001828 */
[----:B------:R-:W-:Y:S02]  /*a240*/  FSEL R187, R187, -INF , !P0 ;  /* 0xff800000bbbb7808 */ /* 0x000fe40004000000 */
[CC--:B------:R-:W-:Y:S02]  /*a250*/  ISETP.GE.AND P4, PT, R45.reuse, R6.reuse, PT ;  /* 0x000000062d00720c */ /* 0x0c0fe40003f86270 */
[C---:B------:R-:W-:Y:S02]  /*a260*/  ISETP.GE.AND P3, PT, R44.reuse, R6, PT ;  /* 0x000000062c00720c */ /* 0x040fe40003f66270 */
[-C--:B------:R-:W-:Y:S01]  /*a270*/  ISETP.GE.AND P2, PT, R45, R7.reuse, PT ;  /* 0x000000072d00720c */ /* 0x080fe20003f46270 */
[----:B------:R-:W-:Y:S01]  /*a280*/  HMMA.16816.F32 R112, R12, R46, R36 ;  /* 0x0000002e0c70723c */ /* 0x000fe20000001824 */
[----:B------:R-:W-:-:S02]  /*a290*/  ISETP.GE.AND P0, PT, R44, R7, PT ;  /* 0x000000072c00720c */ /* 0x000fc40003f06270 */
[C---:B------:R-:W-:Y:S02]  /*a2a0*/  IADD3 R41, R0.reuse, 0x30, RZ ;  /* 0x0000003000297810 */ /* 0x040fe40007ffe0ff */
[----:B------:R-:W-:Y:S02]  /*a2b0*/  IADD3 R40, R0, 0x31, RZ ;  /* 0x0000003100287810 */ /* 0x000fe40007ffe0ff */
[----:B------:R-:W-:Y:S01]  /*a2c0*/  FSEL R180, R180, -INF , !P4 ;  /* 0xff800000b4b47808 */ /* 0x000fe20006000000 */
[----:B------:R-:W-:Y:S01]  /*a2d0*/  HMMA.16816.F32 R92, R16, R46, R32 ;  /* 0x0000002e105c723c */ /* 0x000fe20000001820 */
        /* <DEDUP_REMOVED lines=41> */
[CC--:B------:R-:W-:Y:S01]  /*a570*/  ISETP.GE.AND P4, PT, R51.reuse, R6.reuse, PT ;  /* 0x000000063300720c */ /* 0x0c0fe20003f86270 */
[----:B------:R-:W-:Y:S01]  /*a580*/  HMMA.16816.F32 R80, R24, R78, RZ ;  /* 0x0000004e1850723c */ /* 0x000fe200000018ff */
[C---:B------:R-:W-:Y:S01]  /*a590*/  ISETP.GE.AND P3, PT, R50.reuse, R6, PT ;  /* 0x000000063200720c */ /* 0x040fe20003f66270 */
[----:B------:R2:W-:Y:S01]  /*a5a0*/  STL [R1+0x4], R2 ;  /* 0x0000040201007387 */ /* 0x0005e20000100800 */
[-C--:B------:R-:W-:Y:S02]  /*a5b0*/  ISETP.GE.AND P2, PT, R51, R7.reuse, PT ;  /* 0x000000073300720c */ /* 0x080fe40003f46270 */
[----:B------:R-:W-:-:S02]  /*a5c0*/  ISETP.GE.AND P0, PT, R50, R7, PT ;  /* 0x000000073200720c */ /* 0x000fc40003f06270 */
[C---:B------:R-:W-:Y:S01]  /*a5d0*/  IADD3 R47, R0.reuse, 0x18, RZ ;  /* 0x00000018002f7810 */ /* 0x040fe20007ffe0ff */
[----:B------:R-:W-:Y:S01]  /*a5e0*/  HMMA.16816.F32 R76, R20, R78, RZ ;  /* 0x0000004e144c723c */ /* 0x000fe200000018ff */
[----:B------:R-:W-:Y:S02]  /*a5f0*/  IADD3 R46, R0, 0x19, RZ ;  /* 0x00000019002e7810 */ /* 0x000fe40007ffe0ff */
[----:B------:R-:W-:Y:S02]  /*a600*/  FSEL R65, R84, -INF , !P4 ;  /* 0xff80000054417808 */ /* 0x000fe40006000000 */
[----:B------:R-:W-:Y:S02]  /*a610*/  FSEL R68, R85, -INF , !P3 ;  /* 0xff80000055447808 */ /* 0x000fe40005800000 */
[----:B------:R-:W-:Y:S02]  /*a620*/  FSEL R69, R86, -INF , !P2 ;  /* 0xff80000056457808 */ /* 0x000fe40005000000 */
[----:B------:R-:W-:-:S02]  /*a630*/  FSEL R104, R87, -INF , !P0 ;  /* 0xff80000057687808 */ /* 0x000fc40004000000 */
[CC--:B------:R-:W-:Y:S01]  /*a640*/  ISETP.GE.AND P4, PT, R47.reuse, R6.reuse, PT ;  /* 0x000000062f00720c */ /* 0x0c0fe20003f86270 */
[----:B------:R-:W-:Y:S01]  /*a650*/  HMMA.16816.F32 R84, R24, R74, RZ ;  /* 0x0000004a1854723c */ /* 0x000fe200000018ff */
[C---:B------:R-:W-:Y:S02]  /*a660*/  ISETP.GE.AND P3, PT, R46.reuse, R6, PT ;  /* 0x000000062e00720c */ /* 0x040fe40003f66270 */
[-C--:B------:R-:W-:Y:S02]  /*a670*/  ISETP.GE.AND P2, PT, R47, R7.reuse, PT ;  /* 0x000000072f00720c */ /* 0x080fe40003f46270 */
[----:B------:R-:W-:Y:S02]  /*a680*/  ISETP.GE.AND P0, PT, R46, R7, PT ;  /* 0x000000072e00720c */ /* 0x000fe40003f06270 */
[----:B------:R-:W-:Y:S01]  /*a690*/  FSEL R105, R88, -INF , !P4 ;  /* 0xff80000058697808 */ /* 0x000fe20006000000 */
[----:B------:R-:W-:Y:S01]  /*a6a0*/  HMMA.16816.F32 R80, R16, R70, R80 ;  /* 0x000000461050723c */ /* 0x000fe20000001850 */
[----:B------:R-:W-:-:S02]  /*a6b0*/  FSEL R106, R89, -INF , !P3 ;  /* 0xff800000596a7808 */ /* 0x000fc40005800000 */
[----:B------:R-:W-:Y:S02]  /*a6c0*/  FSEL R107, R90, -INF , !P2 ;  /* 0xff8000005a6b7808 */ /* 0x000fe40005000000 */
[----:B------:R-:W-:Y:S02]  /*a6d0*/  FSEL R108, R91, -INF , !P0 ;  /* 0xff8000005b6c7808 */ /* 0x000fe40004000000 */
[C---:B------:R-:W-:Y:S01]  /*a6e0*/  IADD3 R42, R0.reuse, 0x29, RZ ;  /* 0x00000029002a7810 */ /* 0x040fe20007ffe0ff */
[----:B-1----:R-:W-:Y:S01]  /*a6f0*/  HMMA.16816.F32 R88, R24, R56, RZ ;  /* 0x000000381858723c */ /* 0x002fe200000018ff */
[----:B------:R-:W-:Y:S02]  /*a700*/  IADD3 R43, R0, 0x28, RZ ;  /* 0x00000028002b7810 */ /* 0x000fe40007ffe0ff */
[----:B------:R-:W-:Y:S02]  /*a710*/  ISETP.GE.AND P0, PT, R42, R7, PT ;  /* 0x000000072a00720c */ /* 0x000fe40003f06270 */
[----:B------:R-:W-:-:S02]  /*a720*/  IADD3 R38, R0, 0x39, RZ ;  /* 0x0000003900267810 */ /* 0x000fc40007ffe0ff */
[----:B------:R-:W-:Y:S01]  /*a730*/  FSEL R103, R103, -INF , !P0 ;  /* 0xff80000067677808 */ /* 0x000fe20004000000 */
[----:B------:R-:W-:Y:S01]  /*a740*/  HMMA.16816.F32 R84, R16, R66, R84 ;  /* 0x000000421054723c */ /* 0x000fe20000001854 */
[C---:B------:R-:W-:Y:S02]  /*a750*/  ISETP.GE.AND P4, PT, R43.reuse, R6, PT ;  /* 0x000000062b00720c */ /* 0x040fe40003f86270 */
[-C--:B------:R-:W-:Y:S02]  /*a760*/  ISETP.GE.AND P0, PT, R38, R7.reuse, PT ;  /* 0x000000072600720c */ /* 0x080fe40003f06270 */
[C---:B------:R-:W-:Y:S02]  /*a770*/  IADD3 R39, R0.reuse, 0x38, RZ ;  /* 0x0000003800277810 */ /* 0x040fe40007ffe0ff */
[----:B------:R-:W-:Y:S01]  /*a780*/  IADD3 R34, R0, 0x49, RZ ;  /* 0x0000004900227810 */ /* 0x000fe20007ffe0ff */
[----:B------:R-:W-:Y:S01]  /*a790*/  HMMA.16816.F32 R72, R20, R74, RZ ;  /* 0x0000004a1448723c */ /* 0x000fe200000018ff */
[----:B------:R-:W-:-:S02]  /*a7a0*/  ISETP.GE.AND P2, PT, R43, R7, PT ;  /* 0x000000072b00720c */ /* 0x000fc40003f46270 */
[----:B------:R-:W-:Y:S02]  /*a7b0*/  FSEL R100, R100, -INF , !P4 ;  /* 0xff80000064647808 */ /* 0x000fe40006000000 */
[----:B------:R-:W-:Y:S02]  /*a7c0*/  FSEL R99, R99, -INF , !P0 ;  /* 0xff80000063637808 */ /* 0x000fe40004000000 */
[----:B------:R-:W-:Y:S01]  /*a7d0*/  ISETP.GE.AND P4, PT, R39, R6, PT ;  /* 0x000000062700720c */ /* 0x000fe20003f86270 */
[----:B------:R-:W-:Y:S01]  /*a7e0*/  HMMA.16816.F32 R88, R16, R60, R88 ;  /* 0x0000003c1058723c */ /* 0x000fe20000001858 */
[----:B------:R-:W-:Y:S02]  /*a7f0*/  ISETP.GE.AND P0, PT, R34, R7, PT ;  /* 0x000000072200720c */ /* 0x000fe40003f06270 */
[----:B------:R-:W-:Y:S02]  /*a800*/  FSEL R102, R102, -INF , !P2 ;  /* 0xff80000066667808 */ /* 0x000fe40005000000 */
[----:B------:R-:W-:-:S02]  /*a810*/  IADD3 R35, R0, 0x48, RZ ;  /* 0x0000004800237810 */ /* 0x000fc40007ffe0ff */
[----:B------:R-:W-:Y:S01]  /*a820*/  IADD3 R30, R0, 0x59, RZ ;  /* 0x00000059001e7810 */ /* 0x000fe20007ffe0ff */
[C---:B------:R-:W-:Y:S01]  /*a830*/  HMMA.16816.F32 R76, R12.reuse, R70, R76 ;  /* 0x000000460c4c723c */ /* 0x040fe2000000184c */
[-C--:B------:R-:W-:Y:S02]  /*a840*/  ISETP.GE.AND P2, PT, R39, R7.reuse, PT ;  /* 0x000000072700720c */ /* 0x080fe40003f46270 */
[----:B------:R-:W-:Y:S02]  /*a850*/  FSEL R96, R96, -INF , !P4 ;  /* 0xff80000060607808 */ /* 0x000fe40006000000 */
[----:B------:R-:W-:Y:S02]  /*a860*/  FSEL R95, R95, -INF , !P0 ;  /* 0xff8000005f5f7808 */ /* 0x000fe40004000000 */
[----:B------:R-:W-:Y:S01]  /*a870*/  ISETP.GE.AND P4, PT, R35, R6, PT ;  /* 0x000000062300720c */ /* 0x000fe20003f86270 */
[----:B------:R-:W-:Y:S01]  /*a880*/  HMMA.16816.F32 R72, R12, R66, R72 ;  /* 0x000000420c48723c */ /* 0x000fe20000001848 */
[----:B------:R-:W-:-:S02]  /*a890*/  ISETP.GE.AND P0, PT, R30, R7, PT ;  /* 0x000000071e00720c */ /* 0x000fc40003f06270 */
[----:B------:R-:W-:Y:S02]  /*a8a0*/  FSEL R98, R98, -INF , !P2 ;  /* 0xff80000062627808 */ /* 0x000fe40005000000 */
[----:B------:R-:W-:Y:S01]  /*a8b0*/  IADD3 R31, R0, 0x58, RZ ;  /* 0x00000058001f7810 */ /* 0x000fe20007ffe0ff */
[----:B------:R-:W-:Y:S01]  /*a8c0*/  BAR.SYNC.DEFER_BLOCKING 0x0 ;  /* 0x0000000000007b1d */ /* 0x000fe20000010000 */
[----:B------:R-:W-:Y:S01]  /*a8d0*/  ISETP.GE.AND P2, PT, R35, R7, PT ;  /* 0x000000072300720c */ /* 0x000fe20003f46270 */
[----:B------:R-:W-:Y:S01]  /*a8e0*/  HMMA.16816.F32 R24, R24, R58, RZ ;  /* 0x0000003a1818723c */ /* 0x000fe200000018ff */
[----:B------:R-:W-:Y:S02]  /*a8f0*/  FSEL R218, R92, -INF , !P4 ;  /* 0xff8000005cda7808 */ /* 0x000fe40006000000 */
[----:B------:R-:W-:Y:S02]  /*a900*/  FSEL R122, R83, -INF , !P0 ;  /* 0xff800000537a7808 */ /* 0x000fe40004000000 */
[----:B------:R-:W-:-:S02]  /*a910*/  ISETP.GE.AND P4, PT, R31, R6, PT ;  /* 0x000000061f00720c */ /* 0x000fc40003f86270 */
[----:B------:R-:W-:Y:S02]  /*a920*/  ISETP.GE.AND P0, PT, R11, R6, PT ;  /* 0x000000060b00720c */ /* 0x000fe40003f06270 */
[----:B------:R-:W-:Y:S02]  /*a930*/  FSEL R94, R94, -INF , !P2 ;  /* 0xff8000005e5e7808 */ /* 0x000fe40005000000 */
[----:B------:R-:W-:Y:S02]  /*a940*/  ISETP.GE.AND P2, PT, R31, R7, PT ;  /* 0x000000071f00720c */ /* 0x000fe40003f46270 */
[----:B------:R-:W-:Y:S02]  /*a950*/  FSEL R236, R80, -INF , !P4 ;  /* 0xff80000050ec7808 */ /* 0x000fe40006000000 */
[----:B------:R-:W-:Y:S02]  /*a960*/  FSEL R83, R84, -INF , !P0 ;  /* 0xff80000054537808 */ /* 0x000fe40004000000 */
[----:B------:R-:W-:-:S02]  /*a970*/  ISETP.GE.AND P4, PT, R0, R8, PT ;  /* 0x000000080000720c */ /* 0x000fc40003f86270 */
[----:B------:R-:W-:Y:S02]  /*a980*/  ISETP.GE.AND P0, PT, R4, R7, PT ;  /* 0x000000070400720c */ /* 0x000fe40003f06270 */
[----:B------:R-:W-:Y:S02]  /*a990*/  FSEL R111, R82, -INF , !P2 ;  /* 0xff800000526f7808 */ /* 0x000fe40005000000 */
[----:B------:R-:W-:Y:S01]  /*a9a0*/  ISETP.GE.AND P2, PT, R0, R9, PT ;  /* 0x000000090000720c */ /* 0x000fe20003f46270 */
[----:B------:R-:W-:Y:S01]  /*a9b0*/  HMMA.16816.F32 R16, R16, R62, R24 ;  /* 0x0000003e1010723c */ /* 0x000fe20000001818 */
[----:B------:R-:W-:Y:S02]  /*a9c0*/  FSEL R109, R91, -INF , !P0 ;  /* 0xff8000005b6d7808 */ /* 0x000fe40004000000 */
[----:B------:R-:W-:Y:S02]  /*a9d0*/  FSEL R53, R232, -INF , !P4 ;  /* 0xff800000e8357808 */ /* 0x000fe40006000000 */
[----:B------:R-:W-:-:S02]  /*a9e0*/  ISETP.GE.AND P0, PT, R52, R8, PT ;  /* 0x000000083400720c */ /* 0x000fc40003f06270 */
[-C--:B------:R-:W-:Y:S02]  /*a9f0*/  ISETP.GE.AND P4, PT, R52, R9.reuse, PT ;  /* 0x000000093400720c */ /* 0x080fe40003f86270 */
[----:B------:R-:W-:Y:S02]  /*aa00*/  FSEL R55, R234, -INF , !P2 ;  /* 0xff800000ea377808 */ /* 0x000fe40005000000 */
[----:B------:R-:W-:Y:S02]  /*aa10*/  ISETP.GE.AND P2, PT, R51, R8, PT ;  /* 0x000000083300720c */ /* 0x000fe40003f46270 */
        /* <DEDUP_REMOVED lines=21> */
[CC--:B------:R-:W-:Y:S02]  /*ab70*/  ISETP.GE.AND P0, PT, R46.reuse, R8.reuse, PT ;  /* 0x000000082e00720c */ /* 0x0c0fe40003f06270 */
[----:B------:R-:W-:Y:S02]  /*ab80*/  ISETP.GE.AND P4, PT, R46, R9, PT ;  /* 0x000000092e00720c */ /* 0x000fe40003f86270 */
        /* <DEDUP_REMOVED lines=40> */
[----:B------:R-:W-:Y:S02]  /*ae10*/  ISETP.GE.AND P3, PT, R42, R6, PT ;  /* 0x000000062a00720c */ /* 0x000fe40003f66270 */
[-C--:B------:R-:W-:Y:S02]  /*ae20*/  ISETP.GE.AND P0, PT, R36, R9.reuse, PT ;  /* 0x000000092400720c */ /* 0x080fe40003f06270 */
[C---:B------:R-:W-:Y:S02]  /*ae30*/  ISETP.GE.AND P4, PT, R35.reuse, R8, PT ;  /* 0x000000082300720c */ /* 0x040fe40003f86270 */
[----:B------:R-:W-:Y:S02]  /*ae40*/  ISETP.GE.AND P2, PT, R35, R9, PT ;  /* 0x000000092300720c */ /* 0x000fe40003f46270 */
[----:B------:R-:W-:Y:S02]  /*ae50*/  FSEL R101, R101, -INF , !P3 ;  /* 0xff80000065657808 */ /* 0x000fe40005800000 */
[----:B------:R-:W-:-:S02]  /*ae60*/  FSEL R250, R203, -INF , !P0 ;  /* 0xff800000cbfa7808 */ /* 0x000fc40004000000 */
[----:B------:R-:W-:Y:S02]  /*ae70*/  FSEL R242, R112, -INF , !P4 ;  /* 0xff80000070f27808 */ /* 0x000fe40006000000 */
[----:B------:R-:W-:Y:S02]  /*ae80*/  FSEL R248, R114, -INF , !P2 ;  /* 0xff80000072f87808 */ /* 0x000fe40005000000 */
[----:B------:R-:W-:Y:S02]  /*ae90*/  ISETP.GE.AND P3, PT, R38, R6, PT ;  /* 0x000000062600720c */ /* 0x000fe40003f66270 */
[CC--:B------:R-:W-:Y:S01]  /*aea0*/  ISETP.GE.AND P0, PT, R34.reuse, R8.reuse, PT ;  /* 0x000000082200720c */ /* 0x0c0fe20003f06270 */
[----:B------:R-:W-:Y:S01]  /*aeb0*/  HMMA.16816.F32 R36, R20, R56, RZ ;  /* 0x000000381424723c */ /* 0x000fe200000018ff */
[----:B------:R-:W-:Y:S02]  /*aec0*/  ISETP.GE.AND P4, PT, R34, R9, PT ;  /* 0x000000092200720c */ /* 0x000fe40003f86270 */
[----:B------:R-:W-:-:S02]  /*aed0*/  ISETP.GE.AND P2, PT, R33, R8, PT ;  /* 0x000000082100720c */ /* 0x000fc40003f46270 */
[----:B------:R-:W-:Y:S02]  /*aee0*/  FSEL R97, R97, -INF , !P3 ;  /* 0xff80000061617808 */ /* 0x000fe40005800000 */
[----:B------:R-:W-:Y:S02]  /*aef0*/  FSEL R234, R113, -INF , !P0 ;  /* 0xff80000071ea7808 */ /* 0x000fe40004000000 */
[----:B------:R-:W-:Y:S02]  /*af00*/  FSEL R247, R115, -INF , !P4 ;  /* 0xff80000073f77808 */ /* 0x000fe40006000000 */
[----:B------:R-:W-:Y:S02]  /*af10*/  FSEL R232, R196, -INF , !P2 ;  /* 0xff800000c4e87808 */ /* 0x000fe40005000000 */
[----:B------:R-:W-:Y:S02]  /*af20*/  ISETP.GE.AND P3, PT, R34, R6, PT ;  /* 0x000000062200720c */ /* 0x000fe40003f66270 */
[----:B------:R-:W-:-:S02]  /*af30*/  ISETP.GE.AND P0, PT, R33, R9, PT ;  /* 0x000000092100720c */ /* 0x000fc40003f06270 */
[CC--:B------:R-:W-:Y:S02]  /*af40*/  ISETP.GE.AND P4, PT, R32.reuse, R8.reuse, PT ;  /* 0x000000082000720c */ /* 0x0c0fe40003f86270 */
[-C--:B------:R-:W-:Y:S02]  /*af50*/  ISETP.GE.AND P2, PT, R32, R9.reuse, PT ;  /* 0x000000092000720c */ /* 0x080fe40003f46270 */
[----:B------:R-:W-:Y:S01]  /*af60*/  HMMA.16816.F32 R32, R20, R58, RZ ;  /* 0x0000003a1420723c */ /* 0x000fe200000018ff */
        /* <DEDUP_REMOVED lines=8> */
[----:B------:R-:W-:Y:S02]  /*aff0*/  ISETP.GE.AND P0, PT, R28, R8, PT ;  /* 0x000000081c00720c */ /* 0x000fe40003f06270 */
[----:B------:R-:W-:Y:S02]  /*b000*/  FSEL R237, R81, -INF , !P3 ;  /* 0xff80000051ed7808 */ /* 0x000fe40005800000 */
[----:B------:R-:W-:Y:S02]  /*b010*/  FSEL R196, R193, -INF , !P0 ;  /* 0xff800000c1c47808 */ /* 0x000fe40004000000 */
[----:B------:R-:W-:-:S02]  /*b020*/  ISETP.GE.AND P0, PT, R11, R9, PT ;  /* 0x000000090b00720c */ /* 0x000fc40003f06270 */
[----:B------:R-:W-:Y:S01]  /*b030*/  ISETP.GE.AND P3, PT, R5, R6, PT ;  /* 0x000000060500720c */ /* 0x000fe20003f66270 */
[----:B------:R-:W-:Y:S01]  /*b040*/  HMMA.16816.F32 R12, R12, R62, R32 ;  /* 0x0000003e0c0c723c */ /* 0x000fe20000001820 */
[----:B------:R-:W-:Y:S02]  /*b050*/  FSEL R243, R199, -INF , !P2 ;  /* 0xff800000c7f37808 */ /* 0x000fe40005000000 */
[----:B------:R-:W-:Y:S02]  /*b060*/  FSEL R198, R74, -INF , !P0 ;  /* 0xff8000004ac67808 */ /* 0x000fe40004000000 */
[----:B------:R-:W-:Y:S02]  /*b070*/  FSEL R239, R88, -INF , !P3 ;  /* 0xff80000058ef7808 */ /* 0x000fe40005800000 */
[----:B------:R-:W-:Y:S02]  /*b080*/  FSEL R203, R197, -INF , !P4 ;  /* 0xff800000c5cb7808 */ /* 0x000fe40006000000 */
[----:B------:R-:W-:-:S02]  /*b090*/  ISETP.GE.AND P2, PT, R30, R8, PT ;  /* 0x000000081e00720c */ /* 0x000fc40003f46270 */
[----:B------:R-:W-:Y:S02]  /*b0a0*/  ISETP.GE.AND P0, PT, R5, R8, PT ;  /* 0x000000080500720c */ /* 0x000fe40003f06270 */
[----:B--2---:R-:W-:Y:S02]  /*b0b0*/  IADD3 R2, R0, 0x78, RZ ;  /* 0x0000007800027810 */ /* 0x004fe40007ffe0ff */
[----:B------:R-:W-:Y:S02]  /*b0c0*/  ISETP.GE.AND P3, PT, R10, R6, PT ;  /* 0x000000060a00720c */ /* 0x000fe40003f66270 */
[----:B------:R-:W-:Y:S02]  /*b0d0*/  ISETP.GE.AND P4, PT, R31, R9, PT ;  /* 0x000000091f00720c */ /* 0x000fe40003f86270 */
[----:B------:R-:W-:Y:S02]  /*b0e0*/  FSEL R200, R77, -INF , !P2 ;  /* 0xff8000004dc87808 */ /* 0x000fe40005000000 */
[----:B------:R-:W-:-:S02]  /*b0f0*/  FSEL R139, R20, -INF , !P0 ;  /* 0xff800000148b7808 */ /* 0x000fc40004000000 */
[----:B------:R-:W-:Y:S02]  /*b100*/  FSEL R235, R78, -INF , !P4 ;  /* 0xff8000004eeb7808 */ /* 0x000fe40006000000 */
[----:B------:R-:W-:Y:S02]  /*b110*/  FSEL R77, R85, -INF , !P3 ;  /* 0xff800000554d7808 */ /* 0x000fe40005800000 */
[-C--:B------:R-:W-:Y:S02]  /*b120*/  ISETP.GE.AND P0, PT, R2, R8.reuse, PT ;  /* 0x000000080200720c */ /* 0x080fe40003f06270 */
[C---:B------:R-:W-:Y:S02]  /*b130*/  ISETP.GE.AND P4, PT, R29.reuse, R8, PT ;  /* 0x000000081d00720c */ /* 0x040fe40003f86270 */
[-C--:B------:R-:W-:Y:S02]  /*b140*/  ISETP.GE.AND P2, PT, R29, R9.reuse, PT ;  /* 0x000000091d00720c */ /* 0x080fe40003f46270 */
[----:B------:R-:W-:-:S02]  /*b150*/  ISETP.GE.AND P3, PT, R28, R9, PT ;  /* 0x000000091c00720c */ /* 0x000fc40003f66270 */
[----:B------:R-:W-:Y:S02]  /*b160*/  FSEL R84, R12, -INF , !P0 ;  /* 0xff8000000c547808 */ /* 0x000fe40004000000 */
[----:B------:R-:W-:Y:S02]  /*b170*/  FSEL R197, R192, -INF , !P4 ;  /* 0xff800000c0c57808 */ /* 0x000fe40006000000 */
[----:B------:R-:W-:Y:S02]  /*b180*/  FSEL R201, R194, -INF , !P2 ;  /* 0xff800000c2c97808 */ /* 0x000fe40005000000 */
[----:B------:R-:W-:Y:S02]  /*b190*/  FSEL R199, R195, -INF , !P3 ;  /* 0xff800000c3c77808 */ /* 0x000fe40005800000 */
[----:B------:R-:W-:Y:S02]  /*b1a0*/  ISETP.GE.AND P0, PT, R2, R9, PT ;  /* 0x000000090200720c */ /* 0x000fe40003f06270 */
[----:B------:R-:W-:-:S02]  /*b1b0*/  ISETP.GE.AND P4, PT, R11, R7, PT ;  /* 0x000000070b00720c */ /* 0x000fc40003f86270 */
[-C--:B------:R-:W-:Y:S02]  /*b1c0*/  ISETP.GE.AND P2, PT, R11, R8.reuse, PT ;  /* 0x000000080b00720c */ /* 0x080fe40003f46270 */
[----:B------:R-:W-:Y:S02]  /*b1d0*/  ISETP.GE.AND P3, PT, R10, R8, PT ;  /* 0x000000080a00720c */ /* 0x000fe40003f66270 */
[----:B------:R-:W-:Y:S02]  /*b1e0*/  FSEL R178, R14, -INF , !P0 ;  /* 0xff8000000eb27808 */ /* 0x000fe40004000000 */
[----:B------:R-:W-:Y:S02]  /*b1f0*/  FSEL R80, R86, -INF , !P4 ;  /* 0xff80000056507808 */ /* 0x000fe40006000000 */
[----:B------:R-:W-:Y:S02]  /*b200*/  FSEL R193, R72, -INF , !P2 ;  /* 0xff80000048c17808 */ /* 0x000fe40005000000 */
[----:B------:R-:W-:-:S02]  /*b210*/  FSEL R192, R73, -INF , !P3 ;  /* 0xff80000049c07808 */ /* 0x000fc40005800000 */
[----:B------:R-:W-:Y:S02]  /*b220*/  PLOP3.LUT P0, PT, PT, PT, UP0, 0x80, 0x0 ;  /* 0x000000000000781c */ /* 0x000fe40003f0f008 */
[C---:B------:R-:W-:Y:S02]  /*b230*/  ISETP.GE.AND P4, PT, R10.reuse, R7, PT ;  /* 0x000000070a00720c */ /* 0x040fe40003f86270 */
[-C--:B------:R-:W-:Y:S02]  /*b240*/  ISETP.GE.AND P2, PT, R10, R9.reuse, PT ;  /* 0x000000090a00720c */ /* 0x080fe40003f46270 */
[----:B------:R-:W-:Y:S02]  /*b250*/  ISETP.GE.AND P3, PT, R5, R9, PT ;  /* 0x000000090500720c */ /* 0x000fe40003f66270 */
[----:B------:R-:W-:Y:S02]  /*b260*/  IADD3 R0, R0, 0x79, RZ ;  /* 0x0000007900007810 */ /* 0x000fe40007ffe0ff */
[----:B------:R-:W-:-:S02]  /*b270*/  FSEL R89, R89, -INF , !P5 ;  /* 0xff80000059597808 */ /* 0x000fc40006800000 */
[----:B------:R-:W-:Y:S02]  /*b280*/  FSEL R195, R75, -INF , !P2 ;  /* 0xff8000004bc37808 */ /* 0x000fe40005000000 */
[----:B------:R-:W-:Y:S02]  /*b290*/  FSEL R79, R87, -INF , !P4 ;  /* 0xff800000574f7808 */ /* 0x000fe40006000000 */
[----:B------:R-:W-:Y:S02]  /*b2a0*/  FSEL R194, R22, -INF , !P3 ;  /* 0xff80000016c27808 */ /* 0x000fe40005800000 */
[----:B------:R-:W-:Y:S02]  /*b2b0*/  ISETP.GE.AND P5, PT, R5, R7, PT ;  /* 0x000000070500720c */ /* 0x000fe40003fa6270 */
[C---:B------:R-:W-:Y:S02]  /*b2c0*/  ISETP.GE.AND P4, PT, R4.reuse, R8, PT ;  /* 0x000000080400720c */ /* 0x040fe40003f86270 */
[----:B------:R-:W-:-:S02]  /*b2d0*/  ISETP.GE.AND P2, PT, R4, R9, PT ;  /* 0x000000090400720c */ /* 0x000fc40003f46270 */
[----:B------:R-:W-:Y:S02]  /*b2e0*/  ISETP.GE.AND P3, PT, R0, R8, PT ;  /* 0x000000080000720c */ /* 0x000fe40003f66270 */
[----:B------:R-:W-:Y:S02]  /*b2f0*/  FSEL R120, R90, -INF , !P5 ;  /* 0xff8000005a787808 */ /* 0x000fe40006800000 */
[----:B------:R-:W-:Y:S02]  /*b300*/  FSEL R82, R21, -INF , !P4 ;  /* 0xff80000015527808 */ /* 0x000fe40006000000 */
[----:B------:R-:W-:Y:S02]  /*b310*/  FSEL R81, R13, -INF , !P3 ;  /* 0xff8000000d517808 */ /* 0x000fe40005800000 */
[----:B------:R-:W-:Y:S02]  /*b320*/  FSEL R179, R23, -INF , !P2 ;  /* 0xff80000017b37808 */ /* 0x000fe40005000000 */
[----:B------:R-:W-:-:S02]  /*b330*/  ISETP.GE.AND P6, PT, R2, R6, PT ;  /* 0x000000060200720c */ /* 0x000fc40003fc6270 */
        /* <DEDUP_REMOVED lines=8> */
[----:B------:R-:W-:Y:S01]  /*b3c0*/  FSEL R93, R19, -INF , !P3 ;  /* 0xff800000135d7808 */ /* 0x000fe20005800000 */
[----:B------:R-:W-:Y:S05]  /*b3d0*/  @!P0 BRA `(.L_x_188) ;  /* 0x000003a000008947 */ /* 0x000fea0003800000 */
[----:B------:R-:W2:Y:S04]  /*b3e0*/  LDL.64 R44, [R1+0x40] ;  /* 0x00004000012c7983 */ /* 0x000ea80000100a00 */
[----:B------:R-:W3:Y:S01]  /*b3f0*/  LDL.64 R46, [R1+0x38] ;  /* 0x00003800012e7983 */ /* 0x000ee20000100a00 */
[----:B------:R-:W-:Y:S01]  /*b400*/  UIADD3 UR31, UR30, -0x3, URZ ;  /* 0xfffffffd1e1f7890 */ /* 0x000fe2000fffe03f */
[----:B------:R-:W-:Y:S01]  /*b410*/  IMAD.MOV.U32 R13, RZ, RZ, c[0x0][0x198] ;  /* 0x00006600ff0d7624 */ /* 0x000fe200078e00ff */
[----:B------:R-:W-:Y:S01]  /*b420*/  ULDC.64 UR4, c[0x0][0x198] ;  /* 0x0000660000047ab9 */ /* 0x000fe20000000a00 */
[----:B------:R-:W-:Y:S01]  /*b430*/  @!P1 IMAD.MOV.U32 R12, RZ, RZ, c[0x0][0x19c] ;  /* 0x00006700ff0c9624 */ /* 0x000fe200078e00ff */
[----:B------:R-:W-:Y:S01]  /*b440*/  USHF.R.S32.HI UR29, URZ, 0x1f, UR31 ;  /* 0x0000001f3f1d7899 */ /* 0x000fe2000801141f */
[----:B------:R1:W-:Y:S01]  /*b450*/  @P1 STS [R217+0x2000], RZ ;  /* 0x002000ffd9001388 */ /* 0x0003e20000000800 */
[----:B------:R-:W-:Y:S01]  /*b460*/  UIMAD.WIDE.U32 UR34, UR31, UR4, URZ ;  /* 0x000000041f2272a5 */ /* 0x000fe2000f8e003f */
[----:B------:R-:W-:Y:S01]  /*b470*/  BSSY B0, `(.L_x_189) ;  /* 0x000002f000007945 */ /* 0x000fe20003800000 */
[----:B------:R-:W-:Y:S01]  /*b480*/  UIMAD UR29, UR29, UR4, URZ ;  /* 0x000000041d1d72a4 */ /* 0x000fe2000f8e023f */
[----:B------:R1:W-:Y:S03]  /*b490*/  @P1 STS [R217+0x2004], RZ ;  /* 0x002004ffd9001388 */ /* 0x0003e60000000800 */
[----:B------:R-:W-:Y:S01]  /*b4a0*/  UIMAD UR5, UR31, UR5, UR29 ;  /* 0x000000051f0572a4 */ /* 0x000fe2000f8e021d */
[----:B------:R-:W-:Y:S01]  /*b4b0*/  IMAD.U32 R4, RZ, RZ, UR34 ;  /* 0x00000022ff047e24 */ /* 0x000fe2000f8e00ff */
[----:B------:R1:W-:Y:S01]  /*b4c0*/  @P1 STS.64 [R217+0x2008], RZ ;  /* 0x002008ffd9001388 */ /* 0x0003e20000000a00 */
[----:B------:R-:W-:Y:S01]  /*b4d0*/  IMAD.U32 R5, RZ, RZ, UR34 ;  /* 0x00000022ff057e24 */ /* 0x000fe2000f8e00ff */
[----:B------:R-:W-:-:S06]  /*b4e0*/  UIADD3 UR5, UR35, UR5, URZ ;  /* 0x0000000523057290 */ /* 0x000fcc000fffe03f */
[----:B------:R-:W-:Y:S01]  /*b4f0*/  IMAD.U32 R2, RZ, RZ, UR5 ;  /* 0x00000005ff027e24 */ /* 0x000fe2000f8e00ff */
[----:B--2---:R-:W-:-:S04]  /*b500*/  LEA R4, P3, R4, R44, 0x7 ;  /* 0x0000002c04047211 */ /* 0x004fc800078638ff */
[C---:B------:R-:W-:Y:S02]  /*b510*/  @!P1 IADD3 R0, P2, R4.reuse, UR20, RZ ;  /* 0x0000001404009c10 */ /* 0x040fe4000ff5e0ff */
[----:B---3--:R-:W-:Y:S02]  /*b520*/  LEA.HI.X R5, R5, R47, R2, 0x7, P3 ;  /* 0x0000002f05057211 */ /* 0x008fe400018f3c02 */
[----:B------:R-:W-:Y:S02]  /*b530*/  @!P1 LEA R2, P3, R13, R4, 0x6 ;  /* 0x000000040d029211 */ /* 0x000fe400078630ff */
[----:B------:R-:W-:Y:S02]  /*b540*/  @!P1 LEA R10, P5, R4, c[0x0][0x168], 0x1 ;  /* 0x00005a00040a9a11 */ /* 0x000fe400078a08ff */
        /* <DEDUP_REMOVED lines=33> */
.L_x_190:
[----:B------:R-:W-:Y:S05]  /*b760*/  BSYNC B0 ;  /* 0x0000000000007941 */ /* 0x000fea0003800000 */
.L_x_189:
[----:B------:R-:W0:Y:S02]  /*b770*/  LDGDEPBAR ;  /* 0x00000000000079af */ /* 0x000e240000000000 */
.L_x_188:
[----:B-1----:R-:W2:Y:S04]  /*b780*/  LDL.LU R6, [R1+0x18] ;  /* 0x0000180001067983 */ /* 0x002ea80000300800 */
[----:B------:R-:W3:Y:S04]  /*b790*/  LDL.LU R7, [R1+0x24] ;  /* 0x0000240001077983 */ /* 0x000ee80000300800 */
[----:B------:R-:W4:Y:S04]  /*b7a0*/  LDL R5, [R1+0x60] ;  /* 0x0000600001057983 */ /* 0x000f280000100800 */
[----:B------:R-:W2:Y:S04]  /*b7b0*/  LDL R22, [R1+0x8] ;  /* 0x0000080001167983 */ /* 0x000ea80000100800 */
[----:B------:R-:W3:Y:S04]  /*b7c0*/  LDL R8, [R1+0x50] ;  /* 0x0000500001087983 */ /* 0x000ee80000100800 */
[----:B------:R1:W-:Y:S04]  /*b7d0*/  STL [R1+0x94], R217 ;  /* 0x000094d901007387 */ /* 0x0003e80000100800 */
[----:B------:R-:W-:Y:S04]  /*b7e0*/  STL [R1+0x90], R216 ;  /* 0x000090d801007387 */ /* 0x000fe80000100800 */
        /* <DEDUP_REMOVED lines=10> */
[----:B------:R-:W3:Y:S04]  /*b890*/  LDL R23, [R1] ;  /* 0x0000000001177983 */ /* 0x000ee80000100800 */
[----:B-1----:R-:W3:Y:S01]  /*b8a0*/  LDL.LU R217, [R1+0x4] ;  /* 0x0000040001d97983 */ /* 0x002ee20000300800 */
[----:B------:R-:W-:Y:S01]  /*b8b0*/  FMNMX.FTZ R0, R136, R53, !PT ;  /* 0x0000003588007209 */ /* 0x000fe20007810000 */
[----:B------:R-:W-:Y:S01]  /*b8c0*/  USHF.L.U32 UR4, UR28, 0x2, URZ ;  /* 0x000000021c047899 */ /* 0x000fe2000800063f */
[----:B------:R-:W1:Y:S01]  /*b8d0*/  LDC.U8 R88, c[0x0][0x2d8] ;  /* 0x0000b600ff587b82 */ /* 0x000e620000000000 */
[----:B------:R-:W-:Y:S01]  /*b8e0*/  IMAD.MOV.U32 R57, RZ, RZ, R129 ;  /* 0x000000ffff397224 */ /* 0x000fe200078e0081 */
[----:B------:R-:W-:Y:S01]  /*b8f0*/  FMNMX.FTZ R0, R52, R0, !PT ;  /* 0x0000000034007209 */ /* 0x000fe20007810000 */
[----:B------:R-:W-:Y:S01]  /*b900*/  IMAD.MOV.U32 R58, RZ, RZ, R111 ;  /* 0x000000ffff3a7224 */ /* 0x000fe200078e006f */
[----:B------:R-:W-:Y:S02]  /*b910*/  LDSM.16.MT88.4 R32, [R205+0x4000] ;  /* 0x00400000cd20783b */ /* 0x000fe40000004200 */
[----:B------:R-:W-:-:S04]  /*b920*/  FMNMX.FTZ R0, R51, R0, !PT ;  /* 0x0000000033007209 */ /* 0x000fc80007810000 */
[----:B------:R-:W-:-:S04]  /*b930*/  FMNMX.FTZ R0, R50, R0, !PT ;  /* 0x0000000032007209 */ /* 0x000fc80007810000 */
        /* <DEDUP_REMOVED lines=47> */
[----:B------:R-:W-:Y:S01]  /*bc30*/  FMNMX.FTZ R0, R235, R0, !PT ;  /* 0x00000000eb007209 */ /* 0x000fe20007810000 */
[----:B------:R-:W-:Y:S01]  /*bc40*/  IMAD.U32 R2, RZ, RZ, UR33 ;  /* 0x00000021ff027e24 */ /* 0x000fe2000f8e00ff */
[----:B------:R-:W-:Y:S02]  /*bc50*/  FMNMX.FTZ R4, R82, R4, !PT ;  /* 0x0000000452047209 */ /* 0x000fe40007810000 */
[----:B------:R-:W-:-:S02]  /*bc60*/  FMNMX.FTZ R0, R233, R0, !PT ;  /* 0x00000000e9007209 */ /* 0x000fc40007810000 */
[----:B------:R-:W-:Y:S01]  /*bc70*/  FMNMX.FTZ R4, R84, R4, !PT ;  /* 0x0000000454047209 */ /* 0x000fe20007810000 */
[----:B----4-:R-:W-:-:S05]  /*bc80*/  IMAD.WIDE.U32 R86, R5, -0x326172a9, RZ ;  /* 0xcd9e8d5705567825 */ /* 0x010fca00078e00ff */
[----:B--2---:R-:W-:Y:S01]  /*bc90*/  LOP3.LUT R5, R87, R22, RZ, 0x3c, !PT ;  /* 0x0000001657057212 */ /* 0x004fe200078e3cff */
[----:B---3--:R-:W-:-:S04]  /*bca0*/  IMAD.WIDE.U32 R74, R8, -0x2daee0ad, RZ ;  /* 0xd2511f53084a7825 */ /* 0x008fc800078e00ff */
[----:B------:R-:W-:-:S04]  /*bcb0*/  IMAD.WIDE.U32 R72, R5, -0x2daee0ad, RZ ;  /* 0xd2511f5305487825 */ /* 0x000fc800078e00ff */
[----:B------:R-:W-:Y:S01]  /*bcc0*/  IMAD.MOV.U32 R21, RZ, RZ, R6 ;  /* 0x000000ffff157224 */ /* 0x000fe200078e0006 */
[----:B------:R-:W-:Y:S02]  /*bcd0*/  LOP3.LUT R6, R75, UR4, R2, 0x96, !PT ;  /* 0x000000044b067c12 */ /* 0x000fe4000f8e9602 */
[----:B------:R-:W-:Y:S02]  /*bce0*/  FMNMX.FTZ R2, R201, R0, !PT ;  /* 0x00000000c9027209 */ /* 0x000fe40007810000 */
[----:B------:R-:W-:Y:S02]  /*bcf0*/  LOP3.LUT R5, R73, UR14, R74, 0x96, !PT ;  /* 0x0000000e49057c12 */ /* 0x000fe4000f8e964a */
[----:B------:R-:W-:Y:S02]  /*bd00*/  FMNMX.FTZ R0, R81, R4, !PT ;  /* 0x0000000451007209 */ /* 0x000fe40007810000 */
[----:B------:R-:W-:Y:S01]  /*bd10*/  FMNMX.FTZ R2, R199, R2, !PT ;  /* 0x00000002c7027209 */ /* 0x000fe20007810000 */
[----:B------:R-:W-:-:S02]  /*bd20*/  IMAD.WIDE.U32 R14, R6, -0x326172a9, RZ ;  /* 0xcd9e8d57060e7825 */ /* 0x000fc400078e00ff */
[----:B------:R-:W2:Y:S01]  /*bd30*/  SHFL.BFLY PT, R9, R0, 0x2, 0x1f ;  /* 0x0c401f0000097f89 */ /* 0x000ea200000e0000 */
[----:B------:R-:W-:Y:S01]  /*bd40*/  FMNMX.FTZ R2, R198, R2, !PT ;  /* 0x00000002c6027209 */ /* 0x000fe20007810000 */
[----:B------:R-:W-:Y:S01]  /*bd50*/  IMAD.WIDE.U32 R38, R5, -0x326172a9, RZ ;  /* 0xcd9e8d5705267825 */ /* 0x000fe200078e00ff */
[----:B------:R-:W-:Y:S02]  /*bd60*/  LOP3.LUT R4, R15, UR15, R86, 0x96, !PT ;  /* 0x0000000f0f047c12 */ /* 0x000fe4000f8e9656 */
[----:B------:R-:W-:Y:S02]  /*bd70*/  FMNMX.FTZ R2, R195, R2, !PT ;  /* 0x00000002c3027209 */ /* 0x000fe40007810000 */
[----:B------:R-:W-:Y:S01]  /*bd80*/  LOP3.LUT R6, R39, UR13, R14, 0x96, !PT ;  /* 0x0000000d27067c12 */ /* 0x000fe2000f8e960e */
[----:B------:R-:W-:Y:S01]  /*bd90*/  IMAD.MOV.U32 R20, RZ, RZ, R7 ;  /* 0x000000ffff147224 */ /* 0x000fe200078e0007 */
[----:B------:R-:W-:Y:S01]  /*bda0*/  FMNMX.FTZ R2, R194, R2, !PT ;  /* 0x00000002c2027209 */ /* 0x000fe20007810000 */
[----:B------:R-:W-:-:S04]  /*bdb0*/  IMAD.WIDE.U32 R4, R4, -0x2daee0ad, RZ ;  /* 0xd2511f5304047825 */ /* 0x000fc800078e00ff */
[----:B------:R-:W-:Y:S01]  /*bdc0*/  IMAD.WIDE.U32 R6, R6, -0x2daee0ad, RZ ;  /* 0xd2511f5306067825 */ /* 0x000fe200078e00ff */
[----:B------:R-:W-:-:S04]  /*bdd0*/  FMNMX.FTZ R8, R179, R2, !PT ;  /* 0x00000002b3087209 */ /* 0x000fc80007810000 */
[----:B------:R-:W-:Y:S02]  /*bde0*/  LOP3.LUT R2, R7, UR10, R4, 0x96, !PT ;  /* 0x0000000a07027c12 */ /* 0x000fe4000f8e9604 */
[----:B------:R-:W-:-:S03]  /*bdf0*/  FMNMX.FTZ R7, R178, R8, !PT ;  /* 0x00000008b2077209 */ /* 0x000fc60007810000 */
[----:B------:R-:W-:Y:S01]  /*be00*/  IMAD.WIDE.U32 R30, R2, -0x326172a9, RZ ;  /* 0xcd9e8d57021e7825 */ /* 0x000fe200078e00ff */
[----:B------:R-:W-:Y:S02]  /*be10*/  FMNMX.FTZ R2, R177, R7, !PT ;  /* 0x00000007b1027209 */ /* 0x000fe40007810000 */
[----:B------:R-:W-:Y:S02]  /*be20*/  LOP3.LUT R5, R5, UR12, R72, 0x96, !PT ;  /* 0x0000000c05057c12 */ /* 0x000fe4000f8e9648 */
[----:B--2---:R-:W-:Y:S01]  /*be30*/  FMNMX.FTZ R7, R0, R9, !PT ;  /* 0x0000000900077209 */ /* 0x004fe20007810000 */
[----:B------:R-:W2:Y:S02]  /*be40*/  SHFL.BFLY PT, R10, R2, 0x2, 0x1f ;  /* 0x0c401f00020a7f89 */ /* 0x000ea400000e0000 */
[----:B------:R-:W-:Y:S02]  /*be50*/  IMAD.WIDE.U32 R4, R5, -0x326172a9, RZ ;  /* 0xcd9e8d5705047825 */ /* 0x000fe400078e00ff */
[----:B------:R-:W3:Y:S03]  /*be60*/  SHFL.BFLY PT, R12, R7, 0x1, 0x1f ;  /* 0x0c201f00070c7f89 */ /* 0x000ee600000e0000 */
[----:B------:R-:W-:-:S02]  /*be70*/  LOP3.LUT R5, R5, UR11, R38, 0x96, !PT ;  /* 0x0000000b05057c12 */ /* 0x000fc4000f8e9626 */
[----:B------:R-:W-:-:S03]  /*be80*/  LOP3.LUT R0, R31, UR9, R4, 0x96, !PT ;  /* 0x000000091f007c12 */ /* 0x000fc6000f8e9604 */
[----:B------:R-:W-:-:S04]  /*be90*/  IMAD.WIDE.U32 R4, R5, -0x2daee0ad, RZ ;  /* 0xd2511f5305047825 */ /* 0x000fc800078e00ff */
[----:B------:R-:W-:Y:S01]  /*bea0*/  IMAD.WIDE.U32 R40, R0, -0x2daee0ad, RZ ;  /* 0xd2511f5300287825 */ /* 0x000fe200078e00ff */
[----:B------:R-:W-:Y:S02]  /*beb0*/  LOP3.LUT R0, R5, UR8, R6, 0x96, !PT ;  /* 0x0000000805007c12 */ /* 0x000fe4000f8e9606 */
[----:B------:R-:W-:Y:S02]  /*bec0*/  FMNMX.FTZ R6, R138, R188, !PT ;  /* 0x000000bc8a067209 */ /* 0x000fe40007810000 */
[----:B------:R-:W-:Y:S02]  /*bed0*/  LOP3.LUT R4, R41, UR6, R4, 0x96, !PT ;  /* 0x0000000629047c12 */ /* 0x000fe4000f8e9604 */
[----:B------:R-:W-:Y:S01]  /*bee0*/  FMNMX.FTZ R6, R189, R6, !PT ;  /* 0x00000006bd067209 */ /* 0x000fe20007810000 */
[----:B------:R-:W-:Y:S01]  /*bef0*/  IMAD.WIDE.U32 R26, R0, -0x326172a9, RZ ;  /* 0xcd9e8d57001a7825 */ /* 0x000fe200078e00ff */
[----:B--2---:R-:W-:-:S03]  /*bf00*/  FMNMX.FTZ R2, R2, R10, !PT ;  /* 0x0000000a02027209 */ /* 0x004fc60007810000 */
[----:B------:R-:W-:Y:S01]  /*bf10*/  IMAD.WIDE.U32 R4, R4, -0x326172a9, RZ ;  /* 0xcd9e8d5704047825 */ /* 0x000fe200078e00ff */
[----:B------:R-:W-:Y:S02]  /*bf20*/  FMNMX.FTZ R6, R65, R6, !PT ;  /* 0x0000000641067209 */ /* 0x000fe40007810000 */
[----:B---3--:R-:W-:Y:S02]  /*bf30*/  FMNMX.FTZ R87, R7, R12, !PT ;  /* 0x0000000c07577209 */ /* 0x008fe40007810000 */
[----:B------:R-:W-:Y:S01]  /*bf40*/  LOP3.LUT R0, R5, UR17, R26, 0x96, !PT ;  /* 0x0000001105007c12 */ /* 0x000fe2000f8e961a */
[----:B------:R-:W2:Y:S01]  /*bf50*/  SHFL.BFLY PT, R12, R2, 0x1, 0x1f ;  /* 0x0c201f00020c7f89 */ /* 0x000ea200000e0000 */
[----:B------:R-:W-:Y:S02]  /*bf60*/  LOP3.LUT R8, R4, 0xffff, RZ, 0xc0, !PT ;  /* 0x0000ffff04087812 */ /* 0x000fe400078ec0ff */
[----:B------:R-:W-:Y:S02]  /*bf70*/  FMNMX.FTZ R5, R68, R6, !PT ;  /* 0x0000000644057209 */ /* 0x000fe40007810000 */
[----:B------:R-:W-:-:S02]  /*bf80*/  FMNMX.FTZ R6, R137, R190, !PT ;  /* 0x000000be89067209 */ /* 0x000fc40007810000 */
[----:B------:R-:W-:Y:S02]  /*bf90*/  FMNMX.FTZ R5, R184, R5, !PT ;  /* 0x00000005b8057209 */ /* 0x000fe40007810000 */
[----:B------:R-:W-:Y:S02]  /*bfa0*/  LOP3.LUT R9, R4, 0xff, RZ, 0xc0, !PT ;  /* 0x000000ff04097812 */ /* 0x000fe400078ec0ff */
[--C-:B------:R-:W-:Y:S02]  /*bfb0*/  SHF.R.U32.HI R11, RZ, 0x10, R4.reuse ;  /* 0x00000010ff0b7819 */ /* 0x100fe40000011604 */
[----:B------:R-:W-:Y:S02]  /*bfc0*/  SHF.R.U32.HI R13, RZ, 0x18, R4 ;  /* 0x00000018ff0d7819 */ /* 0x000fe40000011604 */
[----:B------:R-:W-:Y:S02]  /*bfd0*/  SHF.R.U32.HI R4, RZ, 0x8, R8 ;  /* 0x00000008ff047819 */ /* 0x000fe40000011608 */
[----:B------:R-:W-:Y:S01]  /*bfe0*/  FMNMX.FTZ R5, R185, R5, !PT ;  /* 0x00000005b9057209 */ /* 0x000fe20007810000 */
[----:B------:R-:W-:Y:S01]  /*bff0*/  FMUL.FTZ R28, R87, c[0x0][0x23c] ;  /* 0x00008f00571c7a20 */ /* 0x000fe20000410000 */
[----:B------:R-:W-:-:S02]  /*c000*/  FMNMX.FTZ R6, R191, R6, !PT ;  /* 0x00000006bf067209 */ /* 0x000fc40007810000 */
[----:B------:R-:W-:Y:S02]  /*c010*/  FSETP.NEU.FTZ.AND P2, PT, R87, -INF , PT ;  /* 0xff8000005700780b */ /* 0x000fe40003f5d000 */
[----:B------:R-:W-:Y:S02]  /*c020*/  PRMT R16, R9, 0x5410, R4 ;  /* 0x0000541009107816 */ /* 0x000fe40000000004 */
[----:B------:R-:W-:Y:S02]  /*c030*/  FMNMX.FTZ R7, R105, R5, !PT ;  /* 0x0000000569077209 */ /* 0x000fe40007810000 */
[----:B------:R-:W-:Y:S02]  /*c040*/  LOP3.LUT R4, R0, 0xffff, RZ, 0xc0, !PT ;  /* 0x0000ffff00047812 */ /* 0x000fe400078ec0ff */
[----:B------:R-:W-:Y:S02]  /*c050*/  FMNMX.FTZ R9, R69, R6, !PT ;  /* 0x0000000645097209 */ /* 0x000fe40007810000 */
[----:B------:R-:W-:-:S02]  /*c060*/  FSEL R28, R28, RZ, P2 ;  /* 0x000000ff1c1c7208 */ /* 0x000fc40001000000 */
[----:B------:R-:W-:Y:S02]  /*c070*/  LOP3.LUT R5, R11, 0xff, RZ, 0xc0, !PT ;  /* 0x000000ff0b057812 */ /* 0x000fe400078ec0ff */
[----:B------:R-:W-:Y:S02]  /*c080*/  FMNMX.FTZ R7, R106, R7, !PT ;  /* 0x000000076a077209 */ /* 0x000fe40007810000 */
[----:B------:R-:W-:Y:S02]  /*c090*/  SHF.R.U32.HI R8, RZ, 0x8, R4 ;  /* 0x00000008ff087819 */ /* 0x000fe40000011604 */
[----:B------:R-:W-:Y:S01]  /*c0a0*/  FMNMX.FTZ R4, R104, R9, !PT ;  /* 0x0000000968047209 */ /* 0x000fe20007810000 */
[----:B------:R-:W-:Y:S01]  /*c0b0*/  FFMA.FTZ R6, R53, c[0x0][0x23c], -R28 ;  /* 0x00008f0035067a23 */ /* 0x000fe2000001081c */
[----:B------:R-:W-:Y:S02]  /*c0c0*/  PRMT R11, R5, 0x5410, R13 ;  /* 0x00005410050b7816 */ /* 0x000fe4000000000d */
[----:B------:R-:W-:-:S02]  /*c0d0*/  FMNMX.FTZ R5, R180, R7, !PT ;  /* 0x00000007b4057209 */ /* 0x000fc40007810000 */
[----:B------:R-:W-:Y:S01]  /*c0e0*/  FMNMX.FTZ R4, R186, R4, !PT ;  /* 0x00000004ba047209 */ /* 0x000fe20007810000 */
[----:B------:R3:W-:Y:S01]  /*c0f0*/  MUFU.EX2 R210, R6 ;  /* 0x0000000600d27308 */ /* 0x0007e20000000800 */
[----:B------:R-:W-:Y:S02]  /*c100*/  FMNMX.FTZ R5, R181, R5, !PT ;  /* 0x00000005b5057209 */ /* 0x000fe40007810000 */
[----:B--2---:R-:W-:Y:S01]  /*c110*/  FMNMX.FTZ R85, R2, R12, !PT ;  /* 0x0000000c02557209 */ /* 0x004fe20007810000 */
[--C-:B------:R-:W-:Y:S01]  /*c120*/  FFMA.FTZ R2, R51, c[0x0][0x23c], -R28.reuse ;  /* 0x00008f0033027a23 */ /* 0x100fe2000001081c */
[----:B------:R-:W-:Y:S02]  /*c130*/  FMNMX.FTZ R4, R187, R4, !PT ;  /* 0x00000004bb047209 */ /* 0x000fe40007810000 */
[----:B------:R-:W-:Y:S01]  /*c140*/  FMNMX.FTZ R5, R100, R5, !PT ;  /* 0x0000000564057209 */ /* 0x000fe20007810000 */
[----:B------:R2:W-:Y:S01]  /*c150*/  MUFU.EX2 R121, R2 ;  /* 0x0000000200797308 */ /* 0x0005e20000000800 */
[C---:B------:R-:W-:Y:S01]  /*c160*/  FMUL.FTZ R29, R85.reuse, c[0x0][0x23c] ;  /* 0x00008f00551d7a20 */ /* 0x040fe20000410000 */
[----:B------:R-:W-:Y:S01]  /*c170*/  FSETP.NEU.FTZ.AND P1, PT, R85, -INF , PT ;  /* 0xff8000005500780b */ /* 0x000fe20003f3d000 */
[----:B---3--:R-:W-:Y:S01]  /*c180*/  FFMA.FTZ R6, R52, c[0x0][0x23c], -R28 ;  /* 0x00008f0034067a23 */ /* 0x008fe2000001081c */
[----:B------:R-:W-:-:S04]  /*c190*/  FMNMX.FTZ R5, R101, R5, !PT ;  /* 0x0000000565057209 */ /* 0x000fc80007810000 */
[----:B------:R3:W-:Y:S01]  /*c1a0*/  MUFU.EX2 R208, R6 ;  /* 0x0000000600d07308 */ /* 0x0007e20000000800 */
[----:B------:R-:W-:Y:S02]  /*c1b0*/  LOP3.LUT R10, R0, 0xff, RZ, 0xc0, !PT ;  /* 0x000000ff000a7812 */ /* 0x000fe400078ec0ff */
[--C-:B--2---:R-:W-:Y:S02]  /*c1c0*/  SHF.R.U32.HI R2, RZ, 0x10, R0.reuse ;  /* 0x00000010ff027819 */ /* 0x104fe40000011600 */
[----:B------:R-:W-:Y:S02]  /*c1d0*/  SHF.R.U32.HI R7, RZ, 0x18, R0 ;  /* 0x00000018ff077819 */ /* 0x000fe40000011600 */
[----:B------:R-:W-:Y:S02]  /*c1e0*/  LOP3.LUT R0, R2, 0xff, RZ, 0xc0, !PT ;  /* 0x000000ff02007812 */ /* 0x000fe400078ec0ff */
[----:B------:R-:W-:Y:S02]  /*c1f0*/  FSEL R29, R29, RZ, P1 ;  /* 0x000000ff1d1d7208 */ /* 0x000fe40000800000 */
[----:B---3--:R-:W-:Y:S01]  /*c200*/  FMNMX.FTZ R6, R107, R4, !PT ;  /* 0x000000046b067209 */ /* 0x008fe20007810000 */
[----:B------:R-:W-:-:S03]  /*c210*/  FFMA.FTZ R4, R50, c[0x0][0x23c], -R28 ;  /* 0x00008f0032047a23 */ /* 0x000fc6000001081c */
[----:B------:R-:W-:Y:S01]  /*c220*/  FMNMX.FTZ R2, R108, R6, !PT ;  /* 0x000000066c027209 */ /* 0x000fe20007810000 */
[----:B------:R2:W3:Y:S01]  /*c230*/  MUFU.EX2 R129, R4 ;  /* 0x0000000400817308 */ /* 0x0004e20000000800 */
[----:B------:R-:W-:Y:S02]  /*c240*/  PRMT R10, R10, 0x5410, R8 ;  /* 0x000054100a0a7816 */ /* 0x000fe40000000008 */
[----:B------:R-:W-:Y:S02]  /*c250*/  FMNMX.FTZ R2, R182, R2, !PT ;  /* 0x00000002b6027209 */ /* 0x000fe40007810000 */
[----:B------:R-:W-:Y:S01]  /*c260*/  PRMT R8, R0, 0x5410, R7 ;  /* 0x0000541000087816 */ /* 0x000fe20000000007 */
[--C-:B------:R-:W-:Y:S01]  /*c270*/  FFMA.FTZ R0, R49, c[0x0][0x23c], -R29.reuse ;  /* 0x00008f0031007a23 */ /* 0x100fe2000001081d */
[----:B------:R-:W-:Y:S02]  /*c280*/  FMNMX.FTZ R2, R183, R2, !PT ;  /* 0x00000002b7027209 */ /* 0x000fe40007810000 */
[----:B--2---:R-:W-:Y:S01]  /*c290*/  FMNMX.FTZ R4, R133, R5, !PT ;  /* 0x0000000585047209 */ /* 0x004fe20007810000 */
[----:B------:R-:W-:-:S03]  /*c2a0*/  FFMA.FTZ R5, R54, c[0x0][0x23c], -R29 ;  /* 0x00008f0036057a23 */ /* 0x000fc6000001081d */
[----:B------:R-:W-:Y:S01]  /*c2b0*/  FMNMX.FTZ R4, R132, R4, !PT ;  /* 0x0000000484047209 */ /* 0x000fe20007810000 */
[----:B------:R2:W-:Y:S03]  /*c2c0*/  MUFU.EX2 R67, R5 ;  /* 0x0000000500437308 */ /* 0x0005e60000000800 */
[----:B------:R-:W-:Y:S02]  /*c2d0*/  FMNMX.FTZ R4, R96, R4, !PT ;  /* 0x0000000460047209 */ /* 0x000fe40007810000 */
[----:B------:R-:W-:-:S03]  /*c2e0*/  FMNMX.FTZ R2, R102, R2, !PT ;  /* 0x0000000266027209 */ /* 0x000fc60007810000 */
[----:B------:R4:W3:Y:S01]  /*c2f0*/  MUFU.EX2 R111, R0 ;  /* 0x00000000006f7308 */ /* 0x0008e20000000800 */
[----:B------:R-:W-:Y:S02]  /*c300*/  FSEL R6, R87, RZ, P2 ;  /* 0x000000ff57067208 */ /* 0x000fe40001000000 */
[----:B--2---:R-:W-:Y:S02]  /*c310*/  FSEL R5, R85, RZ, P1 ;  /* 0x000000ff55057208 */ /* 0x004fe40000800000 */
[----:B-1----:R-:W-:-:S03]  /*c320*/  PRMT R88, R88, 0x7054, R88 ;  /* 0x0000705458587816 */ /* 0x002fc60000000058 */
[----:B------:R-:W-:Y:S01]  /*c330*/  FADD.FTZ R5, R3, -R5 ;  /* 0x8000000503057221 */ /* 0x000fe20000010000 */
[----:B----4-:R-:W-:Y:S01]  /*c340*/  FMNMX.FTZ R0, R97, R4, !PT ;  /* 0x0000000461007209 */ /* 0x010fe20007810000 */
[--C-:B------:R-:W-:Y:S01]  /*c350*/  FFMA.FTZ R3, R55, c[0x0][0x23c], -R29.reuse ;  /* 0x00008f0037037a23 */ /* 0x100fe2000001081d */
[----:B------:R-:W-:Y:S02]  /*c360*/  FMNMX.FTZ R4, R103, R2, !PT ;  /* 0x0000000267047209 */ /* 0x000fe40007810000 */
[----:B------:R-:W-:Y:S01]  /*c370*/  FMNMX.FTZ R2, R238, R0, !PT ;  /* 0x00000000ee027209 */ /* 0x000fe20007810000 */
[----:B------:R1:W-:Y:S01]  /*c380*/  MUFU.EX2 R123, R3 ;  /* 0x00000003007b7308 */ /* 0x0003e20000000800 */
[----:B------:R-:W-:Y:S01]  /*c390*/  FADD.FTZ R7, R136, -R6 ;  /* 0x8000000688077221 */ /* 0x000fe20000010000 */
[----:B------:R-:W-:Y:S01]  /*c3a0*/  HSET2.LE.AND R6, R16, R88, PT ;  /* 0x0000005810067233 */ /* 0x000fe20003803000 */
[----:B---3--:R-:W-:Y:S01]  /*c3b0*/  F2FP.PACK_AB R0, R129, R121 ;  /* 0x000000798100723e */ /* 0x008fe200000000ff */
[----:B------:R-:W-:Y:S01]  /*c3c0*/  IMAD.MOV.U32 R112, RZ, RZ, R128 ;  /* 0x000000ffff707224 */ /* 0x000fe200078e0080 */
[----:B------:R-:W2:Y:S02]  /*c3d0*/  LDSM.16.MT88.4 R16, [R206+0x4000] ;  /* 0x00400000ce10783b */ /* 0x000ea40000004200 */
[----:B------:R-:W-:Y:S01]  /*c3e0*/  LOP3.LUT R6, R6, R0, RZ, 0xc0, !PT ;  /* 0x0000000006067212 */ /* 0x000fe200078ec0ff */
[----:B------:R-:W-:Y:S01]  /*c3f0*/  FFMA.FTZ R0, R64, c[0x0][0x23c], -R29 ;  /* 0x00008f0040007a23 */ /* 0x000fe2000001081d */
[----:B-1----:R-:W-:-:S02]  /*c400*/  FMNMX.FTZ R3, R240, R2, !PT ;  /* 0x00000002f0037209 */ /* 0x002fc40007810000 */
[----:B------:R-:W-:Y:S02]  /*c410*/  FMNMX.FTZ R2, R134, R4, !PT ;  /* 0x0000000486027209 */ /* 0x000fe40007810000 */
[----:B------:R-:W-:Y:S02]  /*c420*/  FMNMX.FTZ R3, R218, R3, !PT ;  /* 0x00000003da037209 */ /* 0x000fe40007810000 */
[----:B------:R-:W-:Y:S02]  /*c430*/  FMNMX.FTZ R2, R135, R2, !PT ;  /* 0x0000000287027209 */ /* 0x000fe40007810000 */
[----:B------:R-:W-:Y:S01]  /*c440*/  FMNMX.FTZ R4, R219, R3, !PT ;  /* 0x00000003db047209 */ /* 0x000fe20007810000 */
[----:B------:R1:W3:Y:S01]  /*c450*/  MUFU.EX2 R207, R0 ;  /* 0x0000000000cf7308 */ /* 0x0002e20000000800 */
[----:B------:R-:W-:Y:S01]  /*c460*/  FMNMX.FTZ R3, R98, R2, !PT ;  /* 0x0000000262037209 */ /* 0x000fe20007810000 */
[----:B------:R-:W-:Y:S01]  /*c470*/  FMUL.FTZ R7, R7, c[0x0][0x23c] ;  /* 0x00008f0007077a20 */ /* 0x000fe20000410000 */
[----:B------:R-:W-:-:S02]  /*c480*/  FMNMX.FTZ R4, R244, R4, !PT ;  /* 0x00000004f4047209 */ /* 0x000fc40007810000 */
[----:B------:R-:W-:Y:S02]  /*c490*/  F2FP.PACK_AB R2, R111, R67 ;  /* 0x000000436f02723e */ /* 0x000fe400000000ff */
[----:B------:R-:W-:Y:S01]  /*c4a0*/  FMNMX.FTZ R3, R99, R3, !PT ;  /* 0x0000000363037209 */ /* 0x000fe20007810000 */
[----:B------:R4:W2:Y:S01]  /*c4b0*/  MUFU.EX2 R176, R7 ;  /* 0x0000000700b07308 */ /* 0x0008a20000000800 */
[----:B------:R-:W-:Y:S01]  /*c4c0*/  FMNMX.FTZ R4, R246, R4, !PT ;  /* 0x00000004f6047209 */ /* 0x000fe20007810000 */
[----:B-1----:R-:W-:Y:S01]  /*c4d0*/  HSET2.LE.AND R0, R11, R88, PT ;  /* 0x000000580b007233 */ /* 0x002fe20003803000 */
[----:B------:R-:W-:-:S04]  /*c4e0*/  IMAD.MOV.U32 R56, RZ, RZ, R94 ;  /* 0x000000ffff387224 */ /* 0x000fc800078e005e */
[----:B----4-:R-:W-:Y:S02]  /*c4f0*/  LOP3.LUT R7, R0, R2, RZ, 0xc0, !PT ;  /* 0x0000000200077212 */ /* 0x010fe400078ec0ff */
[----:B------:R-:W-:Y:S01]  /*c500*/  FMNMX.FTZ R0, R112, R3, !PT ;  /* 0x0000000370007209 */ /* 0x000fe20007810000 */
[----:B------:R-:W-:Y:S01]  /*c510*/  FMUL.FTZ R3, R5, c[0x0][0x23c] ;  /* 0x00008f0005037a20 */ /* 0x000fe20000410000 */
[----:B------:R-:W-:Y:S02]  /*c520*/  FMNMX.FTZ R2, R236, R4, !PT ;  /* 0x00000004ec027209 */ /* 0x000fe40007810000 */
[----:B------:R-:W-:Y:S01]  /*c530*/  FMNMX.FTZ R4, R57, R0, !PT ;  /* 0x0000000039047209 */ /* 0x000fe20007810000 */
[----:B------:R1:W4:Y:S01]  /*c540*/  MUFU.EX2 R136, R3 ;  /* 0x0000000300887308 */ /* 0x0003220000000800 */
[----:B------:R-:W-:Y:S01]  /*c550*/  FMNMX.FTZ R2, R237, R2, !PT ;  /* 0x00000002ed027209 */ /* 0x000fe20007810000 */
[----:B------:R-:W-:Y:S01]  /*c560*/  IMAD.MOV.U32 R66, RZ, RZ, R95 ;  /* 0x000000ffff427224 */ /* 0x000fe200078e005f */
[----:B------:R-:W-:-:S02]  /*c570*/  HSET2.LE.AND R0, R10, R88, PT ;  /* 0x000000580a007233 */ /* 0x000fc40003803000 */
[----:B-1----:R-:W-:Y:S01]  /*c580*/  HSET2.LE.AND R3, R8, R88, PT ;  /* 0x0000005808037233 */ /* 0x002fe20003803000 */
[----:B------:R-:W-:Y:S02]  /*c590*/  FMNMX.FTZ R8, R56, R4, !PT ;  /* 0x0000000438087209 */ /* 0x000fe40007810000 */
[----:B------:R-:W-:Y:S02]  /*c5a0*/  FMNMX.FTZ R4, R249, R2, !PT ;  /* 0x00000002f9047209 */ /* 0x000fe40007810000 */
[----:B------:R-:W-:Y:S02]  /*c5b0*/  F2FP.PACK_AB R2, R208, R210 ;  /* 0x000000d2d002723e */ /* 0x000fe400000000ff */
[----:B------:R-:W-:Y:S02]  /*c5c0*/  FMNMX.FTZ R8, R66, R8, !PT ;  /* 0x0000000842087209 */ /* 0x000fe40007810000 */
[----:B------:R-:W-:Y:S02]  /*c5d0*/  FMNMX.FTZ R9, R252, R4, !PT ;  /* 0x00000004fc097209 */ /* 0x000fe40007810000 */
[----:B------:R-:W-:-:S02]  /*c5e0*/  LOP3.LUT R4, R0, R2, RZ, 0xc0, !PT ;  /* 0x0000000200047212 */ /* 0x000fc400078ec0ff */
[----:B------:R-:W-:Y:S02]  /*c5f0*/  FMNMX.FTZ R0, R130, R8, !PT ;  /* 0x0000000882007209 */ /* 0x000fe40007810000 */
[----:B---3--:R-:W-:Y:S02]  /*c600*/  F2FP.PACK_AB R5, R207, R123 ;  /* 0x0000007bcf05723e */ /* 0x008fe400000000ff */
[----:B------:R-:W-:Y:S01]  /*c610*/  FMNMX.FTZ R0, R131, R0, !PT ;  /* 0x0000000083007209 */ /* 0x000fe20007810000 */
[-C--:B--2---:R-:W-:Y:S01]  /*c620*/  FMUL.FTZ R144, R144, R176.reuse ;  /* 0x000000b090907220 */ /* 0x084fe20000410000 */
[----:B------:R-:W-:Y:S01]  /*c630*/  LOP3.LUT R5, R3, R5, RZ, 0xc0, !PT ;  /* 0x0000000503057212 */ /* 0x000fe200078ec0ff */
[----:B------:R-:W-:Y:S01]  /*c640*/  FMUL.FTZ R145, R145, R176 ;  /* 0x000000b091917220 */ /* 0x000fe20000410000 */
[----:B------:R-:W-:Y:S01]  /*c650*/  FMNMX.FTZ R0, R58, R0, !PT ;  /* 0x000000003a007209 */ /* 0x000fe20007810000 */
[-C--:B----4-:R-:W-:Y:S02]  /*c660*/  FMUL.FTZ R146, R146, R136.reuse ;  /* 0x0000008892927220 */ /* 0x090fe40000410000 */
[----:B------:R-:W-:Y:S01]  /*c670*/  FMUL.FTZ R147, R147, R136 ;  /* 0x0000008893937220 */ /* 0x000fe20000410000 */
[----:B------:R-:W-:-:S02]  /*c680*/  FMNMX.FTZ R0, R122, R0, !PT ;  /* 0x000000007a007209 */ /* 0x000fc40007810000 */
[----:B------:R-:W-:Y:S02]  /*c690*/  FMNMX.FTZ R3, R83, R9, !PT ;  /* 0x0000000953037209 */ /* 0x000fe40007810000 */
[----:B------:R-:W-:Y:S02]  /*c6a0*/  FMNMX.FTZ R0, R217, R0, !PT ;  /* 0x00000000d9007209 */ /* 0x000fe40007810000 */
[----:B------:R-:W-:Y:S01]  /*c6b0*/  HMMA.16816.F32 R44, R4, R32, R144 ;  /* 0x00000020042c723c */ /* 0x000fe20000001890 */
[----:B------:R-:W-:-:S06]  /*c6c0*/  FMNMX.FTZ R3, R77, R3, !PT ;  /* 0x000000034d037209 */ /* 0x000fcc0007810000 */
[----:B------:R-:W-:-:S04]  /*c6d0*/  MOV R147, R110 ;  /* 0x0000006e00937202 */ /* 0x000fc80000000f00 */
[----:B------:R-:W-:Y:S02]  /*c6e0*/  FMNMX.FTZ R2, R147, R0, !PT ;  /* 0x0000000093027209 */ /* 0x000fe40007810000 */
[----:B------:R-:W-:Y:S02]  /*c6f0*/  FMNMX.FTZ R3, R239, R3, !PT ;  /* 0x00000003ef037209 */ /* 0x000fe40007810000 */
[----:B------:R-:W-:Y:S02]  /*c700*/  FMNMX.FTZ R2, R80, R2, !PT ;  /* 0x0000000250027209 */ /* 0x000fe40007810000 */
[----:B------:R-:W-:Y:S02]  /*c710*/  FMNMX.FTZ R3, R89, R3, !PT ;  /* 0x0000000359037209 */ /* 0x000fe40007810000 */
[----:B------:R-:W-:Y:S01]  /*c720*/  FMNMX.FTZ R2, R79, R2, !PT ;  /* 0x000000024f027209 */ /* 0x000fe20007810000 */
[----:B------:R-:W-:Y:S01]  /*c730*/  IMAD.WIDE.U32 R94, R23, -0x326172a9, RZ ;  /* 0xcd9e8d57175e7825 */ /* 0x000fe200078e00ff */
[----:B------:R-:W-:-:S02]  /*c740*/  FMNMX.FTZ R3, R78, R3, !PT ;  /* 0x000000034e037209 */ /* 0x000fc40007810000 */
[----:B------:R-:W-:Y:S01]  /*c750*/  FMNMX.FTZ R2, R120, R2, !PT ;  /* 0x0000000278027209 */ /* 0x000fe20007810000 */
[-C--:B------:R-:W-:Y:S02]  /*c760*/  FMUL.FTZ R148, R148, R176.reuse ;  /* 0x000000b094947220 */ /* 0x080fe40000410000 */
[----:B------:R-:W-:Y:S02]  /*c770*/  FMUL.FTZ R149, R149, R176 ;  /* 0x000000b095957220 */ /* 0x000fe40000410000 */
[-C--:B------:R-:W-:Y:S02]  /*c780*/  FMUL.FTZ R150, R150, R136.reuse ;  /* 0x0000008896967220 */ /* 0x080fe40000410000 */
[----:B------:R-:W-:Y:S02]  /*c790*/  FMUL.FTZ R151, R151, R136 ;  /* 0x0000008897977220 */ /* 0x000fe40000410000 */
[-C--:B------:R-:W-:Y:S02]  /*c7a0*/  FMUL.FTZ R160, R160, R176.reuse ;  /* 0x000000b0a0a07220 */ /* 0x080fe40000410000 */
[----:B------:R-:W-:-:S02]  /*c7b0*/  FMUL.FTZ R161, R161, R176 ;  /* 0x000000b0a1a17220 */ /* 0x000fc40000410000 */
[-C--:B------:R-:W-:Y:S02]  /*c7c0*/  FMUL.FTZ R162, R162, R136.reuse ;  /* 0x00000088a2a27220 */ /* 0x080fe40000410000 */
[----:B------:R-:W-:Y:S02]  /*c7d0*/  FMUL.FTZ R163, R163, R136 ;  /* 0x00000088a3a37220 */ /* 0x000fe40000410000 */
[-C--:B------:R-:W-:Y:S02]  /*c7e0*/  FMUL.FTZ R164, R164, R176.reuse ;  /* 0x000000b0a4a47220 */ /* 0x080fe40000410000 */
[----:B------:R-:W-:Y:S02]  /*c7f0*/  FMUL.FTZ R165, R165, R176 ;  /* 0x000000b0a5a57220 */ /* 0x000fe40000410000 */
[-C--:B------:R-:W-:Y:S02]  /*c800*/  FMUL.FTZ R166, R166, R136.reuse ;  /* 0x00000088a6a67220 */ /* 0x080fe40000410000 */
[----:B------:R-:W-:Y:S01]  /*c810*/  FMUL.FTZ R167, R167, R136 ;  /* 0x00000088a7a77220 */ /* 0x000fe20000410000 */
[----:B------:R-:W-:-:S02]  /*c820*/  FMNMX.FTZ R0, R76, R3, !PT ;  /* 0x000000034c007209 */ /* 0x000fc40007810000 */
[----:B------:R-:W-:Y:S02]  /*c830*/  FMNMX.FTZ R2, R109, R2, !PT ;  /* 0x000000026d027209 */ /* 0x000fe40007810000 */
[----:B------:R-:W-:Y:S01]  /*c840*/  LOP3.LUT R3, R95, R22, RZ, 0x3c, !PT ;  /* 0x000000165f037212 */ /* 0x000fe200078e3cff */
[----:B------:R-:W-:Y:S01]  /*c850*/  HMMA.16816.F32 R148, R4, R34, R148 ;  /* 0x000000220494723c */ /* 0x000fe20000001894 */
[----:B------:R-:W-:-:S03]  /*c860*/  FMNMX.FTZ R2, R92, R2, !PT ;  /* 0x000000025c027209 */ /* 0x000fc60007810000 */
[----:B------:R-:W-:-:S04]  /*c870*/  IMAD.WIDE.U32 R48, R3, -0x2daee0ad, RZ ;  /* 0xd2511f5303307825 */ /* 0x000fc800078e00ff */
[----:B------:R-:W-:Y:S01]  /*c880*/  HMMA.16816.F32 R60, R4, R16, R160 ;  /* 0x00000010043c723c */ /* 0x000fe200000018a0 */
[----:B------:R-:W-:-:S07]  /*c890*/  LOP3.LUT R3, R49, UR14, R74, 0x96, !PT ;  /* 0x0000000e31037c12 */ /* 0x000fce000f8e964a */
[----:B------:R-:W-:Y:S01]  /*c8a0*/  HMMA.16816.F32 R52, R4, R18, R164 ;  /* 0x000000120434723c */ /* 0x000fe200000018a4 */
[----:B------:R-:W1:Y:S06]  /*c8b0*/  SHFL.BFLY PT, R7, R0, 0x2, 0x1f ;  /* 0x0c401f0000077f89 */ /* 0x000e6c00000e0000 */
[----:B------:R-:W-:Y:S01]  /*c8c0*/  FMNMX.FTZ R6, R93, R2, !PT ;  /* 0x000000025d067209 */ /* 0x000fe20007810000 */
[----:B------:R-:W-:-:S04]  /*c8d0*/  IMAD.WIDE.U32 R36, R3, -0x326172a9, RZ ;  /* 0xcd9e8d5703247825 */ /* 0x000fc800078e00ff */
[----:B------:R-:W2:Y:S01]  /*c8e0*/  SHFL.BFLY PT, R8, R6, 0x2, 0x1f ;  /* 0x0c401f0006087f89 */ /* 0x000ea200000e0000 */
[----:B------:R-:W-:Y:S02]  /*c8f0*/  LOP3.LUT R2, R15, UR15, R94, 0x96, !PT ;  /* 0x0000000f0f027c12 */ /* 0x000fe4000f8e965e */
[----:B------:R-:W-:-:S03]  /*c900*/  LOP3.LUT R4, R37, UR13, R14, 0x96, !PT ;  /* 0x0000000d25047c12 */ /* 0x000fc6000f8e960e */
[----:B------:R-:W-:-:S04]  /*c910*/  IMAD.WIDE.U32 R2, R2, -0x2daee0ad, RZ ;  /* 0xd2511f5302027825 */ /* 0x000fc800078e00ff */
[----:B------:R-:W-:Y:S01]  /*c920*/  IMAD.WIDE.U32 R4, R4, -0x2daee0ad, RZ ;  /* 0xd2511f5304047825 */ /* 0x000fe200078e00ff */
[----:B-1----:R-:W-:-:S04]  /*c930*/  FMNMX.FTZ R7, R0, R7, !PT ;  /* 0x0000000700077209 */ /* 0x002fc80007810000 */
[----:B------:R-:W-:Y:S02]  /*c940*/  LOP3.LUT R0, R5, UR10, R2, 0x96, !PT ;  /* 0x0000000a05007c12 */ /* 0x000fe4000f8e9602 */
[----:B------:R-:W-:Y:S01]  /*c950*/  LOP3.LUT R3, R3, UR12, R48, 0x96, !PT ;  /* 0x0000000c03037c12 */ /* 0x000fe2000f8e9630 */
[----:B------:R-:W1:Y:S02]  /*c960*/  SHFL.BFLY PT, R9, R7, 0x1, 0x1f ;  /* 0x0c201f0007097f89 */ /* 0x000e6400000e0000 */
[----:B------:R-:W-:Y:S01]  /*c970*/  IMAD.WIDE.U32 R24, R0, -0x326172a9, RZ ;  /* 0xcd9e8d5700187825 */ /* 0x000fe200078e00ff */
[----:B--2---:R-:W-:-:S03]  /*c980*/  FMNMX.FTZ R0, R6, R8, !PT ;  /* 0x0000000806007209 */ /* 0x004fc60007810000 */
[----:B------:R-:W-:Y:S02]  /*c990*/  IMAD.WIDE.U32 R2, R3, -0x326172a9, RZ ;  /* 0xcd9e8d5703027825 */ /* 0x000fe400078e00ff */
[----:B------:R-:W2:Y:S03]  /*c9a0*/  SHFL.BFLY PT, R8, R0, 0x1, 0x1f ;  /* 0x0c201f0000087f89 */ /* 0x000ea600000e0000 */
[----:B------:R-:W-:Y:S02]  /*c9b0*/  LOP3.LUT R3, R3, UR11, R36, 0x96, !PT ;  /* 0x0000000b03037c12 */ /* 0x000fe4000f8e9624 */
[----:B------:R-:W-:Y:S01]  /*c9c0*/  LOP3.LUT R5, R25, UR9, R2, 0x96, !PT ;  /* 0x0000000919057c12 */ /* 0x000fe2000f8e9602 */
[----:B------:R-:W-:Y:S02]  /*c9d0*/  IMAD.MOV.U32 R42, RZ, RZ, R21 ;  /* 0x000000ffff2a7224 */ /* 0x000fe400078e0015 */
[----:B------:R-:W-:-:S02]  /*c9e0*/  IMAD.MOV.U32 R43, RZ, RZ, R20 ;  /* 0x000000ffff2b7224 */ /* 0x000fc400078e0014 */
[----:B------:R-:W-:-:S04]  /*c9f0*/  IMAD.WIDE.U32 R2, R3, -0x2daee0ad, RZ ;  /* 0xd2511f5303027825 */ /* 0x000fc800078e00ff */
[----:B------:R-:W-:Y:S01]  /*ca00*/  IMAD.WIDE.U32 R20, R5, -0x2daee0ad, RZ ;  /* 0xd2511f5305147825 */ /* 0x000fe200078e00ff */
[----:B------:R-:W-:-:S04]  /*ca10*/  LOP3.LUT R10, R3, UR8, R4, 0x96, !PT ;  /* 0x00000008030a7c12 */ /* 0x000fc8000f8e9604 */
[----:B------:R-:W-:Y:S02]  /*ca20*/  LOP3.LUT R2, R21, UR6, R2, 0x96, !PT ;  /* 0x0000000615027c12 */ /* 0x000fe4000f8e9602 */
[----:B-1----:R-:W-:-:S03]  /*ca30*/  FMNMX.FTZ R50, R7, R9, !PT ;  /* 0x0000000907327209 */ /* 0x002fc60007810000 */
[----:B------:R-:W-:Y:S01]  /*ca40*/  IMAD.WIDE.U32 R2, R2, -0x326172a9, RZ ;  /* 0xcd9e8d5702027825 */ /* 0x000fe200078e00ff */
[----:B--2---:R-:W-:-:S04]  /*ca50*/  FMNMX.FTZ R49, R0, R8, !PT ;  /* 0x0000000800317209 */ /* 0x004fc80007810000 */
[----:B------:R-:W-:Y:S01]  /*ca60*/  LOP3.LUT R4, R2, 0xffff, RZ, 0xc0, !PT ;  /* 0x0000ffff02047812 */ /* 0x000fe200078ec0ff */
[C---:B------:R-:W-:Y:S01]  /*ca70*/  FMUL.FTZ R6, R50.reuse, c[0x0][0x23c] ;  /* 0x00008f0032067a20 */ /* 0x040fe20000410000 */
[----:B------:R-:W-:Y:S02]  /*ca80*/  SHF.R.U32.HI R0, RZ, 0x10, R2 ;  /* 0x00000010ff007819 */ /* 0x000fe40000011602 */
[----:B------:R-:W-:Y:S02]  /*ca90*/  FSETP.NEU.FTZ.AND P2, PT, R50, -INF , PT ;  /* 0xff8000003200780b */ /* 0x000fe40003f5d000 */
[----:B------:R-:W-:Y:S01]  /*caa0*/  SHF.R.U32.HI R5, RZ, 0x8, R4 ;  /* 0x00000008ff057819 */ /* 0x000fe20000011604 */
[----:B------:R-:W-:Y:S01]  /*cab0*/  IMAD.WIDE.U32 R10, R10, -0x326172a9, RZ ;  /* 0xcd9e8d570a0a7825 */ /* 0x000fe200078e00ff */
[----:B------:R-:W-:Y:S02]  /*cac0*/  LOP3.LUT R4, R2, 0xff, RZ, 0xc0, !PT ;  /* 0x000000ff02047812 */ /* 0x000fe400078ec0ff */
[----:B------:R-:W-:-:S02]  /*cad0*/  LOP3.LUT R0, R0, 0xff, RZ, 0xc0, !PT ;  /* 0x000000ff00007812 */ /* 0x000fc400078ec0ff */
[----:B------:R-:W-:Y:S02]  /*cae0*/  SHF.R.U32.HI R2, RZ, 0x18, R2 ;  /* 0x00000018ff027819 */ /* 0x000fe40000011602 */
[----:B------:R-:W-:Y:S02]  /*caf0*/  FSEL R22, R6, RZ, P2 ;  /* 0x000000ff06167208 */ /* 0x000fe40001000000 */
[----:B------:R-:W-:Y:S01]  /*cb00*/  PRMT R7, R0, 0x5410, R2 ;  /* 0x0000541000077816 */ /* 0x000fe20000000002 */
[----:B------:R-:W-:Y:S01]  /*cb10*/  FMUL.FTZ R0, R49, c[0x0][0x23c] ;  /* 0x00008f0031007a20 */ /* 0x000fe20000410000 */
[----:B------:R-:W-:Y:S01]  /*cb20*/  PRMT R6, R4, 0x5410, R5 ;  /* 0x0000541004067816 */ /* 0x000fe20000000005 */
[----:B------:R-:W-:Y:S01]  /*cb30*/  FFMA.FTZ R4, R188, c[0x0][0x23c], -R22 ;  /* 0x00008f00bc047a23 */ /* 0x000fe20000010816 */
[----:B------:R-:W-:Y:S01]  /*cb40*/  LOP3.LUT R2, R3, UR17, R10, 0x96, !PT ;  /* 0x0000001103027c12 */ /* 0x000fe2000f8e960a */
[----:B------:R-:W-:Y:S01]  /*cb50*/  FFMA.FTZ R3, R65, c[0x0][0x23c], -R22 ;  /* 0x00008f0041037a23 */ /* 0x000fe20000010816 */
[----:B------:R-:W-:Y:S01]  /*cb60*/  FSETP.NEU.FTZ.AND P1, PT, R49, -INF , PT ;  /* 0xff8000003100780b */ /* 0x000fe20003f3d000 */
[----:B------:R1:W-:Y:S03]  /*cb70*/  MUFU.EX2 R73, R4 ;  /* 0x0000000400497308 */ /* 0x0003e60000000800 */
[----:B------:R-:W-:-:S02]  /*cb80*/  FSEL R23, R0, RZ, P1 ;  /* 0x000000ff00177208 */ /* 0x000fc40000800000 */
[----:B------:R-:W-:-:S03]  /*cb90*/  LOP3.LUT R0, R2, 0xffff, RZ, 0xc0, !PT ;  /* 0x0000ffff02007812 */ /* 0x000fc600078ec0ff */
[----:B------:R2:W-:Y:S01]  /*cba0*/  MUFU.EX2 R204, R3 ;  /* 0x0000000300cc7308 */ /* 0x0005e20000000800 */
[----:B-1----:R-:W-:-:S07]  /*cbb0*/  FFMA.FTZ R4, R189, c[0x0][0x23c], -R22 ;  /* 0x00008f00bd047a23 */ /* 0x002fce0000010816 */
[----:B------:R1:W-:Y:S01]  /*cbc0*/  MUFU.EX2 R188, R4 ;  /* 0x0000000400bc7308 */ /* 0x0003e20000000800 */
[----:B--2---:R-:W-:-:S07]  /*cbd0*/  FFMA.FTZ R3, R68, c[0x0][0x23c], -R22 ;  /* 0x00008f0044037a23 */ /* 0x004fce0000010816 */
[----:B------:R2:W3:Y:S01]  /*cbe0*/  MUFU.EX2 R145, R3 ;  /* 0x0000000300917308 */ /* 0x0004e20000000800 */
[----:B-1----:R-:W-:-:S07]  /*cbf0*/  FFMA.FTZ R4, R190, c[0x0][0x23c], -R23 ;  /* 0x00008f00be047a23 */ /* 0x002fce0000010817 */
[----:B------:R1:W-:Y:S01]  /*cc00*/  MUFU.EX2 R211, R4 ;  /* 0x0000000400d37308 */ /* 0x0003e20000000800 */
[----:B--2---:R-:W-:Y:S02]  /*cc10*/  SHF.R.U32.HI R3, RZ, 0x8, R0 ;  /* 0x00000008ff037819 */ /* 0x004fe40000011600 */
[----:B------:R-:W-:-:S04]  /*cc20*/  LOP3.LUT R0, R2, 0xff, RZ, 0xc0, !PT ;  /* 0x000000ff02007812 */ /* 0x000fc800078ec0ff */
[----:B-1----:R-:W-:Y:S01]  /*cc30*/  PRMT R4, R0, 0x5410, R3 ;  /* 0x0000541000047816 */ /* 0x002fe20000000003 */
[--C-:B------:R-:W-:Y:S01]  /*cc40*/  FFMA.FTZ R0, R69, c[0x0][0x23c], -R23.reuse ;  /* 0x00008f0045007a23 */ /* 0x100fe20000010817 */
[--C-:B------:R-:W-:Y:S02]  /*cc50*/  SHF.R.U32.HI R3, RZ, 0x10, R2.reuse ;  /* 0x00000010ff037819 */ /* 0x100fe40000011602 */
[----:B------:R-:W-:Y:S01]  /*cc60*/  SHF.R.U32.HI R2, RZ, 0x18, R2 ;  /* 0x00000018ff027819 */ /* 0x000fe20000011602 */
[----:B------:R1:W-:Y:S02]  /*cc70*/  MUFU.EX2 R216, R0 ;  /* 0x0000000000d87308 */ /* 0x0003e40000000800 */
[----:B-1----:R-:W-:Y:S01]  /*cc80*/  LOP3.LUT R0, R3, 0xff, RZ, 0xc0, !PT ;  /* 0x000000ff03007812 */ /* 0x002fe200078ec0ff */
[----:B------:R-:W-:-:S03]  /*cc90*/  FFMA.FTZ R3, R104, c[0x0][0x23c], -R23 ;  /* 0x00008f0068037a23 */ /* 0x000fc60000010817 */
[----:B------:R-:W-:Y:S02]  /*cca0*/  PRMT R5, R0, 0x5410, R2 ;  /* 0x0000541000057816 */ /* 0x000fe40000000002 */
[----:B------:R1:W2:Y:S01]  /*ccb0*/  MUFU.EX2 R144, R3 ;  /* 0x0000000300907308 */ /* 0x0002a20000000800 */
[----:B------:R-:W-:Y:S01]  /*ccc0*/  FSEL R2, R50, RZ, P2 ;  /* 0x000000ff32027208 */ /* 0x000fe20001000000 */
[----:B------:R-:W-:-:S04]  /*ccd0*/  FFMA.FTZ R0, R191, c[0x0][0x23c], -R23 ;  /* 0x00008f00bf007a23 */ /* 0x000fc80000010817 */
[----:B------:R-:W-:Y:S02]  /*cce0*/  FADD.FTZ R2, R138, -R2 ;  /* 0x800000028a027221 */ /* 0x000fe40000010000 */
[----:B------:R4:W2:Y:S02]  /*ccf0*/  MUFU.EX2 R138, R0 ;  /* 0x00000000008a7308 */ /* 0x0008a40000000800 */
[----:B------:R-:W-:Y:S01]  /*cd00*/  FMUL.FTZ R8, R2, c[0x0][0x23c] ;  /* 0x00008f0002087a20 */ /* 0x000fe20000410000 */
[----:B---3--:R-:W-:Y:S02]  /*cd10*/  F2FP.PACK_AB R2, R145, R204 ;  /* 0x000000cc9102723e */ /* 0x008fe400000000ff */
[----:B-1----:R-:W-:Y:S01]  /*cd20*/  FSEL R3, R49, RZ, P1 ;  /* 0x000000ff31037208 */ /* 0x002fe20000800000 */
[----:B----4-:R-:W-:-:S04]  /*cd30*/  HSET2.LE.AND R0, R6, R88, PT ;  /* 0x0000005806007233 */ /* 0x010fc80003803000 */
[----:B------:R-:W-:Y:S01]  /*cd40*/  FADD.FTZ R3, R137, -R3 ;  /* 0x8000000389037221 */ /* 0x000fe20000010000 */
[----:B------:R-:W-:Y:S01]  /*cd50*/  LOP3.LUT R6, R0, R2, RZ, 0xc0, !PT ;  /* 0x0000000200067212 */ /* 0x000fe200078ec0ff */
[----:B------:R-:W-:Y:S01]  /*cd60*/  HSET2.LE.AND R0, R7, R88, PT ;  /* 0x0000005807007233 */ /* 0x000fe20003803000 */
[----:B--2---:R-:W-:Y:S01]  /*cd70*/  F2FP.PACK_AB R2, R144, R216 ;  /* 0x000000d89002723e */ /* 0x004fe200000000ff */
[----:B------:R-:W-:-:S03]  /*cd80*/  FMUL.FTZ R3, R3, c[0x0][0x23c] ;  /* 0x00008f0003037a20 */ /* 0x000fc60000410000 */
[----:B------:R-:W-:Y:S01]  /*cd90*/  LOP3.LUT R7, R0, R2, RZ, 0xc0, !PT ;  /* 0x0000000200077212 */ /* 0x000fe200078ec0ff */
[--C-:B------:R-:W-:Y:S01]  /*cda0*/  HSET2.LE.AND R0, R4, R88.reuse, PT ;  /* 0x0000005804007233 */ /* 0x100fe20003803000 */
[----:B------:R-:W-:Y:S01]  /*cdb0*/  F2FP.PACK_AB R2, R188, R73 ;  /* 0x00000049bc02723e */ /* 0x000fe200000000ff */
[----:B------:R-:W1:Y:S03]  /*cdc0*/  MUFU.EX2 R51, R8 ;  /* 0x0000000800337308 */ /* 0x000e660000000800 */
[----:B------:R-:W-:Y:S01]  /*cdd0*/  LOP3.LUT R4, R0, R2, RZ, 0xc0, !PT ;  /* 0x0000000200047212 */ /* 0x000fe200078ec0ff */
[----:B------:R-:W-:-:S04]  /*cde0*/  HSET2.LE.AND R0, R5, R88, PT ;  /* 0x0000005805007233 */ /* 0x000fc80003803000 */
[----:B------:R-:W2:Y:S01]  /*cdf0*/  MUFU.EX2 R115, R3 ;  /* 0x0000000300737308 */ /* 0x000ea20000000800 */
[----:B------:R-:W-:-:S04]  /*ce00*/  F2FP.PACK_AB R2, R138, R211 ;  /* 0x000000d38a02723e */ /* 0x000fc800000000ff */
[----:B------:R-:W-:Y:S01]  /*ce10*/  LOP3.LUT R5, R0, R2, RZ, 0xc0, !PT ;  /* 0x0000000200057212 */ /* 0x000fe200078ec0ff */
[----:B------:R-:W-:Y:S01]  /*ce20*/  FFMA.FTZ R0, R228, c[0x0][0x23c], -R28 ;  /* 0x00008f00e4007a23 */ /* 0x000fe2000001081c */
[----:B------:R-:W-:Y:S01]  /*ce30*/  LOP3.LUT R2, R27, UR7, R30, 0x96, !PT ;  /* 0x000000071b027c12 */ /* 0x000fe2000f8e961e */
[-C--:B-1----:R-:W-:Y:S02]  /*ce40*/  FMUL.FTZ R140, R140, R51.reuse ;  /* 0x000000338c8c7220 */ /* 0x082fe40000410000 */
[----:B------:R1:W-:Y:S01]  /*ce50*/  MUFU.EX2 R12, R0 ;  /* 0x00000000000c7308 */ /* 0x0003e20000000800 */
[-C--:B------:R-:W-:Y:S02]  /*ce60*/  FMUL.FTZ R141, R141, R51.reuse ;  /* 0x000000338d8d7220 */ /* 0x080fe40000410000 */
[-C--:B------:R-:W-:Y:S02]  /*ce70*/  FMUL.FTZ R152, R152, R51.reuse ;  /* 0x0000003398987220 */ /* 0x080fe40000410000 */
[----:B------:R-:W-:-:S02]  /*ce80*/  FMUL.FTZ R153, R153, R51 ;  /* 0x0000003399997220 */ /* 0x000fc40000410000 */
[-C--:B--2---:R-:W-:Y:S02]  /*ce90*/  FMUL.FTZ R142, R142, R115.reuse ;  /* 0x000000738e8e7220 */ /* 0x084fe40000410000 */
[-C--:B------:R-:W-:Y:S02]  /*cea0*/  FMUL.FTZ R143, R143, R115.reuse ;  /* 0x000000738f8f7220 */ /* 0x080fe40000410000 */
[-C--:B------:R-:W-:Y:S02]  /*ceb0*/  FMUL.FTZ R154, R154, R115.reuse ;  /* 0x000000739a9a7220 */ /* 0x080fe40000410000 */
[----:B------:R-:W-:Y:S02]  /*cec0*/  FMUL.FTZ R155, R155, R115 ;  /* 0x000000739b9b7220 */ /* 0x000fe40000410000 */
[----:B------:R-:W-:Y:S02]  /*ced0*/  FMUL.FTZ R156, R156, R51 ;  /* 0x000000339c9c7220 */ /* 0x000fe40000410000 */
[----:B-1----:R-:W-:-:S02]  /*cee0*/  FFMA.FTZ R0, R229, c[0x0][0x23c], -R28 ;  /* 0x00008f00e5007a23 */ /* 0x002fc4000001081c */
[----:B------:R-:W-:Y:S02]  /*cef0*/  FMUL.FTZ R157, R157, R51 ;  /* 0x000000339d9d7220 */ /* 0x000fe40000410000 */
[-C--:B------:R-:W-:Y:S02]  /*cf00*/  FMUL.FTZ R158, R158, R115.reuse ;  /* 0x000000739e9e7220 */ /* 0x080fe40000410000 */
[----:B------:R-:W-:Y:S02]  /*cf10*/  FMUL.FTZ R159, R159, R115 ;  /* 0x000000739f9f7220 */ /* 0x000fe40000410000 */
[-C--:B------:R-:W-:Y:S02]  /*cf20*/  FMUL.FTZ R168, R168, R51.reuse ;  /* 0x00000033a8a87220 */ /* 0x080fe40000410000 */
[----:B------:R-:W-:Y:S02]  /*cf30*/  FMUL.FTZ R169, R169, R51 ;  /* 0x00000033a9a97220 */ /* 0x000fe40000410000 */
[----:B------:R-:W-:-:S02]  /*cf40*/  FMUL.FTZ R170, R170, R115 ;  /* 0x00000073aaaa7220 */ /* 0x000fc40000410000 */
[----:B------:R-:W-:Y:S01]  /*cf50*/  FMUL.FTZ R171, R171, R115 ;  /* 0x00000073abab7220 */ /* 0x000fe20000410000 */
[----:B------:R1:W-:Y:S01]  /*cf60*/  MUFU.EX2 R110, R0 ;  /* 0x00000000006e7308 */ /* 0x0003e20000000800 */
[----:B------:R-:W-:Y:S01]  /*cf70*/  IMAD.WIDE.U32 R2, R2, -0x2daee0ad, RZ ;  /* 0xd2511f5302027825 */ /* 0x000fe200078e00ff */
[C---:B------:R-:W-:Y:S08]  /*cf80*/  HMMA.16816.F32 R140, R4.reuse, R32, R140 ;  /* 0x00000020048c723c */ /* 0x040ff0000000188c */
[----:B------:R-:W-:Y:S01]  /*cf90*/  HMMA.16816.F32 R152, R4, R34, R152 ;  /* 0x000000220498723c */ /* 0x000fe20000001898 */
[----:B-1----:R-:W-:-:S07]  /*cfa0*/  FFMA.FTZ R0, R172, c[0x0][0x23c], -R28 ;  /* 0x00008f00ac007a23 */ /* 0x002fce000001081c */
[C---:B------:R-:W-:Y:S01]  /*cfb0*/  HMMA.16816.F32 R156, R4.reuse, R16, R156 ;  /* 0x00000010049c723c */ /* 0x040fe2000000189c */
[----:B------:R1:W-:Y:S07]  /*cfc0*/  MUFU.EX2 R128, R0 ;  /* 0x0000000000807308 */ /* 0x0003ee0000000800 */
[----:B------:R-:W-:Y:S01]  /*cfd0*/  HMMA.16816.F32 R168, R4, R18, R168 ;  /* 0x0000001204a8723c */ /* 0x000fe200000018a8 */
[----:B------:R-:W-:Y:S01]  /*cfe0*/  SHF.R.U32.HI R8, RZ, 0x18, R2 ;  /* 0x00000018ff087819 */ /* 0x000fe20000011602 */
[----:B------:R-:W-:Y:S05]  /*cff0*/  LDSM.16.MT88.4 R16, [R206+0x4400] ;  /* 0x00440000ce10783b */ /* 0x000fea0000004200 */
[----:B------:R-:W-:Y:S01]  /*d000*/  FFMA.FTZ R4, R173, c[0x0][0x23c], -R28 ;  /* 0x00008f00ad047a23 */ /* 0x000fe2000001081c */
[----:B-1----:R-:W-:-:S03]  /*d010*/  LOP3.LUT R0, R2, 0xffff, RZ, 0xc0, !PT ;  /* 0x0000ffff02007812 */ /* 0x002fc600078ec0ff */
[----:B------:R1:W2:Y:S01]  /*d020*/  MUFU.EX2 R213, R4 ;  /* 0x0000000400d57308 */ /* 0x0002a20000000800 */
[----:B------:R-:W-:Y:S01]  /*d030*/  LOP3.LUT R6, R2, 0xff, RZ, 0xc0, !PT ;  /* 0x000000ff02067812 */ /* 0x000fe200078ec0ff */
[----:B------:R-:W-:Y:S01]  /*d040*/  FFMA.FTZ R5, R230, c[0x0][0x23c], -R29 ;  /* 0x00008f00e6057a23 */ /* 0x000fe2000001081d */
[----:B-1----:R-:W-:Y:S02]  /*d050*/  SHF.R.U32.HI R4, RZ, 0x8, R0 ;  /* 0x00000008ff047819 */ /* 0x002fe40000011600 */
[----:B------:R-:W-:Y:S02]  /*d060*/  LOP3.LUT R0, R3, UR16, R40, 0x96, !PT ;  /* 0x0000001003007c12 */ /* 0x000fe4000f8e9628 */
[----:B------:R-:W-:Y:S02]  /*d070*/  SHF.R.U32.HI R3, RZ, 0x10, R2 ;  /* 0x00000010ff037819 */ /* 0x000fe40000011602 */
[----:B------:R-:W-:Y:S02]  /*d080*/  PRMT R10, R6, 0x5410, R4 ;  /* 0x00005410060a7816 */ /* 0x000fe40000000004 */
[----:B------:R-:W-:-:S02]  /*d090*/  LOP3.LUT R2, R0, 0xffff, RZ, 0xc0, !PT ;  /* 0x0000ffff00027812 */ /* 0x000fc400078ec0ff */
[----:B------:R-:W-:Y:S02]  /*d0a0*/  LOP3.LUT R6, R3, 0xff, RZ, 0xc0, !PT ;  /* 0x000000ff03067812 */ /* 0x000fe400078ec0ff */
[----:B------:R-:W-:Y:S02]  /*d0b0*/  SHF.R.U32.HI R3, RZ, 0x10, R0 ;  /* 0x00000010ff037819 */ /* 0x000fe40000011600 */
[----:B------:R-:W-:Y:S01]  /*d0c0*/  SHF.R.U32.HI R4, RZ, 0x8, R2 ;  /* 0x00000008ff047819 */ /* 0x000fe20000011602 */
[----:B------:R1:W-:Y:S01]  /*d0d0*/  MUFU.EX2 R212, R5 ;  /* 0x0000000500d47308 */ /* 0x0003e20000000800 */
[----:B------:R-:W-:Y:S02]  /*d0e0*/  LOP3.LUT R7, R0, 0xff, RZ, 0xc0, !PT ;  /* 0x000000ff00077812 */ /* 0x000fe400078ec0ff */
[----:B------:R-:W-:Y:S02]  /*d0f0*/  SHF.R.U32.HI R2, RZ, 0x18, R0 ;  /* 0x00000018ff027819 */ /* 0x000fe40000011600 */
[----:B------:R-:W-:Y:S01]  /*d100*/  LOP3.LUT R0, R3, 0xff, RZ, 0xc0, !PT ;  /* 0x000000ff03007812 */ /* 0x000fe200078ec0ff */
[----:B------:R-:W-:-:S04]  /*d110*/  FFMA.FTZ R3, R175, c[0x0][0x23c], -R29 ;  /* 0x00008f00af037a23 */ /* 0x000fc8000001081d */
[----:B------:R-:W-:Y:S01]  /*d120*/  MUFU.EX2 R26, R3 ;  /* 0x00000003001a7308 */ /* 0x000fe20000000800 */
[----:B-1----:R-:W-:-:S07]  /*d130*/  FFMA.FTZ R5, R174, c[0x0][0x23c], -R29 ;  /* 0x00008f00ae057a23 */ /* 0x002fce000001081d */
[----:B------:R1:W3:Y:S01]  /*d140*/  MUFU.EX2 R209, R5 ;  /* 0x0000000500d17308 */ /* 0x0002e20000000800 */
[----:B------:R-:W-:Y:S01]  /*d150*/  PRMT R9, R0, 0x5410, R2 ;  /* 0x0000541000097816 */ /* 0x000fe20000000002 */
[----:B------:R-:W-:Y:S01]  /*d160*/  HSET2.LE.AND R0, R10, R88, PT ;  /* 0x000000580a007233 */ /* 0x000fe20003803000 */
[----:B--2---:R-:W-:Y:S01]  /*d170*/  F2FP.PACK_AB R2, R213, R128 ;  /* 0x00000080d502723e */ /* 0x004fe200000000ff */
[----:B------:R-:W-:Y:S02]  /*d180*/  IMAD.MOV.U32 R175, RZ, RZ, R12 ;  /* 0x000000ffffaf7224 */ /* 0x000fe400078e000c */
[----:B------:R-:W2:Y:S01]  /*d190*/  LDSM.16.MT88.4 R12, [R205+0x4400] ;  /* 0x00440000cd0c783b */ /* 0x000ea20000004200 */
[----:B-1----:R-:W-:Y:S02]  /*d1a0*/  PRMT R5, R6, 0x5410, R8 ;  /* 0x0000541006057816 */ /* 0x002fe40000000008 */
[----:B------:R-:W-:Y:S01]  /*d1b0*/  PRMT R8, R7, 0x5410, R4 ;  /* 0x0000541007087816 */ /* 0x000fe20000000004 */
[----:B------:R-:W-:Y:S01]  /*d1c0*/  FFMA.FTZ R4, R231, c[0x0][0x23c], -R29 ;  /* 0x00008f00e7047a23 */ /* 0x000fe2000001081d */
[----:B------:R-:W-:-:S03]  /*d1d0*/  LOP3.LUT R6, R0, R2, RZ, 0xc0, !PT ;  /* 0x0000000200067212 */ /* 0x000fc600078ec0ff */
[----:B------:R1:W4:Y:S01]  /*d1e0*/  MUFU.EX2 R35, R4 ;  /* 0x0000000400237308 */ /* 0x0003220000000800 */
[----:B------:R-:W-:Y:S01]  /*d1f0*/  HSET2.LE.AND R0, R5, R88, PT ;  /* 0x0000005805007233 */ /* 0x000fe20003803000 */
[----:B---3--:R-:W-:-:S04]  /*d200*/  F2FP.PACK_AB R2, R26, R209 ;  /* 0x000000d11a02723e */ /* 0x008fc800000000ff */
[----:B------:R-:W-:Y:S01]  /*d210*/  LOP3.LUT R7, R0, R2, RZ, 0xc0, !PT ;  /* 0x0000000200077212 */ /* 0x000fe200078ec0ff */
[----:B------:R-:W-:Y:S01]  /*d220*/  HSET2.LE.AND R0, R8, R88, PT ;  /* 0x0000005808007233 */ /* 0x000fe20003803000 */
[----:B------:R-:W-:-:S04]  /*d230*/  F2FP.PACK_AB R2, R110, R175 ;  /* 0x000000af6e02723e */ /* 0x000fc800000000ff */
[----:B-1----:R-:W-:Y:S01]  /*d240*/  LOP3.LUT R4, R0, R2, RZ, 0xc0, !PT ;  /* 0x0000000200047212 */ /* 0x002fe200078ec0ff */
[----:B------:R-:W-:Y:S01]  /*d250*/  HSET2.LE.AND R0, R9, R88, PT ;  /* 0x0000005809007233 */ /* 0x000fe20003803000 */
[----:B----4-:R-:W-:-:S04]  /*d260*/  F2FP.PACK_AB R2, R35, R212 ;  /* 0x000000d42302723e */ /* 0x010fc800000000ff */
[----:B------:R-:W-:Y:S01]  /*d270*/  LOP3.LUT R5, R0, R2, RZ, 0xc0, !PT ;  /* 0x0000000200057212 */ /* 0x000fe200078ec0ff */
[----:B------:R-:W-:-:S04]  /*d280*/  FFMA.FTZ R0, R184, c[0x0][0x23c], -R22 ;  /* 0x00008f00b8007a23 */ /* 0x000fc80000010816 */
[----:B------:R1:W-:Y:S01]  /*d290*/  MUFU.EX2 R189, R0 ;  /* 0x0000000000bd7308 */ /* 0x0003e20000000800 */
[----:B------:R-:W-:Y:S01]  /*d2a0*/  LOP3.LUT R2, R11, UR7, R24, 0x96, !PT ;  /* 0x000000070b027c12 */ /* 0x000fe2000f8e9618 */
[----:B-1----:R-:W-:-:S06]  /*d2b0*/  FFMA.FTZ R0, R185, c[0x0][0x23c], -R22 ;  /* 0x00008f00b9007a23 */ /* 0x002fcc0000010816 */
[----:B------:R1:W-:Y:S01]  /*d2c0*/  MUFU.EX2 R104, R0 ;  /* 0x0000000000687308 */ /* 0x0003e20000000800 */
[----:B------:R-:W-:-:S04]  /*d2d0*/  IMAD.WIDE.U32 R2, R2, -0x2daee0ad, RZ ;  /* 0xd2511f5302027825 */ /* 0x000fc800078e00ff */
[----:B-1----:R-:W-:-:S04]  /*d2e0*/  FFMA.FTZ R0, R105, c[0x0][0x23c], -R22 ;  /* 0x00008f0069007a23 */ /* 0x002fc80000010816 */
[----:B------:R1:W-:Y:S01]  /*d2f0*/  MUFU.EX2 R34, R0 ;  /* 0x0000000000227308 */ /* 0x0003e20000000800 */
[----:B------:R-:W-:Y:S02]  /*d300*/  IMAD.MOV.U32 R164, RZ, RZ, R57 ;  /* 0x000000ffffa47224 */ /* 0x000fe400078e0039 */
[----:B------:R-:W-:Y:S01]  /*d310*/  IMAD.MOV.U32 R191, RZ, RZ, R56 ;  /* 0x000000ffffbf7224 */ /* 0x000fe200078e0038 */
[----:B--2---:R-:W-:Y:S01]  /*d320*/  HMMA.16816.F32 R44, R4, R12, R44 ;  /* 0x0000000c042c723c */ /* 0x004fe2000000182c */
[----:B------:R-:W-:Y:S02]  /*d330*/  IMAD.MOV.U32 R56, RZ, RZ, R43 ;  /* 0x000000ffff387224 */ /* 0x000fe400078e002b */
[----:B-1----:R-:W-:-:S04]  /*d340*/  FFMA.FTZ R0, R106, c[0x0][0x23c], -R22 ;  /* 0x00008f006a007a23 */ /* 0x002fc80000010816 */
[----:B------:R1:W-:Y:S01]  /*d350*/  MUFU.EX2 R137, R0 ;  /* 0x0000000000897308 */ /* 0x0003e20000000800 */
[----:B------:R-:W-:Y:S01]  /*d360*/  IMAD.MOV.U32 R57, RZ, RZ, R42 ;  /* 0x000000ffff397224 */ /* 0x000fe200078e002a */
[C---:B------:R-:W-:Y:S08]  /*d370*/  HMMA.16816.F32 R60, R4.reuse, R16, R60 ;  /* 0x00000010043c723c */ /* 0x040ff0000000183c */
[----:B------:R-:W-:Y:S01]  /*d380*/  HMMA.16816.F32 R40, R4, R14, R148 ;  /* 0x0000000e0428723c */ /* 0x000fe20000001894 */
[----:B-1----:R-:W-:-:S07]  /*d390*/  FFMA.FTZ R0, R107, c[0x0][0x23c], -R23 ;  /* 0x00008f006b007a23 */ /* 0x002fce0000010817 */
[----:B------:R-:W-:Y:S01]  /*d3a0*/  HMMA.16816.F32 R52, R4, R18, R52 ;  /* 0x000000120434723c */ /* 0x000fe20000001834 */
[----:B------:R1:W-:Y:S06]  /*d3b0*/  MUFU.EX2 R215, R0 ;  /* 0x0000000000d77308 */ /* 0x0003ec0000000800 */
[--C-:B------:R-:W-:Y:S01]  /*d3c0*/  SHF.R.U32.HI R5, RZ, 0x10, R2.reuse ;  /* 0x00000010ff057819 */ /* 0x100fe20000011602 */
[----:B------:R-:W-:Y:S01]  /*d3d0*/  FFMA.FTZ R6, R108, c[0x0][0x23c], -R23 ;  /* 0x00008f006c067a23 */ /* 0x000fe20000010817 */
[----:B------:R-:W-:Y:S02]  /*d3e0*/  LOP3.LUT R7, R2, 0xff, RZ, 0xc0, !PT ;  /* 0x000000ff02077812 */ /* 0x000fe400078ec0ff */
[----:B------:R-:W-:-:S02]  /*d3f0*/  SHF.R.U32.HI R4, RZ, 0x18, R2 ;  /* 0x00000018ff047819 */ /* 0x000fc40000011602 */
[----:B-1----:R-:W-:Y:S02]  /*d400*/  LOP3.LUT R0, R3, UR16, R20, 0x96, !PT ;  /* 0x0000001003007c12 */ /* 0x002fe4000f8e9614 */
[----:B------:R-:W-:Y:S02]  /*d410*/  LOP3.LUT R3, R2, 0xffff, RZ, 0xc0, !PT ;  /* 0x0000ffff02037812 */ /* 0x000fe400078ec0ff */
[----:B------:R-:W-:Y:S02]  /*d420*/  LOP3.LUT R2, R5, 0xff, RZ, 0xc0, !PT ;  /* 0x000000ff05027812 */ /* 0x000fe400078ec0ff */
[----:B------:R-:W-:Y:S01]  /*d430*/  SHF.R.U32.HI R3, RZ, 0x8, R3 ;  /* 0x00000008ff037819 */ /* 0x000fe20000011603 */
[----:B------:R1:W2:Y:S01]  /*d440*/  MUFU.EX2 R90, R6 ;  /* 0x00000006005a7308 */ /* 0x0002a20000000800 */
[----:B------:R-:W-:Y:S02]  /*d450*/  FFMA.FTZ R5, R186, c[0x0][0x23c], -R23 ;  /* 0x00008f00ba057a23 */ /* 0x000fe40000010817 */
[----:B------:R-:W-:-:S02]  /*d460*/  PRMT R8, R7, 0x5410, R3 ;  /* 0x0000541007087816 */ /* 0x000fc40000000003 */
[----:B------:R-:W-:Y:S02]  /*d470*/  PRMT R7, R2, 0x5410, R4 ;  /* 0x0000541002077816 */ /* 0x000fe40000000004 */
[--C-:B------:R-:W-:Y:S02]  /*d480*/  SHF.R.U32.HI R4, RZ, 0x10, R0.reuse ;  /* 0x00000010ff047819 */ /* 0x100fe40000011600 */
[C---:B------:R-:W-:Y:S01]  /*d490*/  LOP3.LUT R2, R0.reuse, 0xffff, RZ, 0xc0, !PT ;  /* 0x0000ffff00027812 */ /* 0x040fe200078ec0ff */
[----:B------:R3:W-:Y:S01]  /*d4a0*/  MUFU.EX2 R151, R5 ;  /* 0x0000000500977308 */ /* 0x0007e20000000800 */
[----:B------:R-:W-:Y:S02]  /*d4b0*/  SHF.R.U32.HI R3, RZ, 0x18, R0 ;  /* 0x00000018ff037819 */ /* 0x000fe40000011600 */
[----:B------:R-:W-:Y:S02]  /*d4c0*/  SHF.R.U32.HI R2, RZ, 0x8, R2 ;  /* 0x00000008ff027819 */ /* 0x000fe40000011602 */
[----:B-1----:R-:W-:-:S02]  /*d4d0*/  LOP3.LUT R6, R0, 0xff, RZ, 0xc0, !PT ;  /* 0x000000ff00067812 */ /* 0x002fc400078ec0ff */
[----:B------:R-:W-:-:S04]  /*d4e0*/  LOP3.LUT R0, R4, 0xff, RZ, 0xc0, !PT ;  /* 0x000000ff04007812 */ /* 0x000fc800078ec0ff */
[----:B------:R-:W-:Y:S01]  /*d4f0*/  PRMT R4, R0, 0x5410, R3 ;  /* 0x0000541000047816 */ /* 0x000fe20000000003 */
[----:B---3--:R-:W-:Y:S01]  /*d500*/  FFMA.FTZ R5, R187, c[0x0][0x23c], -R23 ;  /* 0x00008f00bb057a23 */ /* 0x008fe20000010817 */
[----:B------:R-:W-:-:S03]  /*d510*/  HSET2.LE.AND R0, R8, R88, PT ;  /* 0x0000005808007233 */ /* 0x000fc60003803000 */
[----:B------:R1:W3:Y:S01]  /*d520*/  MUFU.EX2 R150, R5 ;  /* 0x0000000500967308 */ /* 0x0002e20000000800 */
[----:B------:R-:W-:Y:S01]  /*d530*/  HSET2.LE.AND R3, R7, R88, PT ;  /* 0x0000005807037233 */ /* 0x000fe20003803000 */
[----:B--2---:R-:W-:Y:S01]  /*d540*/  F2FP.PACK_AB R7, R90, R215 ;  /* 0x000000d75a07723e */ /* 0x004fe200000000ff */
[----:B------:R-:W-:-:S03]  /*d550*/  UIADD3 UR5, UR4, 0x1, URZ ;  /* 0x0000000104057890 */ /* 0x000fc6000fffe03f */
[----:B------:R-:W-:Y:S02]  /*d560*/  LOP3.LUT R7, R3, R7, RZ, 0xc0, !PT ;  /* 0x0000000703077212 */ /* 0x000fe400078ec0ff */
[----:B-1----:R-:W-:Y:S02]  /*d570*/  PRMT R5, R6, 0x5410, R2 ;  /* 0x0000541006057816 */ /* 0x002fe40000000002 */
[----:B------:R-:W-:-:S04]  /*d580*/  F2FP.PACK_AB R2, R137, R34 ;  /* 0x000000228902723e */ /* 0x000fc800000000ff */
[----:B------:R-:W-:Y:S01]  /*d590*/  LOP3.LUT R6, R0, R2, RZ, 0xc0, !PT ;  /* 0x0000000200067212 */ /* 0x000fe200078ec0ff */
[--C-:B------:R-:W-:Y:S01]  /*d5a0*/  HSET2.LE.AND R0, R5, R88.reuse, PT ;  /* 0x0000005805007233 */ /* 0x100fe20003803000 */
[----:B------:R-:W-:Y:S01]  /*d5b0*/  F2FP.PACK_AB R2, R104, R189 ;  /* 0x000000bd6802723e */ /* 0x000fe200000000ff */
[----:B------:R-:W-:-:S03]  /*d5c0*/  HSET2.LE.AND R3, R4, R88, PT ;  /* 0x0000005804037233 */ /* 0x000fc60003803000 */
[----:B------:R-:W-:Y:S01]  /*d5d0*/  LOP3.LUT R4, R0, R2, RZ, 0xc0, !PT ;  /* 0x0000000200047212 */ /* 0x000fe200078ec0ff */
[----:B------:R-:W-:-:S05]  /*d5e0*/  IMAD.U32 R0, RZ, RZ, UR5 ;  /* 0x00000005ff007e24 */ /* 0x000fca000f8e00ff */
[----:B------:R-:W-:-:S05]  /*d5f0*/  LOP3.LUT R0, R75, UR33, R0, 0x96, !PT ;  /* 0x000000214b007c12 */ /* 0x000fca000f8e9600 */
[----:B------:R-:W-:Y:S01]  /*d600*/  IMAD.WIDE.U32 R10, R0, -0x326172a9, RZ ;  /* 0xcd9e8d57000a7825 */ /* 0x000fe200078e00ff */
[----:B---3--:R-:W-:-:S04]  /*d610*/  F2FP.PACK_AB R5, R150, R151 ;  /* 0x000000979605723e */ /* 0x008fc800000000ff */
[----:B------:R-:W-:Y:S02]  /*d620*/  LOP3.LUT R2, R11, UR15, R86, 0x96, !PT ;  /* 0x0000000f0b027c12 */ /* 0x000fe4000f8e9656 */
[----:B------:R-:W-:Y:S02]  /*d630*/  LOP3.LUT R0, R39, UR13, R10, 0x96, !PT ;  /* 0x0000000d27007c12 */ /* 0x000fe4000f8e960a */
[----:B------:R-:W-:Y:S01]  /*d640*/  LOP3.LUT R5, R3, R5, RZ, 0xc0, !PT ;  /* 0x0000000503057212 */ /* 0x000fe200078ec0ff */
        /* <DEDUP_REMOVED lines=8> */
[----:B------:R-:W-:Y:S02]  /*d6d0*/  FFMA.FTZ R0, R224, c[0x0][0x23c], -R28 ;  /* 0x00008f00e0007a23 */ /* 0x000fe4000001081c */
[----:B------:R-:W-:-:S04]  /*d6e0*/  IMAD.WIDE.U32 R2, R3, -0x2daee0ad, RZ ;  /* 0xd2511f5303027825 */ /* 0x000fc800078e00ff */
[----:B------:R-:W-:Y:S01]  /*d6f0*/  IMAD.WIDE.U32 R30, R9, -0x2daee0ad, RZ ;  /* 0xd2511f53091e7825 */ /* 0x000fe200078e00ff */
[----:B------:R1:W-:Y:S01]  /*d700*/  MUFU.EX2 R149, R0 ;  /* 0x0000000000957308 */ /* 0x0003e20000000800 */
[C---:B------:R-:W-:Y:S03]  /*d710*/  HMMA.16816.F32 R140, R4.reuse, R12, R140 ;  /* 0x0000000c048c723c */ /* 0x040fe6000000188c */
[----:B------:R-:W-:Y:S01]  /*d720*/  LOP3.LUT R2, R31, UR6, R2, 0x96, !PT ;  /* 0x000000061f027c12 */ /* 0x000fe2000f8e9602 */
[----:B------:R-:W-:Y:S02]  /*d730*/  IMAD.MOV.U32 R165, RZ, RZ, R58 ;  /* 0x000000ffffa57224 */ /* 0x000fe400078e003a */
[----:B------:R-:W-:Y:S02]  /*d740*/  IMAD.MOV.U32 R70, RZ, RZ, R57 ;  /* 0x000000ffff467224 */ /* 0x000fe400078e0039 */
[----:B------:R-:W-:Y:S01]  /*d750*/  IMAD.MOV.U32 R71, RZ, RZ, R56 ;  /* 0x000000ffff477224 */ /* 0x000fe200078e0038 */
[----:B------:R-:W-:Y:S01]  /*d760*/  HMMA.16816.F32 R152, R4, R14, R152 ;  /* 0x0000000e0498723c */ /* 0x000fe20000001898 */
[----:B------:R-:W2:Y:S01]  /*d770*/  LDSM.16.MT88.4 R12, [R206+0x4800] ;  /* 0x00480000ce0c783b */ /* 0x000ea20000004200 */
[----:B-1----:R-:W-:-:S06]  /*d780*/  FFMA.FTZ R0, R225, c[0x0][0x23c], -R28 ;  /* 0x00008f00e1007a23 */ /* 0x002fcc000001081c */
[C---:B------:R-:W-:Y:S01]  /*d790*/  HMMA.16816.F32 R56, R4.reuse, R16, R156 ;  /* 0x000000100438723c */ /* 0x040fe2000000189c */
[----:B------:R1:W-:Y:S07]  /*d7a0*/  MUFU.EX2 R114, R0 ;  /* 0x0000000000727308 */ /* 0x0003ee0000000800 */
[----:B------:R-:W-:Y:S01]  /*d7b0*/  HMMA.16816.F32 R168, R4, R18, R168 ;  /* 0x0000001204a8723c */ /* 0x000fe200000018a8 */
[----:B------:R-:W3:Y:S06]  /*d7c0*/  LDSM.16.MT88.4 R16, [R205+0x4800] ;  /* 0x00480000cd10783b */ /* 0x000eec0000004200 */
[----:B------:R-:W-:Y:S01]  /*d7d0*/  FFMA.FTZ R4, R124, c[0x0][0x23c], -R28 ;  /* 0x00008f007c047a23 */ /* 0x000fe2000001081c */
[----:B-1----:R-:W-:Y:S01]  /*d7e0*/  LOP3.LUT R0, R3, UR8, R8, 0x96, !PT ;  /* 0x0000000803007c12 */ /* 0x002fe2000f8e9608 */
[----:B------:R-:W-:-:S02]  /*d7f0*/  IMAD.WIDE.U32 R2, R2, -0x326172a9, RZ ;  /* 0xcd9e8d5702027825 */ /* 0x000fc400078e00ff */
[----:B------:R1:W-:Y:S02]  /*d800*/  MUFU.EX2 R172, R4 ;  /* 0x0000000400ac7308 */ /* 0x0003e40000000800 */
[----:B------:R-:W-:Y:S01]  /*d810*/  IMAD.WIDE.U32 R20, R0, -0x326172a9, RZ ;  /* 0xcd9e8d5700147825 */ /* 0x000fe200078e00ff */
[C---:B------:R-:W-:Y:S02]  /*d820*/  LOP3.LUT R0, R2.reuse, 0xffff, RZ, 0xc0, !PT ;  /* 0x0000ffff02007812 */ /* 0x040fe400078ec0ff */
[--C-:B------:R-:W-:Y:S02]  /*d830*/  SHF.R.U32.HI R6, RZ, 0x10, R2.reuse ;  /* 0x00000010ff067819 */ /* 0x100fe40000011602 */
[----:B------:R-:W-:Y:S02]  /*d840*/  LOP3.LUT R7, R2, 0xff, RZ, 0xc0, !PT ;  /* 0x000000ff02077812 */ /* 0x000fe400078ec0ff */
[----:B------:R-:W-:Y:S01]  /*d850*/  SHF.R.U32.HI R5, RZ, 0x18, R2 ;  /* 0x00000018ff057819 */ /* 0x000fe20000011602 */
[----:B-1----:R-:W-:Y:S01]  /*d860*/  FFMA.FTZ R4, R125, c[0x0][0x23c], -R28 ;  /* 0x00008f007d047a23 */ /* 0x002fe2000001081c */
[----:B------:R-:W-:-:S03]  /*d870*/  LOP3.LUT R2, R3, UR17, R20, 0x96, !PT ;  /* 0x0000001103027c12 */ /* 0x000fc6000f8e9614 */
[----:B------:R1:W4:Y:S01]  /*d880*/  MUFU.EX2 R174, R4 ;  /* 0x0000000400ae7308 */ /* 0x0003220000000800 */
[----:B------:R-:W-:Y:S01]  /*d890*/  LOP3.LUT R3, R6, 0xff, RZ, 0xc0, !PT ;  /* 0x000000ff06037812 */ /* 0x000fe200078ec0ff */
[--C-:B------:R-:W-:Y:S01]  /*d8a0*/  FFMA.FTZ R6, R126, c[0x0][0x23c], -R29.reuse ;  /* 0x00008f007e067a23 */ /* 0x100fe2000001081d */
[----:B-1----:R-:W-:Y:S01]  /*d8b0*/  SHF.R.U32.HI R4, RZ, 0x8, R0 ;  /* 0x00000008ff047819 */ /* 0x002fe20000011600 */
[----:B------:R-:W-:-:S03]  /*d8c0*/  FFMA.FTZ R0, R226, c[0x0][0x23c], -R29 ;  /* 0x00008f00e2007a23 */ /* 0x000fc6000001081d */
[----:B------:R-:W-:Y:S01]  /*d8d0*/  PRMT R9, R7, 0x5410, R4 ;  /* 0x0000541007097816 */ /* 0x000fe20000000004 */
[----:B------:R1:W-:Y:S01]  /*d8e0*/  MUFU.EX2 R185, R0 ;  /* 0x0000000000b97308 */ /* 0x0003e20000000800 */
[----:B------:R-:W-:Y:S02]  /*d8f0*/  PRMT R7, R3, 0x5410, R5 ;  /* 0x0000541003077816 */ /* 0x000fe40000000005 */
[----:B------:R-:W-:Y:S02]  /*d900*/  SHF.R.U32.HI R3, RZ, 0x10, R2 ;  /* 0x00000010ff037819 */ /* 0x000fe40000011602 */
[----:B-1----:R-:W-:-:S04]  /*d910*/  LOP3.LUT R0, R2, 0xffff, RZ, 0xc0, !PT ;  /* 0x0000ffff02007812 */ /* 0x002fc800078ec0ff */
[----:B------:R-:W-:Y:S02]  /*d920*/  SHF.R.U32.HI R5, RZ, 0x8, R0 ;  /* 0x00000008ff057819 */ /* 0x000fe40000011600 */
[----:B------:R-:W-:Y:S01]  /*d930*/  LOP3.LUT R0, R3, 0xff, RZ, 0xc0, !PT ;  /* 0x000000ff03007812 */ /* 0x000fe200078ec0ff */
[----:B------:R-:W-:Y:S01]  /*d940*/  FFMA.FTZ R3, R127, c[0x0][0x23c], -R29 ;  /* 0x00008f007f037a23 */ /* 0x000fe2000001081d */
[----:B------:R1:W-:Y:S01]  /*d950*/  MUFU.EX2 R214, R6 ;  /* 0x0000000600d67308 */ /* 0x0003e20000000800 */
[----:B------:R-:W-:Y:S02]  /*d960*/  LOP3.LUT R4, R2, 0xff, RZ, 0xc0, !PT ;  /* 0x000000ff02047812 */ /* 0x000fe400078ec0ff */
[----:B------:R-:W-:-:S05]  /*d970*/  SHF.R.U32.HI R2, RZ, 0x18, R2 ;  /* 0x00000018ff027819 */ /* 0x000fca0000011602 */
[----:B------:R-:W2:Y:S01]  /*d980*/  MUFU.EX2 R113, R3 ;  /* 0x0000000300717308 */ /* 0x000ea20000000800 */
[----:B------:R-:W-:Y:S01]  /*d990*/  PRMT R5, R4, 0x5410, R5 ;  /* 0x0000541004057816 */ /* 0x000fe20000000005 */
[----:B------:R-:W-:Y:S01]  /*d9a0*/  FFMA.FTZ R4, R227, c[0x0][0x23c], -R29 ;  /* 0x00008f00e3047a23 */ /* 0x000fe2000001081d */
[----:B------:R-:W-:Y:S01]  /*d9b0*/  PRMT R8, R0, 0x5410, R2 ;  /* 0x0000541000087816 */ /* 0x000fe20000000002 */
[----:B------:R-:W-:Y:S01]  /*d9c0*/  HSET2.LE.AND R0, R9, R88, PT ;  /* 0x0000005809007233 */ /* 0x000fe20003803000 */
[----:B----4-:R-:W-:-:S03]  /*d9d0*/  F2FP.PACK_AB R2, R174, R172 ;  /* 0x000000acae02723e */ /* 0x010fc600000000ff */
[----:B------:R4:W3:Y:S01]  /*d9e0*/  MUFU.EX2 R190, R4 ;  /* 0x0000000400be7308 */ /* 0x0008e20000000800 */
[----:B-1----:R-:W-:Y:S01]  /*d9f0*/  LOP3.LUT R6, R0, R2, RZ, 0xc0, !PT ;  /* 0x0000000200067212 */ /* 0x002fe200078ec0ff */
[----:B------:R-:W-:Y:S01]  /*da00*/  HSET2.LE.AND R0, R7, R88, PT ;  /* 0x0000005807007233 */ /* 0x000fe20003803000 */
[----:B--2---:R-:W-:-:S04]  /*da10*/  F2FP.PACK_AB R2, R113, R214 ;  /* 0x000000d67102723e */ /* 0x004fc800000000ff */
[----:B------:R-:W-:Y:S01]  /*da20*/  LOP3.LUT R7, R0, R2, RZ, 0xc0, !PT ;  /* 0x0000000200077212 */ /* 0x000fe200078ec0ff */
[----:B------:R-:W-:Y:S01]  /*da30*/  HSET2.LE.AND R0, R5, R88, PT ;  /* 0x0000005805007233 */ /* 0x000fe20003803000 */
[----:B------:R-:W-:-:S04]  /*da40*/  F2FP.PACK_AB R2, R114, R149 ;  /* 0x000000957202723e */ /* 0x000fc800000000ff */
[----:B----4-:R-:W-:Y:S01]  /*da50*/  LOP3.LUT R4, R0, R2, RZ, 0xc0, !PT ;  /* 0x0000000200047212 */ /* 0x010fe200078ec0ff */
[----:B------:R-:W-:Y:S01]  /*da60*/  HSET2.LE.AND R0, R8, R88, PT ;  /* 0x0000005808007233 */ /* 0x000fe20003803000 */
[----:B---3--:R-:W-:-:S04]  /*da70*/  F2FP.PACK_AB R2, R190, R185 ;  /* 0x000000b9be02723e */ /* 0x008fc800000000ff */
[----:B------:R-:W-:Y:S02]  /*da80*/  LOP3.LUT R5, R0, R2, RZ, 0xc0, !PT ;  /* 0x0000000200057212 */ /* 0x000fe400078ec0ff */
[----:B------:R-:W-:Y:S01]  /*da90*/  LOP3.LUT R0, R11, UR15, R94, 0x96, !PT ;  /* 0x0000000f0b007c12 */ /* 0x000fe2000f8e965e */
[----:B------:R-:W-:Y:S01]  /*daa0*/  IMAD.MOV.U32 R187, RZ, RZ, R122 ;  /* 0x000000ffffbb7224 */ /* 0x000fe200078e007a */
[----:B------:R-:W-:Y:S01]  /*dab0*/  LOP3.LUT R2, R37, UR13, R10, 0x96, !PT ;  /* 0x0000000d25027c12 */ /* 0x000fe2000f8e960a */
[----:B------:R-:W-:Y:S01]  /*dac0*/  IMAD.MOV.U32 R224, RZ, RZ, R109 ;  /* 0x000000ffffe07224 */ /* 0x000fe200078e006d */
[----:B------:R-:W-:Y:S01]  /*dad0*/  MOV R163, R66 ;  /* 0x0000004200a37202 */ /* 0x000fe20000000f00 */
[----:B------:R-:W-:Y:S01]  /*dae0*/  IMAD.MOV.U32 R122, RZ, RZ, R71 ;  /* 0x000000ffff7a7224 */ /* 0x000fe200078e0047 */
[----:B------:R-:W-:Y:S01]  /*daf0*/  HMMA.16816.F32 R60, R4, R12, R60 ;  /* 0x0000000c043c723c */ /* 0x000fe2000000183c */
[----:B------:R-:W-:Y:S02]  /*db00*/  IMAD.MOV.U32 R109, RZ, RZ, R70 ;  /* 0x000000ffff6d7224 */ /* 0x000fe400078e0046 */
[----:B------:R-:W-:-:S02]  /*db10*/  IMAD.MOV.U32 R146, RZ, RZ, R67 ;  /* 0x000000ffff927224 */ /* 0x000fc400078e0043 */
[----:B------:R-:W-:-:S03]  /*db20*/  IMAD.WIDE.U32 R2, R2, -0x2daee0ad, RZ ;  /* 0xd2511f5302027825 */ /* 0x000fc600078e00ff */
[C---:B------:R-:W-:Y:S08]  /*db30*/  HMMA.16816.F32 R68, R4.reuse, R16, R44 ;  /* 0x000000100444723c */ /* 0x040ff0000000182c */
[C---:B------:R-:W-:Y:S08]  /*db40*/  HMMA.16816.F32 R64, R4.reuse, R18, R40 ;  /* 0x000000120440723c */ /* 0x040ff00000001828 */
[----:B------:R-:W-:Y:S07]  /*db50*/  HMMA.16816.F32 R52, R4, R14, R52 ;  /* 0x0000000e0434723c */ /* 0x000fee0000001834 */
[----:B------:R-:W-:-:S05]  /*db60*/  IMAD.WIDE.U32 R4, R0, -0x2daee0ad, RZ ;  /* 0xd2511f5300047825 */ /* 0x000fca00078e00ff */
[----:B------:R-:W-:Y:S02]  /*db70*/  LOP3.LUT R5, R5, UR12, R48, 0x96, !PT ;  /* 0x0000000c05057c12 */ /* 0x000fe4000f8e9630 */
[----:B------:R-:W-:-:S03]  /*db80*/  LOP3.LUT R0, R3, UR10, R4, 0x96, !PT ;  /* 0x0000000a03007c12 */ /* 0x000fc6000f8e9604 */
[----:B------:R-:W-:-:S04]  /*db90*/  IMAD.WIDE.U32 R4, R5, -0x326172a9, RZ ;  /* 0xcd9e8d5705047825 */ /* 0x000fc800078e00ff */
[----:B------:R-:W-:Y:S01]  /*dba0*/  IMAD.WIDE.U32 R24, R0, -0x326172a9, RZ ;  /* 0xcd9e8d5700187825 */ /* 0x000fe200078e00ff */
[----:B------:R-:W-:-:S04]  /*dbb0*/  LOP3.LUT R3, R5, UR11, R36, 0x96, !PT ;  /* 0x0000000b05037c12 */ /* 0x000fc8000f8e9624 */
[----:B------:R-:W-:Y:S01]  /*dbc0*/  LOP3.LUT R0, R25, UR9, R4, 0x96, !PT ;  /* 0x0000000919007c12 */ /* 0x000fe2000f8e9604 */
[----:B------:R-:W-:Y:S01]  /*dbd0*/  FFMA.FTZ R6, R180, c[0x0][0x23c], -R22 ;  /* 0x00008f00b4067a23 */ /* 0x000fe20000010816 */
[----:B------:R-:W-:Y:S01]  /*dbe0*/  MOV R186, R26 ;  /* 0x0000001a00ba7202 */ /* 0x000fe20000000f00 */
[----:B------:R-:W-:-:S04]  /*dbf0*/  IMAD.WIDE.U32 R4, R3, -0x2daee0ad, RZ ;  /* 0xd2511f5303047825 */ /* 0x000fc800078e00ff */
[----:B------:R-:W-:Y:S01]  /*dc00*/  IMAD.WIDE.U32 R26, R0, -0x2daee0ad, RZ ;  /* 0xd2511f53001a7825 */ /* 0x000fe200078e00ff */
[----:B------:R1:W-:Y:S03]  /*dc10*/  MUFU.EX2 R148, R6 ;  /* 0x0000000600947308 */ /* 0x0003e60000000800 */
[----:B------:R-:W-:Y:S01]  /*dc20*/  FFMA.FTZ R0, R181, c[0x0][0x23c], -R22 ;  /* 0x00008f00b5007a23 */ /* 0x000fe20000010816 */
[----:B-1----:R-:W-:Y:S02]  /*dc30*/  LOP3.LUT R6, R5, UR8, R2, 0x96, !PT ;  /* 0x0000000805067c12 */ /* 0x002fe4000f8e9602 */
[----:B------:R-:W-:Y:S02]  /*dc40*/  LOP3.LUT R2, R27, UR6, R4, 0x96, !PT ;  /* 0x000000061b027c12 */ /* 0x000fe4000f8e9604 */
[----:B------:R1:W2:Y:S03]  /*dc50*/  MUFU.EX2 R230, R0 ;  /* 0x0000000000e67308 */ /* 0x0002a60000000800 */
[----:B------:R-:W-:-:S04]  /*dc60*/  IMAD.WIDE.U32 R2, R2, -0x326172a9, RZ ;  /* 0xcd9e8d5702027825 */ /* 0x000fc800078e00ff */
[----:B------:R-:W-:-:S04]  /*dc70*/  FFMA.FTZ R4, R100, c[0x0][0x23c], -R22 ;  /* 0x00008f0064047a23 */ /* 0x000fc80000010816 */
[----:B------:R3:W-:Y:S01]  /*dc80*/  MUFU.EX2 R159, R4 ;  /* 0x00000004009f7308 */ /* 0x0007e20000000800 */
[----:B-1----:R-:W-:Y:S01]  /*dc90*/  LOP3.LUT R0, R2, 0xffff, RZ, 0xc0, !PT ;  /* 0x0000ffff02007812 */ /* 0x002fe200078ec0ff */
[----:B------:R-:W-:Y:S02]  /*dca0*/  FFMA.FTZ R5, R101, c[0x0][0x23c], -R22 ;  /* 0x00008f0065057a23 */ /* 0x000fe40000010816 */
[----:B------:R-:W-:Y:S01]  /*dcb0*/  IMAD.WIDE.U32 R10, R6, -0x326172a9, RZ ;  /* 0xcd9e8d57060a7825 */ /* 0x000fe200078e00ff */
[----:B---3--:R-:W-:Y:S02]  /*dcc0*/  SHF.R.U32.HI R4, RZ, 0x8, R0 ;  /* 0x00000008ff047819 */ /* 0x008fe40000011600 */
[----:B------:R-:W-:-:S04]  /*dcd0*/  LOP3.LUT R0, R2, 0xff, RZ, 0xc0, !PT ;  /* 0x000000ff02007812 */ /* 0x000fc800078ec0ff */
[----:B------:R-:W-:Y:S02]  /*dce0*/  PRMT R8, R0, 0x5410, R4 ;  /* 0x0000541000087816 */ /* 0x000fe40000000004 */
[----:B------:R-:W-:Y:S01]  /*dcf0*/  SHF.R.U32.HI R0, RZ, 0x10, R2 ;  /* 0x00000010ff007819 */ /* 0x000fe20000011602 */
[----:B------:R1:W-:Y:S03]  /*dd00*/  MUFU.EX2 R231, R5 ;  /* 0x0000000500e77308 */ /* 0x0003e60000000800 */
[----:B------:R-:W-:Y:S01]  /*dd10*/  LOP3.LUT R0, R0, 0xff, RZ, 0xc0, !PT ;  /* 0x000000ff00007812 */ /* 0x000fe200078ec0ff */
[----:B------:R-:W-:Y:S02]  /*dd20*/  FFMA.FTZ R4, R182, c[0x0][0x23c], -R23 ;  /* 0x00008f00b6047a23 */ /* 0x000fe40000010817 */
[----:B------:R-:W-:Y:S02]  /*dd30*/  IMAD.MOV.U32 R181, RZ, RZ, R163 ;  /* 0x000000ffffb57224 */ /* 0x000fe400078e00a3 */
[----:B------:R-:W-:Y:S01]  /*dd40*/  IMAD.MOV.U32 R173, RZ, RZ, R146 ;  /* 0x000000ffffad7224 */ /* 0x000fe200078e0092 */
[----:B-1----:R-:W-:-:S02]  /*dd50*/  SHF.R.U32.HI R5, RZ, 0x18, R2 ;  /* 0x00000018ff057819 */ /* 0x002fc40000011602 */
[----:B------:R-:W-:Y:S01]  /*dd60*/  LOP3.LUT R2, R3, UR17, R10, 0x96, !PT ;  /* 0x0000001103027c12 */ /* 0x000fe2000f8e960a */
[----:B------:R-:W-:Y:S01]  /*dd70*/  FFMA.FTZ R3, R183, c[0x0][0x23c], -R23 ;  /* 0x00008f00b7037a23 */ /* 0x000fe20000010817 */
[----:B------:R-:W-:Y:S02]  /*dd80*/  PRMT R7, R0, 0x5410, R5 ;  /* 0x0000541000077816 */ /* 0x000fe40000000005 */
[----:B------:R-:W-:Y:S01]  /*dd90*/  LOP3.LUT R0, R2, 0xffff, RZ, 0xc0, !PT ;  /* 0x0000ffff02007812 */ /* 0x000fe200078ec0ff */
[----:B------:R1:W-:Y:S01]  /*dda0*/  MUFU.EX2 R163, R3 ;  /* 0x0000000300a37308 */ /* 0x0003e20000000800 */
[----:B------:R-:W-:Y:S02]  /*ddb0*/  SHF.R.U32.HI R5, RZ, 0x18, R2 ;  /* 0x00000018ff057819 */ /* 0x000fe40000011602 */
[----:B------:R-:W-:-:S05]  /*ddc0*/  SHF.R.U32.HI R0, RZ, 0x8, R0 ;  /* 0x00000008ff007819 */ /* 0x000fca0000011600 */
[----:B------:R3:W4:Y:S01]  /*ddd0*/  MUFU.EX2 R146, R4 ;  /* 0x0000000400927308 */ /* 0x0007220000000800 */
[----:B-1----:R-:W-:Y:S02]  /*dde0*/  SHF.R.U32.HI R3, RZ, 0x10, R2 ;  /* 0x00000010ff037819 */ /* 0x002fe40000011602 */
[----:B---3--:R-:W-:Y:S02]  /*ddf0*/  LOP3.LUT R4, R2, 0xff, RZ, 0xc0, !PT ;  /* 0x000000ff02047812 */ /* 0x008fe400078ec0ff */
[----:B------:R-:W-:Y:S01]  /*de00*/  LOP3.LUT R2, R3, 0xff, RZ, 0xc0, !PT ;  /* 0x000000ff03027812 */ /* 0x000fe200078ec0ff */
[----:B------:R-:W-:Y:S01]  /*de10*/  FFMA.FTZ R3, R102, c[0x0][0x23c], -R23 ;  /* 0x00008f0066037a23 */ /* 0x000fe20000010817 */
[----:B------:R-:W-:-:S03]  /*de20*/  PRMT R0, R4, 0x5410, R0 ;  /* 0x0000541004007816 */ /* 0x000fc60000000000 */
[----:B------:R1:W-:Y:S01]  /*de30*/  MUFU.EX2 R226, R3 ;  /* 0x0000000300e27308 */ /* 0x0003e20000000800 */
[----:B------:R-:W-:Y:S01]  /*de40*/  PRMT R5, R2, 0x5410, R5 ;  /* 0x0000541002057816 */ /* 0x000fe20000000005 */
[----:B------:R-:W-:Y:S01]  /*de50*/  HSET2.LE.AND R0, R0, R88, PT ;  /* 0x0000005800007233 */ /* 0x000fe20003803000 */
[----:B--2---:R-:W-:-:S04]  /*de60*/  F2FP.PACK_AB R2, R230, R148 ;  /* 0x00000094e602723e */ /* 0x004fc800000000ff */
[----:B------:R-:W-:Y:S01]  /*de70*/  LOP3.LUT R4, R0, R2, RZ, 0xc0, !PT ;  /* 0x0000000200047212 */ /* 0x000fe200078ec0ff */
[----:B------:R-:W-:Y:S01]  /*de80*/  HSET2.LE.AND R0, R5, R88, PT ;  /* 0x0000005805007233 */ /* 0x000fe20003803000 */
[----:B-1----:R-:W-:-:S04]  /*de90*/  FFMA.FTZ R3, R103, c[0x0][0x23c], -R23 ;  /* 0x00008f0067037a23 */ /* 0x002fc80000010817 */
[----:B------:R-:W1:Y:S01]  /*dea0*/  MUFU.EX2 R225, R3 ;  /* 0x0000000300e17308 */ /* 0x000e620000000800 */
[----:B----4-:R-:W-:-:S04]  /*deb0*/  F2FP.PACK_AB R2, R163, R146 ;  /* 0x00000092a302723e */ /* 0x010fc800000000ff */
[----:B------:R-:W-:Y:S01]  /*dec0*/  LOP3.LUT R5, R0, R2, RZ, 0xc0, !PT ;  /* 0x0000000200057212 */ /* 0x000fe200078ec0ff */
[----:B------:R-:W-:Y:S01]  /*ded0*/  HSET2.LE.AND R0, R8, R88, PT ;  /* 0x0000005808007233 */ /* 0x000fe20003803000 */
[----:B------:R-:W-:-:S04]  /*dee0*/  F2FP.PACK_AB R2, R231, R159 ;  /* 0x0000009fe702723e */ /* 0x000fc800000000ff */
[----:B------:R-:W-:Y:S01]  /*def0*/  LOP3.LUT R6, R0, R2, RZ, 0xc0, !PT ;  /* 0x0000000200067212 */ /* 0x000fe200078ec0ff */
[----:B------:R-:W-:Y:S01]  /*df00*/  HSET2.LE.AND R0, R7, R88, PT ;  /* 0x0000005807007233 */ /* 0x000fe20003803000 */
[----:B-1----:R-:W-:-:S04]  /*df10*/  F2FP.PACK_AB R2, R225, R226 ;  /* 0x000000e2e102723e */ /* 0x002fc800000000ff */
[----:B------:R-:W-:Y:S01]  /*df20*/  LOP3.LUT R7, R0, R2, RZ, 0xc0, !PT ;  /* 0x0000000200077212 */ /* 0x000fe200078ec0ff */
[----:B------:R-:W-:Y:S01]  /*df30*/  FFMA.FTZ R0, R220, c[0x0][0x23c], -R28 ;  /* 0x00008f00dc007a23 */ /* 0x000fe2000001081c */
[----:B------:R-:W-:-:S03]  /*df40*/  LOP3.LUT R2, R21, UR7, R32, 0x96, !PT ;  /* 0x0000000715027c12 */ /* 0x000fc6000f8e9620 */
[----:B------:R1:W-:Y:S02]  /*df50*/  MUFU.EX2 R161, R0 ;  /* 0x0000000000a17308 */ /* 0x0003e40000000800 */
[----:B------:R-:W-:Y:S01]  /*df60*/  IMAD.WIDE.U32 R2, R2, -0x2daee0ad, RZ ;  /* 0xd2511f5302027825 */ /* 0x000fe200078e00ff */
[----:B------:R-:W-:Y:S03]  /*df70*/  HMMA.16816.F32 R40, R4, R16, R140 ;  /* 0x000000100428723c */ /* 0x000fe6000000188c */
[----:B-1----:R-:W-:-:S04]  /*df80*/  FFMA.FTZ R0, R221, c[0x0][0x23c], -R28 ;  /* 0x00008f00dd007a23 */ /* 0x002fc8000001081c */
[----:B------:R1:W-:Y:S01]  /*df90*/  MUFU.EX2 R162, R0 ;  /* 0x0000000000a27308 */ /* 0x0003e20000000800 */
[C---:B------:R-:W-:Y:S08]  /*dfa0*/  HMMA.16816.F32 R44, R4.reuse, R18, R152 ;  /* 0x00000012042c723c */ /* 0x040ff00000001898 */
[C---:B------:R-:W-:Y:S08]  /*dfb0*/  HMMA.16816.F32 R56, R4.reuse, R12, R56 ;  /* 0x0000000c0438723c */ /* 0x040ff00000001838 */
[----:B------:R-:W-:Y:S01]  /*dfc0*/  HMMA.16816.F32 R168, R4, R14, R168 ;  /* 0x0000000e04a8723c */ /* 0x000fe200000018a8 */
[----:B-1----:R-:W-:Y:S01]  /*dfd0*/  FFMA.FTZ R0, R116, c[0x0][0x23c], -R28 ;  /* 0x00008f0074007a23 */ /* 0x002fe2000001081c */
[----:B------:R-:W-:Y:S01]  /*dfe0*/  SHF.R.U32.HI R8, RZ, 0x18, R2 ;  /* 0x00000018ff087819 */ /* 0x000fe20000011602 */
[----:B------:R-:W-:Y:S01]  /*dff0*/  IMAD.MOV.U32 R100, RZ, RZ, R147 ;  /* 0x000000ffff647224 */ /* 0x000fe200078e0093 */
[----:B------:R-:W-:Y:S01]  /*e000*/  MOV R143, R34 ;  /* 0x00000022008f7202 */ /* 0x000fe20000000f00 */
[----:B------:R1:W-:Y:S01]  /*e010*/  MUFU.EX2 R227, R0 ;  /* 0x0000000000e37308 */ /* 0x0003e20000000800 */
[----:B------:R-:W-:Y:S01]  /*e020*/  IMAD.MOV.U32 R221, RZ, RZ, R35 ;  /* 0x000000ffffdd7224 */ /* 0x000fe200078e0023 */
[----:B------:R-:W2:Y:S01]  /*e030*/  LDSM.16.MT88.4 R16, [R205+0x4c00] ;  /* 0x004c0000cd10783b */ /* 0x000ea20000004200 */
[----:B------:R-:W-:Y:S01]  /*e040*/  FFMA.FTZ R4, R117, c[0x0][0x23c], -R28 ;  /* 0x00008f0075047a23 */ /* 0x000fe2000001081c */
[----:B------:R-:W-:Y:S01]  /*e050*/  LOP3.LUT R6, R2, 0xff, RZ, 0xc0, !PT ;  /* 0x000000ff02067812 */ /* 0x000fe200078ec0ff */
[----:B------:R-:W-:Y:S01]  /*e060*/  FFMA.FTZ R5, R222, c[0x0][0x23c], -R29 ;  /* 0x00008f00de057a23 */ /* 0x000fe2000001081d */
[----:B------:R-:W3:Y:S02]  /*e070*/  LDSM.16.MT88.4 R32, [R206+0x4c00] ;  /* 0x004c0000ce20783b */ /* 0x000ee40000004200 */
[----:B------:R4:W2:Y:S01]  /*e080*/  MUFU.EX2 R158, R4 ;  /* 0x00000004009e7308 */ /* 0x0008a20000000800 */
[----:B-1----:R-:W-:-:S04]  /*e090*/  LOP3.LUT R0, R2, 0xffff, RZ, 0xc0, !PT ;  /* 0x0000ffff02007812 */ /* 0x002fc800078ec0ff */
[----:B----4-:R-:W-:Y:S02]  /*e0a0*/  SHF.R.U32.HI R4, RZ, 0x8, R0 ;  /* 0x00000008ff047819 */ /* 0x010fe40000011600 */
[----:B------:R-:W-:Y:S02]  /*e0b0*/  LOP3.LUT R0, R3, UR16, R30, 0x96, !PT ;  /* 0x0000001003007c12 */ /* 0x000fe4000f8e961e */
[----:B------:R-:W-:Y:S02]  /*e0c0*/  SHF.R.U32.HI R3, RZ, 0x10, R2 ;  /* 0x00000010ff037819 */ /* 0x000fe40000011602 */
[----:B------:R-:W-:Y:S02]  /*e0d0*/  PRMT R10, R6, 0x5410, R4 ;  /* 0x00005410060a7816 */ /* 0x000fe40000000004 */
[----:B------:R-:W-:Y:S02]  /*e0e0*/  LOP3.LUT R2, R0, 0xffff, RZ, 0xc0, !PT ;  /* 0x0000ffff00027812 */ /* 0x000fe400078ec0ff */
[----:B------:R-:W-:-:S02]  /*e0f0*/  LOP3.LUT R6, R3, 0xff, RZ, 0xc0, !PT ;  /* 0x000000ff03067812 */ /* 0x000fc400078ec0ff */
        /* <DEDUP_REMOVED lines=9> */
[----:B------:R1:W4:Y:S01]  /*e190*/  MUFU.EX2 R229, R5 ;  /* 0x0000000500e57308 */ /* 0x0003220000000800 */
[----:B------:R-:W-:Y:S01]  /*e1a0*/  PRMT R9, R0, 0x5410, R2 ;  /* 0x0000541000097816 */ /* 0x000fe20000000002 */
[----:B------:R-:W-:Y:S01]  /*e1b0*/  HSET2.LE.AND R0, R10, R88, PT ;  /* 0x000000580a007233 */ /* 0x000fe20003803000 */
[----:B--2---:R-:W-:Y:S02]  /*e1c0*/  F2FP.PACK_AB R2, R158, R227 ;  /* 0x000000e39e02723e */ /* 0x004fe400000000ff */
[----:B-1----:R-:W-:Y:S02]  /*e1d0*/  PRMT R5, R6, 0x5410, R8 ;  /* 0x0000541006057816 */ /* 0x002fe40000000008 */
[----:B------:R-:W-:Y:S01]  /*e1e0*/  PRMT R8, R7, 0x5410, R4 ;  /* 0x0000541007087816 */ /* 0x000fe20000000004 */
[----:B------:R-:W-:Y:S01]  /*e1f0*/  FFMA.FTZ R4, R223, c[0x0][0x23c], -R29 ;  /* 0x00008f00df047a23 */ /* 0x000fe2000001081d */
[----:B------:R-:W-:-:S03]  /*e200*/  LOP3.LUT R6, R0, R2, RZ, 0xc0, !PT ;  /* 0x0000000200067212 */ /* 0x000fc600078ec0ff */
[----:B------:R1:W2:Y:S01]  /*e210*/  MUFU.EX2 R160, R4 ;  /* 0x0000000400a07308 */ /* 0x0002a20000000800 */
[----:B------:R-:W-:Y:S01]  /*e220*/  HSET2.LE.AND R0, R5, R88, PT ;  /* 0x0000005805007233 */ /* 0x000fe20003803000 */
[----:B----4-:R-:W-:-:S04]  /*e230*/  F2FP.PACK_AB R2, R228, R229 ;  /* 0x000000e5e402723e */ /* 0x010fc800000000ff */
[----:B------:R-:W-:Y:S01]  /*e240*/  LOP3.LUT R7, R0, R2, RZ, 0xc0, !PT ;  /* 0x0000000200077212 */ /* 0x000fe200078ec0ff */
[----:B------:R-:W-:Y:S01]  /*e250*/  HSET2.LE.AND R0, R8, R88, PT ;  /* 0x0000005808007233 */ /* 0x000fe20003803000 */
[----:B------:R-:W-:-:S04]  /*e260*/  F2FP.PACK_AB R2, R162, R161 ;  /* 0x000000a1a202723e */ /* 0x000fc800000000ff */
[----:B-1----:R-:W-:Y:S01]  /*e270*/  LOP3.LUT R4, R0, R2, RZ, 0xc0, !PT ;  /* 0x0000000200047212 */ /* 0x002fe200078ec0ff */
[----:B------:R-:W-:Y:S01]  /*e280*/  HSET2.LE.AND R0, R9, R88, PT ;  /* 0x0000005809007233 */ /* 0x000fe20003803000 */
[----:B--2---:R-:W-:-:S04]  /*e290*/  F2FP.PACK_AB R2, R160, R147 ;  /* 0x00000093a002723e */ /* 0x004fc800000000ff */
[----:B------:R-:W-:Y:S01]  /*e2a0*/  LOP3.LUT R5, R0, R2, RZ, 0xc0, !PT ;  /* 0x0000000200057212 */ /* 0x000fe200078ec0ff */
[----:B------:R-:W-:Y:S02]  /*e2b0*/  FFMA.FTZ R0, R133, c[0x0][0x23c], -R22 ;  /* 0x00008f0085007a23 */ /* 0x000fe40000010816 */
[----:B------:R-:W-:Y:S02]  /*e2c0*/  IMAD.MOV.U32 R182, RZ, RZ, R145 ;  /* 0x000000ffffb67224 */ /* 0x000fe400078e0091 */
[----:B------:R1:W-:Y:S01]  /*e2d0*/  MUFU.EX2 R145, R0 ;  /* 0x0000000000917308 */ /* 0x0003e20000000800 */
[----:B------:R-:W-:Y:S01]  /*e2e0*/  LOP3.LUT R2, R11, UR7, R24, 0x96, !PT ;  /* 0x000000070b027c12 */ /* 0x000fe2000f8e9618 */
[----:B------:R-:W-:Y:S01]  /*e2f0*/  IMAD.MOV.U32 R184, RZ, RZ, R129 ;  /* 0x000000ffffb87224 */ /* 0x000fe200078e0081 */
[----:B------:R-:W-:Y:S01]  /*e300*/  MOV R180, R128 ;  /* 0x0000008000b47202 */ /* 0x000fe20000000f00 */
[----:B------:R-:W-:Y:S02]  /*e310*/  IMAD.MOV.U32 R103, RZ, RZ, R130 ;  /* 0x000000ffff677224 */ /* 0x000fe400078e0082 */
[----:B------:R-:W-:-:S04]  /*e320*/  IMAD.WIDE.U32 R2, R2, -0x2daee0ad, RZ ;  /* 0xd2511f5302027825 */ /* 0x000fc800078e00ff */
[----:B-1----:R-:W-:-:S04]  /*e330*/  FFMA.FTZ R0, R132, c[0x0][0x23c], -R22 ;  /* 0x00008f0084007a23 */ /* 0x002fc80000010816 */
[----:B------:R1:W-:Y:S01]  /*e340*/  MUFU.EX2 R155, R0 ;  /* 0x00000000009b7308 */ /* 0x0003e20000000800 */
[----:B------:R-:W-:Y:S01]  /*e350*/  IMAD.MOV.U32 R101, RZ, RZ, R123 ;  /* 0x000000ffff657224 */ /* 0x000fe200078e007b */
[----:B------:R-:W-:Y:S01]  /*e360*/  HMMA.16816.F32 R116, R4, R16, R68 ;  /* 0x000000100474723c */ /* 0x000fe20000001844 */
[----:B------:R-:W-:Y:S02]  /*e370*/  IMAD.MOV.U32 R142, RZ, RZ, R122 ;  /* 0x000000ffff8e7224 */ /* 0x000fe400078e007a */
[----:B------:R-:W-:Y:S02]  /*e380*/  IMAD.MOV.U32 R141, RZ, RZ, R121 ;  /* 0x000000ffff8d7224 */ /* 0x000fe400078e0079 */
[----:B------:R-:W-:Y:S02]  /*e390*/  IMAD.MOV.U32 R140, RZ, RZ, R131 ;  /* 0x000000ffff8c7224 */ /* 0x000fe400078e0083 */
[----:B------:R-:W-:Y:S02]  /*e3a0*/  IMAD.MOV.U32 R157, RZ, RZ, R120 ;  /* 0x000000ffff9d7224 */ /* 0x000fe400078e0078 */
[----:B-1----:R-:W-:-:S04]  /*e3b0*/  FFMA.FTZ R0, R96, c[0x0][0x23c], -R22 ;  /* 0x00008f0060007a23 */ /* 0x002fc80000010816 */
[----:B------:R1:W-:Y:S01]  /*e3c0*/  MUFU.EX2 R154, R0 ;  /* 0x00000000009a7308 */ /* 0x0003e20000000800 */
[----:B------:R-:W-:Y:S01]  /*e3d0*/  HMMA.16816.F32 R120, R4, R18, R64 ;  /* 0x000000120478723c */ /* 0x000fe20000001840 */
[----:B------:R-:W-:-:S07]  /*e3e0*/  IMAD.MOV.U32 R183, RZ, RZ, R144 ;  /* 0x000000ffffb77224 */ /* 0x000fce00078e0090 */
[----:B---3--:R-:W-:Y:S01]  /*e3f0*/  HMMA.16816.F32 R124, R4, R32, R60 ;  /* 0x00000020047c723c */ /* 0x008fe2000000183c */
[----:B-1----:R-:W-:-:S07]  /*e400*/  FFMA.FTZ R0, R97, c[0x0][0x23c], -R22 ;  /* 0x00008f0061007a23 */ /* 0x002fce0000010816 */
[----:B------:R-:W-:Y:S01]  /*e410*/  HMMA.16816.F32 R128, R4, R34, R52 ;  /* 0x000000220480723c */ /* 0x000fe20000001834 */
[----:B------:R1:W2:Y:S06]  /*e420*/  MUFU.EX2 R167, R0 ;  /* 0x0000000000a77308 */ /* 0x0002ac0000000800 */
[----:B------:R-:W-:Y:S01]  /*e430*/  FFMA.FTZ R4, R134, c[0x0][0x23c], -R23 ;  /* 0x00008f0086047a23 */ /* 0x000fe20000010817 */
[----:B------:R-:W-:Y:S02]  /*e440*/  LOP3.LUT R6, R2, 0xff, RZ, 0xc0, !PT ;  /* 0x000000ff02067812 */ /* 0x000fe400078ec0ff */
[----:B------:R-:W-:Y:S01]  /*e450*/  SHF.R.U32.HI R5, RZ, 0x18, R2 ;  /* 0x00000018ff057819 */ /* 0x000fe20000011602 */
[----:B------:R3:W-:Y:S01]  /*e460*/  MUFU.EX2 R144, R4 ;  /* 0x0000000400907308 */ /* 0x0007e20000000800 */
[----:B-1----:R-:W-:-:S02]  /*e470*/  LOP3.LUT R0, R3, UR16, R26, 0x96, !PT ;  /* 0x0000001003007c12 */ /* 0x002fc4000f8e961a */
[----:B------:R-:W-:Y:S02]  /*e480*/  LOP3.LUT R3, R2, 0xffff, RZ, 0xc0, !PT ;  /* 0x0000ffff02037812 */ /* 0x000fe400078ec0ff */
[----:B---3--:R-:W-:Y:S02]  /*e490*/  SHF.R.U32.HI R4, RZ, 0x10, R2 ;  /* 0x00000010ff047819 */ /* 0x008fe40000011602 */
[----:B------:R-:W-:Y:S01]  /*e4a0*/  SHF.R.U32.HI R2, RZ, 0x8, R3 ;  /* 0x00000008ff027819 */ /* 0x000fe20000011603 */
[----:B------:R-:W-:Y:S01]  /*e4b0*/  FFMA.FTZ R3, R98, c[0x0][0x23c], -R23 ;  /* 0x00008f0062037a23 */ /* 0x000fe20000010817 */
[----:B------:R-:W-:Y:S02]  /*e4c0*/  LOP3.LUT R4, R4, 0xff, RZ, 0xc0, !PT ;  /* 0x000000ff04047812 */ /* 0x000fe400078ec0ff */
[----:B------:R-:W-:Y:S02]  /*e4d0*/  PRMT R6, R6, 0x5410, R2 ;  /* 0x0000541006067816 */ /* 0x000fe40000000002 */
[----:B------:R-:W-:Y:S01]  /*e4e0*/  LOP3.LUT R2, R0, 0xffff, RZ, 0xc0, !PT ;  /* 0x0000ffff00027812 */ /* 0x000fe200078ec0ff */
[----:B------:R1:W-:Y:S01]  /*e4f0*/  MUFU.EX2 R153, R3 ;  /* 0x0000000300997308 */ /* 0x0003e20000000800 */
[----:B------:R-:W-:Y:S01]  /*e500*/  PRMT R8, R4, 0x5410, R5 ;  /* 0x0000541004087816 */ /* 0x000fe20000000005 */
[----:B------:R-:W-:Y:S01]  /*e510*/  FFMA.FTZ R4, R99, c[0x0][0x23c], -R23 ;  /* 0x00008f0063047a23 */ /* 0x000fe20000010817 */
[----:B------:R-:W-:-:S05]  /*e520*/  LOP3.LUT R5, R0, 0xff, RZ, 0xc0, !PT ;  /* 0x000000ff00057812 */ /* 0x000fca00078ec0ff */
[----:B------:R3:W4:Y:S01]  /*e530*/  MUFU.EX2 R166, R4 ;  /* 0x0000000400a67308 */ /* 0x0007220000000800 */
[----:B-1----:R-:W-:-:S04]  /*e540*/  SHF.R.U32.HI R3, RZ, 0x8, R2 ;  /* 0x00000008ff037819 */ /* 0x002fc80000011602 */
[----:B------:R-:W-:Y:S01]  /*e550*/  PRMT R7, R5, 0x5410, R3 ;  /* 0x0000541005077816 */ /* 0x000fe20000000003 */
[----:B------:R-:W-:Y:S01]  /*e560*/  FFMA.FTZ R5, R135, c[0x0][0x23c], -R23 ;  /* 0x00008f0087057a23 */ /* 0x000fe20000010817 */
[----:B------:R-:W-:-:S03]  /*e570*/  SHF.R.U32.HI R2, RZ, 0x10, R0 ;  /* 0x00000010ff027819 */ /* 0x000fc60000011600 */
[----:B------:R1:W1:Y:S01]  /*e580*/  MUFU.EX2 R152, R5 ;  /* 0x0000000500987308 */ /* 0x0002620000000800 */
[----:B---3--:R-:W-:Y:S01]  /*e590*/  SHF.R.U32.HI R4, RZ, 0x18, R0 ;  /* 0x00000018ff047819 */ /* 0x008fe20000011600 */
[----:B------:R-:W-:Y:S01]  /*e5a0*/  HSET2.LE.AND R0, R6, R88, PT ;  /* 0x0000005806007233 */ /* 0x000fe20003803000 */
[----:B------:R-:W-:Y:S02]  /*e5b0*/  LOP3.LUT R3, R2, 0xff, RZ, 0xc0, !PT ;  /* 0x000000ff02037812 */ /* 0x000fe400078ec0ff */
[----:B--2---:R-:W-:Y:S01]  /*e5c0*/  F2FP.PACK_AB R2, R167, R154 ;  /* 0x0000009aa702723e */ /* 0x004fe200000000ff */
[----:B------:R-:W-:-:S03]  /*e5d0*/  UIADD3 UR5, UR4, 0x2, URZ ;  /* 0x0000000204057890 */ /* 0x000fc6000fffe03f */
[----:B------:R-:W-:Y:S01]  /*e5e0*/  LOP3.LUT R6, R0, R2, RZ, 0xc0, !PT ;  /* 0x0000000200067212 */ /* 0x000fe200078ec0ff */
[--C-:B------:R-:W-:Y:S01]  /*e5f0*/  HSET2.LE.AND R0, R8, R88.reuse, PT ;  /* 0x0000005808007233 */ /* 0x100fe20003803000 */
[----:B----4-:R-:W-:Y:S02]  /*e600*/  F2FP.PACK_AB R2, R166, R153 ;  /* 0x00000099a602723e */ /* 0x010fe400000000ff */
[----:B-1----:R-:W-:Y:S01]  /*e610*/  PRMT R5, R3, 0x5410, R4 ;  /* 0x0000541003057816 */ /* 0x002fe20000000004 */
[--C-:B------:R-:W-:Y:S01]  /*e620*/  HSET2.LE.AND R3, R7, R88.reuse, PT ;  /* 0x0000005807037233 */ /* 0x100fe20003803000 */
[----:B------:R-:W-:Y:S02]  /*e630*/  F2FP.PACK_AB R4, R155, R145 ;  /* 0x000000919b04723e */ /* 0x000fe400000000ff */
[----:B------:R-:W-:Y:S01]  /*e640*/  LOP3.LUT R7, R0, R2, RZ, 0xc0, !PT ;  /* 0x0000000200077212 */ /* 0x000fe200078ec0ff */
[----:B------:R-:W-:Y:S01]  /*e650*/  HSET2.LE.AND R0, R5, R88, PT ;  /* 0x0000005805007233 */ /* 0x000fe20003803000 */
[----:B------:R-:W-:Y:S01]  /*e660*/  LOP3.LUT R4, R3, R4, RZ, 0xc0, !PT ;  /* 0x0000000403047212 */ /* 0x000fe200078ec0ff */
[----:B------:R-:W-:Y:S01]  /*e670*/  UIADD3 UR4, UR4, 0x3, URZ ;  /* 0x0000000304047890 */ /* 0x000fe2000fffe03f */
[----:B------:R-:W-:Y:S01]  /*e680*/  F2FP.PACK_AB R2, R152, R144 ;  /* 0x000000909802723e */ /* 0x000fe200000000ff */
[----:B------:R-:W-:-:S03]  /*e690*/  IMAD.U32 R3, RZ, RZ, UR5 ;  /* 0x00000005ff037e24 */ /* 0x000fc6000f8e00ff */
[----:B------:R-:W-:Y:S01]  /*e6a0*/  LOP3.LUT R5, R0, R2, RZ, 0xc0, !PT ;  /* 0x0000000200057212 */ /* 0x000fe200078ec0ff */
[----:B------:R-:W-:Y:S01]  /*e6b0*/  IMAD.U32 R2, RZ, RZ, UR4 ;  /* 0x00000004ff027e24 */ /* 0x000fe2000f8e00ff */
[----:B------:R-:W-:-:S04]  /*e6c0*/  LOP3.LUT R0, R75, UR33, R3, 0x96, !PT ;  /* 0x000000214b007c12 */ /* 0x000fc8000f8e9603 */
[----:B------:R-:W-:Y:S01]  /*e6d0*/  LOP3.LUT R2, R75, UR33, R2, 0x96, !PT ;  /* 0x000000214b027c12 */ /* 0x000fe2000f8e9602 */
[----:B------:R-:W-:-:S04]  /*e6e0*/  IMAD.WIDE.U32 R8, R0, -0x326172a9, RZ ;  /* 0xcd9e8d5700087825 */ /* 0x000fc800078e00ff */
[----:B------:R-:W-:Y:S01]  /*e6f0*/  IMAD.WIDE.U32 R2, R2, -0x326172a9, RZ ;  /* 0xcd9e8d5702027825 */ /* 0x000fe200078e00ff */
[----:B------:R-:W-:Y:S02]  /*e700*/  LOP3.LUT R0, R9, UR15, R94, 0x96, !PT ;  /* 0x0000000f09007c12 */ /* 0x000fe4000f8e965e */
[----:B------:R-:W-:Y:S01]  /*e710*/  LOP3.LUT R10, R37, UR13, R8, 0x96, !PT ;  /* 0x0000000d250a7c12 */ /* 0x000fe2000f8e9608 */
[----:B------:R-:W-:Y:S01]  /*e720*/  IMAD.MOV.U32 R156, RZ, RZ, R104 ;  /* 0x000000ffff9c7224 */ /* 0x000fe200078e0068 */
[----:B------:R-:W-:Y:S01]  /*e730*/  LOP3.LUT R14, R9, UR15, R86, 0x96, !PT ;  /* 0x0000000f090e7c12 */ /* 0x000fe2000f8e9656 */
[----:B------:R-:W-:Y:S01]  /*e740*/  HMMA.16816.F32 R104, R4, R18, R44 ;  /* 0x000000120468723c */ /* 0x000fe2000000182c */
[----:B------:R-:W-:Y:S01]  /*e750*/  LOP3.LUT R13, R39, UR13, R8, 0x96, !PT ;  /* 0x0000000d270d7c12 */ /* 0x000fe2000f8e9608 */
[----:B------:R-:W-:Y:S01]  /*e760*/  IMAD.WIDE.U32 R8, R0, -0x2daee0ad, RZ ;  /* 0xd2511f5300087825 */ /* 0x000fe200078e00ff */
[----:B------:R-:W-:-:S04]  /*e770*/  LOP3.LUT R11, R3, UR15, R94, 0x96, !PT ;  /* 0x0000000f030b7c12 */ /* 0x000fc8000f8e965e */
[----:B------:R-:W-:Y:S01]  /*e780*/  IMAD.WIDE.U32 R18, R10, -0x2daee0ad, RZ ;  /* 0xd2511f530a127825 */ /* 0x000fe200078e00ff */
[----:B------:R-:W-:Y:S02]  /*e790*/  LOP3.LUT R0, R37, UR13, R2, 0x96, !PT ;  /* 0x0000000d25007c12 */ /* 0x000fe4000f8e9602 */
[----:B------:R-:W-:Y:S02]  /*e7a0*/  LOP3.LUT R24, R9, UR12, R48, 0x96, !PT ;  /* 0x0000000c09187c12 */ /* 0x000fe4000f8e9630 */
[----:B------:R-:W-:Y:S01]  /*e7b0*/  LOP3.LUT R15, R19, UR10, R8, 0x96, !PT ;  /* 0x0000000a130f7c12 */ /* 0x000fe2000f8e9608 */
[----:B------:R-:W-:Y:S01]  /*e7c0*/  IMAD.WIDE.U32 R8, R11, -0x2daee0ad, RZ ;  /* 0xd2511f530b087825 */ /* 0x000fe200078e00ff */
[----:B------:R-:W-:Y:S01]  /*e7d0*/  LOP3.LUT R12, R3, UR15, R86, 0x96, !PT ;  /* 0x0000000f030c7c12 */ /* 0x000fe2000f8e9656 */
[----:B------:R-:W-:Y:S01]  /*e7e0*/  HMMA.16816.F32 R60, R4, R16, R40 ;  /* 0x00000010043c723c */ /* 0x000fe20000001828 */
[----:B------:R-:W-:Y:S01]  /*e7f0*/  LOP3.LUT R10, R39, UR13, R2, 0x96, !PT ;  /* 0x0000000d270a7c12 */ /* 0x000fe2000f8e9602 */
[----:B------:R-:W-:-:S02]  /*e800*/  IMAD.MOV.U32 R102, RZ, RZ, R111 ;  /* 0x000000ffff667224 */ /* 0x000fc400078e006f */
[----:B------:R-:W-:Y:S02]  /*e810*/  IMAD.MOV.U32 R220, RZ, RZ, R110 ;  /* 0x000000ffffdc7224 */ /* 0x000fe400078e006e */
[----:B------:R-:W-:Y:S02]  /*e820*/  IMAD.MOV.U32 R222, RZ, RZ, R109 ;  /* 0x000000ffffde7224 */ /* 0x000fe400078e006d */
[----:B------:R-:W-:Y:S01]  /*e830*/  IMAD.WIDE.U32 R16, R0, -0x2daee0ad, RZ ;  /* 0xd2511f5300107825 */ /* 0x000fe200078e00ff */
[----:B------:R-:W-:Y:S01]  /*e840*/  HMMA.16816.F32 R108, R4, R32, R56 ;  /* 0x00000020046c723c */ /* 0x000fe20000001838 */
[----:B------:R-:W-:Y:S02]  /*e850*/  LOP3.LUT R0, R9, UR12, R48, 0x96, !PT ;  /* 0x0000000c09007c12 */ /* 0x000fe4000f8e9630 */
[----:B------:R-:W-:-:S04]  /*e860*/  IMAD.WIDE.U32 R2, R14, -0x2daee0ad, RZ ;  /* 0xd2511f530e027825 */ /* 0x000fc800078e00ff */
[----:B------:R-:W-:Y:S01]  /*e870*/  IMAD.WIDE.U32 R20, R13, -0x2daee0ad, RZ ;  /* 0xd2511f530d147825 */ /* 0x000fe200078e00ff */
[----:B------:R-:W-:Y:S01]  /*e880*/  HMMA.16816.F32 R168, R4, R34, R168 ;  /* 0x0000002204a8723c */ /* 0x000fe200000018a8 */
[----:B------:R-:W-:Y:S02]  /*e890*/  LOP3.LUT R11, R17, UR10, R8, 0x96, !PT ;  /* 0x0000000a110b7c12 */ /* 0x000fe4000f8e9608 */
[----:B------:R-:W-:-:S04]  /*e8a0*/  LOP3.LUT R19, R3, UR12, R72, 0x96, !PT ;  /* 0x0000000c03137c12 */ /* 0x000fc8000f8e9648 */
[----:B------:R-:W-:Y:S01]  /*e8b0*/  IMAD.WIDE.U32 R4, R12, -0x2daee0ad, RZ ;  /* 0xd2511f530c047825 */ /* 0x000fe200078e00ff */
[----:B------:R-:W-:-:S03]  /*e8c0*/  LOP3.LUT R14, R21, UR10, R2, 0x96, !PT ;  /* 0x0000000a150e7c12 */ /* 0x000fc6000f8e9602 */
[----:B------:R-:W-:Y:S01]  /*e8d0*/  IMAD.WIDE.U32 R12, R10, -0x2daee0ad, RZ ;  /* 0xd2511f530a0c7825 */ /* 0x000fe200078e00ff */
[----:B------:R-:W-:-:S03]  /*e8e0*/  LOP3.LUT R17, R5, UR12, R72, 0x96, !PT ;  /* 0x0000000c05117c12 */ /* 0x000fc6000f8e9648 */
[----:B------:R-:W-:-:S04]  /*e8f0*/  IMAD.WIDE.U32 R2, R24, -0x326172a9, RZ ;  /* 0xcd9e8d5718027825 */ /* 0x000fc800078e00ff */
[----:B------:R-:W-:-:S04]  /*e900*/  IMAD.WIDE.U32 R8, R15, -0x326172a9, RZ ;  /* 0xcd9e8d570f087825 */ /* 0x000fc800078e00ff */
[----:B------:R-:W-:Y:S01]  /*e910*/  IMAD.WIDE.U32 R6, R0, -0x326172a9, RZ ;  /* 0xcd9e8d5700067825 */ /* 0x000fe200078e00ff */
[----:B------:R-:W-:-:S03]  /*e920*/  LOP3.LUT R0, R13, UR10, R4, 0x96, !PT ;  /* 0x0000000a0d007c12 */ /* 0x000fc6000f8e9604 */
[----:B------:R-:W-:Y:S01]  /*e930*/  IMAD.WIDE.U32 R10, R11, -0x326172a9, RZ ;  /* 0xcd9e8d570b0a7825 */ /* 0x000fe200078e00ff */
[----:B------:R-:W-:Y:S02]  /*e940*/  LOP3.LUT R13, R3, UR11, R36, 0x96, !PT ;  /* 0x0000000b030d7c12 */ /* 0x000fe4000f8e9624 */
[----:B------:R-:W-:Y:S01]  /*e950*/  LOP3.LUT R9, R9, UR9, R2, 0x96, !PT ;  /* 0x0000000909097c12 */ /* 0x000fe2000f8e9602 */
[----:B------:R-:W-:-:S04]  /*e960*/  IMAD.WIDE.U32 R4, R19, -0x326172a9, RZ ;  /* 0xcd9e8d5713047825 */ /* 0x000fc800078e00ff */
[----:B------:R-:W-:Y:S01]  /*e970*/  IMAD.WIDE.U32 R14, R14, -0x326172a9, RZ ;  /* 0xcd9e8d570e0e7825 */ /* 0x000fe200078e00ff */
[----:B------:R-:W-:-:S03]  /*e980*/  LOP3.LUT R7, R7, UR11, R36, 0x96, !PT ;  /* 0x0000000b07077c12 */ /* 0x000fc6000f8e9624 */
[----:B------:R-:W-:-:S04]  /*e990*/  IMAD.WIDE.U32 R2, R17, -0x326172a9, RZ ;  /* 0xcd9e8d5711027825 */ /* 0x000fc800078e00ff */
[----:B------:R-:W-:Y:S01]  /*e9a0*/  IMAD.WIDE.U32 R24, R0, -0x326172a9, RZ ;  /* 0xcd9e8d5700187825 */ /* 0x000fe200078e00ff */
[----:B------:R-:W-:Y:S02]  /*e9b0*/  LOP3.LUT R0, R11, UR9, R6, 0x96, !PT ;  /* 0x000000090b007c12 */ /* 0x000fe4000f8e9606 */
[----:B------:R-:W-:Y:S01]  /*e9c0*/  LOP3.LUT R6, R5, UR11, R38, 0x96, !PT ;  /* 0x0000000b05067c12 */ /* 0x000fe2000f8e9626 */
[----:B------:R-:W-:Y:S01]  /*e9d0*/  IMAD.WIDE.U32 R26, R9, -0x2daee0ad, RZ ;  /* 0xd2511f53091a7825 */ /* 0x000fe200078e00ff */
[----:B------:R-:W-:-:S03]  /*e9e0*/  LOP3.LUT R11, R15, UR9, R4, 0x96, !PT ;  /* 0x000000090f0b7c12 */ /* 0x000fc6000f8e9604 */
        /* <DEDUP_REMOVED lines=10> */
[----:B------:R-:W-:-:S04]  /*ea90*/  IMAD.WIDE.U32 R16, R11, -0x2daee0ad, RZ ;  /* 0xd2511f530b107825 */ /* 0x000fc800078e00ff */
[----:B------:R-:W-:-:S04]  /*eaa0*/  IMAD.WIDE.U32 R4, R5, -0x326172a9, RZ ;  /* 0xcd9e8d5705047825 */ /* 0x000fc800078e00ff */
[----:B------:R-:W-:Y:S01]  /*eab0*/  IMAD.WIDE.U32 R2, R0, -0x326172a9, RZ ;  /* 0xcd9e8d5700027825 */ /* 0x000fe200078e00ff */
[----:B------:R-:W-:Y:S02]  /*eac0*/  LOP3.LUT R15, R7, UR8, R20, 0x96, !PT ;  /* 0x00000008070f7c12 */ /* 0x000fe4000f8e9614 */
[----:B------:R-:W-:Y:S01]  /*ead0*/  LOP3.LUT R0, R17, UR6, R6, 0x96, !PT ;  /* 0x0000000611007c12 */ /* 0x000fe2000f8e9606 */
[----:B------:R-:W-:Y:S01]  /*eae0*/  IMAD.WIDE.U32 R6, R19, -0x2daee0ad, RZ ;  /* 0xd2511f5313067825 */ /* 0x000fe200078e00ff */
[----:B------:R-:W-:Y:S02]  /*eaf0*/  LOP3.LUT R37, R5, UR7, R8, 0x96, !PT ;  /* 0x0000000705257c12 */ /* 0x000fe4000f8e9608 */
[----:B------:R-:W-:Y:S01]  /*eb00*/  LOP3.LUT R11, R3, UR17, R4, 0x96, !PT ;  /* 0x00000011030b7c12 */ /* 0x000fe2000f8e9604 */
[----:B------:R-:W-:Y:S01]  /*eb10*/  IMAD.WIDE.U32 R4, R13, -0x326172a9, RZ ;  /* 0xcd9e8d570d047825 */ /* 0x000fe200078e00ff */
[C---:B------:R-:W-:Y:S02]  /*eb20*/  LOP3.LUT R17, R2.reuse, 0xffff, RZ, 0xc0, !PT ;  /* 0x0000ffff02117812 */ /* 0x040fe400078ec0ff */
[----:B------:R-:W-:-:S02]  /*eb30*/  LOP3.LUT R36, R2, 0xff, RZ, 0xc0, !PT ;  /* 0x000000ff02247812 */ /* 0x000fc400078ec0ff */
[--C-:B------:R-:W-:Y:S02]  /*eb40*/  SHF.R.U32.HI R33, RZ, 0x10, R2.reuse ;  /* 0x00000010ff217819 */ /* 0x100fe40000011602 */
[----:B------:R-:W-:Y:S01]  /*eb50*/  SHF.R.U32.HI R35, RZ, 0x18, R2 ;  /* 0x00000018ff237819 */ /* 0x000fe20000011602 */
[----:B------:R-:W-:Y:S01]  /*eb60*/  IMAD.WIDE.U32 R2, R9, -0x326172a9, RZ ;  /* 0xcd9e8d5709027825 */ /* 0x000fe200078e00ff */
[----:B------:R-:W-:-:S03]  /*eb70*/  LOP3.LUT R12, R7, UR8, R12, 0x96, !PT ;  /* 0x00000008070c7c12 */ /* 0x000fc6000f8e960c */
[----:B------:R-:W-:Y:S01]  /*eb80*/  IMAD.WIDE.U32 R8, R21, -0x2daee0ad, RZ ;  /* 0xd2511f5315087825 */ /* 0x000fe200078e00ff */
[----:B------:R-:W-:Y:S02]  /*eb90*/  LOP3.LUT R34, R5, UR7, R10, 0x96, !PT ;  /* 0x0000000705227c12 */ /* 0x000fe4000f8e960a */
[----:B------:R-:W-:Y:S01]  /*eba0*/  LOP3.LUT R7, R3, UR17, R4, 0x96, !PT ;  /* 0x0000001103077c12 */ /* 0x000fe2000f8e9604 */
[----:B------:R-:W-:Y:S01]  /*ebb0*/  IMAD.WIDE.U32 R4, R15, -0x326172a9, RZ ;  /* 0xcd9e8d570f047825 */ /* 0x000fe200078e00ff */
[C---:B------:R-:W-:Y:S02]  /*ebc0*/  LOP3.LUT R13, R2.reuse, 0xffff, RZ, 0xc0, !PT ;  /* 0x0000ffff020d7812 */ /* 0x040fe400078ec0ff */
[----:B------:R-:W-:Y:S02]  /*ebd0*/  LOP3.LUT R32, R2, 0xff, RZ, 0xc0, !PT ;  /* 0x000000ff02207812 */ /* 0x000fe400078ec0ff */
[--C-:B------:R-:W-:Y:S02]  /*ebe0*/  SHF.R.U32.HI R31, RZ, 0x10, R2.reuse ;  /* 0x00000010ff1f7819 */ /* 0x100fe40000011602 */
[----:B------:R-:W-:Y:S01]  /*ebf0*/  SHF.R.U32.HI R27, RZ, 0x18, R2 ;  /* 0x00000018ff1b7819 */ /* 0x000fe20000011602 */
[----:B------:R-:W-:Y:S01]  /*ec00*/  IMAD.WIDE.U32 R2, R0, -0x326172a9, RZ ;  /* 0xcd9e8d5700027825 */ /* 0x000fe200078e00ff */
[----:B------:R-:W-:-:S02]  /*ec10*/  LOP3.LUT R0, R9, UR6, R6, 0x96, !PT ;  /* 0x0000000609007c12 */ /* 0x000fc4000f8e9606 */
        /* <DEDUP_REMOVED lines=9> */
[----:B------:R-:W-:Y:S02]  /*ecb0*/  LOP3.LUT R0, R33, 0xff, RZ, 0xc0, !PT ;  /* 0x000000ff21007812 */ /* 0x000fe400078ec0ff */
[----:B------:R-:W-:Y:S02]  /*ecc0*/  LOP3.LUT R9, R3, UR17, R4, 0x96, !PT ;  /* 0x0000001103097c12 */ /* 0x000fe4000f8e9604 */
[----:B------:R-:W-:Y:S02]  /*ecd0*/  SHF.R.U32.HI R4, RZ, 0x8, R17 ;  /* 0x00000008ff047819 */ /* 0x000fe40000011611 */
[C---:B------:R-:W-:Y:S02]  /*ece0*/  LOP3.LUT R5, R2.reuse, 0xffff, RZ, 0xc0, !PT ;  /* 0x0000ffff02057812 */ /* 0x040fe400078ec0ff */
[----:B------:R-:W-:Y:S02]  /*ecf0*/  LOP3.LUT R17, R2, 0xff, RZ, 0xc0, !PT ;  /* 0x000000ff02117812 */ /* 0x000fe400078ec0ff */
[----:B------:R-:W-:-:S02]  /*ed00*/  SHF.R.U32.HI R15, RZ, 0x10, R2 ;  /* 0x00000010ff0f7819 */ /* 0x000fc40000011602 */
[----:B------:R-:W-:Y:S01]  /*ed10*/  SHF.R.U32.HI R14, RZ, 0x18, R2 ;  /* 0x00000018ff0e7819 */ /* 0x000fe20000011602 */
[----:B------:R-:W-:Y:S01]  /*ed20*/  IMAD.WIDE.U32 R2, R37, -0x2daee0ad, RZ ;  /* 0xd2511f5325027825 */ /* 0x000fe200078e00ff */
[----:B------:R-:W-:Y:S02]  /*ed30*/  PRMT R42, R0, 0x5410, R35 ;  /* 0x00005410002a7816 */ /* 0x000fe40000000023 */
[----:B------:R-:W-:Y:S02]  /*ed40*/  PRMT R43, R36, 0x5410, R4 ;  /* 0x00005410242b7816 */ /* 0x000fe40000000004 */
[----:B------:R-:W-:Y:S02]  /*ed50*/  LOP3.LUT R0, R31, 0xff, RZ, 0xc0, !PT ;  /* 0x000000ff1f007812 */ /* 0x000fe400078ec0ff */
[----:B------:R-:W-:Y:S02]  /*ed60*/  LOP3.LUT R10, R3, UR16, R26, 0x96, !PT ;  /* 0x00000010030a7c12 */ /* 0x000fe4000f8e961a */
[----:B------:R-:W-:-:S02]  /*ed70*/  LOP3.LUT R33, R2, 0xffff, RZ, 0xc0, !PT ;  /* 0x0000ffff02217812 */ /* 0x000fc400078ec0ff */
[----:B------:R-:W-:Y:S02]  /*ed80*/  LOP3.LUT R35, R2, 0xff, RZ, 0xc0, !PT ;  /* 0x000000ff02237812 */ /* 0x000fe400078ec0ff */
[--C-:B------:R-:W-:Y:S02]  /*ed90*/  SHF.R.U32.HI R36, RZ, 0x10, R2.reuse ;  /* 0x00000010ff247819 */ /* 0x100fe40000011602 */
[----:B------:R-:W-:Y:S01]  /*eda0*/  SHF.R.U32.HI R37, RZ, 0x18, R2 ;  /* 0x00000018ff257819 */ /* 0x000fe20000011602 */
[----:B------:R-:W-:Y:S01]  /*edb0*/  IMAD.WIDE.U32 R2, R34, -0x2daee0ad, RZ ;  /* 0xd2511f5322027825 */ /* 0x000fe200078e00ff */
[----:B------:R-:W-:Y:S02]  /*edc0*/  MOV R52, R103 ;  /* 0x0000006700347202 */ /* 0x000fe40000000f00 */
[----:B------:R-:W-:Y:S02]  /*edd0*/  SHF.R.U32.HI R4, RZ, 0x8, R13 ;  /* 0x00000008ff047819 */ /* 0x000fe4000001160d */
[----:B------:R-:W-:-:S02]  /*ede0*/  PRMT R103, R0, 0x5410, R27 ;  /* 0x0000541000677816 */ /* 0x000fc4000000001b */
[----:B------:R-:W-:Y:S01]  /*edf0*/  LOP3.LUT R0, R20, 0xff, RZ, 0xc0, !PT ;  /* 0x000000ff14007812 */ /* 0x000fe200078ec0ff */
[----:B------:R-:W-:Y:S01]  /*ee00*/  IMAD.MOV.U32 R134, RZ, RZ, R112 ;  /* 0x000000ffff867224 */ /* 0x000fe200078e0070 */
[----:B------:R-:W-:Y:S02]  /*ee10*/  LOP3.LUT R13, R3, UR16, R30, 0x96, !PT ;  /* 0x00000010030d7c12 */ /* 0x000fe4000f8e961e */
[----:B------:R-:W-:Y:S02]  /*ee20*/  PRMT R112, R32, 0x5410, R4 ;  /* 0x0000541020707816 */ /* 0x000fe40000000004 */
[C---:B------:R-:W-:Y:S02]  /*ee30*/  LOP3.LUT R26, R2.reuse, 0xffff, RZ, 0xc0, !PT ;  /* 0x0000ffff021a7812 */ /* 0x040fe400078ec0ff */
[----:B------:R-:W-:Y:S02]  /*ee40*/  LOP3.LUT R31, R2, 0xff, RZ, 0xc0, !PT ;  /* 0x000000ff021f7812 */ /* 0x000fe400078ec0ff */
[----:B------:R-:W-:-:S02]  /*ee50*/  SHF.R.U32.HI R30, RZ, 0x10, R2 ;  /* 0x00000010ff1e7819 */ /* 0x000fc40000011602 */
[----:B------:R-:W-:Y:S01]  /*ee60*/  SHF.R.U32.HI R27, RZ, 0x18, R2 ;  /* 0x00000018ff1b7819 */ /* 0x000fe20000011602 */
[----:B------:R-:W-:Y:S01]  /*ee70*/  IMAD.WIDE.U32 R2, R25, -0x2daee0ad, RZ ;  /* 0xd2511f5319027825 */ /* 0x000fe200078e00ff */
[----:B------:R-:W-:Y:S02]  /*ee80*/  SHF.R.U32.HI R4, RZ, 0x8, R18 ;  /* 0x00000008ff047819 */ /* 0x000fe40000011612 */
[----:B------:R-:W-:Y:S02]  /*ee90*/  PRMT R34, R0, 0x5410, R19 ;  /* 0x0000541000227816 */ /* 0x000fe40000000013 */
[----:B------:R-:W-:Y:S02]  /*eea0*/  SHF.R.U32.HI R0, RZ, 0x8, R5 ;  /* 0x00000008ff007819 */ /* 0x000fe40000011605 */
[----:B------:R-:W-:Y:S02]  /*eeb0*/  PRMT R38, R21, 0x5410, R4 ;  /* 0x0000541015267816 */ /* 0x000fe40000000004 */
[----:B------:R-:W-:-:S02]  /*eec0*/  LOP3.LUT R18, R2, 0xffff, RZ, 0xc0, !PT ;  /* 0x0000ffff02127812 */ /* 0x000fc400078ec0ff */
[----:B------:R-:W-:Y:S02]  /*eed0*/  LOP3.LUT R20, R2, 0xff, RZ, 0xc0, !PT ;  /* 0x000000ff02147812 */ /* 0x000fe400078ec0ff */
[--C-:B------:R-:W-:Y:S02]  /*eee0*/  SHF.R.U32.HI R19, RZ, 0x10, R2.reuse ;  /* 0x00000010ff137819 */ /* 0x100fe40000011602 */
[----:B------:R-:W-:Y:S01]  /*eef0*/  SHF.R.U32.HI R21, RZ, 0x18, R2 ;  /* 0x00000018ff157819 */ /* 0x000fe20000011602 */
[----:B------:R-:W-:Y:S01]  /*ef00*/  FFMA.FTZ R2, R238, c[0x0][0x23c], -R22 ;  /* 0x00008f00ee027a23 */ /* 0x000fe20000010816 */
[----:B------:R-:W-:Y:S02]  /*ef10*/  PRMT R95, R17, 0x5410, R0 ;  /* 0x00005410115f7816 */ /* 0x000fe40000000000 */
[----:B------:R-:W-:Y:S01]  /*ef20*/  LOP3.LUT R0, R15, 0xff, RZ, 0xc0, !PT ;  /* 0x000000ff0f007812 */ /* 0x000fe200078ec0ff */
[----:B------:R-:W-:Y:S02]  /*ef30*/  IMAD.MOV.U32 R133, RZ, RZ, R165 ;  /* 0x000000ffff857224 */ /* 0x000fe400078e00a5 */
[----:B------:R1:W-:Y:S01]  /*ef40*/  MUFU.EX2 R165, R2 ;  /* 0x0000000200a57308 */ /* 0x0003e20000000800 */
[----:B------:R-:W-:Y:S01]  /*ef50*/  PRMT R94, R0, 0x5410, R14 ;  /* 0x00005410005e7816 */ /* 0x000fe2000000000e */
[----:B------:R-:W-:Y:S01]  /*ef60*/  FFMA.FTZ R0, R218, c[0x0][0x23c], -R22 ;  /* 0x00008f00da007a23 */ /* 0x000fe20000010816 */
[----:B------:R-:W-:Y:S01]  /*ef70*/  LOP3.LUT R12, R3, UR16, R16, 0x96, !PT ;  /* 0x00000010030c7c12 */ /* 0x000fe2000f8e9610 */
[----:B------:R-:W-:-:S02]  /*ef80*/  IMAD.MOV.U32 R71, RZ, RZ, R185 ;  /* 0x000000ffff477224 */ /* 0x000fc400078e00b9 */
[----:B------:R-:W-:Y:S02]  /*ef90*/  IMAD.MOV.U32 R97, RZ, RZ, R164 ;  /* 0x000000ffff617224 */ /* 0x000fe400078e00a4 */
[----:B------:R2:W-:Y:S01]  /*efa0*/  MUFU.EX2 R185, R0 ;  /* 0x0000000000b97308 */ /* 0x0005e20000000800 */
[----:B-1----:R-:W-:-:S07]  /*efb0*/  FFMA.FTZ R2, R240, c[0x0][0x23c], -R22 ;  /* 0x00008f00f0027a23 */ /* 0x002fce0000010816 */
[----:B------:R1:W-:Y:S01]  /*efc0*/  MUFU.EX2 R164, R2 ;  /* 0x0000000200a47308 */ /* 0x0003e20000000800 */
[----:B------:R-:W-:Y:S02]  /*efd0*/  IMAD.MOV.U32 R67, RZ, RZ, R187 ;  /* 0x000000ffff437224 */ /* 0x000fe400078e00bb */
[----:B--2---:R-:W-:-:S05]  /*efe0*/  FFMA.FTZ R0, R219, c[0x0][0x23c], -R22 ;  /* 0x00008f00db007a23 */ /* 0x004fca0000010816 */
[----:B------:R2:W-:Y:S01]  /*eff0*/  MUFU.EX2 R187, R0 ;  /* 0x0000000000bb7308 */ /* 0x0005e20000000800 */
[----:B-1----:R-:W-:-:S05]  /*f000*/  IMAD.WIDE.U32 R2, R24, -0x2daee0ad, RZ ;  /* 0xd2511f5318027825 */ /* 0x002fca00078e00ff */
[C---:B------:R-:W-:Y:S02]  /*f010*/  LOP3.LUT R14, R2.reuse, 0xffff, RZ, 0xc0, !PT ;  /* 0x0000ffff020e7812 */ /* 0x040fe400078ec0ff */
[----:B------:R-:W-:Y:S02]  /*f020*/  LOP3.LUT R15, R2, 0xff, RZ, 0xc0, !PT ;  /* 0x000000ff020f7812 */ /* 0x000fe400078ec0ff */
[--C-:B------:R-:W-:Y:S02]  /*f030*/  SHF.R.U32.HI R16, RZ, 0x10, R2.reuse ;  /* 0x00000010ff107819 */ /* 0x100fe40000011602 */
[----:B------:R-:W-:Y:S02]  /*f040*/  SHF.R.U32.HI R17, RZ, 0x18, R2 ;  /* 0x00000018ff117819 */ /* 0x000fe40000011602 */
[----:B--2---:R-:W-:Y:S02]  /*f050*/  LOP3.LUT R0, R11, 0xffff, RZ, 0xc0, !PT ;  /* 0x0000ffff0b007812 */ /* 0x004fe400078ec0ff */
[----:B------:R-:W-:-:S02]  /*f060*/  SHF.R.U32.HI R2, RZ, 0x10, R11 ;  /* 0x00000010ff027819 */ /* 0x000fc4000001160b */
[----:B------:R-:W-:Y:S02]  /*f070*/  LOP3.LUT R8, R3, UR16, R8, 0x96, !PT ;  /* 0x0000001003087c12 */ /* 0x000fe4000f8e9608 */
[----:B------:R-:W-:Y:S01]  /*f080*/  SHF.R.U32.HI R3, RZ, 0x8, R0 ;  /* 0x00000008ff037819 */ /* 0x000fe20000011600 */
[----:B------:R-:W-:Y:S01]  /*f090*/  IMAD.MOV.U32 R53, RZ, RZ, R140 ;  /* 0x000000ffff357224 */ /* 0x000fe200078e008c */
[----:B------:R-:W-:Y:S01]  /*f0a0*/  LOP3.LUT R0, R2, 0xff, RZ, 0xc0, !PT ;  /* 0x000000ff02007812 */ /* 0x000fe200078ec0ff */
[----:B------:R-:W-:Y:S01]  /*f0b0*/  FFMA.FTZ R2, R244, c[0x0][0x23c], -R22 ;  /* 0x00008f00f4027a23 */ /* 0x000fe20000010816 */
[----:B------:R-:W-:Y:S01]  /*f0c0*/  SHF.R.U32.HI R4, RZ, 0x18, R11 ;  /* 0x00000018ff047819 */ /* 0x000fe2000001160b */
[----:B------:R-:W-:Y:S02]  /*f0d0*/  IMAD.MOV.U32 R140, RZ, RZ, R141 ;  /* 0x000000ffff8c7224 */ /* 0x000fe400078e008d */
[----:B------:R-:W-:Y:S02]  /*f0e0*/  IMAD.MOV.U32 R141, RZ, RZ, R182 ;  /* 0x000000ffff8d7224 */ /* 0x000fe400078e00b6 */
[----:B------:R-:W-:Y:S01]  /*f0f0*/  IMAD.MOV.U32 R182, RZ, RZ, R186 ;  /* 0x000000ffffb67224 */ /* 0x000fe200078e00ba */
[----:B------:R-:W-:Y:S01]  /*f100*/  PRMT R39, R0, 0x5410, R4 ;  /* 0x0000541000277816 */ /* 0x000fe20000000004 */
[----:B------:R1:W-:Y:S01]  /*f110*/  MUFU.EX2 R186, R2 ;  /* 0x0000000200ba7308 */ /* 0x0003e20000000800 */
[----:B------:R-:W-:Y:S01]  /*f120*/  LOP3.LUT R0, R7, 0xffff, RZ, 0xc0, !PT ;  /* 0x0000ffff07007812 */ /* 0x000fe200078ec0ff */
[----:B------:R-:W-:Y:S01]  /*f130*/  IMAD.MOV.U32 R65, RZ, RZ, R188 ;  /* 0x000000ffff417224 */ /* 0x000fe200078e00bc */
[----:B------:R-:W-:Y:S01]  /*f140*/  LOP3.LUT R5, R11, 0xff, RZ, 0xc0, !PT ;  /* 0x000000ff0b057812 */ /* 0x000fe200078ec0ff */
[----:B------:R-:W-:-:S02]  /*f150*/  IMAD.MOV.U32 R70, RZ, RZ, R142 ;  /* 0x000000ffff467224 */ /* 0x000fc400078e008e */
[----:B------:R-:W-:Y:S01]  /*f160*/  IMAD.MOV.U32 R142, RZ, RZ, R100 ;  /* 0x000000ffff8e7224 */ /* 0x000fe200078e0064 */
[----:B------:R-:W-:Y:S01]  /*f170*/  PRMT R40, R5, 0x5410, R3 ;  /* 0x0000541005287816 */ /* 0x000fe20000000003 */
[----:B-1----:R-:W-:-:S04]  /*f180*/  FFMA.FTZ R2, R246, c[0x0][0x23c], -R22 ;  /* 0x00008f00f6027a23 */ /* 0x002fc80000010816 */
[----:B------:R1:W-:Y:S01]  /*f190*/  MUFU.EX2 R188, R2 ;  /* 0x0000000200bc7308 */ /* 0x0003e20000000800 */
[----:B------:R-:W-:Y:S02]  /*f1a0*/  FFMA.FTZ R3, R236, c[0x0][0x23c], -R22 ;  /* 0x00008f00ec037a23 */ /* 0x000fe40000010816 */
[----:B------:R-:W-:Y:S02]  /*f1b0*/  IMAD.MOV.U32 R55, RZ, RZ, R189 ;  /* 0x000000ffff377224 */ /* 0x000fe400078e00bd */
[----:B------:R-:W-:Y:S01]  /*f1c0*/  IMAD.MOV.U32 R64, RZ, RZ, R220 ;  /* 0x000000ffff407224 */ /* 0x000fe200078e00dc */
[----:B-1----:R-:W-:Y:S02]  /*f1d0*/  SHF.R.U32.HI R2, RZ, 0x8, R0 ;  /* 0x00000008ff027819 */ /* 0x002fe40000011600 */
[----:B------:R-:W-:-:S04]  /*f1e0*/  LOP3.LUT R0, R7, 0xff, RZ, 0xc0, !PT ;  /* 0x000000ff07007812 */ /* 0x000fc800078ec0ff */
[----:B------:R-:W-:Y:S01]  /*f1f0*/  PRMT R100, R0, 0x5410, R2 ;  /* 0x0000541000647816 */ /* 0x000fe20000000002 */
[----:B------:R-:W-:Y:S01]  /*f200*/  FFMA.FTZ R2, R237, c[0x0][0x23c], -R22 ;  /* 0x00008f00ed027a23 */ /* 0x000fe20000010816 */
[----:B------:R-:W-:Y:S01]  /*f210*/  SHF.R.U32.HI R0, RZ, 0x10, R7 ;  /* 0x00000010ff007819 */ /* 0x000fe20000011607 */
[----:B------:R1:W-:Y:S03]  /*f220*/  MUFU.EX2 R189, R3 ;  /* 0x0000000300bd7308 */ /* 0x0003e60000000800 */
[----:B------:R-:W-:Y:S01]  /*f230*/  LOP3.LUT R0, R0, 0xff, RZ, 0xc0, !PT ;  /* 0x000000ff00007812 */ /* 0x000fe200078ec0ff */
[----:B------:R-:W-:-:S04]  /*f240*/  IMAD.MOV.U32 R96, RZ, RZ, R191 ;  /* 0x000000ffff607224 */ /* 0x000fc800078e00bf */
[----:B------:R2:W-:Y:S01]  /*f250*/  MUFU.EX2 R220, R2 ;  /* 0x0000000200dc7308 */ /* 0x0005e20000000800 */
[----:B-1----:R-:W-:-:S04]  /*f260*/  SHF.R.U32.HI R3, RZ, 0x18, R7 ;  /* 0x00000018ff037819 */ /* 0x002fc80000011607 */
[----:B------:R-:W-:Y:S01]  /*f270*/  PRMT R98, R0, 0x5410, R3 ;  /* 0x0000541000627816 */ /* 0x000fe20000000003 */
[----:B--2---:R-:W-:Y:S01]  /*f280*/  FFMA.FTZ R2, R249, c[0x0][0x23c], -R22 ;  /* 0x00008f00f9027a23 */ /* 0x004fe20000010816 */
[----:B------:R-:W-:-:S03]  /*f290*/  LOP3.LUT R0, R6, 0xffff, RZ, 0xc0, !PT ;  /* 0x0000ffff06007812 */ /* 0x000fc600078ec0ff */
[----:B------:R1:W-:Y:S01]  /*f2a0*/  MUFU.EX2 R191, R2 ;  /* 0x0000000200bf7308 */ /* 0x0003e20000000800 */
[----:B------:R-:W-:Y:S02]  /*f2b0*/  SHF.R.U32.HI R3, RZ, 0x8, R0 ;  /* 0x00000008ff037819 */ /* 0x000fe40000011600 */
[--C-:B------:R-:W-:Y:S02]  /*f2c0*/  SHF.R.U32.HI R4, RZ, 0x18, R6.reuse ;  /* 0x00000018ff047819 */ /* 0x100fe40000011606 */
[----:B-1----:R-:W-:-:S04]  /*f2d0*/  SHF.R.U32.HI R2, RZ, 0x10, R6 ;  /* 0x00000010ff027819 */ /* 0x002fc80000011606 */
[----:B------:R-:W-:Y:S01]  /*f2e0*/  LOP3.LUT R0, R2, 0xff, RZ, 0xc0, !PT ;  /* 0x000000ff02007812 */ /* 0x000fe200078ec0ff */
[----:B------:R-:W-:-:S03]  /*f2f0*/  FFMA.FTZ R2, R252, c[0x0][0x23c], -R22 ;  /* 0x00008f00fc027a23 */ /* 0x000fc60000010816 */
[----:B------:R-:W-:Y:S01]  /*f300*/  PRMT R25, R0, 0x5410, R4 ;  /* 0x0000541000197816 */ /* 0x000fe20000000004 */
[----:B------:R1:W-:Y:S01]  /*f310*/  MUFU.EX2 R219, R2 ;  /* 0x0000000200db7308 */ /* 0x0003e20000000800 */
[----:B------:R-:W-:Y:S02]  /*f320*/  LOP3.LUT R0, R9, 0xffff, RZ, 0xc0, !PT ;  /* 0x0000ffff09007812 */ /* 0x000fe400078ec0ff */
[----:B------:R-:W-:Y:S01]  /*f330*/  LOP3.LUT R5, R6, 0xff, RZ, 0xc0, !PT ;  /* 0x000000ff06057812 */ /* 0x000fe200078ec0ff */
[----:B-1----:R-:W-:-:S04]  /*f340*/  FFMA.FTZ R2, R83, c[0x0][0x23c], -R22 ;  /* 0x00008f0053027a23 */ /* 0x002fc80000010816 */
[----:B------:R1:W-:Y:S01]  /*f350*/  MUFU.EX2 R218, R2 ;  /* 0x0000000200da7308 */ /* 0x0003e20000000800 */
[----:B------:R-:W-:Y:S01]  /*f360*/  IMAD.MOV.U32 R66, RZ, RZ, R224 ;  /* 0x000000ffff427224 */ /* 0x000fe200078e00e0 */
[----:B------:R-:W-:Y:S01]  /*f370*/  PRMT R32, R5, 0x5410, R3 ;  /* 0x0000541005207816 */ /* 0x000fe20000000003 */
[----:B------:R-:W-:Y:S01]  /*f380*/  FFMA.FTZ R3, R77, c[0x0][0x23c], -R22 ;  /* 0x00008f004d037a23 */ /* 0x000fe20000010816 */
[----:B-1----:R-:W-:Y:S02]  /*f390*/  SHF.R.U32.HI R2, RZ, 0x8, R0 ;  /* 0x00000008ff027819 */ /* 0x002fe40000011600 */
[----:B------:R-:W-:-:S04]  /*f3a0*/  LOP3.LUT R0, R9, 0xff, RZ, 0xc0, !PT ;  /* 0x000000ff09007812 */ /* 0x000fc800078ec0ff */
[----:B------:R-:W-:Y:S01]  /*f3b0*/  PRMT R86, R0, 0x5410, R2 ;  /* 0x0000541000567816 */ /* 0x000fe20000000002 */
[----:B------:R-:W-:Y:S01]  /*f3c0*/  FFMA.FTZ R2, R239, c[0x0][0x23c], -R22 ;  /* 0x00008f00ef027a23 */ /* 0x000fe20000010816 */
[----:B------:R-:W-:-:S03]  /*f3d0*/  SHF.R.U32.HI R0, RZ, 0x10, R9 ;  /* 0x00000010ff007819 */ /* 0x000fc60000011609 */
[----:B------:R1:W-:Y:S01]  /*f3e0*/  MUFU.EX2 R224, R2 ;  /* 0x0000000200e07308 */ /* 0x0003e20000000800 */
[----:B------:R-:W-:Y:S01]  /*f3f0*/  SHF.R.U32.HI R4, RZ, 0x18, R9 ;  /* 0x00000018ff047819 */ /* 0x000fe20000011609 */
[----:B------:R-:W-:Y:S01]  /*f400*/  FFMA.FTZ R41, R222, R51, R73 ;  /* 0x00000033de297223 */ /* 0x000fe20000010049 */
[----:B------:R-:W-:Y:S01]  /*f410*/  LOP3.LUT R0, R0, 0xff, RZ, 0xc0, !PT ;  /* 0x000000ff00007812 */ /* 0x000fe200078ec0ff */
[----:B------:R-:W-:-:S04]  /*f420*/  IMAD.MOV.U32 R132, RZ, RZ, R181 ;  /* 0x000000ffff847224 */ /* 0x000fc800078e00b5 */
[----:B------:R2:W-:Y:S01]  /*f430*/  MUFU.EX2 R222, R3 ;  /* 0x0000000300de7308 */ /* 0x0005e20000000800 */
[----:B------:R-:W-:Y:S02]  /*f440*/  PRMT R83, R0, 0x5410, R4 ;  /* 0x0000541000537816 */ /* 0x000fe40000000004 */
[----:B-1----:R-:W-:-:S04]  /*f450*/  SHF.R.U32.HI R2, RZ, 0x8, R33 ;  /* 0x00000008ff027819 */ /* 0x002fc80000011621 */
[----:B------:R-:W-:Y:S02]  /*f460*/  PRMT R77, R35, 0x5410, R2 ;  /* 0x00005410234d7816 */ /* 0x000fe40000000002 */
[----:B------:R-:W-:Y:S01]  /*f470*/  SHF.R.U32.HI R2, RZ, 0x8, R26 ;  /* 0x00000008ff027819 */ /* 0x000fe2000001161a */
[----:B--2---:R-:W-:Y:S02]  /*f480*/  FFMA.FTZ R3, R89, c[0x0][0x23c], -R22 ;  /* 0x00008f0059037a23 */ /* 0x004fe40000010816 */
[----:B------:R-:W-:Y:S01]  /*f490*/  IMAD.MOV.U32 R181, RZ, RZ, R114 ;  /* 0x000000ffffb57224 */ /* 0x000fe200078e0072 */
[----:B------:R-:W-:Y:S01]  /*f4a0*/  PRMT R114, R31, 0x5410, R2 ;  /* 0x000054101f727816 */ /* 0x000fe20000000002 */
[----:B------:R-:W-:Y:S01]  /*f4b0*/  FFMA.FTZ R0, R78, c[0x0][0x23c], -R22 ;  /* 0x00008f004e007a23 */ /* 0x000fe20000010816 */
[----:B------:R1:W-:Y:S01]  /*f4c0*/  MUFU.EX2 R223, R3 ;  /* 0x0000000300df7308 */ /* 0x0003e20000000800 */
[----:B------:R-:W-:Y:S01]  /*f4d0*/  FFMA.FTZ R2, R134, c[0x0][0x23c], -R23 ;  /* 0x00008f0086027a23 */ /* 0x000fe20000010817 */
[----:B------:R-:W-:Y:S01]  /*f4e0*/  MOV R134, R96 ;  /* 0x0000006000867202 */ /* 0x000fe20000000f00 */
[----:B------:R-:W-:-:S02]  /*f4f0*/  IMAD.MOV.U32 R69, RZ, RZ, R221 ;  /* 0x000000ffff457224 */ /* 0x000fc400078e00dd */
[----:B------:R-:W-:Y:S02]  /*f500*/  IMAD.MOV.U32 R99, RZ, RZ, R97 ;  /* 0x000000ffff637224 */ /* 0x000fe400078e0061 */
[----:B------:R-:W-:Y:S01]  /*f510*/  IMAD.MOV.U32 R96, RZ, RZ, R52 ;  /* 0x000000ffff607224 */ /* 0x000fe200078e0034 */
[----:B------:R2:W-:Y:S01]  /*f520*/  MUFU.EX2 R221, R0 ;  /* 0x0000000000dd7308 */ /* 0x0005e20000000800 */
[----:B------:R-:W-:Y:S02]  /*f530*/  IMAD.MOV.U32 R97, RZ, RZ, R132 ;  /* 0x000000ffff617224 */ /* 0x000fe400078e0084 */
[----:B------:R-:W-:Y:S01]  /*f540*/  IMAD.MOV.U32 R132, RZ, RZ, R53 ;  /* 0x000000ffff847224 */ /* 0x000fe200078e0035 */
[----:B-1----:R-:W-:Y:S01]  /*f550*/  LOP3.LUT R3, R36, 0xff, RZ, 0xc0, !PT ;  /* 0x000000ff24037812 */ /* 0x002fe200078ec0ff */
[----:B------:R-:W-:Y:S02]  /*f560*/  IMAD.MOV.U32 R68, RZ, RZ, R113 ;  /* 0x000000ffff447224 */ /* 0x000fe400078e0071 */
[----:B------:R-:W-:Y:S01]  /*f570*/  IMAD.MOV.U32 R74, RZ, RZ, R134 ;  /* 0x000000ffff4a7224 */ /* 0x000fe200078e0086 */
[----:B------:R-:W-:Y:S01]  /*f580*/  PRMT R75, R3, 0x5410, R37 ;  /* 0x00005410034b7816 */ /* 0x000fe20000000025 */
[----:B------:R-:W-:Y:S01]  /*f590*/  FFMA.FTZ R3, R99, c[0x0][0x23c], -R23 ;  /* 0x00008f0063037a23 */ /* 0x000fe20000010817 */
[----:B--2---:R-:W-:Y:S01]  /*f5a0*/  LOP3.LUT R0, R30, 0xff, RZ, 0xc0, !PT ;  /* 0x000000ff1e007812 */ /* 0x004fe200078ec0ff */
[----:B------:R-:W-:Y:S01]  /*f5b0*/  IMAD.MOV.U32 R52, RZ, RZ, R64 ;  /* 0x000000ffff347224 */ /* 0x000fe200078e0040 */
[----:B------:R-:W-:Y:S01]  /*f5c0*/  MOV R134, R96 ;  /* 0x0000006000867202 */ /* 0x000fe20000000f00 */
[----:B------:R-:W-:Y:S01]  /*f5d0*/  IMAD.MOV.U32 R135, RZ, RZ, R97 ;  /* 0x000000ffff877224 */ /* 0x000fe200078e0061 */
[----:B------:R-:W-:Y:S01]  /*f5e0*/  PRMT R113, R0, 0x5410, R27 ;  /* 0x0000541000717816 */ /* 0x000fe2000000001b */
[----:B------:R-:W-:Y:S01]  /*f5f0*/  IMAD.MOV.U32 R64, RZ, RZ, R143 ;  /* 0x000000ffff407224 */ /* 0x000fe200078e008f */
[----:B------:R-:W-:Y:S01]  /*f600*/  SHF.R.U32.HI R0, RZ, 0x8, R18 ;  /* 0x00000008ff007819 */ /* 0x000fe20000011612 */
[----:B------:R-:W-:Y:S01]  /*f610*/  IMAD.MOV.U32 R97, RZ, RZ, R132 ;  /* 0x000000ffff617224 */ /* 0x000fe200078e0084 */
[----:B------:R1:W-:Y:S01]  /*f620*/  MUFU.EX2 R143, R2 ;  /* 0x00000002008f7308 */ /* 0x0003e20000000800 */
[----:B------:R-:W-:-:S02]  /*f630*/  IMAD.MOV.U32 R96, RZ, RZ, R133 ;  /* 0x000000ffff607224 */ /* 0x000fc400078e0085 */
[----:B------:R-:W-:Y:S02]  /*f640*/  IMAD.MOV.U32 R132, RZ, RZ, R68 ;  /* 0x000000ffff847224 */ /* 0x000fe400078e0044 */
[----:B------:R-:W-:Y:S01]  /*f650*/  IMAD.MOV.U32 R133, RZ, RZ, R158 ;  /* 0x000000ffff857224 */ /* 0x000fe200078e009e */
[----:B------:R-:W-:Y:S01]  /*f660*/  MOV R54, R190 ;  /* 0x000000be00367202 */ /* 0x000fe20000000f00 */
[----:B------:R-:W-:Y:S01]  /*f670*/  IMAD.MOV.U32 R53, RZ, RZ, R69 ;  /* 0x000000ffff357224 */ /* 0x000fe200078e0045 */
[----:B------:R2:W-:Y:S01]  /*f680*/  MUFU.EX2 R158, R3 ;  /* 0x00000003009e7308 */ /* 0x0005e20000000800 */
[----:B------:R-:W-:Y:S02]  /*f690*/  PRMT R69, R20, 0x5410, R0 ;  /* 0x0000541014457816 */ /* 0x000fe40000000000 */
[----:B------:R-:W-:Y:S02]  /*f6a0*/  SHF.R.U32.HI R0, RZ, 0x8, R14 ;  /* 0x00000008ff007819 */ /* 0x000fe4000001160e */
[----:B-1----:R-:W-:Y:S01]  /*f6b0*/  LOP3.LUT R2, R19, 0xff, RZ, 0xc0, !PT ;  /* 0x000000ff13027812 */ /* 0x002fe200078ec0ff */
[----:B------:R-:W-:-:S03]  /*f6c0*/  IMAD.MOV.U32 R47, RZ, RZ, R135 ;  /* 0x000000ffff2f7224 */ /* 0x000fc600078e0087 */
[----:B------:R-:W-:Y:S01]  /*f6d0*/  PRMT R68, R2, 0x5410, R21 ;  /* 0x0000541002447816 */ /* 0x000fe20000000015 */
[----:B--2---:R-:W-:Y:S02]  /*f6e0*/  FFMA.FTZ R3, R74, c[0x0][0x23c], -R23 ;  /* 0x00008f004a037a23 */ /* 0x004fe40000010817 */
[----:B------:R-:W-:Y:S02]  /*f6f0*/  IMAD.MOV.U32 R74, RZ, RZ, R134 ;  /* 0x000000ffff4a7224 */ /* 0x000fe400078e0086 */
[----:B------:R-:W-:Y:S01]  /*f700*/  IMAD.MOV.U32 R134, RZ, RZ, R96 ;  /* 0x000000ffff867224 */ /* 0x000fe200078e0060 */
[----:B------:R-:W-:Y:S01]  /*f710*/  MOV R96, R132 ;  /* 0x0000008400607202 */ /* 0x000fe20000000f00 */
[----:B------:R-:W-:Y:S01]  /*f720*/  IMAD.MOV.U32 R132, RZ, RZ, R133 ;  /* 0x000000ffff847224 */ /* 0x000fe200078e0085 */
[----:B------:R-:W-:Y:S01]  /*f730*/  LOP3.LUT R2, R16, 0xff, RZ, 0xc0, !PT ;  /* 0x000000ff10027812 */ /* 0x000fe200078ec0ff */
[----:B------:R-:W-:Y:S01]  /*f740*/  IMAD.MOV.U32 R133, RZ, RZ, R54 ;  /* 0x000000ffff857224 */ /* 0x000fe200078e0036 */
[----:B------:R-:W-:Y:S01]  /*f750*/  PRMT R99, R15, 0x5410, R0 ;  /* 0x000054100f637816 */ /* 0x000fe20000000000 */
[----:B------:R-:W-:Y:S01]  /*f760*/  FFMA.FTZ R4, R76, c[0x0][0x23c], -R22 ;  /* 0x00008f004c047a23 */ /* 0x000fe20000010816 */
[----:B------:R-:W-:Y:S01]  /*f770*/  LOP3.LUT R0, R10, 0xffff, RZ, 0xc0, !PT ;  /* 0x0000ffff0a007812 */ /* 0x000fe200078ec0ff */
[----:B------:R-:W-:-:S02]  /*f780*/  IMAD.MOV.U32 R135, RZ, RZ, R97 ;  /* 0x000000ffff877224 */ /* 0x000fc400078e0061 */
[----:B------:R-:W-:Y:S01]  /*f790*/  IMAD.MOV.U32 R54, RZ, RZ, R55 ;  /* 0x000000ffff367224 */ /* 0x000fe200078e0037 */
[----:B------:R-:W-:Y:S01]  /*f7a0*/  PRMT R97, R2, 0x5410, R17 ;  /* 0x0000541002617816 */ /* 0x000fe20000000011 */
[----:B------:R-:W-:Y:S02]  /*f7b0*/  IMAD.MOV.U32 R55, RZ, RZ, R65 ;  /* 0x000000ffff377224 */ /* 0x000fe400078e0041 */
[----:B------:R-:W-:Y:S01]  /*f7c0*/  IMAD.MOV.U32 R46, RZ, RZ, R74 ;  /* 0x000000ffff2e7224 */ /* 0x000fe200078e004a */
[----:B------:R1:W-:Y:S01]  /*f7d0*/  MUFU.EX2 R190, R4 ;  /* 0x0000000400be7308 */ /* 0x0003e20000000800 */
[----:B------:R-:W-:Y:S01]  /*f7e0*/  IMAD.MOV.U32 R65, RZ, RZ, R172 ;  /* 0x000000ffff417224 */ /* 0x000fe200078e00ac */
[----:B------:R-:W-:Y:S01]  /*f7f0*/  LOP3.LUT R5, R12, 0xff, RZ, 0xc0, !PT ;  /* 0x000000ff0c057812 */ /* 0x000fe200078ec0ff */
[----:B------:R-:W-:Y:S01]  /*f800*/  IMAD.MOV.U32 R74, RZ, RZ, R134 ;  /* 0x000000ffff4a7224 */ /* 0x000fe200078e0086 */
[----:B------:R-:W2:Y:S01]  /*f810*/  LDSM.16.MT88.4 R16, [R205+0x5000] ;  /* 0x00500000cd10783b */ /* 0x000ea20000004200 */
[----:B------:R-:W-:-:S02]  /*f820*/  FFMA.FTZ R2, R47, c[0x0][0x23c], -R23 ;  /* 0x00008f002f027a23 */ /* 0x000fc40000010817 */
[----:B------:R-:W-:Y:S01]  /*f830*/  IMAD.MOV.U32 R134, RZ, RZ, R132 ;  /* 0x000000ffff867224 */ /* 0x000fe200078e0084 */
[----:B------:R3:W-:Y:S01]  /*f840*/  MUFU.EX2 R172, R3 ;  /* 0x0000000300ac7308 */ /* 0x0007e20000000800 */
[----:B------:R-:W-:Y:S01]  /*f850*/  IMAD.MOV.U32 R47, RZ, RZ, R135 ;  /* 0x000000ffff2f7224 */ /* 0x000fe200078e0087 */
[----:B------:R-:W-:Y:S01]  /*f860*/  MOV R135, R96 ;  /* 0x0000006000877202 */ /* 0x000fe20000000f00 */
[----:B------:R-:W-:Y:S02]  /*f870*/  IMAD.MOV.U32 R132, RZ, RZ, R54 ;  /* 0x000000ffff847224 */ /* 0x000fe400078e0036 */
[----:B------:R-:W-:Y:S02]  /*f880*/  IMAD.MOV.U32 R54, RZ, RZ, R55 ;  /* 0x000000ffff367224 */ /* 0x000fe400078e0037 */
[----:B------:R-:W-:Y:S01]  /*f890*/  IMAD.MOV.U32 R96, RZ, RZ, R133 ;  /* 0x000000ffff607224 */ /* 0x000fe200078e0085 */
[----:B-1----:R-:W-:Y:S01]  /*f8a0*/  SHF.R.U32.HI R4, RZ, 0x8, R0 ;  /* 0x00000008ff047819 */ /* 0x002fe20000011600 */
[----:B------:R-:W-:Y:S01]  /*f8b0*/  IMAD.MOV.U32 R55, RZ, RZ, R65 ;  /* 0x000000ffff377224 */ /* 0x000fe200078e0041 */
[----:B------:R-:W-:Y:S01]  /*f8c0*/  SHF.R.U32.HI R0, RZ, 0x10, R10 ;  /* 0x00000010ff007819 */ /* 0x000fe2000001160a */
[----:B------:R-:W-:-:S02]  /*f8d0*/  IMAD.MOV.U32 R133, RZ, RZ, R66 ;  /* 0x000000ffff857224 */ /* 0x000fc400078e0042 */
[----:B------:R-:W-:Y:S01]  /*f8e0*/  IMAD.MOV.U32 R65, RZ, RZ, R67 ;  /* 0x000000ffff417224 */ /* 0x000fe200078e0043 */
[----:B---3--:R-:W-:Y:S01]  /*f8f0*/  LOP3.LUT R3, R10, 0xff, RZ, 0xc0, !PT ;  /* 0x000000ff0a037812 */ /* 0x008fe200078ec0ff */
[----:B------:R-:W-:Y:S01]  /*f900*/  IMAD.MOV.U32 R66, RZ, RZ, R71 ;  /* 0x000000ffff427224 */ /* 0x000fe200078e0047 */
[----:B------:R-:W-:Y:S01]  /*f910*/  MOV R67, R174 ;  /* 0x000000ae00437202 */ /* 0x000fe20000000f00 */
[----:B------:R-:W-:Y:S01]  /*f920*/  IMAD.MOV.U32 R71, RZ, RZ, R217 ;  /* 0x000000ffff477224 */ /* 0x000fe200078e00d9 */
[----:B------:R-:W-:Y:S01]  /*f930*/  PRMT R72, R3, 0x5410, R4 ;  /* 0x0000541003487816 */ /* 0x000fe20000000004 */
[----:B------:R1:W-:Y:S01]  /*f940*/  MUFU.EX2 R174, R2 ;  /* 0x0000000200ae7308 */ /* 0x0003e20000000800 */
[----:B------:R-:W-:Y:S01]  /*f950*/  IMAD.MOV.U32 R45, RZ, RZ, R74 ;  /* 0x000000ffff2d7224 */ /* 0x000fe200078e004a */
[----:B------:R-:W-:Y:S01]  /*f960*/  SHF.R.U32.HI R4, RZ, 0x18, R10 ;  /* 0x00000018ff047819 */ /* 0x000fe2000001160a */
[----:B------:R-:W-:Y:S01]  /*f970*/  FFMA.FTZ R3, R46, c[0x0][0x23c], -R23 ;  /* 0x00008f002e037a23 */ /* 0x000fe20000010817 */
[----:B------:R3:W5:Y:S01]  /*f980*/  LDL.LU R217, [R1+0x94] ;  /* 0x0000940001d97983 */ /* 0x0007620000300800 */
[----:B------:R-:W-:-:S02]  /*f990*/  IMAD.MOV.U32 R44, RZ, RZ, R47 ;  /* 0x000000ffff2c7224 */ /* 0x000fc400078e002f */
[----:B------:R-:W-:Y:S02]  /*f9a0*/  IMAD.MOV.U32 R74, RZ, RZ, R135 ;  /* 0x000000ffff4a7224 */ /* 0x000fe400078e0087 */
[----:B------:R-:W-:Y:S01]  /*f9b0*/  IMAD.MOV.U32 R47, RZ, RZ, R134 ;  /* 0x000000ffff2f7224 */ /* 0x000fe200078e0086 */
[----:B------:R-:W-:Y:S01]  /*f9c0*/  MOV R134, R65 ;  /* 0x0000004100867202 */ /* 0x000fe20000000f00 */
[----:B------:R-:W-:Y:S02]  /*f9d0*/  IMAD.MOV.U32 R46, RZ, RZ, R96 ;  /* 0x000000ffff2e7224 */ /* 0x000fe400078e0060 */
[----:B------:R-:W-:Y:S01]  /*f9e0*/  IMAD.MOV.U32 R135, RZ, RZ, R132 ;  /* 0x000000ffff877224 */ /* 0x000fe200078e0084 */
[----:B-1----:R-:W-:Y:S01]  /*f9f0*/  LOP3.LUT R2, R0, 0xff, RZ, 0xc0, !PT ;  /* 0x000000ff00027812 */ /* 0x002fe200078ec0ff */
[----:B------:R-:W-:Y:S01]  /*fa00*/  IMAD.MOV.U32 R96, RZ, RZ, R133 ;  /* 0x000000ffff607224 */ /* 0x000fe200078e0085 */
[----:B------:R-:W-:Y:S01]  /*fa10*/  LOP3.LUT R0, R13, 0xffff, RZ, 0xc0, !PT ;  /* 0x0000ffff0d007812 */ /* 0x000fe200078ec0ff */
[----:B------:R-:W-:-:S02]  /*fa20*/  IMAD.MOV.U32 R133, RZ, RZ, R67 ;  /* 0x000000ffff857224 */ /* 0x000fc400078e0043 */
[----:B------:R-:W-:Y:S01]  /*fa30*/  IMAD.MOV.U32 R65, RZ, RZ, R71 ;  /* 0x000000ffff417224 */ /* 0x000fe200078e0047 */
[----:B------:R-:W-:Y:S01]  /*fa40*/  PRMT R71, R2, 0x5410, R4 ;  /* 0x0000541002477816 */ /* 0x000fe20000000004 */
[----:B------:R-:W-:Y:S01]  /*fa50*/  IMAD.MOV.U32 R67, RZ, RZ, R142 ;  /* 0x000000ffff437224 */ /* 0x000fe200078e008e */
[----:B------:R-:W-:Y:S01]  /*fa60*/  SHF.R.U32.HI R2, RZ, 0x8, R0 ;  /* 0x00000008ff027819 */ /* 0x000fe20000011600 */
[----:B------:R-:W-:Y:S01]  /*fa70*/  IMAD.MOV.U32 R58, RZ, RZ, R45 ;  /* 0x000000ffff3a7224 */ /* 0x000fe200078e002d */
[----:B------:R-:W-:Y:S01]  /*fa80*/  LOP3.LUT R0, R13, 0xff, RZ, 0xc0, !PT ;  /* 0x000000ff0d007812 */ /* 0x000fe200078ec0ff */
[----:B------:R-:W-:Y:S01]  /*fa90*/  IMAD.MOV.U32 R132, RZ, RZ, R66 ;  /* 0x000000ffff847224 */ /* 0x000fe200078e0042 */
[----:B------:R-:W-:Y:S01]  /*faa0*/  MOV R45, R135 ;  /* 0x00000087002d7202 */ /* 0x000fe20000000f00 */
[----:B------:R-:W-:Y:S02]  /*fab0*/  IMAD.MOV.U32 R135, RZ, RZ, R133 ;  /* 0x000000ffff877224 */ /* 0x000fe400078e0085 */
[----:B------:R-:W-:-:S02]  /*fac0*/  IMAD.MOV.U32 R66, RZ, RZ, R141 ;  /* 0x000000ffff427224 */ /* 0x000fc400078e008d */
[----:B------:R-:W-:Y:S02]  /*fad0*/  IMAD.MOV.U32 R142, RZ, RZ, R173 ;  /* 0x000000ffff8e7224 */ /* 0x000fe400078e00ad */
[----:B------:R-:W-:Y:S01]  /*fae0*/  IMAD.MOV.U32 R133, RZ, RZ, R67 ;  /* 0x000000ffff857224 */ /* 0x000fe200078e0043 */
[----:B------:R1:W-:Y:S01]  /*faf0*/  MUFU.EX2 R173, R3 ;  /* 0x0000000300ad7308 */ /* 0x0003e20000000800 */
[----:B------:R-:W-:Y:S01]  /*fb00*/  IMAD.MOV.U32 R67, RZ, RZ, R101 ;  /* 0x000000ffff437224 */ /* 0x000fe200078e0065 */
[----:B------:R-:W-:Y:S01]  /*fb10*/  PRMT R101, R0, 0x5410, R2 ;  /* 0x0000541000657816 */ /* 0x000fe20000000002 */
[----:B------:R-:W-:Y:S01]  /*fb20*/  IMAD.MOV.U32 R59, RZ, RZ, R134 ;  /* 0x000000ffff3b7224 */ /* 0x000fe200078e0086 */
[----:B------:R-:W-:Y:S01]  /*fb30*/  SHF.R.U32.HI R0, RZ, 0x10, R13 ;  /* 0x00000010ff007819 */ /* 0x000fe2000001160d */
[----:B------:R-:W-:Y:S02]  /*fb40*/  IMAD.MOV.U32 R134, RZ, RZ, R132 ;  /* 0x000000ffff867224 */ /* 0x000fe400078e0084 */
[----:B------:R-:W-:-:S02]  /*fb50*/  IMAD.MOV.U32 R132, RZ, RZ, R66 ;  /* 0x000000ffff847224 */ /* 0x000fc400078e0042 */
[----:B------:R-:W-:Y:S01]  /*fb60*/  IMAD.MOV.U32 R66, RZ, RZ, R180 ;  /* 0x000000ffff427224 */ /* 0x000fe200078e00b4 */
[----:B------:R-:W-:Y:S01]  /*fb70*/  LOP3.LUT R0, R0, 0xff, RZ, 0xc0, !PT ;  /* 0x000000ff00007812 */ /* 0x000fe200078ec0ff */
[----:B-1----:R-:W-:Y:S02]  /*fb80*/  FFMA.FTZ R3, R44, c[0x0][0x23c], -R23 ;  /* 0x00008f002c037a23 */ /* 0x002fe40000010817 */
[----:B------:R-:W-:Y:S02]  /*fb90*/  IMAD.MOV.U32 R44, RZ, RZ, R65 ;  /* 0x000000ffff2c7224 */ /* 0x000fe400078e0041 */
[----:B------:R1:W-:Y:S01]  /*fba0*/  MUFU.EX2 R180, R3 ;  /* 0x0000000300b47308 */ /* 0x0003e20000000800 */
[----:B------:R-:W-:Y:S02]  /*fbb0*/  FFMA.FTZ R2, R58, c[0x0][0x23c], -R23 ;  /* 0x00008f003a027a23 */ /* 0x000fe40000010817 */
[----:B------:R-:W-:Y:S02]  /*fbc0*/  IMAD.MOV.U32 R57, RZ, RZ, R59 ;  /* 0x000000ffff397224 */ /* 0x000fe400078e003b */
[----:B------:R-:W-:-:S02]  /*fbd0*/  IMAD.MOV.U32 R58, RZ, RZ, R44 ;  /* 0x000000ffff3a7224 */ /* 0x000fc400078e002c */
[----:B------:R-:W-:Y:S02]  /*fbe0*/  IMAD.MOV.U32 R59, RZ, RZ, R133 ;  /* 0x000000ffff3b7224 */ /* 0x000fe400078e0085 */
[----:B------:R-:W-:Y:S02]  /*fbf0*/  IMAD.MOV.U32 R133, RZ, RZ, R102 ;  /* 0x000000ffff857224 */ /* 0x000fe400078e0066 */
[----:B------:R-:W-:Y:S01]  /*fc00*/  IMAD.MOV.U32 R44, RZ, RZ, R157 ;  /* 0x000000ffff2c7224 */ /* 0x000fe200078e009d */
[----:B-1----:R-:W-:Y:S01]  /*fc10*/  SHF.R.U32.HI R3, RZ, 0x18, R13 ;  /* 0x00000018ff037819 */ /* 0x002fe2000001160d */
[----:B------:R-:W-:Y:S02]  /*fc20*/  IMAD.MOV.U32 R157, RZ, RZ, R175 ;  /* 0x000000ffff9d7224 */ /* 0x000fe400078e00af */
[----:B------:R1:W-:Y:S01]  /*fc30*/  MUFU.EX2 R175, R2 ;  /* 0x0000000200af7308 */ /* 0x0003e20000000800 */
[----:B------:R-:W-:Y:S02]  /*fc40*/  PRMT R102, R0, 0x5410, R3 ;  /* 0x0000541000667816 */ /* 0x000fe40000000003 */
[----:B------:R-:W-:Y:S01]  /*fc50*/  LOP3.LUT R0, R12, 0xffff, RZ, 0xc0, !PT ;  /* 0x0000ffff0c007812 */ /* 0x000fe200078ec0ff */
[----:B------:R-:W-:-:S03]  /*fc60*/  IMAD.MOV.U32 R73, RZ, RZ, R58 ;  /* 0x000000ffff497224 */ /* 0x000fc600078e003a */
[----:B------:R-:W-:Y:S01]  /*fc70*/  SHF.R.U32.HI R3, RZ, 0x8, R0 ;  /* 0x00000008ff037819 */ /* 0x000fe20000011600 */
[----:B------:R-:W-:Y:S01]  /*fc80*/  IMAD.MOV.U32 R48, RZ, RZ, R59 ;  /* 0x000000ffff307224 */ /* 0x000fe200078e003b */
[----:B------:R-:W-:Y:S02]  /*fc90*/  MOV R56, R44 ;  /* 0x0000002c00387202 */ /* 0x000fe40000000f00 */
[----:B-1----:R-:W-:-:S04]  /*fca0*/  SHF.R.U32.HI R2, RZ, 0x10, R12 ;  /* 0x00000010ff027819 */ /* 0x002fc8000001160c */
[----:B------:R-:W-:Y:S01]  /*fcb0*/  LOP3.LUT R0, R2, 0xff, RZ, 0xc0, !PT ;  /* 0x000000ff02007812 */ /* 0x000fe200078ec0ff */
[----:B------:R-:W-:Y:S02]  /*fcc0*/  FFMA.FTZ R2, R57, c[0x0][0x23c], -R23 ;  /* 0x00008f0039027a23 */ /* 0x000fe40000010817 */
[----:B------:R-:W-:Y:S02]  /*fcd0*/  IMAD.MOV.U32 R57, RZ, RZ, R45 ;  /* 0x000000ffff397224 */ /* 0x000fe400078e002d */
[----:B------:R-:W-:Y:S02]  /*fce0*/  IMAD.MOV.U32 R45, RZ, RZ, R47 ;  /* 0x000000ffff2d7224 */ /* 0x000fe400078e002f */
[----:B------:R-:W-:Y:S02]  /*fcf0*/  IMAD.MOV.U32 R44, RZ, RZ, R46 ;  /* 0x000000ffff2c7224 */ /* 0x000fe400078e002e */
[----:B------:R-:W-:Y:S02]  /*fd00*/  IMAD.MOV.U32 R47, RZ, RZ, R181 ;  /* 0x000000ffff2f7224 */ /* 0x000fe400078e00b5 */
[----:B------:R-:W-:Y:S01]  /*fd10*/  IMAD.MOV.U32 R46, RZ, RZ, R74 ;  /* 0x000000ffff2e7224 */ /* 0x000fe200078e004a */
[----:B------:R1:W-:Y:S01]  /*fd20*/  MUFU.EX2 R181, R2 ;  /* 0x0000000200b57308 */ /* 0x0003e20000000800 */
[----:B------:R-:W-:Y:S01]  /*fd30*/  IMAD.MOV.U32 R51, RZ, RZ, R48 ;  /* 0x000000ffff337224 */ /* 0x000fe200078e0030 */
[----:B------:R-:W-:Y:S01]  /*fd40*/  MOV R48, R57 ;  /* 0x0000003900307202 */ /* 0x000fe20000000f00 */
[----:B------:R-:W-:Y:S01]  /*fd50*/  IMAD.MOV.U32 R74, RZ, RZ, R214 ;  /* 0x000000ffff4a7224 */ /* 0x000fe200078e00d6 */
[----:B------:R-:W-:Y:S01]  /*fd60*/  PRMT R58, R5, 0x5410, R3 ;  /* 0x00005410053a7816 */ /* 0x000fe20000000003 */
[----:B------:R-:W-:-:S02]  /*fd70*/  IMAD.MOV.U32 R57, RZ, RZ, R45 ;  /* 0x000000ffff397224 */ /* 0x000fc400078e002d */
[----:B------:R-:W-:Y:S02]  /*fd80*/  IMAD.MOV.U32 R45, RZ, RZ, R47 ;  /* 0x000000ffff2d7224 */ /* 0x000fe400078e002f */
[--C-:B------:R-:W-:Y:S02]  /*fd90*/  FFMA.FTZ R3, R51, c[0x0][0x23c], -R23.reuse ;  /* 0x00008f0033037a23 */ /* 0x100fe40000010817 */
[----:B-1----:R-:W-:Y:S02]  /*fda0*/  FFMA.FTZ R2, R73, c[0x0][0x23c], -R23 ;  /* 0x00008f0049027a23 */ /* 0x002fe40000010817 */
[----:B------:R-:W-:Y:S02]  /*fdb0*/  IMAD.MOV.U32 R73, RZ, RZ, R56 ;  /* 0x000000ffff497224 */ /* 0x000fe400078e0038 */
[----:B------:R-:W-:Y:S02]  /*fdc0*/  IMAD.MOV.U32 R56, RZ, RZ, R44 ;  /* 0x000000ffff387224 */ /* 0x000fe400078e002c */
[----:B------:R-:W-:-:S02]  /*fdd0*/  IMAD.MOV.U32 R44, RZ, RZ, R46 ;  /* 0x000000ffff2c7224 */ /* 0x000fc400078e002e */
[----:B------:R-:W-:Y:S02]  /*fde0*/  IMAD.MOV.U32 R46, RZ, RZ, R74 ;  /* 0x000000ffff2e7224 */ /* 0x000fe400078e004a */
[----:B------:R-:W-:Y:S02]  /*fdf0*/  IMAD.MOV.U32 R11, RZ, RZ, R73 ;  /* 0x000000ffff0b7224 */ /* 0x000fe400078e0049 */
[----:B------:R-:W-:Y:S02]  /*fe00*/  IMAD.MOV.U32 R74, RZ, RZ, R134 ;  /* 0x000000ffff4a7224 */ /* 0x000fe400078e0086 */
[----:B------:R-:W-:Y:S02]  /*fe10*/  IMAD.MOV.U32 R24, RZ, RZ, R48 ;  /* 0x000000ffff187224 */ /* 0x000fe400078e0030 */
[----:B------:R-:W-:Y:S02]  /*fe20*/  IMAD.MOV.U32 R47, RZ, RZ, R135 ;  /* 0x000000ffff2f7224 */ /* 0x000fe400078e0087 */
[----:B------:R-:W-:-:S02]  /*fe30*/  IMAD.MOV.U32 R240, RZ, RZ, R56 ;  /* 0x000000fffff07224 */ /* 0x000fc400078e0038 */
[----:B------:R-:W-:Y:S01]  /*fe40*/  IMAD.MOV.U32 R51, RZ, RZ, R44 ;  /* 0x000000ffff337224 */ /* 0x000fe200078e002c */
[----:B------:R-:W-:Y:S01]  /*fe50*/  MOV R134, R213 ;  /* 0x000000d500867202 */ /* 0x000fe20000000f00 */
[----:B------:R-:W-:Y:S02]  /*fe60*/  IMAD.MOV.U32 R135, RZ, RZ, R182 ;  /* 0x000000ffff877224 */ /* 0x000fe400078e00b6 */
[----:B------:R-:W-:Y:S02]  /*fe70*/  IMAD.MOV.U32 R48, RZ, RZ, R45 ;  /* 0x000000ffff307224 */ /* 0x000fe400078e002d */
[----:B------:R-:W-:Y:S01]  /*fe80*/  FFMA.FTZ R89, R11, c[0x0][0x23c], -R23 ;  /* 0x00008f000b597a23 */ /* 0x000fe20000010817 */
[----:B------:R-:W-:Y:S01]  /*fe90*/  MOV R44, R74 ;  /* 0x0000004a002c7202 */ /* 0x000fe20000000f00 */
[----:B------:R-:W-:Y:S02]  /*fea0*/  IMAD.MOV.U32 R238, RZ, RZ, R57 ;  /* 0x000000ffffee7224 */ /* 0x000fe400078e0039 */
[----:B------:R-:W-:-:S02]  /*feb0*/  IMAD.MOV.U32 R56, RZ, RZ, R46 ;  /* 0x000000ffff387224 */ /* 0x000fc400078e002e */
[----:B------:R-:W-:Y:S02]  /*fec0*/  IMAD.MOV.U32 R11, RZ, RZ, R24 ;  /* 0x000000ffff0b7224 */ /* 0x000fe400078e0018 */
[----:B------:R-:W-:Y:S02]  /*fed0*/  IMAD.MOV.U32 R57, RZ, RZ, R47 ;  /* 0x000000ffff397224 */ /* 0x000fe400078e002f */
[----:B------:R-:W-:Y:S01]  /*fee0*/  IMAD.MOV.U32 R24, RZ, RZ, R240 ;  /* 0x000000ffff187224 */ /* 0x000fe200078e00f0 */
[----:B------:R-:W-:Y:S01]  /*fef0*/  MOV R240, R51 ;  /* 0x0000003300f07202 */ /* 0x000fe20000000f00 */
        /* <DEDUP_REMOVED lines=9> */
[----:B------:R-:W-:Y:S02]  /*ff90*/  IMAD.MOV.U32 R44, RZ, RZ, R45 ;  /* 0x000000ffff2c7224 */ /* 0x000fe400078e002d */
[----:B------:R-:W-:Y:S02]  /*ffa0*/  IMAD.MOV.U32 R134, RZ, RZ, R90 ;  /* 0x000000ffff867224 */ /* 0x000fe400078e005a */
[----:B------:R-:W-:Y:S02]  /*ffb0*/  IMAD.MOV.U32 R45, RZ, RZ, R46 ;  /* 0x000000ffff2d7224 */ /* 0x000fe400078e002e */
[----:B------:R-:W-:Y:S02]  /*ffc0*/  IMAD.MOV.U32 R46, RZ, RZ, R47 ;  /* 0x000000ffff2e7224 */ /* 0x000fe400078e002f */
[----:B------:R-:W-:Y:S01]  /*ffd0*/  IMAD.MOV.U32 R47, RZ, RZ, R74 ;  /* 0x000000ffff2f7224 */ /* 0x000fe200078e004a */
[----:B------:R-:W-:Y:S01]  /*ffe0*/  MOV R74, R135 ;  /* 0x00000087004a7202 */ /* 0x000fe20000000f00 */
[----:B------:R-:W-:Y:S01]  /*fff0*/  IMAD.MOV.U32 R135, RZ, RZ, R134 ;  /* 0x000000ffff877224 */ /* 0x000fe200078e0086 */
[----:B------:R-:W-:Y:S01]  /*10000*/  MOV R65, R215 ;  /* 0x000000d700417202 */ /* 0x000fe20000000f00 */
[----:B------:R-:W-:-:S02]  /*10010*/  IMAD.MOV.U32 R134, RZ, RZ, R133 ;  /* 0x000000ffff867224 */ /* 0x000fc400078e0085 */
[----:B------:R-:W-:Y:S02]  /*10020*/  IMAD.MOV.U32 R133, RZ, RZ, R52 ;  /* 0x000000ffff857224 */ /* 0x000fe400078e0034 */
[----:B------:R-:W-:Y:S02]  /*10030*/  IMAD.MOV.U32 R52, RZ, RZ, R53 ;  /* 0x000000ffff347224 */ /* 0x000fe400078e0035 */
[----:B------:R-:W-:Y:S02]  /*10040*/  IMAD.MOV.U32 R53, RZ, RZ, R64 ;  /* 0x000000ffff357224 */ /* 0x000fe400078e0040 */
[----:B------:R-:W-:Y:S02]  /*10050*/  IMAD.MOV.U32 R64, RZ, RZ, R65 ;  /* 0x000000ffff407224 */ /* 0x000fe400078e0041 */
[----:B------:R-:W-:Y:S02]  /*10060*/  IMAD.MOV.U32 R141, RZ, RZ, R216 ;  /* 0x000000ffff8d7224 */ /* 0x000fe400078e00d8 */
[----:B------:R-:W-:Y:S01]  /*10070*/  IMAD.MOV.U32 R65, RZ, RZ, R66 ;  /* 0x000000ffff417224 */ /* 0x000fe200078e0042 */
[----:B------:R-:W-:Y:S01]  /*10080*/  MOV R66, R67 ;  /* 0x0000004300427202 */ /* 0x000fe20000000f00 */
[----:B------:R-:W-:Y:S01]  /*10090*/  IMAD.MOV.U32 R67, RZ, RZ, R70 ;  /* 0x000000ffff437224 */ /* 0x000fe200078e0046 */
[----:B------:R3:W5:Y:S01]  /*100a0*/  LDL.LU R216, [R1+0x90] ;  /* 0x0000900001d87983 */ /* 0x0007620000300800 */
[----:B------:R-:W-:-:S02]  /*100b0*/  IMAD.MOV.U32 R70, RZ, RZ, R140 ;  /* 0x000000ffff467224 */ /* 0x000fc400078e008c */
[----:B------:R-:W-:Y:S01]  /*100c0*/  IMAD.MOV.U32 R140, RZ, RZ, R141 ;  /* 0x000000ffff8c7224 */ /* 0x000fe200078e008d */
[----:B------:R3:W5:Y:S01]  /*100d0*/  LDL.LU R215, [R1+0x8c] ;  /* 0x00008c0001d77983 */ /* 0x0007620000300800 */
[----:B------:R-:W-:Y:S02]  /*100e0*/  IMAD.MOV.U32 R141, RZ, RZ, R142 ;  /* 0x000000ffff8d7224 */ /* 0x000fe400078e008e */
[----:B------:R-:W-:Y:S01]  /*100f0*/  IMAD.MOV.U32 R142, RZ, RZ, R156 ;  /* 0x000000ffff8e7224 */ /* 0x000fe200078e009c */
[----:B------:R3:W5:Y:S01]  /*10100*/  LDL.LU R214, [R1+0x88] ;  /* 0x0000880001d67983 */ /* 0x0007620000300800 */
[----:B------:R-:W-:-:S03]  /*10110*/  IMAD.MOV.U32 R156, RZ, RZ, R212 ;  /* 0x000000ffff9c7224 */ /* 0x000fc600078e00d4 */
[----:B------:R3:W5:Y:S04]  /*10120*/  LDL.LU R213, [R1+0x84] ;  /* 0x0000840001d57983 */ /* 0x0007680000300800 */
[----:B------:R3:W5:Y:S04]  /*10130*/  LDL.LU R212, [R1+0x80] ;  /* 0x0000800001d47983 */ /* 0x0007680000300800 */
[----:B------:R-:W4:Y:S01]  /*10140*/  LDL.LU R26, [R1+0x20] ;  /* 0x00002000011a7983 */ /* 0x000f220000300800 */
[----:B------:R-:W-:-:S04]  /*10150*/  SHF.R.U32.HI R4, RZ, 0x18, R12 ;  /* 0x00000018ff047819 */ /* 0x000fc8000001160c */
[----:B------:R-:W-:Y:S02]  /*10160*/  PRMT R59, R0, 0x5410, R4 ;  /* 0x00005410003b7816 */ /* 0x000fe40000000004 */
[----:B------:R-:W-:Y:S01]  /*10170*/  LOP3.LUT R0, R8, 0xffff, RZ, 0xc0, !PT ;  /* 0x0000ffff08007812 */ /* 0x000fe200078ec0ff */
[----:B------:R1:W-:Y:S01]  /*10180*/  MUFU.EX2 R182, R2 ;  /* 0x0000000200b67308 */ /* 0x0003e20000000800 */
[----:B------:R-:W-:Y:S01]  /*10190*/  IMAD.MOV.U32 R30, RZ, RZ, R211 ;  /* 0x000000ffff1e7224 */ /* 0x000fe200078e00d3 */
[----:B------:R-:W-:Y:S01]  /*101a0*/  MOV R22, R66 ;  /* 0x0000004200167202 */ /* 0x000fe20000000f00 */
[----:B------:R-:W-:Y:S01]  /*101b0*/  IMAD.MOV.U32 R36, RZ, RZ, R67 ;  /* 0x000000ffff247224 */ /* 0x000fe200078e0043 */
[----:B------:R-:W-:Y:S01]  /*101c0*/  MOV R6, R51 ;  /* 0x0000003300067202 */ /* 0x000fe20000000f00 */
[----:B------:R-:W-:Y:S01]  /*101d0*/  IMAD.MOV.U32 R35, RZ, RZ, R46 ;  /* 0x000000ffff237224 */ /* 0x000fe200078e002e */
[----:B------:R3:W5:Y:S02]  /*101e0*/  LDL.LU R211, [R1+0x7c] ;  /* 0x00007c0001d37983 */ /* 0x0007640000300800 */
[----:B------:R2:W-:Y:S01]  /*101f0*/  MUFU.EX2 R183, R3 ;  /* 0x0000000300b77308 */ /* 0x0005e20000000800 */
[----:B------:R-:W-:Y:S01]  /*10200*/  IMAD.MOV.U32 R33, RZ, RZ, R45 ;  /* 0x000000ffff217224 */ /* 0x000fe200078e002d */
[----:B-1----:R-:W-:-:S02]  /*10210*/  SHF.R.U32.HI R2, RZ, 0x8, R0 ;  /* 0x00000008ff027819 */ /* 0x002fc40000011600 */
[----:B------:R-:W-:Y:S01]  /*10220*/  LOP3.LUT R0, R8, 0xff, RZ, 0xc0, !PT ;  /* 0x000000ff08007812 */ /* 0x000fe200078ec0ff */
[----:B------:R-:W-:-:S03]  /*10230*/  IMAD.MOV.U32 R239, RZ, RZ, R44 ;  /* 0x000000ffffef7224 */ /* 0x000fc600078e002c */
[----:B------:R-:W-:Y:S02]  /*10240*/  PRMT R90, R0, 0x5410, R2 ;  /* 0x00005410005a7816 */ /* 0x000fe40000000002 */
[--C-:B------:R-:W-:Y:S02]  /*10250*/  SHF.R.U32.HI R0, RZ, 0x10, R8.reuse ;  /* 0x00000010ff007819 */ /* 0x100fe40000011608 */
[----:B--2---:R-:W-:Y:S01]  /*10260*/  SHF.R.U32.HI R3, RZ, 0x18, R8 ;  /* 0x00000018ff037819 */ /* 0x004fe20000011608 */
[----:B------:R-:W-:Y:S02]  /*10270*/  IMAD.MOV.U32 R252, RZ, RZ, R57 ;  /* 0x000000fffffc7224 */ /* 0x000fe400078e0039 */
[----:B------:R-:W-:Y:S01]  /*10280*/  FFMA.FTZ R2, R80, c[0x0][0x23c], -R23 ;  /* 0x00008f0050027a23 */ /* 0x000fe20000010817 */
[----:B------:R-:W-:Y:S01]  /*10290*/  LOP3.LUT R0, R0, 0xff, RZ, 0xc0, !PT ;  /* 0x000000ff00007812 */ /* 0x000fe200078ec0ff */
[----:B----4-:R-:W-:Y:S02]  /*102a0*/  FFMA.FTZ R8, R26, R115, R30 ;  /* 0x000000731a087223 */ /* 0x010fe4000001001e */
        /* <DEDUP_REMOVED lines=8> */
[----:B------:R-:W2:Y:S01]  /*10330*/  LDL.LU R11, [R1+0x1c] ;  /* 0x00001c00010b7983 */ /* 0x000ea20000300800 */
[----:B------:R1:W-:Y:S01]  /*10340*/  MUFU.EX2 R184, R2 ;  /* 0x0000000200b87308 */ /* 0x0003e20000000800 */
[----:B------:R-:W-:-:S02]  /*10350*/  IMAD.MOV.U32 R44, RZ, RZ, R133 ;  /* 0x000000ffff2c7224 */ /* 0x000fc400078e0085 */
[----:B------:R-:W-:Y:S02]  /*10360*/  IMAD.MOV.U32 R246, RZ, RZ, R48 ;  /* 0x000000fffff67224 */ /* 0x000fe400078e0030 */
[----:B------:R-:W-:Y:S02]  /*10370*/  IMAD.MOV.U32 R48, RZ, RZ, R134 ;  /* 0x000000ffff307224 */ /* 0x000fe400078e0086 */
[--C-:B-1----:R-:W-:Y:S01]  /*10380*/  FFMA.FTZ R2, R91, c[0x0][0x23c], -R28.reuse ;  /* 0x00008f005b027a23 */ /* 0x102fe2000001081c */
[----:B------:R-:W-:Y:S01]  /*10390*/  PRMT R91, R0, 0x5410, R3 ;  /* 0x00005410005b7816 */ /* 0x000fe20000000003 */
[----:B------:R-:W-:Y:S02]  /*103a0*/  FFMA.FTZ R0, R241, c[0x0][0x23c], -R28 ;  /* 0x00008f00f1007a23 */ /* 0x000fe4000001081c */
[----:B------:R1:W-:Y:S01]  /*103b0*/  MUFU.EX2 R132, R2 ;  /* 0x0000000200847308 */ /* 0x0003e20000000800 */
[----:B------:R-:W-:Y:S02]  /*103c0*/  IMAD.MOV.U32 R7, RZ, RZ, R140 ;  /* 0x000000ffff077224 */ /* 0x000fe400078e008c */
[----:B------:R-:W-:-:S05]  /*103d0*/  IMAD.MOV.U32 R134, RZ, RZ, R142 ;  /* 0x000000ffff867224 */ /* 0x000fca00078e008e */
[----:B------:R4:W-:Y:S01]  /*103e0*/  MUFU.EX2 R133, R0 ;  /* 0x0000000000857308 */ /* 0x0009e20000000800 */
[----:B------:R-:W-:Y:S01]  /*103f0*/  MOV R236, R74 ;  /* 0x0000004a00ec7202 */ /* 0x000fe20000000f00 */
[----:B-1----:R-:W-:Y:S01]  /*10400*/  FFMA.FTZ R2, R242, c[0x0][0x23c], -R28 ;  /* 0x00008f00f2027a23 */ /* 0x002fe2000001081c */
[----:B------:R-:W-:-:S05]  /*10410*/  MOV R37, R36 ;  /* 0x0000002400257202 */ /* 0x000fca0000000f00 */
[----:B------:R1:W-:Y:S01]  /*10420*/  MUFU.EX2 R140, R2 ;  /* 0x00000002008c7308 */ /* 0x0003e20000000800 */
[----:B----4-:R-:W-:-:S07]  /*10430*/  FFMA.FTZ R0, R234, c[0x0][0x23c], -R28 ;  /* 0x00008f00ea007a23 */ /* 0x010fce000001081c */
[----:B------:R4:W3:Y:S01]  /*10440*/  MUFU.EX2 R142, R0 ;  /* 0x00000000008e7308 */ /* 0x0008e20000000800 */
[----:B------:R-:W-:Y:S02]  /*10450*/  IMAD.MOV.U32 R51, RZ, RZ, R135 ;  /* 0x000000ffff337224 */ /* 0x000fe400078e0087 */
[----:B------:R-:W-:Y:S02]  /*10460*/  IMAD.MOV.U32 R135, RZ, RZ, R141 ;  /* 0x000000ffff877224 */ /* 0x000fe400078e008d */
[----:B------:R-:W-:Y:S02]  /*10470*/  FFMA.FTZ R74, R139, c[0x0][0x23c], -R28 ;  /* 0x00008f008b4a7a23 */ /* 0x000fe4000001081c */
[--C-:B-1----:R-:W-:Y:S02]  /*10480*/  FFMA.FTZ R2, R248, c[0x0][0x23c], -R29.reuse ;  /* 0x00008f00f8027a23 */ /* 0x102fe4000001081d */
[----:B------:R-:W-:Y:S02]  /*10490*/  IMAD.MOV.U32 R36, RZ, RZ, R22 ;  /* 0x000000ffff247224 */ /* 0x000fe400078e0016 */
[----:B------:R-:W-:Y:S01]  /*104a0*/  MUFU.EX2 R139, R2 ;  /* 0x00000002008b7308 */ /* 0x000fe20000000800 */
[----:B----4-:R-:W-:-:S02]  /*104b0*/  FFMA.FTZ R0, R247, c[0x0][0x23c], -R29 ;  /* 0x00008f00f7007a23 */ /* 0x010fc4000001081d */
[----:B------:R-:W-:-:S05]  /*104c0*/  IMAD.MOV.U32 R22, RZ, RZ, R33 ;  /* 0x000000ffff167224 */ /* 0x000fca00078e0021 */
[----:B------:R1:W4:Y:S01]  /*104d0*/  MUFU.EX2 R141, R0 ;  /* 0x00000000008d7308 */ /* 0x0003220000000800 */
[----:B------:R-:W-:Y:S02]  /*104e0*/  IMAD.MOV.U32 R33, RZ, RZ, R54 ;  /* 0x000000ffff217224 */ /* 0x000fe400078e0036 */
[--C-:B------:R-:W-:Y:S02]  /*104f0*/  FFMA.FTZ R3, R251, c[0x0][0x23c], -R29.reuse ;  /* 0x00008f00fb037a23 */ /* 0x100fe4000001081d */
[----:B------:R-:W-:Y:S02]  /*10500*/  FFMA.FTZ R4, R250, c[0x0][0x23c], -R29 ;  /* 0x00008f00fa047a23 */ /* 0x000fe4000001081d */
[----:B------:R-:W-:Y:S02]  /*10510*/  FFMA.FTZ R5, R232, c[0x0][0x23c], -R28 ;  /* 0x00008f00e8057a23 */ /* 0x000fe4000001081c */
[----:B------:R-:W-:Y:S01]  /*10520*/  IMAD.MOV.U32 R232, RZ, RZ, R33 ;  /* 0x000000ffffe87224 */ /* 0x000fe200078e0021 */
[----:B------:R-:W-:Y:S01]  /*10530*/  MUFU.EX2 R115, R3 ;  /* 0x0000000300737308 */ /* 0x000fe20000000800 */
[----:B------:R-:W-:-:S02]  /*10540*/  IMAD.MOV.U32 R33, RZ, RZ, R134 ;  /* 0x000000ffff217224 */ /* 0x000fc400078e0086 */
[----:B------:R-:W-:Y:S02]  /*10550*/  IMAD.MOV.U32 R30, RZ, RZ, R26 ;  /* 0x000000ffff1e7224 */ /* 0x000fe400078e001a */
[----:B------:R-:W-:-:S03]  /*10560*/  IMAD.MOV.U32 R26, RZ, RZ, R35 ;  /* 0x000000ffff1a7224 */ /* 0x000fc600078e0023 */
[----:B------:R4:W4:Y:S01]  /*10570*/  MUFU.EX2 R134, R4 ;  /* 0x0000000400867308 */ /* 0x0009220000000800 */
[----:B------:R-:W-:Y:S01]  /*10580*/  IMAD.MOV.U32 R35, RZ, RZ, R6 ;  /* 0x000000ffff237224 */ /* 0x000fe200078e0006 */
[--C-:B-1----:R-:W-:Y:S01]  /*10590*/  HSET2.LE.AND R0, R38, R88.reuse, PT ;  /* 0x0000005826007233 */ /* 0x102fe20003803000 */
[----:B------:R-:W-:Y:S01]  /*105a0*/  IMAD.MOV.U32 R6, RZ, RZ, R138 ;  /* 0x000000ffff067224 */ /* 0x000fe200078e008a */
[----:B---3--:R-:W-:Y:S01]  /*105b0*/  F2FP.PACK_AB R2, R142, R140 ;  /* 0x0000008c8e02723e */ /* 0x008fe200000000ff */
[----:B------:R-:W-:Y:S01]  /*105c0*/  FFMA.FTZ R10, R30, R136, R37 ;  /* 0x000000881e0a7223 */ /* 0x000fe20000010025 */
[----:B------:R-:W-:Y:S01]  /*105d0*/  MOV R242, R7 ;  /* 0x0000000700f27202 */ /* 0x000fe20000000f00 */
[--C-:B------:R-:W-:Y:S01]  /*105e0*/  FFMA.FTZ R73, R79, c[0x0][0x23c], -R23.reuse ;  /* 0x00008f004f497a23 */ /* 0x100fe20000010817 */
[----:B------:R-:W-:Y:S01]  /*105f0*/  HSET2.LE.AND R7, R34, R88, PT ;  /* 0x0000005822077233 */ /* 0x000fe20003803000 */
[--C-:B------:R-:W-:Y:S02]  /*10600*/  FFMA.FTZ R96, R96, c[0x0][0x23c], -R23.reuse ;  /* 0x00008f0060607a23 */ /* 0x100fe40000010817 */
[----:B------:R-:W-:-:S02]  /*10610*/  FFMA.FTZ R92, R92, c[0x0][0x23c], -R23 ;  /* 0x00008f005c5c7a23 */ /* 0x000fc40000010817 */
[----:B------:R-:W-:Y:S02]  /*10620*/  FFMA.FTZ R93, R93, c[0x0][0x23c], -R23 ;  /* 0x00008f005d5d7a23 */ /* 0x000fe40000010817 */
[----:B------:R-:W-:Y:S02]  /*10630*/  IMAD.MOV.U32 R30, RZ, RZ, R22 ;  /* 0x000000ffff1e7224 */ /* 0x000fe400078e0016 */
[----:B------:R-:W-:Y:S01]  /*10640*/  IMAD.MOV.U32 R234, RZ, RZ, R6 ;  /* 0x000000ffffea7224 */ /* 0x000fe200078e0006 */
[----:B------:R-:W-:Y:S01]  /*10650*/  LOP3.LUT R6, R0, R2, RZ, 0xc0, !PT ;  /* 0x0000000200067212 */ /* 0x000fe200078ec0ff */
[----:B------:R-:W1:Y:S01]  /*10660*/  LDSM.16.MT88.4 R20, [R206+0x5000] ;  /* 0x00500000ce14783b */ /* 0x000e620000004200 */
[----:B----4-:R-:W-:Y:S01]  /*10670*/  F2FP.PACK_AB R4, R141, R139 ;  /* 0x0000008b8d04723e */ /* 0x010fe200000000ff */
[--C-:B------:R-:W-:Y:S01]  /*10680*/  HSET2.LE.AND R0, R32, R88.reuse, PT ;  /* 0x0000005820007233 */ /* 0x100fe20003803000 */
[----:B------:R-:W-:Y:S01]  /*10690*/  F2FP.PACK_AB R2, R133, R132 ;  /* 0x000000848502723e */ /* 0x000fe200000000ff */
[----:B------:R-:W-:Y:S01]  /*106a0*/  IMAD.MOV.U32 R241, RZ, RZ, R135 ;  /* 0x000000fffff17224 */ /* 0x000fe200078e0087 */
[----:B------:R-:W-:Y:S01]  /*106b0*/  LOP3.LUT R7, R7, R4, RZ, 0xc0, !PT ;  /* 0x0000000407077212 */ /* 0x000fe200078ec0ff */
[--C-:B------:R-:W-:Y:S01]  /*106c0*/  FFMA.FTZ R13, R200, c[0x0][0x23c], -R28.reuse ;  /* 0x00008f00c80d7a23 */ /* 0x100fe2000001081c */
[----:B------:R-:W-:Y:S01]  /*106d0*/  LOP3.LUT R4, R0, R2, RZ, 0xc0, !PT ;  /* 0x0000000200047212 */ /* 0x000fe200078ec0ff */
[----:B------:R-:W-:Y:S01]  /*106e0*/  FFMA.FTZ R12, R202, c[0x0][0x23c], -R28 ;  /* 0x00008f00ca0c7a23 */ /* 0x000fe2000001081c */
[----:B------:R-:W-:Y:S01]  /*106f0*/  HSET2.LE.AND R0, R25, R88, PT ;  /* 0x0000005819007233 */ /* 0x000fe20003803000 */
[----:B------:R-:W-:Y:S01]  /*10700*/  IMAD.MOV.U32 R200, RZ, RZ, R234 ;  /* 0x000000ffffc87224 */ /* 0x000fe200078e00ea */
[----:B------:R-:W-:Y:S01]  /*10710*/  F2FP.PACK_AB R2, R134, R115 ;  /* 0x000000738602723e */ /* 0x000fe200000000ff */
[----:B------:R-:W-:-:S02]  /*10720*/  FFMA.FTZ R9, R203, c[0x0][0x23c], -R28 ;  /* 0x00008f00cb097a23 */ /* 0x000fc4000001081c */
[----:B------:R-:W-:Y:S02]  /*10730*/  IMAD.MOV.U32 R202, RZ, RZ, R242 ;  /* 0x000000ffffca7224 */ /* 0x000fe400078e00f2 */
[----:B------:R-:W-:Y:S01]  /*10740*/  IMAD.MOV.U32 R203, RZ, RZ, R241 ;  /* 0x000000ffffcb7224 */ /* 0x000fe200078e00f1 */
[----:B------:R3:W-:Y:S01]  /*10750*/  MUFU.EX2 R135, R5 ;  /* 0x0000000500877308 */ /* 0x0007e20000000800 */
[----:B------:R-:W-:Y:S02]  /*10760*/  IMAD.MOV.U32 R27, RZ, RZ, R157 ;  /* 0x000000ffff1b7224 */ /* 0x000fe400078e009d */
[----:B------:R-:W-:Y:S02]  /*10770*/  FADD.FTZ R8, R200, R8 ;  /* 0x00000008c8087221 */ /* 0x000fe40000010000 */
[----:B------:R-:W-:Y:S02]  /*10780*/  IMAD.MOV.U32 R45, RZ, RZ, R52 ;  /* 0x000000ffff2d7224 */ /* 0x000fe400078e0034 */
[----:B------:R-:W-:Y:S01]  /*10790*/  IMAD.MOV.U32 R37, RZ, RZ, R35 ;  /* 0x000000ffff257224 */ /* 0x000fe200078e0023 */
[----:B------:R4:W1:Y:S01]  /*107a0*/  MUFU.EX2 R157, R9 ;  /* 0x00000009009d7308 */ /* 0x0008620000000800 */
[----:B------:R-:W-:-:S02]  /*107b0*/  IMAD.MOV.U32 R200, RZ, RZ, R202 ;  /* 0x000000ffffc87224 */ /* 0x000fc400078e00ca */
[----:B------:R-:W-:Y:S02]  /*107c0*/  IMAD.MOV.U32 R52, RZ, RZ, R64 ;  /* 0x000000ffff347224 */ /* 0x000fe400078e0040 */
[----:B------:R-:W-:Y:S02]  /*107d0*/  IMAD.MOV.U32 R202, RZ, RZ, R203 ;  /* 0x000000ffffca7224 */ /* 0x000fe400078e00cb */
[----:B------:R-:W-:Y:S01]  /*107e0*/  IMAD.MOV.U32 R237, RZ, RZ, R47 ;  /* 0x000000ffffed7224 */ /* 0x000fe200078e002f */
[----:B---3--:R-:W-:Y:S01]  /*107f0*/  LOP3.LUT R5, R0, R2, RZ, 0xc0, !PT ;  /* 0x0000000200057212 */ /* 0x008fe200078ec0ff */
[----:B------:R-:W-:Y:S02]  /*10800*/  IMAD.MOV.U32 R244, RZ, RZ, R56 ;  /* 0x000000fffff47224 */ /* 0x000fe400078e0038 */
[----:B------:R-:W-:Y:S02]  /*10810*/  IMAD.MOV.U32 R241, RZ, RZ, R30 ;  /* 0x000000fffff17224 */ /* 0x000fe400078e001e */
[----:B------:R-:W-:-:S02]  /*10820*/  FFMA.FTZ R56, R196, c[0x0][0x23c], -R28 ;  /* 0x00008f00c4387a23 */ /* 0x000fc4000001081c */
[----:B----4-:R-:W-:Y:S02]  /*10830*/  FADD.FTZ R9, R232, R41 ;  /* 0x00000029e8097221 */ /* 0x010fe40000010000 */
[----:B------:R-:W-:Y:S01]  /*10840*/  IMAD.MOV.U32 R232, RZ, RZ, R27 ;  /* 0x000000ffffe87224 */ /* 0x000fe200078e001b */
[----:B------:R-:W-:Y:S01]  /*10850*/  MOV R27, R36 ;  /* 0x00000024001b7202 */ /* 0x000fe20000000f00 */
[----:B------:R-:W-:Y:S02]  /*10860*/  IMAD.MOV.U32 R234, RZ, RZ, R37 ;  /* 0x000000ffffea7224 */ /* 0x000fe400078e0025 */
[----:B------:R-:W-:Y:S02]  /*10870*/  IMAD.MOV.U32 R30, RZ, RZ, R236 ;  /* 0x000000ffff1e7224 */ /* 0x000fe400078e00ec */
[----:B------:R-:W-:Y:S02]  /*10880*/  FFMA.FTZ R14, R197, c[0x0][0x23c], -R28 ;  /* 0x00008f00c50e7a23 */ /* 0x000fe4000001081c */
[----:B------:R-:W-:Y:S01]  /*10890*/  IMAD.MOV.U32 R54, RZ, RZ, R137 ;  /* 0x000000ffff367224 */ /* 0x000fe200078e0089 */
[----:B------:R-:W-:Y:S01]  /*108a0*/  MOV R137, R49 ;  /* 0x0000003100897202 */ /* 0x000fe20000000f00 */
[----:B------:R-:W-:Y:S01]  /*108b0*/  IMAD.MOV.U32 R236, RZ, RZ, R45 ;  /* 0x000000ffffec7224 */ /* 0x000fe200078e002d */
[----:B------:R-:W-:Y:S01]  /*108c0*/  MOV R45, R52 ;  /* 0x00000034002d7202 */ /* 0x000fe20000000f00 */
[----:B------:R-:W-:-:S02]  /*108d0*/  FADD.FTZ R0, R207, R10 ;  /* 0x0000000acf007221 */ /* 0x000fc40000010000 */
[----:B------:R-:W-:Y:S02]  /*108e0*/  IMAD.MOV.U32 R196, RZ, RZ, R202 ;  /* 0x000000ffffc47224 */ /* 0x000fe400078e00ca */
[----:B------:R-:W-:Y:S02]  /*108f0*/  IMAD.MOV.U32 R47, RZ, RZ, R70 ;  /* 0x000000ffff2f7224 */ /* 0x000fe400078e0046 */
[----:B------:R-:W-:Y:S02]  /*10900*/  IMAD.MOV.U32 R138, RZ, RZ, R50 ;  /* 0x000000ffff8a7224 */ /* 0x000fe400078e0032 */
[----:B------:R-:W-:Y:S02]  /*10910*/  IMAD.MOV.U32 R242, RZ, RZ, R26 ;  /* 0x000000fffff27224 */ /* 0x000fe400078e001a */
[----:B------:R-:W-:Y:S02]  /*10920*/  IMAD.MOV.U32 R37, RZ, RZ, R237 ;  /* 0x000000ffff257224 */ /* 0x000fe400078e00ed */
[----:B------:R-:W-:-:S02]  /*10930*/  @P0 IMAD.MOV.U32 R137, RZ, RZ, R49 ;  /* 0x000000ffff890224 */ /* 0x000fc400078e0031 */
[----:B------:R-:W-:Y:S02]  /*10940*/  @P0 IMAD.MOV.U32 R138, RZ, RZ, R50 ;  /* 0x000000ffff8a0224 */ /* 0x000fe400078e0032 */
[----:B------:R-:W-:Y:S02]  /*10950*/  IMAD.MOV.U32 R26, RZ, RZ, R51 ;  /* 0x000000ffff1a7224 */ /* 0x000fe400078e0033 */
[----:B------:R-:W-:Y:S02]  /*10960*/  IMAD.MOV.U32 R36, RZ, RZ, R48 ;  /* 0x000000ffff247224 */ /* 0x000fe400078e0030 */
[----:B------:R-:W-:Y:S01]  /*10970*/  IMAD.MOV.U32 R52, RZ, RZ, R159 ;  /* 0x000000ffff347224 */ /* 0x000fe200078e009f */
[----:B------:R-:W-:Y:S01]  /*10980*/  HMMA.16816.F32 R48, R4, R16, R116 ;  /* 0x000000100430723c */ /* 0x000fe20000001874 */
[----:B------:R-:W-:Y:S01]  /*10990*/  IMAD.MOV.U32 R203, RZ, RZ, R232 ;  /* 0x000000ffffcb7224 */ /* 0x000fe200078e00e8 */
[----:B------:R3:W-:Y:S01]  /*109a0*/  MUFU.EX2 R159, R13 ;  /* 0x0000000d009f7308 */ /* 0x0007e20000000800 */
[----:B------:R-:W-:Y:S01]  /*109b0*/  IMAD.MOV.U32 R232, RZ, RZ, R234 ;  /* 0x000000ffffe87224 */ /* 0x000fe200078e00ea */
[----:B------:R-:W-:Y:S01]  /*109c0*/  MOV R234, R27 ;  /* 0x0000001b00ea7202 */ /* 0x000fe20000000f00 */
[----:B------:R-:W-:-:S02]  /*109d0*/  IMAD.MOV.U32 R27, RZ, RZ, R37 ;  /* 0x000000ffff1b7224 */ /* 0x000fc400078e0025 */
[----:B------:R-:W-:-:S03]  /*109e0*/  IMAD.MOV.U32 R46, RZ, RZ, R53 ;  /* 0x000000ffff2e7224 */ /* 0x000fc600078e0035 */
[----:B------:R-:W-:Y:S01]  /*109f0*/  MUFU.EX2 R119, R14 ;  /* 0x0000000e00777308 */ /* 0x000fe20000000800 */
[----:B------:R-:W-:Y:S02]  /*10a00*/  IMAD.MOV.U32 R249, RZ, RZ, R24 ;  /* 0x000000fffff97224 */ /* 0x000fe400078e0018 */
[----:B------:R-:W-:Y:S02]  /*10a10*/  IMAD.MOV.U32 R53, RZ, RZ, R65 ;  /* 0x000000ffff357224 */ /* 0x000fe400078e0041 */
[----:B------:R-:W-:Y:S02]  /*10a20*/  FFMA.FTZ R57, R193, c[0x0][0x23c], -R28 ;  /* 0x00008f00c1397a23 */ /* 0x000fe4000001081c */
[----:B---3--:R-:W-:Y:S01]  /*10a30*/  FADD.FTZ R13, R196, R0 ;  /* 0x00000000c40d7221 */ /* 0x008fe20000010000 */
[----:B------:R-:W-:Y:S01]  /*10a40*/  HSET2.LE.AND R0, R40, R88, PT ;  /* 0x0000005828007233 */ /* 0x000fe20003803000 */
[--C-:B------:R-:W-:Y:S02]  /*10a50*/  FFMA.FTZ R64, R192, c[0x0][0x23c], -R28.reuse ;  /* 0x00008f00c0407a23 */ /* 0x100fe4000001081c */
[----:B------:R-:W-:-:S02]  /*10a60*/  FFMA.FTZ R76, R82, c[0x0][0x23c], -R28 ;  /* 0x00008f00524c7a23 */ /* 0x000fc4000001081c */
[--C-:B------:R-:W-:Y:S02]  /*10a70*/  FFMA.FTZ R78, R84, c[0x0][0x23c], -R28.reuse ;  /* 0x00008f00544e7a23 */ /* 0x100fe4000001081c */
[----:B------:R-:W-:Y:S02]  /*10a80*/  FFMA.FTZ R79, R81, c[0x0][0x23c], -R28 ;  /* 0x00008f00514f7a23 */ /* 0x000fe4000001081c */
[--C-:B------:R-:W-:Y:S02]  /*10a90*/  FFMA.FTZ R15, R245, c[0x0][0x23c], -R29.reuse ;  /* 0x00008f00f50f7a23 */ /* 0x100fe4000001081d */
[--C-:B------:R-:W-:Y:S02]  /*10aa0*/  FFMA.FTZ R24, R243, c[0x0][0x23c], -R29.reuse ;  /* 0x00008f00f3187a23 */ /* 0x100fe4000001081d */
[--C-:B------:R-:W-:Y:S02]  /*10ab0*/  FFMA.FTZ R28, R235, c[0x0][0x23c], -R29.reuse ;  /* 0x00008f00eb1c7a23 */ /* 0x100fe4000001081d */
[----:B------:R-:W-:-:S02]  /*10ac0*/  FFMA.FTZ R31, R233, c[0x0][0x23c], -R29 ;  /* 0x00008f00e91f7a23 */ /* 0x000fc4000001081d */
[--C-:B------:R-:W-:Y:S02]  /*10ad0*/  FFMA.FTZ R65, R201, c[0x0][0x23c], -R29.reuse ;  /* 0x00008f00c9417a23 */ /* 0x100fe4000001081d */
[--C-:B------:R-:W-:Y:S02]  /*10ae0*/  FFMA.FTZ R66, R199, c[0x0][0x23c], -R29.reuse ;  /* 0x00008f00c7427a23 */ /* 0x100fe4000001081d */
[--C-:B------:R-:W-:Y:S02]  /*10af0*/  FFMA.FTZ R67, R198, c[0x0][0x23c], -R29.reuse ;  /* 0x00008f00c6437a23 */ /* 0x100fe4000001081d */
[--C-:B------:R-:W-:Y:S02]  /*10b00*/  FFMA.FTZ R70, R195, c[0x0][0x23c], -R29.reuse ;  /* 0x00008f00c3467a23 */ /* 0x100fe4000001081d */
[--C-:B------:R-:W-:Y:S02]  /*10b10*/  FFMA.FTZ R80, R194, c[0x0][0x23c], -R29.reuse ;  /* 0x00008f00c2507a23 */ /* 0x100fe4000001081d */
[----:B------:R-:W-:-:S02]  /*10b20*/  FFMA.FTZ R81, R179, c[0x0][0x23c], -R29 ;  /* 0x00008f00b3517a23 */ /* 0x000fc4000001081d */
[--C-:B------:R-:W-:Y:S02]  /*10b30*/  FFMA.FTZ R82, R178, c[0x0][0x23c], -R29.reuse ;  /* 0x00008f00b2527a23 */ /* 0x100fe4000001081d */
[----:B------:R-:W-:Y:S02]  /*10b40*/  FFMA.FTZ R84, R177, c[0x0][0x23c], -R29 ;  /* 0x00008f00b1547a23 */ /* 0x000fe4000001081d */
[----:B------:R-:W-:Y:S02]  /*10b50*/  IMAD.MOV.U32 R37, RZ, RZ, R30 ;  /* 0x000000ffff257224 */ /* 0x000fe400078e001e */
[----:B------:R-:W-:Y:S02]  /*10b60*/  IMAD.MOV.U32 R197, RZ, RZ, R203 ;  /* 0x000000ffffc57224 */ /* 0x000fe400078e00cb */
[----:B------:R-:W-:Y:S01]  /*10b70*/  FADD.FTZ R30, R204, R9 ;  /* 0x00000009cc1e7221 */ /* 0x000fe20000010000 */
[----:B------:R-:W-:Y:S01]  /*10b80*/  HSET2.LE.AND R9, R39, R88, PT ;  /* 0x0000005827097233 */ /* 0x000fe20003803000 */
[----:B------:R-:W-:-:S02]  /*10b90*/  FADD.FTZ R29, R200, R8 ;  /* 0x00000008c81d7221 */ /* 0x000fc40000010000 */
[----:B------:R-:W-:Y:S02]  /*10ba0*/  IMAD.MOV.U32 R202, RZ, RZ, R234 ;  /* 0x000000ffffca7224 */ /* 0x000fe400078e00ea */
[----:B------:R-:W-:Y:S01]  /*10bb0*/  IMAD.MOV.U32 R203, RZ, RZ, R27 ;  /* 0x000000ffffcb7224 */ /* 0x000fe200078e001b */
[----:B------:R-:W-:Y:S01]  /*10bc0*/  F2FP.PACK_AB R10, R158, R143 ;  /* 0x0000008f9e0a723e */ /* 0x000fe200000000ff */
[----:B------:R-:W-:Y:S02]  /*10bd0*/  IMAD.MOV.U32 R234, RZ, RZ, R26 ;  /* 0x000000ffffea7224 */ /* 0x000fe400078e001a */
[----:B------:R-:W-:Y:S02]  /*10be0*/  IMAD.MOV.U32 R27, RZ, RZ, R36 ;  /* 0x000000ffff1b7224 */ /* 0x000fe400078e0024 */
[----:B------:R-:W-:Y:S02]  /*10bf0*/  IMAD.MOV.U32 R26, RZ, RZ, R236 ;  /* 0x000000ffff1a7224 */ /* 0x000fe400078e00ec */
[----:B------:R-:W-:-:S02]  /*10c00*/  IMAD.MOV.U32 R237, RZ, RZ, R44 ;  /* 0x000000ffffed7224 */ /* 0x000fc400078e002c */
[----:B------:R-:W-:Y:S02]  /*10c10*/  IMAD.MOV.U32 R44, RZ, RZ, R46 ;  /* 0x000000ffff2c7224 */ /* 0x000fe400078e002e */
[----:B------:R-:W-:Y:S02]  /*10c20*/  IMAD.MOV.U32 R245, RZ, RZ, R202 ;  /* 0x000000fffff57224 */ /* 0x000fe400078e00ca */
[----:B------:R-:W-:Y:S01]  /*10c30*/  IMAD.MOV.U32 R247, RZ, RZ, R203 ;  /* 0x000000fffff77224 */ /* 0x000fe200078e00cb */
[----:B------:R-:W-:Y:S01]  /*10c40*/  LOP3.LUT R9, R9, R10, RZ, 0xc0, !PT ;  /* 0x0000000a09097212 */ /* 0x000fe200078ec0ff */
[----:B------:R-:W-:Y:S02]  /*10c50*/  IMAD.MOV.U32 R35, RZ, RZ, R156 ;  /* 0x000000ffff237224 */ /* 0x000fe400078e009c */
[----:B------:R-:W-:Y:S01]  /*10c60*/  IMAD.MOV.U32 R46, RZ, RZ, R53 ;  /* 0x000000ffff2e7224 */ /* 0x000fe200078e0035 */
[----:B------:R3:W-:Y:S01]  /*10c70*/  MUFU.EX2 R156, R12 ;  /* 0x0000000c009c7308 */ /* 0x0007e20000000800 */
[----:B------:R-:W-:-:S02]  /*10c80*/  IMAD.MOV.U32 R3, RZ, RZ, R85 ;  /* 0x000000ffff037224 */ /* 0x000fc400078e0055 */
[----:B------:R-:W-:Y:S01]  /*10c90*/  IMAD.MOV.U32 R200, RZ, RZ, R232 ;  /* 0x000000ffffc87224 */ /* 0x000fe200078e00e8 */
[----:B------:R-:W-:Y:S01]  /*10ca0*/  MOV R232, R37 ;  /* 0x0000002500e87202 */ /* 0x000fe20000000f00 */
[----:B------:R-:W-:Y:S02]  /*10cb0*/  @P0 IMAD.MOV.U32 R3, RZ, RZ, R85 ;  /* 0x000000ffff030224 */ /* 0x000fe400078e0055 */
[----:B------:R-:W-:Y:S01]  /*10cc0*/  IMAD.MOV.U32 R248, RZ, RZ, R27 ;  /* 0x000000fffff87224 */ /* 0x000fe200078e001b */
[----:B------:R4:W-:Y:S01]  /*10cd0*/  MUFU.EX2 R118, R24 ;  /* 0x0000001800767308 */ /* 0x0009e20000000800 */
[----:B------:R-:W-:Y:S02]  /*10ce0*/  IMAD.MOV.U32 R196, RZ, RZ, R26 ;  /* 0x000000ffffc47224 */ /* 0x000fe400078e001a */
[----:B------:R-:W-:Y:S02]  /*10cf0*/  IMAD.MOV.U32 R37, RZ, RZ, R237 ;  /* 0x000000ffff257224 */ /* 0x000fe400078e00ed */
[----:B------:R-:W-:Y:S01]  /*10d00*/  IMAD.MOV.U32 R36, RZ, RZ, R44 ;  /* 0x000000ffff247224 */ /* 0x000fe200078e002c */
[----:B---3--:R-:W-:-:S02]  /*10d10*/  F2FP.PACK_AB R12, R174, R172 ;  /* 0x000000acae0c723e */ /* 0x008fc400000000ff */
[----:B------:R-:W-:Y:S01]  /*10d20*/  MUFU.EX2 R117, R28 ;  /* 0x0000001c00757308 */ /* 0x000fe20000000800 */
[----:B--2---:R-:W-:Y:S01]  /*10d30*/  FFMA.FTZ R11, R11, R176, R210 ;  /* 0x000000b00b0b7223 */ /* 0x004fe200000100d2 */
[----:B----4-:R-:W2:Y:S03]  /*10d40*/  LDSM.16.MT88.4 R24, [R205+0x5400] ;  /* 0x00540000cd18783b */ /* 0x010ea60000004200 */
[----:B------:R-:W-:-:S03]  /*10d50*/  FADD.FTZ R2, R208, R11 ;  /* 0x0000000bd0027221 */ /* 0x000fc60000010000 */
[----:B------:R3:W-:Y:S01]  /*10d60*/  MUFU.EX2 R85, R31 ;  /* 0x0000001f00557308 */ /* 0x0007e20000000800 */
[----:B------:R-:W-:Y:S01]  /*10d70*/  IMAD.MOV.U32 R237, RZ, RZ, R45 ;  /* 0x000000ffffed7224 */ /* 0x000fe200078e002d */
[----:B------:R-:W-:Y:S01]  /*10d80*/  MOV R192, R197 ;  /* 0x000000c500c07202 */ /* 0x000fe20000000f00 */
[----:B------:R-:W-:Y:S01]  /*10d90*/  FADD.FTZ R14, R47, R2 ;  /* 0x000000022f0e7221 */ /* 0x000fe20000010000 */
[----:B------:R-:W-:Y:S01]  /*10da0*/  F2FP.PACK_AB R2, R164, R165 ;  /* 0x000000a5a402723e */ /* 0x000fe200000000ff */
[----:B------:R-:W-:Y:S01]  /*10db0*/  IMAD.MOV.U32 R236, RZ, RZ, R46 ;  /* 0x000000ffffec7224 */ /* 0x000fe200078e002e */
[----:B------:R4:W5:Y:S02]  /*10dc0*/  LDL.LU R210, [R1+0x78] ;  /* 0x0000780001d27983 */ /* 0x0009640000300800 */
[----:B------:R-:W-:Y:S01]  /*10dd0*/  LOP3.LUT R8, R0, R2, RZ, 0xc0, !PT ;  /* 0x0000000200087212 */ /* 0x000fe200078ec0ff */
[--C-:B------:R-:W-:Y:S01]  /*10de0*/  HSET2.LE.AND R0, R43, R88.reuse, PT ;  /* 0x000000582b007233 */ /* 0x100fe20003803000 */
[----:B------:R-:W-:Y:S01]  /*10df0*/  F2FP.PACK_AB R2, R187, R185 ;  /* 0x000000b9bb02723e */ /* 0x000fe200000000ff */
[----:B------:R-:W-:-:S03]  /*10e00*/  HSET2.LE.AND R11, R42, R88, PT ;  /* 0x000000582a0b7233 */ /* 0x000fc60003803000 */
[----:B------:R-:W-:Y:S01]  /*10e10*/  LOP3.LUT R10, R0, R2, RZ, 0xc0, !PT ;  /* 0x00000002000a7212 */ /* 0x000fe200078ec0ff */
[----:B------:R-:W-:Y:S02]  /*10e20*/  FADD.FTZ R2, R245, R30 ;  /* 0x0000001ef5027221 */ /* 0x000fe40000010000 */
[----:B------:R-:W-:Y:S02]  /*10e30*/  FADD.FTZ R0, R247, R29 ;  /* 0x0000001df7007221 */ /* 0x000fe40000010000 */
[----:B---3--:R-:W3:Y:S01]  /*10e40*/  LDSM.16.MT88.4 R28, [R206+0x5400] ;  /* 0x00540000ce1c783b */ /* 0x008ee20000004200 */
[----:B------:R-:W-:Y:S01]  /*10e50*/  IMAD.MOV.U32 R53, RZ, RZ, R209 ;  /* 0x000000ffff357224 */ /* 0x000fe200078e00d1 */
[----:B------:R-:W2:Y:S01]  /*10e60*/  MUFU.EX2 R116, R15 ;  /* 0x0000000f00747308 */ /* 0x000ea20000000800 */
[----:B------:R-:W-:Y:S01]  /*10e70*/  LOP3.LUT R11, R11, R12, RZ, 0xc0, !PT ;  /* 0x0000000c0b0b7212 */ /* 0x000fe200078ec0ff */
[----:B------:R-:W-:Y:S01]  /*10e80*/  IMAD.MOV.U32 R251, RZ, RZ, R200 ;  /* 0x000000fffffb7224 */ /* 0x000fe200078e00c8 */
[----:B------:R-:W-:Y:S01]  /*10e90*/  MOV R197, R36 ;  /* 0x0000002400c57202 */ /* 0x000fe20000000f00 */
[----:B------:R-:W-:Y:S01]  /*10ea0*/  IMAD.MOV.U32 R250, RZ, RZ, R232 ;  /* 0x000000fffffa7224 */ /* 0x000fe200078e00e8 */
[----:B------:R-:W-:Y:S01]  /*10eb0*/  HMMA.16816.F32 R44, R4, R18, R120 ;  /* 0x00000012042c723c */ /* 0x000fe20000001878 */
[----:B------:R-:W-:Y:S01]  /*10ec0*/  IMAD.MOV.U32 R200, RZ, RZ, R237 ;  /* 0x000000ffffc87224 */ /* 0x000fe200078e00ed */
[----:B------:R4:W5:Y:S01]  /*10ed0*/  LDL.LU R209, [R1+0x74] ;  /* 0x0000740001d17983 */ /* 0x0009620000300800 */
[----:B------:R-:W-:-:S02]  /*10ee0*/  IMAD.MOV.U32 R202, RZ, RZ, R236 ;  /* 0x000000ffffca7224 */ /* 0x000fc400078e00ec */
[----:B------:R-:W-:Y:S02]  /*10ef0*/  IMAD.MOV.U32 R193, RZ, RZ, R37 ;  /* 0x000000ffffc17224 */ /* 0x000fe400078e0025 */
[----:B------:R-:W-:Y:S01]  /*10f00*/  IMAD.MOV.U32 R203, RZ, RZ, R53 ;  /* 0x000000ffffcb7224 */ /* 0x000fe200078e0035 */
[----:B-1----:R-:W-:Y:S01]  /*10f10*/  HMMA.16816.F32 R36, R4, R22, R128 ;  /* 0x000000160424723c */ /* 0x002fe20000001880 */
[----:B------:R-:W-:Y:S02]  /*10f20*/  IMAD.MOV.U32 R237, RZ, RZ, R52 ;  /* 0x000000ffffed7224 */ /* 0x000fe400078e0034 */
[----:B------:R-:W-:Y:S01]  /*10f30*/  FADD.FTZ R0, R151, R0 ;  /* 0x0000000097007221 */ /* 0x000fe20000010000 */
[--C-:B------:R-:W-:Y:S01]  /*10f40*/  HSET2.LE.AND R12, R68, R88.reuse, PT ;  /* 0x00000058440c7233 */ /* 0x100fe20003803000 */
[----:B------:R-:W-:Y:S02]  /*10f50*/  IMAD.MOV.U32 R232, RZ, RZ, R54 ;  /* 0x000000ffffe87224 */ /* 0x000fe400078e0036 */
[----:B------:R-:W-:Y:S01]  /*10f60*/  IMAD.MOV.U32 R136, RZ, RZ, R87 ;  /* 0x000000ffff887224 */ /* 0x000fe200078e0057 */
[----:B------:R-:W-:Y:S01]  /*10f70*/  HMMA.16816.F32 R40, R8, R16, R60 ;  /* 0x000000100828723c */ /* 0x000fe2000000183c */
[----:B------:R-:W-:Y:S01]  /*10f80*/  IMAD.MOV.U32 R236, RZ, RZ, R55 ;  /* 0x000000ffffec7224 */ /* 0x000fe200078e0037 */
[----:B------:R-:W-:Y:S01]  /*10f90*/  MUFU.EX2 R65, R65 ;  /* 0x0000004100417308 */ /* 0x000fe20000000800 */
[----:B------:R-:W-:Y:S01]  /*10fa0*/  FADD.FTZ R2, R251, R2 ;  /* 0x00000002fb027221 */ /* 0x000fe20000010000 */
[----:B------:R4:W5:Y:S04]  /*10fb0*/  LDL.LU R208, [R1+0x70] ;  /* 0x0000700001d07983 */ /* 0x0009680000300800 */
[-C--:B------:R-:W-:Y:S01]  /*10fc0*/  HMMA.16816.F32 R52, R4, R20.reuse, R124 ;  /* 0x000000140434723c */ /* 0x080fe2000000187c */
[----:B------:R-:W-:Y:S01]  /*10fd0*/  FADD.FTZ R16, R150, R0 ;  /* 0x0000000096107221 */ /* 0x000fe20000010000 */
[--C-:B------:R-:W-:Y:S01]  /*10fe0*/  HSET2.LE.AND R0, R58, R88.reuse, PT ;  /* 0x000000583a007233 */ /* 0x100fe20003803000 */
[----:B------:R-:W-:Y:S01]  /*10ff0*/  FADD.FTZ R17, R33, R2 ;  /* 0x0000000221117221 */ /* 0x000fe20000010000 */
[----:B------:R-:W-:Y:S01]  /*11000*/  @P0 MOV R136, R87 ;  /* 0x0000005700880202 */ /* 0x000fe20000000f00 */
[----:B------:R-:W-:Y:S01]  /*11010*/  MUFU.EX2 R68, R57 ;  /* 0x0000003900447308 */ /* 0x000fe20000000800 */
[----:B------:R4:W5:Y:S01]  /*11020*/  LDL.LU R207, [R1+0x6c] ;  /* 0x00006c0001cf7983 */ /* 0x0009620000300800 */
[----:B------:R-:W-:Y:S01]  /*11030*/  FADD.FTZ R4, R248, R13 ;  /* 0x0000000df8047221 */ /* 0x000fe20000010000 */
[----:B------:R-:W-:Y:S01]  /*11040*/  F2FP.PACK_AB R2, R157, R135 ;  /* 0x000000879d02723e */ /* 0x000fe200000000ff */
[----:B------:R-:W-:Y:S01]  /*11050*/  FADD.FTZ R5, R250, R14 ;  /* 0x0000000efa057221 */ /* 0x000fe20000010000 */
[C---:B------:R-:W-:Y:S01]  /*11060*/  HMMA.16816.F32 R60, R8.reuse, R20, R108 ;  /* 0x00000014083c723c */ /* 0x040fe2000000186c */
[----:B------:R-:W-:Y:S01]  /*11070*/  FADD.FTZ R4, R35, R4 ;  /* 0x0000000423047221 */ /* 0x000fe20000010000 */
[--C-:B------:R-:W-:Y:S01]  /*11080*/  HSET2.LE.AND R6, R69, R88.reuse, PT ;  /* 0x0000005845067233 */ /* 0x100fe20003803000 */
[----:B------:R-:W-:Y:S01]  /*11090*/  FADD.FTZ R5, R192, R5 ;  /* 0x00000005c0057221 */ /* 0x000fe20000010000 */
[----:B------:R1:W1:Y:S01]  /*110a0*/  MUFU.EX2 R87, R56 ;  /* 0x0000003800577308 */ /* 0x0002620000000800 */
[----:B------:R-:W-:Y:S01]  /*110b0*/  FADD.FTZ R14, R196, R4 ;  /* 0x00000004c40e7221 */ /* 0x000fe20000010000 */
[----:B------:R-:W-:Y:S01]  /*110c0*/  LOP3.LUT R4, R0, R2, RZ, 0xc0, !PT ;  /* 0x0000000200047212 */ /* 0x000fe200078ec0ff */
[----:B------:R-:W-:Y:S01]  /*110d0*/  HSET2.LE.AND R0, R59, R88, PT ;  /* 0x000000583b007233 */ /* 0x000fe20003803000 */
[----:B--2---:R-:W-:Y:S01]  /*110e0*/  F2FP.PACK_AB R2, R118, R116 ;  /* 0x000000747602723e */ /* 0x004fe200000000ff */
[----:B------:R-:W-:Y:S01]  /*110f0*/  FADD.FTZ R15, R193, R5 ;  /* 0x00000005c10f7221 */ /* 0x000fe20000010000 */
[----:B------:R-:W-:Y:S01]  /*11100*/  HMMA.16816.F32 R32, R8, R18, R104 ;  /* 0x000000120820723c */ /* 0x000fe20000001868 */
[----:B------:R-:W-:Y:S01]  /*11110*/  F2FP.PACK_AB R7, R159, R156 ;  /* 0x0000009c9f07723e */ /* 0x000fe200000000ff */
[----:B------:R-:W2:Y:S01]  /*11120*/  MUFU.EX2 R66, R66 ;  /* 0x0000004200427308 */ /* 0x000ea20000000800 */
[----:B------:R-:W-:Y:S01]  /*11130*/  LOP3.LUT R5, R0, R2, RZ, 0xc0, !PT ;  /* 0x0000000200057212 */ /* 0x000fe200078ec0ff */
[----:B------:R-:W-:Y:S01]  /*11140*/  FADD.FTZ R2, R197, R17 ;  /* 0x00000011c5027221 */ /* 0x000fe20000010000 */
[----:B------:R4:W5:Y:S01]  /*11150*/  LDL.LU R204, [R1+0x68] ;  /* 0x0000680001cc7983 */ /* 0x0009620000300800 */
[----:B------:R-:W-:-:S02]  /*11160*/  FADD.FTZ R0, R200, R16 ;  /* 0x00000010c8007221 */ /* 0x000fc40000010000 */
[----:B-1----:R-:W-:Y:S01]  /*11170*/  HMMA.16816.F32 R56, R8, R22, R168 ;  /* 0x000000160838723c */ /* 0x002fe200000018a8 */
[----:B------:R-:W-:Y:S01]  /*11180*/  F2FP.PACK_AB R13, R85, R117 ;  /* 0x00000075550d723e */ /* 0x000fe200000000ff */
[----:B------:R-:W1:Y:S01]  /*11190*/  MUFU.EX2 R64, R64 ;  /* 0x0000004000407308 */ /* 0x000e620000000800 */
[----:B------:R-:W-:Y:S01]  /*111a0*/  LOP3.LUT R6, R6, R7, RZ, 0xc0, !PT ;  /* 0x0000000706067212 */ /* 0x000fe200078ec0ff */
[----:B------:R-:W1:Y:S03]  /*111b0*/  LDSM.16.MT88.4 R20, [R205+0x5800] ;  /* 0x00580000cd14783b */ /* 0x000e660000004200 */
[----:B------:R-:W-:Y:S02]  /*111c0*/  FADD.FTZ R8, R202, R15 ;  /* 0x0000000fca087221 */ /* 0x000fe40000010000 */
[----:B------:R-:W-:Y:S02]  /*111d0*/  FADD.FTZ R9, R232, R2 ;  /* 0x00000002e8097221 */ /* 0x000fe40000010000 */
[----:B------:R-:W-:-:S02]  /*111e0*/  FADD.FTZ R2, R234, R0 ;  /* 0x00000000ea027221 */ /* 0x000fc40000010000 */
[----:B------:R-:W-:Y:S01]  /*111f0*/  FADD.FTZ R0, R242, R8 ;  /* 0x00000008f2007221 */ /* 0x000fe20000010000 */
[----:B------:R-:W-:Y:S01]  /*11200*/  LOP3.LUT R7, R12, R13, RZ, 0xc0, !PT ;  /* 0x0000000d0c077212 */ /* 0x000fe200078ec0ff */
[----:B------:R-:W-:Y:S02]  /*11210*/  FADD.FTZ R10, R203, R14 ;  /* 0x0000000ecb0a7221 */ /* 0x000fe40000010000 */
[----:B------:R-:W-:Y:S01]  /*11220*/  FADD.FTZ R16, R149, R0 ;  /* 0x0000000095107221 */ /* 0x000fe20000010000 */
[--C-:B------:R-:W-:Y:S01]  /*11230*/  HSET2.LE.AND R0, R77, R88.reuse, PT ;  /* 0x000000584d007233 */ /* 0x100fe20003803000 */
[----:B------:R-:W-:Y:S01]  /*11240*/  FADD.FTZ R17, R146, R2 ;  /* 0x0000000292117221 */ /* 0x000fe20000010000 */
[----:B------:R-:W-:Y:S01]  /*11250*/  F2FP.PACK_AB R2, R220, R189 ;  /* 0x000000bddc02723e */ /* 0x000fe200000000ff */
[----:B------:R-:W-:Y:S01]  /*11260*/  FADD.FTZ R15, R241, R10 ;  /* 0x0000000af10f7221 */ /* 0x000fe20000010000 */
[--C-:B------:R-:W-:Y:S01]  /*11270*/  HSET2.LE.AND R11, R75, R88.reuse, PT ;  /* 0x000000584b0b7233 */ /* 0x100fe20003803000 */
[----:B------:R-:W-:Y:S01]  /*11280*/  FADD.FTZ R18, R148, R9 ;  /* 0x0000000994127221 */ /* 0x000fe20000010000 */
[--C-:B------:R-:W-:Y:S01]  /*11290*/  HSET2.LE.AND R9, R72, R88.reuse, PT ;  /* 0x0000005848097233 */ /* 0x100fe20003803000 */
[----:B------:R-:W-:Y:S01]  /*112a0*/  F2FP.PACK_AB R8, R181, R175 ;  /* 0x000000afb508723e */ /* 0x000fe200000000ff */
[----:B------:R-:W-:Y:S01]  /*112b0*/  HSET2.LE.AND R13, R71, R88, PT ;  /* 0x00000058470d7233 */ /* 0x000fe20003803000 */
[----:B------:R-:W-:Y:S01]  /*112c0*/  F2FP.PACK_AB R12, R188, R186 ;  /* 0x000000babc0c723e */ /* 0x000fe200000000ff */
[----:B------:R-:W-:Y:S01]  /*112d0*/  HMMA.16816.F32 R148, R4, R26, R44 ;  /* 0x0000001a0494723c */ /* 0x000fe2000000182c */
[----:B------:R-:W-:-:S02]  /*112e0*/  F2FP.PACK_AB R14, R180, R173 ;  /* 0x000000adb40e723e */ /* 0x000fc400000000ff */
[----:B------:R-:W-:Y:S01]  /*112f0*/  LOP3.LUT R10, R0, R2, RZ, 0xc0, !PT ;  /* 0x00000002000a7212 */ /* 0x000fe200078ec0ff */
[----:B------:R-:W-:Y:S01]  /*11300*/  FADD.FTZ R0, R239, R15 ;  /* 0x0000000fef007221 */ /* 0x000fe20000010000 */
[----:B------:R-:W-:Y:S01]  /*11310*/  LOP3.LUT R11, R11, R8, RZ, 0xc0, !PT ;  /* 0x000000080b0b7212 */ /* 0x000fe200078ec0ff */
[----:B------:R-:W-:Y:S02]  /*11320*/  FADD.FTZ R2, R163, R17 ;  /* 0x00000011a3027221 */ /* 0x000fe40000010000 */
[----:B------:R-:W-:Y:S01]  /*11330*/  HMMA.16816.F32 R48, R4, R24, R48 ;  /* 0x000000180430723c */ /* 0x000fe20000001830 */
[----:B------:R-:W-:Y:S02]  /*11340*/  LOP3.LUT R8, R9, R12, RZ, 0xc0, !PT ;  /* 0x0000000c09087212 */ /* 0x000fe400078ec0ff */
[----:B------:R-:W-:-:S05]  /*11350*/  LOP3.LUT R9, R13, R14, RZ, 0xc0, !PT ;  /* 0x0000000e0d097212 */ /* 0x000fca00078ec0ff */
[----:B---3--:R-:W-:Y:S01]  /*11360*/  HMMA.16816.F32 R52, R4, R28, R52 ;  /* 0x0000001c0434723c */ /* 0x008fe20000001834 */
[----:B------:R-:W-:-:S07]  /*11370*/  FADD.FTZ R2, R226, R2 ;  /* 0x00000002e2027221 */ /* 0x000fce0000010000 */
[----:B------:R-:W-:Y:S07]  /*11380*/  HMMA.16816.F32 R44, R4, R30, R36 ;  /* 0x0000001e042c723c */ /* 0x000fee0000001824 */
[----:B------:R-:W-:Y:S02]  /*11390*/  FADD.FTZ R6, R252, R16 ;  /* 0x00000010fc067221 */ /* 0x000fe40000010000 */
[----:B------:R-:W-:Y:S02]  /*113a0*/  FADD.FTZ R5, R249, R0 ;  /* 0x00000000f9057221 */ /* 0x000fe40000010000 */
[----:B------:R-:W-:-:S02]  /*113b0*/  FADD.FTZ R0, R236, R6 ;  /* 0x00000006ec007221 */ /* 0x000fc40000010000 */
[----:B------:R-:W-:Y:S01]  /*113c0*/  FADD.FTZ R4, R230, R18 ;  /* 0x00000012e6047221 */ /* 0x000fe20000010000 */
[C---:B------:R-:W-:Y:S01]  /*113d0*/  HMMA.16816.F32 R40, R8.reuse, R24, R40 ;  /* 0x000000180828723c */ /* 0x040fe20000001828 */
[----:B------:R-:W-:Y:S01]  /*113e0*/  FADD.FTZ R14, R244, R0 ;  /* 0x00000000f40e7221 */ /* 0x000fe20000010000 */
[--C-:B------:R-:W-:Y:S01]  /*113f0*/  HSET2.LE.AND R0, R86, R88.reuse, PT ;  /* 0x0000005856007233 */ /* 0x100fe20003803000 */
[----:B------:R-:W-:Y:S02]  /*11400*/  FADD.FTZ R4, R237, R4 ;  /* 0x00000004ed047221 */ /* 0x000fe40000010000 */
[----:B------:R-:W-:Y:S01]  /*11410*/  FADD.FTZ R15, R225, R2 ;  /* 0x00000002e10f7221 */ /* 0x000fe20000010000 */
[----:B------:R-:W-:Y:S02]  /*11420*/  F2FP.PACK_AB R2, R87, R119 ;  /* 0x000000775702723e */ /* 0x000fe400000000ff */
[----:B------:R-:W-:Y:S01]  /*11430*/  HMMA.16816.F32 R32, R8, R26, R32 ;  /* 0x0000001a0820723c */ /* 0x000fe20000001820 */
[----:B------:R-:W3:Y:S01]  /*11440*/  LDSM.16.MT88.4 R24, [R206+0x5800] ;  /* 0x00580000ce18783b */ /* 0x000ee20000004200 */
[----:B------:R-:W-:Y:S01]  /*11450*/  FADD.FTZ R13, R246, R5 ;  /* 0x00000005f60d7221 */ /* 0x000fe20000010000 */
[--C-:B------:R-:W-:Y:S01]  /*11460*/  HSET2.LE.AND R5, R83, R88.reuse, PT ;  /* 0x0000005853057233 */ /* 0x100fe20003803000 */
[----:B------:R-:W-:Y:S01]  /*11470*/  FADD.FTZ R16, R231, R4 ;  /* 0x00000004e7107221 */ /* 0x000fe20000010000 */
[----:B------:R-:W-:Y:S01]  /*11480*/  LOP3.LUT R4, R0, R2, RZ, 0xc0, !PT ;  /* 0x0000000200047212 */ /* 0x000fe200078ec0ff */
[----:B------:R-:W-:Y:S01]  /*11490*/  HSET2.LE.AND R0, R95, R88, PT ;  /* 0x000000585f007233 */ /* 0x000fe20003803000 */
[----:B--2---:R-:W-:-:S02]  /*114a0*/  F2FP.PACK_AB R6, R66, R65 ;  /* 0x000000414206723e */ /* 0x004fc400000000ff */
[----:B-1----:R-:W-:Y:S01]  /*114b0*/  F2FP.PACK_AB R2, R64, R68 ;  /* 0x000000444002723e */ /* 0x002fe200000000ff */
[C---:B------:R-:W-:Y:S01]  /*114c0*/  HMMA.16816.F32 R36, R8.reuse, R28, R60 ;  /* 0x0000001c0824723c */ /* 0x040fe2000000183c */
[----:B------:R-:W-:Y:S01]  /*114d0*/  LOP3.LUT R5, R5, R6, RZ, 0xc0, !PT ;  /* 0x0000000605057212 */ /* 0x000fe200078ec0ff */
[----:B------:R-:W1:Y:S01]  /*114e0*/  MUFU.EX2 R73, R73 ;  /* 0x0000004900497308 */ /* 0x000e620000000800 */
[----:B------:R-:W-:Y:S01]  /*114f0*/  LOP3.LUT R6, R0, R2, RZ, 0xc0, !PT ;  /* 0x0000000200067212 */ /* 0x000fe200078ec0ff */
[----:B------:R-:W-:Y:S02]  /*11500*/  FADD.FTZ R0, R240, R13 ;  /* 0x0000000df0007221 */ /* 0x000fe40000010000 */
[----:B------:R-:W-:Y:S02]  /*11510*/  FADD.FTZ R2, R144, R15 ;  /* 0x0000000f90027221 */ /* 0x000fe40000010000 */
[----:B------:R-:W-:Y:S02]  /*11520*/  HMMA.16816.F32 R28, R8, R30, R56 ;  /* 0x0000001e081c723c */ /* 0x000fe40000001838 */
[----:B------:R-:W-:Y:S05]  /*11530*/  MUFU.EX2 R67, R67 ;  /* 0x0000004300437308 */ /* 0x000fea0000000800 */
[----:B------:R-:W-:-:S03]  /*11540*/  FADD.FTZ R10, R161, R14 ;  /* 0x0000000ea10a7221 */ /* 0x000fc60000010000 */
[----:B------:R-:W2:Y:S01]  /*11550*/  MUFU.EX2 R70, R70 ;  /* 0x0000004600467308 */ /* 0x000ea20000000800 */
[----:B------:R-:W-:Y:S02]  /*11560*/  FADD.FTZ R9, R147, R0 ;  /* 0x0000000093097221 */ /* 0x000fe40000010000 */
[----:B------:R-:W-:Y:S02]  /*11570*/  FADD.FTZ R0, R162, R10 ;  /* 0x0000000aa2007221 */ /* 0x000fe40000010000 */
[----:B------:R-:W-:Y:S02]  /*11580*/  FADD.FTZ R2, R152, R2 ;  /* 0x0000000298027221 */ /* 0x000fe40000010000 */
[----:B------:R-:W-:Y:S02]  /*11590*/  FADD.FTZ R8, R145, R16 ;  /* 0x0000001091087221 */ /* 0x000fe40000010000 */
[----:B------:R-:W-:Y:S01]  /*115a0*/  FADD.FTZ R14, R227, R0 ;  /* 0x00000000e30e7221 */ /* 0x000fe20000010000 */
[--C-:B------:R-:W-:Y:S01]  /*115b0*/  HSET2.LE.AND R0, R112, R88.reuse, PT ;  /* 0x0000005870007233 */ /* 0x100fe20003803000 */
[----:B------:R-:W-:Y:S01]  /*115c0*/  FADD.FTZ R15, R153, R2 ;  /* 0x00000002990f7221 */ /* 0x000fe20000010000 */
[----:B------:R-:W-:Y:S01]  /*115d0*/  F2FP.PACK_AB R2, R222, R218 ;  /* 0x000000dade02723e */ /* 0x000fe200000000ff */
[----:B------:R-:W-:Y:S01]  /*115e0*/  FADD.FTZ R8, R155, R8 ;  /* 0x000000089b087221 */ /* 0x000fe20000010000 */
[--C-:B------:R-:W-:Y:S01]  /*115f0*/  HSET2.LE.AND R11, R103, R88.reuse, PT ;  /* 0x00000058670b7233 */ /* 0x100fe20003803000 */
[----:B------:R-:W-:Y:S01]  /*11600*/  MUFU.EX2 R74, R74 ;  /* 0x0000004a004a7308 */ /* 0x000fe20000000800 */
[----:B------:R-:W-:Y:S01]  /*11610*/  LOP3.LUT R10, R0, R2, RZ, 0xc0, !PT ;  /* 0x00000002000a7212 */ /* 0x000fe200078ec0ff */
[----:B------:R-:W-:Y:S01]  /*11620*/  FADD.FTZ R16, R154, R8 ;  /* 0x000000089a107221 */ /* 0x000fe20000010000 */
[----:B-1----:R-:W-:Y:S01]  /*11630*/  F2FP.PACK_AB R8, R73, R184 ;  /* 0x000000b84908723e */ /* 0x002fe200000000ff */
[--C-:B------:R-:W-:Y:S01]  /*11640*/  HSET2.LE.AND R0, R100, R88.reuse, PT ;  /* 0x0000005864007233 */ /* 0x100fe20003803000 */
[----:B------:R-:W-:Y:S01]  /*11650*/  F2FP.PACK_AB R2, R219, R191 ;  /* 0x000000bfdb02723e */ /* 0x000fe200000000ff */
[----:B------:R-:W-:-:S02]  /*11660*/  HSET2.LE.AND R7, R94, R88, PT ;  /* 0x000000585e077233 */ /* 0x000fc40003803000 */
[----:B------:R-:W1:Y:S01]  /*11670*/  MUFU.EX2 R76, R76 ;  /* 0x0000004c004c7308 */ /* 0x000e620000000800 */
[----:B--2---:R-:W-:Y:S01]  /*11680*/  F2FP.PACK_AB R12, R70, R67 ;  /* 0x00000043460c723e */ /* 0x004fe200000000ff */
[----:B------:R-:W-:Y:S01]  /*11690*/  FADD.FTZ R13, R160, R9 ;  /* 0x00000009a00d7221 */ /* 0x000fe20000010000 */
[----:B------:R-:W-:Y:S01]  /*116a0*/  LOP3.LUT R11, R11, R8, RZ, 0xc0, !PT ;  /* 0x000000080b0b7212 */ /* 0x000fe200078ec0ff */
[----:B------:R-:W2:Y:S01]  /*116b0*/  LDSM.16.MT88.4 R152, [R205+0x5c00] ;  /* 0x005c0000cd98783b */ /* 0x000ea20000004200 */
[----:B------:R-:W-:Y:S01]  /*116c0*/  LOP3.LUT R8, R0, R2, RZ, 0xc0, !PT ;  /* 0x0000000200087212 */ /* 0x000fe200078ec0ff */
[----:B------:R-:W-:Y:S01]  /*116d0*/  FADD.FTZ R0, R229, R13 ;  /* 0x0000000de5007221 */ /* 0x000fe20000010000 */
[----:B------:R-:W-:Y:S01]  /*116e0*/  LOP3.LUT R7, R7, R12, RZ, 0xc0, !PT ;  /* 0x0000000c07077212 */ /* 0x000fe200078ec0ff */
[----:B------:R-:W-:Y:S01]  /*116f0*/  MUFU.EX2 R80, R80 ;  /* 0x0000005000507308 */ /* 0x000fe20000000800 */
[----:B------:R-:W-:Y:S01]  /*11700*/  FADD.FTZ R2, R167, R16 ;  /* 0x00000010a7027221 */ /* 0x000fe20000010000 */
[--C-:B------:R-:W-:Y:S01]  /*11710*/  HSET2.LE.AND R9, R98, R88.reuse, PT ;  /* 0x0000005862097233 */ /* 0x100fe20003803000 */
[----:B------:R-:W-:Y:S01]  /*11720*/  F2FP.PACK_AB R12, R183, R182 ;  /* 0x000000b6b70c723e */ /* 0x000fe200000000ff */
[----:B------:R-:W-:Y:S01]  /*11730*/  FADD.FTZ R0, R228, R0 ;  /* 0x00000000e4007221 */ /* 0x000fe20000010000 */
[----:B------:R-:W1:Y:S03]  /*11740*/  LDSM.16.MT88.4 R16, [R206+0x5c00] ;  /* 0x005c0000ce10783b */ /* 0x000e660000004200 */
[----:B------:R-:W1:Y:S01]  /*11750*/  MUFU.EX2 R81, R81 ;  /* 0x0000005100517308 */ /* 0x000e620000000800 */
[----:B------:R-:W-:Y:S01]  /*11760*/  FADD.FTZ R2, R165, R2 ;  /* 0x00000002a5027221 */ /* 0x000fe20000010000 */
[C---:B------:R-:W-:Y:S06]  /*11770*/  HMMA.16816.F32 R144, R4.reuse, R20, R48 ;  /* 0x000000140490723c */ /* 0x040fec0000001830 */
[----:B------:R-:W-:Y:S01]  /*11780*/  MUFU.EX2 R82, R82 ;  /* 0x0000005200527308 */ /* 0x000fe20000000800 */
[----:B------:R-:W-:Y:S01]  /*11790*/  LOP3.LUT R9, R9, R12, RZ, 0xc0, !PT ;  /* 0x0000000c09097212 */ /* 0x000fe200078ec0ff */
[C---:B------:R-:W-:Y:S06]  /*117a0*/  HMMA.16816.F32 R148, R4.reuse, R22, R148 ;  /* 0x000000160494723c */ /* 0x040fec0000001894 */
[----:B------:R-:W1:Y:S01]  /*117b0*/  MUFU.EX2 R84, R84 ;  /* 0x0000005400547308 */ /* 0x000e620000000800 */
[----:B------:R-:W-:Y:S01]  /*117c0*/  FADD.FTZ R12, R115, R0 ;  /* 0x00000000730c7221 */ /* 0x000fe20000010000 */
[C---:B---3--:R-:W-:Y:S06]  /*117d0*/  HMMA.16816.F32 R160, R4.reuse, R24, R52 ;  /* 0x0000001804a0723c */ /* 0x048fec0000001834 */
[----:B------:R-:W-:Y:S02]  /*117e0*/  MUFU.EX2 R78, R78 ;  /* 0x0000004e004e7308 */ /* 0x000fe40000000800 */
[----:B------:R-:W-:Y:S06]  /*117f0*/  HMMA.16816.F32 R44, R4, R26, R44 ;  /* 0x0000001a042c723c */ /* 0x000fec000000182c */
[----:B------:R-:W3:Y:S01]  /*11800*/  MUFU.EX2 R79, R79 ;  /* 0x0000004f004f7308 */ /* 0x000ee20000000800 */
[----:B------:R-:W-:Y:S01]  /*11810*/  FADD.FTZ R5, R166, R15 ;  /* 0x0000000fa6057221 */ /* 0x000fe20000010000 */
[----:B------:R-:W-:Y:S01]  /*11820*/  HSET2.LE.AND R0, R90, R88, PT ;  /* 0x000000585a007233 */ /* 0x000fe20003803000 */
[----:B------:R-:W-:-:S02]  /*11830*/  FADD.FTZ R4, R238, R14 ;  /* 0x0000000eee047221 */ /* 0x000fc40000010000 */
[----:B------:R-:W-:Y:S01]  /*11840*/  FADD.FTZ R15, R164, R2 ;  /* 0x00000002a40f7221 */ /* 0x000fe20000010000 */
[----:B-1----:R-:W-:Y:S01]  /*11850*/  F2FP.PACK_AB R2, R76, R74 ;  /* 0x0000004a4c02723e */ /* 0x002fe200000000ff */
[----:B------:R-:W-:Y:S02]  /*11860*/  FADD.FTZ R4, R132, R4 ;  /* 0x0000000484047221 */ /* 0x000fe40000010000 */
[----:B------:R-:W-:Y:S01]  /*11870*/  FADD.FTZ R5, R143, R5 ;  /* 0x000000058f057221 */ /* 0x000fe20000010000 */
[----:B------:R-:W-:Y:S01]  /*11880*/  LOP3.LUT R164, R0, R2, RZ, 0xc0, !PT ;  /* 0x0000000200a47212 */ /* 0x000fe200078ec0ff */
[--C-:B------:R-:W-:Y:S01]  /*11890*/  HSET2.LE.AND R0, R91, R88.reuse, PT ;  /* 0x000000585b007233 */ /* 0x100fe20003803000 */
[----:B------:R-:W-:Y:S01]  /*118a0*/  FADD.FTZ R13, R133, R4 ;  /* 0x00000004850d7221 */ /* 0x000fe20000010000 */
[--C-:B------:R-:W-:Y:S01]  /*118b0*/  HSET2.LE.AND R6, R97, R88.reuse, PT ;  /* 0x0000005861067233 */ /* 0x100fe20003803000 */
[----:B------:R-:W-:Y:S01]  /*118c0*/  F2FP.PACK_AB R2, R81, R80 ;  /* 0x000000505102723e */ /* 0x000fe200000000ff */
[----:B------:R-:W-:Y:S01]  /*118d0*/  FADD.FTZ R14, R158, R5 ;  /* 0x000000059e0e7221 */ /* 0x000fe20000010000 */
[----:B------:R-:W-:Y:S01]  /*118e0*/  HSET2.LE.AND R4, R99, R88, PT ;  /* 0x0000005863047233 */ /* 0x000fe20003803000 */
[----:B------:R-:W-:-:S02]  /*118f0*/  F2FP.PACK_AB R7, R84, R82 ;  /* 0x000000525407723e */ /* 0x000fc400000000ff */
[----:B---3--:R-:W-:Y:S02]  /*11900*/  F2FP.PACK_AB R5, R79, R78 ;  /* 0x0000004e4f05723e */ /* 0x008fe400000000ff */
[----:B------:R-:W-:Y:S01]  /*11910*/  LOP3.LUT R165, R0, R2, RZ, 0xc0, !PT ;  /* 0x0000000200a57212 */ /* 0x000fe200078ec0ff */
[----:B------:R-:W-:Y:S01]  /*11920*/  FADD.FTZ R2, R185, R15 ;  /* 0x0000000fb9027221 */ /* 0x000fe20000010000 */
[----:B------:R-:W-:Y:S01]  /*11930*/  LOP3.LUT R167, R6, R7, RZ, 0xc0, !PT ;  /* 0x0000000706a77212 */ /* 0x000fe200078ec0ff */
[----:B------:R-:W-:Y:S01]  /*11940*/  HMMA.16816.F32 R40, R8, R20, R40 ;  /* 0x000000140828723c */ /* 0x000fe20000001828 */
[----:B------:R-:W-:Y:S01]  /*11950*/  LOP3.LUT R166, R4, R5, RZ, 0xc0, !PT ;  /* 0x0000000504a67212 */ /* 0x000fe200078ec0ff */
[----:B------:R-:W-:Y:S01]  /*11960*/  FADD.FTZ R6, R140, R13 ;  /* 0x0000000d8c067221 */ /* 0x000fe20000010000 */
[----:B------:R-:W-:Y:S01]  /*11970*/  MUFU.EX2 R21, R89 ;  /* 0x0000005900157308 */ /* 0x000fe20000000800 */
[----:B------:R-:W-:Y:S02]  /*11980*/  FADD.FTZ R0, R134, R12 ;  /* 0x0000000c86007221 */ /* 0x000fe40000010000 */
[----:B------:R-:W-:-:S02]  /*11990*/  FADD.FTZ R5, R172, R14 ;  /* 0x0000000eac057221 */ /* 0x000fc40000010000 */
[----:B------:R-:W-:-:S03]  /*119a0*/  FADD.FTZ R2, R187, R2 ;  /* 0x00000002bb027221 */ /* 0x000fc60000010000 */
[----:B------:R-:W1:Y:S01]  /*119b0*/  MUFU.EX2 R13, R96 ;  /* 0x00000060000d7308 */ /* 0x000e620000000800 */
[----:B------:R-:W-:Y:S02]  /*119c0*/  FADD.FTZ R4, R139, R0 ;  /* 0x000000008b047221 */ /* 0x000fe40000010000 */
[----:B------:R-:W-:-:S05]  /*119d0*/  FADD.FTZ R0, R174, R5 ;  /* 0x00000005ae007221 */ /* 0x000fca0000010000 */
[----:B------:R-:W-:Y:S01]  /*119e0*/  MUFU.EX2 R20, R92 ;  /* 0x0000005c00147308 */ /* 0x000fe20000000800 */
[----:B------:R-:W-:-:S07]  /*119f0*/  FADD.FTZ R2, R186, R2 ;  /* 0x00000002ba027221 */ /* 0x000fce0000010000 */
[----:B------:R-:W3:Y:S01]  /*11a00*/  MUFU.EX2 R14, R93 ;  /* 0x0000005d000e7308 */ /* 0x000ee20000000800 */
[----:B------:R-:W-:Y:S01]  /*11a10*/  HMMA.16816.F32 R32, R8, R22, R32 ;  /* 0x000000160820723c */ /* 0x000fe20000001820 */
[----:B------:R-:W-:Y:S01]  /*11a20*/  FADD.FTZ R12, R188, R2 ;  /* 0x00000002bc0c7221 */ /* 0x000fe20000010000 */
[----:B------:R-:W-:Y:S01]  /*11a30*/  F2FP.PACK_AB R2, R190, R221 ;  /* 0x000000ddbe02723e */ /* 0x000fe200000000ff */
[----:B------:R-:W-:-:S05]  /*11a40*/  FADD.FTZ R4, R141, R4 ;  /* 0x000000048d047221 */ /* 0x000fca0000010000 */
[----:B------:R-:W-:Y:S01]  /*11a50*/  HMMA.16816.F32 R36, R8, R24, R36 ;  /* 0x000000180824723c */ /* 0x000fe20000001824 */
[----:B------:R-:W-:-:S07]  /*11a60*/  FADD.FTZ R6, R142, R6 ;  /* 0x000000068e067221 */ /* 0x000fce0000010000 */
[----:B------:R-:W-:Y:S07]  /*11a70*/  HMMA.16816.F32 R28, R8, R26, R28 ;  /* 0x0000001a081c723c */ /* 0x000fee000000181c */
[----:B------:R-:W-:Y:S01]  /*11a80*/  FADD.FTZ R11, R173, R0 ;  /* 0x00000000ad0b7221 */ /* 0x000fe20000010000 */
[--C-:B------:R-:W-:Y:S01]  /*11a90*/  HSET2.LE.AND R0, R114, R88.reuse, PT ;  /* 0x0000005872007233 */ /* 0x100fe20003803000 */
[----:B------:R-:W-:Y:S01]  /*11aa0*/  FADD.FTZ R9, R116, R4 ;  /* 0x0000000474097221 */ /* 0x000fe20000010000 */
[--C-:B------:R-:W-:Y:S01]  /*11ab0*/  HSET2.LE.AND R8, R102, R88.reuse, PT ;  /* 0x0000005866087233 */ /* 0x100fe20003803000 */
[----:B------:R-:W-:Y:S01]  /*11ac0*/  FADD.FTZ R10, R135, R6 ;  /* 0x00000006870a7221 */ /* 0x000fe20000010000 */
[--C-:B------:R-:W-:Y:S01]  /*11ad0*/  HSET2.LE.AND R4, R113, R88.reuse, PT ;  /* 0x0000005871047233 */ /* 0x100fe20003803000 */
[----:B------:R-:W-:Y:S01]  /*11ae0*/  LOP3.LUT R170, R0, R2, RZ, 0xc0, !PT ;  /* 0x0000000200aa7212 */ /* 0x000fe200078ec0ff */
[----:B------:R-:W-:Y:S01]  /*11af0*/  HSET2.LE.AND R6, R101, R88, PT ;  /* 0x0000005865067233 */ /* 0x000fe20003803000 */
[----:B-1----:R-:W-:-:S02]  /*11b00*/  F2FP.PACK_AB R0, R13, R21 ;  /* 0x000000150d00723e */ /* 0x002fc400000000ff */
[----:B---3--:R-:W-:Y:S02]  /*11b10*/  F2FP.PACK_AB R5, R14, R20 ;  /* 0x000000140e05723e */ /* 0x008fe400000000ff */
[----:B------:R-:W-:Y:S01]  /*11b20*/  F2FP.PACK_AB R7, R223, R224 ;  /* 0x000000e0df07723e */ /* 0x000fe200000000ff */
[----:B------:R-:W-:Y:S01]  /*11b30*/  FADD.FTZ R2, R180, R11 ;  /* 0x0000000bb4027221 */ /* 0x000fe20000010000 */
[----:B------:R-:W-:Y:S01]  /*11b40*/  LOP3.LUT R169, R8, R0, RZ, 0xc0, !PT ;  /* 0x0000000008a97212 */ /* 0x000fe200078ec0ff */
[----:B------:R-:W-:Y:S01]  /*11b50*/  FADD.FTZ R0, R157, R10 ;  /* 0x0000000a9d007221 */ /* 0x000fe20000010000 */
[----:B------:R-:W-:Y:S01]  /*11b60*/  LOP3.LUT R171, R4, R5, RZ, 0xc0, !PT ;  /* 0x0000000504ab7212 */ /* 0x000fe200078ec0ff */
[----:B------:R-:W-:Y:S01]  /*11b70*/  FADD.FTZ R4, R118, R9 ;  /* 0x0000000976047221 */ /* 0x000fe20000010000 */
[----:B------:R-:W-:Y:S01]  /*11b80*/  LOP3.LUT R168, R6, R7, RZ, 0xc0, !PT ;  /* 0x0000000706a87212 */ /* 0x000fe200078ec0ff */
        /* <DEDUP_REMOVED lines=39> */
[----:B------:R-:W-:Y:S01]  /*11e00*/  FADD.FTZ R0, R84, R0 ;  /* 0x0000000054007221 */ /* 0x000fe20000010000 */
[----:B------:R4:W-:Y:S04]  /*11e10*/  STL [R1+0x18], R5 ;  /* 0x0000180501007387 */ /* 0x0009e80000100800 */
[----:B------:R4:W-:Y:S04]  /*11e20*/  STL [R1+0x20], R4 ;  /* 0x0000200401007387 */ /* 0x0009e80000100800 */
[----:B------:R4:W-:Y:S04]  /*11e30*/  STL [R1+0x1c], R2 ;  /* 0x00001c0201007387 */ /* 0x0009e80000100800 */
[----:B------:R4:W-:Y:S01]  /*11e40*/  STL [R1+0x24], R0 ;  /* 0x0000240001007387 */ /* 0x0009e20000100800 */
[----:B--2---:R-:W-:Y:S01]  /*11e50*/  HMMA.16816.F32 R144, R164, R152, R144 ;  /* 0x00000098a490723c */ /* 0x004fe20000001890 */
[----:B------:R-:W-:-:S07]  /*11e60*/  @UP0 UIADD3 UR30, UR30, -0x3, URZ ;  /* 0xfffffffd1e1e0890 */ /* 0x000fce000fffe03f */
[----:B------:R-:W-:Y:S08]  /*11e70*/  HMMA.16816.F32 R148, R164, R154, R148 ;  /* 0x0000009aa494723c */ /* 0x000ff00000001894 */
[----:B------:R-:W-:Y:S08]  /*11e80*/  HMMA.16816.F32 R140, R168, R152, R40 ;  /* 0x00000098a88c723c */ /* 0x000ff00000001828 */
[----:B------:R-:W-:Y:S08]  /*11e90*/  HMMA.16816.F32 R160, R164, R16, R160 ;  /* 0x00000010a4a0723c */ /* 0x000ff000000018a0 */
[C---:B------:R-:W-:Y:S08]  /*11ea0*/  HMMA.16816.F32 R152, R168.reuse, R154, R32 ;  /* 0x0000009aa898723c */ /* 0x040ff00000001820 */
[----:B------:R-:W-:Y:S08]  /*11eb0*/  HMMA.16816.F32 R156, R168, R16, R36 ;  /* 0x00000010a89c723c */ /* 0x000ff00000001824 */
[-C--:B------:R-:W-:Y:S08]  /*11ec0*/  HMMA.16816.F32 R164, R164, R18.reuse, R44 ;  /* 0x00000012a4a4723c */ /* 0x080ff0000000182c */
[----:B------:R-:W-:Y:S01]  /*11ed0*/  HMMA.16816.F32 R168, R168, R18, R28 ;  /* 0x00000012a8a8723c */ /* 0x000fe2000000181c */
[----:B------:R-:W-:Y:S11]  /*11ee0*/  @P0 BRA `(.L_x_191) ;  /* 0x0000001000000947 */ /* 0x000ff60003800000 */
.L_x_187:
[----:B----4-:R-:W-:-:S12]  /*11ef0*/  UIADD3 UR30, UR28, -0x1, URZ ;  /* 0xffffffff1c1e7890 */ /* 0x010fd8000fffe03f */
.L_x_191:
[----:B----4-:R-:W-:-:S13]  /*11f00*/  ISETP.LE.AND P0, PT, RZ, UR30, PT ;  /* 0x0000001eff007c0c */ /* 0x010fda000bf03270 */
[----:B------:R-:W-:Y:S05]  /*11f10*/  @!P0 BRA `(.L_x_192) ;  /* 0x0000635000008947 */ /* 0x000fea0003800000 */
[----:B------:R-:W2:Y:S01]  /*11f20*/  LDL.LU R10, [R1+0x60] ;  /* 0x00006000010a7983 */ /* 0x000ea20000300800 */
[----:B------:R-:W-:Y:S01]  /*11f30*/  MOV R135, R3 ;  /* 0x0000000300877202 */ /* 0x000fe20000000f00 */
[----:B------:R-:W1:Y:S01]  /*11f40*/  LDC.U8 R220, c[0x0][0x2d8] ;  /* 0x0000b600ffdc7b82 */ /* 0x000e620000000000 */
[----:B------:R-:W-:Y:S01]  /*11f50*/  ULDC.64 UR4, c[0x0][0x1a0] ;  /* 0x0000680000047ab9 */ /* 0x000fe20000000a00 */
[----:B------:R-:W3:Y:S01]  /*11f60*/  LDL.64 R8, [R1+0x30] ;  /* 0x0000300001087983 */ /* 0x000ee20000100a00 */
[----:B------:R-:W-:Y:S01]  /*11f70*/  USHF.L.U64.HI UR28, UR4, 0x6, UR5 ;  /* 0x00000006041c7899 */ /* 0x000fe20008010205 */
[----:B------:R-:W-:Y:S01]  /*11f80*/  MOV R133, R137 ;  /* 0x0000008900857202 */ /* 0x000fe20000000f00 */
[----:B------:R-:W-:Y:S01]  /*11f90*/  USHF.L.U32 UR29, UR4, 0x6, URZ ;  /* 0x00000006041d7899 */ /* 0x000fe2000800063f */
[----:B------:R-:W4:Y:S01]  /*11fa0*/  LDL.LU R2, [R1+0x8] ;  /* 0x0000080001027983 */ /* 0x000f220000300800 */
[----:B------:R-:W-:Y:S01]  /*11fb0*/  UIMAD.WIDE.U32 UR36, UR4, 0x60, URZ ;  /* 0x00000060042478a5 */ /* 0x000fe2000f8e003f */
[----:B------:R-:W-:Y:S01]  /*11fc0*/  MOV R132, R138 ;  /* 0x0000008a00847202 */ /* 0x000fe20000000f00 */
[----:B------:R-:W-:Y:S01]  /*11fd0*/  UIMAD UR35, UR5, 0x60, URZ ;  /* 0x00000060052378a4 */ /* 0x000fe2000f8e023f */
[----:B------:R-:W3:Y:S01]  /*11fe0*/  LDL.LU R0, [R1+0x50] ;  /* 0x0000500001007983 */ /* 0x000ee20000300800 */
[----:B------:R-:W-:Y:S01]  /*11ff0*/  IMAD.MOV.U32 R134, RZ, RZ, R136 ;  /* 0x000000ffff867224 */ /* 0x000fe200078e0088 */
[----:B------:R-:W-:-:S02]  /*12000*/  ULDC.64 UR4, c[0x0][0x198] ;  /* 0x0000660000047ab9 */ /* 0x000fc40000000a00 */
[----:B-----5:R-:W3:Y:S01]  /*12010*/  LDL.LU.64 R6, [R1+0x10] ;  /* 0x0000100001067983 */ /* 0x020ee20000300a00 */
[----:B------:R-:W-:Y:S02]  /*12020*/  UIMAD.WIDE.U32 UR42, UR4, 0x60, URZ ;  /* 0x00000060042a78a5 */ /* 0x000fe4000f8e003f */
[----:B------:R-:W-:Y:S01]  /*12030*/  UIMAD UR39, UR5, 0x60, URZ ;  /* 0x00000060052778a4 */ /* 0x000fe2000f8e023f */
[----:B------:R-:W3:Y:S01]  /*12040*/  LDL.LU.64 R4, [R1+0x58] ;  /* 0x0000580001047983 */ /* 0x000ee20000300a00 */
[----:B------:R-:W-:Y:S02]  /*12050*/  USHF.L.U64.HI UR31, UR4, 0x6, UR5 ;  /* 0x00000006041f7899 */ /* 0x000fe40008010205 */
[----:B------:R-:W-:Y:S01]  /*12060*/  USHF.L.U32 UR38, UR4, 0x6, URZ ;  /* 0x0000000604267899 */ /* 0x000fe2000800063f */
[----:B------:R-:W3:Y:S01]  /*12070*/  LDL.LU R11, [R1] ;  /* 0x00000000010b7983 */ /* 0x000ee20000300800 */
[----:B------:R-:W-:Y:S01]  /*12080*/  UIADD3 UR35, UR35, UR37, URZ ;  /* 0x0000002523237290 */ /* 0x000fe2000fffe03f */
[----:B-1----:R-:W-:Y:S01]  /*12090*/  PRMT R220, R220, 0x7054, R220 ;  /* 0x00007054dcdc7816 */ /* 0x002fe200000000dc */
[----:B------:R-:W-:Y:S01]  /*120a0*/  UIADD3 UR39, UR39, UR43, URZ ;  /* 0x0000002b27277290 */ /* 0x000fe2000fffe03f */
[----:B--2---:R-:W-:-:S05]  /*120b0*/  IMAD.WIDE.U32 R226, R10, -0x326172a9, RZ ;  /* 0xcd9e8d570ae27825 */ /* 0x004fca00078e00ff */
[----:B----4-:R-:W-:Y:S01]  /*120c0*/  LOP3.LUT R222, R227, R2, RZ, 0x3c, !PT ;  /* 0x00000002e3de7212 */ /* 0x010fe200078e3cff */
[----:B---3--:R-:W-:Y:S02]  /*120d0*/  IMAD.MOV.U32 R3, RZ, RZ, R7 ;  /* 0x000000ffff037224 */ /* 0x008fe400078e0007 */
[----:B------:R-:W-:-:S05]  /*120e0*/  IMAD.WIDE.U32 R228, R11, -0x326172a9, RZ ;  /* 0xcd9e8d570be47825 */ /* 0x000fca00078e00ff */
[----:B------:R-:W-:Y:S02]  /*120f0*/  LOP3.LUT R224, R229, R2, RZ, 0x3c, !PT ;  /* 0x00000002e5e07212 */ /* 0x000fe400078e3cff */
[----:B------:R-:W-:-:S05]  /*12100*/  MOV R2, R4 ;  /* 0x0000000400027202 */ /* 0x000fca0000000f00 */
[----:B------:R1:W-:Y:S01]  /*12110*/  STL.64 [R1+0x28], R2 ;  /* 0x0000280201007387 */ /* 0x0003e20000100a00 */
[----:B------:R-:W-:Y:S01]  /*12120*/  ISETP.GE.AND P0, PT, R8, c[0x0][0x220], PT ;  /* 0x0000880008007a0c */ /* 0x000fe20003f06270 */
[----:B------:R-:W-:-:S04]  /*12130*/  IMAD.WIDE.U32 R218, R0, -0x2daee0ad, RZ ;  /* 0xd2511f5300da7825 */ /* 0x000fc800078e00ff */
[----:B------:R-:W-:-:S04]  /*12140*/  IMAD.WIDE.U32 R224, R224, -0x2daee0ad, RZ ;  /* 0xd2511f53e0e07825 */ /* 0x000fc800078e00ff */
[----:B------:R-:W-:Y:S01]  /*12150*/  IMAD.WIDE.U32 R222, R222, -0x2daee0ad, RZ ;  /* 0xd2511f53dede7825 */ /* 0x000fe200078e00ff */
[----:B------:R-:W-:Y:S05]  /*12160*/  BRA `(.L_x_193) ;  /* 0x0000034000007947 */ /* 0x000fea0003800000 */
.L_x_195:
[----:B------:R-:W2:Y:S01]  /*12170*/  LDL.64 R232, [R1+0x40] ;  /* 0x0000400001e87983 */ /* 0x000ea20000100a00 */
[----:B------:R-:W-:Y:S02]  /*12180*/  ULDC.64 UR4, c[0x0][0x198] ;  /* 0x0000660000047ab9 */ /* 0x000fe40000000a00 */
[----:B------:R-:W-:Y:S01]  /*12190*/  UIADD3 UR40, UR30, -0x1, URZ ;  /* 0xffffffff1e287890 */ /* 0x000fe2000fffe03f */
[----:B------:R-:W3:Y:S03]  /*121a0*/  LDL.64 R230, [R1+0x38] ;  /* 0x0000380001e67983 */ /* 0x000ee60000100a00 */
[----:B------:R-:W-:Y:S01]  /*121b0*/  USHF.R.S32.HI UR34, URZ, 0x1f, UR40 ;  /* 0x0000001f3f227899 */ /* 0x000fe20008011428 */
[----:B------:R1:W-:Y:S01]  /*121c0*/  @P0 STS [R217+0x2000], RZ ;  /* 0x002000ffd9000388 */ /* 0x0003e20000000800 */
[----:B------:R-:W-:Y:S02]  /*121d0*/  UIMAD.WIDE.U32 UR44, UR40, UR4, URZ ;  /* 0x00000004282c72a5 */ /* 0x000fe4000f8e003f */
[----:B------:R-:W-:Y:S01]  /*121e0*/  UIMAD UR34, UR34, UR4, URZ ;  /* 0x00000004222272a4 */ /* 0x000fe2000f8e023f */
[----:B------:R1:W-:Y:S03]  /*121f0*/  @P0 STS [R217+0x2004], RZ ;  /* 0x002004ffd9000388 */ /* 0x0003e60000000800 */
[----:B------:R-:W-:Y:S01]  /*12200*/  UIMAD UR34, UR40, UR5, UR34 ;  /* 0x00000005282272a4 */ /* 0x000fe2000f8e0222 */
[----:B------:R1:W-:Y:S01]  /*12210*/  @P0 STS.64 [R217+0x2008], RZ ;  /* 0x002008ffd9000388 */ /* 0x0003e20000000a00 */
[----:B------:R-:W-:Y:S02]  /*12220*/  IMAD.U32 R0, RZ, RZ, UR44 ;  /* 0x0000002cff007e24 */ /* 0x000fe4000f8e00ff */
[----:B------:R-:W-:Y:S01]  /*12230*/  UIADD3 UR34, UR45, UR34, URZ ;  /* 0x000000222d227290 */ /* 0x000fe2000fffe03f */
[----:B------:R-:W-:Y:S05]  /*12240*/  IMAD.U32 R136, RZ, RZ, UR44 ;  /* 0x0000002cff887e24 */ /* 0x000fea000f8e00ff */
[----:B------:R-:W-:Y:S01]  /*12250*/  IMAD.U32 R2, RZ, RZ, UR34 ;  /* 0x00000022ff027e24 */ /* 0x000fe2000f8e00ff */
[----:B--2---:R-:W-:Y:S04]  /*12260*/  LEA R0, P3, R0, R232, 0x7 ;  /* 0x000000e800007211 */ /* 0x004fe800078638ff */
[----:B------:R-:W-:Y:S02]  /*12270*/  @!P0 LEA R174, P6, R0, c[0x0][0x168], 0x1 ;  /* 0x00005a0000ae8a11 */ /* 0x000fe400078c08ff */
[----:B---3--:R-:W-:Y:S02]  /*12280*/  LEA.HI.X R2, R136, R231, R2, 0x7, P3 ;  /* 0x000000e788027211 */ /* 0x008fe400018f3c02 */
[C---:B------:R-:W-:Y:S02]  /*12290*/  @!P0 IADD3 R3, P4, R0.reuse, UR20, RZ ;  /* 0x0000001400038c10 */ /* 0x040fe4000ff9e0ff */
[----:B------:R-:W-:Y:S02]  /*122a0*/  @!P0 LEA.HI.X R175, R0, c[0x0][0x16c], R2, 0x1, P6 ;  /* 0x00005b0000af8a11 */ /* 0x000fe400030f0c02 */
[C---:B------:R-:W-:Y:S02]  /*122b0*/  @!P0 LEA R172, P5, R3.reuse, c[0x0][0x168], 0x1 ;  /* 0x00005a0003ac8a11 */ /* 0x040fe400078a08ff */
[----:B------:R-:W-:Y:S01]  /*122c0*/  @!P0 IADD3.X R139, R2, UR19, RZ, P4, !PT ;  /* 0x00000013028b8c10 */ /* 0x000fe2000a7fe4ff */
        /* <DEDUP_REMOVED lines=16> */
[----:B------:R-:W-:Y:S02]  /*123d0*/  @!P0 LEA R136, P2, R176, c[0x0][0x168], 0x1 ;  /* 0x00005a00b0888a11 */ /* 0x000fe400078408ff */
[----:B------:R-:W-:Y:S01]  /*123e0*/  @!P0 IADD3.X R178, R2, UR39, RZ, P3, !PT ;  /* 0x0000002702b28c10 */ /* 0x000fe20009ffe4ff */
[----:B------:R-:W-:Y:S01]  /*123f0*/  @!PT LDS RZ, [RZ] ;  /* 0x00000000fffff984 */ /* 0x000fe20000000800 */
[----:B------:R-:W-:Y:S01]  /*12400*/  @!PT LDS RZ, [RZ] ;  /* 0x00000000fffff984 */ /* 0x000fe20000000800 */
[----:B------:R-:W-:Y:S01]  /*12410*/  @!PT LDS RZ, [RZ] ;  /* 0x00000000fffff984 */ /* 0x000fe20000000800 */
[----:B------:R1:W-:Y:S03]  /*12420*/  @!P0 LDGSTS.E.BYPASS.LTC128B.128 [R217+0x3000], [R138.64] ;  /* 0x030000008ad98fae */ /* 0x0003e6000b901d5a */
[----:B------:R-:W-:Y:S01]  /*12430*/  @!P0 LEA.HI.X R137, R176, c[0x0][0x16c], R178, 0x1, P2 ;  /* 0x00005b00b0898a11 */ /* 0x000fe200010f0cb2 */
[----:B------:R1:W-:Y:S04]  /*12440*/  @P0 STS.128 [R217+0x3800], RZ ;  /* 0x003800ffd9000388 */ /* 0x0003e80000000c00 */
[----:B------:R-:W-:Y:S01]  /*12450*/  @!PT LDS RZ, [RZ] ;  /* 0x00000000fffff984 */ /* 0x000fe20000000800 */
[----:B------:R-:W-:Y:S01]  /*12460*/  @!PT LDS RZ, [RZ] ;  /* 0x00000000fffff984 */ /* 0x000fe20000000800 */
[----:B------:R-:W-:Y:S01]  /*12470*/  @!PT LDS RZ, [RZ] ;  /* 0x00000000fffff984 */ /* 0x000fe20000000800 */
[----:B------:R1:W-:Y:S04]  /*12480*/  @!P0 LDGSTS.E.BYPASS.LTC128B.128 [R217+0x3800], [R136.64] ;  /* 0x0380000088d98fae */ /* 0x0003e8000b901d5a */
[----:B------:R-:W0:Y:S01]  /*12490*/  LDGDEPBAR ;  /* 0x00000000000079af */ /* 0x000e220000000000 */
[----:B------:R-:W-:-:S05]  /*124a0*/  BRA `(.L_x_194) ;  /* 0x0000086000007947 */ /* 0x000fca0003800000 */
.L_x_193:
[----:B------:R-:W2:Y:S01]  /*124b0*/  LDL.64 R4, [R1+0x28] ;  /* 0x0000280001047983 */ /* 0x000ea20000100a00 */
[----:B------:R-:W-:Y:S04]  /*124c0*/  DEPBAR.LE SB0, 0x0 ;  /* 0x000080000000791a */ /* 0x000fe80000000000 */
[----:B------:R-:W-:Y:S01]  /*124d0*/  USHF.R.S32.HI UR5, URZ, 0x1f, UR30 ;  /* 0x0000001f3f057899 */ /* 0x000fe2000801141e */
[----:B------:R-:W-:Y:S01]  /*124e0*/  BAR.SYNC.DEFER_BLOCKING 0x0 ;  /* 0x0000000000007b1d */ /* 0x000fe20000010000 */
[----:B------:R-:W-:Y:S01]  /*124f0*/  UIMAD UR4, UR21, UR30, URZ ;  /* 0x0000001e150472a4 */ /* 0x000fe2000f8e023f */
[----:B-1----:R-:W-:Y:S03]  /*12500*/  IMAD.U32 R2, RZ, RZ, UR30 ;  /* 0x0000001eff027e24 */ /* 0x002fe6000f8e00ff */
[----:B------:R-:W-:Y:S01]  /*12510*/  UIMAD UR4, UR5, UR22, UR4 ;  /* 0x00000016050472a4 */ /* 0x000fe2000f8e0204 */
[----:B------:R-:W-:Y:S06]  /*12520*/  @P0 STS [R217+0x4000], RZ ;  /* 0x004000ffd9000388 */ /* 0x000fec0000000800 */
[----:B------:R-:W-:Y:S06]  /*12530*/  @P0 STS [R217+0x4004], RZ ;  /* 0x004004ffd9000388 */ /* 0x000fec0000000800 */
[----:B------:R-:W-:Y:S01]  /*12540*/  @P0 STS.64 [R217+0x4008], RZ ;  /* 0x004008ffd9000388 */ /* 0x000fe20000000a00 */
[----:B--2---:R-:W-:Y:S05]  /*12550*/  IMAD.WIDE.U32 R2, R2, UR22, R4 ;  /* 0x0000001602027c25 */ /* 0x004fea000f8e0004 */
[C---:B------:R-:W-:Y:S02]  /*12560*/  @!P0 LEA R10, P4, R2.reuse, c[0x0][0x170], 0x1 ;  /* 0x00005c00020a8a11 */ /* 0x040fe400078808ff */
[----:B------:R-:W-:Y:S02]  /*12570*/  IADD3 R0, R3, UR4, RZ ;  /* 0x0000000403007c10 */ /* 0x000fe4000fffe0ff */
[C---:B------:R-:W-:Y:S02]  /*12580*/  @!P0 IADD3 R3, P3, R2.reuse, UR24, RZ ;  /* 0x0000001802038c10 */ /* 0x040fe4000ff7e0ff */
[----:B------:R-:W-:Y:S02]  /*12590*/  @!P0 LEA.HI.X R11, R2, c[0x0][0x174], R0, 0x1, P4 ;  /* 0x00005d00020b8a11 */ /* 0x000fe400020f0c00 */
[----:B------:R-:W-:Y:S02]  /*125a0*/  @!P0 IADD3.X R7, R0, UR23, RZ, P3, !PT ;  /* 0x0000001700078c10 */ /* 0x000fe40009ffe4ff */
[C---:B------:R-:W-:Y:S01]  /*125b0*/  @!P0 LEA R8, P3, R3.reuse, c[0x0][0x170], 0x1 ;  /* 0x00005c0003088a11 */ /* 0x040fe200078608ff */
[----:B------:R-:W-:Y:S01]  /*125c0*/  @!PT LDS RZ, [RZ] ;  /* 0x00000000fffff984 */ /* 0x000fe20000000800 */
[----:B------:R-:W-:Y:S01]  /*125d0*/  @!PT LDS RZ, [RZ] ;  /* 0x00000000fffff984 */ /* 0x000fe20000000800 */
[----:B------:R-:W-:Y:S01]  /*125e0*/  @!PT LDS RZ, [RZ] ;  /* 0x00000000fffff984 */ /* 0x000fe20000000800 */
[----:B------:R1:W-:Y:S01]  /*125f0*/  @!P0 LDGSTS.E.BYPASS.LTC128B.128 [R217+0x4000], [R10.64] ;  /* 0x040000000ad98fae */ /* 0x0003e2000b901d5a */
[----:B------:R-:W-:Y:S02]  /*12600*/  @!P0 IADD3 R5, P2, R2, UR29, RZ ;  /* 0x0000001d02058c10 */ /* 0x000fe4000ff5e0ff */
[----:B------:R-:W-:Y:S02]  /*12610*/  @!P0 LEA.HI.X R9, R3, c[0x0][0x174], R7, 0x1, P3 ;  /* 0x00005d0003098a11 */ /* 0x000fe400018f0c07 */
[----:B------:R-:W-:Y:S01]  /*12620*/  @!P0 IADD3.X R13, R0, UR28, RZ, P2, !PT ;  /* 0x0000001c000d8c10 */ /* 0x000fe200097fe4ff */
[----:B------:R-:W-:Y:S01]  /*12630*/  @P0 STS.128 [R217+0x4800], RZ ;  /* 0x004800ffd9000388 */ /* 0x000fe20000000c00 */
[C---:B------:R-:W-:Y:S02]  /*12640*/  @!P0 LEA R6, P2, R5.reuse, c[0x0][0x170], 0x1 ;  /* 0x00005c0005068a11 */ /* 0x040fe400078408ff */
[----:B------:R-:W-:Y:S02]  /*12650*/  @!P0 IADD3 R12, P1, R2, UR36, RZ ;  /* 0x00000024020c8c10 */ /* 0x000fe4000ff3e0ff */
[----:B------:R-:W-:Y:S01]  /*12660*/  @!P0 LEA.HI.X R7, R5, c[0x0][0x174], R13, 0x1, P2 ;  /* 0x00005d0005078a11 */ /* 0x000fe200010f0c0d */
[----:B------:R-:W-:Y:S01]  /*12670*/  @!PT LDS RZ, [RZ] ;  /* 0x00000000fffff984 */ /* 0x000fe20000000800 */
[----:B------:R-:W-:Y:S01]  /*12680*/  @!PT LDS RZ, [RZ] ;  /* 0x00000000fffff984 */ /* 0x000fe20000000800 */
[----:B------:R-:W-:Y:S01]  /*12690*/  @!PT LDS RZ, [RZ] ;  /* 0x00000000fffff984 */ /* 0x000fe20000000800 */
[----:B------:R1:W-:Y:S01]  /*126a0*/  @!P0 LDGSTS.E.BYPASS.LTC128B.128 [R217+0x4800], [R8.64] ;  /* 0x0480000008d98fae */ /* 0x0003e2000b901d5a */
[----:B------:R-:W-:Y:S02]  /*126b0*/  @!P0 IADD3.X R14, R0, UR35, RZ, P1, !PT ;  /* 0x00000023000e8c10 */ /* 0x000fe40008ffe4ff */
[C---:B------:R-:W-:Y:S03]  /*126c0*/  @!P0 LEA R4, P1, R12.reuse, c[0x0][0x170], 0x1 ;  /* 0x00005c000c048a11 */ /* 0x040fe600078208ff */
[----:B------:R-:W-:Y:S01]  /*126d0*/  @P0 STS.128 [R217+0x5000], RZ ;  /* 0x005000ffd9000388 */ /* 0x000fe20000000c00 */
[----:B------:R-:W-:Y:S02]  /*126e0*/  @!P0 LEA.HI.X R5, R12, c[0x0][0x174], R14, 0x1, P1 ;  /* 0x00005d000c058a11 */ /* 0x000fe400008f0c0e */
[----:B------:R-:W-:Y:S03]  /*126f0*/  ISETP.LT.AND P1, PT, RZ, UR30, PT ;  /* 0x0000001eff007c0c */ /* 0x000fe6000bf21270 */
        /* <DEDUP_REMOVED lines=97> */
.L_x_194:
[----:B------:R-:W-:Y:S01]  /*12d10*/  FMNMX.FTZ R0, R4, R132, !PT ;  /* 0x0000008404007209 */ /* 0x000fe20007810000 */
[----:B------:R-:W-:Y:S01]  /*12d20*/  USHF.L.U32 UR5, UR30, 0x2, URZ ;  /* 0x000000021e057899 */ /* 0x000fe2000800063f */
[--C-:B------:R-:W-:Y:S01]  /*12d30*/  LOP3.LUT R180, R223, UR14, R218.reuse, 0x96, !PT ;  /* 0x0000000edfb47c12 */ /* 0x100fe2000f8e96da */
[----:B------:R-:W-:Y:S01]  /*12d40*/  UIADD3 UR30, UR30, -0x1, URZ ;  /* 0xffffffff1e1e7890 */ /* 0x000fe2000fffe03f */
[----:B------:R-:W-:Y:S01]  /*12d50*/  FMNMX.FTZ R2, R5, R0, !PT ;  /* 0x0000000005027209 */ /* 0x000fe20007810000 */
[----:B------:R-:W-:Y:S01]  /*12d60*/  UIADD3 UR4, UR5, 0x1, URZ ;  /* 0x0000000105047890 */ /* 0x000fe2000fffe03f */
[----:B------:R-:W-:Y:S01]  /*12d70*/  FMNMX.FTZ R0, R6, R133, !PT ;  /* 0x0000008506007209 */ /* 0x000fe20007810000 */
[----:B------:R-:W-:Y:S01]  /*12d80*/  IMAD.WIDE.U32 R180, R180, -0x326172a9, RZ ;  /* 0xcd9e8d57b4b47825 */ /* 0x000fe200078e00ff */
        /* <DEDUP_REMOVED lines=97> */
[----:B------:R-:W1:Y:S01]  /*133a0*/  SHFL.BFLY PT, R172, R138, 0x2, 0x1f ;  /* 0x0c401f008aac7f89 */ /* 0x000e6200000e0000 */
[----:B------:R-:W-:Y:S02]  /*133b0*/  FMNMX.FTZ R0, R95, R0, !PT ;  /* 0x000000005f007209 */ /* 0x000fe40007810000 */
[----:B------:R-:W-:Y:S02]  /*133c0*/  LOP3.LUT R178, R225, UR14, R218, 0x96, !PT ;  /* 0x0000000ee1b27c12 */ /* 0x000fe4000f8e96da */
[----:B------:R-:W-:Y:S02]  /*133d0*/  FMNMX.FTZ R3, R99, R3, !PT ;  /* 0x0000000363037209 */ /* 0x000fe40007810000 */
[----:B------:R-:W-:Y:S01]  /*133e0*/  FMNMX.FTZ R2, R92, R2, !PT ;  /* 0x000000025c027209 */ /* 0x000fe20007810000 */
[----:B------:R-:W-:Y:S01]  /*133f0*/  IMAD.WIDE.U32 R178, R178, -0x326172a9, RZ ;  /* 0xcd9e8d57b2b27825 */ /* 0x000fe200078e00ff */
        /* <DEDUP_REMOVED lines=14> */
[----:B-1----:R-:W-:Y:S02]  /*134e0*/  FMNMX.FTZ R138, R138, R172, !PT ;  /* 0x000000ac8a8a7209 */ /* 0x002fe40007810000 */
[----:B------:R-:W-:Y:S02]  /*134f0*/  FMNMX.FTZ R0, R126, R0, !PT ;  /* 0x000000007e007209 */ /* 0x000fe40007810000 */
[----:B------:R-:W-:Y:S01]  /*13500*/  FMNMX.FTZ R2, R121, R2, !PT ;  /* 0x0000000279027209 */ /* 0x000fe20007810000 */
[----:B------:R-:W1:Y:S01]  /*13510*/  SHFL.BFLY PT, R172, R138, 0x1, 0x1f ;  /* 0x0c201f008aac7f89 */ /* 0x000e6200000e0000 */
[----:B------:R-:W-:Y:S02]  /*13520*/  FMNMX.FTZ R0, R127, R0, !PT ;  /* 0x000000007f007209 */ /* 0x000fe40007810000 */
[----:B------:R-:W-:Y:S02]  /*13530*/  FMNMX.FTZ R136, R124, R2, !PT ;  /* 0x000000027c887209 */ /* 0x000fe40007810000 */
[----:B------:R-:W-:Y:S02]  /*13540*/  FMNMX.FTZ R3, R114, R3, !PT ;  /* 0x0000000372037209 */ /* 0x000fe40007810000 */
[----:B------:R-:W-:Y:S01]  /*13550*/  FMNMX.FTZ R136, R125, R136, !PT ;  /* 0x000000887d887209 */ /* 0x000fe20007810000 */
[----:B------:R-:W2:Y:S01]  /*13560*/  SHFL.BFLY PT, R2, R0, 0x2, 0x1f ;  /* 0x0c401f0000027f89 */ /* 0x000ea200000e0000 */
[----:B------:R-:W-:Y:S04]  /*13570*/  FMNMX.FTZ R3, R115, R3, !PT ;  /* 0x0000000373037209 */ /* 0x000fe80007810000 */
[----:B------:R-:W-:Y:S03]  /*13580*/  FMNMX.FTZ R3, R118, R3, !PT ;  /* 0x0000000376037209 */ /* 0x000fe60007810000 */
[----:B------:R-:W3:Y:S01]  /*13590*/  SHFL.BFLY PT, R139, R136, 0x2, 0x1f ;  /* 0x0c401f00888b7f89 */ /* 0x000ee200000e0000 */
[----:B------:R-:W-:Y:S04]  /*135a0*/  FMNMX.FTZ R3, R119, R3, !PT ;  /* 0x0000000377037209 */ /* 0x000fe80007810000 */
[----:B------:R-:W-:Y:S02]  /*135b0*/  FMNMX.FTZ R3, R130, R3, !PT ;  /* 0x0000000382037209 */ /* 0x000fe40007810000 */
[----:B-1----:R-:W-:Y:S02]  /*135c0*/  FMNMX.FTZ R138, R138, R172, !PT ;  /* 0x000000ac8a8a7209 */ /* 0x002fe40007810000 */
[----:B------:R-:W-:Y:S02]  /*135d0*/  FMNMX.FTZ R3, R131, R3, !PT ;  /* 0x0000000383037209 */ /* 0x000fe40007810000 */
[----:B------:R-:W-:Y:S03]  /*135e0*/  FSETP.NEU.FTZ.AND P2, PT, R138, -INF , PT ;  /* 0xff8000008a00780b */ /* 0x000fe60003f5d000 */
[----:B------:R-:W1:Y:S01]  /*135f0*/  SHFL.BFLY PT, R137, R3, 0x2, 0x1f ;  /* 0x0c401f0003897f89 */ /* 0x000e6200000e0000 */
[----:B--2---:R-:W-:Y:S01]  /*13600*/  FMNMX.FTZ R2, R0, R2, !PT ;  /* 0x0000000200027209 */ /* 0x004fe20007810000 */
[----:B------:R-:W-:Y:S04]  /*13610*/  FADD.FTZ R0, -R138, R132 ;  /* 0x000000848a007221 */ /* 0x000fe80000010100 */
[----:B------:R-:W-:Y:S01]  /*13620*/  FMUL.FTZ R0, R0, c[0x0][0x23c] ;  /* 0x00008f0000007a20 */ /* 0x000fe20000410000 */
[----:B---3--:R-:W-:Y:S03]  /*13630*/  FMNMX.FTZ R136, R136, R139, !PT ;  /* 0x0000008b88887209 */ /* 0x008fe60007810000 */
[----:B------:R2:W-:Y:S02]  /*13640*/  MUFU.EX2 R139, R0 ;  /* 0x00000000008b7308 */ /* 0x0005e40000000800 */
[----:B------:R-:W3:Y:S01]  /*13650*/  SHFL.BFLY PT, R174, R136, 0x1, 0x1f ;  /* 0x0c201f0088ae7f89 */ /* 0x000ee200000e0000 */
[----:B-1----:R-:W-:Y:S07]  /*13660*/  FMNMX.FTZ R137, R3, R137, !PT ;  /* 0x0000008903897209 */ /* 0x002fee0007810000 */
[----:B------:R-:W1:Y:S08]  /*13670*/  SHFL.BFLY PT, R3, R2, 0x1, 0x1f ;  /* 0x0c201f0002037f89 */ /* 0x000e7000000e0000 */
[----:B------:R-:W4:Y:S01]  /*13680*/  SHFL.BFLY PT, R173, R137, 0x1, 0x1f ;  /* 0x0c201f0089ad7f89 */ /* 0x000f2200000e0000 */
[----:B---3--:R-:W-:Y:S02]  /*13690*/  FMNMX.FTZ R136, R136, R174, !PT ;  /* 0x000000ae88887209 */ /* 0x008fe40007810000 */
[----:B-1----:R-:W-:Y:S05]  /*136a0*/  FMNMX.FTZ R3, R2, R3, !PT ;  /* 0x0000000302037209 */ /* 0x002fea0007810000 */
[----:B------:R-:W-:Y:S01]  /*136b0*/  FMUL.FTZ R176, R3, c[0x0][0x23c] ;  /* 0x00008f0003b07a20 */ /* 0x000fe20000410000 */
[----:B----4-:R-:W-:Y:S05]  /*136c0*/  FMNMX.FTZ R137, R137, R173, !PT ;  /* 0x000000ad89897209 */ /* 0x010fea0007810000 */
[C---:B--2---:R-:W-:Y:S02]  /*136d0*/  FADD.FTZ R0, -R137.reuse, R133 ;  /* 0x0000008589007221 */ /* 0x044fe40000010100 */
[C---:B------:R-:W-:Y:S02]  /*136e0*/  FMUL.FTZ R133, R137.reuse, c[0x0][0x23c] ;  /* 0x00008f0089857a20 */ /* 0x040fe40000410000 */
[----:B------:R-:W-:Y:S04]  /*136f0*/  FMUL.FTZ R0, R0, c[0x0][0x23c] ;  /* 0x00008f0000007a20 */ /* 0x000fe80000410000 */
[----:B------:R1:W-:Y:S02]  /*13700*/  MUFU.EX2 R132, R0 ;  /* 0x0000000000847308 */ /* 0x0003e40000000800 */
[----:B-1----:R-:W-:Y:S02]  /*13710*/  FADD.FTZ R0, -R136, R134 ;  /* 0x0000008688007221 */ /* 0x002fe40000010100 */
[----:B------:R-:W-:Y:S02]  /*13720*/  FMUL.FTZ R134, R138, c[0x0][0x23c] ;  /* 0x00008f008a867a20 */ /* 0x000fe40000410000 */
[----:B------:R-:W-:Y:S03]  /*13730*/  FMUL.FTZ R0, R0, c[0x0][0x23c] ;  /* 0x00008f0000007a20 */ /* 0x000fe60000410000 */
[----:B------:R-:W-:Y:S01]  /*13740*/  FSEL R134, R134, RZ, P2 ;  /* 0x000000ff86867208 */ /* 0x000fe20001000000 */
[----:B------:R1:W-:Y:S01]  /*13750*/  MUFU.EX2 R2, R0 ;  /* 0x0000000000027308 */ /* 0x0003e20000000800 */
[----:B------:R-:W-:Y:S03]  /*13760*/  FSETP.NEU.FTZ.AND P2, PT, R137, -INF , PT ;  /* 0xff8000008900780b */ /* 0x000fe60003f5d000 */
[--C-:B------:R-:W-:Y:S01]  /*13770*/  FFMA.FTZ R20, R20, c[0x0][0x23c], -R134.reuse ;  /* 0x00008f0014147a23 */ /* 0x100fe20000010886 */
[----:B------:R-:W-:Y:S01]  /*13780*/  FSEL R133, R133, RZ, P2 ;  /* 0x000000ff85857208 */ /* 0x000fe20001000000 */
[--C-:B------:R-:W-:Y:S01]  /*13790*/  FFMA.FTZ R21, R21, c[0x0][0x23c], -R134.reuse ;  /* 0x00008f0015157a23 */ /* 0x100fe20000010886 */
[----:B------:R-:W-:Y:S01]  /*137a0*/  FSETP.NEU.FTZ.AND P2, PT, R136, -INF , PT ;  /* 0xff8000008800780b */ /* 0x000fe20003f5d000 */
[--C-:B------:R-:W-:Y:S02]  /*137b0*/  FFMA.FTZ R4, R4, c[0x0][0x23c], -R134.reuse ;  /* 0x00008f0004047a23 */ /* 0x100fe40000010886 */
[----:B------:R-:W-:Y:S01]  /*137c0*/  MUFU.EX2 R252, R20 ;  /* 0x0000001400fc7308 */ /* 0x000fe20000000800 */
        /* <DEDUP_REMOVED lines=36> */
[----:B------:R-:W-:Y:S02]  /*13a10*/  FFMA.FTZ R134, R117, c[0x0][0x23c], -R134 ;  /* 0x00008f0075867a23 */ /* 0x000fe40000010886 */
[--C-:B------:R-:W-:Y:S02]  /*13a20*/  FFMA.FTZ R39, R39, c[0x0][0x23c], -R133.reuse ;  /* 0x00008f0027277a23 */ /* 0x100fe40000010885 */
[----:B------:R-:W-:Y:S02]  /*13a30*/  FFMA.FTZ R131, R131, c[0x0][0x23c], -R133 ;  /* 0x00008f0083837a23 */ /* 0x000fe40000010885 */
[----:B-1----:R-:W-:Y:S02]  /*13a40*/  FADD.FTZ R0, -R3, R135 ;  /* 0x0000008703007221 */ /* 0x002fe40000010100 */
[----:B------:R-:W-:Y:S01]  /*13a50*/  FMUL.FTZ R135, R136, c[0x0][0x23c] ;  /* 0x00008f0088877a20 */ /* 0x000fe20000410000 */
[----:B------:R-:W-:Y:S01]  /*13a60*/  MUFU.EX2 R231, R21 ;  /* 0x0000001500e77308 */ /* 0x000fe20000000800 */
[----:B--2---:R-:W-:Y:S02]  /*13a70*/  IMAD.U32 R4, RZ, RZ, UR33 ;  /* 0x00000021ff047e24 */ /* 0x004fe4000f8e00ff */
[--C-:B------:R-:W-:Y:S01]  /*13a80*/  FFMA.FTZ R18, R18, c[0x0][0x23c], -R133.reuse ;  /* 0x00008f0012127a23 */ /* 0x100fe20000010885 */
[----:B------:R-:W-:Y:S01]  /*13a90*/  FSEL R135, R135, RZ, P2 ;  /* 0x000000ff87877208 */ /* 0x000fe20001000000 */
[--C-:B------:R-:W-:Y:S01]  /*13aa0*/  FFMA.FTZ R19, R19, c[0x0][0x23c], -R133.reuse ;  /* 0x00008f0013137a23 */ /* 0x100fe20000010885 */
[----:B------:R-:W-:Y:S01]  /*13ab0*/  FSETP.NEU.FTZ.AND P2, PT, R3, -INF , PT ;  /* 0xff8000000300780b */ /* 0x000fe20003f5d000 */
[----:B------:R-:W-:Y:S01]  /*13ac0*/  FFMA.FTZ R35, R35, c[0x0][0x23c], -R133 ;  /* 0x00008f0023237a23 */ /* 0x000fe20000010885 */
[----:B------:R-:W-:Y:S01]  /*13ad0*/  LOP3.LUT R4, R219, UR5, R4, 0x96, !PT ;  /* 0x00000005db047c12 */ /* 0x000fe2000f8e9604 */
[--C-:B------:R-:W-:Y:S01]  /*13ae0*/  FFMA.FTZ R44, R44, c[0x0][0x23c], -R135.reuse ;  /* 0x00008f002c2c7a23 */ /* 0x100fe20000010887 */
[----:B------:R-:W-:Y:S01]  /*13af0*/  MUFU.EX2 R199, R18 ;  /* 0x0000001200c77308 */ /* 0x000fe20000000800 */
[--C-:B------:R-:W-:Y:S01]  /*13b00*/  FFMA.FTZ R45, R45, c[0x0][0x23c], -R135.reuse ;  /* 0x00008f002d2d7a23 */ /* 0x100fe20000010887 */
[----:B------:R-:W-:Y:S01]  /*13b10*/  FSEL R176, R176, RZ, P2 ;  /* 0x000000ffb0b07208 */ /* 0x000fe20001000000 */
        /* <DEDUP_REMOVED lines=25> */
[----:B-1----:R-:W-:Y:S04]  /*13cb0*/  IMAD.WIDE.U32 R8, R4, -0x326172a9, RZ ;  /* 0xcd9e8d5704087825 */ /* 0x002fe800078e00ff */
[--C-:B------:R-:W-:Y:S01]  /*13cc0*/  FFMA.FTZ R111, R111, c[0x0][0x23c], -R176.reuse ;  /* 0x00008f006f6f7a23 */ /* 0x100fe200000108b0 */
[----:B------:R-:W1:Y:S01]  /*13cd0*/  MUFU.EX2 R200, R19 ;  /* 0x0000001300c87308 */ /* 0x000e620000000800 */
[----:B------:R-:W-:Y:S01]  /*13ce0*/  FFMA.FTZ R11, R11, c[0x0][0x23c], -R176 ;  /* 0x00008f000b0b7a23 */ /* 0x000fe200000108b0 */
[----:B------:R-:W-:Y:S01]  /*13cf0*/  LOP3.LUT R4, R9, UR15, R228, 0x96, !PT ;  /* 0x0000000f09047c12 */ /* 0x000fe2000f8e96e4 */
[--C-:B------:R-:W-:Y:S01]  /*13d00*/  FFMA.FTZ R13, R13, c[0x0][0x23c], -R135.reuse ;  /* 0x00008f000d0d7a23 */ /* 0x100fe20000010887 */
[----:B--2---:R-:W-:Y:S01]  /*13d10*/  LOP3.LUT R10, R179, UR13, R8, 0x96, !PT ;  /* 0x0000000db30a7c12 */ /* 0x004fe2000f8e9608 */
[----:B------:R-:W-:Y:S01]  /*13d20*/  FFMA.FTZ R14, R14, c[0x0][0x23c], -R176 ;  /* 0x00008f000e0e7a23 */ /* 0x000fe200000108b0 */
[----:B------:R-:W-:Y:S01]  /*13d30*/  LOP3.LUT R8, R181, UR13, R8, 0x96, !PT ;  /* 0x0000000db5087c12 */ /* 0x000fe2000f8e9608 */
[--C-:B------:R-:W-:Y:S02]  /*13d40*/  FFMA.FTZ R15, R15, c[0x0][0x23c], -R176.reuse ;  /* 0x00008f000f0f7a23 */ /* 0x100fe400000108b0 */
[----:B------:R-:W-:Y:S01]  /*13d50*/  FMUL.FTZ R0, R0, c[0x0][0x23c] ;  /* 0x00008f0000007a20 */ /* 0x000fe20000410000 */
[----:B------:R2:W-:Y:S01]  /*13d60*/  MUFU.EX2 R236, R11 ;  /* 0x0000000b00ec7308 */ /* 0x0005e20000000800 */
[--C-:B------:R-:W-:Y:S02]  /*13d70*/  FFMA.FTZ R25, R25, c[0x0][0x23c], -R135.reuse ;  /* 0x00008f0019197a23 */ /* 0x100fe40000010887 */
[--C-:B------:R-:W-:Y:S02]  /*13d80*/  FFMA.FTZ R27, R27, c[0x0][0x23c], -R176.reuse ;  /* 0x00008f001b1b7a23 */ /* 0x100fe400000108b0 */
[--C-:B------:R-:W-:Y:S02]  /*13d90*/  FFMA.FTZ R30, R30, c[0x0][0x23c], -R176.reuse ;  /* 0x00008f001e1e7a23 */ /* 0x100fe400000108b0 */
[----:B------:R-:W-:Y:S02]  /*13da0*/  FFMA.FTZ R29, R29, c[0x0][0x23c], -R135 ;  /* 0x00008f001d1d7a23 */ /* 0x000fe40000010887 */
        /* <DEDUP_REMOVED lines=10> */
[----:B------:R-:W-:Y:S02]  /*13e50*/  FFMA.FTZ R43, R43, c[0x0][0x23c], -R176 ;  /* 0x00008f002b2b7a23 */ /* 0x000fe400000108b0 */
[--C-:B------:R-:W-:Y:S02]  /*13e60*/  FFMA.FTZ R66, R66, c[0x0][0x23c], -R133.reuse ;  /* 0x00008f0042427a23 */ /* 0x100fe40000010885 */
[--C-:B------:R-:W-:Y:S01]  /*13e70*/  FFMA.FTZ R67, R67, c[0x0][0x23c], -R133.reuse ;  /* 0x00008f0043437a23 */ /* 0x100fe20000010885 */
[----:B------:R4:W-:Y:S01]  /*13e80*/  MUFU.EX2 R237, R7 ;  /* 0x0000000700ed7308 */ /* 0x0009e20000000800 */
[----:B------:R-:W-:Y:S04]  /*13e90*/  IMAD.WIDE.U32 R4, R4, -0x2daee0ad, RZ ;  /* 0xd2511f5304047825 */ /* 0x000fe800078e00ff */
[----:B--2---:R-:W-:Y:S01]  /*13ea0*/  IMAD.WIDE.U32 R10, R10, -0x2daee0ad, RZ ;  /* 0xd2511f530a0a7825 */ /* 0x004fe200078e00ff */
[----:B------:R-:W-:Y:S03]  /*13eb0*/  LOP3.LUT R5, R5, UR12, R224, 0x96, !PT ;  /* 0x0000000c05057c12 */ /* 0x000fe6000f8e96e0 */
[--C-:B------:R-:W-:Y:S01]  /*13ec0*/  FFMA.FTZ R54, R54, c[0x0][0x23c], -R133.reuse ;  /* 0x00008f0036367a23 */ /* 0x100fe20000010885 */
[----:B------:R2:W5:Y:S01]  /*13ed0*/  MUFU.EX2 R191, R14 ;  /* 0x0000000e00bf7308 */ /* 0x0005620000000800 */
[----:B------:R-:W-:Y:S01]  /*13ee0*/  LOP3.LUT R16, R11, UR10, R4, 0x96, !PT ;  /* 0x0000000a0b107c12 */ /* 0x000fe2000f8e9604 */
[----:B------:R-:W-:Y:S02]  /*13ef0*/  FFMA.FTZ R55, R55, c[0x0][0x23c], -R133 ;  /* 0x00008f0037377a23 */ /* 0x000fe40000010885 */
[----:B---3--:R-:W-:Y:S01]  /*13f00*/  IMAD.U32 R6, RZ, RZ, UR4 ;  /* 0x00000004ff067e24 */ /* 0x008fe2000f8e00ff */
[----:B------:R-:W-:Y:S01]  /*13f10*/  UIADD3 UR4, UR5, 0x2, URZ ;  /* 0x0000000205047890 */ /* 0x000fe2000fffe03f */
[----:B------:R-:W-:Y:S01]  /*13f20*/  FFMA.FTZ R60, R60, c[0x0][0x23c], -R135 ;  /* 0x00008f003c3c7a23 */ /* 0x000fe20000010887 */
[----:B------:R-:W-:Y:S01]  /*13f30*/  UIADD3 UR5, UR5, 0x3, URZ ;  /* 0x0000000305057890 */ /* 0x000fe2000fffe03f */
[----:B------:R-:W-:Y:S01]  /*13f40*/  FFMA.FTZ R62, R62, c[0x0][0x23c], -R176 ;  /* 0x00008f003e3e7a23 */ /* 0x000fe200000108b0 */
[----:B------:R-:W-:Y:S01]  /*13f50*/  LOP3.LUT R6, R219, UR33, R6, 0x96, !PT ;  /* 0x00000021db067c12 */ /* 0x000fe2000f8e9606 */
[----:B------:R3:W-:Y:S01]  /*13f60*/  MUFU.EX2 R239, R15 ;  /* 0x0000000f00ef7308 */ /* 0x0007e20000000800 */
[----:B------:R-:W-:Y:S01]  /*13f70*/  IMAD.WIDE.U32 R4, R5, -0x326172a9, RZ ;  /* 0xcd9e8d5705047825 */ /* 0x000fe200078e00ff */
[----:B----4-:R-:W-:Y:S03]  /*13f80*/  LOP3.LUT R7, R9, UR15, R226, 0x96, !PT ;  /* 0x0000000f09077c12 */ /* 0x010fe6000f8e96e2 */
[----:B------:R-:W-:Y:S04]  /*13f90*/  IMAD.WIDE.U32 R8, R8, -0x2daee0ad, RZ ;  /* 0xd2511f5308087825 */ /* 0x000fe800078e00ff */
[----:B------:R-:W-:Y:S01]  /*13fa0*/  IMAD.WIDE.U32 R12, R7, -0x2daee0ad, RZ ;  /* 0xd2511f53070c7825 */ /* 0x000fe200078e00ff */
[----:B------:R-:W-:Y:S01]  /*13fb0*/  MUFU.EX2 R221, R35 ;  /* 0x0000002300dd7308 */ /* 0x000fe20000000800 */
[----:B------:R-:W-:Y:S02]  /*13fc0*/  LOP3.LUT R7, R5, UR11, R178, 0x96, !PT ;  /* 0x0000000b05077c12 */ /* 0x000fe4000f8e96b2 */
[----:B------:R-:W-:Y:S01]  /*13fd0*/  IMAD.WIDE.U32 R196, R6, -0x326172a9, RZ ;  /* 0xcd9e8d5706c47825 */ /* 0x000fe200078e00ff */
[----:B------:R-:W-:Y:S02]  /*13fe0*/  LOP3.LUT R6, R13, UR12, R222, 0x96, !PT ;  /* 0x0000000c0d067c12 */ /* 0x000fe4000f8e96de */
[----:B------:R-:W-:Y:S01]  /*13ff0*/  LOP3.LUT R12, R9, UR10, R12, 0x96, !PT ;  /* 0x0000000a090c7c12 */ /* 0x000fe2000f8e960c */
[----:B------:R-:W-:Y:S01]  /*14000*/  IMAD.WIDE.U32 R16, R16, -0x326172a9, RZ ;  /* 0xcd9e8d5710107825 */ /* 0x000fe200078e00ff */
[----:B------:R-:W-:Y:S02]  /*14010*/  LOP3.LUT R18, R179, UR13, R196, 0x96, !PT ;  /* 0x0000000db3127c12 */ /* 0x000fe4000f8e96c4 */
[----:B------:R-:W-:Y:S01]  /*14020*/  MUFU.EX2 R248, R22 ;  /* 0x0000001600f87308 */ /* 0x000fe20000000800 */
[----:B------:R-:W-:Y:S01]  /*14030*/  FFMA.FTZ R34, R34, c[0x0][0x23c], -R133 ;  /* 0x00008f0022227a23 */ /* 0x000fe20000010885 */
[----:B------:R-:W-:Y:S01]  /*14040*/  LOP3.LUT R172, R17, UR9, R4, 0x96, !PT ;  /* 0x0000000911ac7c12 */ /* 0x000fe2000f8e9604 */
[----:B------:R-:W-:Y:S01]  /*14050*/  IMAD.WIDE.U32 R182, R6, -0x326172a9, RZ ;  /* 0xcd9e8d5706b67825 */ /* 0x000fe200078e00ff */
[----:B------:R-:W-:Y:S03]  /*14060*/  LOP3.LUT R4, R197, UR15, R228, 0x96, !PT ;  /* 0x0000000fc5047c12 */ /* 0x000fe6000f8e96e4 */
[----:B------:R-:W-:Y:S01]  /*14070*/  IMAD.WIDE.U32 R18, R18, -0x2daee0ad, RZ ;  /* 0xd2511f5312127825 */ /* 0x000fe200078e00ff */
[----:B------:R-:W-:Y:S02]  /*14080*/  LOP3.LUT R174, R183, UR11, R180, 0x96, !PT ;  /* 0x0000000bb7ae7c12 */ /* 0x000fe4000f8e96b4 */
[----:B------:R-:W-:Y:S01]  /*14090*/  MUFU.EX2 R233, R34 ;  /* 0x0000002200e97308 */ /* 0x000fe20000000800 */
[----:B------:R-:W-:Y:S04]  /*140a0*/  IMAD.WIDE.U32 R12, R12, -0x326172a9, RZ ;  /* 0xcd9e8d570c0c7825 */ /* 0x000fe800078e00ff */
[----:B------:R-:W-:Y:S01]  /*140b0*/  IMAD.WIDE.U32 R4, R4, -0x2daee0ad, RZ ;  /* 0xd2511f5304047825 */ /* 0x000fe200078e00ff */
[----:B------:R-:W-:Y:S03]  /*140c0*/  LOP3.LUT R11, R13, UR9, R182, 0x96, !PT ;  /* 0x000000090d0b7c12 */ /* 0x000fe6000f8e96b6 */
[----:B------:R-:W-:Y:S01]  /*140d0*/  IMAD.WIDE.U32 R172, R172, -0x2daee0ad, RZ ;  /* 0xd2511f53acac7825 */ /* 0x000fe200078e00ff */
[----:B------:R4:W-:Y:S01]  /*140e0*/  MUFU.EX2 R251, R23 ;  /* 0x0000001700fb7308 */ /* 0x0009e20000000800 */
[----:B--2---:R-:W-:Y:S02]  /*140f0*/  LOP3.LUT R14, R19, UR10, R4, 0x96, !PT ;  /* 0x0000000a130e7c12 */ /* 0x004fe4000f8e9604 */
[----:B------:R-:W-:Y:S01]  /*14100*/  IMAD.WIDE.U32 R6, R7, -0x2daee0ad, RZ ;  /* 0xd2511f5307067825 */ /* 0x000fe200078e00ff */
[----:B------:R-:W-:Y:S03]  /*14110*/  LOP3.LUT R9, R5, UR12, R224, 0x96, !PT ;  /* 0x0000000c05097c12 */ /* 0x000fe6000f8e96e0 */
[----:B------:R-:W-:Y:S01]  /*14120*/  IMAD.WIDE.U32 R174, R174, -0x2daee0ad, RZ ;  /* 0xd2511f53aeae7825 */ /* 0x000fe200078e00ff */
[----:B------:R-:W-:Y:S02]  /*14130*/  LOP3.LUT R4, R7, UR8, R10, 0x96, !PT ;  /* 0x0000000807047c12 */ /* 0x000fe4000f8e960a */
[----:B------:R-:W-:Y:S01]  /*14140*/  MUFU.EX2 R241, R24 ;  /* 0x0000001800f17308 */ /* 0x000fe20000000800 */
[----:B------:R-:W-:Y:S01]  /*14150*/  LOP3.LUT R6, R173, UR6, R6, 0x96, !PT ;  /* 0x00000006ad067c12 */ /* 0x000fe2000f8e9606 */
[----:B------:R-:W-:Y:S01]  /*14160*/  IMAD.WIDE.U32 R10, R11, -0x2daee0ad, RZ ;  /* 0xd2511f530b0a7825 */ /* 0x000fe200078e00ff */
[----:B------:R-:W-:Y:S02]  /*14170*/  LOP3.LUT R17, R175, UR8, R8, 0x96, !PT ;  /* 0x00000008af117c12 */ /* 0x000fe4000f8e9608 */
[----:B-1----:R-:W-:Y:S01]  /*14180*/  F2FP.PACK_AB R175, R200, R199 ;  /* 0x000000c7c8af723e */ /* 0x002fe200000000ff */
[----:B---3--:R-:W-:Y:S01]  /*14190*/  IMAD.WIDE.U32 R14, R14, -0x326172a9, RZ ;  /* 0xcd9e8d570e0e7825 */ /* 0x008fe200078e00ff */
[----:B------:R-:W-:Y:S03]  /*141a0*/  LOP3.LUT R174, R11, UR6, R174, 0x96, !PT ;  /* 0x000000060bae7c12 */ /* 0x000fe6000f8e96ae */
[----:B------:R-:W1:Y:S01]  /*141b0*/  MUFU.EX2 R0, R0 ;  /* 0x0000000000007308 */ /* 0x000e620000000800 */
[----:B------:R-:W-:Y:S01]  /*141c0*/  IMAD.WIDE.U32 R8, R9, -0x326172a9, RZ ;  /* 0xcd9e8d5709087825 */ /* 0x000fe200078e00ff */
[----:B----4-:R-:W2:Y:S03]  /*141d0*/  LDSM.16.MT88.4 R20, [R205+0x4000] ;  /* 0x00400000cd14783b */ /* 0x010ea60000004200 */
[----:B------:R-:W-:Y:S01]  /*141e0*/  IMAD.WIDE.U32 R6, R6, -0x326172a9, RZ ;  /* 0xcd9e8d5706067825 */ /* 0x000fe200078e00ff */
[----:B------:R-:W-:Y:S02]  /*141f0*/  LOP3.LUT R19, R9, UR11, R178, 0x96, !PT ;  /* 0x0000000b09137c12 */ /* 0x000fe4000f8e96b2 */
[----:B------:R-:W-:Y:S01]  /*14200*/  LOP3.LUT R13, R15, UR9, R8, 0x96, !PT ;  /* 0x000000090f0d7c12 */ /* 0x000fe2000f8e9608 */
[----:B------:R-:W-:Y:S01]  /*14210*/  IMAD.WIDE.U32 R4, R4, -0x326172a9, RZ ;  /* 0xcd9e8d5704047825 */ /* 0x000fe200078e00ff */
[----:B------:R3:W4:Y:S01]  /*14220*/  MUFU.EX2 R245, R25 ;  /* 0x0000001900f57308 */ /* 0x0007220000000800 */
[----:B------:R-:W-:Y:S02]  /*14230*/  SHF.R.U32.HI R32, RZ, 0x10, R6 ;  /* 0x00000010ff207819 */ /* 0x000fe40000011606 */
[----:B------:R-:W-:Y:S01]  /*14240*/  LOP3.LUT R11, R6, 0xffff, RZ, 0xc0, !PT ;  /* 0x0000ffff060b7812 */ /* 0x000fe200078ec0ff */
[----:B------:R-:W-:Y:S01]  /*14250*/  IMAD.WIDE.U32 R192, R13, -0x2daee0ad, RZ ;  /* 0xd2511f530dc07825 */ /* 0x000fe200078e00ff */
[----:B------:R-:W-:Y:S02]  /*14260*/  LOP3.LUT R173, R5, UR7, R16, 0x96, !PT ;  /* 0x0000000705ad7c12 */ /* 0x000fe4000f8e9610 */
[----:B------:R-:W-:Y:S01]  /*14270*/  LOP3.LUT R9, R7, UR17, R4, 0x96, !PT ;  /* 0x0000001107097c12 */ /* 0x000fe2000f8e9604 */
[----:B------:R-:W-:Y:S01]  /*14280*/  IMAD.WIDE.U32 R4, R174, -0x326172a9, RZ ;  /* 0xcd9e8d57ae047825 */ /* 0x000fe200078e00ff */
[----:B------:R-:W-:Y:S01]  /*14290*/  SHF.R.U32.HI R34, RZ, 0x18, R6 ;  /* 0x00000018ff227819 */ /* 0x000fe20000011606 */
[----:B------:R-:W-:Y:S01]  /*142a0*/  MUFU.EX2 R240, R27 ;  /* 0x0000001b00f07308 */ /* 0x000fe20000000800 */
[----:B------:R-:W-:Y:S01]  /*142b0*/  LOP3.LUT R33, R6, 0xff, RZ, 0xc0, !PT ;  /* 0x000000ff06217812 */ /* 0x000fe200078ec0ff */
[----:B------:R-:W-:Y:S01]  /*142c0*/  IMAD.WIDE.U32 R16, R17, -0x326172a9, RZ ;  /* 0xcd9e8d5711107825 */ /* 0x000fe200078e00ff */
[C---:B------:R-:W-:Y:S02]  /*142d0*/  LOP3.LUT R15, R4.reuse, 0xff, RZ, 0xc0, !PT ;  /* 0x000000ff040f7812 */ /* 0x040fe400078ec0ff */
[----:B------:R-:W-:Y:S01]  /*142e0*/  SHF.R.U32.HI R13, RZ, 0x18, R4 ;  /* 0x00000018ff0d7819 */ /* 0x000fe20000011604 */
[----:B------:R-:W-:Y:S01]  /*142f0*/  IMAD.WIDE.U32 R6, R19, -0x2daee0ad, RZ ;  /* 0xd2511f5313067825 */ /* 0x000fe200078e00ff */
[----:B------:R-:W-:Y:S02]  /*14300*/  LOP3.LUT R8, R5, UR17, R16, 0x96, !PT ;  /* 0x0000001105087c12 */ /* 0x000fe4000f8e9610 */
[----:B------:R-:W-:Y:S01]  /*14310*/  LOP3.LUT R17, R17, UR7, R12, 0x96, !PT ;  /* 0x0000000711117c12 */ /* 0x000fe2000f8e960c */
[----:B------:R1:W-:Y:S01]  /*14320*/  MUFU.EX2 R244, R28 ;  /* 0x0000001c00f47308 */ /* 0x0003e20000000800 */
[----:B------:R-:W-:Y:S01]  /*14330*/  SHF.R.U32.HI R12, RZ, 0x10, R4 ;  /* 0x00000010ff0c7819 */ /* 0x000fe20000011604 */
[----:B------:R-:W-:Y:S01]  /*14340*/  FFMA.FTZ R61, R61, c[0x0][0x23c], -R135 ;  /* 0x00008f003d3d7a23 */ /* 0x000fe20000010887 */
[----:B------:R-:W-:Y:S01]  /*14350*/  LOP3.LUT R5, R4, 0xffff, RZ, 0xc0, !PT ;  /* 0x0000ffff04057812 */ /* 0x000fe200078ec0ff */
[----:B------:R-:W-:Y:S01]  /*14360*/  FFMA.FTZ R63, R63, c[0x0][0x23c], -R176 ;  /* 0x00008f003f3f7a23 */ /* 0x000fe200000108b0 */
[----:B------:R-:W-:Y:S01]  /*14370*/  LOP3.LUT R18, R7, UR8, R18, 0x96, !PT ;  /* 0x0000000807127c12 */ /* 0x000fe2000f8e9612 */
[----:B------:R-:W-:Y:S01]  /*14380*/  FFMA.FTZ R58, R58, c[0x0][0x23c], -R176 ;  /* 0x00008f003a3a7a23 */ /* 0x000fe200000108b0 */
[----:B------:R-:W-:Y:S01]  /*14390*/  LOP3.LUT R19, R193, UR6, R6, 0x96, !PT ;  /* 0x00000006c1137c12 */ /* 0x000fe2000f8e9606 */
[--C-:B------:R-:W-:Y:S01]  /*143a0*/  FFMA.FTZ R59, R59, c[0x0][0x23c], -R176.reuse ;  /* 0x00008f003b3b7a23 */ /* 0x100fe200000108b0 */
[----:B------:R-:W-:Y:S01]  /*143b0*/  SHF.R.U32.HI R4, RZ, 0x8, R11 ;  /* 0x00000008ff047819 */ /* 0x000fe2000001160b */
[----:B------:R-:W1:Y:S01]  /*143c0*/  MUFU.EX2 R243, R29 ;  /* 0x0000001d00f37308 */ /* 0x000e620000000800 */
[----:B------:R-:W-:Y:S01]  /*143d0*/  SHF.R.U32.HI R7, RZ, 0x8, R5 ;  /* 0x00000008ff077819 */ /* 0x000fe20000011605 */
[--C-:B------:R-:W-:Y:S01]  /*143e0*/  FFMA.FTZ R75, R75, c[0x0][0x23c], -R176.reuse ;  /* 0x00008f004b4b7a23 */ /* 0x100fe200000108b0 */
[----:B------:R-:W-:Y:S01]  /*143f0*/  LOP3.LUT R6, R12, 0xff, RZ, 0xc0, !PT ;  /* 0x000000ff0c067812 */ /* 0x000fe200078ec0ff */
[----:B------:R-:W-:Y:S01]  /*14400*/  FFMA.FTZ R77, R77, c[0x0][0x23c], -R135 ;  /* 0x00008f004d4d7a23 */ /* 0x000fe20000010887 */
[----:B------:R-:W-:Y:S01]  /*14410*/  PRMT R35, R15, 0x5410, R7 ;  /* 0x000054100f237816 */ /* 0x000fe20000000007 */
[----:B------:R-:W-:Y:S01]  /*14420*/  FFMA.FTZ R74, R74, c[0x0][0x23c], -R176 ;  /* 0x00008f004a4a7a23 */ /* 0x000fe200000108b0 */
[----:B------:R-:W-:Y:S01]  /*14430*/  PRMT R33, R33, 0x5410, R4 ;  /* 0x0000541021217816 */ /* 0x000fe20000000004 */
[----:B------:R-:W-:Y:S01]  /*14440*/  IMAD.WIDE.U32 R4, R173, -0x2daee0ad, RZ ;  /* 0xd2511f53ad047825 */ /* 0x000fe200078e00ff */
[----:B------:R-:W-:Y:S01]  /*14450*/  PRMT R183, R6, 0x5410, R13 ;  /* 0x0000541006b77816 */ /* 0x000fe2000000000d */
[----:B------:R-:W1:Y:S01]  /*14460*/  MUFU.EX2 R235, R26 ;  /* 0x0000001a00eb7308 */ /* 0x000e620000000800 */
[----:B------:R-:W-:Y:S01]  /*14470*/  LOP3.LUT R11, R32, 0xff, RZ, 0xc0, !PT ;  /* 0x000000ff200b7812 */ /* 0x000fe200078ec0ff */
[----:B------:R-:W-:Y:S01]  /*14480*/  IMAD.WIDE.U32 R6, R17, -0x2daee0ad, RZ ;  /* 0xd2511f5311067825 */ /* 0x000fe200078e00ff */
[----:B------:R-:W-:Y:S02]  /*14490*/  LOP3.LUT R12, R5, UR16, R172, 0x96, !PT ;  /* 0x00000010050c7c12 */ /* 0x000fe4000f8e96ac */
[----:B------:R-:W-:Y:S01]  /*144a0*/  LOP3.LUT R17, R4, 0xffff, RZ, 0xc0, !PT ;  /* 0x0000ffff04117812 */ /* 0x000fe200078ec0ff */
[----:B------:R-:W-:Y:S01]  /*144b0*/  FFMA.FTZ R76, R76, c[0x0][0x23c], -R135 ;  /* 0x00008f004c4c7a23 */ /* 0x000fe20000010887 */
[----:B------:R-:W-:Y:S01]  /*144c0*/  SHF.R.U32.HI R190, RZ, 0x18, R6 ;  /* 0x00000018ffbe7819 */ /* 0x000fe20000011606 */
[----:B------:R-:W-:Y:S01]  /*144d0*/  FFMA.FTZ R82, R82, c[0x0][0x23c], -R133 ;  /* 0x00008f0052527a23 */ /* 0x000fe20000010885 */
[--C-:B------:R-:W-:Y:S01]  /*144e0*/  SHF.R.U32.HI R184, RZ, 0x10, R4.reuse ;  /* 0x00000010ffb87819 */ /* 0x100fe20000011604 */
[----:B------:R-:W-:Y:S01]  /*144f0*/  MUFU.EX2 R84, R84 ;  /* 0x0000005400547308 */ /* 0x000fe20000000800 */
[----:B------:R-:W-:Y:S01]  /*14500*/  LOP3.LUT R186, R4, 0xff, RZ, 0xc0, !PT ;  /* 0x000000ff04ba7812 */ /* 0x000fe200078ec0ff */
[----:B------:R-:W-:Y:S01]  /*14510*/  FFMA.FTZ R72, R72, c[0x0][0x23c], -R135 ;  /* 0x00008f0048487a23 */ /* 0x000fe20000010887 */
[----:B------:R-:W-:Y:S01]  /*14520*/  SHF.R.U32.HI R185, RZ, 0x18, R4 ;  /* 0x00000018ffb97819 */ /* 0x000fe20000011604 */
[----:B------:R-:W-:Y:S01]  /*14530*/  IMAD.WIDE.U32 R4, R18, -0x326172a9, RZ ;  /* 0xcd9e8d5712047825 */ /* 0x000fe200078e00ff */
[C---:B------:R-:W-:Y:S02]  /*14540*/  LOP3.LUT R187, R6.reuse, 0xffff, RZ, 0xc0, !PT ;  /* 0x0000ffff06bb7812 */ /* 0x040fe400078ec0ff */
[----:B------:R-:W-:Y:S01]  /*14550*/  LOP3.LUT R188, R6, 0xff, RZ, 0xc0, !PT ;  /* 0x000000ff06bc7812 */ /* 0x000fe200078ec0ff */
[--C-:B------:R-:W-:Y:S01]  /*14560*/  FFMA.FTZ R98, R98, c[0x0][0x23c], -R133.reuse ;  /* 0x00008f0062627a23 */ /* 0x100fe20000010885 */
[----:B------:R-:W-:Y:S01]  /*14570*/  SHF.R.U32.HI R189, RZ, 0x10, R6 ;  /* 0x00000010ffbd7819 */ /* 0x000fe20000011606 */
[----:B------:R-:W-:Y:S01]  /*14580*/  MUFU.EX2 R85, R85 ;  /* 0x0000005500557308 */ /* 0x000fe20000000800 */
[----:B------:R-:W-:Y:S01]  /*14590*/  LOP3.LUT R6, R9, 0xffff, RZ, 0xc0, !PT ;  /* 0x0000ffff09067812 */ /* 0x000fe200078ec0ff */
[----:B------:R-:W-:Y:S01]  /*145a0*/  FFMA.FTZ R99, R99, c[0x0][0x23c], -R133 ;  /* 0x00008f0063637a23 */ /* 0x000fe20000010885 */
[----:B------:R-:W-:Y:S01]  /*145b0*/  PRMT R34, R11, 0x5410, R34 ;  /* 0x000054100b227816 */ /* 0x000fe20000000022 */
[----:B------:R-:W-:Y:S01]  /*145c0*/  FFMA.FTZ R92, R92, c[0x0][0x23c], -R135 ;  /* 0x00008f005c5c7a23 */ /* 0x000fe20000010887 */
[----:B------:R-:W-:Y:S01]  /*145d0*/  SHF.R.U32.HI R11, RZ, 0x10, R9 ;  /* 0x00000010ff0b7819 */ /* 0x000fe20000011609 */
[----:B------:R-:W-:Y:S01]  /*145e0*/  FFMA.FTZ R93, R93, c[0x0][0x23c], -R135 ;  /* 0x00008f005d5d7a23 */ /* 0x000fe20000010887 */
[----:B------:R-:W-:Y:S01]  /*145f0*/  LOP3.LUT R16, R9, 0xff, RZ, 0xc0, !PT ;  /* 0x000000ff09107812 */ /* 0x000fe200078ec0ff */
[----:B------:R-:W-:Y:S01]  /*14600*/  FFMA.FTZ R90, R90, c[0x0][0x23c], -R176 ;  /* 0x00008f005a5a7a23 */ /* 0x000fe200000108b0 */
[----:B------:R-:W-:Y:S01]  /*14610*/  SHF.R.U32.HI R6, RZ, 0x8, R6 ;  /* 0x00000008ff067819 */ /* 0x000fe20000011606 */
[----:B------:R-:W-:Y:S01]  /*14620*/  MUFU.EX2 R98, R98 ;  /* 0x0000006200627308 */ /* 0x000fe20000000800 */
[----:B------:R-:W-:Y:S01]  /*14630*/  LOP3.LUT R198, R5, UR7, R14, 0x96, !PT ;  /* 0x0000000705c67c12 */ /* 0x000fe2000f8e960e */
[----:B------:R-:W-:Y:S01]  /*14640*/  FFMA.FTZ R91, R91, c[0x0][0x23c], -R176 ;  /* 0x00008f005b5b7a23 */ /* 0x000fe200000108b0 */
[----:B------:R-:W-:Y:S01]  /*14650*/  LOP3.LUT R5, R8, 0xffff, RZ, 0xc0, !PT ;  /* 0x0000ffff08057812 */ /* 0x000fe200078ec0ff */
[--C-:B------:R-:W-:Y:S01]  /*14660*/  FFMA.FTZ R102, R102, c[0x0][0x23c], -R133.reuse ;  /* 0x00008f0066667a23 */ /* 0x100fe20000010885 */
[----:B------:R-:W-:Y:S01]  /*14670*/  LOP3.LUT R14, R8, 0xff, RZ, 0xc0, !PT ;  /* 0x000000ff080e7812 */ /* 0x000fe200078ec0ff */
[----:B------:R-:W-:Y:S01]  /*14680*/  FFMA.FTZ R103, R103, c[0x0][0x23c], -R133 ;  /* 0x00008f0067677a23 */ /* 0x000fe20000010885 */
[----:B------:R-:W-:Y:S01]  /*14690*/  LOP3.LUT R177, R7, UR16, R10, 0x96, !PT ;  /* 0x0000001007b17c12 */ /* 0x000fe2000f8e960a */
[----:B------:R-:W-:Y:S01]  /*146a0*/  FFMA.FTZ R106, R106, c[0x0][0x23c], -R176 ;  /* 0x00008f006a6a7a23 */ /* 0x000fe200000108b0 */
[----:B------:R-:W-:Y:S01]  /*146b0*/  SHF.R.U32.HI R15, RZ, 0x18, R9 ;  /* 0x00000018ff0f7819 */ /* 0x000fe20000011609 */
[----:B------:R-:W-:Y:S01]  /*146c0*/  MUFU.EX2 R99, R99 ;  /* 0x0000006300637308 */ /* 0x000fe20000000800 */
[----:B------:R-:W-:Y:S01]  /*146d0*/  SHF.R.U32.HI R10, RZ, 0x10, R8 ;  /* 0x00000010ff0a7819 */ /* 0x000fe20000011608 */
[----:B------:R-:W-:Y:S01]  /*146e0*/  FFMA.FTZ R107, R107, c[0x0][0x23c], -R176 ;  /* 0x00008f006b6b7a23 */ /* 0x000fe200000108b0 */
[----:B------:R-:W-:Y:S01]  /*146f0*/  SHF.R.U32.HI R13, RZ, 0x18, R8 ;  /* 0x00000018ff0d7819 */ /* 0x000fe20000011608 */
[----:B------:R-:W-:Y:S01]  /*14700*/  IMAD.WIDE.U32 R8, R19, -0x326172a9, RZ ;  /* 0xcd9e8d5713087825 */ /* 0x000fe200078e00ff */
[----:B------:R-:W-:Y:S02]  /*14710*/  LOP3.LUT R11, R11, 0xff, RZ, 0xc0, !PT ;  /* 0x000000ff0b0b7812 */ /* 0x000fe400078ec0ff */
[----:B------:R-:W-:Y:S01]  /*14720*/  PRMT R6, R16, 0x5410, R6 ;  /* 0x0000541010067816 */ /* 0x000fe20000000006 */
[----:B-----5:R-:W-:Y:S01]  /*14730*/  IMAD.MOV.U32 R16, RZ, RZ, R191 ;  /* 0x000000ffff107224 */ /* 0x020fe200078e00bf */
[----:B------:R-:W-:Y:S01]  /*14740*/  SHF.R.U32.HI R7, RZ, 0x8, R5 ;  /* 0x00000008ff077819 */ /* 0x000fe20000011605 */
[----:B------:R-:W-:Y:S01]  /*14750*/  MUFU.EX2 R94, R94 ;  /* 0x0000005e005e7308 */ /* 0x000fe20000000800 */
[----:B------:R-:W-:Y:S01]  /*14760*/  LOP3.LUT R5, R10, 0xff, RZ, 0xc0, !PT ;  /* 0x000000ff0a057812 */ /* 0x000fe200078ec0ff */
[--C-:B------:R-:W-:Y:S01]  /*14770*/  HSET2.LE.AND R6, R6, R220.reuse, PT ;  /* 0x000000dc06067233 */ /* 0x100fe20003803000 */
[----:B------:R-:W-:Y:S01]  /*14780*/  PRMT R11, R11, 0x5410, R15 ;  /* 0x000054100b0b7816 */ /* 0x000fe2000000000f */
[----:B-1----:R-:W-:Y:S01]  /*14790*/  FMUL.FTZ R10, R0, R146 ;  /* 0x00000092000a7220 */ /* 0x002fe20000410000 */
[----:B------:R-:W-:Y:S01]  /*147a0*/  LOP3.LUT R182, R9, UR17, R4, 0x96, !PT ;  /* 0x0000001109b67c12 */ /* 0x000fe2000f8e9604 */
[--C-:B------:R-:W-:Y:S01]  /*147b0*/  HSET2.LE.AND R4, R33, R220.reuse, PT ;  /* 0x000000dc21047233 */ /* 0x100fe20003803000 */
[----:B------:R-:W-:Y:S01]  /*147c0*/  F2FP.PACK_AB R174, R242, R202 ;  /* 0x000000caf2ae723e */ /* 0x000fe200000000ff */
[--C-:B------:R-:W-:Y:S01]  /*147d0*/  HSET2.LE.AND R173, R11, R220.reuse, PT ;  /* 0x000000dc0bad7233 */ /* 0x100fe20003803000 */
[----:B------:R-:W-:Y:S01]  /*147e0*/  PRMT R7, R14, 0x5410, R7 ;  /* 0x000054100e077816 */ /* 0x000fe20000000007 */
[----:B------:R-:W-:Y:S01]  /*147f0*/  MUFU.EX2 R95, R95 ;  /* 0x0000005f005f7308 */ /* 0x000fe20000000800 */
[----:B------:R-:W-:Y:S01]  /*14800*/  F2FP.PACK_AB R172, R238, R250 ;  /* 0x000000faeeac723e */ /* 0x000fe200000000ff */
[----:B------:R-:W-:Y:S01]  /*14810*/  FMUL.FTZ R11, R0, R147 ;  /* 0x00000093000b7220 */ /* 0x000fe20000410000 */
[----:B------:R-:W-:Y:S01]  /*14820*/  PRMT R13, R5, 0x5410, R13 ;  /* 0x00005410050d7816 */ /* 0x000fe2000000000d */
[--C-:B------:R-:W-:Y:S01]  /*14830*/  HSET2.LE.AND R5, R34, R220.reuse, PT ;  /* 0x000000dc22057233 */ /* 0x100fe20003803000 */
[----:B------:R-:W-:Y:S01]  /*14840*/  LOP3.LUT R174, R4, R174, RZ, 0xc0, !PT ;  /* 0x000000ae04ae7212 */ /* 0x000fe200078ec0ff */
[--C-:B------:R-:W-:Y:S01]  /*14850*/  HSET2.LE.AND R32, R7, R220.reuse, PT ;  /* 0x000000dc07207233 */ /* 0x100fe20003803000 */
[----:B------:R-:W-:Y:S01]  /*14860*/  F2FP.PACK_AB R4, R237, R249 ;  /* 0x000000f9ed04723e */ /* 0x000fe200000000ff */
[--C-:B------:R-:W-:Y:S01]  /*14870*/  HSET2.LE.AND R33, R13, R220.reuse, PT ;  /* 0x000000dc0d217233 */ /* 0x100fe20003803000 */
[----:B------:R-:W-:Y:S01]  /*14880*/  LOP3.LUT R172, R6, R172, RZ, 0xc0, !PT ;  /* 0x000000ac06ac7212 */ /* 0x000fe200078ec0ff */
[----:B------:R-:W-:Y:S01]  /*14890*/  MUFU.EX2 R88, R88 ;  /* 0x0000005800587308 */ /* 0x000fe20000000800 */
[----:B------:R-:W-:Y:S01]  /*148a0*/  LOP3.LUT R6, R197, UR15, R226, 0x96, !PT ;  /* 0x0000000fc5067c12 */ /* 0x000fe2000f8e96e2 */
[----:B------:R-:W-:Y:S01]  /*148b0*/  IMAD.MOV.U32 R197, RZ, RZ, R239 ;  /* 0x000000ffffc57224 */ /* 0x000fe200078e00ef */
[----:B------:R-:W-:Y:S01]  /*148c0*/  LOP3.LUT R175, R5, R175, RZ, 0xc0, !PT ;  /* 0x000000af05af7212 */ /* 0x000fe200078ec0ff */
[----:B------:R-:W-:Y:S01]  /*148d0*/  FMUL.FTZ R7, R132, R143 ;  /* 0x0000008f84077220 */ /* 0x000fe20000410000 */
[----:B------:R-:W-:Y:S01]  /*148e0*/  F2FP.PACK_AB R5, R246, R247 ;  /* 0x000000f7f605723e */ /* 0x000fe200000000ff */
[----:B------:R-:W-:Y:S01]  /*148f0*/  IMAD.WIDE.U32 R18, R6, -0x2daee0ad, RZ ;  /* 0xd2511f5306127825 */ /* 0x000fe200078e00ff */
[----:B------:R-:W-:Y:S02]  /*14900*/  LOP3.LUT R24, R181, UR13, R196, 0x96, !PT ;  /* 0x0000000db5187c12 */ /* 0x000fe4000f8e96c4 */
[----:B------:R-:W-:Y:S01]  /*14910*/  LOP3.LUT R173, R173, R4, RZ, 0xc0, !PT ;  /* 0x00000004adad7212 */ /* 0x000fe200078ec0ff */
[----:B------:R1:W-:Y:S01]  /*14920*/  MUFU.EX2 R239, R30 ;  /* 0x0000001e00ef7308 */ /* 0x0003e20000000800 */
[----:B------:R-:W-:Y:S01]  /*14930*/  F2FP.PACK_AB R4, R236, R234 ;  /* 0x000000eaec04723e */ /* 0x000fe200000000ff */
[----:B------:R-:W-:Y:S01]  /*14940*/  FMUL.FTZ R6, R132, R142 ;  /* 0x0000008e84067220 */ /* 0x000fe20000410000 */
[----:B------:R-:W-:Y:S01]  /*14950*/  LOP3.LUT R32, R32, R5, RZ, 0xc0, !PT ;  /* 0x0000000520207212 */ /* 0x000fe200078ec0ff */
[--C-:B------:R-:W-:Y:S01]  /*14960*/  HSET2.LE.AND R5, R35, R220.reuse, PT ;  /* 0x000000dc23057233 */ /* 0x100fe20003803000 */
[----:B------:R-:W-:Y:S01]  /*14970*/  F2FP.PACK_AB R34, R201, R203 ;  /* 0x000000cbc922723e */ /* 0x000fe200000000ff */
[--C-:B------:R-:W-:Y:S01]  /*14980*/  HSET2.LE.AND R35, R183, R220.reuse, PT ;  /* 0x000000dcb7237233 */ /* 0x100fe20003803000 */
[----:B------:R-:W-:Y:S01]  /*14990*/  LOP3.LUT R33, R33, R4, RZ, 0xc0, !PT ;  /* 0x0000000421217212 */ /* 0x000fe200078ec0ff */
[----:B---3--:R-:W-:Y:S01]  /*149a0*/  IMAD.WIDE.U32 R24, R24, -0x2daee0ad, RZ ;  /* 0xd2511f5318187825 */ /* 0x008fe200078e00ff */
[----:B------:R-:W-:Y:S01]  /*149b0*/  F2FP.PACK_AB R4, R197, R16 ;  /* 0x00000010c504723e */ /* 0x000fe200000000ff */
[----:B------:R-:W-:Y:S01]  /*149c0*/  MUFU.EX2 R89, R89 ;  /* 0x0000005900597308 */ /* 0x000fe20000000800 */
[----:B------:R-:W-:Y:S01]  /*149d0*/  LOP3.LUT R34, R5, R34, RZ, 0xc0, !PT ;  /* 0x0000002205227212 */ /* 0x000fe200078ec0ff */
[----:B------:R-:W-:Y:S01]  /*149e0*/  FMUL.FTZ R5, R139, R141 ;  /* 0x0000008d8b057220 */ /* 0x000fe20000410000 */
[----:B------:R-:W-:Y:S01]  /*149f0*/  LOP3.LUT R35, R35, R4, RZ, 0xc0, !PT ;  /* 0x0000000423237212 */ /* 0x000fe200078ec0ff */
[----:B------:R-:W-:Y:S01]  /*14a00*/  FMUL.FTZ R4, R139, R140 ;  /* 0x0000008c8b047220 */ /* 0x000fe20000410000 */
[C---:B------:R-:W-:Y:S01]  /*14a10*/  LOP3.LUT R195, R8.reuse, 0xff, RZ, 0xc0, !PT ;  /* 0x000000ff08c37812 */ /* 0x040fe200078ec0ff */
[----:B------:R-:W3:Y:S01]  /*14a20*/  LDSM.16.MT88.4 R140, [R206+0x4000] ;  /* 0x00400000ce8c783b */ /* 0x000ee20000004200 */
[----:B------:R-:W-:Y:S01]  /*14a30*/  SHF.R.U32.HI R193, RZ, 0x18, R8 ;  /* 0x00000018ffc17819 */ /* 0x000fe20000011608 */
[----:B------:R-:W-:Y:S01]  /*14a40*/  IMAD.MOV.U32 R196, RZ, RZ, R236 ;  /* 0x000000ffffc47224 */ /* 0x000fe200078e00ec */
[----:B------:R-:W-:Y:S01]  /*14a50*/  LOP3.LUT R191, R8, 0xffff, RZ, 0xc0, !PT ;  /* 0x0000ffff08bf7812 */ /* 0x000fe200078ec0ff */
[----:B------:R-:W-:Y:S01]  /*14a60*/  MUFU.EX2 R236, R51 ;  /* 0x0000003300ec7308 */ /* 0x000fe20000000800 */
[-C--:B--2---:R-:W-:Y:S01]  /*14a70*/  HMMA.16816.F32 R4, R172, R20.reuse, R4 ;  /* 0x00000014ac04723c */ /* 0x084fe20000001804 */
[C---:B------:R-:W-:Y:S01]  /*14a80*/  FMUL.FTZ R9, R2.reuse, R145 ;  /* 0x0000009102097220 */ /* 0x040fe20000410000 */
[----:B------:R-:W-:Y:S01]  /*14a90*/  SHF.R.U32.HI R194, RZ, 0x10, R8 ;  /* 0x00000010ffc27819 */ /* 0x000fe20000011608 */
[----:B------:R-:W-:Y:S01]  /*14aa0*/  FMUL.FTZ R8, R2, R144 ;  /* 0x0000009002087220 */ /* 0x000fe20000410000 */
[----:B------:R-:W-:Y:S01]  /*14ab0*/  LOP3.LUT R13, R184, 0xff, RZ, 0xc0, !PT ;  /* 0x000000ffb80d7812 */ /* 0x000fe200078ec0ff */
[----:B------:R-:W-:Y:S01]  /*14ac0*/  FFMA.FTZ R108, R108, c[0x0][0x23c], -R135 ;  /* 0x00008f006c6c7a23 */ /* 0x000fe20000010887 */
[----:B------:R-:W-:Y:S01]  /*14ad0*/  SHF.R.U32.HI R14, RZ, 0x8, R17 ;  /* 0x00000008ff0e7819 */ /* 0x000fe20000011611 */
[----:B------:R-:W-:Y:S01]  /*14ae0*/  FFMA.FTZ R109, R109, c[0x0][0x23c], -R135 ;  /* 0x00008f006d6d7a23 */ /* 0x000fe20000010887 */
[----:B------:R-:W-:Y:S01]  /*14af0*/  PRMT R147, R13, 0x5410, R185 ;  /* 0x000054100d937816 */ /* 0x000fe200000000b9 */
[----:B------:R-:W-:Y:S01]  /*14b00*/  MUFU.EX2 R96, R96 ;  /* 0x0000006000607308 */ /* 0x000fe20000000800 */
[C---:B------:R-:W-:Y:S02]  /*14b10*/  HMMA.16816.F32 R8, R32.reuse, R20, R8 ;  /* 0x000000142008723c */ /* 0x040fe40000001808 */
[----:B------:R-:W-:Y:S01]  /*14b20*/  SHF.R.U32.HI R15, RZ, 0x8, R187 ;  /* 0x00000008ff0f7819 */ /* 0x000fe200000116bb */
[----:B------:R-:W-:Y:S01]  /*14b30*/  IMAD.MOV.U32 R187, RZ, RZ, R242 ;  /* 0x000000ffffbb7224 */ /* 0x000fe200078e00f2 */
[C---:B------:R-:W-:Y:S01]  /*14b40*/  LOP3.LUT R13, R12.reuse, 0xffff, RZ, 0xc0, !PT ;  /* 0x0000ffff0c0d7812 */ /* 0x040fe200078ec0ff */
[----:B------:R-:W-:Y:S01]  /*14b50*/  IMAD.MOV.U32 R185, RZ, RZ, R237 ;  /* 0x000000ffffb97224 */ /* 0x000fe200078e00ed */
[----:B------:R-:W-:Y:S01]  /*14b60*/  LOP3.LUT R28, R12, 0xff, RZ, 0xc0, !PT ;  /* 0x000000ff0c1c7812 */ /* 0x000fe200078ec0ff */
[----:B------:R-:W-:Y:S01]  /*14b70*/  FFMA.FTZ R130, R130, c[0x0][0x23c], -R133 ;  /* 0x00008f0082827a23 */ /* 0x000fe20000010885 */
[----:B-1----:R-:W-:Y:S01]  /*14b80*/  LOP3.LUT R30, R25, UR10, R18, 0x96, !PT ;  /* 0x0000000a191e7c12 */ /* 0x002fe2000f8e9612 */
[----:B------:R-:W-:Y:S03]  /*14b90*/  MUFU.EX2 R242, R49 ;  /* 0x0000003100f27308 */ /* 0x000fe60000000800 */
[----:B------:R-:W-:Y:S01]  /*14ba0*/  SHF.R.U32.HI R27, RZ, 0x18, R12 ;  /* 0x00000018ff1b7819 */ /* 0x000fe2000001160c */
[----:B------:R-:W-:Y:S01]  /*14bb0*/  FMUL.FTZ R18, R132, R154 ;  /* 0x0000009a84127220 */ /* 0x000fe20000410000 */
[----:B------:R-:W-:Y:S01]  /*14bc0*/  SHF.R.U32.HI R25, RZ, 0x8, R13 ;  /* 0x00000008ff197819 */ /* 0x000fe2000001160d */
[----:B------:R-:W-:Y:S01]  /*14bd0*/  FMUL.FTZ R13, R2, R149 ;  /* 0x00000095020d7220 */ /* 0x000fe20000410000 */
[----:B------:R-:W-:Y:S01]  /*14be0*/  PRMT R184, R186, 0x5410, R14 ;  /* 0x00005410bab87816 */ /* 0x000fe2000000000e */
[----:B------:R-:W-:Y:S01]  /*14bf0*/  FMUL.FTZ R14, R0, R150 ;  /* 0x00000096000e7220 */ /* 0x000fe20000410000 */
[----:B------:R-:W-:Y:S01]  /*14c00*/  PRMT R188, R188, 0x5410, R15 ;  /* 0x00005410bcbc7816 */ /* 0x000fe2000000000f */
[----:B------:R-:W1:Y:S01]  /*14c10*/  MUFU.EX2 R237, R31 ;  /* 0x0000001f00ed7308 */ /* 0x000e620000000800 */
[----:B------:R-:W-:Y:S01]  /*14c20*/  FMUL.FTZ R15, R0, R151 ;  /* 0x00000097000f7220 */ /* 0x000fe20000410000 */
[----:B------:R-:W-:Y:S01]  /*14c30*/  SHF.R.U32.HI R17, RZ, 0x10, R12 ;  /* 0x00000010ff117819 */ /* 0x000fe2000001160c */
[----:B------:R-:W-:Y:S01]  /*14c40*/  FMUL.FTZ R12, R2, R148 ;  /* 0x00000094020c7220 */ /* 0x000fe20000410000 */
[----:B------:R-:W-:Y:S01]  /*14c50*/  LOP3.LUT R29, R189, 0xff, RZ, 0xc0, !PT ;  /* 0x000000ffbd1d7812 */ /* 0x000fe200078ec0ff */
[----:B------:R-:W-:Y:S01]  /*14c60*/  IMAD.MOV.U32 R189, RZ, RZ, R16 ;  /* 0x000000ffffbd7224 */ /* 0x000fe200078e0010 */
[----:B------:R-:W-:Y:S01]  /*14c70*/  LOP3.LUT R16, R177, 0xffff, RZ, 0xc0, !PT ;  /* 0x0000ffffb1107812 */ /* 0x000fe200078ec0ff */
[----:B------:R-:W-:Y:S01]  /*14c80*/  IMAD.MOV.U32 R186, RZ, RZ, R246 ;  /* 0x000000ffffba7224 */ /* 0x000fe200078e00f6 */
[----:B------:R-:W-:Y:S01]  /*14c90*/  PRMT R148, R28, 0x5410, R25 ;  /* 0x000054101c947816 */ /* 0x000fe20000000019 */
[----:B------:R-:W-:Y:S01]  /*14ca0*/  FMUL.FTZ R25, R2, R161 ;  /* 0x000000a102197220 */ /* 0x000fe20000410000 */
[----:B------:R2:W5:Y:S01]  /*14cb0*/  MUFU.EX2 R246, R48 ;  /* 0x0000003000f67308 */ /* 0x0005620000000800 */
[-C--:B------:R-:W-:Y:S01]  /*14cc0*/  HMMA.16816.F32 R12, R32, R22.reuse, R12 ;  /* 0x00000016200c723c */ /* 0x080fe2000000180c */
[----:B------:R-:W-:Y:S01]  /*14cd0*/  LOP3.LUT R183, R19, UR12, R222, 0x96, !PT ;  /* 0x0000000c13b77c12 */ /* 0x000fe2000f8e96de */
[----:B------:R-:W-:Y:S01]  /*14ce0*/  FMUL.FTZ R19, R132, R155 ;  /* 0x0000009b84137220 */ /* 0x000fe20000410000 */
[----:B------:R-:W-:Y:S01]  /*14cf0*/  LOP3.LUT R21, R17, 0xff, RZ, 0xc0, !PT ;  /* 0x000000ff11157812 */ /* 0x000fe200078ec0ff */
[C---:B------:R-:W-:Y:S01]  /*14d00*/  FMUL.FTZ R17, R139.reuse, R153 ;  /* 0x000000998b117220 */ /* 0x040fe20000410000 */
[----:B------:R-:W-:Y:S01]  /*14d10*/  SHF.R.U32.HI R20, RZ, 0x8, R16 ;  /* 0x00000008ff147819 */ /* 0x000fe20000011610 */
[----:B------:R-:W-:Y:S01]  /*14d20*/  FMUL.FTZ R16, R139, R152 ;  /* 0x000000988b107220 */ /* 0x000fe20000410000 */
[----:B------:R-:W-:Y:S01]  /*14d30*/  PRMT R150, R29, 0x5410, R190 ;  /* 0x000054101d967816 */ /* 0x000fe200000000be */
[----:B------:R-:W-:Y:S01]  /*14d40*/  IMAD.MOV.U32 R151, RZ, RZ, R238 ;  /* 0x000000ffff977224 */ /* 0x000fe200078e00ee */
[----:B------:R-:W-:Y:S03]  /*14d50*/  MUFU.EX2 R97, R97 ;  /* 0x0000006100617308 */ /* 0x000fe60000000800 */
[----:B------:R-:W-:Y:S01]  /*14d60*/  LOP3.LUT R26, R177, 0xff, RZ, 0xc0, !PT ;  /* 0x000000ffb11a7812 */ /* 0x000fe200078ec0ff */
[C---:B------:R-:W-:Y:S01]  /*14d70*/  HMMA.16816.F32 R16, R172.reuse, R22, R16 ;  /* 0x00000016ac10723c */ /* 0x040fe20000001810 */
[----:B------:R-:W-:Y:S01]  /*14d80*/  IMAD.MOV.U32 R190, RZ, RZ, R231 ;  /* 0x000000ffffbe7224 */ /* 0x000fe200078e00e7 */
[----:B------:R-:W-:Y:S01]  /*14d90*/  PRMT R145, R21, 0x5410, R27 ;  /* 0x0000541015917816 */ /* 0x000fe2000000001b */
[----:B------:R-:W-:Y:S01]  /*14da0*/  FMUL.FTZ R21, R139, R157 ;  /* 0x0000009d8b157220 */ /* 0x000fe20000410000 */
[----:B------:R-:W-:Y:S01]  /*14db0*/  PRMT R149, R26, 0x5410, R20 ;  /* 0x000054101a957816 */ /* 0x000fe20000000014 */
[----:B------:R-:W-:Y:S01]  /*14dc0*/  FMUL.FTZ R26, R0, R162 ;  /* 0x000000a2001a7220 */ /* 0x000fe20000410000 */
[----:B------:R1:W1:Y:S01]  /*14dd0*/  MUFU.EX2 R238, R50 ;  /* 0x0000003200ee7308 */ /* 0x0002620000000800 */
[----:B------:R-:W-:Y:S01]  /*14de0*/  IMAD.WIDE.U32 R22, R183, -0x326172a9, RZ ;  /* 0xcd9e8d57b7167825 */ /* 0x000fe200078e00ff */
[--C-:B------:R-:W-:Y:S04]  /*14df0*/  SHF.R.U32.HI R20, RZ, 0x10, R177.reuse ;  /* 0x00000010ff147819 */ /* 0x100fe800000116b1 */
[----:B------:R-:W-:Y:S01]  /*14e00*/  LOP3.LUT R28, R23, UR11, R180, 0x96, !PT ;  /* 0x0000000b171c7c12 */ /* 0x000fe2000f8e96b4 */
[----:B--2---:R-:W-:Y:S01]  /*14e10*/  IMAD.WIDE.U32 R48, R30, -0x326172a9, RZ ;  /* 0xcd9e8d571e307825 */ /* 0x004fe200078e00ff */
[----:B------:R-:W-:Y:S02]  /*14e20*/  SHF.R.U32.HI R177, RZ, 0x18, R177 ;  /* 0x00000018ffb17819 */ /* 0x000fe400000116b1 */
[----:B------:R-:W-:Y:S01]  /*14e30*/  MUFU.EX2 R231, R45 ;  /* 0x0000002d00e77308 */ /* 0x000fe20000000800 */
[----:B------:R-:W-:Y:S01]  /*14e40*/  IMAD.WIDE.U32 R28, R28, -0x2daee0ad, RZ ;  /* 0xd2511f531c1c7825 */ /* 0x000fe200078e00ff */
[----:B------:R-:W-:Y:S03]  /*14e50*/  LOP3.LUT R20, R20, 0xff, RZ, 0xc0, !PT ;  /* 0x000000ff14147812 */ /* 0x000fe600078ec0ff */
[----:B------:R-:W-:Y:S01]  /*14e60*/  IMAD.MOV.U32 R183, RZ, RZ, R151 ;  /* 0x000000ffffb77224 */ /* 0x000fe200078e0097 */
[----:B------:R-:W-:Y:S01]  /*14e70*/  LOP3.LUT R146, R29, UR8, R24, 0x96, !PT ;  /* 0x000000081d927c12 */ /* 0x000fe2000f8e9618 */
[----:B------:R-:W-:Y:S01]  /*14e80*/  IMAD.MOV.U32 R151, RZ, RZ, R203 ;  /* 0x000000ffff977224 */ /* 0x000fe200078e00cb */
[----:B------:R-:W-:Y:S01]  /*14e90*/  LOP3.LUT R24, R49, UR9, R22, 0x96, !PT ;  /* 0x0000000931187c12 */ /* 0x000fe2000f8e9616 */
[----:B------:R-:W-:Y:S01]  /*14ea0*/  IMAD.MOV.U32 R152, RZ, RZ, R234 ;  /* 0x000000ffff987224 */ /* 0x000fe200078e00ea */
[----:B------:R-:W-:Y:S01]  /*14eb0*/  MUFU.EX2 R203, R46 ;  /* 0x0000002e00cb7308 */ /* 0x000fe20000000800 */
[----:B------:R-:W-:Y:S01]  /*14ec0*/  IMAD.MOV.U32 R153, RZ, RZ, R233 ;  /* 0x000000ffff997224 */ /* 0x000fe200078e00e9 */
[----:B------:R-:W-:Y:S01]  /*14ed0*/  PRMT R51, R20, 0x5410, R177 ;  /* 0x0000541014337816 */ /* 0x000fe200000000b1 */
[----:B------:R-:W-:Y:S04]  /*14ee0*/  IMAD.WIDE.U32 R154, R24, -0x2daee0ad, RZ ;  /* 0xd2511f53189a7825 */ /* 0x000fe800078e00ff */
[----:B------:R-:W-:Y:S01]  /*14ef0*/  FMUL.FTZ R24, R2, R160 ;  /* 0x000000a002187220 */ /* 0x000fe20000410000 */
[----:B------:R-:W-:Y:S01]  /*14f00*/  LOP3.LUT R144, R155, UR6, R28, 0x96, !PT ;  /* 0x000000069b907c12 */ /* 0x000fe2000f8e961c */
[----:B------:R-:W-:Y:S01]  /*14f10*/  IMAD.MOV.U32 R160, RZ, RZ, R232 ;  /* 0x000000ffffa07224 */ /* 0x000fe200078e00e8 */
[----:B------:R2:W-:Y:S01]  /*14f20*/  MUFU.EX2 R234, R37 ;  /* 0x0000002500ea7308 */ /* 0x0005e20000000800 */
[----:B------:R-:W-:Y:S01]  /*14f30*/  FFMA.FTZ R49, R47, c[0x0][0x23c], -R176 ;  /* 0x00008f002f317a23 */ /* 0x000fe200000108b0 */
[--C-:B------:R-:W-:Y:S01]  /*14f40*/  HSET2.LE.AND R51, R51, R220.reuse, PT ;  /* 0x000000dc33337233 */ /* 0x100fe20003803000 */
[----:B------:R-:W-:Y:S02]  /*14f50*/  FMUL.FTZ R20, R139, R156 ;  /* 0x0000009c8b147220 */ /* 0x000fe40000410000 */
[C---:B------:R-:W-:Y:S02]  /*14f60*/  FMUL.FTZ R22, R132.reuse, R158 ;  /* 0x0000009e84167220 */ /* 0x040fe40000410000 */
[----:B------:R-:W-:Y:S02]  /*14f70*/  FMUL.FTZ R23, R132, R159 ;  /* 0x0000009f84177220 */ /* 0x000fe40000410000 */
[----:B------:R-:W-:Y:S01]  /*14f80*/  FMUL.FTZ R27, R0, R163 ;  /* 0x000000a3001b7220 */ /* 0x000fe20000410000 */
[----:B------:R4:W-:Y:S01]  /*14f90*/  MUFU.EX2 R232, R44 ;  /* 0x0000002c00e87308 */ /* 0x0009e20000000800 */
[C---:B------:R-:W-:Y:S02]  /*14fa0*/  FMUL.FTZ R28, R2.reuse, R164 ;  /* 0x000000a4021c7220 */ /* 0x040fe40000410000 */
[----:B------:R-:W-:Y:S01]  /*14fb0*/  FMUL.FTZ R29, R2, R165 ;  /* 0x000000a5021d7220 */ /* 0x000fe20000410000 */
[-C--:B---3--:R-:W-:Y:S01]  /*14fc0*/  HMMA.16816.F32 R20, R172, R140.reuse, R20 ;  /* 0x0000008cac14723c */ /* 0x088fe20000001814 */
[C---:B------:R-:W-:Y:S02]  /*14fd0*/  FMUL.FTZ R30, R0.reuse, R166 ;  /* 0x000000a6001e7220 */ /* 0x040fe40000410000 */
[----:B------:R-:W-:Y:S02]  /*14fe0*/  IMAD.MOV.U32 R177, RZ, RZ, R201 ;  /* 0x000000ffffb17224 */ /* 0x000fe400078e00c9 */
[----:B------:R-:W-:Y:S01]  /*14ff0*/  IMAD.MOV.U32 R161, RZ, RZ, R197 ;  /* 0x000000ffffa17224 */ /* 0x000fe200078e00c5 */
[----:B------:R3:W-:Y:S01]  /*15000*/  MUFU.EX2 R233, R39 ;  /* 0x0000002700e97308 */ /* 0x0007e20000000800 */
[----:B------:R-:W-:Y:S01]  /*15010*/  IMAD.MOV.U32 R31, RZ, RZ, R230 ;  /* 0x000000ffff1f7224 */ /* 0x000fe200078e00e6 */
[C---:B------:R-:W-:Y:S01]  /*15020*/  HMMA.16816.F32 R24, R32.reuse, R140, R24 ;  /* 0x0000008c2018723c */ /* 0x040fe20000001818 */
[----:B-1----:R-:W-:Y:S03]  /*15030*/  IMAD.MOV.U32 R50, RZ, RZ, R221 ;  /* 0x000000ffff327224 */ /* 0x002fe600078e00dd */
[----:B------:R-:W-:Y:S01]  /*15040*/  IMAD.MOV.U32 R155, RZ, RZ, R177 ;  /* 0x000000ffff9b7224 */ /* 0x000fe200078e00b1 */
[--C-:B--2---:R-:W-:Y:S01]  /*15050*/  HSET2.LE.AND R37, R147, R220.reuse, PT ;  /* 0x000000dc93257233 */ /* 0x104fe20003803000 */
[----:B------:R-:W-:Y:S02]  /*15060*/  IMAD.MOV.U32 R166, RZ, RZ, R31 ;  /* 0x000000ffffa67224 */ /* 0x000fe400078e001f */
[----:B------:R1:W2:Y:S01]  /*15070*/  MUFU.EX2 R230, R36 ;  /* 0x0000002400e67308 */ /* 0x0002a20000000800 */
[----:B------:R-:W-:Y:S01]  /*15080*/  FMUL.FTZ R31, R0, R167 ;  /* 0x000000a7001f7220 */ /* 0x000fe20000410000 */
[----:B----4-:R-:W4:Y:S02]  /*15090*/  LDSM.16.MT88.4 R44, [R205+0x4400] ;  /* 0x00440000cd2c783b */ /* 0x010f240000004200 */
[----:B------:R-:W-:Y:S01]  /*150a0*/  IMAD.MOV.U32 R165, RZ, RZ, R50 ;  /* 0x000000ffffa57224 */ /* 0x000fe200078e0032 */
[--C-:B------:R-:W-:Y:S01]  /*150b0*/  HSET2.LE.AND R50, R149, R220.reuse, PT ;  /* 0x000000dc95327233 */ /* 0x100fe20003803000 */
[----:B------:R-:W-:Y:S02]  /*150c0*/  IMAD.MOV.U32 R167, RZ, RZ, R153 ;  /* 0x000000ffffa77224 */ /* 0x000fe400078e0099 */
[-C--:B------:R-:W-:Y:S01]  /*150d0*/  HMMA.16816.F32 R28, R32, R142.reuse, R28 ;  /* 0x0000008e201c723c */ /* 0x080fe2000000181c */
[----:B------:R-:W-:Y:S01]  /*150e0*/  IMAD.WIDE.U32 R146, R146, -0x326172a9, RZ ;  /* 0xcd9e8d5792927825 */ /* 0x000fe200078e00ff */
[----:B------:R2:W2:Y:S03]  /*150f0*/  MUFU.EX2 R221, R38 ;  /* 0x0000002600dd7308 */ /* 0x0004a60000000800 */
[----:B------:R-:W-:Y:S01]  /*15100*/  IMAD.MOV.U32 R164, RZ, RZ, R152 ;  /* 0x000000ffffa47224 */ /* 0x000fe200078e0098 */
[----:B---3--:R-:W-:Y:S01]  /*15110*/  F2FP.PACK_AB R39, R165, R167 ;  /* 0x000000a7a527723e */ /* 0x008fe200000000ff */
[----:B------:R-:W-:Y:S01]  /*15120*/  IMAD.MOV.U32 R152, RZ, RZ, R189 ;  /* 0x000000ffff987224 */ /* 0x000fe200078e00bd */
[----:B------:R-:W-:Y:S01]  /*15130*/  F2FP.PACK_AB R33, R251, R248 ;  /* 0x000000f8fb21723e */ /* 0x000fe200000000ff */
[----:B------:R-:W-:Y:S03]  /*15140*/  IMAD.MOV.U32 R189, RZ, RZ, R185 ;  /* 0x000000ffffbd7224 */ /* 0x000fe600078e00b9 */
[----:B------:R3:W-:Y:S01]  /*15150*/  MUFU.EX2 R201, R40 ;  /* 0x0000002800c97308 */ /* 0x0007e20000000800 */
[----:B------:R-:W-:Y:S01]  /*15160*/  LOP3.LUT R39, R37, R39, RZ, 0xc0, !PT ;  /* 0x0000002725277212 */ /* 0x000fe200078ec0ff */
[----:B------:R-:W-:Y:S01]  /*15170*/  IMAD.MOV.U32 R185, RZ, RZ, R202 ;  /* 0x000000ffffb97224 */ /* 0x000fe200078e00ca */
[--C-:B------:R-:W-:Y:S01]  /*15180*/  HSET2.LE.AND R37, R145, R220.reuse, PT ;  /* 0x000000dc91257233 */ /* 0x100fe20003803000 */
[C---:B------:R-:W-:Y:S01]  /*15190*/  FMUL.FTZ R34, R132.reuse, R170 ;  /* 0x000000aa84227220 */ /* 0x040fe20000410000 */
[----:B------:R-:W-:Y:S01]  /*151a0*/  LOP3.LUT R153, R147, UR7, R48, 0x96, !PT ;  /* 0x0000000793997c12 */ /* 0x000fe2000f8e9630 */
[----:B------:R-:W-:Y:S01]  /*151b0*/  FMUL.FTZ R35, R132, R171 ;  /* 0x000000ab84237220 */ /* 0x000fe20000410000 */
[--C-:B-1----:R-:W-:Y:S01]  /*151c0*/  HSET2.LE.AND R36, R184, R220.reuse, PT ;  /* 0x000000dcb8247233 */ /* 0x102fe20003803000 */
[----:B------:R-:W-:Y:S01]  /*151d0*/  LOP3.LUT R37, R37, R33, RZ, 0xc0, !PT ;  /* 0x0000002125257212 */ /* 0x000fe200078ec0ff */
[----:B------:R-:W-:Y:S01]  /*151e0*/  FMUL.FTZ R33, R139, R169 ;  /* 0x000000a98b217220 */ /* 0x000fe20000410000 */
[----:B------:R1:W1:Y:S01]  /*151f0*/  MUFU.EX2 R202, R49 ;  /* 0x0000003100ca7308 */ /* 0x0002620000000800 */
[----:B------:R-:W-:Y:S01]  /*15200*/  IMAD.MOV.U32 R169, RZ, RZ, R183 ;  /* 0x000000ffffa97224 */ /* 0x000fe200078e00b7 */
[----:B------:R-:W-:Y:S01]  /*15210*/  F2FP.PACK_AB R32, R190, R252 ;  /* 0x000000fcbe20723e */ /* 0x000fe200000000ff */
[----:B------:R-:W-:Y:S01]  /*15220*/  IMAD.MOV.U32 R183, RZ, RZ, R200 ;  /* 0x000000ffffb77224 */ /* 0x000fe200078e00c8 */
[----:B--2---:R-:W-:Y:S01]  /*15230*/  F2FP.PACK_AB R38, R166, R160 ;  /* 0x000000a0a626723e */ /* 0x004fe200000000ff */
[----:B------:R-:W-:Y:S01]  /*15240*/  IMAD.MOV.U32 R162, RZ, RZ, R196 ;  /* 0x000000ffffa27224 */ /* 0x000fe200078e00c4 */
[----:B------:R-:W-:Y:S01]  /*15250*/  F2FP.PACK_AB R48, R245, R241 ;  /* 0x000000f1f530723e */ /* 0x000fe200000000ff */
[----:B------:R-:W-:Y:S01]  /*15260*/  IMAD.MOV.U32 R184, RZ, RZ, R199 ;  /* 0x000000ffffb87224 */ /* 0x000fe200078e00c7 */
[----:B------:R-:W-:Y:S01]  /*15270*/  LOP3.LUT R38, R36, R38, RZ, 0xc0, !PT ;  /* 0x0000002624267212 */ /* 0x000fe200078ec0ff */
[--C-:B------:R-:W-:Y:S01]  /*15280*/  HSET2.LE.AND R36, R148, R220.reuse, PT ;  /* 0x000000dc94247233 */ /* 0x100fe20003803000 */
[----:B------:R2:W2:Y:S01]  /*15290*/  MUFU.EX2 R200, R41 ;  /* 0x0000002900c87308 */ /* 0x0004a20000000800 */
[----:B------:R-:W-:Y:S01]  /*152a0*/  LOP3.LUT R48, R50, R48, RZ, 0xc0, !PT ;  /* 0x0000003032307212 */ /* 0x000fe200078ec0ff */
[--C-:B------:R-:W-:Y:S01]  /*152b0*/  HSET2.LE.AND R50, R188, R220.reuse, PT ;  /* 0x000000dcbc327233 */ /* 0x100fe20003803000 */
[----:B------:R-:W-:Y:S01]  /*152c0*/  IMAD.MOV.U32 R171, RZ, RZ, R151 ;  /* 0x000000ffffab7224 */ /* 0x000fe200078e0097 */
[----:B------:R-:W-:Y:S01]  /*152d0*/  LOP3.LUT R36, R36, R32, RZ, 0xc0, !PT ;  /* 0x0000002024247212 */ /* 0x000fe200078ec0ff */
[----:B------:R-:W-:Y:S01]  /*152e0*/  FMUL.FTZ R32, R139, R168 ;  /* 0x000000a88b207220 */ /* 0x000fe20000410000 */
[----:B---3--:R-:W-:Y:S01]  /*152f0*/  F2FP.PACK_AB R40, R243, R244 ;  /* 0x000000f4f328723e */ /* 0x008fe200000000ff */
[----:B------:R-:W-:Y:S03]  /*15300*/  IMAD.WIDE.U32 R144, R144, -0x326172a9, RZ ;  /* 0xcd9e8d5790907825 */ /* 0x000fe600078e00ff */
[----:B------:R3:W-:Y:S01]  /*15310*/  MUFU.EX2 R197, R42 ;  /* 0x0000002a00c57308 */ /* 0x0007e20000000800 */
[----:B------:R-:W-:Y:S01]  /*15320*/  LOP3.LUT R50, R50, R40, RZ, 0xc0, !PT ;  /* 0x0000002832327212 */ /* 0x000fe200078ec0ff */
[----:B------:R-:W-:Y:S01]  /*15330*/  HMMA.16816.F32 R32, R172, R142, R32 ;  /* 0x0000008eac20723c */ /* 0x000fe20000001820 */
[----:B------:R-:W5:Y:S01]  /*15340*/  LDSM.16.MT88.4 R140, [R206+0x4400] ;  /* 0x00440000ce8c783b */ /* 0x000f620000004200 */
[----:B-1----:R-:W-:Y:S01]  /*15350*/  F2FP.PACK_AB R49, R240, R235 ;  /* 0x000000ebf031723e */ /* 0x002fe200000000ff */
[----:B------:R-:W-:Y:S01]  /*15360*/  IMAD.MOV.U32 R170, RZ, RZ, R152 ;  /* 0x000000ffffaa7224 */ /* 0x000fe200078e0098 */
[----:B------:R-:W-:Y:S01]  /*15370*/  LOP3.LUT R148, R144, 0xff, RZ, 0xc0, !PT ;  /* 0x000000ff90947812 */ /* 0x000fe200078ec0ff */
[----:B------:R-:W-:Y:S01]  /*15380*/  IMAD.U32 R147, RZ, RZ, UR4 ;  /* 0x00000004ff937e24 */ /* 0x000fe2000f8e00ff */
[----:B------:R-:W-:Y:S01]  /*15390*/  LOP3.LUT R49, R51, R49, RZ, 0xc0, !PT ;  /* 0x0000003133317212 */ /* 0x000fe200078ec0ff */
[--C-:B------:R-:W-:Y:S01]  /*153a0*/  HSET2.LE.AND R51, R150, R220.reuse, PT ;  /* 0x000000dc96337233 */ /* 0x100fe20003803000 */
[----:B------:R1:W1:Y:S01]  /*153b0*/  MUFU.EX2 R196, R43 ;  /* 0x0000002b00c47308 */ /* 0x0002620000000800 */
[-C--:B----4-:R-:W-:Y:S03]  /*153c0*/  HMMA.16816.F32 R4, R36, R44.reuse, R4 ;  /* 0x0000002c2404723c */ /* 0x090fe60000001804 */
[----:B--2---:R-:W-:Y:S01]  /*153d0*/  F2FP.PACK_AB R41, R237, R239 ;  /* 0x000000efed29723e */ /* 0x004fe200000000ff */
[----:B------:R-:W-:Y:S01]  /*153e0*/  IMAD.MOV.U32 R168, RZ, RZ, R190 ;  /* 0x000000ffffa87224 */ /* 0x000fe200078e00be */
[----:B------:R-:W-:Y:S01]  /*153f0*/  LOP3.LUT R40, R219, UR33, R147, 0x96, !PT ;  /* 0x00000021db287c12 */ /* 0x000fe2000f8e9693 */
[----:B------:R-:W-:Y:S01]  /*15400*/  IMAD.MOV.U32 R158, RZ, RZ, R189 ;  /* 0x000000ffff9e7224 */ /* 0x000fe200078e00bd */
[----:B------:R-:W-:Y:S01]  /*15410*/  LOP3.LUT R51, R51, R41, RZ, 0xc0, !PT ;  /* 0x0000002933337212 */ /* 0x000fe200078ec0ff */
[----:B------:R-:W-:Y:S01]  /*15420*/  IMAD.MOV.U32 R159, RZ, RZ, R187 ;  /* 0x000000ffff9f7224 */ /* 0x000fe200078e00bb */
[----:B------:R2:W-:Y:S03]  /*15430*/  MUFU.EX2 R199, R64 ;  /* 0x0000004000c77308 */ /* 0x0005e60000000800 */
[----:B------:R-:W-:Y:S01]  /*15440*/  IMAD.WIDE.U32 R156, R40, -0x326172a9, RZ ;  /* 0xcd9e8d57289c7825 */ /* 0x000fe200078e00ff */
[----:B------:R-:W-:Y:S01]  /*15450*/  SHF.R.U32.HI R41, RZ, 0x8, R191 ;  /* 0x00000008ff297819 */ /* 0x000fe200000116bf */
[C---:B------:R-:W-:Y:S01]  /*15460*/  HMMA.16816.F32 R8, R48.reuse, R44, R8 ;  /* 0x0000002c3008723c */ /* 0x040fe20000001808 */
[----:B------:R-:W-:Y:S01]  /*15470*/  LOP3.LUT R40, R194, 0xff, RZ, 0xc0, !PT ;  /* 0x000000ffc2287812 */ /* 0x000fe200078ec0ff */
[----:B------:R-:W-:Y:S01]  /*15480*/  IMAD.MOV.U32 R175, RZ, RZ, R185 ;  /* 0x000000ffffaf7224 */ /* 0x000fe200078e00b9 */
[----:B------:R-:W-:Y:S01]  /*15490*/  PRMT R151, R195, 0x5410, R41 ;  /* 0x00005410c3977816 */ /* 0x000fe20000000029 */
[----:B------:R-:W-:Y:S01]  /*154a0*/  IMAD.MOV.U32 R163, RZ, RZ, R186 ;  /* 0x000000ffffa37224 */ /* 0x000fe200078e00ba */
[----:B------:R4:W-:Y:S01]  /*154b0*/  MUFU.EX2 R195, R65 ;  /* 0x0000004100c37308 */ /* 0x0009e20000000800 */
[----:B------:R-:W-:Y:S01]  /*154c0*/  LOP3.LUT R41, R157, UR15, R228, 0x96, !PT ;  /* 0x0000000f9d297c12 */ /* 0x000fe2000f8e96e4 */
[----:B------:R-:W-:Y:S01]  /*154d0*/  FFMA.FTZ R120, R120, c[0x0][0x23c], -R135 ;  /* 0x00008f0078787a23 */ /* 0x000fe20000010887 */
[-C--:B------:R-:W-:Y:S01]  /*154e0*/  HMMA.16816.F32 R12, R48, R46.reuse, R12 ;  /* 0x0000002e300c723c */ /* 0x080fe2000000180c */
[----:B---3--:R-:W-:Y:S03]  /*154f0*/  LOP3.LUT R42, R179, UR13, R156, 0x96, !PT ;  /* 0x0000000db32a7c12 */ /* 0x008fe6000f8e969c */
[----:B------:R-:W-:Y:S01]  /*15500*/  PRMT R152, R40, 0x5410, R193 ;  /* 0x0000541028987816 */ /* 0x000fe200000000c1 */
[----:B------:R-:W-:Y:S01]  /*15510*/  IMAD.WIDE.U32 R40, R41, -0x2daee0ad, RZ ;  /* 0xd2511f5329287825 */ /* 0x000fe200078e00ff */
[----:B------:R-:W-:Y:S01]  /*15520*/  LOP3.LUT R146, R145, UR17, R146, 0x96, !PT ;  /* 0x0000001191927c12 */ /* 0x000fe2000f8e9692 */
[----:B------:R-:W-:Y:S01]  /*15530*/  MUFU.EX2 R193, R66 ;  /* 0x0000004200c17308 */ /* 0x000fe20000000800 */
[----:B------:R-:W-:Y:S01]  /*15540*/  LOP3.LUT R145, R144, 0xffff, RZ, 0xc0, !PT ;  /* 0x0000ffff90917812 */ /* 0x000fe200078ec0ff */
[C---:B------:R-:W-:Y:S03]  /*15550*/  HMMA.16816.F32 R16, R36.reuse, R46, R16 ;  /* 0x0000002e2410723c */ /* 0x040fe60000001810 */
[----:B------:R-:W-:Y:S01]  /*15560*/  SHF.R.U32.HI R44, RZ, 0x8, R145 ;  /* 0x00000008ff2c7819 */ /* 0x000fe20000011691 */
[----:B-1----:R-:W-:Y:S01]  /*15570*/  IMAD.WIDE.U32 R42, R42, -0x2daee0ad, RZ ;  /* 0xd2511f532a2a7825 */ /* 0x002fe200078e00ff */
[--C-:B------:R-:W-:Y:S02]  /*15580*/  SHF.R.U32.HI R147, RZ, 0x10, R144.reuse ;  /* 0x00000010ff937819 */ /* 0x100fe40000011690 */
[----:B------:R-:W-:Y:S01]  /*15590*/  SHF.R.U32.HI R149, RZ, 0x18, R144 ;  /* 0x00000018ff957819 */ /* 0x000fe20000011690 */
[----:B------:R1:W3:Y:S01]  /*155a0*/  MUFU.EX2 R194, R67 ;  /* 0x0000004300c27308 */ /* 0x0002e20000000800 */
[----:B------:R-:W-:Y:S01]  /*155b0*/  LOP3.LUT R144, R41, UR12, R224, 0x96, !PT ;  /* 0x0000000c29907c12 */ /* 0x000fe2000f8e96e0 */
[-C--:B-----5:R-:W-:Y:S02]  /*155c0*/  HMMA.16816.F32 R20, R36, R140.reuse, R20 ;  /* 0x0000008c2414723c */ /* 0x0a0fe40000001814 */
[----:B------:R-:W-:Y:S01]  /*155d0*/  PRMT R148, R148, 0x5410, R44 ;  /* 0x0000541094947816 */ /* 0x000fe2000000002c */
[--C-:B------:R-:W-:Y:S01]  /*155e0*/  FFMA.FTZ R121, R121, c[0x0][0x23c], -R135.reuse ;  /* 0x00008f0079797a23 */ /* 0x100fe20000010887 */
[----:B------:R-:W-:Y:S01]  /*155f0*/  LOP3.LUT R150, R43, UR10, R40, 0x96, !PT ;  /* 0x0000000a2b967c12 */ /* 0x000fe2000f8e9628 */
[----:B------:R-:W5:Y:S01]  /*15600*/  LDSM.16.MT88.4 R44, [R205+0x4800] ;  /* 0x00480000cd2c783b */ /* 0x000f620000004200 */
[----:B------:R-:W-:Y:S01]  /*15610*/  LOP3.LUT R40, R182, 0xffff, RZ, 0xc0, !PT ;  /* 0x0000ffffb6287812 */ /* 0x000fe200078ec0ff */
[----:B------:R-:W-:Y:S01]  /*15620*/  IMAD.WIDE.U32 R144, R144, -0x326172a9, RZ ;  /* 0xcd9e8d5790907825 */ /* 0x000fe200078e00ff */
[----:B------:R-:W-:Y:S01]  /*15630*/  MUFU.EX2 R191, R52 ;  /* 0x0000003400bf7308 */ /* 0x000fe20000000800 */
[----:B------:R-:W-:Y:S01]  /*15640*/  LOP3.LUT R43, R182, 0xff, RZ, 0xc0, !PT ;  /* 0x000000ffb62b7812 */ /* 0x000fe200078ec0ff */
[C---:B------:R-:W-:Y:S02]  /*15650*/  HMMA.16816.F32 R24, R48.reuse, R140, R24 ;  /* 0x0000008c3018723c */ /* 0x040fe40000001818 */
[----:B------:R-:W-:Y:S01]  /*15660*/  SHF.R.U32.HI R40, RZ, 0x8, R40 ;  /* 0x00000008ff287819 */ /* 0x000fe20000011628 */
[--C-:B------:R-:W-:Y:S01]  /*15670*/  FFMA.FTZ R124, R124, c[0x0][0x23c], -R135.reuse ;  /* 0x00008f007c7c7a23 */ /* 0x100fe20000010887 */
[----:B--2---:R-:W-:Y:S01]  /*15680*/  LOP3.LUT R64, R145, UR11, R178, 0x96, !PT ;  /* 0x0000000b91407c12 */ /* 0x004fe2000f8e96b2 */
[----:B------:R-:W-:Y:S01]  /*15690*/  FFMA.FTZ R135, R125, c[0x0][0x23c], -R135 ;  /* 0x00008f007d877a23 */ /* 0x000fe20000010887 */
[----:B------:R-:W-:Y:S01]  /*156a0*/  PRMT R145, R43, 0x5410, R40 ;  /* 0x000054102b917816 */ /* 0x000fe20000000028 */
[----:B------:R-:W-:Y:S01]  /*156b0*/  FFMA.FTZ R122, R122, c[0x0][0x23c], -R176 ;  /* 0x00008f007a7a7a23 */ /* 0x000fe200000108b0 */
[----:B------:R-:W2:Y:S01]  /*156c0*/  MUFU.EX2 R190, R53 ;  /* 0x0000003500be7308 */ /* 0x000ea20000000800 */
[----:B------:R-:W-:Y:S01]  /*156d0*/  LOP3.LUT R41, R147, 0xff, RZ, 0xc0, !PT ;  /* 0x000000ff93297812 */ /* 0x000fe200078ec0ff */
[-C--:B------:R-:W-:Y:S02]  /*156e0*/  HMMA.16816.F32 R28, R48, R142.reuse, R28 ;  /* 0x0000008e301c723c */ /* 0x080fe4000000181c */
[----:B------:R-:W-:Y:S01]  /*156f0*/  LOP3.LUT R40, R146, 0xffff, RZ, 0xc0, !PT ;  /* 0x0000ffff92287812 */ /* 0x000fe200078ec0ff */
[----:B----4-:R-:W-:Y:S01]  /*15700*/  IMAD.WIDE.U32 R64, R64, -0x2daee0ad, RZ ;  /* 0xd2511f5340407825 */ /* 0x010fe200078e00ff */
[----:B------:R-:W-:Y:S02]  /*15710*/  PRMT R149, R41, 0x5410, R149 ;  /* 0x0000541029957816 */ /* 0x000fe40000000095 */
[----:B------:R-:W-:Y:S01]  /*15720*/  LOP3.LUT R43, R146, 0xff, RZ, 0xc0, !PT ;  /* 0x000000ff922b7812 */ /* 0x000fe200078ec0ff */
[--C-:B------:R-:W-:Y:S01]  /*15730*/  HSET2.LE.AND R50, R148, R220.reuse, PT ;  /* 0x000000dc94327233 */ /* 0x100fe20003803000 */
[----:B------:R-:W-:Y:S01]  /*15740*/  MUFU.EX2 R189, R54 ;  /* 0x0000003600bd7308 */ /* 0x000fe20000000800 */
[----:B------:R-:W-:Y:S01]  /*15750*/  SHF.R.U32.HI R40, RZ, 0x8, R40 ;  /* 0x00000008ff287819 */ /* 0x000fe20000011628 */
[----:B------:R-:W-:Y:S02]  /*15760*/  HMMA.16816.F32 R32, R36, R142, R32 ;  /* 0x0000008e2420723c */ /* 0x000fe40000001820 */
[----:B------:R-:W-:Y:S01]  /*15770*/  SHF.R.U32.HI R41, RZ, 0x10, R182 ;  /* 0x00000010ff297819 */ /* 0x000fe200000116b6 */
[--C-:B------:R-:W-:Y:S01]  /*15780*/  HSET2.LE.AND R51, R149, R220.reuse, PT ;  /* 0x000000dc95337233 */ /* 0x100fe20003803000 */
[----:B------:R-:W-:Y:S01]  /*15790*/  LOP3.LUT R147, R65, UR8, R42, 0x96, !PT ;  /* 0x0000000841937c12 */ /* 0x000fe2000f8e962a */
[--C-:B------:R-:W-:Y:S01]  /*157a0*/  HSET2.LE.AND R42, R151, R220.reuse, PT ;  /* 0x000000dc972a7233 */ /* 0x100fe20003803000 */
[----:B------:R-:W-:Y:S01]  /*157b0*/  PRMT R65, R43, 0x5410, R40 ;  /* 0x000054102b417816 */ /* 0x000fe20000000028 */
[--C-:B------:R-:W-:Y:S01]  /*157c0*/  HSET2.LE.AND R43, R152, R220.reuse, PT ;  /* 0x000000dc982b7233 */ /* 0x100fe20003803000 */
[----:B------:R4:W2:Y:S01]  /*157d0*/  MUFU.EX2 R188, R55 ;  /* 0x0000003700bc7308 */ /* 0x0008a20000000800 */
[----:B------:R-:W-:Y:S03]  /*157e0*/  SHF.R.U32.HI R40, RZ, 0x10, R146 ;  /* 0x00000010ff287819 */ /* 0x000fe60000011692 */
[----:B------:R-:W-:Y:S01]  /*157f0*/  SHF.R.U32.HI R182, RZ, 0x18, R182 ;  /* 0x00000018ffb67819 */ /* 0x000fe200000116b6 */
[----:B-1----:R-:W-:Y:S01]  /*15800*/  IMAD.WIDE.U32 R66, R150, -0x326172a9, RZ ;  /* 0xcd9e8d5796427825 */ /* 0x002fe200078e00ff */
[----:B------:R-:W-:Y:S02]  /*15810*/  LOP3.LUT R41, R41, 0xff, RZ, 0xc0, !PT ;  /* 0x000000ff29297812 */ /* 0x000fe400078ec0ff */
[----:B------:R-:W-:Y:S01]  /*15820*/  SHF.R.U32.HI R146, RZ, 0x18, R146 ;  /* 0x00000018ff927819 */ /* 0x000fe20000011692 */
[----:B------:R-:W-:Y:S01]  /*15830*/  FFMA.FTZ R123, R123, c[0x0][0x23c], -R176 ;  /* 0x00008f007b7b7a23 */ /* 0x000fe200000108b0 */
[----:B------:R-:W-:Y:S01]  /*15840*/  MUFU.EX2 R187, R60 ;  /* 0x0000003c00bb7308 */ /* 0x000fe20000000800 */
[----:B------:R-:W-:Y:S01]  /*15850*/  PRMT R182, R41, 0x5410, R182 ;  /* 0x0000541029b67816 */ /* 0x000fe200000000b6 */
[--C-:B------:R-:W-:Y:S01]  /*15860*/  FFMA.FTZ R126, R126, c[0x0][0x23c], -R176.reuse ;  /* 0x00008f007e7e7a23 */ /* 0x100fe200000108b0 */
[----:B------:R-:W-:Y:S01]  /*15870*/  LOP3.LUT R41, R40, 0xff, RZ, 0xc0, !PT ;  /* 0x000000ff28297812 */ /* 0x000fe200078ec0ff */
[----:B------:R-:W-:Y:S01]  /*15880*/  FFMA.FTZ R176, R127, c[0x0][0x23c], -R176 ;  /* 0x00008f007fb07a23 */ /* 0x000fe200000108b0 */
[----:B------:R-:W-:Y:S01]  /*15890*/  F2FP.PACK_AB R40, R242, R246 ;  /* 0x000000f6f228723e */ /* 0x000fe200000000ff */
[--C-:B------:R-:W-:Y:S01]  /*158a0*/  FFMA.FTZ R70, R70, c[0x0][0x23c], -R133.reuse ;  /* 0x00008f0046467a23 */ /* 0x100fe20000010885 */
[----:B------:R-:W-:Y:S01]  /*158b0*/  PRMT R146, R41, 0x5410, R146 ;  /* 0x0000541029927816 */ /* 0x000fe20000000092 */
[--C-:B------:R-:W-:Y:S01]  /*158c0*/  HSET2.LE.AND R41, R145, R220.reuse, PT ;  /* 0x000000dc91297233 */ /* 0x100fe20003803000 */
[----:B------:R-:W-:Y:S01]  /*158d0*/  LOP3.LUT R42, R42, R40, RZ, 0xc0, !PT ;  /* 0x000000282a2a7212 */ /* 0x000fe200078ec0ff */
[----:B------:R1:W-:Y:S01]  /*158e0*/  MUFU.EX2 R185, R62 ;  /* 0x0000003e00b97308 */ /* 0x0003e20000000800 */
[----:B------:R-:W-:Y:S01]  /*158f0*/  F2FP.PACK_AB R40, R236, R238 ;  /* 0x000000eeec28723e */ /* 0x000fe200000000ff */
[--C-:B------:R-:W-:Y:S01]  /*15900*/  HSET2.LE.AND R38, R146, R220.reuse, PT ;  /* 0x000000dc92267233 */ /* 0x100fe20003803000 */
[----:B------:R-:W-:Y:S01]  /*15910*/  F2FP.PACK_AB R48, R234, R230 ;  /* 0x000000e6ea30723e */ /* 0x000fe200000000ff */
[----:B----4-:R-:W-:Y:S01]  /*15920*/  IMAD.WIDE.U32 R54, R147, -0x326172a9, RZ ;  /* 0xcd9e8d5793367825 */ /* 0x010fe200078e00ff */
[----:B------:R-:W-:Y:S02]  /*15930*/  LOP3.LUT R43, R43, R40, RZ, 0xc0, !PT ;  /* 0x000000282b2b7212 */ /* 0x000fe400078ec0ff */
[----:B------:R-:W-:Y:S01]  /*15940*/  LOP3.LUT R40, R41, R48, RZ, 0xc0, !PT ;  /* 0x0000003029287212 */ /* 0x000fe200078ec0ff */
[--C-:B------:R-:W-:Y:S01]  /*15950*/  HSET2.LE.AND R41, R182, R220.reuse, PT ;  /* 0x000000dcb6297233 */ /* 0x100fe20003803000 */
[----:B------:R-:W-:Y:S01]  /*15960*/  F2FP.PACK_AB R48, R233, R221 ;  /* 0x000000dde930723e */ /* 0x000fe200000000ff */
[----:B------:R4:W1:Y:S01]  /*15970*/  MUFU.EX2 R186, R61 ;  /* 0x0000003d00ba7308 */ /* 0x0008620000000800 */
[----:B------:R-:W-:Y:S01]  /*15980*/  F2FP.PACK_AB R49, R231, R232 ;  /* 0x000000e8e731723e */ /* 0x000fe200000000ff */
[--C-:B------:R-:W-:Y:S01]  /*15990*/  FFMA.FTZ R71, R71, c[0x0][0x23c], -R133.reuse ;  /* 0x00008f0047477a23 */ /* 0x100fe20000010885 */
[----:B------:R-:W-:Y:S01]  /*159a0*/  LOP3.LUT R41, R41, R48, RZ, 0xc0, !PT ;  /* 0x0000003029297212 */ /* 0x000fe200078ec0ff */
[--C-:B------:R-:W-:Y:S01]  /*159b0*/  HSET2.LE.AND R48, R65, R220.reuse, PT ;  /* 0x000000dc41307233 */ /* 0x100fe20003803000 */
[----:B------:R-:W-:Y:S01]  /*159c0*/  F2FP.PACK_AB R36, R202, R203 ;  /* 0x000000cbca24723e */ /* 0x000fe200000000ff */
[--C-:B------:R-:W-:Y:S01]  /*159d0*/  FFMA.FTZ R83, R83, c[0x0][0x23c], -R133.reuse ;  /* 0x00008f0053537a23 */ /* 0x100fe20000010885 */
[----:B------:R-:W-:Y:S01]  /*159e0*/  F2FP.PACK_AB R37, R200, R201 ;  /* 0x000000c9c825723e */ /* 0x000fe200000000ff */
[--C-:B------:R-:W-:Y:S01]  /*159f0*/  FFMA.FTZ R86, R86, c[0x0][0x23c], -R133.reuse ;  /* 0x00008f0056567a23 */ /* 0x100fe20000010885 */
[----:B------:R-:W-:Y:S01]  /*15a00*/  LOP3.LUT R50, R50, R49, RZ, 0xc0, !PT ;  /* 0x0000003132327212 */ /* 0x000fe200078ec0ff */
[----:B------:R-:W-:Y:S01]  /*15a10*/  MUFU.EX2 R182, R56 ;  /* 0x0000003800b67308 */ /* 0x000fe20000000800 */
[----:B------:R-:W-:Y:S01]  /*15a20*/  F2FP.PACK_AB R49, R196, R197 ;  /* 0x000000c5c431723e */ /* 0x000fe200000000ff */
[-C--:B-----5:R-:W-:Y:S01]  /*15a30*/  HMMA.16816.F32 R4, R40, R44.reuse, R4 ;  /* 0x0000002c2804723c */ /* 0x0a0fe20000001804 */
[----:B------:R-:W-:Y:S01]  /*15a40*/  LOP3.LUT R51, R51, R36, RZ, 0xc0, !PT ;  /* 0x0000002433337212 */ /* 0x000fe200078ec0ff */
[--C-:B------:R-:W-:Y:S01]  /*15a50*/  FFMA.FTZ R87, R87, c[0x0][0x23c], -R133.reuse ;  /* 0x00008f0057577a23 */ /* 0x100fe20000010885 */
[----:B------:R-:W-:Y:S01]  /*15a60*/  LOP3.LUT R48, R48, R37, RZ, 0xc0, !PT ;  /* 0x0000002530307212 */ /* 0x000fe200078ec0ff */
[--C-:B------:R-:W-:Y:S01]  /*15a70*/  FFMA.FTZ R114, R114, c[0x0][0x23c], -R133.reuse ;  /* 0x00008f0072727a23 */ /* 0x100fe20000010885 */
[----:B------:R-:W-:Y:S01]  /*15a80*/  LOP3.LUT R49, R38, R49, RZ, 0xc0, !PT ;  /* 0x0000003126317212 */ /* 0x000fe200078ec0ff */
[--C-:B------:R-:W-:Y:S01]  /*15a90*/  FFMA.FTZ R115, R115, c[0x0][0x23c], -R133.reuse ;  /* 0x00008f0073737a23 */ /* 0x100fe20000010885 */
[----:B------:R-:W-:Y:S01]  /*15aa0*/  LOP3.LUT R140, R67, UR9, R144, 0x96, !PT ;  /* 0x00000009438c7c12 */ /* 0x000fe2000f8e9690 */
[----:B------:R-:W-:Y:S01]  /*15ab0*/  MUFU.EX2 R174, R57 ;  /* 0x0000003900ae7308 */ /* 0x000fe20000000800 */
[----:B------:R-:W5:Y:S03]  /*15ac0*/  LDSM.16.MT88.4 R36, [R206+0x4800] ;  /* 0x00480000ce24783b */ /* 0x000f660000004200 */
[----:B------:R-:W-:Y:S01]  /*15ad0*/  IMAD.WIDE.U32 R140, R140, -0x2daee0ad, RZ ;  /* 0xd2511f538c8c7825 */ /* 0x000fe200078e00ff */
[C---:B------:R-:W-:Y:S01]  /*15ae0*/  HMMA.16816.F32 R8, R48.reuse, R44, R8 ;  /* 0x0000002c3008723c */ /* 0x040fe20000001808 */
[----:B------:R-:W-:Y:S02]  /*15af0*/  LOP3.LUT R66, R55, UR7, R66, 0x96, !PT ;  /* 0x0000000737427c12 */ /* 0x000fe4000f8e9642 */
[--C-:B------:R-:W-:Y:S01]  /*15b00*/  FFMA.FTZ R118, R118, c[0x0][0x23c], -R133.reuse ;  /* 0x00008f0076767a23 */ /* 0x100fe20000010885 */
[----:B------:R-:W-:Y:S01]  /*15b10*/  LOP3.LUT R52, R141, UR6, R64, 0x96, !PT ;  /* 0x000000068d347c12 */ /* 0x000fe2000f8e9640 */
[----:B------:R-:W-:Y:S01]  /*15b20*/  MUFU.EX2 R177, R80 ;  /* 0x0000005000b17308 */ /* 0x000fe20000000800 */
[----:B------:R-:W-:Y:S02]  /*15b30*/  FFMA.FTZ R133, R119, c[0x0][0x23c], -R133 ;  /* 0x00008f0077857a23 */ /* 0x000fe40000010885 */
[----:B------:R-:W-:Y:S01]  /*15b40*/  IMAD.WIDE.U32 R44, R198, -0x2daee0ad, RZ ;  /* 0xd2511f53c62c7825 */ /* 0x000fe200078e00ff */
[-C--:B------:R-:W-:Y:S03]  /*15b50*/  HMMA.16816.F32 R12, R48, R46.reuse, R12 ;  /* 0x0000002e300c723c */ /* 0x080fe6000000180c */
[----:B------:R-:W-:Y:S01]  /*15b60*/  IMAD.WIDE.U32 R52, R52, -0x326172a9, RZ ;  /* 0xcd9e8d5734347825 */ /* 0x000fe200078e00ff */
[C---:B-1----:R-:W-:Y:S02]  /*15b70*/  LOP3.LUT R62, R44.reuse, 0xffff, RZ, 0xc0, !PT ;  /* 0x0000ffff2c3e7812 */ /* 0x042fe400078ec0ff */
[----:B------:R-:W-:Y:S01]  /*15b80*/  MUFU.EX2 R172, R58 ;  /* 0x0000003a00ac7308 */ /* 0x000fe20000000800 */
[----:B------:R-:W-:Y:S01]  /*15b90*/  LOP3.LUT R141, R44, 0xff, RZ, 0xc0, !PT ;  /* 0x000000ff2c8d7812 */ /* 0x000fe200078ec0ff */
[C---:B------:R-:W-:Y:S01]  /*15ba0*/  HMMA.16816.F32 R16, R40.reuse, R46, R16 ;  /* 0x0000002e2810723c */ /* 0x040fe20000001810 */
[----:B------:R-:W-:Y:S03]  /*15bb0*/  LOP3.LUT R60, R53, UR17, R54, 0x96, !PT ;  /* 0x00000011353c7c12 */ /* 0x000fe6000f8e9636 */
[----:B------:R-:W-:Y:S01]  /*15bc0*/  LOP3.LUT R54, R45, UR16, R192, 0x96, !PT ;  /* 0x000000102d367c12 */ /* 0x000fe2000f8e96c0 */
[----:B------:R-:W-:Y:S01]  /*15bd0*/  IMAD.MOV.U32 R192, RZ, RZ, R184 ;  /* 0x000000ffffc07224 */ /* 0x000fe200078e00b8 */
[----:B------:R-:W-:Y:S01]  /*15be0*/  LOP3.LUT R67, R52, 0xff, RZ, 0xc0, !PT ;  /* 0x000000ff34437812 */ /* 0x000fe200078ec0ff */
[----:B------:R-:W-:Y:S01]  /*15bf0*/  IMAD.MOV.U32 R198, RZ, RZ, R183 ;  /* 0x000000ffffc67224 */ /* 0x000fe200078e00b7 */
[----:B------:R1:W1:Y:S01]  /*15c00*/  MUFU.EX2 R184, R63 ;  /* 0x0000003f00b87308 */ /* 0x0002620000000800 */
[--C-:B------:R-:W-:Y:S03]  /*15c10*/  SHF.R.U32.HI R144, RZ, 0x10, R44.reuse ;  /* 0x00000010ff907819 */ /* 0x100fe6000001162c */
[----:B------:R-:W-:Y:S01]  /*15c20*/  SHF.R.U32.HI R145, RZ, 0x18, R44 ;  /* 0x00000018ff917819 */ /* 0x000fe2000001162c */
[----:B------:R-:W-:Y:S01]  /*15c30*/  IMAD.WIDE.U32 R44, R66, -0x2daee0ad, RZ ;  /* 0xd2511f53422c7825 */ /* 0x000fe200078e00ff */
[----:B----4-:R-:W-:Y:S02]  /*15c40*/  LOP3.LUT R61, R52, 0xffff, RZ, 0xc0, !PT ;  /* 0x0000ffff343d7812 */ /* 0x010fe400078ec0ff */
[--C-:B------:R-:W-:Y:S02]  /*15c50*/  SHF.R.U32.HI R65, RZ, 0x18, R52.reuse ;  /* 0x00000018ff417819 */ /* 0x100fe40000011634 */
[----:B------:R-:W-:Y:S01]  /*15c60*/  MUFU.EX2 R183, R81 ;  /* 0x0000005100b77308 */ /* 0x000fe20000000800 */
[----:B------:R-:W-:Y:S01]  /*15c70*/  SHF.R.U32.HI R64, RZ, 0x10, R52 ;  /* 0x00000010ff407819 */ /* 0x000fe20000011634 */
[-C--:B-----5:R-:W-:Y:S01]  /*15c80*/  HMMA.16816.F32 R20, R40, R36.reuse, R20 ;  /* 0x000000242814723c */ /* 0x0a0fe20000001814 */
[----:B------:R-:W-:Y:S01]  /*15c90*/  LOP3.LUT R140, R45, UR16, R140, 0x96, !PT ;  /* 0x000000102d8c7c12 */ /* 0x000fe2000f8e968c */
[----:B------:R-:W-:Y:S01]  /*15ca0*/  IMAD.WIDE.U32 R52, R153, -0x2daee0ad, RZ ;  /* 0xd2511f5399347825 */ /* 0x000fe200078e00ff */
[----:B------:R-:W-:Y:S02]  /*15cb0*/  LOP3.LUT R146, R44, 0xffff, RZ, 0xc0, !PT ;  /* 0x0000ffff2c927812 */ /* 0x000fe400078ec0ff */
[----:B------:R-:W-:Y:S01]  /*15cc0*/  LOP3.LUT R45, R157, UR15, R226, 0x96, !PT ;  /* 0x0000000f9d2d7c12 */ /* 0x000fe2000f8e96e2 */
[----:B------:R-:W-:Y:S01]  /*15cd0*/  IMAD.MOV.U32 R153, RZ, RZ, R161 ;  /* 0x000000ffff997224 */ /* 0x000fe200078e00a1 */
[----:B------:R-:W-:Y:S01]  /*15ce0*/  LOP3.LUT R55, R53, UR16, R154, 0x96, !PT ;  /* 0x0000001035377c12 */ /* 0x000fe2000f8e969a */
[----:B------:R-:W-:Y:S01]  /*15cf0*/  MUFU.EX2 R161, R68 ;  /* 0x0000004400a17308 */ /* 0x000fe20000000800 */
[----:B------:R-:W-:Y:S01]  /*15d00*/  SHF.R.U32.HI R66, RZ, 0x10, R52 ;  /* 0x00000010ff427819 */ /* 0x000fe20000011634 */
[C---:B------:R-:W-:Y:S02]  /*15d10*/  HMMA.16816.F32 R24, R48.reuse, R36, R24 ;  /* 0x000000243018723c */ /* 0x040fe40000001818 */
[C---:B-1----:R-:W-:Y:S01]  /*15d20*/  LOP3.LUT R63, R52.reuse, 0xffff, RZ, 0xc0, !PT ;  /* 0x0000ffff343f7812 */ /* 0x042fe200078ec0ff */
[----:B------:R-:W-:Y:S01]  /*15d30*/  IMAD.MOV.U32 R154, RZ, RZ, R162 ;  /* 0x000000ffff9a7224 */ /* 0x000fe200078e00a2 */
[----:B------:R-:W-:Y:S02]  /*15d40*/  LOP3.LUT R143, R52, 0xff, RZ, 0xc0, !PT ;  /* 0x000000ff348f7812 */ /* 0x000fe400078ec0ff */
[----:B------:R-:W-:Y:S01]  /*15d50*/  SHF.R.U32.HI R142, RZ, 0x18, R52 ;  /* 0x00000018ff8e7819 */ /* 0x000fe20000011634 */
[----:B------:R-:W-:Y:S01]  /*15d60*/  IMAD.WIDE.U32 R52, R45, -0x2daee0ad, RZ ;  /* 0xd2511f532d347825 */ /* 0x000fe200078e00ff */
[----:B------:R1:W-:Y:S01]  /*15d70*/  MUFU.EX2 R162, R69 ;  /* 0x0000004500a27308 */ /* 0x0003e20000000800 */
[--C-:B------:R-:W-:Y:S01]  /*15d80*/  SHF.R.U32.HI R148, RZ, 0x10, R44.reuse ;  /* 0x00000010ff947819 */ /* 0x100fe2000001162c */
[-C--:B------:R-:W-:Y:S02]  /*15d90*/  HMMA.16816.F32 R28, R48, R38.reuse, R28 ;  /* 0x00000026301c723c */ /* 0x080fe4000000181c */
[----:B------:R-:W-:Y:S02]  /*15da0*/  LOP3.LUT R149, R44, 0xff, RZ, 0xc0, !PT ;  /* 0x000000ff2c957812 */ /* 0x000fe400078ec0ff */
[----:B------:R-:W-:Y:S02]  /*15db0*/  SHF.R.U32.HI R147, RZ, 0x18, R44 ;  /* 0x00000018ff937819 */ /* 0x000fe4000001162c */
[----:B------:R-:W-:Y:S02]  /*15dc0*/  LOP3.LUT R44, R64, 0xff, RZ, 0xc0, !PT ;  /* 0x000000ff402c7812 */ /* 0x000fe400078ec0ff */
[----:B------:R-:W-:Y:S01]  /*15dd0*/  LOP3.LUT R45, R53, UR12, R222, 0x96, !PT ;  /* 0x0000000c352d7c12 */ /* 0x000fe2000f8e96de */
[----:B------:R-:W-:Y:S01]  /*15de0*/  MUFU.EX2 R157, R78 ;  /* 0x0000004e009d7308 */ /* 0x000fe20000000800 */
[----:B------:R-:W-:Y:S01]  /*15df0*/  HMMA.16816.F32 R32, R40, R38, R32 ;  /* 0x000000262820723c */ /* 0x000fe20000001820 */
[----:B------:R-:W4:Y:S01]  /*15e00*/  LDSM.16.MT88.4 R40, [R205+0x4c00] ;  /* 0x004c0000cd28783b */ /* 0x000f220000004200 */
[----:B------:R-:W-:Y:S01]  /*15e10*/  LOP3.LUT R46, R181, UR13, R156, 0x96, !PT ;  /* 0x0000000db52e7c12 */ /* 0x000fe2000f8e969c */
[----:B------:R-:W-:Y:S01]  /*15e20*/  IMAD.WIDE.U32 R56, R45, -0x326172a9, RZ ;  /* 0xcd9e8d572d387825 */ /* 0x000fe200078e00ff */
[----:B------:R-:W-:Y:S02]  /*15e30*/  PRMT R152, R44, 0x5410, R65 ;  /* 0x000054102c987816 */ /* 0x000fe40000000041 */
[----:B------:R-:W-:Y:S01]  /*15e40*/  LOP3.LUT R44, R60, 0xffff, RZ, 0xc0, !PT ;  /* 0x0000ffff3c2c7812 */ /* 0x000fe200078ec0ff */
[----:B------:R-:W-:Y:S01]  /*15e50*/  IMAD.WIDE.U32 R36, R46, -0x2daee0ad, RZ ;  /* 0xd2511f532e247825 */ /* 0x000fe200078e00ff */
[----:B------:R-:W-:Y:S01]  /*15e60*/  LOP3.LUT R46, R60, 0xff, RZ, 0xc0, !PT ;  /* 0x000000ff3c2e7812 */ /* 0x000fe200078ec0ff */
[----:B------:R-:W-:Y:S03]  /*15e70*/  MUFU.EX2 R156, R79 ;  /* 0x0000004f009c7308 */ /* 0x000fe60000000800 */
[----:B------:R-:W-:Y:S01]  /*15e80*/  SHF.R.U32.HI R44, RZ, 0x8, R44 ;  /* 0x00000008ff2c7819 */ /* 0x000fe2000001162c */
[----:B-1----:R-:W-:Y:S01]  /*15e90*/  IMAD.MOV.U32 R69, RZ, RZ, R154 ;  /* 0x000000ffff457224 */ /* 0x002fe200078e009a */
[----:B------:R-:W-:Y:S01]  /*15ea0*/  SHF.R.U32.HI R47, RZ, 0x8, R61 ;  /* 0x00000008ff2f7819 */ /* 0x000fe2000001163d */
[----:B------:R-:W-:Y:S01]  /*15eb0*/  IMAD.MOV.U32 R154, RZ, RZ, R198 ;  /* 0x000000ffff9a7224 */ /* 0x000fe200078e00c6 */
[----:B------:R-:W-:Y:S01]  /*15ec0*/  PRMT R150, R46, 0x5410, R44 ;  /* 0x000054102e967816 */ /* 0x000fe2000000002c */
[----:B------:R-:W-:Y:S01]  /*15ed0*/  IMAD.MOV.U32 R61, RZ, RZ, R163 ;  /* 0x000000ffff3d7224 */ /* 0x000fe200078e00a3 */
[----:B------:R-:W-:Y:S01]  /*15ee0*/  LOP3.LUT R44, R57, UR11, R180, 0x96, !PT ;  /* 0x0000000b392c7c12 */ /* 0x000fe2000f8e96b4 */
[----:B------:R-:W-:Y:S01]  /*15ef0*/  MUFU.EX2 R104, R104 ;  /* 0x0000006800687308 */ /* 0x000fe20000000800 */
[----:B------:R-:W-:Y:S01]  /*15f00*/  PRMT R151, R67, 0x5410, R47 ;  /* 0x0000541043977816 */ /* 0x000fe2000000002f */
[----:B------:R-:W-:Y:S01]  /*15f10*/  IMAD.MOV.U32 R198, RZ, RZ, R160 ;  /* 0x000000ffffc67224 */ /* 0x000fe200078e00a0 */
[----:B------:R-:W-:Y:S01]  /*15f20*/  LOP3.LUT R47, R37, UR10, R52, 0x96, !PT ;  /* 0x0000000a252f7c12 */ /* 0x000fe2000f8e9634 */
[----:B------:R-:W-:Y:S01]  /*15f30*/  IMAD.WIDE.U32 R44, R44, -0x2daee0ad, RZ ;  /* 0xd2511f532c2c7825 */ /* 0x000fe200078e00ff */
[----:B------:R-:W-:Y:S02]  /*15f40*/  SHF.R.U32.HI R37, RZ, 0x8, R62 ;  /* 0x00000008ff257819 */ /* 0x000fe4000001163e */
[----:B------:R-:W-:Y:S01]  /*15f50*/  LOP3.LUT R48, R54, 0xff, RZ, 0xc0, !PT ;  /* 0x000000ff36307812 */ /* 0x000fe200078ec0ff */
[----:B------:R-:W-:Y:S01]  /*15f60*/  IMAD.MOV.U32 R62, RZ, RZ, R175 ;  /* 0x000000ffff3e7224 */ /* 0x000fe200078e00af */
[----:B------:R-:W-:Y:S01]  /*15f70*/  PRMT R141, R141, 0x5410, R37 ;  /* 0x000054108d8d7816 */ /* 0x000fe20000000025 */
[----:B------:R-:W-:Y:S01]  /*15f80*/  MUFU.EX2 R105, R105 ;  /* 0x0000006900697308 */ /* 0x000fe20000000800 */
[----:B------:R-:W-:Y:S01]  /*15f90*/  LOP3.LUT R52, R45, UR8, R36, 0x96, !PT ;  /* 0x000000082d347c12 */ /* 0x000fe2000f8e9624 */
[----:B------:R-:W-:Y:S02]  /*15fa0*/  IMAD.WIDE.U32 R36, R47, -0x326172a9, RZ ;  /* 0xcd9e8d572f247825 */ /* 0x000fe400078e00ff */
[--C-:B------:R-:W-:Y:S02]  /*15fb0*/  HSET2.LE.AND R38, R141, R220.reuse, PT ;  /* 0x000000dc8d267233 */ /* 0x100fe40003803000 */
[----:B------:R-:W-:Y:S01]  /*15fc0*/  IMAD.MOV.U32 R141, RZ, RZ, R192 ;  /* 0x000000ffff8d7224 */ /* 0x000fe200078e00c0 */
[----:B------:R-:W-:Y:S01]  /*15fd0*/  LOP3.LUT R46, R37, UR9, R56, 0x96, !PT ;  /* 0x00000009252e7c12 */ /* 0x000fe2000f8e9638 */
[----:B------:R-:W-:Y:S02]  /*15fe0*/  IMAD.WIDE.U32 R52, R52, -0x326172a9, RZ ;  /* 0xcd9e8d5734347825 */ /* 0x000fe400078e00ff */
[----:B------:R1:W-:Y:S02]  /*15ff0*/  MUFU.EX2 R160, R70 ;  /* 0x0000004600a07308 */ /* 0x0003e40000000800 */
[----:B------:R-:W-:Y:S01]  /*16000*/  IMAD.WIDE.U32 R46, R46, -0x2daee0ad, RZ ;  /* 0xd2511f532e2e7825 */ /* 0x000fe200078e00ff */
[----:B------:R-:W-:Y:S03]  /*16010*/  LOP3.LUT R45, R53, UR7, R36, 0x96, !PT ;  /* 0x00000007352d7c12 */ /* 0x000fe6000f8e9624 */
[----:B------:R-:W-:Y:S01]  /*16020*/  IMAD.MOV.U32 R192, RZ, RZ, R168 ;  /* 0x000000ffffc07224 */ /* 0x000fe200078e00a8 */
[----:B------:R-:W-:Y:S02]  /*16030*/  LOP3.LUT R37, R47, UR6, R44, 0x96, !PT ;  /* 0x000000062f257c12 */ /* 0x000fe4000f8e962c */
[----:B------:R-:W-:Y:S01]  /*16040*/  LOP3.LUT R47, R144, 0xff, RZ, 0xc0, !PT ;  /* 0x000000ff902f7812 */ /* 0x000fe200078ec0ff */
[----:B------:R-:W5:Y:S02]  /*16050*/  MUFU.EX2 R163, R59 ;  /* 0x0000003b00a37308 */ /* 0x000f640000000800 */
[----:B------:R-:W-:Y:S01]  /*16060*/  IMAD.WIDE.U32 R36, R37, -0x326172a9, RZ ;  /* 0xcd9e8d5725247825 */ /* 0x000fe200078e00ff */
[----:B------:R-:W-:Y:S02]  /*16070*/  PRMT R53, R47, 0x5410, R145 ;  /* 0x000054102f357816 */ /* 0x000fe40000000091 */
[----:B------:R-:W-:Y:S01]  /*16080*/  SHF.R.U32.HI R47, RZ, 0x10, R54 ;  /* 0x00000010ff2f7819 */ /* 0x000fe20000011636 */
[----:B------:R-:W-:Y:S01]  /*16090*/  IMAD.MOV.U32 R145, RZ, RZ, R158 ;  /* 0x000000ffff917224 */ /* 0x000fe200078e009e */
[----:B------:R-:W-:Y:S01]  /*160a0*/  LOP3.LUT R52, R37, UR17, R52, 0x96, !PT ;  /* 0x0000001125347c12 */ /* 0x000fe2000f8e9634 */
[--C-:B------:R-:W-:Y:S01]  /*160b0*/  HSET2.LE.AND R39, R53, R220.reuse, PT ;  /* 0x000000dc35277233 */ /* 0x100fe20003803000 */
[C---:B------:R-:W-:Y:S01]  /*160c0*/  LOP3.LUT R37, R36.reuse, 0xffff, RZ, 0xc0, !PT ;  /* 0x0000ffff24257812 */ /* 0x040fe200078ec0ff */
[----:B------:R-:W-:Y:S01]  /*160d0*/  MUFU.EX2 R110, R110 ;  /* 0x0000006e006e7308 */ /* 0x000fe20000000800 */
[----:B------:R-:W-:Y:S02]  /*160e0*/  LOP3.LUT R44, R36, 0xff, RZ, 0xc0, !PT ;  /* 0x000000ff242c7812 */ /* 0x000fe400078ec0ff */
[----:B------:R-:W-:Y:S01]  /*160f0*/  SHF.R.U32.HI R37, RZ, 0x8, R37 ;  /* 0x00000008ff257819 */ /* 0x000fe20000011625 */
[----:B-1----:R-:W-:Y:S01]  /*16100*/  IMAD.MOV.U32 R70, RZ, RZ, R159 ;  /* 0x000000ffff467224 */ /* 0x002fe200078e009f */
[----:B------:R-:W-:Y:S02]  /*16110*/  LOP3.LUT R51, R52, 0xff, RZ, 0xc0, !PT ;  /* 0x000000ff34337812 */ /* 0x000fe400078ec0ff */
[----:B------:R-:W-:Y:S02]  /*16120*/  PRMT R80, R44, 0x5410, R37 ;  /* 0x000054102c507816 */ /* 0x000fe40000000025 */
[--C-:B------:R-:W-:Y:S01]  /*16130*/  SHF.R.U32.HI R44, RZ, 0x10, R36.reuse ;  /* 0x00000010ff2c7819 */ /* 0x100fe20000011624 */
[----:B------:R1:W-:Y:S01]  /*16140*/  MUFU.EX2 R159, R71 ;  /* 0x00000047009f7308 */ /* 0x0003e20000000800 */
[----:B------:R-:W-:Y:S02]  /*16150*/  SHF.R.U32.HI R37, RZ, 0x18, R36 ;  /* 0x00000018ff257819 */ /* 0x000fe40000011624 */
[----:B------:R-:W-:Y:S02]  /*16160*/  LOP3.LUT R36, R44, 0xff, RZ, 0xc0, !PT ;  /* 0x000000ff2c247812 */ /* 0x000fe400078ec0ff */
[----:B------:R-:W-:Y:S02]  /*16170*/  LOP3.LUT R44, R66, 0xff, RZ, 0xc0, !PT ;  /* 0x000000ff422c7812 */ /* 0x000fe400078ec0ff */
[----:B------:R-:W-:Y:S01]  /*16180*/  PRMT R81, R36, 0x5410, R37 ;  /* 0x0000541024517816 */ /* 0x000fe20000000025 */
[----:B------:R-:W-:Y:S01]  /*16190*/  IMAD.WIDE.U32 R36, R45, -0x2daee0ad, RZ ;  /* 0xd2511f532d247825 */ /* 0x000fe200078e00ff */
[----:B------:R-:W-:Y:S01]  /*161a0*/  SHF.R.U32.HI R45, RZ, 0x8, R63 ;  /* 0x00000008ff2d7819 */ /* 0x000fe2000001163f */
[----:B------:R-:W-:Y:S01]  /*161b0*/  MUFU.EX2 R111, R111 ;  /* 0x0000006f006f7308 */ /* 0x000fe20000000800 */
[----:B------:R-:W-:Y:S01]  /*161c0*/  PRMT R57, R44, 0x5410, R142 ;  /* 0x000054102c397816 */ /* 0x000fe2000000008e */
[----:B------:R-:W-:Y:S01]  /*161d0*/  IMAD.MOV.U32 R142, RZ, RZ, R171 ;  /* 0x000000ffff8e7224 */ /* 0x000fe200078e00ab */
[----:B------:R-:W-:Y:S02]  /*161e0*/  LOP3.LUT R44, R54, 0xffff, RZ, 0xc0, !PT ;  /* 0x0000ffff362c7812 */ /* 0x000fe400078ec0ff */
[----:B------:R-:W-:Y:S01]  /*161f0*/  PRMT R56, R143, 0x5410, R45 ;  /* 0x000054108f387816 */ /* 0x000fe2000000002d */
[----:B------:R-:W-:Y:S01]  /*16200*/  IMAD.MOV.U32 R143, RZ, RZ, R170 ;  /* 0x000000ffff8f7224 */ /* 0x000fe200078e00aa */
[----:B------:R-:W-:Y:S02]  /*16210*/  SHF.R.U32.HI R45, RZ, 0x8, R44 ;  /* 0x00000008ff2d7819 */ /* 0x000fe4000001162c */
[----:B------:R-:W-:Y:S01]  /*16220*/  LOP3.LUT R63, R37, UR16, R46, 0x96, !PT ;  /* 0x00000010253f7c12 */ /* 0x000fe2000f8e962e */
[----:B------:R-:W-:Y:S01]  /*16230*/  MUFU.EX2 R128, R128 ;  /* 0x0000008000807308 */ /* 0x000fe20000000800 */
[----:B------:R-:W-:Y:S02]  /*16240*/  LOP3.LUT R58, R36, 0xffff, RZ, 0xc0, !PT ;  /* 0x0000ffff243a7812 */ /* 0x000fe400078ec0ff */
[----:B------:R-:W-:Y:S01]  /*16250*/  LOP3.LUT R37, R55, 0xffff, RZ, 0xc0, !PT ;  /* 0x0000ffff37257812 */ /* 0x000fe200078ec0ff */
[----:B-1----:R-:W-:Y:S01]  /*16260*/  IMAD.MOV.U32 R71, RZ, RZ, R61 ;  /* 0x000000ffff477224 */ /* 0x002fe200078e003d */
[----:B------:R-:W-:Y:S02]  /*16270*/  SHF.R.U32.HI R54, RZ, 0x18, R54 ;  /* 0x00000018ff367819 */ /* 0x000fe40000011636 */
[----:B------:R-:W-:Y:S01]  /*16280*/  LOP3.LUT R44, R47, 0xff, RZ, 0xc0, !PT ;  /* 0x000000ff2f2c7812 */ /* 0x000fe200078ec0ff */
[--C-:B------:R-:W-:Y:S01]  /*16290*/  HSET2.LE.AND R47, R57, R220.reuse, PT ;  /* 0x000000dc392f7233 */ /* 0x100fe20003803000 */
[----:B------:R-:W-:Y:S01]  /*162a0*/  PRMT R45, R48, 0x5410, R45 ;  /* 0x00005410302d7816 */ /* 0x000fe2000000002d */
[----:B------:R-:W-:Y:S01]  /*162b0*/  MUFU.EX2 R129, R129 ;  /* 0x0000008100817308 */ /* 0x000fe20000000800 */
[----:B------:R-:W-:Y:S02]  /*162c0*/  LOP3.LUT R46, R55, 0xff, RZ, 0xc0, !PT ;  /* 0x000000ff372e7812 */ /* 0x000fe400078ec0ff */
[----:B------:R-:W-:Y:S02]  /*162d0*/  SHF.R.U32.HI R37, RZ, 0x8, R37 ;  /* 0x00000008ff257819 */ /* 0x000fe40000011625 */
[----:B------:R-:W-:Y:S01]  /*162e0*/  PRMT R54, R44, 0x5410, R54 ;  /* 0x000054102c367816 */ /* 0x000fe20000000036 */
[--C-:B------:R-:W-:Y:S01]  /*162f0*/  HSET2.LE.AND R44, R45, R220.reuse, PT ;  /* 0x000000dc2d2c7233 */ /* 0x100fe20003803000 */
[----:B------:R-:W-:Y:S02]  /*16300*/  PRMT R49, R46, 0x5410, R37 ;  /* 0x000054102e317816 */ /* 0x000fe40000000025 */
[----:B---3--:R-:W-:Y:S01]  /*16310*/  F2FP.PACK_AB R37, R194, R193 ;  /* 0x000000c1c225723e */ /* 0x008fe200000000ff */
[----:B------:R-:W-:Y:S01]  /*16320*/  MUFU.EX2 R131, R131 ;  /* 0x0000008300837308 */ /* 0x000fe20000000800 */
[----:B------:R-:W-:Y:S02]  /*16330*/  LOP3.LUT R59, R36, 0xff, RZ, 0xc0, !PT ;  /* 0x000000ff243b7812 */ /* 0x000fe400078ec0ff */
[--C-:B------:R-:W-:Y:S02]  /*16340*/  SHF.R.U32.HI R66, RZ, 0x10, R36.reuse ;  /* 0x00000010ff427819 */ /* 0x100fe40000011624 */
[----:B------:R-:W-:Y:S02]  /*16350*/  SHF.R.U32.HI R61, RZ, 0x18, R36 ;  /* 0x00000018ff3d7819 */ /* 0x000fe40000011624 */
[--C-:B------:R-:W-:Y:S02]  /*16360*/  SHF.R.U32.HI R46, RZ, 0x10, R55.reuse ;  /* 0x00000010ff2e7819 */ /* 0x100fe40000011637 */
[----:B------:R-:W-:Y:S01]  /*16370*/  F2FP.PACK_AB R36, R195, R199 ;  /* 0x000000c7c324723e */ /* 0x000fe200000000ff */
[----:B------:R-:W-:Y:S01]  /*16380*/  MUFU.EX2 R135, R135 ;  /* 0x0000008700877308 */ /* 0x000fe20000000800 */
[----:B--2---:R-:W-:Y:S02]  /*16390*/  F2FP.PACK_AB R45, R190, R191 ;  /* 0x000000bfbe2d723e */ /* 0x004fe400000000ff */
[----:B------:R-:W-:Y:S01]  /*163a0*/  LOP3.LUT R39, R39, R37, RZ, 0xc0, !PT ;  /* 0x0000002527277212 */ /* 0x000fe200078ec0ff */
[--C-:B------:R-:W-:Y:S01]  /*163b0*/  HSET2.LE.AND R37, R54, R220.reuse, PT ;  /* 0x000000dc36257233 */ /* 0x100fe20003803000 */
[----:B------:R-:W-:Y:S02]  /*163c0*/  SHF.R.U32.HI R55, RZ, 0x18, R55 ;  /* 0x00000018ff377819 */ /* 0x000fe40000011637 */
[----:B------:R-:W-:Y:S02]  /*163d0*/  LOP3.LUT R46, R46, 0xff, RZ, 0xc0, !PT ;  /* 0x000000ff2e2e7812 */ /* 0x000fe400078ec0ff */
[----:B------:R-:W-:Y:S01]  /*163e0*/  LOP3.LUT R38, R38, R36, RZ, 0xc0, !PT ;  /* 0x0000002426267212 */ /* 0x000fe200078ec0ff */
[----:B------:R-:W-:Y:S01]  /*163f0*/  MUFU.EX2 R176, R176 ;  /* 0x000000b000b07308 */ /* 0x000fe20000000800 */
[----:B------:R-:W-:Y:S01]  /*16400*/  LOP3.LUT R36, R44, R45, RZ, 0xc0, !PT ;  /* 0x0000002d2c247212 */ /* 0x000fe200078ec0ff */
[--C-:B------:R-:W-:Y:S01]  /*16410*/  HSET2.LE.AND R45, R56, R220.reuse, PT ;  /* 0x000000dc382d7233 */ /* 0x100fe20003803000 */
[----:B------:R-:W-:Y:S02]  /*16420*/  F2FP.PACK_AB R44, R188, R189 ;  /* 0x000000bdbc2c723e */ /* 0x000fe400000000ff */
[----:B------:R-:W-:Y:S02]  /*16430*/  PRMT R55, R46, 0x5410, R55 ;  /* 0x000054102e377816 */ /* 0x000fe40000000037 */
[----:B------:R-:W-:Y:S02]  /*16440*/  F2FP.PACK_AB R46, R186, R187 ;  /* 0x000000bbba2e723e */ /* 0x000fe400000000ff */
[----:B------:R-:W-:Y:S01]  /*16450*/  LOP3.LUT R37, R37, R44, RZ, 0xc0, !PT ;  /* 0x0000002c25257212 */ /* 0x000fe200078ec0ff */
[--C-:B------:R-:W-:Y:S01]  /*16460*/  HSET2.LE.AND R44, R49, R220.reuse, PT ;  /* 0x000000dc312c7233 */ /* 0x100fe20003803000 */
[----:B------:R-:W-:Y:S01]  /*16470*/  F2FP.PACK_AB R48, R184, R185 ;  /* 0x000000b9b830723e */ /* 0x000fe200000000ff */
[----:B------:R-:W-:Y:S01]  /*16480*/  IMAD.U32 R49, RZ, RZ, UR5 ;  /* 0x00000005ff317e24 */ /* 0x000fe2000f8e00ff */
[----:B------:R-:W-:Y:S01]  /*16490*/  LOP3.LUT R46, R45, R46, RZ, 0xc0, !PT ;  /* 0x0000002e2d2e7212 */ /* 0x000fe200078ec0ff */
[----:B------:R-:W-:Y:S01]  /*164a0*/  MUFU.EX2 R102, R102 ;  /* 0x0000006600667308 */ /* 0x000fe20000000800 */
[----:B------:R-:W-:Y:S01]  /*164b0*/  F2FP.PACK_AB R45, R174, R182 ;  /* 0x000000b6ae2d723e */ /* 0x000fe200000000ff */
[-C--:B----4-:R-:W-:Y:S01]  /*164c0*/  HMMA.16816.F32 R4, R36, R40.reuse, R4 ;  /* 0x000000282404723c */ /* 0x090fe20000001804 */
[----:B------:R-:W-:Y:S02]  /*164d0*/  LOP3.LUT R47, R47, R48, RZ, 0xc0, !PT ;  /* 0x000000302f2f7212 */ /* 0x000fe400078ec0ff */
[--C-:B------:R-:W-:Y:S02]  /*164e0*/  SHF.R.U32.HI R48, RZ, 0x10, R60.reuse ;  /* 0x00000010ff307819 */ /* 0x100fe4000001163c */
[----:B------:R-:W-:Y:S02]  /*164f0*/  LOP3.LUT R49, R219, UR33, R49, 0x96, !PT ;  /* 0x00000021db317c12 */ /* 0x000fe4000f8e9631 */
[----:B------:R-:W-:Y:S01]  /*16500*/  LOP3.LUT R44, R44, R45, RZ, 0xc0, !PT ;  /* 0x0000002d2c2c7212 */ /* 0x000fe200078ec0ff */
[--C-:B------:R-:W-:Y:S01]  /*16510*/  HSET2.LE.AND R45, R55, R220.reuse, PT ;  /* 0x000000dc372d7233 */ /* 0x100fe20003803000 */
[----:B------:R-:W-:Y:S01]  /*16520*/  LOP3.LUT R50, R48, 0xff, RZ, 0xc0, !PT ;  /* 0x000000ff30327812 */ /* 0x000fe200078ec0ff */
[----:B------:R-:W-:Y:S02]  /*16530*/  MUFU.EX2 R103, R103 ;  /* 0x0000006700677308 */ /* 0x000fe40000000800 */
[----:B-----5:R-:W-:Y:S01]  /*16540*/  F2FP.PACK_AB R48, R163, R172 ;  /* 0x000000aca330723e */ /* 0x020fe200000000ff */
[----:B------:R-:W-:Y:S01]  /*16550*/  IMAD.WIDE.U32 R64, R49, -0x326172a9, RZ ;  /* 0xcd9e8d5731407825 */ /* 0x000fe200078e00ff */
[----:B------:R-:W-:Y:S02]  /*16560*/  SHF.R.U32.HI R60, RZ, 0x18, R60 ;  /* 0x00000018ff3c7819 */ /* 0x000fe4000001163c */
[----:B------:R-:W-:Y:S02]  /*16570*/  LOP3.LUT R45, R45, R48, RZ, 0xc0, !PT ;  /* 0x000000302d2d7212 */ /* 0x000fe400078ec0ff */
[----:B------:R-:W-:Y:S02]  /*16580*/  LOP3.LUT R49, R65, UR15, R228, 0x96, !PT ;  /* 0x0000000f41317c12 */ /* 0x000fe4000f8e96e4 */
[----:B------:R-:W-:Y:S01]  /*16590*/  LOP3.LUT R48, R52, 0xffff, RZ, 0xc0, !PT ;  /* 0x0000ffff34307812 */ /* 0x000fe200078ec0ff */
[----:B------:R-:W-:Y:S01]  /*165a0*/  MUFU.EX2 R100, R100 ;  /* 0x0000006400647308 */ /* 0x000fe20000000800 */
[----:B------:R-:W-:Y:S01]  /*165b0*/  PRMT R60, R50, 0x5410, R60 ;  /* 0x00005410323c7816 */ /* 0x000fe2000000003c */
[C---:B------:R-:W-:Y:S01]  /*165c0*/  HMMA.16816.F32 R8, R44.reuse, R40, R8 ;  /* 0x000000282c08723c */ /* 0x040fe20000001808 */
[----:B------:R-:W-:Y:S01]  /*165d0*/  SHF.R.U32.HI R50, RZ, 0x8, R48 ;  /* 0x00000008ff327819 */ /* 0x000fe20000011630 */
[----:B------:R-:W-:Y:S03]  /*165e0*/  IMAD.WIDE.U32 R48, R49, -0x2daee0ad, RZ ;  /* 0xd2511f5331307825 */ /* 0x000fe600078e00ff */
[----:B------:R-:W-:Y:S02]  /*165f0*/  PRMT R68, R51, 0x5410, R50 ;  /* 0x0000541033447816 */ /* 0x000fe40000000032 */
[----:B------:R-:W-:Y:S01]  /*16600*/  LOP3.LUT R50, R49, UR12, R224, 0x96, !PT ;  /* 0x0000000c31327c12 */ /* 0x000fe2000f8e96e0 */
[-C--:B------:R-:W-:Y:S01]  /*16610*/  HMMA.16816.F32 R12, R44, R42.reuse, R12 ;  /* 0x0000002a2c0c723c */ /* 0x080fe2000000180c */
[--C-:B------:R-:W-:Y:S01]  /*16620*/  SHF.R.U32.HI R40, RZ, 0x10, R52.reuse ;  /* 0x00000010ff287819 */ /* 0x100fe20000011634 */
[----:B------:R-:W-:Y:S02]  /*16630*/  MUFU.EX2 R101, R101 ;  /* 0x0000006500657308 */ /* 0x000fe40000000800 */
[----:B------:R-:W-:Y:S01]  /*16640*/  SHF.R.U32.HI R52, RZ, 0x18, R52 ;  /* 0x00000018ff347819 */ /* 0x000fe20000011634 */
[----:B------:R-:W-:Y:S01]  /*16650*/  IMAD.WIDE.U32 R50, R50, -0x326172a9, RZ ;  /* 0xcd9e8d5732327825 */ /* 0x000fe200078e00ff */
[----:B------:R-:W-:Y:S02]  /*16660*/  LOP3.LUT R40, R40, 0xff, RZ, 0xc0, !PT ;  /* 0x000000ff28287812 */ /* 0x000fe400078ec0ff */
[C---:B------:R-:W-:Y:S04]  /*16670*/  HMMA.16816.F32 R16, R36.reuse, R42, R16 ;  /* 0x0000002a2410723c */ /* 0x040fe80000001810 */
[----:B------:R-:W-:Y:S01]  /*16680*/  PRMT R67, R40, 0x5410, R52 ;  /* 0x0000541028437816 */ /* 0x000fe20000000034 */
[----:B------:R-:W-:Y:S01]  /*16690*/  MUFU.EX2 R130, R130 ;  /* 0x0000008200827308 */ /* 0x000fe20000000800 */
[----:B------:R-:W-:Y:S01]  /*166a0*/  LOP3.LUT R40, R179, UR13, R64, 0x96, !PT ;  /* 0x0000000db3287c12 */ /* 0x000fe2000f8e9640 */
[----:B------:R-:W-:Y:S01]  /*166b0*/  IMAD.MOV.U32 R179, RZ, RZ, R62 ;  /* 0x000000ffffb37224 */ /* 0x000fe200078e003e */
[----:B------:R-:W-:Y:S01]  /*166c0*/  LOP3.LUT R54, R51, UR11, R178, 0x96, !PT ;  /* 0x0000000b33367c12 */ /* 0x000fe2000f8e96b2 */
[----:B------:R-:W-:Y:S03]  /*166d0*/  IMAD.MOV.U32 R178, RZ, RZ, R69 ;  /* 0x000000ffffb27224 */ /* 0x000fe600078e0045 */
[----:B------:R-:W-:Y:S03]  /*166e0*/  IMAD.WIDE.U32 R40, R40, -0x2daee0ad, RZ ;  /* 0xd2511f5328287825 */ /* 0x000fe600078e00ff */
[----:B------:R-:W-:Y:S01]  /*166f0*/  MUFU.EX2 R123, R123 ;  /* 0x0000007b007b7308 */ /* 0x000fe20000000800 */
[----:B------:R-:W-:Y:S01]  /*16700*/  IMAD.WIDE.U32 R54, R54, -0x2daee0ad, RZ ;  /* 0xd2511f5336367825 */ /* 0x000fe200078e00ff */
[----:B------:R-:W-:Y:S02]  /*16710*/  LOP3.LUT R48, R41, UR10, R48, 0x96, !PT ;  /* 0x0000000a29307c12 */ /* 0x000fe4000f8e9630 */
[----:B------:R-:W-:Y:S01]  /*16720*/  SHF.R.U32.HI R41, RZ, 0x8, R146 ;  /* 0x00000008ff297819 */ /* 0x000fe20000011692 */
[----:B------:R-:W-:Y:S01]  /*16730*/  IMAD.MOV.U32 R146, RZ, RZ, R71 ;  /* 0x000000ffff927224 */ /* 0x000fe200078e0047 */
[----:B------:R-:W-:Y:S01]  /*16740*/  LOP3.LUT R51, R55, UR8, R40, 0x96, !PT ;  /* 0x0000000837337c12 */ /* 0x000fe2000f8e9628 */
[----:B------:R-:W-:Y:S01]  /*16750*/  IMAD.WIDE.U32 R48, R48, -0x326172a9, RZ ;  /* 0xcd9e8d5730307825 */ /* 0x000fe200078e00ff */
[----:B------:R-:W-:Y:S02]  /*16760*/  LOP3.LUT R40, R148, 0xff, RZ, 0xc0, !PT ;  /* 0x000000ff94287812 */ /* 0x000fe400078ec0ff */
[----:B------:R-:W-:Y:S01]  /*16770*/  PRMT R149, R149, 0x5410, R41 ;  /* 0x0000541095957816 */ /* 0x000fe20000000029 */
[----:B------:R-:W-:Y:S01]  /*16780*/  MUFU.EX2 R124, R124 ;  /* 0x0000007c007c7308 */ /* 0x000fe20000000800 */
[----:B------:R-:W-:Y:S01]  /*16790*/  PRMT R147, R40, 0x5410, R147 ;  /* 0x0000541028937816 */ /* 0x000fe20000000093 */
[----:B------:R-:W-:Y:S01]  /*167a0*/  IMAD.MOV.U32 R148, RZ, RZ, R145 ;  /* 0x000000ffff947224 */ /* 0x000fe200078e0091 */
[----:B------:R-:W-:Y:S01]  /*167b0*/  LOP3.LUT R52, R49, UR9, R50, 0x96, !PT ;  /* 0x0000000931347c12 */ /* 0x000fe2000f8e9632 */
[----:B------:R-:W1:Y:S01]  /*167c0*/  LDSM.16.MT88.4 R40, [R206+0x4c00] ;  /* 0x004c0000ce28783b */ /* 0x000e620000004200 */
[----:B------:R-:W-:Y:S04]  /*167d0*/  IMAD.WIDE.U32 R50, R51, -0x326172a9, RZ ;  /* 0xcd9e8d5733327825 */ /* 0x000fe800078e00ff */
[----:B------:R-:W-:Y:S01]  /*167e0*/  IMAD.WIDE.U32 R52, R52, -0x2daee0ad, RZ ;  /* 0xd2511f5334347825 */ /* 0x000fe200078e00ff */
[----:B------:R-:W-:Y:S03]  /*167f0*/  MUFU.EX2 R78, R75 ;  /* 0x0000004b004e7308 */ /* 0x000fe60000000800 */
[----:B------:R-:W-:Y:S01]  /*16800*/  IMAD.MOV.U32 R145, RZ, RZ, R70 ;  /* 0x000000ffff917224 */ /* 0x000fe200078e0046 */
[----:B------:R-:W-:Y:S02]  /*16810*/  LOP3.LUT R49, R53, UR6, R54, 0x96, !PT ;  /* 0x0000000635317c12 */ /* 0x000fe4000f8e9636 */
[----:B------:R-:W-:Y:S03]  /*16820*/  LOP3.LUT R53, R51, UR7, R48, 0x96, !PT ;  /* 0x0000000733357c12 */ /* 0x000fe6000f8e9630 */
[----:B------:R-:W-:Y:S01]  /*16830*/  IMAD.WIDE.U32 R48, R49, -0x326172a9, RZ ;  /* 0xcd9e8d5731307825 */ /* 0x000fe200078e00ff */
[----:B------:R2:W-:Y:S04]  /*16840*/  MUFU.EX2 R158, R77 ;  /* 0x0000004d009e7308 */ /* 0x0005e80000000800 */
[----:B------:R-:W-:Y:S02]  /*16850*/  LOP3.LUT R50, R49, UR17, R50, 0x96, !PT ;  /* 0x0000001131327c12 */ /* 0x000fe4000f8e9632 */
[C---:B------:R-:W-:Y:S02]  /*16860*/  LOP3.LUT R49, R48.reuse, 0xffff, RZ, 0xc0, !PT ;  /* 0x0000ffff30317812 */ /* 0x040fe400078ec0ff */
[----:B------:R-:W-:Y:S02]  /*16870*/  LOP3.LUT R51, R48, 0xff, RZ, 0xc0, !PT ;  /* 0x000000ff30337812 */ /* 0x000fe400078ec0ff */
[----:B------:R-:W-:Y:S01]  /*16880*/  SHF.R.U32.HI R49, RZ, 0x8, R49 ;  /* 0x00000008ff317819 */ /* 0x000fe20000011631 */
[----:B------:R-:W-:Y:S10]  /*16890*/  MUFU.EX2 R79, R74 ;  /* 0x0000004a004f7308 */ /* 0x000ff40000000800 */
[----:B------:R3:W-:Y:S01]  /*168a0*/  MUFU.EX2 R144, R76 ;  /* 0x0000004c00907308 */ /* 0x0007e20000000800 */
[----:B--2---:R-:W-:Y:S01]  /*168b0*/  PRMT R77, R51, 0x5410, R49 ;  /* 0x00005410334d7816 */ /* 0x004fe20000000031 */
[-C--:B-1----:R-:W-:Y:S01]  /*168c0*/  HMMA.16816.F32 R20, R36, R40.reuse, R20 ;  /* 0x000000282414723c */ /* 0x082fe20000001814 */
[--C-:B------:R-:W-:Y:S02]  /*168d0*/  SHF.R.U32.HI R49, RZ, 0x10, R48.reuse ;  /* 0x00000010ff317819 */ /* 0x100fe40000011630 */
[----:B------:R-:W-:Y:S02]  /*168e0*/  SHF.R.U32.HI R48, RZ, 0x18, R48 ;  /* 0x00000018ff307819 */ /* 0x000fe40000011630 */
[----:B------:R-:W-:Y:S03]  /*168f0*/  LOP3.LUT R49, R49, 0xff, RZ, 0xc0, !PT ;  /* 0x000000ff31317812 */ /* 0x000fe600078ec0ff */
[----:B------:R-:W-:Y:S01]  /*16900*/  MUFU.EX2 R173, R82 ;  /* 0x0000005200ad7308 */ /* 0x000fe20000000800 */
[C---:B------:R-:W-:Y:S07]  /*16910*/  HMMA.16816.F32 R24, R44.reuse, R40, R24 ;  /* 0x000000282c18723c */ /* 0x040fee0000001818 */
[----:B------:R-:W-:Y:S02]  /*16920*/  SHF.R.U32.HI R40, RZ, 0x8, R58 ;  /* 0x00000008ff287819 */ /* 0x000fe4000001163a */
[----:B------:R1:W-:Y:S03]  /*16930*/  MUFU.EX2 R82, R73 ;  /* 0x0000004900527308 */ /* 0x0003e60000000800 */
[C---:B------:R-:W-:Y:S01]  /*16940*/  LOP3.LUT R41, R50.reuse, 0xff, RZ, 0xc0, !PT ;  /* 0x000000ff32297812 */ /* 0x040fe200078ec0ff */
[-C--:B------:R-:W-:Y:S01]  /*16950*/  HMMA.16816.F32 R28, R44, R42.reuse, R28 ;  /* 0x0000002a2c1c723c */ /* 0x080fe2000000181c */
[----:B------:R-:W2:Y:S01]  /*16960*/  LDSM.16.MT88.4 R44, [R205+0x5000] ;  /* 0x00500000cd2c783b */ /* 0x000ea20000004200 */
[----:B------:R-:W-:Y:S02]  /*16970*/  PRMT R69, R59, 0x5410, R40 ;  /* 0x000054103b457816 */ /* 0x000fe40000000028 */
[----:B------:R-:W-:Y:S02]  /*16980*/  LOP3.LUT R40, R50, 0xffff, RZ, 0xc0, !PT ;  /* 0x0000ffff32287812 */ /* 0x000fe400078ec0ff */
[----:B---3--:R-:W-:Y:S01]  /*16990*/  PRMT R76, R49, 0x5410, R48 ;  /* 0x00005410314c7816 */ /* 0x008fe20000000030 */
[----:B------:R-:W-:Y:S01]  /*169a0*/  IMAD.WIDE.U32 R48, R53, -0x2daee0ad, RZ ;  /* 0xd2511f5335307825 */ /* 0x000fe200078e00ff */
[----:B------:R-:W-:Y:S01]  /*169b0*/  SHF.R.U32.HI R40, RZ, 0x8, R40 ;  /* 0x00000008ff287819 */ /* 0x000fe20000011628 */
[----:B------:R-:W3:Y:S01]  /*169c0*/  MUFU.EX2 R175, R83 ;  /* 0x0000005300af7308 */ /* 0x000ee20000000800 */
[----:B------:R-:W-:Y:S02]  /*169d0*/  HMMA.16816.F32 R32, R36, R42, R32 ;  /* 0x0000002a2420723c */ /* 0x000fe40000001820 */
[----:B------:R-:W-:Y:S02]  /*169e0*/  PRMT R75, R41, 0x5410, R40 ;  /* 0x00005410294b7816 */ /* 0x000fe40000000028 */
[--C-:B------:R-:W-:Y:S02]  /*169f0*/  SHF.R.U32.HI R40, RZ, 0x10, R50.reuse ;  /* 0x00000010ff287819 */ /* 0x100fe40000011632 */
[----:B------:R-:W-:Y:S02]  /*16a00*/  SHF.R.U32.HI R50, RZ, 0x18, R50 ;  /* 0x00000018ff327819 */ /* 0x000fe40000011632 */
[----:B------:R-:W-:Y:S01]  /*16a10*/  LOP3.LUT R40, R40, 0xff, RZ, 0xc0, !PT ;  /* 0x000000ff28287812 */ /* 0x000fe200078ec0ff */
[----:B------:R4:W2:Y:S03]  /*16a20*/  MUFU.EX2 R83, R72 ;  /* 0x0000004800537308 */ /* 0x0008a60000000800 */
[----:B------:R-:W-:Y:S02]  /*16a30*/  PRMT R74, R40, 0x5410, R50 ;  /* 0x00005410284a7816 */ /* 0x000fe40000000032 */
[----:B------:R-:W-:Y:S02]  /*16a40*/  LOP3.LUT R40, R65, UR15, R226, 0x96, !PT ;  /* 0x0000000f41287c12 */ /* 0x000fe4000f8e96e2 */
[----:B------:R-:W-:Y:S02]  /*16a50*/  F2FP.PACK_AB R36, R156, R157 ;  /* 0x0000009d9c24723e */ /* 0x000fe400000000ff */
[----:B------:R-:W-:Y:S01]  /*16a60*/  LOP3.LUT R51, R48, 0xffff, RZ, 0xc0, !PT ;  /* 0x0000ffff30337812 */ /* 0x000fe200078ec0ff */
[----:B------:R-:W-:Y:S01]  /*16a70*/  IMAD.WIDE.U32 R54, R40, -0x2daee0ad, RZ ;  /* 0xd2511f5328367825 */ /* 0x000fe200078e00ff */
[----:B------:R-:W-:Y:S01]  /*16a80*/  LOP3.LUT R41, R66, 0xff, RZ, 0xc0, !PT ;  /* 0x000000ff42297812 */ /* 0x000fe200078ec0ff */
[----:B------:R-:W-:Y:S01]  /*16a90*/  MUFU.EX2 R126, R126 ;  /* 0x0000007e007e7308 */ /* 0x000fe20000000800 */
[----:B------:R-:W-:Y:S02]  /*16aa0*/  LOP3.LUT R62, R49, UR16, R52, 0x96, !PT ;  /* 0x00000010313e7c12 */ /* 0x000fe4000f8e9634 */
[----:B------:R-:W-:Y:S01]  /*16ab0*/  LOP3.LUT R50, R55, UR12, R222, 0x96, !PT ;  /* 0x0000000c37327c12 */ /* 0x000fe2000f8e96de */
[--C-:B------:R-:W-:Y:S01]  /*16ac0*/  HSET2.LE.AND R55, R81, R220.reuse, PT ;  /* 0x000000dc51377233 */ /* 0x100fe20003803000 */
[----:B------:R-:W-:Y:S02]  /*16ad0*/  LOP3.LUT R49, R181, UR13, R64, 0x96, !PT ;  /* 0x0000000db5317c12 */ /* 0x000fe4000f8e9640 */
[----:B------:R-:W-:Y:S02]  /*16ae0*/  PRMT R64, R41, 0x5410, R61 ;  /* 0x0000541029407816 */ /* 0x000fe4000000003d */
[----:B------:R-:W-:Y:S01]  /*16af0*/  SHF.R.U32.HI R41, RZ, 0x8, R51 ;  /* 0x00000008ff297819 */ /* 0x000fe20000011633 */
[----:B------:R-:W-:Y:S01]  /*16b00*/  IMAD.WIDE.U32 R50, R50, -0x326172a9, RZ ;  /* 0xcd9e8d5732327825 */ /* 0x000fe200078e00ff */
[----:B------:R-:W-:Y:S01]  /*16b10*/  LOP3.LUT R52, R48, 0xff, RZ, 0xc0, !PT ;  /* 0x000000ff30347812 */ /* 0x000fe200078ec0ff */
[----:B------:R-:W-:Y:S01]  /*16b20*/  MUFU.EX2 R86, R86 ;  /* 0x0000005600567308 */ /* 0x000fe20000000800 */
[--C-:B------:R-:W-:Y:S02]  /*16b30*/  SHF.R.U32.HI R53, RZ, 0x10, R48.reuse ;  /* 0x00000010ff357819 */ /* 0x100fe40000011630 */
[----:B------:R-:W-:Y:S02]  /*16b40*/  SHF.R.U32.HI R57, RZ, 0x18, R48 ;  /* 0x00000018ff397819 */ /* 0x000fe40000011630 */
[----:B------:R-:W-:Y:S02]  /*16b50*/  LOP3.LUT R48, R51, UR11, R180, 0x96, !PT ;  /* 0x0000000b33307c12 */ /* 0x000fe4000f8e96b4 */
[----:B------:R-:W-:Y:S01]  /*16b60*/  PRMT R170, R52, 0x5410, R41 ;  /* 0x0000541034aa7816 */ /* 0x000fe20000000029 */
[----:B------:R-:W-:Y:S01]  /*16b70*/  IMAD.WIDE.U32 R40, R49, -0x2daee0ad, RZ ;  /* 0xd2511f5331287825 */ /* 0x000fe200078e00ff */
[----:B------:R-:W5:Y:S01]  /*16b80*/  LDL.LU R180, [R1+0x20] ;  /* 0x0000200001b47983 */ /* 0x000f620000300800 */
[----:B------:R-:W-:Y:S01]  /*16b90*/  LOP3.LUT R55, R55, R36, RZ, 0xc0, !PT ;  /* 0x0000002437377212 */ /* 0x000fe200078ec0ff */
[----:B------:R-:W1:Y:S01]  /*16ba0*/  MUFU.EX2 R87, R87 ;  /* 0x0000005700577308 */ /* 0x000e620000000800 */
[----:B------:R-:W-:Y:S01]  /*16bb0*/  IMAD.WIDE.U32 R48, R48, -0x2daee0ad, RZ ;  /* 0xd2511f5330307825 */ /* 0x000fe200078e00ff */
[----:B------:R-:W-:Y:S01]  /*16bc0*/  LOP3.LUT R41, R41, UR10, R54, 0x96, !PT ;  /* 0x0000000a29297c12 */ /* 0x000fe2000f8e9636 */
[----:B------:R-:W5:Y:S01]  /*16bd0*/  LDL.LU R181, [R1+0x1c] ;  /* 0x00001c0001b57983 */ /* 0x000f620000300800 */
[--C-:B------:R-:W-:Y:S01]  /*16be0*/  HSET2.LE.AND R54, R80, R220.reuse, PT ;  /* 0x000000dc50367233 */ /* 0x100fe20003803000 */
[----:B------:R-:W-:Y:S01]  /*16bf0*/  SHF.R.U32.HI R43, RZ, 0x18, R140 ;  /* 0x00000018ff2b7819 */ /* 0x000fe2000001168c */
[--C-:B------:R-:W-:Y:S01]  /*16c00*/  HSET2.LE.AND R170, R170, R220.reuse, PT ;  /* 0x000000dcaaaa7233 */ /* 0x100fe20003803000 */
[----:B------:R-:W-:Y:S01]  /*16c10*/  LOP3.LUT R49, R49, UR8, R40, 0x96, !PT ;  /* 0x0000000831317c12 */ /* 0x000fe2000f8e9628 */
[----:B------:R-:W-:Y:S01]  /*16c20*/  IMAD.WIDE.U32 R40, R41, -0x326172a9, RZ ;  /* 0xcd9e8d5729287825 */ /* 0x000fe200078e00ff */
[----:B------:R-:W5:Y:S01]  /*16c30*/  LDL.LU R117, [R1+0x18] ;  /* 0x0000180001757983 */ /* 0x000f620000300800 */
[----:B------:R-:W-:Y:S03]  /*16c40*/  MUFU.EX2 R92, R92 ;  /* 0x0000005c005c7308 */ /* 0x000fe60000000800 */
[----:B------:R-:W-:Y:S01]  /*16c50*/  LOP3.LUT R50, R41, UR9, R50, 0x96, !PT ;  /* 0x0000000929327c12 */ /* 0x000fe2000f8e9632 */
[----:B------:R-:W1:Y:S04]  /*16c60*/  LDSM.16.MT88.4 R36, [R206+0x5000] ;  /* 0x00500000ce24783b */ /* 0x000e680000004200 */
[----:B------:R-:W-:Y:S02]  /*16c70*/  IMAD.WIDE.U32 R50, R50, -0x2daee0ad, RZ ;  /* 0xd2511f5332327825 */ /* 0x000fe400078e00ff */
[----:B------:R-:W-:Y:S03]  /*16c80*/  MUFU.EX2 R93, R93 ;  /* 0x0000005d005d7308 */ /* 0x000fe60000000800 */
[----:B------:R-:W-:Y:S01]  /*16c90*/  LOP3.LUT R41, R51, UR6, R48, 0x96, !PT ;  /* 0x0000000633297c12 */ /* 0x000fe2000f8e9630 */
[----:B------:R-:W-:Y:S05]  /*16ca0*/  IMAD.WIDE.U32 R48, R49, -0x326172a9, RZ ;  /* 0xcd9e8d5731307825 */ /* 0x000fea00078e00ff */
[----:B------:R-:W-:Y:S01]  /*16cb0*/  LOP3.LUT R56, R49, UR7, R40, 0x96, !PT ;  /* 0x0000000731387c12 */ /* 0x000fe2000f8e9628 */
[----:B------:R-:W-:Y:S01]  /*16cc0*/  IMAD.WIDE.U32 R40, R41, -0x326172a9, RZ ;  /* 0xcd9e8d5729287825 */ /* 0x000fe200078e00ff */
[----:B------:R-:W-:Y:S01]  /*16cd0*/  LOP3.LUT R49, R53, 0xff, RZ, 0xc0, !PT ;  /* 0x000000ff35317812 */ /* 0x000fe200078ec0ff */
[--C-:B------:R-:W-:Y:S01]  /*16ce0*/  HSET2.LE.AND R53, R67, R220.reuse, PT ;  /* 0x000000dc43357233 */ /* 0x100fe20003803000 */
[----:B------:R-:W-:Y:S01]  /*16cf0*/  MUFU.EX2 R90, R90 ;  /* 0x0000005a005a7308 */ /* 0x000fe20000000800 */
[----:B------:R-:W5:Y:S01]  /*16d00*/  LDL.LU R67, [R1+0x24] ;  /* 0x0000240001437983 */ /* 0x000f620000300800 */
[----:B------:R-:W-:Y:S02]  /*16d10*/  LOP3.LUT R48, R41, UR17, R48, 0x96, !PT ;  /* 0x0000001129307c12 */ /* 0x000fe4000f8e9630 */
[----:B------:R-:W-:Y:S01]  /*16d20*/  PRMT R171, R49, 0x5410, R57 ;  /* 0x0000541031ab7816 */ /* 0x000fe20000000039 */
[----:B------:R-:W-:Y:S01]  /*16d30*/  IMAD.WIDE.U32 R56, R56, -0x2daee0ad, RZ ;  /* 0xd2511f5338387825 */ /* 0x000fe200078e00ff */
[C---:B------:R-:W-:Y:S02]  /*16d40*/  LOP3.LUT R49, R48.reuse, 0xffff, RZ, 0xc0, !PT ;  /* 0x0000ffff30317812 */ /* 0x040fe400078ec0ff */
[----:B------:R-:W-:Y:S01]  /*16d50*/  LOP3.LUT R51, R48, 0xff, RZ, 0xc0, !PT ;  /* 0x000000ff30337812 */ /* 0x000fe200078ec0ff */
[--C-:B------:R-:W-:Y:S01]  /*16d60*/  HSET2.LE.AND R171, R171, R220.reuse, PT ;  /* 0x000000dcabab7233 */ /* 0x100fe20003803000 */
[----:B------:R-:W-:Y:S01]  /*16d70*/  SHF.R.U32.HI R49, RZ, 0x8, R49 ;  /* 0x00000008ff317819 */ /* 0x000fe20000011631 */
[----:B------:R-:W2:Y:S01]  /*16d80*/  MUFU.EX2 R91, R91 ;  /* 0x0000005b005b7308 */ /* 0x000ea20000000800 */
[----:B------:R-:W-:Y:S02]  /*16d90*/  LOP3.LUT R41, R40, 0xffff, RZ, 0xc0, !PT ;  /* 0x0000ffff28297812 */ /* 0x000fe400078ec0ff */
[----:B------:R-:W-:Y:S02]  /*16da0*/  PRMT R66, R51, 0x5410, R49 ;  /* 0x0000541033427816 */ /* 0x000fe40000000031 */
[--C-:B------:R-:W-:Y:S02]  /*16db0*/  SHF.R.U32.HI R49, RZ, 0x10, R48.reuse ;  /* 0x00000010ff317819 */ /* 0x100fe40000011630 */
[----:B------:R-:W-:Y:S02]  /*16dc0*/  SHF.R.U32.HI R51, RZ, 0x18, R48 ;  /* 0x00000018ff337819 */ /* 0x000fe40000011630 */
[----:B------:R-:W-:Y:S01]  /*16dd0*/  LOP3.LUT R48, R49, 0xff, RZ, 0xc0, !PT ;  /* 0x000000ff31307812 */ /* 0x000fe200078ec0ff */
[--C-:B------:R-:W-:Y:S01]  /*16de0*/  HSET2.LE.AND R49, R60, R220.reuse, PT ;  /* 0x000000dc3c317233 */ /* 0x100fe20003803000 */
[----:B------:R-:W-:Y:S01]  /*16df0*/  SHF.R.U32.HI R41, RZ, 0x8, R41 ;  /* 0x00000008ff297819 */ /* 0x000fe20000011629 */
[----:B------:R-:W-:Y:S01]  /*16e00*/  MUFU.EX2 R114, R114 ;  /* 0x0000007200727308 */ /* 0x000fe20000000800 */
[----:B-1----:R-:W-:Y:S01]  /*16e10*/  PRMT R73, R48, 0x5410, R51 ;  /* 0x0000541030497816 */ /* 0x002fe20000000033 */
[--C-:B------:R-:W-:Y:S01]  /*16e20*/  HSET2.LE.AND R51, R152, R220.reuse, PT ;  /* 0x000000dc98337233 */ /* 0x100fe20003803000 */
[----:B------:R-:W-:Y:S02]  /*16e30*/  LOP3.LUT R48, R40, 0xff, RZ, 0xc0, !PT ;  /* 0x000000ff28307812 */ /* 0x000fe400078ec0ff */
[----:B------:R-:W-:Y:S01]  /*16e40*/  LOP3.LUT R58, R57, UR16, R50, 0x96, !PT ;  /* 0x00000010393a7c12 */ /* 0x000fe2000f8e9632 */
[--C-:B------:R-:W-:Y:S01]  /*16e50*/  HSET2.LE.AND R50, R151, R220.reuse, PT ;  /* 0x000000dc97327233 */ /* 0x100fe20003803000 */
[----:B------:R-:W-:Y:S02]  /*16e60*/  PRMT R71, R48, 0x5410, R41 ;  /* 0x0000541030477816 */ /* 0x000fe40000000029 */
[--C-:B------:R-:W-:Y:S01]  /*16e70*/  SHF.R.U32.HI R48, RZ, 0x10, R40.reuse ;  /* 0x00000010ff307819 */ /* 0x100fe20000011628 */
[----:B------:R-:W1:Y:S01]  /*16e80*/  MUFU.EX2 R115, R115 ;  /* 0x0000007300737308 */ /* 0x000e620000000800 */
[----:B------:R-:W-:Y:S02]  /*16e90*/  SHF.R.U32.HI R41, RZ, 0x18, R40 ;  /* 0x00000018ff297819 */ /* 0x000fe40000011628 */
[----:B------:R-:W-:Y:S01]  /*16ea0*/  LOP3.LUT R40, R48, 0xff, RZ, 0xc0, !PT ;  /* 0x000000ff30287812 */ /* 0x000fe200078ec0ff */
[--C-:B------:R-:W-:Y:S01]  /*16eb0*/  HSET2.LE.AND R48, R150, R220.reuse, PT ;  /* 0x000000dc96307233 */ /* 0x100fe20003803000 */
[----:B------:R-:W-:Y:S02]  /*16ec0*/  LOP3.LUT R52, R56, 0xff, RZ, 0xc0, !PT ;  /* 0x000000ff38347812 */ /* 0x000fe400078ec0ff */
[----:B------:R-:W-:Y:S02]  /*16ed0*/  PRMT R70, R40, 0x5410, R41 ;  /* 0x0000541028467816 */ /* 0x000fe40000000029 */
[----:B------:R-:W-:Y:S01]  /*16ee0*/  F2FP.PACK_AB R40, R183, R177 ;  /* 0x000000b1b728723e */ /* 0x000fe200000000ff */
[----:B------:R-:W-:Y:S01]  /*16ef0*/  MUFU.EX2 R112, R112 ;  /* 0x0000007000707308 */ /* 0x000fe20000000800 */
[----:B------:R-:W-:Y:S02]  /*16f00*/  F2FP.PACK_AB R41, R162, R161 ;  /* 0x000000a1a229723e */ /* 0x000fe400000000ff */
[----:B------:R-:W-:Y:S02]  /*16f10*/  LOP3.LUT R50, R50, R40, RZ, 0xc0, !PT ;  /* 0x0000002832327212 */ /* 0x000fe400078ec0ff */
[----:B---3--:R-:W-:Y:S02]  /*16f20*/  F2FP.PACK_AB R40, R175, R173 ;  /* 0x000000adaf28723e */ /* 0x008fe400000000ff */
[----:B------:R-:W-:Y:S02]  /*16f30*/  LOP3.LUT R48, R48, R41, RZ, 0xc0, !PT ;  /* 0x0000002930307212 */ /* 0x000fe400078ec0ff */
[----:B------:R-:W-:Y:S01]  /*16f40*/  LOP3.LUT R41, R56, 0xffff, RZ, 0xc0, !PT ;  /* 0x0000ffff38297812 */ /* 0x000fe200078ec0ff */
[----:B------:R-:W3:Y:S01]  /*16f50*/  MUFU.EX2 R113, R113 ;  /* 0x0000007100717308 */ /* 0x000ee20000000800 */
[----:B------:R-:W-:Y:S02]  /*16f60*/  LOP3.LUT R51, R51, R40, RZ, 0xc0, !PT ;  /* 0x0000002833337212 */ /* 0x000fe400078ec0ff */
[----:B------:R-:W-:Y:S02]  /*16f70*/  F2FP.PACK_AB R40, R159, R160 ;  /* 0x000000a09f28723e */ /* 0x000fe400000000ff */
[----:B------:R-:W-:Y:S02]  /*16f80*/  SHF.R.U32.HI R41, RZ, 0x8, R41 ;  /* 0x00000008ff297819 */ /* 0x000fe40000011629 */
[----:B------:R-:W-:Y:S02]  /*16f90*/  LOP3.LUT R49, R49, R40, RZ, 0xc0, !PT ;  /* 0x0000002831317212 */ /* 0x000fe400078ec0ff */
[----:B------:R-:W-:Y:S01]  /*16fa0*/  F2FP.PACK_AB R40, R158, R144 ;  /* 0x000000909e28723e */ /* 0x000fe200000000ff */
[----:B------:R-:W-:Y:S01]  /*16fb0*/  MUFU.EX2 R106, R106 ;  /* 0x0000006a006a7308 */ /* 0x000fe20000000800 */
[----:B----4-:R-:W-:Y:S01]  /*16fc0*/  PRMT R72, R52, 0x5410, R41 ;  /* 0x0000541034487816 */ /* 0x010fe20000000029 */
[--C-:B------:R-:W-:Y:S01]  /*16fd0*/  HSET2.LE.AND R52, R68, R220.reuse, PT ;  /* 0x000000dc44347233 */ /* 0x100fe20003803000 */
[----:B------:R-:W-:Y:S01]  /*16fe0*/  LOP3.LUT R54, R54, R40, RZ, 0xc0, !PT ;  /* 0x0000002836367212 */ /* 0x000fe200078ec0ff */
[-C--:B--2---:R-:W-:Y:S01]  /*16ff0*/  HMMA.16816.F32 R4, R48, R44.reuse, R4 ;  /* 0x0000002c3004723c */ /* 0x084fe20000001804 */
[----:B------:R-:W-:Y:S02]  /*17000*/  F2FP.PACK_AB R40, R82, R83 ;  /* 0x000000535228723e */ /* 0x000fe400000000ff */
[----:B------:R-:W-:Y:S02]  /*17010*/  F2FP.PACK_AB R41, R78, R79 ;  /* 0x0000004f4e29723e */ /* 0x000fe400000000ff */
[----:B------:R-:W-:Y:S01]  /*17020*/  LOP3.LUT R52, R52, R40, RZ, 0xc0, !PT ;  /* 0x0000002834347212 */ /* 0x000fe200078ec0ff */
[----:B------:R-:W-:Y:S01]  /*17030*/  MUFU.EX2 R107, R107 ;  /* 0x0000006b006b7308 */ /* 0x000fe20000000800 */
[----:B------:R-:W-:Y:S02]  /*17040*/  LOP3.LUT R53, R53, R41, RZ, 0xc0, !PT ;  /* 0x0000002935357212 */ /* 0x000fe400078ec0ff */
[----:B------:R-:W-:Y:S03]  /*17050*/  SHF.R.U32.HI R40, RZ, 0x10, R140 ;  /* 0x00000010ff287819 */ /* 0x000fe6000001168c */
[--C-:B------:R-:W-:Y:S02]  /*17060*/  SHF.R.U32.HI R42, RZ, 0x10, R56.reuse ;  /* 0x00000010ff2a7819 */ /* 0x100fe40000011638 */
[C---:B------:R-:W-:Y:S01]  /*17070*/  HMMA.16816.F32 R8, R52.reuse, R44, R8 ;  /* 0x0000002c3408723c */ /* 0x040fe20000001808 */
[----:B------:R-:W-:Y:S01]  /*17080*/  LOP3.LUT R40, R40, 0xff, RZ, 0xc0, !PT ;  /* 0x000000ff28287812 */ /* 0x000fe200078ec0ff */
[----:B------:R-:W-:Y:S01]  /*17090*/  MUFU.EX2 R108, R108 ;  /* 0x0000006c006c7308 */ /* 0x000fe20000000800 */
[----:B------:R-:W-:Y:S02]  /*170a0*/  LOP3.LUT R41, R140, 0xffff, RZ, 0xc0, !PT ;  /* 0x0000ffff8c297812 */ /* 0x000fe400078ec0ff */
[----:B------:R-:W-:Y:S02]  /*170b0*/  PRMT R60, R40, 0x5410, R43 ;  /* 0x00005410283c7816 */ /* 0x000fe4000000002b */
[--C-:B------:R-:W-:Y:S01]  /*170c0*/  SHF.R.U32.HI R40, RZ, 0x10, R63.reuse ;  /* 0x00000010ff287819 */ /* 0x100fe2000001163f */
[-C--:B------:R-:W-:Y:S01]  /*170d0*/  HMMA.16816.F32 R12, R52, R46.reuse, R12 ;  /* 0x0000002e340c723c */ /* 0x080fe2000000180c */
[----:B------:R-:W-:Y:S03]  /*170e0*/  LOP3.LUT R44, R42, 0xff, RZ, 0xc0, !PT ;  /* 0x000000ff2a2c7812 */ /* 0x000fe600078ec0ff */
[----:B------:R-:W-:Y:S01]  /*170f0*/  SHF.R.U32.HI R45, RZ, 0x18, R63 ;  /* 0x00000018ff2d7819 */ /* 0x000fe2000001163f */
[----:B------:R-:W2:Y:S01]  /*17100*/  MUFU.EX2 R109, R109 ;  /* 0x0000006d006d7308 */ /* 0x000ea20000000800 */
[----:B------:R-:W-:Y:S02]  /*17110*/  LOP3.LUT R57, R140, 0xff, RZ, 0xc0, !PT ;  /* 0x000000ff8c397812 */ /* 0x000fe400078ec0ff */
[----:B------:R-:W-:Y:S01]  /*17120*/  SHF.R.U32.HI R59, RZ, 0x18, R56 ;  /* 0x00000018ff3b7819 */ /* 0x000fe20000011638 */
[C---:B------:R-:W-:Y:S03]  /*17130*/  HMMA.16816.F32 R16, R48.reuse, R46, R16 ;  /* 0x0000002e3010723c */ /* 0x040fe60000001810 */
[----:B------:R-:W-:Y:S02]  /*17140*/  LOP3.LUT R40, R40, 0xff, RZ, 0xc0, !PT ;  /* 0x000000ff28287812 */ /* 0x000fe400078ec0ff */
[----:B------:R-:W-:Y:S01]  /*17150*/  SHF.R.U32.HI R41, RZ, 0x8, R41 ;  /* 0x00000008ff297819 */ /* 0x000fe20000011629 */
[----:B------:R-:W-:Y:S01]  /*17160*/  MUFU.EX2 R116, R116 ;  /* 0x0000007400747308 */ /* 0x000fe20000000800 */
[----:B------:R-:W-:Y:S01]  /*17170*/  PRMT R65, R44, 0x5410, R59 ;  /* 0x000054102c417816 */ /* 0x000fe2000000003b */
[-C--:B------:R-:W-:Y:S01]  /*17180*/  HMMA.16816.F32 R20, R48, R36.reuse, R20 ;  /* 0x000000243014723c */ /* 0x080fe20000001814 */
[----:B------:R-:W-:Y:S03]  /*17190*/  PRMT R61, R57, 0x5410, R41 ;  /* 0x00005410393d7816 */ /* 0x000fe60000000029 */
[----:B------:R-:W-:Y:S02]  /*171a0*/  PRMT R57, R40, 0x5410, R45 ;  /* 0x0000541028397816 */ /* 0x000fe4000000002d */
[----:B------:R-:W4:Y:S01]  /*171b0*/  LDSM.16.MT88.4 R44, [R205+0x5400] ;  /* 0x00540000cd2c783b */ /* 0x000f220000004200 */
[--C-:B------:R-:W-:Y:S01]  /*171c0*/  HSET2.LE.AND R40, R61, R220.reuse, PT ;  /* 0x000000dc3d287233 */ /* 0x100fe20003803000 */
[C---:B------:R-:W-:Y:S01]  /*171d0*/  HMMA.16816.F32 R24, R52.reuse, R36, R24 ;  /* 0x000000243418723c */ /* 0x040fe20000001818 */
[C---:B------:R-:W-:Y:S01]  /*171e0*/  LOP3.LUT R41, R63.reuse, 0xffff, RZ, 0xc0, !PT ;  /* 0x0000ffff3f297812 */ /* 0x040fe200078ec0ff */
[----:B------:R-:W-:Y:S02]  /*171f0*/  MUFU.EX2 R134, R134 ;  /* 0x0000008600867308 */ /* 0x000fe40000000800 */
[----:B------:R-:W-:Y:S02]  /*17200*/  LOP3.LUT R56, R63, 0xff, RZ, 0xc0, !PT ;  /* 0x000000ff3f387812 */ /* 0x000fe400078ec0ff */
[----:B------:R-:W-:Y:S02]  /*17210*/  SHF.R.U32.HI R41, RZ, 0x8, R41 ;  /* 0x00000008ff297819 */ /* 0x000fe40000011629 */
[-C--:B------:R-:W-:Y:S01]  /*17220*/  HMMA.16816.F32 R28, R52, R38.reuse, R28 ;  /* 0x00000026341c723c */ /* 0x080fe2000000181c */
[----:B------:R-:W-:Y:S03]  /*17230*/  F2FP.PACK_AB R36, R99, R98 ;  /* 0x000000626324723e */ /* 0x000fe600000000ff */
[----:B------:R-:W-:Y:S01]  /*17240*/  F2FP.PACK_AB R37, R85, R84 ;  /* 0x000000545525723e */ /* 0x000fe200000000ff */
[----:B------:R-:W-:Y:S01]  /*17250*/  MUFU.EX2 R133, R133 ;  /* 0x0000008500857308 */ /* 0x000fe20000000800 */
[----:B------:R-:W-:Y:S01]  /*17260*/  PRMT R59, R56, 0x5410, R41 ;  /* 0x00005410383b7816 */ /* 0x000fe20000000029 */
[--C-:B------:R-:W-:Y:S01]  /*17270*/  HSET2.LE.AND R55, R64, R220.reuse, PT ;  /* 0x000000dc40377233 */ /* 0x100fe20003803000 */
[----:B------:R-:W-:Y:S01]  /*17280*/  HMMA.16816.F32 R32, R48, R38, R32 ;  /* 0x000000263020723c */ /* 0x000fe20000001820 */
[----:B------:R-:W-:Y:S03]  /*17290*/  LOP3.LUT R40, R40, R37, RZ, 0xc0, !PT ;  /* 0x0000002528287212 */ /* 0x000fe600078ec0ff */
[----:B------:R-:W-:Y:S01]  /*172a0*/  F2FP.PACK_AB R37, R89, R88 ;  /* 0x000000585925723e */ /* 0x000fe200000000ff */
[--C-:B------:R-:W-:Y:S01]  /*172b0*/  HSET2.LE.AND R52, R59, R220.reuse, PT ;  /* 0x000000dc3b347233 */ /* 0x100fe20003803000 */
[----:B------:R-:W-:Y:S01]  /*172c0*/  F2FP.PACK_AB R56, R87, R86 ;  /* 0x000000565738723e */ /* 0x000fe200000000ff */
[--C-:B------:R-:W-:Y:S01]  /*172d0*/  HSET2.LE.AND R41, R60, R220.reuse, PT ;  /* 0x000000dc3c297233 */ /* 0x100fe20003803000 */
[----:B------:R-:W-:Y:S01]  /*172e0*/  LOP3.LUT R42, R62, 0xff, RZ, 0xc0, !PT ;  /* 0x000000ff3e2a7812 */ /* 0x000fe200078ec0ff */
[--C-:B------:R-:W-:Y:S01]  /*172f0*/  HSET2.LE.AND R54, R69, R220.reuse, PT ;  /* 0x000000dc45367233 */ /* 0x100fe20003803000 */
[----:B------:R-:W-:Y:S02]  /*17300*/  MUFU.EX2 R122, R122 ;  /* 0x0000007a007a7308 */ /* 0x000fe40000000800 */
[----:B------:R-:W-:Y:S01]  /*17310*/  LOP3.LUT R52, R52, R37, RZ, 0xc0, !PT ;  /* 0x0000002534347212 */ /* 0x000fe200078ec0ff */
[--C-:B------:R-:W-:Y:S01]  /*17320*/  HSET2.LE.AND R53, R57, R220.reuse, PT ;  /* 0x000000dc39357233 */ /* 0x100fe20003803000 */
[----:B------:R-:W-:Y:S02]  /*17330*/  LOP3.LUT R41, R41, R56, RZ, 0xc0, !PT ;  /* 0x0000003829297212 */ /* 0x000fe400078ec0ff */
[----:B------:R-:W-:Y:S02]  /*17340*/  F2FP.PACK_AB R56, R91, R90 ;  /* 0x0000005a5b38723e */ /* 0x000fe400000000ff */
[----:B------:R-:W-:Y:S02]  /*17350*/  SHF.R.U32.HI R50, RZ, 0x18, R58 ;  /* 0x00000018ff327819 */ /* 0x000fe4000001163a */
[----:B------:R-:W-:Y:S01]  /*17360*/  LOP3.LUT R53, R53, R56, RZ, 0xc0, !PT ;  /* 0x0000003835357212 */ /* 0x000fe200078ec0ff */
[----:B------:R-:W-:Y:S01]  /*17370*/  MUFU.EX2 R120, R120 ;  /* 0x0000007800787308 */ /* 0x000fe20000000800 */
[----:B------:R-:W-:Y:S02]  /*17380*/  SHF.R.U32.HI R56, RZ, 0x18, R62 ;  /* 0x00000018ff387819 */ /* 0x000fe4000001163e */
[----:B------:R-:W-:Y:S02]  /*17390*/  LOP3.LUT R51, R58, 0xff, RZ, 0xc0, !PT ;  /* 0x000000ff3a337812 */ /* 0x000fe400078ec0ff */
[----:B------:R-:W-:Y:S02]  /*173a0*/  LOP3.LUT R43, R62, 0xffff, RZ, 0xc0, !PT ;  /* 0x0000ffff3e2b7812 */ /* 0x000fe400078ec0ff */
[----:B------:R-:W-:Y:S02]  /*173b0*/  SHF.R.U32.HI R48, RZ, 0x10, R58 ;  /* 0x00000010ff307819 */ /* 0x000fe4000001163a */
[----:B------:R-:W-:Y:S01]  /*173c0*/  SHF.R.U32.HI R43, RZ, 0x8, R43 ;  /* 0x00000008ff2b7819 */ /* 0x000fe2000001162b */
[----:B------:R-:W-:Y:S01]  /*173d0*/  MUFU.EX2 R121, R121 ;  /* 0x0000007900797308 */ /* 0x000fe20000000800 */
[----:B------:R-:W-:Y:S02]  /*173e0*/  LOP3.LUT R48, R48, 0xff, RZ, 0xc0, !PT ;  /* 0x000000ff30307812 */ /* 0x000fe400078ec0ff */
[----:B------:R-:W-:Y:S01]  /*173f0*/  PRMT R168, R42, 0x5410, R43 ;  /* 0x000054102aa87816 */ /* 0x000fe2000000002b */
[--C-:B------:R-:W-:Y:S01]  /*17400*/  HSET2.LE.AND R43, R147, R220.reuse, PT ;  /* 0x000000dc932b7233 */ /* 0x100fe20003803000 */
[----:B------:R-:W-:Y:S01]  /*17410*/  PRMT R64, R48, 0x5410, R50 ;  /* 0x0000541030407816 */ /* 0x000fe20000000032 */
[--C-:B------:R-:W-:Y:S01]  /*17420*/  HSET2.LE.AND R42, R149, R220.reuse, PT ;  /* 0x000000dc952a7233 */ /* 0x100fe20003803000 */
[----:B------:R-:W-:Y:S01]  /*17430*/  SHF.R.U32.HI R49, RZ, 0x10, R62 ;  /* 0x00000010ff317819 */ /* 0x000fe2000001163e */
[--C-:B------:R-:W-:Y:S01]  /*17440*/  HSET2.LE.AND R50, R77, R220.reuse, PT ;  /* 0x000000dc4d327233 */ /* 0x100fe20003803000 */
[----:B------:R-:W-:Y:S01]  /*17450*/  LOP3.LUT R43, R43, R36, RZ, 0xc0, !PT ;  /* 0x000000242b2b7212 */ /* 0x000fe200078ec0ff */
[----:B------:R-:W1:Y:S01]  /*17460*/  MUFU.EX2 R118, R118 ;  /* 0x0000007600767308 */ /* 0x000e620000000800 */
[----:B------:R-:W-:Y:S01]  /*17470*/  F2FP.PACK_AB R36, R95, R94 ;  /* 0x0000005e5f24723e */ /* 0x000fe200000000ff */
[--C-:B------:R-:W-:Y:S01]  /*17480*/  HSET2.LE.AND R168, R168, R220.reuse, PT ;  /* 0x000000dca8a87233 */ /* 0x100fe20003803000 */
[----:B------:R-:W-:Y:S02]  /*17490*/  LOP3.LUT R49, R49, 0xff, RZ, 0xc0, !PT ;  /* 0x000000ff31317812 */ /* 0x000fe400078ec0ff */
[----:B------:R-:W-:Y:S02]  /*174a0*/  LOP3.LUT R55, R55, R36, RZ, 0xc0, !PT ;  /* 0x0000002437377212 */ /* 0x000fe400078ec0ff */
[----:B------:R-:W1:Y:S01]  /*174b0*/  LDSM.16.MT88.4 R36, [R206+0x5400] ;  /* 0x00540000ce24783b */ /* 0x000e620000004200 */
[----:B-----5:R-:W-:Y:S02]  /*174c0*/  FFMA.FTZ R132, R132, R180, R249 ;  /* 0x000000b484847223 */ /* 0x020fe400000100f9 */
[----:B------:R-:W-:Y:S02]  /*174d0*/  IMAD.MOV.U32 R180, RZ, RZ, R164 ;  /* 0x000000ffffb47224 */ /* 0x000fe400078e00a4 */
[----:B------:R-:W-:Y:S02]  /*174e0*/  FADD.FTZ R57, R148, R132 ;  /* 0x0000008494397221 */ /* 0x000fe40000010000 */
[----:B------:R-:W-:Y:S01]  /*174f0*/  FFMA.FTZ R63, R2, R181, R247 ;  /* 0x000000b5023f7223 */ /* 0x000fe200000100f7 */
[----:B------:R-:W-:Y:S01]  /*17500*/  F2FP.PACK_AB R2, R97, R96 ;  /* 0x000000606102723e */ /* 0x000fe200000000ff */
[----:B------:R-:W-:Y:S01]  /*17510*/  IMAD.MOV.U32 R181, RZ, RZ, R169 ;  /* 0x000000ffffb57224 */ /* 0x000fe200078e00a9 */
[----:B------:R-:W-:Y:S01]  /*17520*/  PRMT R169, R49, 0x5410, R56 ;  /* 0x0000541031a97816 */ /* 0x000fe20000000038 */
[----:B------:R-:W-:Y:S01]  /*17530*/  FADD.FTZ R57, R141, R57 ;  /* 0x000000398d397221 */ /* 0x000fe20000010000 */
[----:B------:R-:W-:Y:S01]  /*17540*/  LOP3.LUT R42, R42, R2, RZ, 0xc0, !PT ;  /* 0x000000022a2a7212 */ /* 0x000fe200078ec0ff */
[----:B------:R-:W-:Y:S01]  /*17550*/  FFMA.FTZ R139, R139, R117, R250 ;  /* 0x000000758b8b7223 */ /* 0x000fe200000100fa */
[--C-:B------:R-:W-:Y:S01]  /*17560*/  HSET2.LE.AND R56, R66, R220.reuse, PT ;  /* 0x000000dc42387233 */ /* 0x100fe20003803000 */
[----:B------:R-:W-:Y:S01]  /*17570*/  FADD.FTZ R57, R154, R57 ;  /* 0x000000399a397221 */ /* 0x000fe20000010000 */
[----:B------:R-:W-:Y:S01]  /*17580*/  F2FP.PACK_AB R2, R93, R92 ;  /* 0x0000005c5d02723e */ /* 0x000fe200000000ff */
[----:B------:R-:W-:Y:S01]  /*17590*/  IMAD.MOV.U32 R132, RZ, RZ, R138 ;  /* 0x000000ffff847224 */ /* 0x000fe200078e008a */
[--C-:B------:R-:W-:Y:S01]  /*175a0*/  HSET2.LE.AND R49, R74, R220.reuse, PT ;  /* 0x000000dc4a317233 */ /* 0x100fe20003803000 */
[----:B------:R-:W-:Y:S01]  /*175b0*/  FADD.FTZ R62, R248, R57 ;  /* 0x00000039f83e7221 */ /* 0x000fe20000010000 */
[----:B------:R-:W-:Y:S01]  /*175c0*/  LOP3.LUT R54, R54, R2, RZ, 0xc0, !PT ;  /* 0x0000000236367212 */ /* 0x000fe200078ec0ff */
[-C--:B----4-:R-:W-:Y:S01]  /*175d0*/  HMMA.16816.F32 R4, R40, R44.reuse, R4 ;  /* 0x0000002c2804723c */ /* 0x090fe20000001804 */
[--C-:B------:R-:W-:Y:S01]  /*175e0*/  HSET2.LE.AND R57, R73, R220.reuse, PT ;  /* 0x000000dc49397233 */ /* 0x100fe20003803000 */
[----:B------:R-:W-:Y:S01]  /*175f0*/  LOP3.LUT R2, R58, 0xffff, RZ, 0xc0, !PT ;  /* 0x0000ffff3a027812 */ /* 0x000fe200078ec0ff */
[----:B------:R-:W-:Y:S01]  /*17600*/  FADD.FTZ R58, R181, R139 ;  /* 0x0000008bb53a7221 */ /* 0x000fe20000010000 */
[--C-:B------:R-:W-:Y:S02]  /*17610*/  HSET2.LE.AND R169, R169, R220.reuse, PT ;  /* 0x000000dca9a97233 */ /* 0x100fe40003803000 */
[----:B------:R-:W-:Y:S01]  /*17620*/  SHF.R.U32.HI R2, RZ, 0x8, R2 ;  /* 0x00000008ff027819 */ /* 0x000fe20000011602 */
[----:B------:R-:W-:Y:S01]  /*17630*/  FADD.FTZ R58, R179, R58 ;  /* 0x0000003ab33a7221 */ /* 0x000fe20000010000 */
[C---:B------:R-:W-:Y:S04]  /*17640*/  HMMA.16816.F32 R8, R52.reuse, R44, R8 ;  /* 0x0000002c3408723c */ /* 0x040fe80000001808 */
[----:B------:R-:W-:Y:S01]  /*17650*/  FADD.FTZ R58, R145, R58 ;  /* 0x0000003a913a7221 */ /* 0x000fe20000010000 */
[----:B------:R-:W-:Y:S01]  /*17660*/  PRMT R164, R51, 0x5410, R2 ;  /* 0x0000541033a47816 */ /* 0x000fe20000000002 */
[--C-:B------:R-:W-:Y:S01]  /*17670*/  HSET2.LE.AND R51, R76, R220.reuse, PT ;  /* 0x000000dc4c337233 */ /* 0x100fe20003803000 */
[----:B------:R-:W-:Y:S01]  /*17680*/  FADD.FTZ R45, R146, R63 ;  /* 0x0000003f922d7221 */ /* 0x000fe20000010000 */
[-C--:B------:R-:W-:Y:S01]  /*17690*/  HMMA.16816.F32 R12, R52, R46.reuse, R12 ;  /* 0x0000002e340c723c */ /* 0x080fe2000000180c */
[----:B------:R-:W-:Y:S03]  /*176a0*/  FFMA.FTZ R48, R0, R67, R180 ;  /* 0x0000004300307223 */ /* 0x000fe600000100b4 */
[----:B------:R-:W-:Y:S01]  /*176b0*/  FADD.FTZ R45, R142, R45 ;  /* 0x0000002d8e2d7221 */ /* 0x000fe20000010000 */
[----:B-1----:R-:W-:Y:S01]  /*176c0*/  F2FP.PACK_AB R2, R115, R114 ;  /* 0x000000727302723e */ /* 0x002fe200000000ff */
[----:B------:R-:W-:Y:S01]  /*176d0*/  FADD.FTZ R44, R178, R48 ;  /* 0x00000030b22c7221 */ /* 0x000fe20000010000 */
[----:B---3--:R-:W-:Y:S01]  /*176e0*/  F2FP.PACK_AB R0, R113, R112 ;  /* 0x000000707100723e */ /* 0x008fe200000000ff */
[----:B------:R-:W-:Y:S01]  /*176f0*/  FADD.FTZ R63, R252, R58 ;  /* 0x0000003afc3f7221 */ /* 0x000fe20000010000 */
[C---:B------:R-:W-:Y:S03]  /*17700*/  HMMA.16816.F32 R16, R40.reuse, R46, R16 ;  /* 0x0000002e2810723c */ /* 0x040fe60000001810 */
[----:B------:R-:W-:Y:S01]  /*17710*/  FADD.FTZ R59, R143, R44 ;  /* 0x0000002c8f3b7221 */ /* 0x000fe20000010000 */
[----:B------:R-:W-:Y:S01]  /*17720*/  F2FP.PACK_AB R44, R105, R104 ;  /* 0x00000068692c723e */ /* 0x000fe200000000ff */
[--C-:B------:R-:W-:Y:S01]  /*17730*/  HSET2.LE.AND R48, R75, R220.reuse, PT ;  /* 0x000000dc4b307233 */ /* 0x100fe20003803000 */
[----:B------:R-:W-:Y:S01]  /*17740*/  LOP3.LUT R51, R51, R2, RZ, 0xc0, !PT ;  /* 0x0000000233337212 */ /* 0x000fe200078ec0ff */
[--C-:B------:R-:W-:Y:S01]  /*17750*/  HSET2.LE.AND R58, R71, R220.reuse, PT ;  /* 0x000000dc473a7233 */ /* 0x100fe20003803000 */
[----:B------:R-:W-:Y:S01]  /*17760*/  LOP3.LUT R56, R56, R44, RZ, 0xc0, !PT ;  /* 0x0000002c38387212 */ /* 0x000fe200078ec0ff */
[-C--:B------:R-:W-:Y:S03]  /*17770*/  HMMA.16816.F32 R20, R40, R36.reuse, R20 ;  /* 0x000000242814723c */ /* 0x080fe60000001814 */
[----:B------:R-:W-:Y:S01]  /*17780*/  F2FP.PACK_AB R2, R103, R102 ;  /* 0x000000666702723e */ /* 0x000fe200000000ff */
[--C-:B------:R-:W-:Y:S01]  /*17790*/  HSET2.LE.AND R164, R164, R220.reuse, PT ;  /* 0x000000dca4a47233 */ /* 0x100fe20003803000 */
[----:B------:R-:W-:Y:S02]  /*177a0*/  LOP3.LUT R50, R50, R0, RZ, 0xc0, !PT ;  /* 0x0000000032327212 */ /* 0x000fe400078ec0ff */
[----:B------:R-:W-:Y:S01]  /*177b0*/  LOP3.LUT R49, R49, R2, RZ, 0xc0, !PT ;  /* 0x0000000231317212 */ /* 0x000fe200078ec0ff */
[----:B------:R-:W-:Y:S01]  /*177c0*/  FADD.FTZ R2, R155, R45 ;  /* 0x0000002d9b027221 */ /* 0x000fe20000010000 */
[C---:B------:R-:W-:Y:S01]  /*177d0*/  HMMA.16816.F32 R24, R52.reuse, R36, R24 ;  /* 0x000000243418723c */ /* 0x040fe20000001818 */
[----:B------:R-:W1:Y:S02]  /*177e0*/  LDSM.16.MT88.4 R44, [R205+0x5800] ;  /* 0x00580000cd2c783b */ /* 0x000e640000004200 */
[----:B------:R-:W-:Y:S01]  /*177f0*/  FADD.FTZ R61, R241, R2 ;  /* 0x00000002f13d7221 */ /* 0x000fe20000010000 */
[----:B------:R-:W-:Y:S02]  /*17800*/  F2FP.PACK_AB R0, R101, R100 ;  /* 0x000000646500723e */ /* 0x000fe400000000ff */
[----:B--2---:R-:W-:Y:S02]  /*17810*/  F2FP.PACK_AB R2, R109, R108 ;  /* 0x0000006c6d02723e */ /* 0x004fe400000000ff */
[-C--:B------:R-:W-:Y:S01]  /*17820*/  HMMA.16816.F32 R28, R52, R38.reuse, R28 ;  /* 0x00000026341c723c */ /* 0x080fe2000000181c */
[----:B------:R-:W-:Y:S03]  /*17830*/  F2FP.PACK_AB R36, R111, R110 ;  /* 0x0000006e6f24723e */ /* 0x000fe600000000ff */
[----:B------:R-:W-:Y:S02]  /*17840*/  F2FP.PACK_AB R37, R129, R128 ;  /* 0x000000808125723e */ /* 0x000fe400000000ff */
[----:B------:R-:W-:Y:S01]  /*17850*/  LOP3.LUT R48, R48, R0, RZ, 0xc0, !PT ;  /* 0x0000000030307212 */ /* 0x000fe200078ec0ff */
[----:B------:R-:W-:Y:S01]  /*17860*/  FADD.FTZ R0, R153, R59 ;  /* 0x0000003b99007221 */ /* 0x000fe20000010000 */
[----:B------:R-:W-:Y:S01]  /*17870*/  LOP3.LUT R170, R170, R37, RZ, 0xc0, !PT ;  /* 0x00000025aaaa7212 */ /* 0x000fe200078ec0ff */
[----:B------:R-:W-:Y:S01]  /*17880*/  FADD.FTZ R53, R245, R61 ;  /* 0x0000003df5357221 */ /* 0x000fe20000010000 */
[----:B------:R-:W-:Y:S01]  /*17890*/  LDSM.16.MT88.4 R152, [R205+0x5c00] ;  /* 0x005c0000cd98783b */ /* 0x000fe20000004200 */
[----:B------:R-:W-:Y:S01]  /*178a0*/  HMMA.16816.F32 R32, R40, R38, R32 ;  /* 0x000000262820723c */ /* 0x000fe20000001820 */
[----:B------:R-:W-:Y:S01]  /*178b0*/  FADD.FTZ R60, R235, R0 ;  /* 0x00000000eb3c7221 */ /* 0x000fe20000010000 */
[--C-:B------:R-:W-:Y:S01]  /*178c0*/  HSET2.LE.AND R59, R70, R220.reuse, PT ;  /* 0x000000dc463b7233 */ /* 0x100fe20003803000 */
[----:B------:R-:W-:Y:S01]  /*178d0*/  LOP3.LUT R58, R58, R2, RZ, 0xc0, !PT ;  /* 0x000000023a3a7212 */ /* 0x000fe200078ec0ff */
[----:B------:R-:W-:Y:S01]  /*178e0*/  FADD.FTZ R2, R192, R63 ;  /* 0x0000003fc0027221 */ /* 0x000fe20000010000 */
[----:B------:R-:W-:Y:S01]  /*178f0*/  F2FP.PACK_AB R0, R107, R106 ;  /* 0x0000006a6b00723e */ /* 0x000fe200000000ff */
[----:B------:R-:W-:Y:S01]  /*17900*/  FADD.FTZ R52, R240, R60 ;  /* 0x0000003cf0347221 */ /* 0x000fe20000010000 */
[----:B------:R-:W-:Y:S01]  /*17910*/  LOP3.LUT R59, R59, R36, RZ, 0xc0, !PT ;  /* 0x000000243b3b7212 */ /* 0x000fe200078ec0ff */
[----:B------:R-:W-:Y:S01]  /*17920*/  FADD.FTZ R55, R198, R2 ;  /* 0x00000002c6377221 */ /* 0x000fe20000010000 */
[----:B------:R-:W2:Y:S03]  /*17930*/  LDSM.16.MT88.4 R36, [R206+0x5800] ;  /* 0x00580000ce24783b */ /* 0x000ea60000004200 */
[----:B------:R-:W-:Y:S01]  /*17940*/  FADD.FTZ R41, R166, R55 ;  /* 0x00000037a6297221 */ /* 0x000fe20000010000 */
[----:B------:R-:W-:Y:S01]  /*17950*/  LOP3.LUT R57, R57, R0, RZ, 0xc0, !PT ;  /* 0x0000000039397212 */ /* 0x000fe200078ec0ff */
[----:B------:R-:W-:Y:S01]  /*17960*/  FADD.FTZ R0, R251, R62 ;  /* 0x0000003efb007221 */ /* 0x000fe20000010000 */
[----:B------:R-:W-:Y:S01]  /*17970*/  F2FP.PACK_AB R40, R133, R118 ;  /* 0x000000768528723e */ /* 0x000fe200000000ff */
[----:B------:R-:W-:Y:S01]  /*17980*/  FADD.FTZ R42, R230, R41 ;  /* 0x00000029e62a7221 */ /* 0x000fe20000010000 */
[--C-:B------:R-:W-:Y:S01]  /*17990*/  HSET2.LE.AND R41, R65, R220.reuse, PT ;  /* 0x000000dc41297233 */ /* 0x100fe20003803000 */
[----:B------:R-:W-:Y:S01]  /*179a0*/  FADD.FTZ R54, R167, R0 ;  /* 0x00000000a7367221 */ /* 0x000fe20000010000 */
[----:B------:R-:W-:Y:S02]  /*179b0*/  LOP3.LUT R169, R169, R40, RZ, 0xc0, !PT ;  /* 0x00000028a9a97212 */ /* 0x000fe400078ec0ff */
[----:B------:R-:W-:Y:S01]  /*179c0*/  F2FP.PACK_AB R2, R134, R116 ;  /* 0x000000748602723e */ /* 0x000fe200000000ff */
[----:B------:R-:W-:Y:S01]  /*179d0*/  FADD.FTZ R40, R165, R54 ;  /* 0x00000036a5287221 */ /* 0x000fe20000010000 */
[----:B------:R-:W-:Y:S01]  /*179e0*/  F2FP.PACK_AB R165, R123, R122 ;  /* 0x0000007a7ba5723e */ /* 0x000fe200000000ff */
[-C--:B-1----:R-:W-:Y:S01]  /*179f0*/  HMMA.16816.F32 R4, R48, R44.reuse, R4 ;  /* 0x0000002c3004723c */ /* 0x082fe20000001804 */
[----:B------:R-:W-:Y:S01]  /*17a00*/  LOP3.LUT R168, R168, R2, RZ, 0xc0, !PT ;  /* 0x00000002a8a87212 */ /* 0x000fe200078ec0ff */
[----:B------:R-:W-:Y:S01]  /*17a10*/  FADD.FTZ R2, R244, R53 ;  /* 0x00000035f4027221 */ /* 0x000fe20000010000 */
[----:B------:R-:W-:Y:S01]  /*17a20*/  F2FP.PACK_AB R166, R135, R124 ;  /* 0x0000007c87a6723e */ /* 0x000fe200000000ff */
[----:B------:R-:W-:Y:S01]  /*17a30*/  FADD.FTZ R43, R221, R40 ;  /* 0x00000028dd2b7221 */ /* 0x000fe20000010000 */
[--C-:B------:R-:W-:Y:S01]  /*17a40*/  HSET2.LE.AND R40, R72, R220.reuse, PT ;  /* 0x000000dc48287233 */ /* 0x100fe20003803000 */
[----:B------:R-:W-:Y:S01]  /*17a50*/  FADD.FTZ R53, R243, R2 ;  /* 0x00000002f3357221 */ /* 0x000fe20000010000 */
[----:B------:R-:W-:Y:S01]  /*17a60*/  HSET2.LE.AND R2, R64, R220, PT ;  /* 0x000000dc40027233 */ /* 0x000fe20003803000 */
[----:B------:R-:W-:Y:S01]  /*17a70*/  FADD.FTZ R43, R233, R43 ;  /* 0x0000002be92b7221 */ /* 0x000fe20000010000 */
[C---:B------:R-:W-:Y:S03]  /*17a80*/  HMMA.16816.F32 R8, R56.reuse, R44, R8 ;  /* 0x0000002c3808723c */ /* 0x040fe60000001808 */
[----:B------:R-:W-:Y:S01]  /*17a90*/  LOP3.LUT R165, R2, R165, RZ, 0xc0, !PT ;  /* 0x000000a502a57212 */ /* 0x000fe200078ec0ff */
[----:B------:R-:W-:Y:S01]  /*17aa0*/  FADD.FTZ R2, R201, R53 ;  /* 0x00000035c9027221 */ /* 0x000fe20000010000 */
[----:B------:R-:W-:Y:S01]  /*17ab0*/  LOP3.LUT R166, R40, R166, RZ, 0xc0, !PT ;  /* 0x000000a628a67212 */ /* 0x000fe200078ec0ff */
[----:B------:R-:W-:Y:S01]  /*17ac0*/  FADD.FTZ R40, R234, R42 ;  /* 0x0000002aea287221 */ /* 0x000fe20000010000 */
[----:B------:R-:W-:Y:S01]  /*17ad0*/  F2FP.PACK_AB R167, R176, R126 ;  /* 0x0000007eb0a7723e */ /* 0x000fe200000000ff */
[----:B------:R-:W-:Y:S01]  /*17ae0*/  FADD.FTZ R42, R200, R2 ;  /* 0x00000002c82a7221 */ /* 0x000fe20000010000 */
[-C--:B------:R-:W-:Y:S03]  /*17af0*/  HMMA.16816.F32 R12, R56, R46.reuse, R12 ;  /* 0x0000002e380c723c */ /* 0x080fe6000000180c */
[----:B------:R-:W-:Y:S01]  /*17b00*/  FADD.FTZ R40, R246, R40 ;  /* 0x00000028f6287221 */ /* 0x000fe20000010000 */
[----:B------:R-:W-:Y:S01]  /*17b10*/  LOP3.LUT R167, R41, R167, RZ, 0xc0, !PT ;  /* 0x000000a729a77212 */ /* 0x000fe200078ec0ff */
[----:B------:R-:W-:Y:S01]  /*17b20*/  FADD.FTZ R2, R238, R43 ;  /* 0x0000002bee027221 */ /* 0x000fe20000010000 */
[----:B------:R-:W-:Y:S02]  /*17b30*/  F2FP.PACK_AB R0, R131, R130 ;  /* 0x000000828300723e */ /* 0x000fe400000000ff */
[C---:B------:R-:W-:Y:S01]  /*17b40*/  HMMA.16816.F32 R16, R48.reuse, R46, R16 ;  /* 0x0000002e3010723c */ /* 0x040fe20000001810 */
[----:B------:R-:W-:Y:S03]  /*17b50*/  FADD.FTZ R2, R236, R2 ;  /* 0x00000002ec027221 */ /* 0x000fe60000010000 */
[----:B------:R-:W-:Y:S01]  /*17b60*/  LOP3.LUT R171, R171, R0, RZ, 0xc0, !PT ;  /* 0x00000000abab7212 */ /* 0x000fe200078ec0ff */
[----:B------:R-:W-:Y:S02]  /*17b70*/  FADD.FTZ R0, R239, R52 ;  /* 0x00000034ef007221 */ /* 0x000fe40000010000 */
[----:B------:R-:W-:Y:S01]  /*17b80*/  FADD.FTZ R2, R189, R2 ;  /* 0x00000002bd027221 */ /* 0x000fe20000010000 */
[-C--:B--2---:R-:W-:Y:S01]  /*17b90*/  HMMA.16816.F32 R20, R48, R36.reuse, R20 ;  /* 0x000000243014723c */ /* 0x084fe20000001814 */
[----:B------:R-:W-:Y:S03]  /*17ba0*/  FADD.FTZ R52, R237, R0 ;  /* 0x00000000ed347221 */ /* 0x000fe60000010000 */
[----:B------:R-:W-:Y:S04]  /*17bb0*/  F2FP.PACK_AB R0, R121, R120 ;  /* 0x000000787900723e */ /* 0x000fe800000000ff */
[C---:B------:R-:W-:Y:S01]  /*17bc0*/  HMMA.16816.F32 R24, R56.reuse, R36, R24 ;  /* 0x000000243818723c */ /* 0x040fe20000001818 */
[----:B------:R-:W-:Y:S03]  /*17bd0*/  LOP3.LUT R164, R164, R0, RZ, 0xc0, !PT ;  /* 0x00000000a4a47212 */ /* 0x000fe600078ec0ff */
[----:B------:R-:W-:Y:S04]  /*17be0*/  FADD.FTZ R0, R197, R52 ;  /* 0x00000034c5007221 */ /* 0x000fe80000010000 */
[----:B------:R-:W-:Y:S01]  /*17bf0*/  FADD.FTZ R41, R196, R0 ;  /* 0x00000000c4297221 */ /* 0x000fe20000010000 */
[-C--:B------:R-:W-:Y:S03]  /*17c00*/  HMMA.16816.F32 R28, R56, R38.reuse, R28 ;  /* 0x00000026381c723c */ /* 0x080fe6000000181c */
[----:B------:R-:W-:Y:S02]  /*17c10*/  FADD.FTZ R0, R232, R42 ;  /* 0x0000002ae8007221 */ /* 0x000fe40000010000 */
[----:B------:R-:W-:Y:S02]  /*17c20*/  FADD.FTZ R42, R242, R40 ;  /* 0x00000028f22a7221 */ /* 0x000fe40000010000 */
[----:B------:R-:W-:Y:S01]  /*17c30*/  FADD.FTZ R40, R231, R0 ;  /* 0x00000000e7287221 */ /* 0x000fe20000010000 */
[----:B------:R-:W-:Y:S01]  /*17c40*/  HMMA.16816.F32 R32, R48, R38, R32 ;  /* 0x000000263020723c */ /* 0x000fe20000001820 */
[----:B------:R-:W-:Y:S03]  /*17c50*/  FADD.FTZ R36, R191, R42 ;  /* 0x0000002abf247221 */ /* 0x000fe60000010000 */
[----:B------:R-:W-:Y:S02]  /*17c60*/  FADD.FTZ R37, R182, R40 ;  /* 0x00000028b6257221 */ /* 0x000fe40000010000 */
[----:B------:R-:W-:Y:S02]  /*17c70*/  FADD.FTZ R36, R190, R36 ;  /* 0x00000024be247221 */ /* 0x000fe40000010000 */
[----:B------:R-:W-:Y:S01]  /*17c80*/  FADD.FTZ R40, R188, R2 ;  /* 0x00000002bc287221 */ /* 0x000fe20000010000 */
[-C--:B------:R-:W-:Y:S03]  /*17c90*/  HMMA.16816.F32 R140, R168, R152.reuse, R4 ;  /* 0x00000098a88c723c */ /* 0x080fe60000001804 */
[----:B------:R-:W-:Y:S02]  /*17ca0*/  FADD.FTZ R2, R174, R37 ;  /* 0x00000025ae027221 */ /* 0x000fe40000010000 */
[----:B------:R-:W-:Y:S02]  /*17cb0*/  FADD.FTZ R36, R199, R36 ;  /* 0x00000024c7247221 */ /* 0x000fe40000010000 */
[----:B------:R-:W-:Y:S02]  /*17cc0*/  FADD.FTZ R41, R203, R41 ;  /* 0x00000029cb297221 */ /* 0x000fe40000010000 */
[----:B------:R-:W-:Y:S02]  /*17cd0*/  FADD.FTZ R43, R195, R36 ;  /* 0x00000024c32b7221 */ /* 0x000fe40000010000 */
[----:B------:R-:W1:Y:S01]  /*17ce0*/  LDSM.16.MT88.4 R36, [R206+0x5c00] ;  /* 0x005c0000ce24783b */ /* 0x000e620000004200 */
        /* <DEDUP_REMOVED lines=21> */
[C---:B------:R-:W-:Y:S01]  /*17e40*/  HMMA.16816.F32 R144, R164.reuse, R152, R8 ;  /* 0x00000098a490723c */ /* 0x040fe20000001808 */
[----:B------:R-:W-:Y:S02]  /*17e50*/  FADD.FTZ R0, R157, R5 ;  /* 0x000000059d007221 */ /* 0x000fe40000010000 */
[----:B------:R-:W-:Y:S02]  /*17e60*/  FADD.FTZ R2, R175, R2 ;  /* 0x00000002af027221 */ /* 0x000fe40000010000 */
[----:B------:R-:W-:Y:S02]  /*17e70*/  FADD.FTZ R5, R158, R6 ;  /* 0x000000069e057221 */ /* 0x000fe40000010000 */
[----:B------:R-:W-:Y:S01]  /*17e80*/  FADD.FTZ R4, R84, R4 ;  /* 0x0000000454047221 */ /* 0x000fe20000010000 */
[-C--:B------:R-:W-:Y:S01]  /*17e90*/  HMMA.16816.F32 R148, R164, R154.reuse, R12 ;  /* 0x0000009aa494723c */ /* 0x080fe2000000180c */
[----:B------:R-:W-:Y:S03]  /*17ea0*/  FADD.FTZ R0, R156, R0 ;  /* 0x000000009c007221 */ /* 0x000fe60000010000 */
[----:B------:R-:W-:Y:S02]  /*17eb0*/  FADD.FTZ R6, R86, R2 ;  /* 0x0000000256067221 */ /* 0x000fe40000010000 */
[----:B------:R-:W-:Y:S02]  /*17ec0*/  FADD.FTZ R2, R88, R5 ;  /* 0x0000000558027221 */ /* 0x000fe40000010000 */
[----:B------:R-:W-:Y:S01]  /*17ed0*/  FADD.FTZ R4, R85, R4 ;  /* 0x0000000455047221 */ /* 0x000fe20000010000 */
[C---:B------:R-:W-:Y:S03]  /*17ee0*/  HMMA.16816.F32 R152, R168.reuse, R154, R16 ;  /* 0x0000009aa898723c */ /* 0x040fe60000001810 */
[----:B------:R-:W-:Y:S02]  /*17ef0*/  FADD.FTZ R0, R90, R0 ;  /* 0x000000005a007221 */ /* 0x000fe40000010000 */
[----:B------:R-:W-:Y:S02]  /*17f00*/  FADD.FTZ R5, R87, R6 ;  /* 0x0000000657057221 */ /* 0x000fe40000010000 */
[----:B------:R-:W-:Y:S01]  /*17f10*/  FADD.FTZ R2, R89, R2 ;  /* 0x0000000259027221 */ /* 0x000fe20000010000 */
[-C--:B-1----:R-:W-:Y:S01]  /*17f20*/  HMMA.16816.F32 R156, R168, R36.reuse, R20 ;  /* 0x00000024a89c723c */ /* 0x082fe20000001814 */
        /* <DEDUP_REMOVED lines=13> */
[----:B------:R-:W-:Y:S03]  /*18000*/  HMMA.16816.F32 R168, R168, R38, R32 ;  /* 0x00000026a8a8723c */ /* 0x000fe60000001820 */
[----:B------:R-:W-:Y:S02]  /*18010*/  FADD.FTZ R0, R104, R6 ;  /* 0x0000000668007221 */ /* 0x000fe40000010000 */
[----:B------:R-:W-:Y:S02]  /*18020*/  FADD.FTZ R4, R101, R4 ;  /* 0x0000000465047221 */ /* 0x000fe40000010000 */
[----:B------:R-:W-:Y:S02]  /*18030*/  FADD.FTZ R5, R106, R5 ;  /* 0x000000056a057221 */ /* 0x000fe40000010000 */
[----:B------:R-:W-:Y:S03]  /*18040*/  FADD.FTZ R2, R103, R2 ;  /* 0x0000000267027221 */ /* 0x000fe60000010000 */
        /* <DEDUP_REMOVED lines=23> */
[----:B------:R1:W-:Y:S01]  /*181c0*/  STL [R1+0x18], R6 ;  /* 0x0000180601007387 */ /* 0x0003e20000100800 */
[----:B------:R-:W-:Y:S02]  /*181d0*/  FADD.FTZ R4, R131, R5 ;  /* 0x0000000583047221 */ /* 0x000fe40000010000 */
[----:B------:R-:W-:Y:S02]  /*181e0*/  FADD.FTZ R2, R135, R2 ;  /* 0x0000000287027221 */ /* 0x000fe40000010000 */
[----:B------:R-:W-:Y:S01]  /*181f0*/  FADD.FTZ R0, R176, R0 ;  /* 0x00000000b0007221 */ /* 0x000fe20000010000 */
[----:B------:R1:W-:Y:S01]  /*18200*/  STL [R1+0x20], R4 ;  /* 0x0000200401007387 */ /* 0x0003e20000100800 */
[----:B------:R-:W-:Y:S02]  /*18210*/  IMAD.MOV.U32 R135, RZ, RZ, R3 ;  /* 0x000000ffff877224 */ /* 0x000fe400078e0003 */
[----:B------:R-:W-:Y:S01]  /*18220*/  IMAD.MOV.U32 R133, RZ, RZ, R137 ;  /* 0x000000ffff857224 */ /* 0x000fe200078e0089 */
[----:B------:R1:W-:Y:S01]  /*18230*/  STL [R1+0x1c], R2 ;  /* 0x00001c0201007387 */ /* 0x0003e20000100800 */
[----:B------:R-:W-:Y:S03]  /*18240*/  IMAD.MOV.U32 R134, RZ, RZ, R136 ;  /* 0x000000ffff867224 */ /* 0x000fe600078e0088 */
[----:B------:R1:W-:Y:S02]  /*18250*/  STL [R1+0x24], R0 ;  /* 0x0000240001007387 */ /* 0x0003e40000100800 */
[----:B-1----:R-:W-:-:S05]  /*18260*/  @P1 BRA `(.L_x_193) ;  /* 0xffffa24000001947 */ /* 0x002fca000383ffff */
.L_x_192:
[----:B------:R-:W2:Y:S04]  /*18270*/  LDL.LU R9, [R1+0x18] ;  /* 0x0000180001097983 */ /* 0x000ea80000300800 */
[----:B------:R-:W1:Y:S01]  /*18280*/  S2R R38, SR_TID.X ;  /* 0x0000000000267919 */ /* 0x000e620000002100 */
[----:B------:R-:W3:Y:S01]  /*18290*/  S2UR UR6, SR_CTAID.Y ;  /* 0x00000000000679c3 */ /* 0x000ee20000002600 */
[----:B------:R-:W-:-:S02]  /*182a0*/  UISETP.NE.AND UP0, UPT, UR25, -0x1, UPT ;  /* 0xffffffff1900788c */ /* 0x000fc4000bf05270 */
[----:B------:R-:W4:Y:S01]  /*182b0*/  LDL.LU R8, [R1+0x20] ;  /* 0x0000200001087983 */ /* 0x000f220000300800 */
[----:B------:R-:W-:-:S03]  /*182c0*/  ULDC.64 UR4, c[0x0][0x1e8] ;  /* 0x00007a0000047ab9 */ /* 0x000fc60000000a00 */
[----:B-----5:R-:W4:Y:S04]  /*182d0*/  LDL.LU R7, [R1+0x1c] ;  /* 0x00001c0001077983 */ /* 0x020f280000300800 */
[----:B------:R-:W4:Y:S01]  /*182e0*/  LDL.LU R6, [R1+0x24] ;  /* 0x0000240001067983 */ /* 0x000f220000300800 */
[----:B------:R-:W-:Y:S01]  /*182f0*/  @UP0 UIMAD.WIDE.U32 UR12, UR25, UR4, URZ ;  /* 0x00000004190c02a5 */ /* 0x000fe2000f8e003f */
[----:B------:R-:W3:Y:S01]  /*18300*/  S2UR UR9, SR_CTAID.X ;  /* 0x00000000000979c3 */ /* 0x000ee20000002500 */
[----:B------:R-:W-:Y:S01]  /*18310*/  ULDC.U8 UR10, c[0x0][0x328] ;  /* 0x0000ca00000a7ab9 */ /* 0x000fe20000000000 */
[----:B------:R-:W-:Y:S01]  /*18320*/  BSSY B0, `(.L_x_196) ;  /* 0x00000e5000007945 */ /* 0x000fe20003800000 */
[----:B------:R-:W-:Y:S02]  /*18330*/  @UP0 UIMAD UR7, UR25, UR5, UR13 ;  /* 0x00000005190702a4 */ /* 0x000fe4000f8e020d */
[----:B------:R-:W-:-:S02]  /*18340*/  UISETP.NE.AND UP3, UPT, UR10, URZ, UPT ;  /* 0x0000003f0a00728c */ /* 0x000fc4000bf65270 */
[----:B------:R-:W-:Y:S02]  /*18350*/  ULDC.64 UR4, c[0x0][0x1e0] ;  /* 0x0000780000047ab9 */ /* 0x000fe40000000a00 */
[----:B------:R-:W-:Y:S01]  /*18360*/  ULDC UR8, c[0x0][0x214] ;  /* 0x0000850000087ab9 */ /* 0x000fe20000000800 */
[----:B-1----:R-:W-:Y:S01]  /*18370*/  SHF.R.S32.HI R36, RZ, 0x1f, R38 ;  /* 0x0000001fff247819 */ /* 0x002fe20000011426 */
[----:B---3--:R-:W-:Y:S02]  /*18380*/  @!UP0 USHF.R.S32.HI UR11, URZ, 0x1f, UR6 ;  /* 0x0000001f3f0b8899 */ /* 0x008fe40008011406 */
[----:B------:R-:W-:Y:S02]  /*18390*/  @!UP0 UIMAD.WIDE.U32 UR20, UR6, UR4, URZ ;  /* 0x00000004061482a5 */ /* 0x000fe4000f8e003f */
[----:B------:R-:W-:-:S03]  /*183a0*/  @!UP0 UIMAD UR11, UR11, UR4, URZ ;  /* 0x000000040b0b82a4 */ /* 0x000fc6000f8e023f */
[----:B------:R-:W-:Y:S02]  /*183b0*/  ULDC.U8 UR4, c[0x0][0x329] ;  /* 0x0000ca4000047ab9 */ /* 0x000fe40000000000 */
[----:B------:R-:W-:Y:S02]  /*183c0*/  UISETP.NE.AND UP2, UPT, UR4, URZ, UPT ;  /* 0x0000003f0400728c */ /* 0x000fe4000bf45270 */
[----:B------:R-:W-:Y:S02]  /*183d0*/  UISETP.EQ.AND UP3, UPT, UR4, URZ, UP3 ;  /* 0x0000003f0400728c */ /* 0x000fe40009f62270 */
[----:B------:R-:W-:Y:S02]  /*183e0*/  @!UP0 UIMAD UR11, UR6, UR5, UR11 ;  /* 0x00000005060b82a4 */ /* 0x000fe4000f8e020b */
[----:B------:R-:W-:Y:S02]  /*183f0*/  ULDC UR4, c[0x0][0x1c0] ;  /* 0x0000700000047ab9 */ /* 0x000fe40000000800 */
[----:B------:R-:W-:-:S02]  /*18400*/  ULDC UR5, c[0x0][0x234] ;  /* 0x00008d0000057ab9 */ /* 0x000fc40000000800 */
[----:B------:R-:W-:Y:S02]  /*18410*/  @!UP0 UIADD3 UR7, UR21, UR11, URZ ;  /* 0x0000000b15078290 */ /* 0x000fe4000fffe03f */
[----:B------:R-:W-:Y:S01]  /*18420*/  @!UP2 UISETP.NE.AND UP1, UPT, UR10, URZ, UPT ;  /* 0x0000003f0a00a28c */ /* 0x000fe2000bf25270 */
[----:B------:R-:W1:Y:S01]  /*18430*/  S2UR UR10, SR_CTAID.Z ;  /* 0x00000000000a79c3 */ /* 0x000e620000002700 */
[----:B------:R-:W-:Y:S02]  /*18440*/  @UP2 ULDC UR14, c[0x0][0x210] ;  /* 0x00008400000e2ab9 */ /* 0x000fe40000000800 */
[----:B------:R-:W-:Y:S02]  /*18450*/  @UP2 UIMAD UR14, UR14, UR8, URZ ;  /* 0x000000080e0e22a4 */ /* 0x000fe4000f8e023f */
[----:B------:R-:W-:Y:S02]  /*18460*/  @!UP2 USEL UR14, UR8, UR5, !UP1 ;  /* 0x00000005080ea287 */ /* 0x000fe4000c800000 */
[----:B------:R-:W-:-:S02]  /*18470*/  @UP2 UMOV UR13, 0x1 ;  /* 0x00000001000d2882 */ /* 0x000fc40000000000 */
[----:B------:R-:W-:Y:S02]  /*18480*/  @!UP2 UIMAD UR13, UR14, UR4, URZ ;  /* 0x000000040e0da2a4 */ /* 0x000fe4000f8e023f */
[----:B------:R-:W-:Y:S02]  /*18490*/  @UP3 UIMAD UR16, UR6, UR8, URZ ;  /* 0x00000008061032a4 */ /* 0x000fe4000f8e023f */
[----:B------:R-:W-:Y:S02]  /*184a0*/  @UP2 ULDC UR15, c[0x0][0x210] ;  /* 0x00008400000f2ab9 */ /* 0x000fe40000000800 */
[----:B------:R-:W-:Y:S02]  /*184b0*/  UIMAD UR4, UR6, UR13, URZ ;  /* 0x0000000d060472a4 */ /* 0x000fe4000f8e023f */
[----:B------:R-:W-:Y:S02]  /*184c0*/  @!UP2 UMOV UR15, 0x1 ;  /* 0x00000001000fa882 */ /* 0x000fe40000000000 */
[----:B------:R-:W-:-:S02]  /*184d0*/  @UP3 USEL UR16, UR16, UR25, !UP0 ;  /* 0x0000001910103287 */ /* 0x000fc4000c000000 */
[----:B------:R-:W-:Y:S02]  /*184e0*/  UIMAD UR9, UR9, UR15, URZ ;  /* 0x0000000f090972a4 */ /* 0x000fe4000f8e023f */
[----:B------:R-:W-:Y:S02]  /*184f0*/  USEL UR4, UR4, URZ, !UP3 ;  /* 0x0000003f04047287 */ /* 0x000fe4000d800000 */
[----:B------:R-:W-:Y:S02]  /*18500*/  USHF.L.U32 UR9, UR9, 0x7, URZ ;  /* 0x0000000709097899 */ /* 0x000fe4000800063f */
[----:B-1----:R-:W-:Y:S02]  /*18510*/  UIMAD UR14, UR10, UR14, UR4 ;  /* 0x0000000e0a0e72a4 */ /* 0x002fe4000f8e0204 */
[----:B------:R-:W-:Y:S02]  /*18520*/  @!UP3 UMOV UR22, URZ ;  /* 0x0000003f0016bc82 */ /* 0x000fe40008000000 */
[----:B------:R-:W-:-:S02]  /*18530*/  @UP3 UMOV UR22, UR16 ;  /* 0x0000001000163c82 */ /* 0x000fc40008000000 */
[----:B------:R-:W-:Y:S02]  /*18540*/  @!UP3 UMOV UR23, URZ ;  /* 0x0000003f0017bc82 */ /* 0x000fe40008000000 */
[----:B------:R-:W-:Y:S02]  /*18550*/  USHF.R.S32.HI UR4, URZ, 0x1f, UR9 ;  /* 0x0000001f3f047899 */ /* 0x000fe40008011409 */
[----:B------:R-:W-:Y:S02]  /*18560*/  @UP3 USHF.R.S32.HI UR23, URZ, 0x1f, UR16 ;  /* 0x0000001f3f173899 */ /* 0x000fe40008011410 */
[----:B------:R-:W-:Y:S02]  /*18570*/  USHF.R.S32.HI UR5, URZ, 0x1f, UR14 ;  /* 0x0000001f3f057899 */ /* 0x000fe4000801140e */
[----:B------:R-:W-:Y:S02]  /*18580*/  UIADD3 UR9, UP2, UP1, UR9, UR22, UR14 ;  /* 0x0000001609097290 */ /* 0x000fe4000f95e00e */
[----:B------:R-:W-:-:S02]  /*18590*/  @!UP0 UMOV UR12, UR20 ;  /* 0x00000014000c8c82 */ /* 0x000fc40008000000 */
[----:B------:R-:W-:Y:S01]  /*185a0*/  UIADD3.X UR4, UR4, UR23, UR5, UP2, UP1 ;  /* 0x0000001704047290 */ /* 0x000fe200097e2405 */
[----:B--2---:R-:W1:Y:S04]  /*185b0*/  SHFL.BFLY PT, R2, R9, 0x2, 0x1f ;  /* 0x0c401f0009027f89 */ /* 0x004e6800000e0000 */
[----:B----4-:R-:W2:Y:S04]  /*185c0*/  SHFL.BFLY PT, R0, R8, 0x2, 0x1f ;  /* 0x0c401f0008007f89 */ /* 0x010ea800000e0000 */
[----:B------:R-:W3:Y:S04]  /*185d0*/  SHFL.BFLY PT, R5, R7, 0x2, 0x1f ;  /* 0x0c401f0007057f89 */ /* 0x000ee800000e0000 */
[----:B------:R-:W4:Y:S01]  /*185e0*/  SHFL.BFLY PT, R4, R6, 0x2, 0x1f ;  /* 0x0c401f0006047f89 */ /* 0x000f2200000e0000 */
[----:B-1----:R-:W-:-:S05]  /*185f0*/  FADD.FTZ R2, R2, R9 ;  /* 0x0000000902027221 */ /* 0x002fca0000010000 */
[----:B------:R-:W1:Y:S01]  /*18600*/  SHFL.BFLY PT, R9, R2, 0x1, 0x1f ;  /* 0x0c201f0002097f89 */ /* 0x000e6200000e0000 */
[----:B--2---:R-:W-:Y:S02]  /*18610*/  FADD.FTZ R0, R0, R8 ;  /* 0x0000000800007221 */ /* 0x004fe40000010000 */
[----:B---3--:R-:W-:-:S03]  /*18620*/  FADD.FTZ R5, R5, R7 ;  /* 0x0000000705057221 */ /* 0x008fc60000010000 */
[----:B------:R-:W2:Y:S01]  /*18630*/  SHFL.BFLY PT, R8, R0, 0x1, 0x1f ;  /* 0x0c201f0000087f89 */ /* 0x000ea200000e0000 */
[----:B----4-:R-:W-:-:S03]  /*18640*/  FADD.FTZ R4, R4, R6 ;  /* 0x0000000604047221 */ /* 0x010fc60000010000 */
[----:B------:R-:W3:Y:S04]  /*18650*/  SHFL.BFLY PT, R7, R5, 0x1, 0x1f ;  /* 0x0c201f0005077f89 */ /* 0x000ee800000e0000 */
[----:B------:R-:W4:Y:S01]  /*18660*/  SHFL.BFLY PT, R6, R4, 0x1, 0x1f ;  /* 0x0c201f0004067f89 */ /* 0x000f2200000e0000 */
[----:B-1----:R-:W-:Y:S01]  /*18670*/  FADD.FTZ R21, R2, R9 ;  /* 0x0000000902157221 */ /* 0x002fe20000010000 */
[----:B------:R-:W-:-:S04]  /*18680*/  MOV R2, 0x3f800000 ;  /* 0x3f80000000027802 */ /* 0x000fc80000000f00 */
[----:B------:R-:W-:Y:S01]  /*18690*/  FSETP.NE.FTZ.AND P4, PT, R21, RZ, PT ;  /* 0x000000ff1500720b */ /* 0x000fe20003f95000 */
[----:B--2---:R-:W-:Y:S01]  /*186a0*/  FADD.FTZ R20, R0, R8 ;  /* 0x0000000800147221 */ /* 0x004fe20000010000 */
[----:B------:R-:W-:Y:S01]  /*186b0*/  MOV R0, 0x3f800000 ;  /* 0x3f80000000007802 */ /* 0x000fe20000000f00 */
[----:B---3--:R-:W-:-:S03]  /*186c0*/  FADD.FTZ R23, R5, R7 ;  /* 0x0000000705177221 */ /* 0x008fc60000010000 */
[----:B------:R-:W-:Y:S01]  /*186d0*/  FSETP.NE.FTZ.AND P3, PT, R20, RZ, PT ;  /* 0x000000ff1400720b */ /* 0x000fe20003f75000 */
[----:B------:R-:W-:Y:S02]  /*186e0*/  IMAD.MOV.U32 R5, RZ, RZ, 0x3f800000 ;  /* 0x3f800000ff057424 */ /* 0x000fe400078e00ff */
[----:B----4-:R-:W-:Y:S01]  /*186f0*/  FADD.FTZ R22, R4, R6 ;  /* 0x0000000604167221 */ /* 0x010fe20000010000 */
[----:B------:R-:W-:-:S03]  /*18700*/  MOV R4, 0x3f800000 ;  /* 0x3f80000000047802 */ /* 0x000fc60000000f00 */
[----:B------:R-:W1:Y:S01]  /*18710*/  @P4 MUFU.RCP R0, R21 ;  /* 0x0000001500004308 */ /* 0x000e620000001000 */
[----:B------:R-:W-:Y:S02]  /*18720*/  FSETP.NE.FTZ.AND P2, PT, R23, RZ, PT ;  /* 0x000000ff1700720b */ /* 0x000fe40003f55000 */
[----:B------:R-:W-:-:S05]  /*18730*/  FSETP.NE.FTZ.AND P1, PT, R22, RZ, PT ;  /* 0x000000ff1600720b */ /* 0x000fca0003f35000 */
[----:B------:R-:W2:Y:S08]  /*18740*/  @P3 MUFU.RCP R4, R20 ;  /* 0x0000001400043308 */ /* 0x000eb00000001000 */
[----:B------:R-:W3:Y:S01]  /*18750*/  @P2 MUFU.RCP R2, R23 ;  /* 0x0000001700022308 */ /* 0x000ee20000001000 */
[----:B-1----:R-:W-:-:S04]  /*18760*/  FMUL.FTZ R0, R0, c[0x0][0x2dc] ;  /* 0x0000b70000007a20 */ /* 0x002fc80000410000 */
[C---:B------:R-:W-:Y:S02]  /*18770*/  FMUL.FTZ R140, R0.reuse, R140 ;  /* 0x0000008c008c7220 */ /* 0x040fe40000410000 */
[----:B------:R-:W-:Y:S01]  /*18780*/  FMUL.FTZ R19, R0, R141 ;  /* 0x0000008d00137220 */ /* 0x000fe20000410000 */
[----:B------:R-:W1:Y:S01]  /*18790*/  @P1 MUFU.RCP R5, R22 ;  /* 0x0000001600051308 */ /* 0x000e620000001000 */
[----:B--2---:R-:W-:Y:S02]  /*187a0*/  FMUL.FTZ R4, R4, c[0x0][0x2dc] ;  /* 0x0000b70004047a20 */ /* 0x004fe40000410000 */
[----:B------:R-:W-:Y:S01]  /*187b0*/  FMUL.FTZ R152, R0, R152 ;  /* 0x0000009800987220 */ /* 0x000fe20000410000 */
[----:B------:R-:W-:Y:S01]  /*187c0*/  F2FP.PACK_AB R19, R19, R140 ;  /* 0x0000008c1313723e */ /* 0x000fe200000000ff */
[C---:B------:R-:W-:Y:S02]  /*187d0*/  FMUL.FTZ R142, R4.reuse, R142 ;  /* 0x0000008e048e7220 */ /* 0x040fe40000410000 */
[----:B------:R-:W-:-:S02]  /*187e0*/  FMUL.FTZ R18, R4, R143 ;  /* 0x0000008f04127220 */ /* 0x000fc40000410000 */
[C---:B------:R-:W-:Y:S02]  /*187f0*/  FMUL.FTZ R154, R4.reuse, R154 ;  /* 0x0000009a049a7220 */ /* 0x040fe40000410000 */
[----:B------:R-:W-:Y:S01]  /*18800*/  FMUL.FTZ R15, R4, R155 ;  /* 0x0000009b040f7220 */ /* 0x000fe20000410000 */
[----:B------:R-:W-:Y:S01]  /*18810*/  F2FP.PACK_AB R18, R18, R142 ;  /* 0x0000008e1212723e */ /* 0x000fe200000000ff */
[C---:B------:R-:W-:Y:S02]  /*18820*/  FMUL.FTZ R158, R4.reuse, R158 ;  /* 0x0000009e049e7220 */ /* 0x040fe40000410000 */
[C---:B------:R-:W-:Y:S01]  /*18830*/  FMUL.FTZ R13, R4.reuse, R159 ;  /* 0x0000009f040d7220 */ /* 0x040fe20000410000 */
[----:B------:R-:W-:Y:S01]  /*18840*/  F2FP.PACK_AB R15, R15, R154 ;  /* 0x0000009a0f0f723e */ /* 0x000fe200000000ff */
[C---:B------:R-:W-:Y:S02]  /*18850*/  FMUL.FTZ R170, R4.reuse, R170 ;  /* 0x000000aa04aa7220 */ /* 0x040fe40000410000 */
[----:B------:R-:W-:Y:S01]  /*18860*/  FMUL.FTZ R9, R4, R171 ;  /* 0x000000ab04097220 */ /* 0x000fe20000410000 */
[-C--:B------:R-:W-:Y:S01]  /*18870*/  LEA.HI R4, R36, R38.reuse, RZ, 0x2 ;  /* 0x0000002624047211 */ /* 0x080fe200078f10ff */
[----:B---3--:R-:W-:Y:S01]  /*18880*/  FMUL.FTZ R2, R2, c[0x0][0x2dc] ;  /* 0x0000b70002027a20 */ /* 0x008fe20000410000 */
[----:B------:R-:W-:Y:S01]  /*18890*/  LEA.HI R36, R36, R38, RZ, 0x5 ;  /* 0x0000002624247211 */ /* 0x000fe200078f28ff */
[----:B------:R-:W-:Y:S01]  /*188a0*/  FMUL.FTZ R16, R0, R153 ;  /* 0x0000009900107220 */ /* 0x000fe20000410000 */
[----:B------:R-:W-:Y:S01]  /*188b0*/  SHF.R.S32.HI R37, RZ, 0x2, R4 ;  /* 0x00000002ff257819 */ /* 0x000fe20000011404 */
[----:B------:R-:W-:Y:S01]  /*188c0*/  FMUL.FTZ R144, R2, R144 ;  /* 0x0000009002907220 */ /* 0x000fe20000410000 */
[----:B------:R-:W-:Y:S01]  /*188d0*/  LOP3.LUT R4, R4, 0xfffffffc, RZ, 0xc0, !PT ;  /* 0xfffffffc04047812 */ /* 0x000fe200078ec0ff */
[C---:B------:R-:W-:Y:S01]  /*188e0*/  FMUL.FTZ R145, R2.reuse, R145 ;  /* 0x0000009102917220 */ /* 0x040fe20000410000 */
[----:B------:R-:W-:Y:S01]  /*188f0*/  SHF.R.S32.HI R11, RZ, 0x5, R36 ;  /* 0x00000005ff0b7819 */ /* 0x000fe20000011424 */
[----:B------:R-:W-:Y:S01]  /*18900*/  FMUL.FTZ R148, R2, R148 ;  /* 0x0000009402947220 */ /* 0x000fe20000410000 */
[----:B------:R-:W-:Y:S01]  /*18910*/  F2FP.PACK_AB R16, R16, R152 ;  /* 0x000000981010723e */ /* 0x000fe200000000ff */
[C---:B------:R-:W-:Y:S01]  /*18920*/  FMUL.FTZ R17, R2.reuse, R149 ;  /* 0x0000009502117220 */ /* 0x040fe20000410000 */
[----:B------:R-:W-:Y:S01]  /*18930*/  F2FP.PACK_AB R144, R145, R144 ;  /* 0x000000909190723e */ /* 0x000fe200000000ff */
[C---:B------:R-:W-:Y:S01]  /*18940*/  FMUL.FTZ R160, R2.reuse, R160 ;  /* 0x000000a002a07220 */ /* 0x040fe20000410000 */
[----:B------:R-:W-:Y:S01]  /*18950*/  F2FP.PACK_AB R13, R13, R158 ;  /* 0x0000009e0d0d723e */ /* 0x000fe200000000ff */
[C---:B------:R-:W-:Y:S01]  /*18960*/  FMUL.FTZ R12, R2.reuse, R161 ;  /* 0x000000a1020c7220 */ /* 0x040fe20000410000 */
[----:B------:R-:W-:Y:S01]  /*18970*/  F2FP.PACK_AB R17, R17, R148 ;  /* 0x000000941111723e */ /* 0x000fe200000000ff */
[C---:B------:R-:W-:Y:S01]  /*18980*/  FMUL.FTZ R164, R2.reuse, R164 ;  /* 0x000000a402a47220 */ /* 0x040fe20000410000 */
[----:B------:R-:W-:Y:S01]  /*18990*/  F2FP.PACK_AB R9, R9, R170 ;  /* 0x000000aa0909723e */ /* 0x000fe200000000ff */
[----:B------:R-:W-:Y:S01]  /*189a0*/  FMUL.FTZ R8, R2, R165 ;  /* 0x000000a502087220 */ /* 0x000fe20000410000 */
        /* <DEDUP_REMOVED lines=9> */
[----:B-1----:R-:W-:Y:S01]  /*18a40*/  FMUL.FTZ R0, R5, c[0x0][0x2dc] ;  /* 0x0000b70005007a20 */ /* 0x002fe20000410000 */
[----:B------:R-:W-:-:S02]  /*18a50*/  F2FP.PACK_AB R14, R14, R156 ;  /* 0x0000009c0e0e723e */ /* 0x000fc400000000ff */
[----:B------:R-:W-:Y:S01]  /*18a60*/  IADD3 R2, R37, -R2, RZ ;  /* 0x8000000225027210 */ /* 0x000fe20007ffe0ff */
[----:B------:R-:W-:Y:S01]  /*18a70*/  FMUL.FTZ R146, R0, R146 ;  /* 0x0000009200927220 */ /* 0x000fe20000410000 */
[----:B------:R-:W-:Y:S01]  /*18a80*/  F2FP.PACK_AB R10, R10, R168 ;  /* 0x000000a80a0a723e */ /* 0x000fe200000000ff */
[C---:B------:R-:W-:Y:S02]  /*18a90*/  FMUL.FTZ R147, R0.reuse, R147 ;  /* 0x0000009300937220 */ /* 0x040fe40000410000 */
[C---:B------:R-:W-:Y:S02]  /*18aa0*/  FMUL.FTZ R150, R0.reuse, R150 ;  /* 0x0000009600967220 */ /* 0x040fe40000410000 */
[C---:B------:R-:W-:Y:S01]  /*18ab0*/  FMUL.FTZ R151, R0.reuse, R151 ;  /* 0x0000009700977220 */ /* 0x040fe20000410000 */
[----:B------:R-:W-:Y:S01]  /*18ac0*/  F2FP.PACK_AB R146, R147, R146 ;  /* 0x000000929392723e */ /* 0x000fe200000000ff */
[C---:B------:R-:W-:Y:S02]  /*18ad0*/  FMUL.FTZ R162, R0.reuse, R162 ;  /* 0x000000a200a27220 */ /* 0x040fe40000410000 */
[C---:B------:R-:W-:Y:S01]  /*18ae0*/  FMUL.FTZ R163, R0.reuse, R163 ;  /* 0x000000a300a37220 */ /* 0x040fe20000410000 */
[----:B------:R-:W-:Y:S01]  /*18af0*/  F2FP.PACK_AB R150, R151, R150 ;  /* 0x000000969796723e */ /* 0x000fe200000000ff */
[----:B------:R-:W-:-:S02]  /*18b00*/  FMUL.FTZ R166, R0, R166 ;  /* 0x000000a600a67220 */ /* 0x000fc40000410000 */
[----:B------:R-:W-:Y:S01]  /*18b10*/  FMUL.FTZ R6, R0, R167 ;  /* 0x000000a700067220 */ /* 0x000fe20000410000 */
[----:B------:R-:W-:Y:S02]  /*18b20*/  LEA.HI R0, R2, R2, RZ, 0x1 ;  /* 0x0000000202007211 */ /* 0x000fe400078f08ff */
[----:B------:R-:W-:Y:S02]  /*18b30*/  F2FP.PACK_AB R162, R163, R162 ;  /* 0x000000a2a3a2723e */ /* 0x000fe400000000ff */
[----:B------:R-:W-:Y:S02]  /*18b40*/  SHF.R.S32.HI R7, RZ, 0x1, R0 ;  /* 0x00000001ff077819 */ /* 0x000fe40000011400 */
[----:B------:R-:W-:Y:S02]  /*18b50*/  LOP3.LUT R5, R0, 0x3fffffe, RZ, 0xc0, !PT ;  /* 0x03fffffe00057812 */ /* 0x000fe400078ec0ff */
[----:B------:R-:W-:Y:S01]  /*18b60*/  IADD3 R0, -R4, R38, RZ ;  /* 0x0000002604007210 */ /* 0x000fe20007ffe1ff */
[----:B------:R-:W-:Y:S01]  /*18b70*/  IMAD.SHL.U32 R4, R7, 0x40, RZ ;  /* 0x0000004007047824 */ /* 0x000fe200078e00ff */
[----:B------:R-:W-:-:S02]  /*18b80*/  IADD3 R2, R2, -R5, RZ ;  /* 0x8000000502027210 */ /* 0x000fc40007ffe0ff */
[----:B------:R-:W-:Y:S02]  /*18b90*/  LEA R0, R11, R0, 0x8 ;  /* 0x000000000b007211 */ /* 0x000fe400078e40ff */
[----:B------:R-:W-:Y:S02]  /*18ba0*/  LOP3.LUT R5, R7, 0x1, RZ, 0xc0, !PT ;  /* 0x0000000107057812 */ /* 0x000fe400078ec0ff */
[----:B------:R-:W-:Y:S01]  /*18bb0*/  LOP3.LUT R4, R4, 0xc0, RZ, 0xc0, !PT ;  /* 0x000000c004047812 */ /* 0x000fe200078ec0ff */
[----:B------:R-:W-:Y:S01]  /*18bc0*/  IMAD R0, R2, 0x10, R0 ;  /* 0x0000001002007824 */ /* 0x000fe200078e0200 */
[----:B------:R-:W-:Y:S02]  /*18bd0*/  ISETP.NE.U32.AND P0, PT, R5, 0x1, PT ;  /* 0x000000010500780c */ /* 0x000fe40003f05070 */
[----:B------:R-:W-:Y:S02]  /*18be0*/  MOV R5, 0xfffffff0 ;  /* 0xfffffff000057802 */ /* 0x000fe40000000f00 */
[----:B------:R-:W-:-:S02]  /*18bf0*/  LEA.HI R2, R4, R4, RZ, 0x1d ;  /* 0x0000000404027211 */ /* 0x000fc400078fe8ff */
[----:B------:R-:W-:Y:S02]  /*18c00*/  SEL R5, R5, 0x10, !P0 ;  /* 0x0000001005057807 */ /* 0x000fe40004000000 */
[----:B------:R-:W-:Y:S02]  /*18c10*/  LEA R0, R0, R2, 0x1 ;  /* 0x0000000200007211 */ /* 0x000fe400078e08ff */
[----:B------:R-:W-:Y:S02]  /*18c20*/  LOP3.LUT P0, RZ, R7, 0x2, RZ, 0xc0, !PT ;  /* 0x0000000207ff7812 */ /* 0x000fe4000780c0ff */
[----:B------:R-:W-:Y:S01]  /*18c30*/  F2FP.PACK_AB R6, R6, R166 ;  /* 0x000000a60606723e */ /* 0x000fe200000000ff */
[----:B------:R-:W-:-:S05]  /*18c40*/  IMAD.SHL.U32 R0, R0, 0x2, RZ ;  /* 0x0000000200007824 */ /* 0x000fca00078e00ff */
[C---:B------:R-:W-:Y:S01]  /*18c50*/  IADD3 R4, R0.reuse, R5, RZ ;  /* 0x0000000500047210 */ /* 0x040fe20007ffe0ff */
[----:B------:R-:W-:Y:S01]  /*18c60*/  STS [R0], R19 ;  /* 0x0000001300007388 */ /* 0x000fe20000000800 */
[----:B------:R-:W-:-:S03]  /*18c70*/  IADD3 R2, R0, 0x20, RZ ;  /* 0x0000002000027810 */ /* 0x000fc60007ffe0ff */
[----:B------:R-:W-:Y:S01]  /*18c80*/  @P0 IADD3 R2, R0, -0x20, RZ ;  /* 0xffffffe000020810 */ /* 0x000fe20007ffe0ff */
[----:B------:R-:W-:Y:S04]  /*18c90*/  STS [R0+0x200], R18 ;  /* 0x0002001200007388 */ /* 0x000fe80000000800 */
[----:B------:R-:W-:Y:S04]  /*18ca0*/  STS [R4], R16 ;  /* 0x0000001004007388 */ /* 0x000fe80000000800 */
[----:B------:R-:W-:Y:S04]  /*18cb0*/  STS [R4+0x200], R15 ;  /* 0x0002000f04007388 */ /* 0x000fe80000000800 */
[----:B------:R-:W-:Y:S04]  /*18cc0*/  STS [R0+0x1000], R144 ;  /* 0x0010009000007388 */ /* 0x000fe80000000800 */
[----:B------:R1:W-:Y:S04]  /*18cd0*/  STS [R0+0x1200], R146 ;  /* 0x0012009200007388 */ /* 0x0003e80000000800 */
[----:B------:R-:W-:Y:S04]  /*18ce0*/  STS [R4+0x1000], R17 ;  /* 0x0010001104007388 */ /* 0x000fe80000000800 */
[----:B------:R2:W-:Y:S04]  /*18cf0*/  STS [R4+0x1200], R150 ;  /* 0x0012009604007388 */ /* 0x0005e80000000800 */
[----:B------:R3:W-:Y:S04]  /*18d00*/  STS [R2], R14 ;  /* 0x0000000e02007388 */ /* 0x0007e80000000800 */
[----:B------:R4:W-:Y:S01]  /*18d10*/  STS [R2+0x200], R13 ;  /* 0x0002000d02007388 */ /* 0x0009e20000000800 */
[----:B-1----:R-:W-:-:S02]  /*18d20*/  IADD3 R0, R5, R2, RZ ;  /* 0x0000000205007210 */ /* 0x002fc40007ffe0ff */
[----:B------:R-:W1:Y:S03]  /*18d30*/  @P4 MUFU.LG2 R5, R21 ;  /* 0x0000001500054308 */ /* 0x000e660000000c00 */
[----:B------:R-:W-:Y:S04]  /*18d40*/  STS [R0], R10 ;  /* 0x0000000a00007388 */ /* 0x000fe80000000800 */
[----:B------:R1:W-:Y:S01]  /*18d50*/  STS [R0+0x200], R9 ;  /* 0x0002000900007388 */ /* 0x0003e20000000800 */
[----:B--2---:R-:W2:Y:S01]  /*18d60*/  @P3 MUFU.LG2 R4, R20 ;  /* 0x0000001400043308 */ /* 0x004ea20000000c00 */
[----:B---3--:R-:W-:Y:S02]  /*18d70*/  MOV R14, 0x7f800000 ;  /* 0x7f800000000e7802 */ /* 0x008fe40000000f00 */
[----:B------:R3:W-:Y:S01]  /*18d80*/  STS [R2+0x1000], R12 ;  /* 0x0010000c02007388 */ /* 0x0007e20000000800 */
[----:B----4-:R-:W-:-:S03]  /*18d90*/  IMAD.MOV.U32 R13, RZ, RZ, 0x7f800000 ;  /* 0x7f800000ff0d7424 */ /* 0x010fc600078e00ff */
[----:B------:R4:W-:Y:S01]  /*18da0*/  STS [R2+0x1200], R162 ;  /* 0x001200a202007388 */ /* 0x0009e20000000800 */
[----:B-1----:R-:W-:-:S03]  /*18db0*/  @P4 FMUL.FTZ R5, R5, 0.69314718246459960938 ;  /* 0x3f31721805054820 */ /* 0x002fc60000410000 */
[----:B------:R-:W-:Y:S01]  /*18dc0*/  STS [R0+0x1000], R8 ;  /* 0x0010000800007388 */ /* 0x000fe20000000800 */
[----:B------:R-:W-:-:S03]  /*18dd0*/  @P4 FFMA.FTZ R13, R138, c[0x0][0x238], R5 ;  /* 0x00008e008a0d4a23 */ /* 0x000fc60000010005 */
[----:B------:R1:W-:Y:S01]  /*18de0*/  STS [R0+0x1200], R6 ;  /* 0x0012000600007388 */ /* 0x0003e20000000800 */
[----:B--2---:R-:W-:-:S03]  /*18df0*/  @P3 FMUL.FTZ R4, R4, 0.69314718246459960938 ;  /* 0x3f31721804043820 */ /* 0x004fc60000410000 */
[----:B------:R-:W-:Y:S01]  /*18e00*/  BAR.SYNC.DEFER_BLOCKING 0x0 ;  /* 0x0000000000007b1d */ /* 0x000fe20000010000 */
[----:B------:R-:W-:Y:S01]  /*18e10*/  @P3 FFMA.FTZ R14, R137, c[0x0][0x238], R4 ;  /* 0x00008e00890e3a23 */ /* 0x000fe20000010004 */
[----:B------:R-:W-:Y:S02]  /*18e20*/  MOV R9, 0x7f800000 ;  /* 0x7f80000000097802 */ /* 0x000fe40000000f00 */
[----:B---3--:R-:W-:Y:S02]  /*18e30*/  MOV R12, 0x7f800000 ;  /* 0x7f800000000c7802 */ /* 0x008fe40000000f00 */
[----:B----4-:R-:W2:Y:S01]  /*18e40*/  @P2 MUFU.LG2 R2, R23 ;  /* 0x0000001700022308 */ /* 0x010ea20000000c00 */
[----:B-1----:R-:W-:Y:S01]  /*18e50*/  LOP3.LUT R0, R36, 0xffffffe0, RZ, 0xc0, !PT ;  /* 0xffffffe024007812 */ /* 0x002fe200078ec0ff */
[----:B------:R1:W3:Y:S03]  /*18e60*/  LDS.128 R16, [R217] ;  /* 0x00000000d9107984 */ /* 0x0002e60000000c00 */
[----:B------:R-:W-:Y:S01]  /*18e70*/  IADD3 R0, -R0, R38, RZ ;  /* 0x0000002600007210 */ /* 0x000fe20007ffe1ff */
[----:B------:R1:W4:Y:S03]  /*18e80*/  LDS.128 R24, [R217+0x800] ;  /* 0x00080000d9187984 */ /* 0x0003260000000c00 */
[----:B------:R-:W-:Y:S01]  /*18e90*/  LOP3.LUT P0, RZ, R0, 0x3, RZ, 0xc0, !PT ;  /* 0x0000000300ff7812 */ /* 0x000fe2000780c0ff */
[----:B--2---:R-:W-:Y:S01]  /*18ea0*/  @P2 FMUL.FTZ R2, R2, 0.69314718246459960938 ;  /* 0x3f31721802022820 */ /* 0x004fe20000410000 */
[----:B------:R-:W2:Y:S01]  /*18eb0*/  @P1 MUFU.LG2 R0, R22 ;  /* 0x0000001600001308 */ /* 0x000ea20000000c00 */
[----:B------:R1:W1:Y:S02]  /*18ec0*/  LDS.128 R28, [R217+0x1000] ;  /* 0x00100000d91c7984 */ /* 0x0002640000000c00 */
[----:B------:R-:W-:-:S02]  /*18ed0*/  @P2 FFMA.FTZ R9, R136, c[0x0][0x238], R2 ;  /* 0x00008e0088092a23 */ /* 0x000fc40000010002 */
[----:B------:R1:W1:Y:S01]  /*18ee0*/  LDS.128 R32, [R217+0x1800] ;  /* 0x00180000d9207984 */ /* 0x0002620000000c00 */
[----:B--2---:R-:W-:-:S04]  /*18ef0*/  @P1 FMUL.FTZ R0, R0, 0.69314718246459960938 ;  /* 0x3f31721800001820 */ /* 0x004fc80000410000 */
[----:B------:R-:W-:Y:S01]  /*18f00*/  @P1 FFMA.FTZ R12, R3, c[0x0][0x238], R0 ;  /* 0x00008e00030c1a23 */ /* 0x000fe20000010000 */
[----:B------:R-:W-:Y:S05]  /*18f10*/  @P0 BRA `(.L_x_197) ;  /* 0x0000025000000947 */ /* 0x000fea0003800000 */
[----:B------:R-:W2:Y:S01]  /*18f20*/  LDL.LU R39, [R1+0x64] ;  /* 0x0000640001277983 */ /* 0x000ea20000300800 */
[----:B------:R-:W-:-:S04]  /*18f30*/  SHF.R.S32.HI R0, RZ, 0x1f, R11 ;  /* 0x0000001fff007819 */ /* 0x000fc8000001140b */
[----:B------:R-:W-:-:S04]  /*18f40*/  LEA.HI R0, R0, R11, RZ, 0x2 ;  /* 0x0000000b00007211 */ /* 0x000fc800078f10ff */
[----:B------:R-:W-:-:S05]  /*18f50*/  LOP3.LUT R0, R0, 0xffffffc, RZ, 0xc0, !PT ;  /* 0x0ffffffc00007812 */ /* 0x000fca00078ec0ff */
[----:B------:R-:W-:-:S04]  /*18f60*/  IMAD.IADD R0, R11, 0x1, -R0 ;  /* 0x000000010b007824 */ /* 0x000fc800078e0a00 */
[----:B--2---:R-:W-:-:S05]  /*18f70*/  IMAD R0, R0, 0x10, R39 ;  /* 0x0000001000007824 */ /* 0x004fca00078e0227 */
        /* <DEDUP_REMOVED lines=14> */
[----:B------:R-:W-:Y:S02]  /*19060*/  @!P5 IADD3 R7, P0, R2, UR9, RZ ;  /* 0x000000090207dc10 */ /* 0x000fe4000ff1e0ff */
[----:B------:R-:W-:Y:S02]  /*19070*/  @!P6 LEA.HI.X R11, R0, c[0x0][0x204], R6, 0x2, P1 ;  /* 0x00008100000bea11 */ /* 0x000fe400008f1406 */
[----:B------:R-:W-:Y:S02]  /*19080*/  @!P5 LEA.HI.X.SX32 R2, R2, UR4, 0x1, P0 ;  /* 0x000000040202dc11 */ /* 0x000fe400080f0eff */
[----:B------:R-:W-:Y:S01]  /*19090*/  @!P4 IADD3 R0, P1, R5, UR9, RZ ;  /* 0x000000090500cc10 */ /* 0x000fe2000ff3e0ff */
[----:B------:R2:W-:Y:S01]  /*190a0*/  @!P6 STG.E [R10.64], R13 ;  /* 0x0000000d0a00e986 */ /* 0x0005e2000c10191a */
[----:B------:R-:W-:-:S02]  /*190b0*/  @!P5 LEA R6, P2, R7, c[0x0][0x200], 0x2 ;  /* 0x000080000706da11 */ /* 0x000fc400078410ff */
[----:B------:R-:W-:Y:S02]  /*190c0*/  @!P3 IADD3 R8, P0, R3, UR9, RZ ;  /* 0x000000090308bc10 */ /* 0x000fe4000ff1e0ff */
[----:B------:R-:W-:Y:S02]  /*190d0*/  @!P4 LEA.HI.X.SX32 R5, R5, UR4, 0x1, P1 ;  /* 0x000000040505cc11 */ /* 0x000fe400088f0eff */
[----:B------:R-:W-:Y:S02]  /*190e0*/  @!P5 LEA.HI.X R7, R7, c[0x0][0x204], R2, 0x2, P2 ;  /* 0x000081000707da11 */ /* 0x000fe400010f1402 */
[----:B------:R-:W-:Y:S02]  /*190f0*/  @!P3 LEA.HI.X.SX32 R3, R3, UR4, 0x1, P0 ;  /* 0x000000040303bc11 */ /* 0x000fe400080f0eff */
[----:B------:R-:W-:Y:S01]  /*19100*/  @!P4 LEA R4, P1, R0, c[0x0][0x200], 0x2 ;  /* 0x000080000004ca11 */ /* 0x000fe200078210ff */
[----:B------:R2:W-:Y:S01]  /*19110*/  @!P5 STG.E [R6.64], R14 ;  /* 0x0000000e0600d986 */ /* 0x0005e2000c10191a */
[----:B------:R-:W-:-:S02]  /*19120*/  @!P3 LEA R2, P0, R8, c[0x0][0x200], 0x2 ;  /* 0x000080000802ba11 */ /* 0x000fc400078010ff */
[----:B------:R-:W-:Y:S02]  /*19130*/  @!P4 LEA.HI.X R5, R0, c[0x0][0x204], R5, 0x2, P1 ;  /* 0x000081000005ca11 */ /* 0x000fe400008f1405 */
[----:B------:R-:W-:-:S03]  /*19140*/  @!P3 LEA.HI.X R3, R8, c[0x0][0x204], R3, 0x2, P0 ;  /* 0x000081000803ba11 */ /* 0x000fc600000f1403 */
[----:B------:R2:W-:Y:S04]  /*19150*/  @!P4 STG.E [R4.64], R9 ;  /* 0x000000090400c986 */ /* 0x0005e8000c10191a */
[----:B------:R2:W-:Y:S02]  /*19160*/  @!P3 STG.E [R2.64], R12 ;  /* 0x0000000c0200b986 */ /* 0x0005e4000c10191a */
.L_x_197:
[----:B------:R-:W-:Y:S05]  /*19170*/  BSYNC B0 ;  /* 0x0000000000007941 */ /* 0x000fea0003800000 */
.L_x_196:
[----:B--2---:R-:W2:Y:S04]  /*19180*/  LDL.LU.64 R4, [R1+0x30] ;  /* 0x0000300001047983 */ /* 0x004ea80000300a00 */
[----:B------:R-:W4:Y:S01]  /*19190*/  S2R R8, SR_CTAID.Z ;  /* 0x0000000000087919 */ /* 0x000f220000002700 */
[----:B------:R-:W-:Y:S02]  /*191a0*/  USHF.R.S32.HI UR6, URZ, 0x1f, UR10 ;  /* 0x0000001f3f067899 */ /* 0x000fe4000801140a */
[----:B------:R-:W-:Y:S01]  /*191b0*/  ULDC.64 UR4, c[0x0][0x1f0] ;  /* 0x00007c0000047ab9 */ /* 0x000fe20000000a00 */
[----:B------:R3:W5:Y:S01]  /*191c0*/  LDL.64 R12, [R1+0x48] ;  /* 0x00004800010c7983 */ /* 0x0007620000100a00 */
[----:B------:R-:W-:Y:S01]  /*191d0*/  UIMAD UR4, UR6, UR4, URZ ;  /* 0x00000004060472a4 */ /* 0x000fe2000f8e023f */
[----:B------:R-:W-:Y:S03]  /*191e0*/  BSSY B0, `(.L_x_198) ;  /* 0x0000011000007945 */ /* 0x000fe60003800000 */
[----:B------:R-:W-:Y:S01]  /*191f0*/  UIMAD UR4, UR10, UR5, UR4 ;  /* 0x000000050a0472a4 */ /* 0x000fe2000f8e0204 */
[----:B--2---:R-:W-:-:S02]  /*19200*/  IADD3 R2, P0, R4, UR12, RZ ;  /* 0x0000000c04027c10 */ /* 0x004fc4000ff1e0ff */
[----:B------:R-:W-:Y:S02]  /*19210*/  ISETP.GE.AND P1, PT, R4, c[0x0][0x220], PT ;  /* 0x0000880004007a0c */ /* 0x000fe40003f26270 */
[----:B------:R-:W-:Y:S02]  /*19220*/  IADD3.X R3, R5, UR7, RZ, P0, !PT ;  /* 0x0000000705037c10 */ /* 0x000fe400087fe4ff */
[----:B------:R-:W-:-:S03]  /*19230*/  ISETP.GE.OR P0, PT, R37, UR18, P1 ;  /* 0x0000001225007c0c */ /* 0x000fc60008f06670 */
[----:B----4-:R-:W-:-:S05]  /*19240*/  IMAD.WIDE.U32 R8, R8, c[0x0][0x1f0], R2 ;  /* 0x00007c0008087a25 */ /* 0x010fca00078e0002 */
[----:B------:R-:W-:-:S05]  /*19250*/  IADD3 R7, R9, UR4, RZ ;  /* 0x0000000409077c10 */ /* 0x000fca000fffe0ff */
[----:B------:R-:W-:Y:S05]  /*19260*/  @P0 BRA `(.L_x_199) ;  /* 0x0000008000000947 */ /* 0x000fea0003800000 */
[----:B---3--:R-:W-:Y:S01]  /*19270*/  MOV R6, R8 ;  /* 0x0000000800067202 */ /* 0x008fe20000000f00 */
[----:B-----5:R-:W-:-:S04]  /*19280*/  IMAD R0, R13, c[0x0][0x1e8], RZ ;  /* 0x00007a000d007a24 */ /* 0x020fc800078e02ff */
[----:B------:R-:W-:-:S04]  /*19290*/  IMAD.WIDE.U32 R2, R12, c[0x0][0x1e8], R6 ;  /* 0x00007a000c027a25 */ /* 0x000fc800078e0006 */
[----:B------:R-:W-:Y:S01]  /*192a0*/  IMAD R0, R12, c[0x0][0x1ec], R0 ;  /* 0x00007b000c007a24 */ /* 0x000fe200078e0200 */
[----:B------:R-:W-:-:S04]  /*192b0*/  LEA R4, P0, R2, c[0x0][0x1d0], 0x1 ;  /* 0x0000740002047a11 */ /* 0x000fc800078008ff */
[----:B------:R-:W-:-:S04]  /*192c0*/  IADD3 R0, R3, R0, RZ ;  /* 0x0000000003007210 */ /* 0x000fc80007ffe0ff */
[----:B------:R-:W-:-:S05]  /*192d0*/  LEA.HI.X R5, R2, c[0x0][0x1d4], R0, 0x1, P0 ;  /* 0x0000750002057a11 */ /* 0x000fca00000f0c00 */
[----:B------:R2:W-:Y:S02]  /*192e0*/  STG.E.128 [R4.64], R16 ;  /* 0x0000001004007986 */ /* 0x0005e4000c101d1a */
.L_x_199:
[----:B---3--:R-:W-:Y:S05]  /*192f0*/  BSYNC B0 ;  /* 0x0000000000007941 */ /* 0x008fea0003800000 */
.L_x_198:
[----:B------:R-:W3:Y:S01]  /*19300*/  S2R R2, SR_TID.X ;  /* 0x0000000000027919 */ /* 0x000ee20000002100 */
[----:B------:R-:W-:Y:S01]  /*19310*/  BSSY B0, `(.L_x_200) ;  /* 0x0000012000007945 */ /* 0x000fe20003800000 */
[----:B---3--:R-:W-:-:S04]  /*19320*/  SHF.R.S32.HI R0, RZ, 0x1f, R2 ;  /* 0x0000001fff007819 */ /* 0x008fc80000011402 */
[----:B------:R-:W-:-:S04]  /*19330*/  LEA.HI R0, R0, R2, RZ, 0x2 ;  /* 0x0000000200007211 */ /* 0x000fc800078f10ff */
[----:B------:R-:W-:-:S04]  /*19340*/  SHF.R.S32.HI R10, RZ, 0x2, R0 ;  /* 0x00000002ff0a7819 */ /* 0x000fc80000011400 */
[----:B------:R-:W-:-:S04]  /*19350*/  IADD3 R0, R10, 0x20, RZ ;  /* 0x000000200a007810 */ /* 0x000fc80007ffe0ff */
[----:B------:R-:W-:-:S13]  /*19360*/  ISETP.GE.OR P0, PT, R0, UR18, P1 ;  /* 0x0000001200007c0c */ /* 0x000fda0008f06670 */
[----:B------:R-:W-:Y:S05]  /*19370*/  @P0 BRA `(.L_x_201) ;  /* 0x000000b000000947 */ /* 0x000fea0003800000 */
[----:B--2--5:R-:W-:Y:S01]  /*19380*/  IADD3 R4, P0, R12, 0x20, RZ ;  /* 0x000000200c047810 */ /* 0x024fe20007f1e0ff */
        /* <DEDUP_REMOVED lines=10> */
.L_x_201:
[----:B------:R-:W-:Y:S05]  /*19430*/  BSYNC B0 ;  /* 0x0000000000007941 */ /* 0x000fea0003800000 */
.L_x_200:
[----:B------:R-:W-:Y:S01]  /*19440*/  IADD3 R0, R10, 0x40, RZ ;  /* 0x000000400a007810 */ /* 0x000fe20007ffe0ff */
[----:B------:R-:W-:Y:S03]  /*19450*/  BSSY B0, `(.L_x_202) ;  /* 0x000000e000007945 */ /* 0x000fe60003800000 */
        /* <DEDUP_REMOVED lines=13> */
.L_x_203:
[----:B------:R-:W-:Y:S05]  /*19530*/  BSYNC B0 ;  /* 0x0000000000007941 */ /* 0x000fea0003800000 */
.L_x_202:
[----:B------:R-:W-:-:S04]  /*19540*/  IADD3 R0, R10, 0x60, RZ ;  /* 0x000000600a007810 */ /* 0x000fc80007ffe0ff */
[----:B------:R-:W-:-:S13]  /*19550*/  ISETP.GE.OR P1, PT, R0, UR18, P1 ;  /* 0x0000001200007c0c */ /* 0x000fda0008f26670 */
[----:B------:R-:W-:Y:S05]  /*19560*/  @P1 EXIT ;  /* 0x000000000000194d */ /* 0x000fea0003800000 */
[----:B-----5:R-:W-:Y:S01]  /*19570*/  IADD3 R6, P0, R12, 0x60, RZ ;  /* 0x000000600c067810 */ /* 0x020fe20007f1e0ff */
        /* <DEDUP_REMOVED lines=11> */
.L_x_157:
[----:B------:R-:W-:Y:S01]  /*19630*/  UISETP.NE.AND UP4, UPT, UR25, -0x1, UPT ;  /* 0xffffffff1900788c */ /* 0x000fe2000bf85270 */
[----:B------:R-:W-:Y:S01]  /*19640*/  LEA.HI R4, R21, R24, RZ, 0x2 ;  /* 0x0000001815047211 */ /* 0x000fe200078f10ff */
[----:B------:R-:W-:Y:S01]  /*19650*/  USHF.R.S32.HI UR8, URZ, 0x1f, UR12 ;  /* 0x0000001f3f087899 */ /* 0x000fe2000801140c */
[----:B------:R-:W1:Y:S01]  /*19660*/  S2R R8, SR_CTAID.Z ;  /* 0x0000000000087919 */ /* 0x000e620000002700 */
[----:B------:R-:W-:Y:S01]  /*19670*/  ULDC.64 UR6, c[0x0][0x1e8] ;  /* 0x00007a0000067ab9 */ /* 0x000fe20000000a00 */
[----:B------:R-:W-:Y:S01]  /*19680*/  LOP3.LUT R0, R4, 0xfffffffc, RZ, 0xc0, !PT ;  /* 0xfffffffc04007812 */ /* 0x000fe200078ec0ff */
[----:B------:R-:W-:Y:S01]  /*19690*/  ULDC.64 UR4, c[0x0][0x1f0] ;  /* 0x00007c0000047ab9 */ /* 0x000fe20000000a00 */
[----:B------:R-:W2:Y:S01]  /*196a0*/  S2R R6, SR_CTAID.X ;  /* 0x0000000000067919 */ /* 0x000ea20000002500 */
[----:B------:R-:W-:Y:S01]  /*196b0*/  UIMAD UR4, UR8, UR4, URZ ;  /* 0x00000004080472a4 */ /* 0x000fe2000f8e023f */
[----:B------:R-:W-:Y:S01]  /*196c0*/  SHF.R.S32.HI R4, RZ, 0x2, R4 ;  /* 0x00000002ff047819 */ /* 0x000fe20000011404 */
[----:B------:R-:W-:Y:S01]  /*196d0*/  ULDC UR11, c[0x0][0x214] ;  /* 0x00008500000b7ab9 */ /* 0x000fe20000000800 */
[----:B------:R-:W-:Y:S01]  /*196e0*/  IMAD.IADD R16, R24, 0x1, -R0 ;  /* 0x0000000118107824 */ /* 0x000fe200078e0a00 */
[----:B------:R-:W-:Y:S01]  /*196f0*/  @UP4 UIMAD.WIDE.U32 UR14, UR25, UR6, URZ ;  /* 0x00000006190e42a5 */ /* 0x000fe2000f8e003f */
[----:B------:R-:W-:Y:S01]  /*19700*/  SHF.R.S32.HI R5, RZ, 0x1f, R4 ;  /* 0x0000001fff057819 */ /* 0x000fe20000011404 */
[----:B------:R-:W-:Y:S01]  /*19710*/  @!UP4 USHF.R.S32.HI UR16, URZ, 0x1f, UR13 ;  /* 0x0000001f3f10c899 */ /* 0x000fe2000801140d */
[----:B------:R-:W-:Y:S01]  /*19720*/  IMAD.SHL.U32 R0, R16, 0x8, RZ ;  /* 0x0000000810007824 */ /* 0x000fe200078e00ff */
[----:B------:R-:W-:Y:S01]  /*19730*/  ULDC.U8 UR6, c[0x0][0x329] ;  /* 0x0000ca4000067ab9 */ /* 0x000fe20000000000 */
[----:B------:R-:W-:Y:S01]  /*19740*/  BSSY B0, `(.L_x_204) ;  /* 0x0000038000007945 */ /* 0x000fe20003800000 */
[----:B------:R-:W-:-:S02]  /*19750*/  UISETP.NE.AND UP3, UPT, UR6, URZ, UPT ;  /* 0x0000003f0600728c */ /* 0x000fc4000bf65270 */
[----:B------:R-:W-:Y:S01]  /*19760*/  @UP4 UIMAD UR7, UR25, UR7, UR15 ;  /* 0x00000007190742a4 */ /* 0x000fe2000f8e020f */
[----:B------:R-:W-:Y:S01]  /*19770*/  ISETP.GE.AND P1, PT, R0, c[0x0][0x220], PT ;  /* 0x0000880000007a0c */ /* 0x000fe20003f26270 */
[----:B------:R-:W-:Y:S02]  /*19780*/  UIMAD UR8, UR12, UR5, UR4 ;  /* 0x000000050c0872a4 */ /* 0x000fe4000f8e0204 */
[----:B------:R-:W-:Y:S02]  /*19790*/  ULDC.U8 UR15, c[0x0][0x328] ;  /* 0x0000ca00000f7ab9 */ /* 0x000fe40000000000 */
[----:B------:R-:W-:Y:S02]  /*197a0*/  ULDC.64 UR4, c[0x0][0x1e0] ;  /* 0x0000780000047ab9 */ /* 0x000fe40000000a00 */
[----:B------:R-:W-:Y:S02]  /*197b0*/  UISETP.NE.AND UP2, UPT, UR15, URZ, UPT ;  /* 0x0000003f0f00728c */ /* 0x000fe4000bf45270 */
[----:B------:R-:W-:-:S02]  /*197c0*/  @!UP4 UIMAD UR16, UR16, UR4, URZ ;  /* 0x000000041010c2a4 */ /* 0x000fc4000f8e023f */
[----:B------:R-:W-:Y:S02]  /*197d0*/  @UP4 UMOV UR17, UR14 ;  /* 0x0000000e00114c82 */ /* 0x000fe40008000000 */
[----:B------:R-:W-:Y:S02]  /*197e0*/  UISETP.EQ.AND UP2, UPT, UR6, URZ, UP2 ;  /* 0x0000003f0600728c */ /* 0x000fe40009742270 */
[----:B------:R-:W-:Y:S02]  /*197f0*/  @!UP3 UISETP.NE.AND UP1, UPT, UR15, URZ, UPT ;  /* 0x0000003f0f00b28c */ /* 0x000fe4000bf25270 */
[----:B------:R-:W-:Y:S02]  /*19800*/  @!UP4 UIMAD UR16, UR13, UR5, UR16 ;  /* 0x000000050d10c2a4 */ /* 0x000fe4000f8e0210 */
[----:B------:R-:W-:Y:S02]  /*19810*/  @UP3 ULDC UR14, c[0x0][0x210] ;  /* 0x00008400000e3ab9 */ /* 0x000fe40000000800 */
[----:B------:R-:W-:-:S02]  /*19820*/  @!UP4 UIMAD.WIDE.U32 UR18, UR13, UR4, URZ ;  /* 0x000000040d12c2a5 */ /* 0x000fc4000f8e003f */
[----:B------:R-:W-:Y:S02]  /*19830*/  ULDC UR5, c[0x0][0x234] ;  /* 0x00008d0000057ab9 */ /* 0x000fe40000000800 */
[----:B------:R-:W-:Y:S02]  /*19840*/  @UP3 UIMAD UR14, UR14, UR11, URZ ;  /* 0x0000000b0e0e32a4 */ /* 0x000fe4000f8e023f */
[----:B------:R-:W-:Y:S02]  /*19850*/  UISETP.NE.OR UP0, UPT, UR25, -0x1, !UP2 ;  /* 0xffffffff1900788c */ /* 0x000fe4000d705670 */
[----:B------:R-:W-:Y:S02]  /*19860*/  @!UP3 USEL UR14, UR11, UR5, !UP1 ;  /* 0x000000050b0eb287 */ /* 0x000fe4000c800000 */
[----:B------:R-:W-:Y:S02]  /*19870*/  ULDC UR4, c[0x0][0x1c0] ;  /* 0x0000700000047ab9 */ /* 0x000fe40000000800 */
[----:B------:R-:W-:-:S02]  /*19880*/  @UP3 UMOV UR20, 0x1 ;  /* 0x0000000100143882 */ /* 0x000fc40000000000 */
[----:B------:R-:W-:Y:S02]  /*19890*/  @!UP3 UIMAD UR20, UR14, UR4, URZ ;  /* 0x000000040e14b2a4 */ /* 0x000fe4000f8e023f */
[----:B------:R-:W-:Y:S02]  /*198a0*/  @!UP4 UMOV UR17, UR18 ;  /* 0x000000120011cc82 */ /* 0x000fe40008000000 */
[----:B------:R-:W-:Y:S01]  /*198b0*/  @!UP4 UIADD3 UR7, UR19, UR16, URZ ;  /* 0x000000101307c290 */ /* 0x000fe2000fffe03f */
[C---:B------:R-:W-:Y:S01]  /*198c0*/  IADD3 R2, P0, R0.reuse, UR17, RZ ;  /* 0x0000001100027c10 */ /* 0x040fe2000ff1e0ff */
[----:B------:R-:W-:Y:S02]  /*198d0*/  UIADD3 UR10, -UR9, UR10, URZ ;  /* 0x0000000a090a7290 */ /* 0x000fe4000fffe13f */
[----:B------:R-:W-:Y:S02]  /*198e0*/  UIMAD UR20, UR13, UR20, URZ ;  /* 0x000000140d1472a4 */ /* 0x000fe4000f8e023f */
[----:B------:R-:W-:Y:S01]  /*198f0*/  @!UP0 UIMAD UR25, UR13, UR11, URZ ;  /* 0x0000000b0d1982a4 */ /* 0x000fe2000f8e023f */
[----:B------:R-:W-:Y:S01]  /*19900*/  LEA.HI.X.SX32 R3, R0, UR7, 0x1, P0 ;  /* 0x0000000700037c11 */ /* 0x000fe200080f0eff */
[----:B------:R-:W-:Y:S01]  /*19910*/  @UP3 ULDC UR21, c[0x0][0x210] ;  /* 0x0000840000153ab9 */ /* 0x000fe20000000800 */
[C---:B------:R-:W-:Y:S01]  /*19920*/  ISETP.GE.OR P0, PT, R4.reuse, UR10, P1 ;  /* 0x0000000a04007c0c */ /* 0x040fe20008f06670 */
[----:B------:R-:W-:Y:S01]  /*19930*/  USEL UR20, UR20, URZ, !UP2 ;  /* 0x0000003f14147287 */ /* 0x000fe2000d000000 */
[----:B------:R-:W-:Y:S01]  /*19940*/  ISETP.GE.AND P6, PT, R4, UR10, PT ;  /* 0x0000000a04007c0c */ /* 0x000fe2000bfc6270 */
[----:B------:R-:W-:Y:S01]  /*19950*/  @!UP3 UMOV UR21, 0x1 ;  /* 0x000000010015b882 */ /* 0x000fe20000000000 */
[----:B-1----:R-:W-:Y:S01]  /*19960*/  IMAD.WIDE.U32 R8, R8, c[0x0][0x1f0], R2 ;  /* 0x00007c0008087a25 */ /* 0x002fe200078e0002 */
[----:B------:R-:W-:-:S02]  /*19970*/  UIMAD UR9, UR9, UR21, URZ ;  /* 0x00000015090972a4 */ /* 0x000fc4000f8e023f */
[----:B------:R-:W-:Y:S01]  /*19980*/  UIMAD UR12, UR12, UR14, UR20 ;  /* 0x0000000e0c0c72a4 */ /* 0x000fe2000f8e0214 */
[----:B--2---:R-:W-:Y:S01]  /*19990*/  IMAD.WIDE R2, R6, 0x80, R4 ;  /* 0x0000008006027825 */ /* 0x004fe200078e0204 */
[----:B------:R-:W-:Y:S01]  /*199a0*/  @!UP2 UMOV UR22, URZ ;  /* 0x0000003f0016ac82 */ /* 0x000fe20008000000 */
[----:B------:R-:W-:Y:S01]  /*199b0*/  IADD3 R7, R9, UR8, RZ ;  /* 0x0000000809077c10 */ /* 0x000fe2000fffe0ff */
[----:B------:R-:W-:Y:S02]  /*199c0*/  @UP2 UMOV UR22, UR25 ;  /* 0x0000001900162c82 */ /* 0x000fe40008000000 */
[----:B------:R-:W-:Y:S02]  /*199d0*/  @!UP2 UMOV UR23, URZ ;  /* 0x0000003f0017ac82 */ /* 0x000fe40008000000 */
[----:B------:R-:W-:Y:S02]  /*199e0*/  USHF.R.S32.HI UR4, URZ, 0x1f, UR9 ;  /* 0x0000001f3f047899 */ /* 0x000fe40008011409 */
[----:B------:R-:W-:-:S02]  /*199f0*/  @UP2 USHF.R.S32.HI UR23, URZ, 0x1f, UR25 ;  /* 0x0000001f3f172899 */ /* 0x000fc40008011419 */
        /* <DEDUP_REMOVED lines=12> */
.L_x_205:
[----:B------:R-:W-:Y:S05]  /*19ac0*/  BSYNC B0 ;  /* 0x0000000000007941 */ /* 0x000fea0003800000 */
.L_x_204:
[----:B------:R-:W-:Y:S01]  /*19ad0*/  IADD3 R15, R4, 0x20, RZ ;  /* 0x00000020040f7810 */ /* 0x000fe20007ffe0ff */
[----:B------:R-:W-:Y:S03]  /*19ae0*/  BSSY B0, `(.L_x_206) ;  /* 0x000000f000007945 */ /* 0x000fe60003800000 */
[C---:B------:R-:W-:Y:S02]  /*19af0*/  ISETP.GE.OR P0, PT, R15.reuse, UR10, P1 ;  /* 0x0000000a0f007c0c */ /* 0x040fe40008f06670 */
[----:B------:R-:W-:-:S11]  /*19b00*/  ISETP.GE.AND P5, PT, R15, UR10, PT ;  /* 0x0000000a0f007c0c */ /* 0x000fd6000bfa6270 */
        /* <DEDUP_REMOVED lines=12> */
.L_x_207:
[----:B------:R-:W-:Y:S05]  /*19bd0*/  BSYNC B0 ;  /* 0x0000000000007941 */ /* 0x000fea0003800000 */
.L_x_206:
        /* <DEDUP_REMOVED lines=16> */
.L_x_209:
[----:B------:R-:W-:Y:S05]  /*19ce0*/  BSYNC B0 ;  /* 0x0000000000007941 */ /* 0x000fea0003800000 */
.L_x_208:
[----:B------:R-:W-:Y:S01]  /*19cf0*/  IADD3 R10, R4, 0x60, RZ ;  /* 0x00000060040a7810 */ /* 0x000fe20007ffe0ff */
        /* <DEDUP_REMOVED lines=14> */
.L_x_211:
[----:B------:R-:W-:Y:S05]  /*19de0*/  BSYNC B0 ;  /* 0x0000000000007941 */ /* 0x000fea0003800000 */
.L_x_210:
[C---:B------:R-:W-:Y:S02]  /*19df0*/  ISETP.NE.OR P6, PT, R16.reuse, RZ, P6 ;  /* 0x000000ff1000720c */ /* 0x040fe400037c5670 */
[C---:B------:R-:W-:Y:S02]  /*19e00*/  ISETP.NE.OR P5, PT, R16.reuse, RZ, P5 ;  /* 0x000000ff1000720c */ /* 0x040fe40002fa5670 */
[C---:B------:R-:W-:Y:S02]  /*19e10*/  ISETP.NE.OR P4, PT, R16.reuse, RZ, P4 ;  /* 0x000000ff1000720c */ /* 0x040fe40002785670 */
[----:B------:R-:W-:-:S07]  /*19e20*/  ISETP.NE.OR P0, PT, R16, RZ, P0 ;  /* 0x000000ff1000720c */ /* 0x000fce0000705670 */
[----:B------:R-:W-:Y:S02]  /*19e30*/  @!P6 IMAD R4, R4, UR21, RZ ;  /* 0x000000150404ec24 */ /* 0x000fe4000f8e02ff */
[----:B--2---:R-:W-:Y:S02]  /*19e40*/  @!P5 IMAD R2, R15, UR21, RZ ;  /* 0x000000150f02dc24 */ /* 0x004fe4000f8e02ff */
[----:B------:R-:W-:Y:S01]  /*19e50*/  @!P4 IMAD R3, R14, UR21, RZ ;  /* 0x000000150e03cc24 */ /* 0x000fe2000f8e02ff */
[----:B------:R-:W-:Y:S02]  /*19e60*/  @!P6 IADD3 R0, P1, R4, UR9, RZ ;  /* 0x000000090400ec10 */ /* 0x000fe4000ff3e0ff */
[----:B------:R-:W-:Y:S02]  /*19e70*/  @!P5 IADD3 R5, P2, R2, UR9, RZ ;  /* 0x000000090205dc10 */ /* 0x000fe4000ff5e0ff */
[----:B------:R-:W-:Y:S02]  /*19e80*/  @!P6 LEA.HI.X.SX32 R4, R4, UR4, 0x1, P1 ;  /* 0x000000040404ec11 */ /* 0x000fe400088f0eff */
[----:B------:R-:W-:-:S02]  /*19e90*/  @!P6 LEA R6, P3, R0, c[0x0][0x200], 0x2 ;  /* 0x000080000006ea11 */ /* 0x000fc400078610ff */
[----:B------:R-:W-:Y:S02]  /*19ea0*/  @!P4 IADD3 R8, P1, R3, UR9, RZ ;  /* 0x000000090308cc10 */ /* 0x000fe4000ff3e0ff */
[----:B------:R-:W-:Y:S02]  /*19eb0*/  @!P5 LEA.HI.X.SX32 R9, R2, UR4, 0x1, P2 ;  /* 0x000000040209dc11 */ /* 0x000fe400090f0eff */
[----:B------:R-:W-:Y:S01]  /*19ec0*/  @!P6 LEA.HI.X R7, R0, c[0x0][0x204], R4, 0x2, P3 ;  /* 0x000081000007ea11 */ /* 0x000fe200018f1404 */
[----:B------:R-:W-:Y:S01]  /*19ed0*/  @!P4 IMAD.MOV.U32 R0, RZ, RZ, 0x7f800000 ;  /* 0x7f800000ff00c424 */ /* 0x000fe200078e00ff */
[----:B------:R-:W-:Y:S02]  /*19ee0*/  @!P5 LEA R4, P2, R5, c[0x0][0x200], 0x2 ;  /* 0x000080000504da11 */ /* 0x000fe400078410ff */
[----:B------:R-:W-:Y:S02]  /*19ef0*/  @!P4 LEA.HI.X.SX32 R3, R3, UR4, 0x1, P1 ;  /* 0x000000040303cc11 */ /* 0x000fe400088f0eff */
        /* <DEDUP_REMOVED lines=9> */
[----:B--2---:R-:W-:-:S05]  /*19f90*/  IMAD R0, R10, UR21, RZ ;  /* 0x000000150a007c24 */ /* 0x004fca000f8e02ff */
[----:B------:R-:W-:-:S04]  /*19fa0*/  IADD3 R3, P0, R0, UR9, RZ ;  /* 0x0000000900037c10 */ /* 0x000fc8000ff1e0ff */
[----:B------:R-:W-:Y:S02]  /*19fb0*/  LEA.HI.X.SX32 R0, R0, UR4, 0x1, P0 ;  /* 0x0000000400007c11 */ /* 0x000fe400080f0eff */
[----:B------:R-:W-:-:S04]  /*19fc0*/  LEA R2, P0, R3, c[0x0][0x200], 0x2 ;  /* 0x0000800003027a11 */ /* 0x000fc800078010ff */
[----:B------:R-:W-:Y:S01]  /*19fd0*/  LEA.HI.X R3, R3, c[0x0][0x204], R0, 0x2, P0 ;  /* 0x0000810003037a11 */ /* 0x000fe200000f1400 */
[----:B------:R-:W-:-:S05]  /*19fe0*/  IMAD.MOV.U32 R0, RZ, RZ, 0x7f800000 ;  /* 0x7f800000ff007424 */ /* 0x000fca00078e00ff */
[----:B------:R-:W-:Y:S01]  /*19ff0*/  STG.E [R2.64], R0 ;  /* 0x0000000002007986 */ /* 0x000fe2000c10191a */
[----:B------:R-:W-:Y:S05]  /*1a000*/  EXIT ;  /* 0x000000000000794d */ /* 0x000fea0003800000 */
.L_x_212:
        /* <DEDUP_REMOVED lines=15> */
.L_x_612:


//--------------------- .text._ZN5flash16flash_fwd_kernelI23Flash_fwd_kernel_traitsILi32ELi128ELi128ELi4ELb0ELb0EN7cutlass6half_tE19Flash_kernel_traitsILi32ELi128ELi128ELi4ES3_EELb1ELb1ELb0ELb0ELb1ELb1ELb0ELb0EEEvNS_16Flash_fwd_paramsE --------------------------
	.section	.text._ZN5flash16flash_fwd_kernelI23Flash_fwd_kernel_traitsILi32ELi128ELi128ELi4ELb0ELb0EN7cutlass6half_tE19Flash_kernel_traitsILi32ELi128ELi128ELi4ES3_EELb1ELb1ELb0ELb0ELb1ELb1ELb0ELb0EEEvNS_16Flash_fwd_paramsE,"ax",@progbits
	.sectioninfo	@"SHI_REGISTERS=255"
	.align	128
        .global         _ZN5flash16flash_fwd_kernelI23Flash_fwd_kernel_traitsILi32ELi128ELi128ELi4ELb0ELb0EN7cutlass6half_tE19Flash_kernel_traitsILi32ELi128ELi128ELi4ES3_EELb1ELb1ELb0ELb0ELb1ELb1ELb0ELb0EEEvNS_16Flash_fwd_paramsE
        .type           _ZN5flash16flash_fwd_kernelI23Flash_fwd_kernel_traitsILi32ELi128ELi128ELi4ELb0ELb0EN7cutlass6half_tE19Flash_kernel_traitsILi32ELi128ELi128ELi4ES3_EELb1ELb1ELb0ELb0ELb1ELb1ELb0ELb0EEEvNS_16Flash_fwd_paramsE,@function
        .size           _ZN5flash16flash_fwd_kernelI23Flash_fwd_kernel_traitsILi32ELi128ELi128ELi4ELb0ELb0EN7cutlass6half_tE19Flash_kernel_traitsILi32ELi128ELi128ELi4ES3_EELb1ELb1ELb0ELb0ELb1ELb1ELb0ELb0EEEvNS_16Flash_fwd_paramsE,(.L_x_613 - _ZN5flash16flash_fwd_kernelI23Flash_fwd_kernel_traitsILi32ELi128ELi128ELi4ELb0ELb0EN7cutlass6half_tE19Flash_kernel_traitsILi32ELi128ELi128ELi4ES3_EELb1ELb1ELb0ELb0ELb1ELb1ELb0ELb0EEEvNS_16Flash_fwd_paramsE)
        .other          _ZN5flash16flash_fwd_kernelI23Flash_fwd_kernel_traitsILi32ELi128ELi128ELi4ELb0ELb0EN7cutlass6half_tE19Flash_kernel_traitsILi32ELi128ELi128ELi4ES3_EELb1ELb1ELb0ELb0ELb1ELb1ELb0ELb0EEEvNS_16Flash_fwd_paramsE,@"STO_CUDA_ENTRY STV_DEFAULT"
_ZN5flash16flash_fwd_kernelI23Flash_fwd_kernel_traitsILi32ELi128ELi128ELi4ELb0ELb0EN7cutlass6half_tE19Flash_kernel_traitsILi32ELi128ELi128ELi4ES3_EELb1ELb1ELb0ELb0ELb1ELb1ELb0ELb0EEEvNS_16Flash_fwd_paramsE:
.text._ZN5flash16flash_fwd_kernelI23Flash_fwd_kernel_traitsILi32ELi128ELi128ELi4ELb0ELb0EN7cutlass6half_tE19Flash_kernel_traitsILi32ELi128ELi128ELi4ES3_EELb1ELb1ELb0ELb0ELb1ELb1ELb0ELb0EEEvNS_16Flash_fwd_paramsE:
        /* <DEDUP_REMOVED lines=9> */
[----:B------:R-:W-:-:S06]  /*0090*/  IMAD.MOV.U32 R11, RZ, RZ, c[0x0][0x2fc] ;  /* 0x0000bf00ff0b7624 */ /* 0x000fcc00078e00ff */
[----:B------:R1:W2:Y:S02]  /*00a0*/  @P2 LDG.E.64 R4, [R2.64] ;  /* 0x0000001402042981 */ /* 0x0002a4000c1e1b00 */
[----:B-1----:R-:W-:Y:S02]  /*00b0*/  @P2 IMAD.MOV.U32 R2, RZ, RZ, R10 ;  /* 0x000000ffff022224 */ /* 0x002fe400078e000a */
[----:B------:R-:W-:-:S06]  /*00c0*/  @P2 IMAD.MOV.U32 R3, RZ, RZ, R11 ;  /* 0x000000ffff032224 */ /* 0x000fcc00078e000b */
[----:B------:R-:W3:Y:S01]  /*00d0*/  @P2 LDG.E.64 R2, [R2.64] ;  /* 0x0000001402022981 */ /* 0x000ee2000c1e1b00 */
[----:B------:R-:W-:Y:S01]  /*00e0*/  ISETP.NE.U32.AND P4, PT, RZ, c[0x0][0x258], PT ;  /* 0x00009600ff007a0c */ /* 0x000fe20003f85070 */
[----:B------:R-:W-:Y:S01]  /*00f0*/  IMAD.MOV.U32 R14, RZ, RZ, RZ ;  /* 0x000000ffff0e7224 */ /* 0x000fe200078e00ff */
[----:B------:R-:W-:Y:S01]  /*0100*/  ISETP.NE.U32.AND P1, PT, RZ, c[0x0][0x250], PT ;  /* 0x00009400ff007a0c */ /* 0x000fe20003f25070 */
[----:B------:R-:W1:Y:S01]  /*0110*/  S2R R204, SR_CTAID.X ;  /* 0x0000000000cc7919 */ /* 0x000e620000002500 */
[----:B------:R-:W-:Y:S02]  /*0120*/  ISETP.NE.AND.EX P4, PT, RZ, c[0x0][0x25c], PT, P4 ;  /* 0x00009700ff007a0c */ /* 0x000fe40003f85340 */
[----:B------:R-:W-:Y:S01]  /*0130*/  ISETP.NE.AND.EX P1, PT, RZ, c[0x0][0x254], PT, P1 ;  /* 0x00009500ff007a0c */ /* 0x000fe20003f25310 */
[----:B------:R-:W4:Y:S04]  /*0140*/  S2R R26, SR_CTAID.Y ;  /* 0x00000000001a7919 */ /* 0x000f280000002600 */
[----:B------:R-:W1:Y:S04]  /*0150*/  S2R R27, SR_CTAID.Z ;  /* 0x00000000001b7919 */ /* 0x000e680000002700 */
[----:B------:R-:W5:Y:S02]  /*0160*/  S2R R74, SR_TID.X ;  /* 0x00000000004a7919 */ /* 0x000f640000002100 */
[----:B------:R-:W-:-:S02]  /*0170*/  @P4 IMAD.MOV.U32 R6, RZ, RZ, 0x4 ;  /* 0x00000004ff064424 */ /* 0x000fc400078e00ff */
[----:B------:R-:W-:Y:S02]  /*0180*/  @P1 IMAD.MOV.U32 R8, RZ, RZ, 0x4 ;  /* 0x00000004ff081424 */ /* 0x000fe400078e00ff */
[----:B----4-:R-:W-:Y:S01]  /*0190*/  @P4 IMAD.WIDE R6, R26, R6, c[0x0][0x258] ;  /* 0x000096001a064625 */ /* 0x010fe200078e0206 */
[----:B-1----:R-:W-:-:S03]  /*01a0*/  LOP3.LUT R0, R27, R204, R26, 0xfe, !PT ;  /* 0x000000cc1b007212 */ /* 0x002fc600078efe1a */
[----:B------:R-:W-:Y:S01]  /*01b0*/  @P1 IMAD.WIDE R8, R26, R8, c[0x0][0x250] ;  /* 0x000094001a081625 */ /* 0x000fe200078e0208 */
[----:B-----5:R-:W-:-:S13]  /*01c0*/  LOP3.LUT P3, RZ, R0, R74, RZ, 0xfc, !PT ;  /* 0x0000004a00ff7212 */ /* 0x020fda000786fcff */
[----:B------:R-:W-:Y:S02]  /*01d0*/  @!P3 IMAD.MOV.U32 R12, RZ, RZ, c[0x0][0x308] ;  /* 0x0000c200ff0cb624 */ /* 0x000fe400078e00ff */
[----:B------:R-:W-:Y:S01]  /*01e0*/  @!P3 IMAD.MOV.U32 R13, RZ, RZ, c[0x0][0x30c] ;  /* 0x0000c300ff0db624 */ /* 0x000fe200078e00ff */
[----:B--2---:R-:W1:Y:S08]  /*01f0*/  @P2 R2UR UR22, R4 ;  /* 0x00000000041623c2 */ /* 0x004e7000000e0000 */
[----:B------:R-:W2:Y:S01]  /*0200*/  @P2 R2UR UR23, R5 ;  /* 0x00000000051723c2 */ /* 0x000ea200000e0000 */
[----:B-1----:R-:W-:Y:S01]  /*0210*/  MOV R4, UR22 ;  /* 0x0000001600047c02 */ /* 0x002fe20008000f00 */
[----:B--2---:R-:W-:Y:S01]  /*0220*/  IMAD.U32 R5, RZ, RZ, UR23 ;  /* 0x00000017ff057e24 */ /* 0x004fe2000f8e00ff */
[----:B---3--:R-:W-:-:S04]  /*0230*/  @P2 IADD3 R10, P0, R2, c[0x0][0x300], RZ ;  /* 0x0000c000020a2a10 */ /* 0x008fc80007f1e0ff */
[----:B------:R-:W-:Y:S01]  /*0240*/  @!P3 STG.E.64 [R12.64], R4 ;  /* 0x000000040c00b986 */ /* 0x000fe2000c101b14 */
[----:B------:R-:W-:Y:S02]  /*0250*/  @P2 IMAD.X R11, RZ, RZ, R3, P0 ;  /* 0x000000ffff0b2224 */ /* 0x000fe400000e0603 */
[----:B------:R-:W-:Y:S02]  /*0260*/  @!P3 IMAD.MOV.U32 R2, RZ, RZ, R10 ;  /* 0x000000ffff02b224 */ /* 0x000fe400078e000a */
[----:B------:R-:W-:-:S05]  /*0270*/  @!P3 IMAD.MOV.U32 R3, RZ, RZ, R11 ;  /* 0x000000ffff03b224 */ /* 0x000fca00078e000b */
[----:B------:R1:W-:Y:S04]  /*0280*/  @!P3 STG.E.64 [R12.64+0x8], R2 ;  /* 0x000008020c00b986 */ /* 0x0003e8000c101b14 */
[----:B------:R-:W2:Y:S04]  /*0290*/  @P1 LDG.E R14, [R8.64] ;  /* 0x00000014080e1981 */ /* 0x000ea8000c1e1900 */
[----:B------:R3:W2:Y:S01]  /*02a0*/  @P4 LDG.E R6, [R6.64] ;  /* 0x0000001406064981 */ /* 0x0006a2000c1e1900 */
[----:B------:R-:W-:Y:S01]  /*02b0*/  SHF.L.U32 R75, R204, 0x7, RZ ;  /* 0x00000007cc4b7819 */ /* 0x000fe200000006ff */
[----:B------:R-:W-:Y:S01]  /*02c0*/  IMAD R0, R26, c[0x0][0x1c0], R27 ;  /* 0x000070001a007a24 */ /* 0x000fe200078e021b */
[----:B------:R-:W-:-:S02]  /*02d0*/  @!P4 ISETP.NE.U32.AND P3, PT, RZ, c[0x0][0x268], PT ;  /* 0x00009a00ff00ca0c */ /* 0x000fc40003f65070 */
[----:B------:R-:W-:Y:S01]  /*02e0*/  ISETP.GE.AND P2, PT, R75, c[0x0][0x214], PT ;  /* 0x000085004b007a0c */ /* 0x000fe20003f46270 */
[----:B------:R-:W-:Y:S01]  /*02f0*/  IMAD.SHL.U32 R0, R0, 0x20, RZ ;  /* 0x0000002000007824 */ /* 0x000fe200078e00ff */
[----:B------:R-:W-:-:S04]  /*0300*/  @!P4 ISETP.NE.AND.EX P3, PT, RZ, c[0x0][0x26c], PT, P3 ;  /* 0x00009b00ff00ca0c */ /* 0x000fc80003f65330 */
[----:B-1----:R-:W-:Y:S02]  /*0310*/  @!P4 SEL R3, RZ, c[0x0][0x21c], !P3 ;  /* 0x00008700ff03ca07 */ /* 0x002fe40005800000 */
[----:B---3--:R-:W-:-:S04]  /*0320*/  SHF.R.S32.HI R7, RZ, 0x1f, R74 ;  /* 0x0000001fff077819 */ /* 0x008fc8000001144a */
[----:B------:R-:W-:-:S04]  /*0330*/  LEA.HI R189, R7, R74, RZ, 0x5 ;  /* 0x0000004a07bd7211 */ /* 0x000fc800078f28ff */
[----:B------:R-:W-:-:S05]  /*0340*/  LOP3.LUT R2, R189, 0xffffffe0, RZ, 0xc0, !PT ;  /* 0xffffffe0bd027812 */ /* 0x000fca00078ec0ff */
[----:B------:R-:W-:-:S05]  /*0350*/  IMAD.IADD R54, R74, 0x1, -R2 ;  /* 0x000000014a367824 */ /* 0x000fca00078e0a02 */
[----:B------:R-:W-:Y:S02]  /*0360*/  IADD3 R219, P1, P0, R0, R10, R54 ;  /* 0x0000000a00db7210 */ /* 0x000fe4000783e036 */
[----:B------:R-:W-:Y:S02]  /*0370*/  SHF.R.S32.HI R0, RZ, 0x1f, R0 ;  /* 0x0000001fff007819 */ /* 0x000fe40000011400 */
[----:B------:R-:W-:-:S04]  /*0380*/  SHF.R.S32.HI R2, RZ, 0x1f, R54 ;  /* 0x0000001fff027819 */ /* 0x000fc80000011436 */
[----:B------:R-:W-:Y:S01]  /*0390*/  IADD3.X R222, R0, R11, R2, P1, P0 ;  /* 0x0000000b00de7210 */ /* 0x000fe20000fe0402 */
[--C-:B--2---:R-:W-:Y:S01]  /*03a0*/  @P4 IMAD.IADD R52, R6, 0x1, -R14.reuse ;  /* 0x0000000106344824 */ /* 0x104fe200078e0a0e */
[----:B------:R-:W-:Y:S01]  /*03b0*/  @!P4 IADD3 R52, R3, c[0x0][0x218], -R14 ;  /* 0x000086000334ca10 */ /* 0x000fe20007ffe80e */
[----:B------:R-:W-:Y:S06]  /*03c0*/  @P2 EXIT ;  /* 0x000000000000294d */ /* 0x000fec0003800000 */
[----:B------:R-:W-:Y:S02]  /*03d0*/  IADD3 R0, R75, 0xff, RZ ;  /* 0x000000ff4b007810 */ /* 0x000fe40007ffe0ff */
[C---:B------:R-:W-:Y:S02]  /*03e0*/  IADD3 R2, R52.reuse, 0x7f, RZ ;  /* 0x0000007f34027810 */ /* 0x040fe40007ffe0ff */
[----:B------:R-:W-:-:S04]  /*03f0*/  IADD3 R0, R52, -c[0x0][0x214], R0 ;  /* 0x8000850034007a10 */ /* 0x000fc80007ffe000 */
[----:B------:R-:W-:Y:S02]  /*0400*/  IADD3 R3, R0, c[0x0][0x2e8], RZ ;  /* 0x0000ba0000037a10 */ /* 0x000fe40007ffe0ff */
[----:B------:R-:W-:Y:S02]  /*0410*/  SHF.R.S32.HI R0, RZ, 0x1f, R2 ;  /* 0x0000001fff007819 */ /* 0x000fe40000011402 */
[----:B------:R-:W-:Y:S02]  /*0420*/  SHF.R.S32.HI R4, RZ, 0x1f, R3 ;  /* 0x0000001fff047819 */ /* 0x000fe40000011403 */
[----:B------:R-:W-:Y:S02]  /*0430*/  LEA.HI R0, R0, R2, RZ, 0x7 ;  /* 0x0000000200007211 */ /* 0x000fe400078f38ff */
[----:B------:R-:W-:Y:S02]  /*0440*/  LEA.HI R2, R4, R3, RZ, 0x7 ;  /* 0x0000000304027211 */ /* 0x000fe400078f38ff */
[----:B------:R-:W-:-:S02]  /*0450*/  SHF.R.S32.HI R0, RZ, 0x7, R0 ;  /* 0x00000007ff007819 */ /* 0x000fc40000011400 */
[----:B------:R-:W-:-:S04]  /*0460*/  SHF.R.S32.HI R2, RZ, 0x7, R2 ;  /* 0x00000007ff027819 */ /* 0x000fc80000011402 */
[----:B------:R-:W-:-:S04]  /*0470*/  IMNMX R217, R0, R2, PT ;  /* 0x0000000200d97217 */ /* 0x000fc80003800200 */
[----:B------:R-:W-:-:S13]  /*0480*/  ISETP.GE.AND P0, PT, R217, 0x1, PT ;  /* 0x00000001d900780c */ /* 0x000fda0003f06270 */
[----:B------:R-:W-:Y:S05]  /*0490*/  @!P0 BRA `(.L_x_213) ;  /* 0x0000f7b000008947 */ /* 0x000fea0003800000 */
[----:B------:R-:W-:Y:S01]  /*04a0*/  IABS R0, c[0x0][0x1c8] ;  /* 0x0000720000007a13 */ /* 0x000fe20000000000 */
[----:B------:R-:W-:Y:S01]  /*04b0*/  ULDC.64 UR4, c[0x0][0x190] ;  /* 0x0000640000047ab9 */ /* 0x000fe20000000a00 */
[-C--:B------:R-:W-:Y:S01]  /*04c0*/  LEA.HI R4, R7, R74.reuse, RZ, 0x4 ;  /* 0x0000004a07047211 */ /* 0x080fe200078f20ff */
[----:B------:R-:W-:Y:S01]  /*04d0*/  USHF.L.U32 UR9, UR4, 0x6, URZ ;  /* 0x0000000604097899 */ /* 0x000fe2000800063f */
[----:B------:R-:W-:Y:S01]  /*04e0*/  LOP3.LUT R6, R27, c[0x0][0x1c8], RZ, 0x3c, !PT ;  /* 0x000072001b067a12 */ /* 0x000fe200078e3cff */
[----:B------:R-:W-:Y:S01]  /*04f0*/  IMAD.MOV.U32 R25, RZ, RZ, R0 ;  /* 0x000000ffff197224 */ /* 0x000fe200078e0000 */
[----:B------:R-:W-:Y:S01]  /*0500*/  SHF.R.S32.HI R5, RZ, 0x4, R4 ;  /* 0x00000004ff057819 */ /* 0x000fe20000011404 */
[----:B------:R-:W-:Y:S01]  /*0510*/  UMOV UR18, 0x6 ;  /* 0x0000000600127882 */ /* 0x000fe20000000000 */
[CC--:B------:R-:W-:Y:S01]  /*0520*/  LEA.HI R10, R7.reuse, R74.reuse, RZ, 0x2 ;  /* 0x0000004a070a7211 */ /* 0x0c0fe200078f10ff */
[----:B------:R-:W1:Y:S01]  /*0530*/  I2F.RP R2, R25 ;  /* 0x0000001900027306 */ /* 0x000e620000209400 */
[----:B------:R-:W-:Y:S01]  /*0540*/  LEA.HI R0, R4, R5, RZ, 0x1 ;  /* 0x0000000504007211 */ /* 0x000fe200078f08ff */
[----:B------:R-:W-:Y:S01]  /*0550*/  USHF.L.U64.HI UR8, UR4, UR18, UR5 ;  /* 0x0000001204087299 */ /* 0x000fe20008010205 */
[----:B------:R-:W-:Y:S01]  /*0560*/  LEA.HI R21, R7, R74, RZ, 0x3 ;  /* 0x0000004a07157211 */ /* 0x000fe200078f18ff */
[----:B------:R-:W-:Y:S01]  /*0570*/  UMOV UR6, 0x7 ;  /* 0x0000000700067882 */ /* 0x000fe20000000000 */
[----:B------:R-:W-:Y:S01]  /*0580*/  LOP3.LUT R0, R0, 0xfffffffe, RZ, 0xc0, !PT ;  /* 0xfffffffe00007812 */ /* 0x000fe200078ec0ff */
[----:B------:R-:W-:Y:S01]  /*0590*/  ULDC.64 UR4, c[0x0][0x198] ;  /* 0x0000660000047ab9 */ /* 0x000fe20000000a00 */
[----:B------:R-:W-:Y:S01]  /*05a0*/  ISETP.GE.AND P1, PT, R6, RZ, PT ;  /* 0x000000ff0600720c */ /* 0x000fe20003f26270 */
[----:B------:R-:W-:Y:S01]  /*05b0*/  USHF.L.U64.HI UR6, UR4, UR6, UR5 ;  /* 0x0000000604067299 */ /* 0x000fe20008010205 */
[----:B------:R-:W-:Y:S01]  /*05c0*/  SHF.R.S32.HI R6, RZ, 0x3, R21 ;  /* 0x00000003ff067819 */ /* 0x000fe20000011415 */
[----:B------:R-:W-:Y:S01]  /*05d0*/  IMAD.IADD R20, R5, 0x1, -R0 ;  /* 0x0000000105147824 */ /* 0x000fe200078e0a00 */
[----:B------:R-:W-:Y:S01]  /*05e0*/  LOP3.LUT R0, R4, 0xfffffff0, RZ, 0xc0, !PT ;  /* 0xfffffff004007812 */ /* 0x000fe200078ec0ff */
[----:B------:R-:W-:Y:S01]  /*05f0*/  USHF.L.U32 UR7, UR4, 0x7, URZ ;  /* 0x0000000704077899 */ /* 0x000fe2000800063f */
[----:B------:R-:W-:Y:S01]  /*0600*/  LOP3.LUT R5, R21, 0xfffffff8, RZ, 0xc0, !PT ;  /* 0xfffffff815057812 */ /* 0x000fe200078ec0ff */
[----:B------:R-:W-:Y:S01]  /*0610*/  IMAD.SHL.U32 R4, R6, 0x40, RZ ;  /* 0x0000004006047824 */ /* 0x000fe200078e00ff */
[----:B------:R-:W-:Y:S01]  /*0620*/  IABS R24, R27 ;  /* 0x0000001b00187213 */ /* 0x000fe20000000000 */
[----:B-1----:R-:W1:Y:S01]  /*0630*/  MUFU.RCP R2, R2 ;  /* 0x0000000200027308 */ /* 0x002e620000001000 */
[----:B------:R-:W-:Y:S01]  /*0640*/  IMAD.IADD R0, R74, 0x1, -R0 ;  /* 0x000000014a007824 */ /* 0x000fe200078e0a00 */
[----:B------:R-:W-:Y:S01]  /*0650*/  SHF.R.S32.HI R28, RZ, 0x1f, R26 ;  /* 0x0000001fff1c7819 */ /* 0x000fe2000001141a */
[----:B------:R-:W-:Y:S01]  /*0660*/  USHF.L.U32 UR17, UR4, 0x6, URZ ;  /* 0x0000000604117899 */ /* 0x000fe2000800063f */
[----:B------:R-:W-:Y:S01]  /*0670*/  LOP3.LUT R4, R4, 0xc0, RZ, 0xc0, !PT ;  /* 0x000000c004047812 */ /* 0x000fe200078ec0ff */
[----:B------:R-:W-:Y:S01]  /*0680*/  USHF.L.U64.HI UR16, UR4, UR18, UR5 ;  /* 0x0000001204107299 */ /* 0x000fe20008010205 */
[-C--:B------:R-:W-:Y:S01]  /*0690*/  LEA.HI R8, R0, R0.reuse, RZ, 0x1 ;  /* 0x0000000000087211 */ /* 0x080fe200078f08ff */
[----:B------:R-:W-:Y:S01]  /*06a0*/  IMAD R18, R28, c[0x0][0x178], RZ ;  /* 0x00005e001c127a24 */ /* 0x000fe200078e02ff */
[----:B------:R-:W-:Y:S01]  /*06b0*/  SHF.R.S32.HI R9, RZ, 0x1f, R0 ;  /* 0x0000001fff097819 */ /* 0x000fe20000011400 */
[----:B------:R-:W-:Y:S01]  /*06c0*/  ULDC.64 UR4, c[0x0][0x1a0] ;  /* 0x0000680000047ab9 */ /* 0x000fe20000000a00 */
[----:B------:R-:W-:Y:S01]  /*06d0*/  LOP3.LUT R6, R8, 0x7fffffe, RZ, 0xc0, !PT ;  /* 0x07fffffe08067812 */ /* 0x000fe200078ec0ff */
[----:B------:R-:W-:Y:S01]  /*06e0*/  IMAD R18, R26, c[0x0][0x17c], R18 ;  /* 0x00005f001a127a24 */ /* 0x000fe200078e0212 */
[----:B------:R-:W-:Y:S01]  /*06f0*/  LEA.HI R23, R9, R0, RZ, 0x3 ;  /* 0x0000000009177211 */ /* 0x000fe200078f18ff */
[----:B------:R-:W-:Y:S01]  /*0700*/  USHF.L.U32 UR19, UR4, 0x6, URZ ;  /* 0x0000000604137899 */ /* 0x000fe2000800063f */
[----:B------:R-:W-:Y:S01]  /*0710*/  SHF.R.S32.HI R13, RZ, 0x1, R8 ;  /* 0x00000001ff0d7819 */ /* 0x000fe20000011408 */
[----:B------:R-:W-:Y:S01]  /*0720*/  IMAD.IADD R55, R0, 0x1, -R6 ;  /* 0x0000000100377824 */ /* 0x000fe200078e0a06 */
[----:B-1----:R-:W-:Y:S01]  /*0730*/  IADD3 R2, R2, 0xffffffe, RZ ;  /* 0x0ffffffe02027810 */ /* 0x002fe20007ffe0ff */
[----:B------:R-:W-:Y:S01]  /*0740*/  USHF.L.U64.HI UR18, UR4, UR18, UR5 ;  /* 0x0000001204127299 */ /* 0x000fe20008010205 */
[----:B------:R-:W-:-:S02]  /*0750*/  SHF.R.S32.HI R6, RZ, 0x2, R10 ;  /* 0x00000002ff067819 */ /* 0x000fc4000001140a */
[----:B------:R1:W2:Y:S01]  /*0760*/  F2I.FTZ.U32.TRUNC.NTZ R3, R2 ;  /* 0x0000000200037305 */ /* 0x0002a2000021f000 */
[----:B------:R-:W-:Y:S02]  /*0770*/  SHF.R.S32.HI R188, RZ, 0x5, R189 ;  /* 0x00000005ffbc7819 */ /* 0x000fe400000114bd */
[----:B------:R-:W-:Y:S02]  /*0780*/  IADD3 R72, R217, -0x1, RZ ;  /* 0xffffffffd9487810 */ /* 0x000fe40007ffe0ff */
[----:B-1----:R-:W-:-:S05]  /*0790*/  LOP3.LUT R2, R10, 0xfffffffc, RZ, 0xc0, !PT ;  /* 0xfffffffc0a027812 */ /* 0x002fca00078ec0ff */
[----:B------:R-:W-:-:S04]  /*07a0*/  IMAD.IADD R2, R74, 0x1, -R2 ;  /* 0x000000014a027824 */ /* 0x000fc800078e0a02 */
[----:B------:R-:W-:Y:S02]  /*07b0*/  IMAD.SHL.U32 R30, R2, 0x8, RZ ;  /* 0x00000008021e7824 */ /* 0x000fe400078e00ff */
[----:B------:R-:W-:Y:S02]  /*07c0*/  IMAD.IADD R2, R74, 0x1, -R5 ;  /* 0x000000014a027824 */ /* 0x000fe400078e0a05 */
[----:B--2---:R-:W-:Y:S01]  /*07d0*/  IMAD.MOV R5, RZ, RZ, -R3 ;  /* 0x000000ffff057224 */ /* 0x004fe200078e0a03 */
[----:B------:R-:W-:Y:S02]  /*07e0*/  LOP3.LUT R7, R4, 0x18, R30, 0xf8, !PT ;  /* 0x0000001804077812 */ /* 0x000fe400078ef81e */
[----:B------:R-:W-:Y:S01]  /*07f0*/  SHF.R.U32.HI R4, RZ, 0x3, R4 ;  /* 0x00000003ff047819 */ /* 0x000fe20000011604 */
[----:B------:R-:W-:Y:S01]  /*0800*/  IMAD R0, R5, R25, RZ ;  /* 0x0000001905007224 */ /* 0x000fe200078e02ff */
[----:B------:R-:W-:Y:S02]  /*0810*/  LEA.HI R16, R2, R2, RZ, 0x1 ;  /* 0x0000000202107211 */ /* 0x000fe400078f08ff */
[----:B------:R-:W-:-:S02]  /*0820*/  LOP3.LUT R19, R7, R4, RZ, 0x3c, !PT ;  /* 0x0000000407137212 */ /* 0x000fc400078e3cff */
[----:B------:R-:W-:Y:S02]  /*0830*/  LOP3.LUT R4, R16, 0x3fffffe, RZ, 0xc0, !PT ;  /* 0x03fffffe10047812 */ /* 0x000fe400078ec0ff */
[----:B------:R-:W-:Y:S02]  /*0840*/  SHF.R.S32.HI R7, RZ, 0x1f, R6 ;  /* 0x0000001fff077819 */ /* 0x000fe40000011406 */
[----:B------:R-:W-:Y:S01]  /*0850*/  SHF.R.S32.HI R31, RZ, 0x1f, R30 ;  /* 0x0000001fff1f7819 */ /* 0x000fe2000001141e */
[----:B------:R-:W-:Y:S01]  /*0860*/  IMAD.IADD R22, R2, 0x1, -R4 ;  /* 0x0000000102167824 */ /* 0x000fe200078e0a04 */
[----:B------:R-:W-:Y:S01]  /*0870*/  SHF.R.S32.HI R48, RZ, 0x1, R16 ;  /* 0x00000001ff307819 */ /* 0x000fe20000011410 */
[----:B------:R-:W-:Y:S02]  /*0880*/  IMAD.MOV.U32 R2, RZ, RZ, RZ ;  /* 0x000000ffff027224 */ /* 0x000fe400078e00ff */
[----:B------:R1:W-:Y:S02]  /*0890*/  STL.64 [R1+0x38], R30 ;  /* 0x0000381e01007387 */ /* 0x0003e40000100a00 */
[----:B------:R-:W-:Y:S01]  /*08a0*/  IMAD.HI.U32 R12, R3, R0, R2 ;  /* 0x00000000030c7227 */ /* 0x000fe200078e0002 */
[----:B------:R-:W-:-:S02]  /*08b0*/  LEA.HI R2, R10, R6, RZ, 0x1 ;  /* 0x000000060a027211 */ /* 0x000fc400078f08ff */
[----:B------:R-:W-:Y:S02]  /*08c0*/  IADD3 R0, P0, R6, R14, RZ ;  /* 0x0000000e06007210 */ /* 0x000fe40007f1e0ff */
[----:B------:R-:W-:Y:S01]  /*08d0*/  LOP3.LUT R3, R2, 0x7fffffe, RZ, 0xc0, !PT ;  /* 0x07fffffe02037812 */ /* 0x000fe200078ec0ff */
[----:B------:R-:W-:Y:S01]  /*08e0*/  IMAD.HI.U32 R12, R12, R24, RZ ;  /* 0x000000180c0c7227 */ /* 0x000fe200078e00ff */
[----:B------:R-:W-:-:S03]  /*08f0*/  LEA.HI.X.SX32 R2, R14, R7, 0x1, P0 ;  /* 0x000000070e027211 */ /* 0x000fc600000f0eff */
[----:B------:R-:W-:Y:S01]  /*0900*/  IMAD.IADD R14, R6, 0x1, -R3 ;  /* 0x00000001060e7824 */ /* 0x000fe200078e0a03 */
[----:B------:R-:W-:Y:S01]  /*0910*/  SHF.R.S32.HI R3, RZ, 0x1f, R8 ;  /* 0x0000001fff037819 */ /* 0x000fe20000011408 */
[C---:B------:R-:W-:Y:S02]  /*0920*/  IMAD R4, R2.reuse, c[0x0][0x198], RZ ;  /* 0x0000660002047a24 */ /* 0x040fe400078e02ff */
[----:B------:R-:W-:Y:S01]  /*0930*/  IMAD R2, R2, c[0x0][0x1a0], RZ ;  /* 0x0000680002027a24 */ /* 0x000fe200078e02ff */
[----:B------:R-:W-:Y:S01]  /*0940*/  LEA.HI R5, R3, R13, RZ, 0x2 ;  /* 0x0000000d03057211 */ /* 0x000fe200078f10ff */
[C---:B------:R-:W-:Y:S02]  /*0950*/  IMAD R15, R0.reuse, c[0x0][0x19c], R4 ;  /* 0x00006700000f7a24 */ /* 0x040fe400078e0204 */
[----:B------:R-:W-:Y:S02]  /*0960*/  IMAD.MOV R4, RZ, RZ, -R12 ;  /* 0x000000ffff047224 */ /* 0x000fe400078e0a0c */
[----:B------:R-:W-:-:S02]  /*0970*/  IMAD R17, R0, c[0x0][0x1a4], R2 ;  /* 0x0000690000117a24 */ /* 0x000fc400078e0202 */
[----:B------:R-:W-:-:S04]  /*0980*/  IMAD.WIDE.U32 R10, R0, c[0x0][0x198], R30 ;  /* 0x00006600000a7a25 */ /* 0x000fc800078e001e */
[----:B------:R-:W-:-:S04]  /*0990*/  IMAD.WIDE.U32 R8, R0, c[0x0][0x1a0], R30 ;  /* 0x0000680000087a25 */ /* 0x000fc800078e001e */
[----:B------:R-:W-:Y:S01]  /*09a0*/  IMAD R0, R25, R4, R24 ;  /* 0x0000000419007224 */ /* 0x000fe200078e0218 */
[----:B------:R-:W-:Y:S01]  /*09b0*/  LOP3.LUT R4, R5, 0xfffffffc, RZ, 0xc0, !PT ;  /* 0xfffffffc05047812 */ /* 0x000fe200078ec0ff */
[----:B------:R-:W-:-:S03]  /*09c0*/  IMAD.WIDE.U32 R2, R26, c[0x0][0x178], R30 ;  /* 0x00005e001a027a25 */ /* 0x000fc600078e001e */
[----:B------:R-:W-:Y:S01]  /*09d0*/  ISETP.GT.U32.AND P2, PT, R25, R0, PT ;  /* 0x000000001900720c */ /* 0x000fe20003f44070 */
[----:B------:R-:W-:Y:S02]  /*09e0*/  IMAD.IADD R5, R3, 0x1, R18 ;  /* 0x0000000103057824 */ /* 0x000fe400078e0212 */
[----:B------:R-:W-:Y:S02]  /*09f0*/  IMAD.SHL.U32 R3, R48, 0x40, RZ ;  /* 0x0000004030037824 */ /* 0x000fe400078e00ff */
[----:B------:R-:W-:Y:S02]  /*0a00*/  IMAD.IADD R16, R13, 0x1, -R4 ;  /* 0x000000010d107824 */ /* 0x000fe400078e0a04 */
[----:B------:R-:W-:Y:S01]  /*0a10*/  IMAD.MOV.U32 R4, RZ, RZ, R2 ;  /* 0x000000ffff047224 */ /* 0x000fe200078e0002 */
[----:B------:R-:W-:Y:S01]  /*0a20*/  LOP3.LUT R2, R3, 0xc0, RZ, 0xc0, !PT ;  /* 0x000000c003027812 */ /* 0x000fe200078ec0ff */
[----:B------:R-:W-:Y:S01]  /*0a30*/  IMAD.IADD R3, R11, 0x1, R15 ;  /* 0x000000010b037824 */ /* 0x000fe200078e020f */
[----:B------:R-:W-:Y:S01]  /*0a40*/  SHF.R.S32.HI R15, RZ, 0x1f, R27 ;  /* 0x0000001fff0f7819 */ /* 0x000fe2000001141b */
[----:B------:R-:W-:Y:S01]  /*0a50*/  IMAD.IADD R11, R9, 0x1, R17 ;  /* 0x00000001090b7824 */ /* 0x000fe200078e0211 */
[----:B------:R-:W-:Y:S01]  /*0a60*/  LOP3.LUT R13, R2, 0x8, R21, 0xf8, !PT ;  /* 0x00000008020d7812 */ /* 0x000fe200078ef815 */
[----:B------:R-:W-:Y:S01]  /*0a70*/  @!P2 IMAD.IADD R0, R0, 0x1, -R25 ;  /* 0x000000010000a824 */ /* 0x000fe200078e0a19 */
[----:B------:R-:W-:Y:S01]  /*0a80*/  SHF.R.U32.HI R9, RZ, 0x3, R2 ;  /* 0x00000003ff097819 */ /* 0x000fe20000011602 */
[----:B------:R-:W-:Y:S01]  /*0a90*/  IMAD.MOV.U32 R2, RZ, RZ, R10 ;  /* 0x000000ffff027224 */ /* 0x000fe200078e000a */
[----:B------:R-:W-:Y:S01]  /*0aa0*/  @!P2 IADD3 R12, R12, 0x1, RZ ;  /* 0x000000010c0ca810 */ /* 0x000fe20007ffe0ff */
[----:B------:R-:W-:Y:S01]  /*0ab0*/  IMAD.MOV.U32 R10, RZ, RZ, R8 ;  /* 0x000000ffff0a7224 */ /* 0x000fe200078e0008 */
[----:B------:R-:W-:Y:S01]  /*0ac0*/  ISETP.GE.U32.AND P0, PT, R0, R25, PT ;  /* 0x000000190000720c */ /* 0x000fe20003f06070 */
[----:B------:R-:W-:Y:S01]  /*0ad0*/  IMAD R8, R15, c[0x0][0x1a8], RZ ;  /* 0x00006a000f087a24 */ /* 0x000fe200078e02ff */
[----:B------:R-:W-:Y:S01]  /*0ae0*/  LOP3.LUT R15, R13, R9, RZ, 0x3c, !PT ;  /* 0x000000090d0f7212 */ /* 0x000fe200078e3cff */
[----:B------:R-:W-:Y:S01]  /*0af0*/  IMAD R17, R28, c[0x0][0x180], RZ ;  /* 0x000060001c117a24 */ /* 0x000fe200078e02ff */
[----:B------:R-:W-:Y:S01]  /*0b00*/  ISETP.NE.AND P2, PT, RZ, c[0x0][0x1c8], PT ;  /* 0x00007200ff007a0c */ /* 0x000fe20003f45270 */
[----:B------:R-:W-:-:S02]  /*0b10*/  IMAD R13, R27, c[0x0][0x1ac], R8 ;  /* 0x00006b001b0d7a24 */ /* 0x000fc400078e0208 */
[----:B------:R-:W-:-:S04]  /*0b20*/  IMAD.WIDE.U32 R8, R27, c[0x0][0x1a8], R4 ;  /* 0x00006a001b087a25 */ /* 0x000fc800078e0004 */
[----:B------:R-:W-:Y:S02]  /*0b30*/  IMAD.WIDE.U32 R4, R26, c[0x0][0x180], R2 ;  /* 0x000060001a047a25 */ /* 0x000fe400078e0002 */
[----:B------:R-:W-:Y:S02]  /*0b40*/  @P0 IADD3 R12, R12, 0x1, RZ ;  /* 0x000000010c0c0810 */ /* 0x000fe40007ffe0ff */
[----:B------:R-:W-:Y:S02]  /*0b50*/  IMAD R0, R26, c[0x0][0x184], R17 ;  /* 0x000061001a007a24 */ /* 0x000fe400078e0211 */
[----:B------:R-:W-:Y:S02]  /*0b60*/  IMAD R2, R28, c[0x0][0x188], RZ ;  /* 0x000062001c027a24 */ /* 0x000fe400078e02ff */
[----:B-1----:R-:W-:-:S04]  /*0b70*/  IMAD.WIDE R30, R204, 0x80, R6 ;  /* 0x00000080cc1e7825 */ /* 0x002fc800078e0206 */
[----:B------:R-:W-:Y:S01]  /*0b80*/  IMAD.IADD R3, R9, 0x1, R13 ;  /* 0x0000000109037824 */ /* 0x000fe200078e020d */
[----:B------:R-:W-:Y:S01]  /*0b90*/  STL.64 [R1+0x40], R30 ;  /* 0x0000401e01007387 */ /* 0x000fe20000100a00 */
[----:B------:R-:W-:Y:S02]  /*0ba0*/  IMAD.IADD R9, R5, 0x1, R0 ;  /* 0x0000000105097824 */ /* 0x000fe400078e0200 */
[----:B------:R-:W-:Y:S02]  /*0bb0*/  IMAD R13, R26, c[0x0][0x18c], R2 ;  /* 0x000063001a0d7a24 */ /* 0x000fe400078e0202 */
[----:B------:R-:W-:Y:S02]  /*0bc0*/  IMAD R0, R31, c[0x0][0x190], RZ ;  /* 0x000064001f007a24 */ /* 0x000fe400078e02ff */
[----:B------:R-:W-:Y:S02]  /*0bd0*/  IMAD.MOV.U32 R2, RZ, RZ, R8 ;  /* 0x000000ffff027224 */ /* 0x000fe400078e0008 */
[----:B------:R-:W-:-:S02]  /*0be0*/  IMAD.MOV.U32 R8, RZ, RZ, R4 ;  /* 0x000000ffff087224 */ /* 0x000fc400078e0004 */
[C---:B------:R-:W-:Y:S02]  /*0bf0*/  IMAD R0, R30.reuse, c[0x0][0x194], R0 ;  /* 0x000065001e007a24 */ /* 0x040fe400078e0200 */
[----:B------:R-:W-:-:S04]  /*0c00*/  IMAD.WIDE.U32 R4, R30, c[0x0][0x190], R2 ;  /* 0x000064001e047a25 */ /* 0x000fc800078e0002 */
[----:B------:R-:W-:Y:S01]  /*0c10*/  IMAD.IADD R3, R5, 0x1, R0 ;  /* 0x0000000105037824 */ /* 0x000fe200078e0200 */
[----:B------:R-:W-:Y:S01]  /*0c20*/  LEA R2, P0, R4, c[0x0][0x160], 0x1 ;  /* 0x0000580004027a11 */ /* 0x000fe200078008ff */
[----:B------:R-:W-:Y:S02]  /*0c30*/  IMAD.MOV.U32 R0, RZ, RZ, R12 ;  /* 0x000000ffff007224 */ /* 0x000fe400078e000c */
[----:B------:R-:W-:Y:S01]  /*0c40*/  IMAD R14, R188, 0x8, R14 ;  /* 0x00000008bc0e7824 */ /* 0x000fe200078e020e */
[----:B------:R-:W-:Y:S01]  /*0c50*/  LEA.HI.X R3, R4, c[0x0][0x164], R3, 0x1, P0 ;  /* 0x0000590004037a11 */ /* 0x000fe200000f0c03 */
[----:B------:R-:W-:Y:S01]  /*0c60*/  @!P1 IMAD.MOV R0, RZ, RZ, -R0 ;  /* 0x000000ffff009224 */ /* 0x000fe200078e0a00 */
[----:B------:R-:W-:Y:S01]  /*0c70*/  @!P2 LOP3.LUT R0, RZ, c[0x0][0x1c8], RZ, 0x33, !PT ;  /* 0x00007200ff00aa12 */ /* 0x000fe200078e33ff */
[----:B------:R-:W-:Y:S02]  /*0c80*/  IMAD.U32 R14, R14, 0x20, R19 ;  /* 0x000000200e0e7824 */ /* 0x000fe400078e0013 */
[----:B------:R-:W-:Y:S01]  /*0c90*/  IMAD.WIDE.U32 R6, R26, c[0x0][0x188], R10 ;  /* 0x000062001a067a25 */ /* 0x000fe200078e000a */
[----:B------:R-:W-:-:S03]  /*0ca0*/  SHF.R.S32.HI R12, RZ, 0x1f, R0 ;  /* 0x0000001fff0c7819 */ /* 0x000fc60000011400 */
[----:B------:R-:W-:Y:S02]  /*0cb0*/  IMAD.SHL.U32 R221, R14, 0x2, RZ ;  /* 0x000000020edd7824 */ /* 0x000fe400078e00ff */
[----:B------:R-:W-:Y:S02]  /*0cc0*/  IMAD R10, R12, c[0x0][0x1b0], RZ ;  /* 0x00006c000c0a7a24 */ /* 0x000fe400078e02ff */
[C---:B------:R-:W-:Y:S01]  /*0cd0*/  IMAD.WIDE.U32 R18, R0.reuse, c[0x0][0x1b0], R8 ;  /* 0x00006c0000127a25 */ /* 0x040fe200078e0008 */
[----:B------:R1:W-:Y:S01]  /*0ce0*/  LDGSTS.E.BYPASS.LTC128B.128 [R221], [R2.64] ;  /* 0x0000000002dd7fae */ /* 0x0003e2000b901d54 */
[----:B------:R-:W-:Y:S02]  /*0cf0*/  SHF.R.S32.HI R8, RZ, 0x1f, R72 ;  /* 0x0000001fff087819 */ /* 0x000fe40000011448 */
[----:B------:R-:W-:Y:S01]  /*0d00*/  IMAD R10, R0, c[0x0][0x1b4], R10 ;  /* 0x00006d00000a7a24 */ /* 0x000fe200078e020a */
[----:B------:R2:W-:Y:S01]  /*0d10*/  STL.64 [R1+0x30], R18 ;  /* 0x0000301201007387 */ /* 0x0005e20000100a00 */
[----:B------:R-:W-:-:S02]  /*0d20*/  IMAD R9, R72, UR6, RZ ;  /* 0x0000000648097c24 */ /* 0x000fc4000f8e02ff */
[----:B------:R-:W-:Y:S02]  /*0d30*/  IMAD.IADD R225, R19, 0x1, R10 ;  /* 0x0000000113e17824 */ /* 0x000fe400078e020a */
[----:B------:R-:W-:Y:S02]  /*0d40*/  IMAD.MOV.U32 R224, RZ, RZ, R18 ;  /* 0x000000ffffe07224 */ /* 0x000fe400078e0012 */
[C---:B------:R-:W-:Y:S02]  /*0d50*/  IMAD R9, R8.reuse, UR7, R9 ;  /* 0x0000000708097c24 */ /* 0x040fe4000f8e0209 */
[----:B------:R-:W-:Y:S01]  /*0d60*/  IMAD.IADD R7, R7, 0x1, R13 ;  /* 0x0000000107077824 */ /* 0x000fe200078e020d */
[----:B------:R-:W-:Y:S01]  /*0d70*/  STL.64 [R1+0x20], R224 ;  /* 0x000020e001007387 */ /* 0x000fe20000100a00 */
[----:B------:R-:W-:Y:S02]  /*0d80*/  IMAD R13, R8, c[0x0][0x1a0], RZ ;  /* 0x00006800080d7a24 */ /* 0x000fe400078e02ff */
[----:B------:R-:W-:-:S02]  /*0d90*/  IMAD R12, R12, c[0x0][0x1b8], RZ ;  /* 0x00006e000c0c7a24 */ /* 0x000fc400078e02ff */
[----:B------:R-:W-:-:S04]  /*0da0*/  IMAD.WIDE.U32 R10, R72, c[0x0][0x1a0], RZ ;  /* 0x00006800480a7a25 */ /* 0x000fc800078e00ff */
[----:B------:R-:W-:Y:S02]  /*0db0*/  IMAD R13, R72, c[0x0][0x1a4], R13 ;  /* 0x00006900480d7a24 */ /* 0x000fe400078e020d */
[----:B------:R-:W-:Y:S01]  /*0dc0*/  IMAD R12, R0, c[0x0][0x1bc], R12 ;  /* 0x00006f00000c7a24 */ /* 0x000fe200078e020c */
[----:B-1----:R-:W-:Y:S01]  /*0dd0*/  IADD3 R2, P0, R2, UR9, RZ ;  /* 0x0000000902027c10 */ /* 0x002fe2000ff1e0ff */
[----:B------:R-:W-:-:S03]  /*0de0*/  IMAD.IADD R13, R11, 0x1, R13 ;  /* 0x000000010b0d7824 */ /* 0x000fc600078e020d */
[----:B------:R-:W-:Y:S01]  /*0df0*/  IADD3.X R3, R3, UR8, RZ, P0, !PT ;  /* 0x0000000803037c10 */ /* 0x000fe200087fe4ff */
[----:B--2---:R-:W-:Y:S01]  /*0e00*/  IMAD.WIDE.U32 R18, R0, c[0x0][0x1b8], R6 ;  /* 0x00006e0000127a25 */ /* 0x004fe200078e0006 */
[----:B------:R-:W-:-:S03]  /*0e10*/  IADD3 R4, P0, R2, UR9, RZ ;  /* 0x0000000902047c10 */ /* 0x000fc6000ff1e0ff */
[----:B------:R1:W-:Y:S01]  /*0e20*/  LDGSTS.E.BYPASS.LTC128B.128 [R221+0x800], [R2.64] ;  /* 0x0080000002dd7fae */ /* 0x0003e2000b901d54 */
[----:B------:R-:W-:Y:S01]  /*0e30*/  IADD3.X R5, R3, UR8, RZ, P0, !PT ;  /* 0x0000000803057c10 */ /* 0x000fe200087fe4ff */
[----:B------:R-:W-:Y:S02]  /*0e40*/  IMAD.IADD R12, R19, 0x1, R12 ;  /* 0x00000001130c7824 */ /* 0x000fe400078e020c */
[----:B------:R-:W-:Y:S04]  /*0e50*/  STL.64 [R1+0x28], R18 ;  /* 0x0000281201007387 */ /* 0x000fe80000100a00 */
[----:B------:R2:W-:Y:S04]  /*0e60*/  LDGSTS.E.BYPASS.LTC128B.128 [R221+0x1000], [R4.64] ;  /* 0x0100000004dd7fae */ /* 0x0005e8000b901d54 */
[----:B------:R-:W-:Y:S01]  /*0e70*/  STL [R1+0x1c], R12 ;  /* 0x00001c0c01007387 */ /* 0x000fe20000100800 */
[----:B-1----:R-:W-:-:S04]  /*0e80*/  IMAD.WIDE.U32 R2, R72, UR7, R224 ;  /* 0x0000000748027c25 */ /* 0x002fc8000f8e00e0 */
[----:B------:R-:W-:Y:S01]  /*0e90*/  IMAD.IADD R9, R3, 0x1, R9 ;  /* 0x0000000103097824 */ /* 0x000fe200078e0209 */
[----:B------:R-:W-:-:S04]  /*0ea0*/  LEA R8, P0, R2, c[0x0][0x168], 0x1 ;  /* 0x00005a0002087a11 */ /* 0x000fc800078008ff */
[----:B------:R-:W-:Y:S02]  /*0eb0*/  LEA.HI.X R9, R2, c[0x0][0x16c], R9, 0x1, P0 ;  /* 0x00005b0002097a11 */ /* 0x000fe400000f0c09 */
[----:B------:R-:W-:Y:S02]  /*0ec0*/  IADD3 R6, P0, R4, UR9, RZ ;  /* 0x0000000904067c10 */ /* 0x000fe4000ff1e0ff */
[----:B--2---:R-:W-:Y:S02]  /*0ed0*/  IADD3 R4, P1, R8, UR17, RZ ;  /* 0x0000001108047c10 */ /* 0x004fe4000ff3e0ff */
[----:B------:R-:W-:Y:S02]  /*0ee0*/  IADD3.X R7, R5, UR8, RZ, P0, !PT ;  /* 0x0000000805077c10 */ /* 0x000fe400087fe4ff */
[----:B------:R-:W-:Y:S02]  /*0ef0*/  LEA R0, P0, R10, R18, 0x7 ;  /* 0x000000120a007211 */ /* 0x000fe400078038ff */
[----:B------:R-:W-:Y:S01]  /*0f00*/  IADD3.X R5, R9, UR16, RZ, P1, !PT ;  /* 0x0000001009057c10 */ /* 0x000fe20008ffe4ff */
[----:B------:R1:W-:Y:S01]  /*0f10*/  LDGSTS.E.BYPASS.LTC128B.128 [R221+0x1800], [R6.64] ;  /* 0x0180000006dd7fae */ /* 0x0003e2000b901d54 */
[----:B------:R-:W-:-:S02]  /*0f20*/  IADD3 R2, P1, R4, UR17, RZ ;  /* 0x0000001104027c10 */ /* 0x000fc4000ff3e0ff */
        /* <DEDUP_REMOVED lines=16> */
[----:B------:R-:W-:-:S04]  /*1030*/  IADD3 R4, P0, R2, UR19, RZ ;  /* 0x0000001302047c10 */ /* 0x000fc8000ff1e0ff */
        /* <DEDUP_REMOVED lines=32> */
[----:B------:R-:W-:Y:S02]  /*1240*/  SHF.R.S32.HI R2, RZ, 0x1f, R54 ;  /* 0x0000001fff027819 */ /* 0x000fe40000011436 */
[----:B------:R-:W-:Y:S01]  /*1250*/  IMAD.IADD R208, R207, 0x1, R0 ;  /* 0x00000001cfd07824 */ /* 0x000fe200078e0200 */
[----:B------:R-:W3:Y:S01]  /*1260*/  LDSM.16.M88.4 R24, [R3+0x3800] ;  /* 0x003800000318783b */ /* 0x000ee20000000200 */
[----:B------:R-:W-:Y:S02]  /*1270*/  @P0 IADD3 R209, R206, -0x20, RZ ;  /* 0xffffffe0ced10810 */ /* 0x000fe40007ffe0ff */
[----:B------:R-:W-:Y:S01]  /*1280*/  LEA.HI R2, R2, R54, RZ, 0x2 ;  /* 0x0000003602027211 */ /* 0x000fe200078f10ff */
[----:B------:R-:W-:Y:S01]  /*1290*/  LDSM.16.M88.4 R44, [R3+0x2400] ;  /* 0x00240000032c783b */ /* 0x000fe20000000200 */
[----:B------:R-:W-:-:S02]  /*12a0*/  IADD3 R216, R209, 0x400, RZ ;  /* 0x00000400d1d87810 */ /* 0x000fc40007ffe0ff */
[----:B------:R-:W-:Y:S01]  /*12b0*/  SHF.R.S32.HI R190, RZ, 0x2, R2 ;  /* 0x00000002ffbe7819 */ /* 0x000fe20000011402 */
[----:B------:R-:W-:Y:S01]  /*12c0*/  LDSM.16.M88.4 R28, [R3+0x3400] ;  /* 0x00340000031c783b */ /* 0x000fe20000000200 */
[C---:B------:R-:W-:Y:S02]  /*12d0*/  IADD3 R215, R209.reuse, 0x800, RZ ;  /* 0x00000800d1d77810 */ /* 0x040fe40007ffe0ff */
[C---:B------:R-:W-:Y:S01]  /*12e0*/  IADD3 R214, R209.reuse, 0xc00, RZ ;  /* 0x00000c00d1d67810 */ /* 0x040fe20007ffe0ff */
[----:B------:R-:W-:Y:S01]  /*12f0*/  LDSM.16.M88.4 R16, [R208] ;  /* 0x00000000d010783b */ /* 0x000fe20000000200 */
[C---:B------:R-:W-:Y:S02]  /*1300*/  IADD3 R213, R209.reuse, 0x1000, RZ ;  /* 0x00001000d1d57810 */ /* 0x040fe40007ffe0ff */
[C---:B------:R-:W-:Y:S01]  /*1310*/  IADD3 R212, R209.reuse, 0x1400, RZ ;  /* 0x00001400d1d47810 */ /* 0x040fe20007ffe0ff */
[----:B-1----:R-:W1:Y:S01]  /*1320*/  LDSM.16.M88.4 R8, [R207] ;  /* 0x00000000cf08783b */ /* 0x002e620000000200 */
[----:B------:R-:W-:-:S02]  /*1330*/  IADD3 R211, R209, 0x1800, RZ ;  /* 0x00001800d1d37810 */ /* 0x000fc40007ffe0ff */
[----:B------:R-:W-:Y:S01]  /*1340*/  IADD3 R210, R209, 0x1c00, RZ ;  /* 0x00001c00d1d27810 */ /* 0x000fe20007ffe0ff */
[----:B------:R-:W4:Y:S04]  /*1350*/  LDSM.16.M88.4 R48, [R209] ;  /* 0x00000000d130783b */ /* 0x000f280000000200 */
[----:B------:R-:W5:Y:S04]  /*1360*/  LDSM.16.M88.4 R40, [R3+0x2800] ;  /* 0x002800000328783b */ /* 0x000f680000000200 */
[----:B------:R-:W4:Y:S04]  /*1370*/  LDSM.16.M88.4 R36, [R3+0x2c00] ;  /* 0x002c00000324783b */ /* 0x000f280000000200 */
[----:B------:R-:W4:Y:S01]  /*1380*/  LDSM.16.M88.4 R32, [R3+0x3000] ;  /* 0x003000000320783b */ /* 0x000f220000000200 */
[C---:B--2---:R-:W-:Y:S03]  /*1390*/  HMMA.16816.F32 R60, R4.reuse, R12, RZ ;  /* 0x0000000c043c723c */ /* 0x044fe600000018ff */
[----:B------:R2:W4:Y:S04]  /*13a0*/  LDSM.16.M88.4 R20, [R3+0x3c00] ;  /* 0x003c00000314783b */ /* 0x0005280000000200 */
[----:B------:R-:W-:Y:S01]  /*13b0*/  STL [R1+0x48], R190 ;  /* 0x000048be01007387 */ /* 0x000fe20000100800 */
[C---:B------:R-:W-:Y:S03]  /*13c0*/  HMMA.16816.F32 R64, R4.reuse, R14, RZ ;  /* 0x0000000e0440723c */ /* 0x040fe600000018ff */
[----:B------:R-:W0:Y:S05]  /*13d0*/  LDGDEPBAR ;  /* 0x00000000000079af */ /* 0x000e2a0000000000 */
[----:B---3--:R-:W-:Y:S08]  /*13e0*/  HMMA.16816.F32 R168, R4, R24, RZ ;  /* 0x0000001804a8723c */ /* 0x008ff000000018ff */
[----:B-1----:R-:W-:Y:S01]  /*13f0*/  HMMA.16816.F32 R56, R8, R12, RZ ;  /* 0x0000000c0838723c */ /* 0x002fe200000018ff */
[----:B--2---:R-:W-:-:S05]  /*1400*/  IMAD R3, R188, 0x10, R75 ;  /* 0x00000010bc037824 */ /* 0x004fca00078e024b */
[----:B------:R-:W-:Y:S02]  /*1410*/  IADD3 R2, R3, 0x1, R190 ;  /* 0x0000000103027810 */ /* 0x000fe40007ffe0be */
[----:B------:R-:W-:Y:S01]  /*1420*/  HMMA.16816.F32 R68, R8, R14, RZ ;  /* 0x0000000e0844723c */ /* 0x000fe200000018ff */
[----:B------:R-:W1:Y:S01]  /*1430*/  LDSM.16.M88.4 R12, [R208+0x1000] ;  /* 0x00100000d00c783b */ /* 0x000e620000000200 */
[----:B------:R-:W-:-:S04]  /*1440*/  IADD3 R3, R52, -c[0x0][0x214], R2 ;  /* 0x8000850034037a10 */ /* 0x000fc80007ffe002 */
[----:B------:R-:W-:Y:S02]  /*1450*/  IADD3 R3, R3, c[0x0][0x2e8], RZ ;  /* 0x0000ba0003037a10 */ /* 0x000fe40007ffe0ff */
[----:B------:R-:W-:Y:S08]  /*1460*/  HMMA.16816.F32 R184, R4, R26, RZ ;  /* 0x0000001a04b8723c */ /* 0x000ff000000018ff */
[C---:B------:R-:W-:Y:S08]  /*1470*/  HMMA.16816.F32 R148, R8.reuse, R24, RZ ;  /* 0x000000180894723c */ /* 0x040ff000000018ff */
[C---:B------:R-:W-:Y:S01]  /*1480*/  HMMA.16816.F32 R172, R8.reuse, R26, RZ ;  /* 0x0000001a08ac723c */ /* 0x040fe200000018ff */
[----:B------:R-:W2:Y:S07]  /*1490*/  LDSM.16.M88.4 R24, [R209+0x400] ;  /* 0x00040000d118783b */ /* 0x000eae0000000200 */
[----:B------:R-:W-:Y:S08]  /*14a0*/  HMMA.16816.F32 R76, R8, R44, RZ ;  /* 0x0000002c084c723c */ /* 0x000ff000000018ff */
[C---:B------:R-:W-:Y:S08]  /*14b0*/  HMMA.16816.F32 R156, R4.reuse, R28, RZ ;  /* 0x0000001c049c723c */ /* 0x040ff000000018ff */
[----:B------:R-:W-:Y:S08]  /*14c0*/  HMMA.16816.F32 R160, R4, R30, RZ ;  /* 0x0000001e04a0723c */ /* 0x000ff000000018ff */
[C---:B------:R-:W-:Y:S08]  /*14d0*/  HMMA.16816.F32 R132, R8.reuse, R28, RZ ;  /* 0x0000001c0884723c */ /* 0x040ff000000018ff */
[----:B------:R-:W-:Y:S08]  /*14e0*/  HMMA.16816.F32 R144, R8, R30, RZ ;  /* 0x0000001e0890723c */ /* 0x000ff000000018ff */
[----:B----4-:R-:W-:Y:S08]  /*14f0*/  HMMA.16816.F32 R28, R16, R48, R56 ;  /* 0x00000030101c723c */ /* 0x010ff00000001838 */
[C---:B------:R-:W-:Y:S08]  /*1500*/  HMMA.16816.F32 R84, R4.reuse, R44, RZ ;  /* 0x0000002c0454723c */ /* 0x040ff000000018ff */
[C---:B------:R-:W-:Y:S08]  /*1510*/  HMMA.16816.F32 R92, R4.reuse, R46, RZ ;  /* 0x0000002e045c723c */ /* 0x040ff000000018ff */
[C---:B-----5:R-:W-:Y:S08]  /*1520*/  HMMA.16816.F32 R100, R4.reuse, R40, RZ ;  /* 0x000000280464723c */ /* 0x060ff000000018ff */
[C---:B------:R-:W-:Y:S08]  /*1530*/  HMMA.16816.F32 R108, R4.reuse, R42, RZ ;  /* 0x0000002a046c723c */ /* 0x040ff000000018ff */
[C---:B------:R-:W-:Y:S08]  /*1540*/  HMMA.16816.F32 R120, R4.reuse, R36, RZ ;  /* 0x000000240478723c */ /* 0x040ff000000018ff */
[C---:B------:R-:W-:Y:S08]  /*1550*/  HMMA.16816.F32 R124, R4.reuse, R38, RZ ;  /* 0x00000026047c723c */ /* 0x040ff000000018ff */
[C---:B------:R-:W-:Y:S08]  /*1560*/  HMMA.16816.F32 R136, R4.reuse, R32, RZ ;  /* 0x000000200488723c */ /* 0x040ff000000018ff */
[C---:B------:R-:W-:Y:S08]  /*1570*/  HMMA.16816.F32 R140, R4.reuse, R34, RZ ;  /* 0x00000022048c723c */ /* 0x040ff000000018ff */
[C---:B------:R-:W-:Y:S08]  /*1580*/  HMMA.16816.F32 R176, R4.reuse, R20, RZ ;  /* 0x0000001404b0723c */ /* 0x040ff000000018ff */
[----:B------:R-:W-:Y:S07]  /*1590*/  HMMA.16816.F32 R180, R4, R22, RZ ;  /* 0x0000001604b4723c */ /* 0x000fee00000018ff */
[----:B------:R-:W-:Y:S01]  /*15a0*/  IMAD.SHL.U32 R4, R74, 0x2, RZ ;  /* 0x000000024a047824 */ /* 0x000fe200078e00ff */
[----:B------:R-:W-:Y:S01]  /*15b0*/  HMMA.16816.F32 R116, R8, R32, RZ ;  /* 0x000000200874723c */ /* 0x000fe200000018ff */
[----:B------:R-:W-:-:S02]  /*15c0*/  IADD3 R5, R3, 0x8, RZ ;  /* 0x0000000803057810 */ /* 0x000fc40007ffe0ff */
[-C--:B------:R-:W-:Y:S02]  /*15d0*/  IMNMX R6, R3, R52.reuse, PT ;  /* 0x0000003403067217 */ /* 0x080fe40003800200 */
[----:B------:R-:W-:Y:S02]  /*15e0*/  LOP3.LUT R4, R4, 0x6, RZ, 0xc0, !PT ;  /* 0x0000000604047812 */ /* 0x000fe400078ec0ff */
[----:B------:R-:W-:Y:S01]  /*15f0*/  IMNMX R5, R5, R52, PT ;  /* 0x0000003405057217 */ /* 0x000fe20003800200 */
[----:B------:R-:W-:Y:S02]  /*1600*/  HMMA.16816.F32 R128, R8, R34, RZ ;  /* 0x000000220880723c */ /* 0x000fe400000018ff */
[----:B------:R-:W-:Y:S01]  /*1610*/  IMAD R2, R72, 0x80, R4 ;  /* 0x0000008048027824 */ /* 0x000fe200078e0204 */
[C---:B------:R-:W-:Y:S02]  /*1620*/  IADD3 R4, R3.reuse, 0x40, RZ ;  /* 0x0000004003047810 */ /* 0x040fe40007ffe0ff */
[----:B------:R-:W-:-:S02]  /*1630*/  IADD3 R3, R3, 0x48, RZ ;  /* 0x0000004803037810 */ /* 0x000fc40007ffe0ff */
[C---:B------:R-:W-:Y:S01]  /*1640*/  IADD3 R7, R2.reuse, 0x1, RZ ;  /* 0x0000000102077810 */ /* 0x040fe20007ffe0ff */
[----:B-1----:R-:W-:Y:S01]  /*1650*/  HMMA.16816.F32 R32, R12, R48, R60 ;  /* 0x000000300c20723c */ /* 0x002fe2000000183c */
[----:B------:R-:W-:Y:S02]  /*1660*/  ISETP.GE.AND P5, PT, R2, R6, PT ;  /* 0x000000060200720c */ /* 0x000fe40003fa6270 */
[-C--:B------:R-:W-:Y:S02]  /*1670*/  IMNMX R4, R4, R52.reuse, PT ;  /* 0x0000003404047217 */ /* 0x080fe40003800200 */
[----:B------:R-:W-:Y:S02]  /*1680*/  IMNMX R3, R3, R52, PT ;  /* 0x0000003403037217 */ /* 0x000fe40003800200 */
[C---:B------:R-:W-:Y:S01]  /*1690*/  ISETP.GE.AND P4, PT, R7.reuse, R6, PT ;  /* 0x000000060700720c */ /* 0x040fe20003f86270 */
[----:B------:R-:W-:Y:S01]  /*16a0*/  HMMA.16816.F32 R80, R8, R46, RZ ;  /* 0x0000002e0850723c */ /* 0x000fe200000018ff */
[-C--:B------:R-:W-:Y:S01]  /*16b0*/  ISETP.GE.AND P2, PT, R7, R5.reuse, PT ;  /* 0x000000050700720c */ /* 0x080fe20003f46270 */
[----:B------:R-:W-:Y:S01]  /*16c0*/  IMAD R61, R55, 0x20, R53 ;  /* 0x00000020373d7824 */ /* 0x000fe200078e0235 */
[----:B------:R-:W-:-:S02]  /*16d0*/  ISETP.GE.AND P3, PT, R2, R5, PT ;  /* 0x000000050200720c */ /* 0x000fc40003f66270 */
[----:B------:R-:W-:Y:S02]  /*16e0*/  FSEL R56, R28, -INF , !P5 ;  /* 0xff8000001c387808 */ /* 0x000fe40006800000 */
[CC--:B------:R-:W-:Y:S01]  /*16f0*/  ISETP.GE.AND P1, PT, R7.reuse, R4.reuse, PT ;  /* 0x000000040700720c */ /* 0x0c0fe20003f26270 */
[C---:B------:R-:W-:Y:S01]  /*1700*/  HMMA.16816.F32 R152, R8.reuse, R20, RZ ;  /* 0x000000140898723c */ /* 0x040fe200000018ff */
[----:B------:R-:W-:Y:S02]  /*1710*/  ISETP.GE.AND P0, PT, R7, R3, PT ;  /* 0x000000030700720c */ /* 0x000fe40003f06270 */
[C---:B------:R-:W-:Y:S02]  /*1720*/  ISETP.GE.AND P5, PT, R2.reuse, R4, PT ;  /* 0x000000040200720c */ /* 0x040fe40003fa6270 */
[----:B------:R-:W-:Y:S02]  /*1730*/  IADD3 R7, R2, 0x9, RZ ;  /* 0x0000000902077810 */ /* 0x000fe40007ffe0ff */
[----:B------:R-:W-:Y:S01]  /*1740*/  FSEL R58, R29, -INF , !P4 ;  /* 0xff8000001d3a7808 */ /* 0x000fe20006000000 */
[----:B------:R-:W-:Y:S01]  /*1750*/  HMMA.16816.F32 R164, R8, R22, RZ ;  /* 0x0000001608a4723c */ /* 0x000fe200000018ff */
[----:B------:R-:W1:Y:S01]  /*1760*/  LDSM.16.M88.4 R20, [R209+0x800] ;  /* 0x00080000d114783b */ /* 0x000e620000000200 */
[----:B------:R-:W-:-:S02]  /*1770*/  FSEL R75, R30, -INF , !P3 ;  /* 0xff8000001e4b7808 */ /* 0x000fc40005800000 */
[----:B------:R-:W-:Y:S02]  /*1780*/  FSEL R63, R32, -INF , !P5 ;  /* 0xff800000203f7808 */ /* 0x000fe40006800000 */
[----:B------:R-:W-:Y:S02]  /*1790*/  ISETP.GE.AND P5, PT, R7, R4, PT ;  /* 0x000000040700720c */ /* 0x000fe40003fa6270 */
[C---:B------:R-:W-:Y:S08]  /*17a0*/  HMMA.16816.F32 R104, R8.reuse, R36, RZ ;  /* 0x000000240868723c */ /* 0x040ff000000018ff */
[----:B------:R-:W-:Y:S08]  /*17b0*/  HMMA.16816.F32 R112, R8, R38, RZ ;  /* 0x000000260870723c */ /* 0x000ff000000018ff */
[-C--:B------:R-:W-:Y:S07]  /*17c0*/  HMMA.16816.F32 R36, R12, R50.reuse, R64 ;  /* 0x000000320c24723c */ /* 0x080fee0000001840 */
[----:B------:R-:W-:Y:S01]  /*17d0*/  FSEL R64, R33, -INF , !P1 ;  /* 0xff80000021407808 */ /* 0x000fe20004800000 */
[----:B------:R-:W-:Y:S01]  /*17e0*/  HMMA.16816.F32 R48, R16, R50, R68 ;  /* 0x000000321030723c */ /* 0x000fe20000001844 */
[----:B------:R-:W-:-:S04]  /*17f0*/  ISETP.GE.AND P1, PT, R2, R3, PT ;  /* 0x000000030200720c */ /* 0x000fc80003f26270 */
[----:B------:R-:W-:Y:S02]  /*1800*/  FSEL R65, R34, -INF , !P1 ;  /* 0xff80000022417808 */ /* 0x000fe40004800000 */
[----:B------:R-:W-:Y:S01]  /*1810*/  ISETP.GE.AND P1, PT, R7, R3, PT ;  /* 0x000000030700720c */ /* 0x000fe20003f26270 */
[----:B------:R-:W-:Y:S01]  /*1820*/  HMMA.16816.F32 R88, R8, R40, RZ ;  /* 0x000000280858723c */ /* 0x000fe200000018ff */
[----:B------:R-:W-:-:S07]  /*1830*/  FSEL R69, R35, -INF , !P0 ;  /* 0xff80000023457808 */ /* 0x000fce0004000000 */
[----:B------:R-:W-:Y:S01]  /*1840*/  HMMA.16816.F32 R96, R8, R42, RZ ;  /* 0x0000002a0860723c */ /* 0x000fe200000018ff */
[----:B------:R-:W-:Y:S02]  /*1850*/  FSEL R67, R37, -INF , !P5 ;  /* 0xff80000025437808 */ /* 0x000fe40006800000 */
[----:B------:R-:W-:Y:S02]  /*1860*/  ISETP.GE.AND P5, PT, R7, R5, PT ;  /* 0x000000050700720c */ /* 0x000fe40003fa6270 */
[----:B------:R-:W-:Y:S02]  /*1870*/  FSEL R70, R39, -INF , !P1 ;  /* 0xff80000027467808 */ /* 0x000fe40004800000 */
[----:B------:R-:W-:Y:S01]  /*1880*/  IADD3 R8, R2, 0x8, RZ ;  /* 0x0000000802087810 */ /* 0x000fe20007ffe0ff */
[----:B--2---:R-:W-:Y:S01]  /*1890*/  HMMA.16816.F32 R40, R16, R24, R76 ;  /* 0x000000181028723c */ /* 0x004fe2000000184c */
[----:B------:R-:W-:Y:S01]  /*18a0*/  FSEL R74, R51, -INF , !P5 ;  /* 0xff800000334a7808 */ /* 0x000fe20006800000 */
[----:B------:R-:W2:Y:S01]  /*18b0*/  LDC.U8 R76, c[0x0][0x2d8] ;  /* 0x0000b600ff4c7b82 */ /* 0x000ea20000000000 */
[----:B------:R-:W-:-:S02]  /*18c0*/  ISETP.GE.AND P3, PT, R8, R6, PT ;  /* 0x000000060800720c */ /* 0x000fc40003f66270 */
[C---:B------:R-:W-:Y:S02]  /*18d0*/  ISETP.GE.AND P6, PT, R8.reuse, R5, PT ;  /* 0x000000050800720c */ /* 0x040fe40003fc6270 */
[----:B------:R-:W-:Y:S01]  /*18e0*/  ISETP.GE.AND P4, PT, R8, R3, PT ;  /* 0x000000030800720c */ /* 0x000fe20003f86270 */
[----:B------:R-:W-:Y:S01]  /*18f0*/  HMMA.16816.F32 R44, R12, R24, R84 ;  /* 0x000000180c2c723c */ /* 0x000fe20000001854 */
[----:B------:R-:W-:Y:S02]  /*1900*/  FSEL R57, R48, -INF , !P3 ;  /* 0xff80000030397808 */ /* 0x000fe40005800000 */
[----:B------:R-:W-:Y:S02]  /*1910*/  FSEL R68, R38, -INF , !P4 ;  /* 0xff80000026447808 */ /* 0x000fe40006000000 */
[----:B------:R-:W-:Y:S02]  /*1920*/  FSEL R71, R50, -INF , !P6 ;  /* 0xff80000032477808 */ /* 0x000fe40007000000 */
[----:B------:R-:W-:Y:S01]  /*1930*/  FSEL R84, R31, -INF , !P2 ;  /* 0xff8000001f547808 */ /* 0x000fe20005000000 */
[----:B-1----:R-:W-:Y:S01]  /*1940*/  HMMA.16816.F32 R32, R16, R20, R88 ;  /* 0x000000141020723c */ /* 0x002fe20000001858 */
[----:B------:R-:W-:-:S04]  /*1950*/  ISETP.GE.AND P2, PT, R8, R4, PT ;  /* 0x000000040800720c */ /* 0x000fc80003f46270 */
[----:B------:R-:W-:Y:S02]  /*1960*/  FSEL R66, R36, -INF , !P2 ;  /* 0xff80000024427808 */ /* 0x000fe40005000000 */
[-C--:B------:R-:W-:Y:S01]  /*1970*/  ISETP.GE.AND P2, PT, R7, R6.reuse, PT ;  /* 0x000000060700720c */ /* 0x080fe20003f46270 */
[-C--:B------:R-:W-:Y:S01]  /*1980*/  HMMA.16816.F32 R8, R12, R26.reuse, R92 ;  /* 0x0000001a0c08723c */ /* 0x080fe2000000185c */
[----:B------:R-:W-:Y:S02]  /*1990*/  IADD3 R7, R2, 0x10, RZ ;  /* 0x0000001002077810 */ /* 0x000fe40007ffe0ff */
[----:B------:R-:W-:Y:S02]  /*19a0*/  FSEL R62, R49, -INF , !P2 ;  /* 0xff800000313e7808 */ /* 0x000fe40005000000 */
[C---:B------:R-:W-:Y:S02]  /*19b0*/  ISETP.GE.AND P0, PT, R7.reuse, R6, PT ;  /* 0x000000060700720c */ /* 0x040fe40003f06270 */
[C---:B------:R-:W-:Y:S01]  /*19c0*/  ISETP.GE.AND P3, PT, R7.reuse, R5, PT ;  /* 0x000000050700720c */ /* 0x040fe20003f66270 */
[----:B------:R-:W-:Y:S01]  /*19d0*/  HMMA.16816.F32 R28, R16, R26, R80 ;  /* 0x0000001a101c723c */ /* 0x000fe20000001850 */
[----:B------:R-:W1:Y:S01]  /*19e0*/  LDSM.16.M88.4 R24, [R209+0xc00] ;  /* 0x000c0000d118783b */ /* 0x000e620000000200 */
[----:B------:R-:W-:-:S02]  /*19f0*/  ISETP.GE.AND P2, PT, R7, R4, PT ;  /* 0x000000040700720c */ /* 0x000fc40003f46270 */
[----:B------:R-:W-:Y:S02]  /*1a00*/  ISETP.GE.AND P4, PT, R7, R3, PT ;  /* 0x000000030700720c */ /* 0x000fe40003f86270 */
[----:B------:R-:W-:Y:S02]  /*1a10*/  IADD3 R7, R2, 0x11, RZ ;  /* 0x0000001102077810 */ /* 0x000fe40007ffe0ff */
[----:B------:R-:W-:Y:S01]  /*1a20*/  FSEL R60, R40, -INF , !P0 ;  /* 0xff800000283c7808 */ /* 0x000fe20004000000 */
[----:B------:R-:W-:Y:S01]  /*1a30*/  HMMA.16816.F32 R36, R12, R20, R100 ;  /* 0x000000140c24723c */ /* 0x000fe20000001864 */
[C---:B------:R-:W-:Y:S02]  /*1a40*/  ISETP.GE.AND P5, PT, R7.reuse, R6, PT ;  /* 0x000000060700720c */ /* 0x040fe40003fa6270 */
[C---:B------:R-:W-:Y:S02]  /*1a50*/  ISETP.GE.AND P1, PT, R7.reuse, R5, PT ;  /* 0x000000050700720c */ /* 0x040fe40003f26270 */
[----:B------:R-:W-:-:S02]  /*1a60*/  ISETP.GE.AND P6, PT, R7, R4, PT ;  /* 0x000000040700720c */ /* 0x000fc40003fc6270 */
[----:B------:R-:W-:Y:S02]  /*1a70*/  ISETP.GE.AND P0, PT, R7, R3, PT ;  /* 0x000000030700720c */ /* 0x000fe40003f06270 */
[----:B------:R-:W-:Y:S02]  /*1a80*/  IADD3 R7, R2, 0x18, RZ ;  /* 0x0000001802077810 */ /* 0x000fe40007ffe0ff */
[----:B------:R-:W-:Y:S02]  /*1a90*/  FSEL R59, R41, -INF , !P5 ;  /* 0xff800000293b7808 */ /* 0x000fe40006800000 */
[----:B------:R-:W-:Y:S02]  /*1aa0*/  FSEL R100, R42, -INF , !P3 ;  /* 0xff8000002a647808 */ /* 0x000fe40005800000 */
[----:B------:R-:W-:Y:S02]  /*1ab0*/  FSEL R101, R43, -INF , !P1 ;  /* 0xff8000002b657808 */ /* 0x000fe40004800000 */
[----:B------:R-:W-:Y:S01]  /*1ac0*/  FSEL R77, R44, -INF , !P2 ;  /* 0xff8000002c4d7808 */ /* 0x000fe20005000000 */
[----:B------:R-:W-:Y:S01]  /*1ad0*/  HMMA.16816.F32 R40, R12, R22, R108 ;  /* 0x000000160c28723c */ /* 0x000fe2000000186c */
[----:B------:R-:W-:-:S02]  /*1ae0*/  ISETP.GE.AND P3, PT, R7, R6, PT ;  /* 0x000000060700720c */ /* 0x000fc40003f66270 */
[CC--:B------:R-:W-:Y:S02]  /*1af0*/  ISETP.GE.AND P1, PT, R7.reuse, R4.reuse, PT ;  /* 0x000000040700720c */ /* 0x0c0fe40003f26270 */
[C---:B------:R-:W-:Y:S02]  /*1b00*/  ISETP.GE.AND P5, PT, R7.reuse, R5, PT ;  /* 0x000000050700720c */ /* 0x040fe40003fa6270 */
[----:B------:R-:W-:Y:S02]  /*1b10*/  ISETP.GE.AND P2, PT, R7, R3, PT ;  /* 0x000000030700720c */ /* 0x000fe40003f46270 */
[----:B------:R-:W-:Y:S02]  /*1b20*/  IADD3 R7, R2, 0x19, RZ ;  /* 0x0000001902077810 */ /* 0x000fe40007ffe0ff */
[----:B------:R-:W-:Y:S02]  /*1b30*/  FSEL R85, R46, -INF , !P4 ;  /* 0xff8000002e557808 */ /* 0x000fe40006000000 */
[----:B------:R-:W-:Y:S01]  /*1b40*/  FSEL R82, R8, -INF , !P1 ;  /* 0xff80000008527808 */ /* 0x000fe20004800000 */
[----:B-1----:R-:W-:Y:S01]  /*1b50*/  HMMA.16816.F32 R48, R16, R24, R104 ;  /* 0x000000181030723c */ /* 0x002fe20000001868 */
[----:B------:R-:W-:-:S02]  /*1b60*/  ISETP.GE.AND P4, PT, R7, R4, PT ;  /* 0x000000040700720c */ /* 0x000fc40003f86270 */
[----:B------:R-:W-:Y:S02]  /*1b70*/  ISETP.GE.AND P1, PT, R7, R3, PT ;  /* 0x000000030700720c */ /* 0x000fe40003f26270 */
[----:B------:R-:W-:Y:S02]  /*1b80*/  FSEL R83, R10, -INF , !P2 ;  /* 0xff8000000a537808 */ /* 0x000fe40005000000 */
[----:B------:R-:W-:Y:S02]  /*1b90*/  FSEL R81, R9, -INF , !P4 ;  /* 0xff80000009517808 */ /* 0x000fe40006000000 */
[----:B------:R-:W-:Y:S02]  /*1ba0*/  FSEL R86, R11, -INF , !P1 ;  /* 0xff8000000b567808 */ /* 0x000fe40004800000 */
[----:B------:R-:W1:Y:S01]  /*1bb0*/  LDSM.16.M88.4 R8, [R209+0x1000] ;  /* 0x00100000d108783b */ /* 0x000e620000000200 */
[----:B------:R-:W-:Y:S02]  /*1bc0*/  FSEL R80, R45, -INF , !P6 ;  /* 0xff8000002d507808 */ /* 0x000fe40007000000 */
[----:B------:R-:W-:-:S02]  /*1bd0*/  FSEL R89, R47, -INF , !P0 ;  /* 0xff8000002f597808 */ /* 0x000fc40004000000 */
[CC--:B------:R-:W-:Y:S01]  /*1be0*/  ISETP.GE.AND P6, PT, R7.reuse, R6.reuse, PT ;  /* 0x000000060700720c */ /* 0x0c0fe20003fc6270 */
[----:B------:R-:W-:Y:S01]  /*1bf0*/  HMMA.16816.F32 R44, R16, R22, R96 ;  /* 0x00000016102c723c */ /* 0x000fe20000001860 */
[-C--:B------:R-:W-:Y:S02]  /*1c00*/  ISETP.GE.AND P0, PT, R7, R5.reuse, PT ;  /* 0x000000050700720c */ /* 0x080fe40003f06270 */
[----:B------:R-:W-:Y:S02]  /*1c10*/  IADD3 R7, R2, 0x20, RZ ;  /* 0x0000002002077810 */ /* 0x000fe40007ffe0ff */
[----:B------:R-:W-:Y:S02]  /*1c20*/  FSEL R88, R28, -INF , !P3 ;  /* 0xff8000001c587808 */ /* 0x000fe40005800000 */
[C---:B------:R-:W-:Y:S01]  /*1c30*/  ISETP.GE.AND P1, PT, R7.reuse, R6, PT ;  /* 0x000000060700720c */ /* 0x040fe20003f26270 */
[----:B------:R-:W-:Y:S01]  /*1c40*/  HMMA.16816.F32 R20, R12, R26, R124 ;  /* 0x0000001a0c14723c */ /* 0x000fe2000000187c */
[----:B------:R-:W-:-:S02]  /*1c50*/  ISETP.GE.AND P4, PT, R7, R5, PT ;  /* 0x000000050700720c */ /* 0x000fc40003f86270 */
[C---:B------:R-:W-:Y:S02]  /*1c60*/  ISETP.GE.AND P2, PT, R7.reuse, R4, PT ;  /* 0x000000040700720c */ /* 0x040fe40003f46270 */
[----:B------:R-:W-:Y:S02]  /*1c70*/  ISETP.GE.AND P3, PT, R7, R3, PT ;  /* 0x000000030700720c */ /* 0x000fe40003f66270 */
[----:B------:R-:W-:Y:S02]  /*1c80*/  IADD3 R7, R2, 0x21, RZ ;  /* 0x0000002102077810 */ /* 0x000fe40007ffe0ff */
[----:B------:R-:W-:Y:S02]  /*1c90*/  FSEL R90, R30, -INF , !P5 ;  /* 0xff8000001e5a7808 */ /* 0x000fe40006800000 */
[----:B------:R-:W-:Y:S02]  /*1ca0*/  FSEL R91, R31, -INF , !P0 ;  /* 0xff8000001f5b7808 */ /* 0x000fe40004000000 */
[----:B------:R-:W-:-:S02]  /*1cb0*/  FSEL R87, R29, -INF , !P6 ;  /* 0xff8000001d577808 */ /* 0x000fc40007000000 */
[C---:B------:R-:W-:Y:S01]  /*1cc0*/  ISETP.GE.AND P5, PT, R7.reuse, R6, PT ;  /* 0x000000060700720c */ /* 0x040fe20003fa6270 */
[C---:B------:R-:W-:Y:S01]  /*1cd0*/  HMMA.16816.F32 R28, R12.reuse, R24, R120 ;  /* 0x000000180c1c723c */ /* 0x040fe20000001878 */
[C---:B------:R-:W-:Y:S02]  /*1ce0*/  ISETP.GE.AND P0, PT, R7.reuse, R5, PT ;  /* 0x000000050700720c */ /* 0x040fe40003f06270 */
[----:B------:R-:W-:Y:S02]  /*1cf0*/  FSEL R190, R32, -INF , !P1 ;  /* 0xff80000020be7808 */ /* 0x000fe40004800000 */
[C---:B------:R-:W-:Y:S02]  /*1d00*/  ISETP.GE.AND P6, PT, R7.reuse, R4, PT ;  /* 0x000000040700720c */ /* 0x040fe40003fc6270 */
[----:B------:R-:W-:Y:S02]  /*1d10*/  ISETP.GE.AND P1, PT, R7, R3, PT ;  /* 0x000000030700720c */ /* 0x000fe40003f26270 */
[----:B------:R-:W-:Y:S01]  /*1d20*/  IADD3 R7, R2, 0x28, RZ ;  /* 0x0000002802077810 */ /* 0x000fe20007ffe0ff */
[----:B-1----:R-:W-:Y:S01]  /*1d30*/  HMMA.16816.F32 R52, R12, R10, R140 ;  /* 0x0000000a0c34723c */ /* 0x002fe2000000188c */
[----:B------:R-:W-:-:S02]  /*1d40*/  FSEL R120, R33, -INF , !P5 ;  /* 0xff80000021787808 */ /* 0x000fc40006800000 */
[----:B------:R-:W-:Y:S02]  /*1d50*/  FSEL R121, R34, -INF , !P4 ;  /* 0xff80000022797808 */ /* 0x000fe40006000000 */
[----:B------:R-:W-:Y:S02]  /*1d60*/  FSEL R122, R35, -INF , !P0 ;  /* 0xff800000237a7808 */ /* 0x000fe40004000000 */
[----:B------:R-:W-:Y:S01]  /*1d70*/  FSEL R99, R36, -INF , !P2 ;  /* 0xff80000024637808 */ /* 0x000fe20005000000 */
[----:B------:R-:W-:Y:S01]  /*1d80*/  HMMA.16816.F32 R32, R16, R26, R112 ;  /* 0x0000001a1020723c */ /* 0x000fe20000001870 */
[C---:B------:R-:W-:Y:S01]  /*1d90*/  ISETP.GE.AND P4, PT, R7.reuse, R6, PT ;  /* 0x000000060700720c */ /* 0x040fe20003f86270 */
[----:B------:R-:W1:Y:S01]  /*1da0*/  LDSM.16.M88.4 R24, [R209+0x1400] ;  /* 0x00140000d118783b */ /* 0x000e620000000200 */
        /* <DEDUP_REMOVED lines=28> */
[----:B-1----:R-:W-:Y:S01]  /*1f70*/  HMMA.16816.F32 R44, R16, R24, R132 ;  /* 0x00000018102c723c */ /* 0x002fe20000001884 */
        /* <DEDUP_REMOVED lines=10> */
[----:B------:R-:W-:Y:S02]  /*2020*/  FSEL R111, R29, -INF , !P6 ;  /* 0xff8000001d6f7808 */ /* 0x000fe40007000000 */
[----:B------:R-:W-:Y:S02]  /*2030*/  FSEL R118, R30, -INF , !P4 ;  /* 0xff8000001e767808 */ /* 0x000fe40006000000 */
[----:B------:R-:W-:Y:S02]  /*2040*/  FSEL R125, R31, -INF , !P0 ;  /* 0xff8000001f7d7808 */ /* 0x000fe40004000000 */
[C---:B------:R-:W-:Y:S01]  /*2050*/  ISETP.GE.AND P3, PT, R7.reuse, R6, PT ;  /* 0x000000060700720c */ /* 0x040fe20003f66270 */
[----:B------:R-:W1:Y:S01]  /*2060*/  LDSM.16.M88.4 R28, [R209+0x1800] ;  /* 0x00180000d11c783b */ /* 0x000e620000000200 */
[C---:B------:R-:W-:Y:S01]  /*2070*/  ISETP.GE.AND P1, PT, R7.reuse, R4, PT ;  /* 0x000000040700720c */ /* 0x040fe20003f26270 */
[----:B------:R-:W-:Y:S01]  /*2080*/  HMMA.16816.F32 R8, R12, R26, R160 ;  /* 0x0000001a0c08723c */ /* 0x000fe200000018a0 */
[----:B------:R-:W-:-:S02]  /*2090*/  ISETP.GE.AND P5, PT, R7, R5, PT ;  /* 0x000000050700720c */ /* 0x000fc40003fa6270 */
[-C--:B------:R-:W-:Y:S02]  /*20a0*/  ISETP.GE.AND P2, PT, R7, R3.reuse, PT ;  /* 0x000000030700720c */ /* 0x080fe40003f46270 */
[----:B------:R-:W-:Y:S02]  /*20b0*/  IADD3 R7, R2, 0x39, RZ ;  /* 0x0000003902077810 */ /* 0x000fe40007ffe0ff */
[----:B------:R-:W-:Y:S02]  /*20c0*/  FSEL R116, R20, -INF , !P1 ;  /* 0xff80000014747808 */ /* 0x000fe40004800000 */
[C---:B------:R-:W-:Y:S02]  /*20d0*/  ISETP.GE.AND P4, PT, R7.reuse, R4, PT ;  /* 0x000000040700720c */ /* 0x040fe40003f86270 */
[----:B------:R-:W-:Y:S02]  /*20e0*/  ISETP.GE.AND P1, PT, R7, R3, PT ;  /* 0x000000030700720c */ /* 0x000fe40003f26270 */
[----:B------:R-:W-:-:S02]  /*20f0*/  FSEL R117, R22, -INF , !P2 ;  /* 0xff80000016757808 */ /* 0x000fc40005000000 */
[----:B------:R-:W-:Y:S02]  /*2100*/  FSEL R115, R21, -INF , !P4 ;  /* 0xff80000015737808 */ /* 0x000fe40006000000 */
[----:B------:R-:W-:Y:S02]  /*2110*/  FSEL R119, R23, -INF , !P1 ;  /* 0xff80000017777808 */ /* 0x000fe40004800000 */
[----:B------:R-:W3:Y:S01]  /*2120*/  LDSM.16.M88.4 R20, [R209+0x1c00] ;  /* 0x001c0000d114783b */ /* 0x000ee20000000200 */
[----:B------:R-:W-:Y:S01]  /*2130*/  ISETP.GE.AND P6, PT, R7, R6, PT ;  /* 0x000000060700720c */ /* 0x000fe20003fc6270 */
[----:B------:R-:W-:-:S04]  /*2140*/  DEPBAR.LE SB0, 0x0 ;  /* 0x000080000000791a */ /* 0x000fc80000000000 */
[----:B------:R-:W-:Y:S01]  /*2150*/  BAR.SYNC.DEFER_BLOCKING 0x0 ;  /* 0x0000000000007b1d */ /* 0x000fe20000010000 */
[-C--:B------:R-:W-:Y:S02]  /*2160*/  ISETP.GE.AND P0, PT, R7, R5.reuse, PT ;  /* 0x000000050700720c */ /* 0x080fe40003f06270 */
[----:B------:R-:W-:Y:S02]  /*2170*/  IADD3 R7, R2, 0x40, RZ ;  /* 0x0000004002077810 */ /* 0x000fe40007ffe0ff */
[----:B------:R-:W-:Y:S02]  /*2180*/  FSEL R123, R32, -INF , !P3 ;  /* 0xff800000207b7808 */ /* 0x000fe40005800000 */
        /* <DEDUP_REMOVED lines=24> */
[----:B-1----:R-:W-:Y:S01]  /*2310*/  HMMA.16816.F32 R24, R12, R30, R184 ;  /* 0x0000001e0c18723c */ /* 0x002fe200000018b8 */
        /* <DEDUP_REMOVED lines=11> */
[----:B------:R-:W-:Y:S02]  /*23d0*/  FSEL R135, R54, -INF , !P2 ;  /* 0xff80000036877808 */ /* 0x000fe40005000000 */
[----:B------:R-:W-:Y:S02]  /*23e0*/  FSEL R132, R53, -INF , !P3 ;  /* 0xff80000035847808 */ /* 0x000fe40005800000 */
[----:B------:R-:W-:-:S02]  /*23f0*/  FSEL R140, R55, -INF , !P0 ;  /* 0xff800000378c7808 */ /* 0x000fc40004000000 */
        /* <DEDUP_REMOVED lines=20> */
[----:B------:R-:W-:Y:S01]  /*2540*/  FSEL R195, R32, -INF , !P2 ;  /* 0xff80000020c37808 */ /* 0x000fe20005000000 */
[C---:B---3--:R-:W-:Y:S01]  /*2550*/  HMMA.16816.F32 R44, R16.reuse, R20, R152 ;  /* 0x00000014102c723c */ /* 0x048fe20000001898 */
[C---:B------:R-:W-:Y:S02]  /*2560*/  ISETP.GE.AND P5, PT, R7.reuse, R6, PT ;  /* 0x000000060700720c */ /* 0x040fe40003fa6270 */
[C---:B------:R-:W-:Y:S02]  /*2570*/  ISETP.GE.AND P1, PT, R7.reuse, R4, PT ;  /* 0x000000040700720c */ /* 0x040fe40003f26270 */
[C---:B------:R-:W-:Y:S02]  /*2580*/  ISETP.GE.AND P3, PT, R7.reuse, R5, PT ;  /* 0x000000050700720c */ /* 0x040fe40003f66270 */
[----:B------:R-:W-:Y:S01]  /*2590*/  ISETP.GE.AND P2, PT, R7, R3, PT ;  /* 0x000000030700720c */ /* 0x000fe20003f46270 */
[----:B------:R-:W-:Y:S01]  /*25a0*/  HMMA.16816.F32 R16, R16, R22, R164 ;  /* 0x000000161010723c */ /* 0x000fe200000018a4 */
        /* <DEDUP_REMOVED lines=24> */
[----:B------:R-:W-:Y:S02]  /*2730*/  FSEL R158, R40, -INF , !P4 ;  /* 0xff800000289e7808 */ /* 0x000fe40006000000 */
[C---:B------:R-:W-:Y:S02]  /*2740*/  ISETP.GE.AND P3, PT, R7.reuse, R6, PT ;  /* 0x000000060700720c */ /* 0x040fe40003f66270 */
[----:B------:R-:W-:-:S02]  /*2750*/  ISETP.GE.AND P0, PT, R7, R5, PT ;  /* 0x000000050700720c */ /* 0x000fc40003f06270 */
[C---:B------:R-:W-:Y:S02]  /*2760*/  ISETP.GE.AND P6, PT, R7.reuse, R4, PT ;  /* 0x000000040700720c */ /* 0x040fe40003fc6270 */
[----:B------:R-:W-:Y:S02]  /*2770*/  ISETP.GE.AND P4, PT, R7, R3, PT ;  /* 0x000000030700720c */ /* 0x000fe40003f86270 */
[C---:B------:R-:W-:Y:S02]  /*2780*/  IADD3 R7, R2.reuse, 0x71, RZ ;  /* 0x0000007102077810 */ /* 0x040fe40007ffe0ff */
[----:B------:R-:W-:Y:S02]  /*2790*/  FSEL R178, R43, -INF , !P0 ;  /* 0xff8000002bb27808 */ /* 0x000fe40004000000 */
[----:B------:R-:W-:Y:S02]  /*27a0*/  ISETP.GE.AND P0, PT, R7, R6, PT ;  /* 0x000000060700720c */ /* 0x000fe40003f06270 */
[----:B------:R-:W-:-:S02]  /*27b0*/  IADD3 R8, R2, 0x70, RZ ;  /* 0x0000007002087810 */ /* 0x000fc40007ffe0ff */
[----:B------:R-:W-:Y:S02]  /*27c0*/  FSEL R161, R45, -INF , !P0 ;  /* 0xff8000002da17808 */ /* 0x000fe40004000000 */
[----:B------:R-:W-:Y:S02]  /*27d0*/  ISETP.GE.AND P0, PT, R8, R4, PT ;  /* 0x000000040800720c */ /* 0x000fe40003f06270 */
[----:B------:R-:W-:Y:S02]  /*27e0*/  FSEL R157, R41, -INF , !P3 ;  /* 0xff800000299d7808 */ /* 0x000fe40005800000 */
[----:B------:R-:W-:Y:S02]  /*27f0*/  FSEL R201, R32, -INF , !P0 ;  /* 0xff80000020c97808 */ /* 0x000fe40004000000 */
[----:B------:R-:W-:Y:S02]  /*2800*/  ISETP.GE.AND P0, PT, R7, R3, PT ;  /* 0x000000030700720c */ /* 0x000fe40003f06270 */
[----:B------:R-:W-:-:S02]  /*2810*/  IADD3 R10, R2, 0x68, RZ ;  /* 0x00000068020a7810 */ /* 0x000fc40007ffe0ff */
[----:B------:R-:W-:Y:S02]  /*2820*/  ISETP.GE.AND P3, PT, R8, R6, PT ;  /* 0x000000060800720c */ /* 0x000fe40003f66270 */
[----:B------:R-:W-:Y:S02]  /*2830*/  FSEL R203, R35, -INF , !P0 ;  /* 0xff80000023cb7808 */ /* 0x000fe40004000000 */
[----:B------:R-:W-:Y:S02]  /*2840*/  FSEL R159, R44, -INF , !P3 ;  /* 0xff8000002c9f7808 */ /* 0x000fe40005800000 */
[----:B------:R-:W-:Y:S02]  /*2850*/  ISETP.GE.AND P0, PT, R10, R3, PT ;  /* 0x000000030a00720c */ /* 0x000fe40003f06270 */
[----:B------:R-:W-:Y:S02]  /*2860*/  IADD3 R9, R2, 0x69, RZ ;  /* 0x0000006902097810 */ /* 0x000fe40007ffe0ff */
[----:B------:R-:W-:-:S02]  /*2870*/  ISETP.GE.AND P3, PT, R7, R5, PT ;  /* 0x000000050700720c */ /* 0x000fc40003f66270 */
[----:B------:R-:W-:Y:S02]  /*2880*/  FSEL R174, R26, -INF , !P0 ;  /* 0xff8000001aae7808 */ /* 0x000fe40004000000 */
[----:B------:R-:W-:Y:S02]  /*2890*/  FSEL R185, R47, -INF , !P3 ;  /* 0xff8000002fb97808 */ /* 0x000fe40005800000 */
[----:B------:R-:W-:Y:S02]  /*28a0*/  ISETP.GE.AND P0, PT, R9, R3, PT ;  /* 0x000000030900720c */ /* 0x000fe40003f06270 */
[----:B------:R-:W-:Y:S02]  /*28b0*/  IADD3 R11, R2, 0x78, RZ ;  /* 0x00000078020b7810 */ /* 0x000fe40007ffe0ff */
[----:B------:R-:W-:Y:S02]  /*28c0*/  ISETP.GE.AND P3, PT, R7, R4, PT ;  /* 0x000000040700720c */ /* 0x000fe40003f66270 */
[----:B------:R-:W-:-:S02]  /*28d0*/  FSEL R166, R27, -INF , !P0 ;  /* 0xff8000001ba67808 */ /* 0x000fc40004000000 */
[----:B------:R-:W-:Y:S02]  /*28e0*/  FSEL R163, R42, -INF , !P1 ;  /* 0xff8000002aa37808 */ /* 0x000fe40004800000 */
[----:B------:R-:W-:Y:S02]  /*28f0*/  FSEL R202, R33, -INF , !P3 ;  /* 0xff80000021ca7808 */ /* 0x000fe40005800000 */
[----:B------:R-:W-:Y:S02]  /*2900*/  ISETP.GE.AND P0, PT, R11, R4, PT ;  /* 0x000000040b00720c */ /* 0x000fe40003f06270 */
[C---:B------:R-:W-:Y:S02]  /*2910*/  ISETP.GE.AND P1, PT, R10.reuse, R6, PT ;  /* 0x000000060a00720c */ /* 0x040fe40003f26270 */
[----:B------:R-:W-:Y:S02]  /*2920*/  ISETP.GE.AND P3, PT, R10, R4, PT ;  /* 0x000000040a00720c */ /* 0x000fe40003f66270 */
[----:B------:R-:W-:-:S02]  /*2930*/  IADD3 R2, R2, 0x79, RZ ;  /* 0x0000007902027810 */ /* 0x000fc40007ffe0ff */
[----:B------:R-:W-:Y:S02]  /*2940*/  FSEL R182, R51, -INF , !P4 ;  /* 0xff80000033b67808 */ /* 0x000fe40006000000 */
[----:B------:R-:W-:Y:S02]  /*2950*/  FSEL R200, R12, -INF , !P0 ;  /* 0xff8000000cc87808 */ /* 0x000fe40004000000 */
[----:B------:R-:W-:Y:S02]  /*2960*/  ISETP.GE.AND P4, PT, R8, R5, PT ;  /* 0x000000050800720c */ /* 0x000fe40003f86270 */
[----:B------:R-:W-:Y:S02]  /*2970*/  FSEL R172, R24, -INF , !P3 ;  /* 0xff80000018ac7808 */ /* 0x000fe40005800000 */
[----:B------:R-:W-:Y:S02]  /*2980*/  FSEL R146, R28, -INF , !P1 ;  /* 0xff8000001c927808 */ /* 0x000fe40004800000 */
[----:B------:R-:W-:-:S02]  /*2990*/  ISETP.GE.AND P0, PT, R11, R3, PT ;  /* 0x000000030b00720c */ /* 0x000fc40003f06270 */
[-C--:B------:R-:W-:Y:S02]  /*29a0*/  ISETP.GE.AND P3, PT, R9, R4.reuse, PT ;  /* 0x000000040900720c */ /* 0x080fe40003f66270 */
[----:B------:R-:W-:Y:S02]  /*29b0*/  ISETP.GE.AND P1, PT, R2, R4, PT ;  /* 0x000000040200720c */ /* 0x000fe40003f26270 */
[----:B------:R-:W-:Y:S02]  /*29c0*/  SHF.R.S32.HI R4, RZ, 0x1f, R189 ;  /* 0x0000001fff047819 */ /* 0x000fe400000114bd */
[----:B------:R-:W-:Y:S02]  /*29d0*/  FSEL R184, R46, -INF , !P4 ;  /* 0xff8000002eb87808 */ /* 0x000fe40006000000 */
[----:B------:R-:W-:Y:S02]  /*29e0*/  FSEL R187, R14, -INF , !P0 ;  /* 0xff8000000ebb7808 */ /* 0x000fe40004000000 */
[----:B------:R-:W-:-:S02]  /*29f0*/  ISETP.GE.AND P4, PT, R8, R3, PT ;  /* 0x000000030800720c */ /* 0x000fc40003f86270 */
[----:B------:R-:W-:Y:S02]  /*2a00*/  ISETP.GE.AND P0, PT, R2, R3, PT ;  /* 0x000000030200720c */ /* 0x000fe40003f06270 */
[----:B------:R-:W-:Y:S02]  /*2a10*/  LEA.HI R3, R4, R188, RZ, 0x2 ;  /* 0x000000bc04037211 */ /* 0x000fe400078f10ff */
[----:B------:R-:W-:Y:S02]  /*2a20*/  FSEL R186, R15, -INF , !P0 ;  /* 0xff8000000fba7808 */ /* 0x000fe40004000000 */
[----:B------:R-:W-:Y:S02]  /*2a30*/  LOP3.LUT R3, R3, 0xfffffffc, RZ, 0xc0, !PT ;  /* 0xfffffffc03037812 */ /* 0x000fe400078ec0ff */
[----:B------:R-:W-:Y:S02]  /*2a40*/  ISETP.NE.AND P0, PT, R217, 0x1, PT ;  /* 0x00000001d900780c */ /* 0x000fe40003f05270 */
[----:B------:R-:W-:Y:S01]  /*2a50*/  FSEL R180, R48, -INF , !P2 ;  /* 0xff80000030b47808 */ /* 0x000fe20005000000 */
[----:B------:R-:W-:Y:S01]  /*2a60*/  IMAD.IADD R3, R188, 0x1, -R3 ;  /* 0x00000001bc037824 */ /* 0x000fe200078e0a03 */
[----:B------:R-:W-:-:S02]  /*2a70*/  ISETP.GE.AND P2, PT, R9, R6, PT ;  /* 0x000000060900720c */ /* 0x000fc40003f46270 */
[----:B------:R-:W-:Y:S02]  /*2a80*/  FSEL R181, R49, -INF , !P6 ;  /* 0xff80000031b57808 */ /* 0x000fe40007000000 */
[----:B------:R1:W-:Y:S01]  /*2a90*/  STL [R1+0x4c], R3 ;  /* 0x00004c0301007387 */ /* 0x0003e20000100800 */
[----:B------:R-:W-:Y:S02]  /*2aa0*/  FSEL R183, R50, -INF , !P5 ;  /* 0xff80000032b77808 */ /* 0x000fe40006800000 */
[----:B------:R-:W-:Y:S02]  /*2ab0*/  FSEL R218, R34, -INF , !P4 ;  /* 0xff80000022da7808 */ /* 0x000fe40006000000 */
[----:B------:R-:W-:Y:S02]  /*2ac0*/  FSEL R173, R25, -INF , !P3 ;  /* 0xff80000019ad7808 */ /* 0x000fe40005800000 */
[----:B------:R-:W-:Y:S02]  /*2ad0*/  FSEL R147, R29, -INF , !P2 ;  /* 0xff8000001d937808 */ /* 0x000fe40005000000 */
[----:B------:R-:W-:-:S02]  /*2ae0*/  FSEL R199, R13, -INF , !P1 ;  /* 0xff8000000dc77808 */ /* 0x000fc40004800000 */
[-C--:B------:R-:W-:Y:S02]  /*2af0*/  ISETP.GE.AND P6, PT, R11, R6.reuse, PT ;  /* 0x000000060b00720c */ /* 0x080fe40003fc6270 */
[----:B------:R-:W-:Y:S02]  /*2b00*/  ISETP.GE.AND P5, PT, R2, R6, PT ;  /* 0x000000060200720c */ /* 0x000fe40003fa6270 */
[-C--:B------:R-:W-:Y:S02]  /*2b10*/  ISETP.GE.AND P4, PT, R10, R5.reuse, PT ;  /* 0x000000050a00720c */ /* 0x080fe40003f86270 */
[-C--:B------:R-:W-:Y:S02]  /*2b20*/  ISETP.GE.AND P3, PT, R9, R5.reuse, PT ;  /* 0x000000050900720c */ /* 0x080fe40003f66270 */
[-C--:B------:R-:W-:Y:S02]  /*2b30*/  ISETP.GE.AND P2, PT, R11, R5.reuse, PT ;  /* 0x000000050b00720c */ /* 0x080fe40003f46270 */
[----:B------:R-:W-:Y:S01]  /*2b40*/  ISETP.GE.AND P1, PT, R2, R5, PT ;  /* 0x000000050200720c */ /* 0x000fe20003f26270 */
[----:B------:R-:W-:Y:S01]  /*2b50*/  IMAD.IADD R2, R73, 0x1, R61 ;  /* 0x0000000149027824 */ /* 0x000fe200078e023d */
[----:B------:R-:W-:-:S02]  /*2b60*/  FSEL R164, R30, -INF , !P4 ;  /* 0xff8000001ea47808 */ /* 0x000fc40006000000 */
[----:B------:R-:W-:Y:S02]  /*2b70*/  FSEL R165, R31, -INF , !P3 ;  /* 0xff8000001fa57808 */ /* 0x000fe40005800000 */
[----:B------:R-:W-:Y:S02]  /*2b80*/  FSEL R145, R16, -INF , !P6 ;  /* 0xff80000010917808 */ /* 0x000fe40007000000 */
[----:B------:R-:W-:Y:S02]  /*2b90*/  FSEL R144, R17, -INF , !P5 ;  /* 0xff80000011907808 */ /* 0x000fe40006800000 */
[----:B------:R-:W-:Y:S02]  /*2ba0*/  FSEL R167, R18, -INF , !P2 ;  /* 0xff80000012a77808 */ /* 0x000fe40005000000 */
[----:B------:R-:W-:Y:S01]  /*2bb0*/  FSEL R175, R19, -INF , !P1 ;  /* 0xff80000013af7808 */ /* 0x000fe20004800000 */
[----:B------:R-:W-:Y:S05]  /*2bc0*/  @!P0 BRA `(.L_x_214) ;  /* 0x0000016000008947 */ /* 0x000fea0003800000 */
[----:B-12---:R-:W-:-:S04]  /*2bd0*/  IADD3 R4, R217, -0x2, RZ ;  /* 0xfffffffed9047810 */ /* 0x006fc80007ffe0ff */
        /* <DEDUP_REMOVED lines=21> */
.L_x_214:
[----:B-12---:R-:W-:Y:S01]  /*2d30*/  FMNMX.FTZ R3, R56, R58, !PT ;  /* 0x0000003a38037209 */ /* 0x006fe20007810000 */
[----:B------:R-:W-:Y:S01]  /*2d40*/  IMAD R188, R204, 0x8, R188 ;  /* 0x00000008ccbc7824 */ /* 0x000fe200078e02bc */
[----:B------:R-:W-:Y:S01]  /*2d50*/  LOP3.LUT R222, R222, UR22, RZ, 0x3c, !PT ;  /* 0x00000016dede7c12 */ /* 0x000fe2000f8e3cff */
[----:B------:R-:W-:Y:S01]  /*2d60*/  IMAD.SHL.U32 R96, R72, 0x4, RZ ;  /* 0x0000000448607824 */ /* 0x000fe200078e00ff */
[----:B------:R-:W-:Y:S01]  /*2d70*/  FMNMX.FTZ R3, R57, R3, !PT ;  /* 0x0000000339037209 */ /* 0x000fe20007810000 */
[----:B------:R-:W-:Y:S01]  /*2d80*/  IMAD.WIDE.U32 R94, R219, -0x2daee0ad, RZ ;  /* 0xd2511f53db5e7825 */ /* 0x000fe200078e00ff */
[----:B------:R-:W-:Y:S01]  /*2d90*/  IADD3 R232, R188, 0x4, RZ ;  /* 0x00000004bce87810 */ /* 0x000fe20007ffe0ff */
[----:B------:R-:W-:Y:S01]  /*2da0*/  UIADD3 UR12, UR23, -0x4498517b, URZ ;  /* 0xbb67ae85170c7890 */ /* 0x000fe2000fffe03f */
[----:B------:R-:W-:Y:S01]  /*2db0*/  FMNMX.FTZ R3, R62, R3, !PT ;  /* 0x000000033e037209 */ /* 0x000fe20007810000 */
[----:B------:R-:W-:Y:S01]  /*2dc0*/  IMAD.WIDE.U32 R54, R188, -0x326172a9, RZ ;  /* 0xcd9e8d57bc367825 */ /* 0x000fe200078e00ff */
[----:B------:R-:W-:Y:S01]  /*2dd0*/  LOP3.LUT R8, R95, UR23, R96, 0x96, !PT ;  /* 0x000000175f087c12 */ /* 0x000fe2000f8e9660 */
[----:B------:R-:W-:Y:S01]  /*2de0*/  UIADD3 UR13, UR22, -0x61c88647, URZ ;  /* 0x9e3779b9160d7890 */ /* 0x000fe2000fffe03f */
[----:B------:R-:W-:Y:S01]  /*2df0*/  FMNMX.FTZ R3, R60, R3, !PT ;  /* 0x000000033c037209 */ /* 0x000fe20007810000 */
[----:B------:R-:W-:Y:S01]  /*2e00*/  IMAD.WIDE.U32 R40, R232, -0x326172a9, RZ ;  /* 0xcd9e8d57e8287825 */ /* 0x000fe200078e00ff */
[----:B------:R-:W-:Y:S01]  /*2e10*/  LOP3.LUT R10, R55, R222, RZ, 0x3c, !PT ;  /* 0x000000de370a7212 */ /* 0x000fe200078e3cff */
[----:B------:R-:W-:Y:S01]  /*2e20*/  UIADD3 UR11, UR22, 0x3c6ef372, URZ ;  /* 0x3c6ef372160b7890 */ /* 0x000fe2000fffe03f */
[----:B------:R-:W-:Y:S01]  /*2e30*/  FMNMX.FTZ R3, R59, R3, !PT ;  /* 0x000000033b037209 */ /* 0x000fe20007810000 */
[----:B------:R-:W-:Y:S01]  /*2e40*/  UIADD3 UR10, UR23, 0x76cf5d0a, URZ ;  /* 0x76cf5d0a170a7890 */ /* 0x000fe2000fffe03f */
[----:B------:R-:W-:Y:S01]  /*2e50*/  IMAD.SHL.U32 R204, R2, 0x2, RZ ;  /* 0x0000000202cc7824 */ /* 0x000fe200078e00ff */
[----:B------:R-:W-:Y:S01]  /*2e60*/  UIADD3 UR9, UR22, -0x255992d5, URZ ;  /* 0xdaa66d2b16097890 */ /* 0x000fe2000fffe03f */
[----:B------:R-:W-:Y:S01]  /*2e70*/  FMNMX.FTZ R3, R88, R3, !PT ;  /* 0x0000000358037209 */ /* 0x000fe20007810000 */
[----:B------:R-:W-:Y:S01]  /*2e80*/  IMAD.WIDE.U32 R78, R10, -0x2daee0ad, RZ ;  /* 0xd2511f530a4e7825 */ /* 0x000fe200078e00ff */
[----:B------:R-:W-:Y:S01]  /*2e90*/  UIADD3 UR8, UR23, 0x32370b8f, URZ ;  /* 0x32370b8f17087890 */ /* 0x000fe2000fffe03f */
[----:B------:R-:W-:Y:S01]  /*2ea0*/  STL [R1+0x54], R207 ;  /* 0x000054cf01007387 */ /* 0x000fe20000100800 */
[----:B------:R-:W-:Y:S01]  /*2eb0*/  FMNMX.FTZ R3, R87, R3, !PT ;  /* 0x0000000357037209 */ /* 0x000fe20007810000 */
[----:B------:R-:W-:Y:S01]  /*2ec0*/  UIADD3 UR6, UR23, -0x126145ec, URZ ;  /* 0xed9eba1417067890 */ /* 0x000fe2000fffe03f */
[----:B------:R-:W-:Y:S01]  /*2ed0*/  IMAD.IADD R205, R0, 0x1, R204 ;  /* 0x0000000100cd7824 */ /* 0x000fe200078e02cc */
[----:B------:R-:W-:Y:S01]  /*2ee0*/  UIADD3 UR7, UR22, 0x78dde6e4, URZ ;  /* 0x78dde6e416077890 */ /* 0x000fe2000fffe03f */
[----:B------:R-:W-:Y:S01]  /*2ef0*/  FMNMX.FTZ R3, R190, R3, !PT ;  /* 0x00000003be037209 */ /* 0x000fe20007810000 */
[----:B------:R-:W-:Y:S01]  /*2f00*/  UIADD3 UR4, UR23, -0x56f99767, URZ ;  /* 0xa906689917047890 */ /* 0x000fe2000fffe03f */
[----:B------:R-:W-:Y:S01]  /*2f10*/  STL [R1+0x50], R206 ;  /* 0x000050ce01007387 */ /* 0x000fe20000100800 */
[----:B------:R-:W-:Y:S01]  /*2f20*/  UIADD3 UR5, UR22, 0x1715609d, URZ ;  /* 0x1715609d16057890 */ /* 0x000fe2000fffe03f */
[----:B------:R-:W-:Y:S01]  /*2f30*/  FMNMX.FTZ R3, R120, R3, !PT ;  /* 0x0000000378037209 */ /* 0x000fe20007810000 */
[----:B------:R-:W-:Y:S01]  /*2f40*/  UIADD3 UR15, UR22, -0x4ab325aa, URZ ;  /* 0xb54cda56160f7890 */ /* 0x000fe2000fffe03f */
[----:B------:R-:W-:Y:S02]  /*2f50*/  LDSM.16.MT88.4 R24, [R205+0x4000] ;  /* 0x00400000cd18783b */ /* 0x000fe40000004200 */
        /* <DEDUP_REMOVED lines=35> */
[----:B------:R-:W1:Y:S01]  /*3190*/  SHFL.BFLY PT, R6, R5, 0x2, 0x1f ;  /* 0x0c401f0005067f89 */ /* 0x000e6200000e0000 */
        /* <DEDUP_REMOVED lines=14> */
[----:B-1----:R-:W-:Y:S02]  /*3280*/  FMNMX.FTZ R13, R5, R6, !PT ;  /* 0x00000006050d7209 */ /* 0x002fe40007810000 */
[----:B------:R-:W-:Y:S02]  /*3290*/  FMNMX.FTZ R4, R195, R4, !PT ;  /* 0x00000004c3047209 */ /* 0x000fe40007810000 */
[----:B------:R-:W-:Y:S01]  /*32a0*/  FMNMX.FTZ R5, R75, R84, !PT ;  /* 0x000000544b057209 */ /* 0x000fe20007810000 */
[----:B------:R-:W-:Y:S01]  /*32b0*/  SHFL.BFLY PT, R138, R13, 0x1, 0x1f ;  /* 0x0c201f000d8a7f89 */ /* 0x000fe200000e0000 */
        /* <DEDUP_REMOVED lines=26> */
[----:B------:R-:W-:Y:S01]  /*3460*/  IMAD.WIDE.U32 R4, R8, -0x326172a9, RZ ;  /* 0xcd9e8d5708047825 */ /* 0x000fe200078e00ff */
        /* <DEDUP_REMOVED lines=9> */
[----:B------:R-:W-:Y:S01]  /*3500*/  FMNMX.FTZ R3, R197, R3, !PT ;  /* 0x00000003c5037209 */ /* 0x000fe20007810000 */
[----:B------:R-:W1:Y:S01]  /*3510*/  SHFL.BFLY PT, R11, R9, 0x2, 0x1f ;  /* 0x0c401f00090b7f89 */ /* 0x000e6200000e0000 */
[----:B------:R-:W-:Y:S02]  /*3520*/  FMNMX.FTZ R6, R191, R6, !PT ;  /* 0x00000006bf067209 */ /* 0x000fe40007810000 */
[----:B------:R-:W-:-:S02]  /*3530*/  FMNMX.FTZ R3, R198, R3, !PT ;  /* 0x00000003c6037209 */ /* 0x000fc40007810000 */
[----:B------:R-:W-:Y:S02]  /*3540*/  FMNMX.FTZ R6, R126, R6, !PT ;  /* 0x000000067e067209 */ /* 0x000fe40007810000 */
[--C-:B------:R-:W-:Y:S02]  /*3550*/  LOP3.LUT R7, R79, UR12, R94.reuse, 0x96, !PT ;  /* 0x0000000c4f077c12 */ /* 0x100fe4000f8e965e */
[----:B------:R-:W-:Y:S01]  /*3560*/  LOP3.LUT R8, R93, UR12, R94, 0x96, !PT ;  /* 0x0000000c5d087c12 */ /* 0x000fe2000f8e965e */
[----:B------:R-:W-:Y:S01]  /*3570*/  IMAD R93, R76, 0x10000, R76 ;  /* 0x000100004c5d7824 */ /* 0x000fe200078e024c */
[----:B------:R-:W-:Y:S01]  /*3580*/  FMNMX.FTZ R3, R177, R3, !PT ;  /* 0x00000003b1037209 */ /* 0x000fe20007810000 */
[----:B------:R-:W-:Y:S01]  /*3590*/  IMAD.WIDE.U32 R42, R7, -0x326172a9, RZ ;  /* 0xcd9e8d57072a7825 */ /* 0x000fe200078e00ff */
[----:B------:R-:W-:Y:S02]  /*35a0*/  FMNMX.FTZ R6, R127, R6, !PT ;  /* 0x000000067f067209 */ /* 0x000fe40007810000 */
[----:B------:R-:W-:Y:S01]  /*35b0*/  FMNMX.FTZ R3, R179, R3, !PT ;  /* 0x00000003b3037209 */ /* 0x000fe20007810000 */
[----:B------:R-:W-:Y:S01]  /*35c0*/  IMAD.WIDE.U32 R52, R8, -0x326172a9, RZ ;  /* 0xcd9e8d5708347825 */ /* 0x000fe200078e00ff */
[----:B------:R-:W-:-:S02]  /*35d0*/  LOP3.LUT R10, R5, UR13, R54, 0x96, !PT ;  /* 0x0000000d050a7c12 */ /* 0x000fc4000f8e9636 */
[----:B------:R-:W-:Y:S02]  /*35e0*/  LOP3.LUT R18, R5, UR13, R40, 0x96, !PT ;  /* 0x0000000d05127c12 */ /* 0x000fe4000f8e9628 */
[----:B------:R-:W-:Y:S01]  /*35f0*/  FMNMX.FTZ R5, R192, R6, !PT ;  /* 0x00000006c0057209 */ /* 0x000fe20007810000 */
[----:B------:R-:W-:Y:S01]  /*3600*/  IMAD.WIDE.U32 R6, R10, -0x2daee0ad, RZ ;  /* 0xd2511f530a067825 */ /* 0x000fe200078e00ff */
[----:B------:R-:W-:Y:S02]  /*3610*/  FMNMX.FTZ R3, R183, R3, !PT ;  /* 0x00000003b7037209 */ /* 0x000fe40007810000 */
[--C-:B------:R-:W-:Y:S02]  /*3620*/  LOP3.LUT R12, R43, UR11, R4.reuse, 0x96, !PT ;  /* 0x0000000b2b0c7c12 */ /* 0x100fe4000f8e9604 */
[----:B------:R-:W-:Y:S02]  /*3630*/  LOP3.LUT R17, R53, UR11, R4, 0x96, !PT ;  /* 0x0000000b35117c12 */ /* 0x000fe4000f8e9604 */
        /* <DEDUP_REMOVED lines=12> */
[----:B------:R-:W-:-:S02]  /*3700*/  LOP3.LUT R8, R7, UR10, R78, 0x96, !PT ;  /* 0x0000000a07087c12 */ /* 0x000fc4000f8e964e */
[----:B------:R-:W-:Y:S02]  /*3710*/  FMNMX.FTZ R11, R186, R4, !PT ;  /* 0x00000004ba0b7209 */ /* 0x000fe40007810000 */
[----:B------:R-:W-:Y:S01]  /*3720*/  FMNMX.FTZ R138, R13, R138, !PT ;  /* 0x0000008a0d8a7209 */ /* 0x000fe20007810000 */
[----:B------:R-:W-:Y:S01]  /*3730*/  IMAD.WIDE.U32 R8, R8, -0x326172a9, RZ ;  /* 0xcd9e8d5708087825 */ /* 0x000fe200078e00ff */
[----:B------:R-:W-:Y:S01]  /*3740*/  FMNMX.FTZ R5, R168, R5, !PT ;  /* 0x00000005a8057209 */ /* 0x000fe20007810000 */
[----:B------:R-:W1:Y:S01]  /*3750*/  SHFL.BFLY PT, R134, R11, 0x2, 0x1f ;  /* 0x0c401f000b867f89 */ /* 0x000e6200000e0000 */
[C---:B------:R-:W-:Y:S01]  /*3760*/  FSETP.NEU.FTZ.AND P1, PT, R138.reuse, -INF , PT ;  /* 0xff8000008a00780b */ /* 0x040fe20003f3d000 */
[----:B------:R-:W-:Y:S01]  /*3770*/  FMUL.FTZ R3, R138, c[0x0][0x23c] ;  /* 0x00008f008a037a20 */ /* 0x000fe20000410000 */
[----:B------:R-:W-:Y:S01]  /*3780*/  FMNMX.FTZ R7, R169, R5, !PT ;  /* 0x00000005a9077209 */ /* 0x000fe20007810000 */
[----:B------:R-:W-:Y:S01]  /*3790*/  IMAD.WIDE.U32 R4, R12, -0x2daee0ad, RZ ;  /* 0xd2511f530c047825 */ /* 0x000fe200078e00ff */
[----:B------:R-:W-:Y:S01]  /*37a0*/  LOP3.LUT R14, R9, UR9, R42, 0x96, !PT ;  /* 0x00000009090e7c12 */ /* 0x000fe2000f8e962a */
[----:B------:R-:W2:Y:S01]  /*37b0*/  SHFL.BFLY PT, R13, R136, 0x1, 0x1f ;  /* 0x0c201f00880d7f89 */ /* 0x000ea200000e0000 */
[----:B------:R-:W-:-:S02]  /*37c0*/  FMNMX.FTZ R7, R163, R7, !PT ;  /* 0x00000007a3077209 */ /* 0x000fc40007810000 */
[----:B------:R-:W-:Y:S01]  /*37d0*/  FSEL R3, R3, RZ, P1 ;  /* 0x000000ff03037208 */ /* 0x000fe20000800000 */
[----:B------:R-:W-:Y:S01]  /*37e0*/  IMAD.WIDE.U32 R14, R14, -0x2daee0ad, RZ ;  /* 0xd2511f530e0e7825 */ /* 0x000fe200078e00ff */
[----:B------:R-:W-:Y:S02]  /*37f0*/  LOP3.LUT R16, R5, UR8, R6, 0x96, !PT ;  /* 0x0000000805107c12 */ /* 0x000fe4000f8e9606 */
[----:B------:R-:W-:Y:S01]  /*3800*/  FMNMX.FTZ R6, R178, R7, !PT ;  /* 0x00000007b2067209 */ /* 0x000fe20007810000 */
[--C-:B------:R-:W-:Y:S01]  /*3810*/  FFMA.FTZ R9, R56, c[0x0][0x23c], -R3.reuse ;  /* 0x00008f0038097a23 */ /* 0x100fe20000010803 */
[----:B------:R-:W-:Y:S01]  /*3820*/  LOP3.LUT R19, R15, UR6, R4, 0x96, !PT ;  /* 0x000000060f137c12 */ /* 0x000fe2000f8e9604 */
[--C-:B------:R-:W-:Y:S01]  /*3830*/  FFMA.FTZ R7, R58, c[0x0][0x23c], -R3.reuse ;  /* 0x00008f003a077a23 */ /* 0x100fe20000010803 */
[----:B------:R-:W-:Y:S01]  /*3840*/  FMNMX.FTZ R6, R164, R6, !PT ;  /* 0x00000006a4067209 */ /* 0x000fe20007810000 */
[----:B------:R-:W-:Y:S01]  /*3850*/  IMAD.WIDE.U32 R4, R18, -0x2daee0ad, RZ ;  /* 0xd2511f5312047825 */ /* 0x000fe200078e00ff */
[----:B------:R3:W-:Y:S03]  /*3860*/  MUFU.EX2 R236, R9 ;  /* 0x0000000900ec7308 */ /* 0x0007e60000000800 */
[----:B------:R-:W-:Y:S01]  /*3870*/  FFMA.FTZ R10, R57, c[0x0][0x23c], -R3 ;  /* 0x00008f00390a7a23 */ /* 0x000fe20000010803 */
[----:B------:R-:W-:-:S02]  /*3880*/  LOP3.LUT R5, R5, UR10, R92, 0x96, !PT ;  /* 0x0000000a05057c12 */ /* 0x000fc4000f8e965c */
[----:B-1----:R-:W-:Y:S02]  /*3890*/  FMNMX.FTZ R134, R11, R134, !PT ;  /* 0x000000860b867209 */ /* 0x002fe40007810000 */
[----:B------:R1:W-:Y:S03]  /*38a0*/  MUFU.EX2 R239, R7 ;  /* 0x0000000700ef7308 */ /* 0x0003e60000000800 */
[----:B------:R-:W4:Y:S01]  /*38b0*/  SHFL.BFLY PT, R15, R134, 0x1, 0x1f ;  /* 0x0c201f00860f7f89 */ /* 0x000f2200000e0000 */
[----:B--2---:R-:W-:Y:S02]  /*38c0*/  FMNMX.FTZ R136, R136, R13, !PT ;  /* 0x0000000d88887209 */ /* 0x004fe40007810000 */
[----:B---3--:R-:W-:Y:S02]  /*38d0*/  FMNMX.FTZ R9, R165, R6, !PT ;  /* 0x00000006a5097209 */ /* 0x008fe40007810000 */
[----:B------:R2:W-:Y:S01]  /*38e0*/  MUFU.EX2 R189, R10 ;  /* 0x0000000a00bd7308 */ /* 0x0005e20000000800 */
[----:B------:R-:W-:-:S02]  /*38f0*/  FSETP.NEU.FTZ.AND P1, PT, R136, -INF , PT ;  /* 0xff8000008800780b */ /* 0x000fc40003f3d000 */
[----:B------:R-:W-:Y:S01]  /*3900*/  FMNMX.FTZ R9, R184, R9, !PT ;  /* 0x00000009b8097209 */ /* 0x000fe20007810000 */
[----:B-1----:R-:W-:-:S03]  /*3910*/  IMAD.WIDE.U32 R6, R17, -0x2daee0ad, RZ ;  /* 0xd2511f5311067825 */ /* 0x002fc600078e00ff */
[----:B------:R-:W-:Y:S01]  /*3920*/  FMNMX.FTZ R137, R185, R9, !PT ;  /* 0x00000009b9897209 */ /* 0x000fe20007810000 */
[----:B------:R-:W-:-:S03]  /*3930*/  IMAD.WIDE.U32 R16, R16, -0x326172a9, RZ ;  /* 0xcd9e8d5710107825 */ /* 0x000fc600078e00ff */
[----:B------:R-:W-:Y:S02]  /*3940*/  FMNMX.FTZ R137, R167, R137, !PT ;  /* 0x00000089a7897209 */ /* 0x000fe40007810000 */
[----:B--2---:R-:W-:Y:S01]  /*3950*/  LOP3.LUT R10, R7, UR8, R4, 0x96, !PT ;  /* 0x00000008070a7c12 */ /* 0x004fe2000f8e9604 */
[----:B------:R-:W-:Y:S01]  /*3960*/  IMAD.WIDE.U32 R4, R5, -0x326172a9, RZ ;  /* 0xcd9e8d5705047825 */ /* 0x000fe200078e00ff */
[----:B------:R-:W-:Y:S02]  /*3970*/  LOP3.LUT R8, R17, UR7, R8, 0x96, !PT ;  /* 0x0000000711087c12 */ /* 0x000fe4000f8e9608 */
[----:B----4-:R-:W-:Y:S01]  /*3980*/  FMNMX.FTZ R134, R134, R15, !PT ;  /* 0x0000000f86867209 */ /* 0x010fe20007810000 */
[----:B------:R-:W-:Y:S01]  /*3990*/  IMAD.WIDE.U32 R10, R10, -0x326172a9, RZ ;  /* 0xcd9e8d570a0a7825 */ /* 0x000fe200078e00ff */
[----:B------:R-:W-:Y:S02]  /*39a0*/  LOP3.LUT R12, R5, UR9, R52, 0x96, !PT ;  /* 0x00000009050c7c12 */ /* 0x000fe4000f8e9634 */
[----:B------:R-:W-:Y:S01]  /*39b0*/  FMNMX.FTZ R137, R175, R137, !PT ;  /* 0x00000089af897209 */ /* 0x000fe20007810000 */
[----:B------:R-:W-:Y:S01]  /*39c0*/  FFMA.FTZ R5, R60, c[0x0][0x23c], -R3 ;  /* 0x00008f003c057a23 */ /* 0x000fe20000010803 */
[----:B------:R-:W-:Y:S01]  /*39d0*/  LOP3.LUT R11, R11, UR7, R4, 0x96, !PT ;  /* 0x000000070b0b7c12 */ /* 0x000fe2000f8e9604 */
[----:B------:R-:W-:-:S02]  /*39e0*/  IMAD.WIDE.U32 R12, R12, -0x2daee0ad, RZ ;  /* 0xd2511f530c0c7825 */ /* 0x000fc400078e00ff */
[----:B------:R1:W-:Y:S01]  /*39f0*/  MUFU.EX2 R152, R5 ;  /* 0x0000000500987308 */ /* 0x0003e20000000800 */
[----:B------:R-:W2:Y:S01]  /*3a00*/  SHFL.BFLY PT, R17, R137, 0x2, 0x1f ;  /* 0x0c401f0089117f89 */ /* 0x000ea200000e0000 */
[----:B------:R-:W-:Y:S02]  /*3a10*/  FFMA.FTZ R7, R62, c[0x0][0x23c], -R3 ;  /* 0x00008f003e077a23 */ /* 0x000fe40000010803 */
[----:B------:R-:W-:Y:S01]  /*3a20*/  IMAD.WIDE.U32 R30, R8, -0x2daee0ad, RZ ;  /* 0xd2511f53081e7825 */ /* 0x000fe200078e00ff */
[----:B------:R-:W-:-:S03]  /*3a30*/  LOP3.LUT R8, R13, UR6, R6, 0x96, !PT ;  /* 0x000000060d087c12 */ /* 0x000fc6000f8e9606 */
[----:B------:R3:W-:Y:S01]  /*3a40*/  MUFU.EX2 R234, R7 ;  /* 0x0000000700ea7308 */ /* 0x0007e20000000800 */
[----:B------:R-:W-:Y:S01]  /*3a50*/  LOP3.LUT R4, R31, UR4, R14, 0x96, !PT ;  /* 0x000000041f047c12 */ /* 0x000fe2000f8e960e */
[----:B------:R-:W-:-:S04]  /*3a60*/  IMAD.WIDE.U32 R8, R8, -0x326172a9, RZ ;  /* 0xcd9e8d5708087825 */ /* 0x000fc800078e00ff */
[----:B------:R-:W-:Y:S01]  /*3a70*/  IMAD.WIDE.U32 R28, R11, -0x2daee0ad, RZ ;  /* 0xd2511f530b1c7825 */ /* 0x000fe200078e00ff */
[----:B------:R-:W-:-:S03]  /*3a80*/  LOP3.LUT R41, R9, UR5, R10, 0x96, !PT ;  /* 0x0000000509297c12 */ /* 0x000fc6000f8e960a */
[----:B-1----:R-:W-:-:S05]  /*3a90*/  FMUL.FTZ R5, R136, c[0x0][0x23c] ;  /* 0x00008f0088057a20 */ /* 0x002fca0000410000 */
[----:B------:R-:W-:Y:S01]  /*3aa0*/  FSEL R22, R5, RZ, P1 ;  /* 0x000000ff05167208 */ /* 0x000fe20000800000 */
[----:B---3--:R-:W-:Y:S01]  /*3ab0*/  FFMA.FTZ R7, R59, c[0x0][0x23c], -R3 ;  /* 0x00008f003b077a23 */ /* 0x008fe20000010803 */
[----:B------:R-:W-:Y:S02]  /*3ac0*/  FSETP.NEU.FTZ.AND P1, PT, R134, -INF , PT ;  /* 0xff8000008600780b */ /* 0x000fe40003f3d000 */
[----:B--2---:R-:W-:Y:S01]  /*3ad0*/  FMNMX.FTZ R137, R137, R17, !PT ;  /* 0x0000001189897209 */ /* 0x004fe20007810000 */
[--C-:B------:R-:W-:Y:S01]  /*3ae0*/  FFMA.FTZ R5, R63, c[0x0][0x23c], -R22.reuse ;  /* 0x00008f003f057a23 */ /* 0x100fe20000010816 */
[----:B------:R1:W-:Y:S01]  /*3af0*/  MUFU.EX2 R241, R7 ;  /* 0x0000000700f17308 */ /* 0x0003e20000000800 */
[--C-:B------:R-:W-:Y:S02]  /*3b00*/  FFMA.FTZ R11, R64, c[0x0][0x23c], -R22.reuse ;  /* 0x00008f00400b7a23 */ /* 0x100fe40000010816 */
[----:B------:R-:W2:Y:S01]  /*3b10*/  SHFL.BFLY PT, R13, R137, 0x1, 0x1f ;  /* 0x0c201f00890d7f89 */ /* 0x000ea200000e0000 */
[----:B------:R-:W-:-:S04]  /*3b20*/  FFMA.FTZ R9, R67, c[0x0][0x23c], -R22 ;  /* 0x00008f0043097a23 */ /* 0x000fc80000010816 */
[----:B------:R3:W-:Y:S01]  /*3b30*/  MUFU.EX2 R240, R5 ;  /* 0x0000000500f07308 */ /* 0x0007e20000000800 */
[----:B-1----:R-:W-:-:S07]  /*3b40*/  IMAD.WIDE.U32 R6, R19, -0x326172a9, RZ ;  /* 0xcd9e8d5713067825 */ /* 0x002fce00078e00ff */
[----:B------:R1:W-:Y:S01]  /*3b50*/  MUFU.EX2 R237, R11 ;  /* 0x0000000b00ed7308 */ /* 0x0003e20000000800 */
[----:B------:R-:W-:Y:S02]  /*3b60*/  LOP3.LUT R31, R7, UR5, R16, 0x96, !PT ;  /* 0x00000005071f7c12 */ /* 0x000fe4000f8e9610 */
[----:B------:R-:W-:Y:S01]  /*3b70*/  LOP3.LUT R7, R29, UR4, R12, 0x96, !PT ;  /* 0x000000041d077c12 */ /* 0x000fe2000f8e960c */
[----:B---3--:R-:W-:-:S04]  /*3b80*/  IMAD.WIDE.U32 R4, R4, -0x326172a9, RZ ;  /* 0xcd9e8d5704047825 */ /* 0x008fc800078e00ff */
[----:B------:R-:W-:Y:S01]  /*3b90*/  MUFU.EX2 R207, R9 ;  /* 0x0000000900cf7308 */ /* 0x000fe20000000800 */
[----:B------:R-:W3:Y:S01]  /*3ba0*/  LDSM.16.MT88.4 R16, [R204+0x4000] ;  /* 0x00400000cc10783b */ /* 0x000ee20000004200 */
[----:B--2---:R-:W-:Y:S02]  /*3bb0*/  FMNMX.FTZ R137, R137, R13, !PT ;  /* 0x0000000d89897209 */ /* 0x004fe40007810000 */
[----:B------:R-:W-:Y:S01]  /*3bc0*/  LOP3.LUT R10, R5, UR15, R6, 0x96, !PT ;  /* 0x0000000f050a7c12 */ /* 0x000fe2000f8e9606 */
[----:B------:R-:W-:Y:S01]  /*3bd0*/  FFMA.FTZ R6, R66, c[0x0][0x23c], -R22 ;  /* 0x00008f0042067a23 */ /* 0x000fe20000010816 */
[C---:B------:R-:W-:Y:S02]  /*3be0*/  LOP3.LUT R12, R4.reuse, 0xff, RZ, 0xc0, !PT ;  /* 0x000000ff040c7812 */ /* 0x040fe400078ec0ff */
[----:B-1----:R-:W-:Y:S01]  /*3bf0*/  LOP3.LUT R11, R4, 0xffff, RZ, 0xc0, !PT ;  /* 0x0000ffff040b7812 */ /* 0x002fe200078ec0ff */
[----:B------:R-:W-:Y:S01]  /*3c00*/  FMUL.FTZ R5, R134, c[0x0][0x23c] ;  /* 0x00008f0086057a20 */ /* 0x000fe20000410000 */
[----:B------:R1:W-:Y:S01]  /*3c10*/  MUFU.EX2 R61, R6 ;  /* 0x00000006003d7308 */ /* 0x0003e20000000800 */
[----:B------:R-:W-:-:S02]  /*3c20*/  SHF.R.U32.HI R15, RZ, 0x10, R4 ;  /* 0x00000010ff0f7819 */ /* 0x000fc40000011604 */
[----:B------:R-:W-:Y:S02]  /*3c30*/  SHF.R.U32.HI R23, RZ, 0x18, R4 ;  /* 0x00000018ff177819 */ /* 0x000fe40000011604 */
[----:B------:R-:W-:Y:S02]  /*3c40*/  FSEL R21, R5, RZ, P1 ;  /* 0x000000ff05157208 */ /* 0x000fe40000800000 */
[----:B------:R-:W-:-:S03]  /*3c50*/  FSETP.NEU.FTZ.AND P1, PT, R137, -INF , PT ;  /* 0xff8000008900780b */ /* 0x000fc60003f3d000 */
[--C-:B------:R-:W-:Y:S02]  /*3c60*/  FFMA.FTZ R0, R70, c[0x0][0x23c], -R21.reuse ;  /* 0x00008f0046007a23 */ /* 0x100fe40000010815 */
[----:B------:R-:W-:Y:S02]  /*3c70*/  FFMA.FTZ R5, R65, c[0x0][0x23c], -R21 ;  /* 0x00008f0041057a23 */ /* 0x000fe40000010815 */
[----:B------:R2:W-:Y:S01]  /*3c80*/  MUFU.EX2 R153, R0 ;  /* 0x0000000000997308 */ /* 0x0005e20000000800 */
[----:B-1----:R-:W-:-:S05]  /*3c90*/  IMAD.WIDE.U32 R6, R7, -0x326172a9, RZ ;  /* 0xcd9e8d5707067825 */ /* 0x002fca00078e00ff */
[C---:B------:R-:W-:Y:S02]  /*3ca0*/  LOP3.LUT R2, R6.reuse, 0xffff, RZ, 0xc0, !PT ;  /* 0x0000ffff06027812 */ /* 0x040fe400078ec0ff */
[----:B------:R1:W-:Y:S01]  /*3cb0*/  MUFU.EX2 R154, R5 ;  /* 0x00000005009a7308 */ /* 0x0003e20000000800 */
[----:B------:R-:W-:Y:S02]  /*3cc0*/  LOP3.LUT R4, R7, UR15, R8, 0x96, !PT ;  /* 0x0000000f07047c12 */ /* 0x000fe4000f8e9608 */
[----:B------:R-:W-:Y:S02]  /*3cd0*/  SHF.R.U32.HI R8, RZ, 0x8, R11 ;  /* 0x00000008ff087819 */ /* 0x000fe4000001160b */
[----:B------:R-:W-:Y:S02]  /*3ce0*/  LOP3.LUT R7, R6, 0xff, RZ, 0xc0, !PT ;  /* 0x000000ff06077812 */ /* 0x000fe400078ec0ff */
[----:B------:R-:W-:Y:S01]  /*3cf0*/  SHF.R.U32.HI R9, RZ, 0x10, R6 ;  /* 0x00000010ff097819 */ /* 0x000fe20000011606 */
[----:B--2---:R-:W-:Y:S01]  /*3d00*/  FFMA.FTZ R0, R69, c[0x0][0x23c], -R21 ;  /* 0x00008f0045007a23 */ /* 0x004fe20000010815 */
[----:B------:R-:W-:-:S02]  /*3d10*/  PRMT R14, R12, 0x5410, R8 ;  /* 0x000054100c0e7816 */ /* 0x000fc40000000008 */
[----:B------:R-:W-:Y:S02]  /*3d20*/  SHF.R.U32.HI R11, RZ, 0x18, R6 ;  /* 0x00000018ff0b7819 */ /* 0x000fe40000011606 */
[--C-:B------:R-:W-:Y:S01]  /*3d30*/  SHF.R.U32.HI R6, RZ, 0x10, R4.reuse ;  /* 0x00000010ff067819 */ /* 0x100fe20000011604 */
[----:B------:R-:W2:Y:S01]  /*3d40*/  MUFU.EX2 R0, R0 ;  /* 0x0000000000007308 */ /* 0x000ea20000000800 */
[----:B------:R-:W-:Y:S02]  /*3d50*/  SHF.R.U32.HI R8, RZ, 0x18, R4 ;  /* 0x00000018ff087819 */ /* 0x000fe40000011604 */
[----:B-1----:R-:W-:Y:S01]  /*3d60*/  SHF.R.U32.HI R5, RZ, 0x8, R2 ;  /* 0x00000008ff057819 */ /* 0x002fe20000011602 */
[----:B------:R-:W-:Y:S01]  /*3d70*/  FFMA.FTZ R2, R68, c[0x0][0x23c], -R21 ;  /* 0x00008f0044027a23 */ /* 0x000fe20000010815 */
[----:B------:R-:W-:Y:S02]  /*3d80*/  LOP3.LUT R6, R6, 0xff, RZ, 0xc0, !PT ;  /* 0x000000ff06067812 */ /* 0x000fe400078ec0ff */
[----:B------:R-:W-:Y:S01]  /*3d90*/  PRMT R12, R7, 0x5410, R5 ;  /* 0x00005410070c7816 */ /* 0x000fe20000000005 */
[----:B------:R1:W4:Y:S01]  /*3da0*/  MUFU.EX2 R238, R2 ;  /* 0x0000000200ee7308 */ /* 0x0003220000000800 */
[----:B------:R-:W-:-:S02]  /*3db0*/  LOP3.LUT R5, R4, 0xffff, RZ, 0xc0, !PT ;  /* 0x0000ffff04057812 */ /* 0x000fc400078ec0ff */
[----:B------:R-:W-:Y:S02]  /*3dc0*/  LOP3.LUT R7, R9, 0xff, RZ, 0xc0, !PT ;  /* 0x000000ff09077812 */ /* 0x000fe400078ec0ff */
[----:B------:R-:W-:Y:S02]  /*3dd0*/  LOP3.LUT R9, R4, 0xff, RZ, 0xc0, !PT ;  /* 0x000000ff04097812 */ /* 0x000fe400078ec0ff */
[----:B------:R-:W-:Y:S01]  /*3de0*/  SHF.R.U32.HI R5, RZ, 0x8, R5 ;  /* 0x00000008ff057819 */ /* 0x000fe20000011605 */
[----:B--2---:R2:W-:Y:S04]  /*3df0*/  STL [R1+0x8], R0 ;  /* 0x0000080001007387 */ /* 0x0045e80000100800 */
[----:B------:R-:W3:Y:S01]  /*3e00*/  LDL.LU R76, [R1+0x8] ;  /* 0x00000800014c7983 */ /* 0x000ee20000300800 */
[----:B-1----:R-:W-:-:S05]  /*3e10*/  FMUL.FTZ R2, R137, c[0x0][0x23c] ;  /* 0x00008f0089027a20 */ /* 0x002fca0000410000 */
[----:B------:R-:W-:Y:S02]  /*3e20*/  FSEL R20, R2, RZ, P1 ;  /* 0x000000ff02147208 */ /* 0x000fe40000800000 */
[----:B------:R-:W-:Y:S02]  /*3e30*/  PRMT R2, R7, 0x5410, R11 ;  /* 0x0000541007027816 */ /* 0x000fe4000000000b */
[----:B------:R-:W-:Y:S01]  /*3e40*/  PRMT R5, R9, 0x5410, R5 ;  /* 0x0000541009057816 */ /* 0x000fe20000000005 */
[----:B------:R-:W-:Y:S01]  /*3e50*/  FFMA.FTZ R4, R75, c[0x0][0x23c], -R20 ;  /* 0x00008f004b047a23 */ /* 0x000fe20000010814 */
[----:B------:R-:W-:Y:S01]  /*3e60*/  PRMT R11, R6, 0x5410, R8 ;  /* 0x00005410060b7816 */ /* 0x000fe20000000008 */
[--C-:B------:R-:W-:Y:S01]  /*3e70*/  HSET2.LE.AND R7, R2, R93.reuse, PT ;  /* 0x0000005d02077233 */ /* 0x100fe20003803000 */
[----:B------:R-:W-:Y:S01]  /*3e80*/  F2FP.PACK_AB R2, R207, R61 ;  /* 0x0000003dcf02723e */ /* 0x000fe200000000ff */
[----:B------:R4:W-:Y:S01]  /*3e90*/  MUFU.EX2 R60, R4 ;  /* 0x00000004003c7308 */ /* 0x0009e20000000800 */
[----:B------:R-:W-:-:S02]  /*3ea0*/  HSET2.LE.AND R5, R5, R93, PT ;  /* 0x0000005d05057233 */ /* 0x000fc40003803000 */
[----:B--2---:R-:W-:Y:S01]  /*3eb0*/  HSET2.LE.AND R0, R12, R93, PT ;  /* 0x0000005d0c007233 */ /* 0x004fe20003803000 */
[----:B------:R-:W-:Y:S01]  /*3ec0*/  FFMA.FTZ R9, R71, c[0x0][0x23c], -R20 ;  /* 0x00008f0047097a23 */ /* 0x000fe20000010814 */
[----:B------:R-:W-:-:S03]  /*3ed0*/  F2FP.PACK_AB R8, R237, R240 ;  /* 0x000000f0ed08723e */ /* 0x000fc600000000ff */
[----:B------:R-:W-:Y:S01]  /*3ee0*/  LOP3.LUT R6, R0, R2, RZ, 0xc0, !PT ;  /* 0x0000000200067212 */ /* 0x000fe200078ec0ff */
[----:B------:R1:W-:Y:S01]  /*3ef0*/  MUFU.EX2 R227, R9 ;  /* 0x0000000900e37308 */ /* 0x0003e20000000800 */
[----:B------:R-:W-:Y:S01]  /*3f00*/  HSET2.LE.AND R0, R11, R93, PT ;  /* 0x0000005d0b007233 */ /* 0x000fe20003803000 */
[----:B----4-:R-:W-:-:S04]  /*3f10*/  F2FP.PACK_AB R4, R153, R238 ;  /* 0x000000ee9904723e */ /* 0x010fc800000000ff */
[----:B------:R-:W-:Y:S02]  /*3f20*/  LOP3.LUT R7, R7, R4, RZ, 0xc0, !PT ;  /* 0x0000000407077212 */ /* 0x000fe400078ec0ff */
[----:B------:R-:W-:Y:S02]  /*3f30*/  LOP3.LUT R4, R5, R8, RZ, 0xc0, !PT ;  /* 0x0000000805047212 */ /* 0x000fe400078ec0ff */
[----:B------:R-:W-:Y:S01]  /*3f40*/  LOP3.LUT R8, R10, 0xffff, RZ, 0xc0, !PT ;  /* 0x0000ffff0a087812 */ /* 0x000fe200078ec0ff */
[----:B-1----:R-:W-:-:S04]  /*3f50*/  FFMA.FTZ R9, R74, c[0x0][0x23c], -R20 ;  /* 0x00008f004a097a23 */ /* 0x002fc80000010814 */
[----:B------:R1:W-:Y:S01]  /*3f60*/  MUFU.EX2 R155, R9 ;  /* 0x00000009009b7308 */ /* 0x0003e20000000800 */
[----:B------:R-:W-:-:S04]  /*3f70*/  LOP3.LUT R11, R15, 0xff, RZ, 0xc0, !PT ;  /* 0x000000ff0f0b7812 */ /* 0x000fc800078ec0ff */
[----:B------:R-:W-:Y:S02]  /*3f80*/  PRMT R11, R11, 0x5410, R23 ;  /* 0x000054100b0b7816 */ /* 0x000fe40000000017 */
[----:B-1----:R-:W-:-:S03]  /*3f90*/  LOP3.LUT R9, R10, 0xff, RZ, 0xc0, !PT ;  /* 0x000000ff0a097812 */ /* 0x002fc600078ec0ff */
[----:B------:R-:W-:Y:S01]  /*3fa0*/  HSET2.LE.AND R11, R11, R93, PT ;  /* 0x0000005d0b0b7233 */ /* 0x000fe20003803000 */
[----:B------:R-:W-:Y:S01]  /*3fb0*/  UIADD3 UR14, UR23, 0x646e171e, URZ ;  /* 0x646e171e170e7890 */ /* 0x000fe2000fffe03f */
[----:B------:R-:W-:-:S04]  /*3fc0*/  FFMA.FTZ R13, R82, c[0x0][0x23c], -R22 ;  /* 0x00008f00520d7a23 */ /* 0x000fc80000010816 */
[----:B------:R-:W-:Y:S01]  /*3fd0*/  MUFU.EX2 R224, R13 ;  /* 0x0000000d00e07308 */ /* 0x000fe20000000800 */
[----:B---3--:R-:W-:-:S04]  /*3fe0*/  F2FP.PACK_AB R2, R76, R154 ;  /* 0x0000009a4c02723e */ /* 0x008fc800000000ff */
[----:B------:R-:W-:Y:S02]  /*3ff0*/  LOP3.LUT R5, R0, R2, RZ, 0xc0, !PT ;  /* 0x0000000200057212 */ /* 0x000fe400078ec0ff */
[----:B------:R-:W-:Y:S01]  /*4000*/  SHF.R.U32.HI R2, RZ, 0x8, R8 ;  /* 0x00000008ff027819 */ /* 0x000fe20000011608 */
[----:B------:R-:W-:Y:S01]  /*4010*/  FFMA.FTZ R8, R84, c[0x0][0x23c], -R20 ;  /* 0x00008f0054087a23 */ /* 0x000fe20000010814 */
[----:B------:R-:W-:Y:S02]  /*4020*/  SHF.R.U32.HI R0, RZ, 0x10, R10 ;  /* 0x00000010ff007819 */ /* 0x000fe4000001160a */
[----:B------:R-:W-:Y:S01]  /*4030*/  PRMT R12, R9, 0x5410, R2 ;  /* 0x00005410090c7816 */ /* 0x000fe20000000002 */
[----:B------:R1:W2:Y:S01]  /*4040*/  MUFU.EX2 R235, R8 ;  /* 0x0000000800eb7308 */ /* 0x0002a20000000800 */
[----:B------:R-:W-:Y:S01]  /*4050*/  LOP3.LUT R9, R0, 0xff, RZ, 0xc0, !PT ;  /* 0x000000ff00097812 */ /* 0x000fe200078ec0ff */
[----:B------:R-:W-:Y:S01]  /*4060*/  HSET2.LE.AND R0, R14, R93, PT ;  /* 0x0000005d0e007233 */ /* 0x000fe20003803000 */
[----:B------:R-:W-:-:S02]  /*4070*/  SHF.R.U32.HI R10, RZ, 0x18, R10 ;  /* 0x00000018ff0a7819 */ /* 0x000fc4000001160a */
[----:B------:R-:W-:Y:S02]  /*4080*/  F2FP.PACK_AB R2, R234, R189 ;  /* 0x000000bdea02723e */ /* 0x000fe400000000ff */
[----:B------:R-:W-:Y:S02]  /*4090*/  PRMT R9, R9, 0x5410, R10 ;  /* 0x0000541009097816 */ /* 0x000fe4000000000a */
[----:B------:R-:W-:Y:S01]  /*40a0*/  LOP3.LUT R10, R0, R2, RZ, 0xc0, !PT ;  /* 0x00000002000a7212 */ /* 0x000fe200078ec0ff */
[--C-:B------:R-:W-:Y:S01]  /*40b0*/  FFMA.FTZ R2, R80, c[0x0][0x23c], -R22.reuse ;  /* 0x00008f0050027a23 */ /* 0x100fe20000010816 */
[--C-:B------:R-:W-:Y:S01]  /*40c0*/  HSET2.LE.AND R0, R12, R93.reuse, PT ;  /* 0x0000005d0c007233 */ /* 0x100fe20003803000 */
[----:B-1----:R-:W-:Y:S02]  /*40d0*/  FFMA.FTZ R8, R77, c[0x0][0x23c], -R22 ;  /* 0x00008f004d087a23 */ /* 0x002fe40000010816 */
[----:B------:R1:W-:Y:S01]  /*40e0*/  MUFU.EX2 R242, R2 ;  /* 0x0000000200f27308 */ /* 0x0003e20000000800 */
[----:B------:R-:W-:Y:S01]  /*40f0*/  HMMA.16816.F32 R48, R4, R16, RZ ;  /* 0x000000100430723c */ /* 0x000fe200000018ff */
[----:B------:R-:W-:-:S06]  /*4100*/  HSET2.LE.AND R9, R9, R93, PT ;  /* 0x0000005d09097233 */ /* 0x000fcc0003803000 */
[----:B------:R3:W-:Y:S01]  /*4110*/  MUFU.EX2 R233, R8 ;  /* 0x0000000800e97308 */ /* 0x0007e20000000800 */
[----:B------:R-:W-:Y:S01]  /*4120*/  HMMA.16816.F32 R44, R4, R24, RZ ;  /* 0x00000018042c723c */ /* 0x000fe200000018ff */
[----:B--2---:R-:W-:Y:S02]  /*4130*/  F2FP.PACK_AB R12, R235, R60 ;  /* 0x0000003ceb0c723e */ /* 0x004fe400000000ff */
[----:B-1----:R-:W-:-:S05]  /*4140*/  F2FP.PACK_AB R2, R239, R236 ;  /* 0x000000ecef02723e */ /* 0x002fca00000000ff */
[----:B------:R-:W-:Y:S01]  /*4150*/  HMMA.16816.F32 R32, R4, R18, RZ ;  /* 0x000000120420723c */ /* 0x000fe200000018ff */
[----:B---3--:R-:W-:-:S07]  /*4160*/  F2FP.PACK_AB R8, R155, R227 ;  /* 0x000000e39b08723e */ /* 0x008fce00000000ff */
[----:B------:R-:W-:Y:S01]  /*4170*/  HMMA.16816.F32 R36, R4, R26, RZ ;  /* 0x0000001a0424723c */ /* 0x000fe200000018ff */
[----:B------:R-:W-:Y:S02]  /*4180*/  LOP3.LUT R11, R11, R8, RZ, 0xc0, !PT ;  /* 0x000000080b0b7212 */ /* 0x000fe400078ec0ff */
[----:B------:R-:W-:Y:S01]  /*4190*/  LOP3.LUT R8, R0, R2, RZ, 0xc0, !PT ;  /* 0x0000000200087212 */ /* 0x000fe200078ec0ff */
[----:B------:R-:W-:-:S03]  /*41a0*/  FFMA.FTZ R0, R81, c[0x0][0x23c], -R22 ;  /* 0x00008f0051007a23 */ /* 0x000fc60000010816 */
[----:B------:R-:W-:Y:S01]  /*41b0*/  IMAD.WIDE.U32 R4, R41, -0x2daee0ad, RZ ;  /* 0xd2511f5329047825 */ /* 0x000fe200078e00ff */
[----:B------:R-:W-:Y:S01]  /*41c0*/  LOP3.LUT R9, R9, R12, RZ, 0xc0, !PT ;  /* 0x0000000c09097212 */ /* 0x000fe200078ec0ff */
[----:B------:R1:W2:Y:S02]  /*41d0*/  MUFU.EX2 R228, R0 ;  /* 0x0000000000e47308 */ /* 0x0002a40000000800 */
[----:B------:R-:W-:-:S04]  /*41e0*/  IMAD.WIDE.U32 R6, R31, -0x2daee0ad, RZ ;  /* 0xd2511f531f067825 */ /* 0x000fc800078e00ff */
[----:B------:R-:W-:Y:S01]  /*41f0*/  FFMA.FTZ R12, R85, c[0x0][0x23c], -R21 ;  /* 0x00008f00550c7a23 */ /* 0x000fe20000010815 */
[----:B------:R-:W-:Y:S02]  /*4200*/  LOP3.LUT R2, R7, UR14, R30, 0x96, !PT ;  /* 0x0000000e07027c12 */ /* 0x000fe4000f8e961e */
[----:B------:R-:W-:Y:S01]  /*4210*/  LOP3.LUT R23, R6, 0xffff, RZ, 0xc0, !PT ;  /* 0x0000ffff06177812 */ /* 0x000fe200078ec0ff */
[----:B------:R3:W-:Y:S01]  /*4220*/  MUFU.EX2 R77, R12 ;  /* 0x0000000c004d7308 */ /* 0x0007e20000000800 */
[C---:B------:R-:W-:Y:S02]  /*4230*/  LOP3.LUT R14, R4.reuse, 0xff, RZ, 0xc0, !PT ;  /* 0x000000ff040e7812 */ /* 0x040fe400078ec0ff */
[----:B-1----:R-:W-:Y:S02]  /*4240*/  LOP3.LUT R0, R5, UR14, R28, 0x96, !PT ;  /* 0x0000000e05007c12 */ /* 0x002fe4000f8e961c */
[----:B------:R-:W-:Y:S02]  /*4250*/  LOP3.LUT R5, R4, 0xffff, RZ, 0xc0, !PT ;  /* 0x0000ffff04057812 */ /* 0x000fe400078ec0ff */
[----:B------:R-:W-:-:S02]  /*4260*/  SHF.R.U32.HI R13, RZ, 0x10, R4 ;  /* 0x00000010ff0d7819 */ /* 0x000fc40000011604 */
[----:B------:R-:W-:Y:S02]  /*4270*/  SHF.R.U32.HI R7, RZ, 0x8, R5 ;  /* 0x00000008ff077819 */ /* 0x000fe40000011605 */
[----:B---3--:R-:W-:Y:S01]  /*4280*/  SHF.R.U32.HI R12, RZ, 0x18, R4 ;  /* 0x00000018ff0c7819 */ /* 0x008fe20000011604 */
[----:B------:R-:W-:Y:S01]  /*4290*/  FFMA.FTZ R4, R83, c[0x0][0x23c], -R21 ;  /* 0x00008f0053047a23 */ /* 0x000fe20000010815 */
[----:B------:R-:W-:Y:S01]  /*42a0*/  PRMT R14, R14, 0x5410, R7 ;  /* 0x000054100e0e7816 */ /* 0x000fe20000000007 */
[----:B------:R-:W-:Y:S01]  /*42b0*/  FFMA.FTZ R7, R89, c[0x0][0x23c], -R21 ;  /* 0x00008f0059077a23 */ /* 0x000fe20000010815 */
[----:B------:R-:W-:Y:S01]  /*42c0*/  LOP3.LUT R5, R13, 0xff, RZ, 0xc0, !PT ;  /* 0x000000ff0d057812 */ /* 0x000fe200078ec0ff */
[----:B------:R1:W-:Y:S03]  /*42d0*/  MUFU.EX2 R225, R4 ;  /* 0x0000000400e17308 */ /* 0x0003e60000000800 */
[----:B------:R-:W-:-:S02]  /*42e0*/  PRMT R12, R5, 0x5410, R12 ;  /* 0x00005410050c7816 */ /* 0x000fc4000000000c */
[----:B------:R-:W-:-:S03]  /*42f0*/  SHF.R.U32.HI R5, RZ, 0x10, R0 ;  /* 0x00000010ff057819 */ /* 0x000fc60000011600 */
[----:B------:R-:W3:Y:S01]  /*4300*/  MUFU.EX2 R231, R7 ;  /* 0x0000000700e77308 */ /* 0x000ee20000000800 */
[----:B------:R-:W-:Y:S01]  /*4310*/  HMMA.16816.F32 R56, R8, R16, RZ ;  /* 0x000000100838723c */ /* 0x000fe200000018ff */
[----:B-1----:R-:W-:-:S07]  /*4320*/  FFMA.FTZ R4, R86, c[0x0][0x23c], -R21 ;  /* 0x00008f0056047a23 */ /* 0x002fce0000010815 */
[C---:B------:R-:W-:Y:S01]  /*4330*/  HMMA.16816.F32 R72, R8.reuse, R18, RZ ;  /* 0x000000120848723c */ /* 0x040fe200000018ff */
[----:B------:R-:W1:Y:S01]  /*4340*/  LDSM.16.MT88.4 R16, [R204+0x4400] ;  /* 0x00440000cc10783b */ /* 0x000e620000004200 */
[----:B------:R4:W1:Y:S06]  /*4350*/  MUFU.EX2 R229, R4 ;  /* 0x0000000400e57308 */ /* 0x00086c0000000800 */
[----:B------:R-:W-:Y:S01]  /*4360*/  HMMA.16816.F32 R64, R8, R24, RZ ;  /* 0x000000180840723c */ /* 0x000fe200000018ff */
[----:B------:R-:W-:-:S07]  /*4370*/  LOP3.LUT R28, R6, 0xff, RZ, 0xc0, !PT ;  /* 0x000000ff061c7812 */ /* 0x000fce00078ec0ff */
[----:B------:R-:W-:Y:S01]  /*4380*/  HMMA.16816.F32 R68, R8, R26, RZ ;  /* 0x0000001a0844723c */ /* 0x000fe200000018ff */
[----:B------:R-:W1:Y:S01]  /*4390*/  LDSM.16.MT88.4 R24, [R205+0x4400] ;  /* 0x00440000cd18783b */ /* 0x000e620000004200 */
[----:B----4-:R-:W-:-:S05]  /*43a0*/  LOP3.LUT R4, R0, 0xffff, RZ, 0xc0, !PT ;  /* 0x0000ffff00047812 */ /* 0x010fca00078ec0ff */
[----:B------:R-:W-:Y:S02]  /*43b0*/  LOP3.LUT R9, R0, 0xff, RZ, 0xc0, !PT ;  /* 0x000000ff00097812 */ /* 0x000fe400078ec0ff */
[----:B------:R-:W-:Y:S02]  /*43c0*/  SHF.R.U32.HI R8, RZ, 0x18, R0 ;  /* 0x00000018ff087819 */ /* 0x000fe40000011600 */
[----:B------:R-:W-:Y:S01]  /*43d0*/  LOP3.LUT R0, R5, 0xff, RZ, 0xc0, !PT ;  /* 0x000000ff05007812 */ /* 0x000fe200078ec0ff */
[----:B------:R-:W-:Y:S01]  /*43e0*/  FFMA.FTZ R5, R87, c[0x0][0x23c], -R3 ;  /* 0x00008f0057057a23 */ /* 0x000fe20000010803 */
[--C-:B------:R-:W-:Y:S02]  /*43f0*/  SHF.R.U32.HI R13, RZ, 0x10, R6.reuse ;  /* 0x00000010ff0d7819 */ /* 0x100fe40000011606 */
[----:B------:R-:W-:Y:S02]  /*4400*/  SHF.R.U32.HI R15, RZ, 0x18, R6 ;  /* 0x00000018ff0f7819 */ /* 0x000fe40000011606 */
[----:B------:R-:W-:-:S02]  /*4410*/  PRMT R8, R0, 0x5410, R8 ;  /* 0x0000541000087816 */ /* 0x000fc40000000008 */
[----:B------:R-:W-:Y:S01]  /*4420*/  SHF.R.U32.HI R6, RZ, 0x8, R4 ;  /* 0x00000008ff067819 */ /* 0x000fe20000011604 */
[----:B------:R-:W-:Y:S01]  /*4430*/  FFMA.FTZ R4, R88, c[0x0][0x23c], -R3 ;  /* 0x00008f0058047a23 */ /* 0x000fe20000010803 */
[----:B------:R4:W-:Y:S01]  /*4440*/  MUFU.EX2 R226, R5 ;  /* 0x0000000500e27308 */ /* 0x0009e20000000800 */
[--C-:B------:R-:W-:Y:S01]  /*4450*/  HSET2.LE.AND R0, R14, R93.reuse, PT ;  /* 0x0000005d0e007233 */ /* 0x100fe20003803000 */
[----:B------:R-:W-:Y:S01]  /*4460*/  PRMT R9, R9, 0x5410, R6 ;  /* 0x0000541009097816 */ /* 0x000fe20000000006 */
[----:B------:R-:W-:Y:S01]  /*4470*/  HSET2.LE.AND R7, R12, R93, PT ;  /* 0x0000005d0c077233 */ /* 0x000fe20003803000 */
[----:B--2---:R-:W-:-:S04]  /*4480*/  F2FP.PACK_AB R6, R228, R224 ;  /* 0x000000e0e406723e */ /* 0x004fc800000000ff */
[----:B------:R1:W2:Y:S01]  /*4490*/  MUFU.EX2 R206, R4 ;  /* 0x0000000400ce7308 */ /* 0x0002a20000000800 */
[----:B------:R-:W-:Y:S01]  /*44a0*/  LOP3.LUT R6, R0, R6, RZ, 0xc0, !PT ;  /* 0x0000000600067212 */ /* 0x000fe200078ec0ff */
[--C-:B------:R-:W-:Y:S02]  /*44b0*/  HSET2.LE.AND R0, R9, R93.reuse, PT ;  /* 0x0000005d09007233 */ /* 0x100fe40003803000 */
[----:B----4-:R-:W-:Y:S01]  /*44c0*/  HSET2.LE.AND R5, R8, R93, PT ;  /* 0x0000005d08057233 */ /* 0x010fe20003803000 */
[----:B---3--:R-:W-:-:S04]  /*44d0*/  F2FP.PACK_AB R8, R231, R77 ;  /* 0x0000004de708723e */ /* 0x008fc800000000ff */
[----:B------:R-:W-:Y:S02]  /*44e0*/  LOP3.LUT R5, R5, R8, RZ, 0xc0, !PT ;  /* 0x0000000805057212 */ /* 0x000fe400078ec0ff */
[----:B-1----:R-:W-:Y:S01]  /*44f0*/  F2FP.PACK_AB R4, R229, R225 ;  /* 0x000000e1e504723e */ /* 0x002fe200000000ff */
[----:B------:R-:W-:-:S03]  /*4500*/  FFMA.FTZ R8, R90, c[0x0][0x23c], -R20 ;  /* 0x00008f005a087a23 */ /* 0x000fc60000010814 */
[----:B------:R-:W-:Y:S02]  /*4510*/  LOP3.LUT R7, R7, R4, RZ, 0xc0, !PT ;  /* 0x0000000407077212 */ /* 0x000fe400078ec0ff */
[----:B------:R-:W-:Y:S01]  /*4520*/  F2FP.PACK_AB R4, R242, R233 ;  /* 0x000000e9f204723e */ /* 0x000fe200000000ff */
[----:B------:R-:W-:Y:S01]  /*4530*/  FFMA.FTZ R9, R100, c[0x0][0x23c], -R20 ;  /* 0x00008f0064097a23 */ /* 0x000fe20000010814 */
[----:B------:R-:W-:Y:S01]  /*4540*/  LOP3.LUT R11, R13, 0xff, RZ, 0xc0, !PT ;  /* 0x000000ff0d0b7812 */ /* 0x000fe200078ec0ff */
[----:B------:R1:W-:Y:S01]  /*4550*/  MUFU.EX2 R220, R8 ;  /* 0x0000000800dc7308 */ /* 0x0003e20000000800 */
[----:B------:R-:W-:Y:S02]  /*4560*/  LOP3.LUT R4, R0, R4, RZ, 0xc0, !PT ;  /* 0x0000000400047212 */ /* 0x000fe400078ec0ff */
[----:B------:R-:W-:Y:S02]  /*4570*/  LOP3.LUT R0, R2, 0xffff, RZ, 0xc0, !PT ;  /* 0x0000ffff02007812 */ /* 0x000fe400078ec0ff */
[----:B------:R-:W-:Y:S01]  /*4580*/  PRMT R13, R11, 0x5410, R15 ;  /* 0x000054100b0d7816 */ /* 0x000fe2000000000f */
[----:B------:R-:W-:-:S02]  /*4590*/  IMAD.MOV.U32 R15, RZ, RZ, R227 ;  /* 0x000000ffff0f7224 */ /* 0x000fc400078e00e3 */
[----:B------:R3:W-:Y:S01]  /*45a0*/  MUFU.EX2 R223, R9 ;  /* 0x0000000900df7308 */ /* 0x0007e20000000800 */
[----:B------:R-:W-:Y:S01]  /*45b0*/  SHF.R.U32.HI R10, RZ, 0x8, R0 ;  /* 0x00000008ff0a7819 */ /* 0x000fe20000011600 */
[----:B-1----:R-:W-:Y:S01]  /*45c0*/  FFMA.FTZ R8, R91, c[0x0][0x23c], -R20 ;  /* 0x00008f005b087a23 */ /* 0x002fe20000010814 */
[----:B------:R-:W-:-:S05]  /*45d0*/  LOP3.LUT R0, R2, 0xff, RZ, 0xc0, !PT ;  /* 0x000000ff02007812 */ /* 0x000fca00078ec0ff */
[----:B------:R1:W-:Y:S01]  /*45e0*/  MUFU.EX2 R227, R8 ;  /* 0x0000000800e37308 */ /* 0x0003e20000000800 */
[----:B---3--:R-:W-:Y:S02]  /*45f0*/  SHF.R.U32.HI R9, RZ, 0x8, R23 ;  /* 0x00000008ff097819 */ /* 0x008fe40000011617 */
[----:B------:R-:W-:Y:S02]  /*4600*/  PRMT R11, R0, 0x5410, R10 ;  /* 0x00005410000b7816 */ /* 0x000fe4000000000a */
[----:B------:R-:W-:Y:S02]  /*4610*/  PRMT R12, R28, 0x5410, R9 ;  /* 0x000054101c0c7816 */ /* 0x000fe40000000009 */
[----:B------:R-:W-:Y:S01]  /*4620*/  IADD3 R9, R96, 0x1, RZ ;  /* 0x0000000160097810 */ /* 0x000fe20007ffe0ff */
[----:B-1----:R-:W-:Y:S01]  /*4630*/  FFMA.FTZ R8, R101, c[0x0][0x23c], -R20 ;  /* 0x00008f0065087a23 */ /* 0x002fe20000010814 */
[----:B------:R-:W-:-:S03]  /*4640*/  SHF.R.U32.HI R0, RZ, 0x10, R2 ;  /* 0x00000010ff007819 */ /* 0x000fc60000011602 */
[----:B------:R1:W3:Y:S01]  /*4650*/  MUFU.EX2 R14, R8 ;  /* 0x00000008000e7308 */ /* 0x0002e20000000800 */
[----:B------:R-:W-:Y:S02]  /*4660*/  LOP3.LUT R9, R95, UR23, R9, 0x96, !PT ;  /* 0x000000175f097c12 */ /* 0x000fe4000f8e9609 */
[----:B------:R-:W-:Y:S02]  /*4670*/  SHF.R.U32.HI R2, RZ, 0x18, R2 ;  /* 0x00000018ff027819 */ /* 0x000fe40000011602 */
[----:B------:R-:W-:Y:S01]  /*4680*/  LOP3.LUT R0, R0, 0xff, RZ, 0xc0, !PT ;  /* 0x000000ff00007812 */ /* 0x000fe200078ec0ff */
[----:B------:R-:W-:Y:S02]  /*4690*/  IMAD.MOV.U32 R100, RZ, RZ, R60 ;  /* 0x000000ffff647224 */ /* 0x000fe400078e003c */
[----:B------:R-:W-:Y:S02]  /*46a0*/  IMAD.MOV.U32 R23, RZ, RZ, R61 ;  /* 0x000000ffff177224 */ /* 0x000fe400078e003d */
[----:B------:R-:W-:Y:S01]  /*46b0*/  IMAD.WIDE.U32 R28, R9, -0x326172a9, RZ ;  /* 0xcd9e8d57091c7825 */ /* 0x000fe200078e00ff */
[----:B------:R-:W-:Y:S01]  /*46c0*/  HMMA.16816.F32 R60, R4, R16, R48 ;  /* 0x00000010043c723c */ /* 0x000fe20000001830 */
[----:B-1----:R-:W-:Y:S01]  /*46d0*/  PRMT R8, R0, 0x5410, R2 ;  /* 0x0000541000087816 */ /* 0x002fe20000000002 */
[----:B------:R-:W-:-:S06]  /*46e0*/  HSET2.LE.AND R0, R12, R93, PT ;  /* 0x0000005d0c007233 */ /* 0x000fcc0003803000 */
[----:B------:R-:W-:Y:S01]  /*46f0*/  HMMA.16816.F32 R48, R4, R24, R44 ;  /* 0x000000180430723c */ /* 0x000fe2000000182c */
[----:B--2---:R-:W-:Y:S02]  /*4700*/  F2FP.PACK_AB R2, R226, R206 ;  /* 0x000000cee202723e */ /* 0x004fe400000000ff */
[----:B------:R-:W-:-:S05]  /*4710*/  LOP3.LUT R9, R29, UR13, R40, 0x96, !PT ;  /* 0x0000000d1d097c12 */ /* 0x000fca000f8e9628 */
[----:B------:R-:W-:Y:S01]  /*4720*/  HMMA.16816.F32 R44, R4, R18, R32 ;  /* 0x00000012042c723c */ /* 0x000fe20000001820 */
[----:B------:R-:W-:Y:S01]  /*4730*/  LOP3.LUT R12, R53, UR11, R28, 0x96, !PT ;  /* 0x0000000b350c7c12 */ /* 0x000fe2000f8e961c */
[----:B------:R-:W-:Y:S01]  /*4740*/  LDSM.16.MT88.4 R32, [R205+0x4800] ;  /* 0x00480000cd20783b */ /* 0x000fe20000004200 */
[----:B------:R-:W-:-:S05]  /*4750*/  LOP3.LUT R10, R0, R2, RZ, 0xc0, !PT ;  /* 0x00000002000a7212 */ /* 0x000fca00078ec0ff */
[----:B------:R-:W-:Y:S01]  /*4760*/  HMMA.16816.F32 R36, R4, R26, R36 ;  /* 0x0000001a0424723c */ /* 0x000fe20000001824 */
[----:B------:R-:W-:-:S06]  /*4770*/  HSET2.LE.AND R0, R13, R93, PT ;  /* 0x0000005d0d007233 */ /* 0x000fcc0003803000 */
[--C-:B------:R-:W-:Y:S01]  /*4780*/  HSET2.LE.AND R4, R11, R93.reuse, PT ;  /* 0x0000005d0b047233 */ /* 0x100fe20003803000 */
[----:B------:R-:W-:Y:S01]  /*4790*/  F2FP.PACK_AB R5, R241, R152 ;  /* 0x00000098f105723e */ /* 0x000fe200000000ff */
[----:B------:R-:W-:Y:S01]  /*47a0*/  HSET2.LE.AND R6, R8, R93, PT ;  /* 0x0000005d08067233 */ /* 0x000fe20003803000 */
[----:B---3--:R-:W-:Y:S02]  /*47b0*/  F2FP.PACK_AB R7, R14, R223 ;  /* 0x000000df0e07723e */ /* 0x008fe400000000ff */
[----:B------:R-:W-:Y:S01]  /*47c0*/  LOP3.LUT R8, R4, R5, RZ, 0xc0, !PT ;  /* 0x0000000504087212 */ /* 0x000fe200078ec0ff */
[----:B------:R-:W-:Y:S01]  /*47d0*/  IMAD.WIDE.U32 R4, R9, -0x2daee0ad, RZ ;  /* 0xd2511f5309047825 */ /* 0x000fe200078e00ff */
[----:B------:R-:W-:Y:S02]  /*47e0*/  F2FP.PACK_AB R2, R227, R220 ;  /* 0x000000dce302723e */ /* 0x000fe400000000ff */
[----:B------:R-:W-:Y:S01]  /*47f0*/  LOP3.LUT R9, R6, R7, RZ, 0xc0, !PT ;  /* 0x0000000706097212 */ /* 0x000fe200078ec0ff */
[----:B------:R-:W-:Y:S01]  /*4800*/  IMAD.WIDE.U32 R6, R12, -0x2daee0ad, RZ ;  /* 0xd2511f530c067825 */ /* 0x000fe200078e00ff */
[----:B------:R-:W-:-:S02]  /*4810*/  LOP3.LUT R11, R0, R2, RZ, 0xc0, !PT ;  /* 0x00000002000b7212 */ /* 0x000fc400078ec0ff */
[----:B------:R-:W-:Y:S02]  /*4820*/  LOP3.LUT R2, R5, UR10, R92, 0x96, !PT ;  /* 0x0000000a05027c12 */ /* 0x000fe4000f8e965c */
[----:B------:R-:W-:-:S03]  /*4830*/  LOP3.LUT R0, R7, UR8, R4, 0x96, !PT ;  /* 0x0000000807007c12 */ /* 0x000fc6000f8e9604 */
[----:B------:R-:W-:Y:S01]  /*4840*/  HMMA.16816.F32 R80, R8, R16, R56 ;  /* 0x000000100850723c */ /* 0x000fe20000001838 */
[----:B------:R-:W-:-:S06]  /*4850*/  IMAD.WIDE.U32 R4, R2, -0x326172a9, RZ ;  /* 0xcd9e8d5702047825 */ /* 0x000fcc00078e00ff */
[----:B------:R-:W-:Y:S01]  /*4860*/  IMAD.WIDE.U32 R16, R0, -0x326172a9, RZ ;  /* 0xcd9e8d5700107825 */ /* 0x000fe200078e00ff */
[----:B------:R-:W-:-:S04]  /*4870*/  LOP3.LUT R2, R5, UR9, R52, 0x96, !PT ;  /* 0x0000000905027c12 */ /* 0x000fc8000f8e9634 */
[----:B------:R-:W-:Y:S01]  /*4880*/  LOP3.LUT R0, R17, UR7, R4, 0x96, !PT ;  /* 0x0000000711007c12 */ /* 0x000fe2000f8e9604 */
[----:B------:R-:W-:-:S04]  /*4890*/  IMAD.WIDE.U32 R4, R2, -0x2daee0ad, RZ ;  /* 0xd2511f5302047825 */ /* 0x000fc800078e00ff */
[----:B------:R-:W-:Y:S01]  /*48a0*/  IMAD.WIDE.U32 R30, R0, -0x2daee0ad, RZ ;  /* 0xd2511f53001e7825 */ /* 0x000fe200078e00ff */
[----:B------:R-:W-:-:S04]  /*48b0*/  LOP3.LUT R7, R5, UR6, R6, 0x96, !PT ;  /* 0x0000000605077c12 */ /* 0x000fc8000f8e9606 */
[----:B------:R-:W-:Y:S01]  /*48c0*/  LOP3.LUT R0, R31, UR4, R4, 0x96, !PT ;  /* 0x000000041f007c12 */ /* 0x000fe2000f8e9604 */
[----:B------:R-:W-:-:S04]  /*48d0*/  FFMA.FTZ R2, R99, c[0x0][0x23c], -R22 ;  /* 0x00008f0063027a23 */ /* 0x000fc80000010816 */
[----:B------:R-:W-:Y:S01]  /*48e0*/  IMAD.WIDE.U32 R4, R0, -0x326172a9, RZ ;  /* 0xcd9e8d5700047825 */ /* 0x000fe200078e00ff */
[----:B------:R1:W-:Y:S04]  /*48f0*/  MUFU.EX2 R230, R2 ;  /* 0x0000000200e67308 */ /* 0x0003e80000000800 */
[----:B------:R-:W-:Y:S01]  /*4900*/  LOP3.LUT R0, R4, 0xffff, RZ, 0xc0, !PT ;  /* 0x0000ffff04007812 */ /* 0x000fe200078ec0ff */
[----:B------:R-:W-:Y:S02]  /*4910*/  IMAD.MOV.U32 R31, RZ, RZ, R206 ;  /* 0x000000ffff1f7224 */ /* 0x000fe400078e00ce */
[----:B------:R-:W-:Y:S02]  /*4920*/  FFMA.FTZ R6, R102, c[0x0][0x23c], -R22 ;  /* 0x00008f0066067a23 */ /* 0x000fe40000010816 */
[----:B------:R-:W-:-:S04]  /*4930*/  IMAD.WIDE.U32 R12, R7, -0x326172a9, RZ ;  /* 0xcd9e8d57070c7825 */ /* 0x000fc800078e00ff */
[----:B-1----:R-:W-:-:S04]  /*4940*/  FFMA.FTZ R2, R97, c[0x0][0x23c], -R22 ;  /* 0x00008f0061027a23 */ /* 0x002fc80000010816 */
[----:B------:R1:W-:Y:S01]  /*4950*/  MUFU.EX2 R206, R2 ;  /* 0x0000000200ce7308 */ /* 0x0003e20000000800 */
[----:B------:R-:W-:Y:S01]  /*4960*/  IMAD.MOV.U32 R102, RZ, RZ, R231 ;  /* 0x000000ffff667224 */ /* 0x000fe200078e00e7 */
[----:B------:R-:W-:Y:S06]  /*4970*/  HMMA.16816.F32 R56, R8, R18, R72 ;  /* 0x000000120838723c */ /* 0x000fec0000001848 */
[----:B------:R2:W-:Y:S01]  /*4980*/  MUFU.EX2 R231, R6 ;  /* 0x0000000600e77308 */ /* 0x0005e20000000800 */
[----:B------:R-:W-:Y:S01]  /*4990*/  IMAD.MOV.U32 R18, RZ, RZ, R14 ;  /* 0x000000ffff127224 */ /* 0x000fe200078e000e */
[----:B-1----:R-:W-:-:S02]  /*49a0*/  SHF.R.U32.HI R2, RZ, 0x8, R0 ;  /* 0x00000008ff027819 */ /* 0x002fc40000011600 */
[----:B------:R-:W-:-:S04]  /*49b0*/  LOP3.LUT R0, R4, 0xff, RZ, 0xc0, !PT ;  /* 0x000000ff04007812 */ /* 0x000fc800078ec0ff */
[----:B------:R-:W-:Y:S01]  /*49c0*/  PRMT R14, R0, 0x5410, R2 ;  /* 0x00005410000e7816 */ /* 0x000fe20000000002 */
[----:B--2---:R-:W-:Y:S01]  /*49d0*/  FFMA.FTZ R6, R98, c[0x0][0x23c], -R22 ;  /* 0x00008f0062067a23 */ /* 0x004fe20000010816 */
[----:B------:R-:W-:Y:S02]  /*49e0*/  SHF.R.U32.HI R2, RZ, 0x10, R4 ;  /* 0x00000010ff027819 */ /* 0x000fe40000011604 */
[----:B------:R-:W-:Y:S01]  /*49f0*/  LOP3.LUT R0, R5, UR15, R12, 0x96, !PT ;  /* 0x0000000f05007c12 */ /* 0x000fe2000f8e960c */
[----:B------:R-:W-:Y:S01]  /*4a00*/  FFMA.FTZ R5, R105, c[0x0][0x23c], -R21 ;  /* 0x00008f0069057a23 */ /* 0x000fe20000010815 */
[----:B------:R1:W2:Y:S08]  /*4a10*/  MUFU.EX2 R252, R6 ;  /* 0x0000000600fc7308 */ /* 0x0002b00000000800 */
[----:B------:R3:W-:Y:S01]  /*4a20*/  MUFU.EX2 R250, R5 ;  /* 0x0000000500fa7308 */ /* 0x0007e20000000800 */
[----:B-1----:R-:W-:-:S02]  /*4a30*/  SHF.R.U32.HI R6, RZ, 0x18, R4 ;  /* 0x00000018ff067819 */ /* 0x002fc40000011604 */
[----:B------:R-:W-:Y:S02]  /*4a40*/  LOP3.LUT R4, R2, 0xff, RZ, 0xc0, !PT ;  /* 0x000000ff02047812 */ /* 0x000fe400078ec0ff */
[----:B------:R-:W-:Y:S02]  /*4a50*/  LOP3.LUT R2, R0, 0xffff, RZ, 0xc0, !PT ;  /* 0x0000ffff00027812 */ /* 0x000fe400078ec0ff */
[----:B------:R-:W-:Y:S01]  /*4a60*/  PRMT R7, R4, 0x5410, R6 ;  /* 0x0000541004077816 */ /* 0x000fe20000000006 */
[----:B---3--:R-:W-:Y:S01]  /*4a70*/  FFMA.FTZ R5, R103, c[0x0][0x23c], -R21 ;  /* 0x00008f0067057a23 */ /* 0x008fe20000010815 */
[----:B------:R-:W-:Y:S02]  /*4a80*/  SHF.R.U32.HI R4, RZ, 0x8, R2 ;  /* 0x00000008ff047819 */ /* 0x000fe40000011602 */
[----:B------:R-:W-:Y:S01]  /*4a90*/  LOP3.LUT R2, R0, 0xff, RZ, 0xc0, !PT ;  /* 0x000000ff00027812 */ /* 0x000fe200078ec0ff */
[----:B------:R1:W-:Y:S01]  /*4aa0*/  MUFU.EX2 R251, R5 ;  /* 0x0000000500fb7308 */ /* 0x0003e20000000800 */
[----:B------:R-:W-:Y:S02]  /*4ab0*/  HMMA.16816.F32 R64, R8, R24, R64 ;  /* 0x000000180840723c */ /* 0x000fe40000001840 */
[----:B------:R-:W-:-:S02]  /*4ac0*/  PRMT R12, R2, 0x5410, R4 ;  /* 0x00005410020c7816 */ /* 0x000fc40000000004 */
[----:B------:R-:W-:-:S04]  /*4ad0*/  SHF.R.U32.HI R4, RZ, 0x10, R0 ;  /* 0x00000010ff047819 */ /* 0x000fc80000011600 */
[----:B------:R-:W-:Y:S01]  /*4ae0*/  HMMA.16816.F32 R68, R8, R26, R68 ;  /* 0x0000001a0844723c */ /* 0x000fe20000001844 */
[----:B------:R-:W3:Y:S01]  /*4af0*/  LDSM.16.MT88.4 R24, [R204+0x4800] ;  /* 0x00480000cc18783b */ /* 0x000ee20000004200 */
[----:B-1----:R-:W-:Y:S01]  /*4b00*/  FFMA.FTZ R5, R104, c[0x0][0x23c], -R21 ;  /* 0x00008f0068057a23 */ /* 0x002fe20000010815 */
[----:B------:R-:W-:-:S03]  /*4b10*/  SHF.R.U32.HI R2, RZ, 0x18, R0 ;  /* 0x00000018ff027819 */ /* 0x000fc60000011600 */
[----:B------:R1:W4:Y:S01]  /*4b20*/  MUFU.EX2 R249, R5 ;  /* 0x0000000500f97308 */ /* 0x0003220000000800 */
[----:B------:R-:W-:Y:S01]  /*4b30*/  LOP3.LUT R0, R4, 0xff, RZ, 0xc0, !PT ;  /* 0x000000ff04007812 */ /* 0x000fe200078ec0ff */
[----:B------:R-:W-:-:S06]  /*4b40*/  FFMA.FTZ R4, R106, c[0x0][0x23c], -R21 ;  /* 0x00008f006a047a23 */ /* 0x000fcc0000010815 */
[----:B------:R3:W3:Y:S01]  /*4b50*/  MUFU.EX2 R248, R4 ;  /* 0x0000000400f87308 */ /* 0x0006e20000000800 */
[----:B-1----:R-:W-:Y:S01]  /*4b60*/  PRMT R5, R0, 0x5410, R2 ;  /* 0x0000541000057816 */ /* 0x002fe20000000002 */
[----:B------:R-:W-:Y:S01]  /*4b70*/  HSET2.LE.AND R0, R14, R93, PT ;  /* 0x0000005d0e007233 */ /* 0x000fe20003803000 */
[----:B--2---:R-:W-:-:S04]  /*4b80*/  F2FP.PACK_AB R2, R252, R231 ;  /* 0x000000e7fc02723e */ /* 0x004fc800000000ff */
[----:B------:R-:W-:Y:S01]  /*4b90*/  LOP3.LUT R6, R0, R2, RZ, 0xc0, !PT ;  /* 0x0000000200067212 */ /* 0x000fe200078ec0ff */
[----:B------:R-:W-:Y:S01]  /*4ba0*/  HSET2.LE.AND R0, R7, R93, PT ;  /* 0x0000005d07007233 */ /* 0x000fe20003803000 */
[----:B----4-:R-:W-:-:S04]  /*4bb0*/  F2FP.PACK_AB R2, R249, R251 ;  /* 0x000000fbf902723e */ /* 0x010fc800000000ff */
[----:B------:R-:W-:Y:S01]  /*4bc0*/  LOP3.LUT R7, R0, R2, RZ, 0xc0, !PT ;  /* 0x0000000200077212 */ /* 0x000fe200078ec0ff */
[----:B------:R-:W-:Y:S01]  /*4bd0*/  HSET2.LE.AND R0, R12, R93, PT ;  /* 0x0000005d0c007233 */ /* 0x000fe20003803000 */
[----:B------:R-:W-:-:S04]  /*4be0*/  F2FP.PACK_AB R2, R206, R230 ;  /* 0x000000e6ce02723e */ /* 0x000fc800000000ff */
[----:B---3--:R-:W-:Y:S01]  /*4bf0*/  LOP3.LUT R4, R0, R2, RZ, 0xc0, !PT ;  /* 0x0000000200047212 */ /* 0x008fe200078ec0ff */
[----:B------:R-:W-:Y:S01]  /*4c00*/  HSET2.LE.AND R0, R5, R93, PT ;  /* 0x0000005d05007233 */ /* 0x000fe20003803000 */
[----:B------:R-:W-:-:S04]  /*4c10*/  F2FP.PACK_AB R2, R248, R250 ;  /* 0x000000faf802723e */ /* 0x000fc800000000ff */
[----:B------:R-:W-:Y:S02]  /*4c20*/  LOP3.LUT R5, R0, R2, RZ, 0xc0, !PT ;  /* 0x0000000200057212 */ /* 0x000fe400078ec0ff */
[----:B------:R-:W-:Y:S02]  /*4c30*/  LOP3.LUT R0, R29, UR13, R54, 0x96, !PT ;  /* 0x0000000d1d007c12 */ /* 0x000fe4000f8e9636 */
[----:B------:R-:W-:-:S03]  /*4c40*/  LOP3.LUT R2, R43, UR11, R28, 0x96, !PT ;  /* 0x0000000b2b027c12 */ /* 0x000fc6000f8e961c */
[C---:B------:R-:W-:Y:S08]  /*4c50*/  HMMA.16816.F32 R60, R4.reuse, R24, R60 ;  /* 0x00000018043c723c */ /* 0x040ff0000000183c */
        /* <DEDUP_REMOVED lines=8> */
[----:B------:R-:W-:Y:S02]  /*4ce0*/  FFMA.FTZ R2, R190, c[0x0][0x23c], -R3 ;  /* 0x00008f00be027a23 */ /* 0x000fe40000010803 */
[----:B------:R-:W-:Y:S02]  /*4cf0*/  IMAD.WIDE.U32 R8, R0, -0x326172a9, RZ ;  /* 0xcd9e8d5700087825 */ /* 0x000fe400078e00ff */
[----:B------:R1:W-:Y:S03]  /*4d00*/  MUFU.EX2 R244, R2 ;  /* 0x0000000200f47308 */ /* 0x0003e60000000800 */
[----:B------:R-:W-:Y:S02]  /*4d10*/  LOP3.LUT R0, R9, UR7, R6, 0x96, !PT ;  /* 0x0000000709007c12 */ /* 0x000fe4000f8e9606 */
[----:B------:R-:W-:-:S03]  /*4d20*/  LOP3.LUT R14, R13, UR5, R16, 0x96, !PT ;  /* 0x000000050d0e7c12 */ /* 0x000fc6000f8e9610 */
[----:B------:R-:W-:Y:S01]  /*4d30*/  IMAD.WIDE.U32 R12, R0, -0x2daee0ad, RZ ;  /* 0xd2511f53000c7825 */ /* 0x000fe200078e00ff */
[----:B-1----:R-:W-:-:S05]  /*4d40*/  LOP3.LUT R2, R7, UR9, R42, 0x96, !PT ;  /* 0x0000000907027c12 */ /* 0x002fca000f8e962a */
[----:B------:R-:W-:-:S04]  /*4d50*/  IMAD.WIDE.U32 R6, R2, -0x2daee0ad, RZ ;  /* 0xd2511f5302067825 */ /* 0x000fc800078e00ff */
[--C-:B------:R-:W-:Y:S01]  /*4d60*/  FFMA.FTZ R5, R120, c[0x0][0x23c], -R3.reuse ;  /* 0x00008f0078057a23 */ /* 0x100fe20000010803 */
[----:B------:R-:W-:Y:S01]  /*4d70*/  LOP3.LUT R2, R7, UR6, R4, 0x96, !PT ;  /* 0x0000000607027c12 */ /* 0x000fe2000f8e9604 */
[----:B------:R-:W-:Y:S01]  /*4d80*/  FFMA.FTZ R4, R108, c[0x0][0x23c], -R3 ;  /* 0x00008f006c047a23 */ /* 0x000fe20000010803 */
[----:B------:R-:W-:Y:S01]  /*4d90*/  LOP3.LUT R0, R13, UR4, R6, 0x96, !PT ;  /* 0x000000040d007c12 */ /* 0x000fe2000f8e9606 */
[----:B------:R-:W-:Y:S02]  /*4da0*/  MUFU.EX2 R245, R5 ;  /* 0x0000000500f57308 */ /* 0x000fe40000000800 */
[----:B------:R-:W-:-:S04]  /*4db0*/  IMAD.WIDE.U32 R6, R2, -0x326172a9, RZ ;  /* 0xcd9e8d5702067825 */ /* 0x000fc800078e00ff */
[----:B------:R-:W-:Y:S02]  /*4dc0*/  FFMA.FTZ R2, R107, c[0x0][0x23c], -R3 ;  /* 0x00008f006b027a23 */ /* 0x000fe40000010803 */
[----:B------:R1:W-:Y:S01]  /*4dd0*/  MUFU.EX2 R247, R4 ;  /* 0x0000000400f77308 */ /* 0x0003e20000000800 */
[----:B------:R-:W-:-:S07]  /*4de0*/  LOP3.LUT R13, R7, UR5, R8, 0x96, !PT ;  /* 0x00000005070d7c12 */ /* 0x000fce000f8e9608 */
[----:B------:R2:W3:Y:S01]  /*4df0*/  MUFU.EX2 R246, R2 ;  /* 0x0000000200f67308 */ /* 0x0004e20000000800 */
[----:B-1----:R-:W-:-:S05]  /*4e00*/  IMAD.WIDE.U32 R4, R0, -0x326172a9, RZ ;  /* 0xcd9e8d5700047825 */ /* 0x002fca00078e00ff */
[----:B------:R-:W-:Y:S02]  /*4e10*/  LOP3.LUT R0, R5, UR15, R6, 0x96, !PT ;  /* 0x0000000f05007c12 */ /* 0x000fe4000f8e9606 */
[C---:B--2---:R-:W-:Y:S02]  /*4e20*/  LOP3.LUT R2, R4.reuse, 0xffff, RZ, 0xc0, !PT ;  /* 0x0000ffff04027812 */ /* 0x044fe400078ec0ff */
[----:B------:R-:W-:Y:S02]  /*4e30*/  LOP3.LUT R7, R4, 0xff, RZ, 0xc0, !PT ;  /* 0x000000ff04077812 */ /* 0x000fe400078ec0ff */
[--C-:B------:R-:W-:Y:S02]  /*4e40*/  SHF.R.U32.HI R6, RZ, 0x10, R4.reuse ;  /* 0x00000010ff067819 */ /* 0x100fe40000011604 */
[----:B------:R-:W-:Y:S01]  /*4e50*/  SHF.R.U32.HI R8, RZ, 0x18, R4 ;  /* 0x00000018ff087819 */ /* 0x000fe20000011604 */
[----:B------:R-:W-:Y:S01]  /*4e60*/  FFMA.FTZ R4, R121, c[0x0][0x23c], -R20 ;  /* 0x00008f0079047a23 */ /* 0x000fe20000010814 */
[----:B------:R-:W-:Y:S01]  /*4e70*/  SHF.R.U32.HI R2, RZ, 0x8, R2 ;  /* 0x00000008ff027819 */ /* 0x000fe20000011602 */
[----:B------:R-:W-:-:S02]  /*4e80*/  FFMA.FTZ R5, R109, c[0x0][0x23c], -R3 ;  /* 0x00008f006d057a23 */ /* 0x000fc40000010803 */
[----:B------:R-:W-:Y:S01]  /*4e90*/  IMAD.MOV.U32 R97, RZ, RZ, R238 ;  /* 0x000000ffff617224 */ /* 0x000fe200078e00ee */
[----:B------:R-:W-:Y:S01]  /*4ea0*/  PRMT R9, R7, 0x5410, R2 ;  /* 0x0000541007097816 */ /* 0x000fe20000000002 */
[----:B------:R1:W-:Y:S01]  /*4eb0*/  MUFU.EX2 R238, R4 ;  /* 0x0000000400ee7308 */ /* 0x0003e20000000800 */
[----:B------:R-:W-:Y:S01]  /*4ec0*/  LOP3.LUT R2, R0, 0xffff, RZ, 0xc0, !PT ;  /* 0x0000ffff00027812 */ /* 0x000fe200078ec0ff */
[----:B------:R-:W-:-:S06]  /*4ed0*/  IMAD.MOV.U32 R19, RZ, RZ, R242 ;  /* 0x000000ffff137224 */ /* 0x000fcc00078e00f2 */
[----:B------:R2:W-:Y:S01]  /*4ee0*/  MUFU.EX2 R243, R5 ;  /* 0x0000000500f37308 */ /* 0x0005e20000000800 */
[----:B-1----:R-:W-:-:S04]  /*4ef0*/  LOP3.LUT R4, R6, 0xff, RZ, 0xc0, !PT ;  /* 0x000000ff06047812 */ /* 0x002fc800078ec0ff */
[----:B------:R-:W-:Y:S01]  /*4f00*/  PRMT R7, R4, 0x5410, R8 ;  /* 0x0000541004077816 */ /* 0x000fe20000000008 */
[----:B--2---:R-:W-:Y:S01]  /*4f10*/  FFMA.FTZ R5, R110, c[0x0][0x23c], -R20 ;  /* 0x00008f006e057a23 */ /* 0x004fe20000010814 */
[----:B------:R-:W-:Y:S02]  /*4f20*/  SHF.R.U32.HI R4, RZ, 0x8, R2 ;  /* 0x00000008ff047819 */ /* 0x000fe40000011602 */
[----:B------:R-:W-:Y:S01]  /*4f30*/  LOP3.LUT R2, R0, 0xff, RZ, 0xc0, !PT ;  /* 0x000000ff00027812 */ /* 0x000fe200078ec0ff */
[----:B------:R1:W-:Y:S01]  /*4f40*/  MUFU.EX2 R242, R5 ;  /* 0x0000000500f27308 */ /* 0x0003e20000000800 */
[----:B------:R-:W-:Y:S02]  /*4f50*/  IMAD.MOV.U32 R98, RZ, RZ, R241 ;  /* 0x000000ffff627224 */ /* 0x000fe400078e00f1 */
[----:B------:R-:W-:Y:S02]  /*4f60*/  PRMT R8, R2, 0x5410, R4 ;  /* 0x0000541002087816 */ /* 0x000fe40000000004 */
[----:B------:R-:W-:-:S02]  /*4f70*/  SHF.R.U32.HI R2, RZ, 0x10, R0 ;  /* 0x00000010ff027819 */ /* 0x000fc40000011600 */
[----:B------:R-:W-:Y:S01]  /*4f80*/  SHF.R.U32.HI R4, RZ, 0x18, R0 ;  /* 0x00000018ff047819 */ /* 0x000fe20000011600 */
[----:B-1----:R-:W-:-:S04]  /*4f90*/  FFMA.FTZ R5, R112, c[0x0][0x23c], -R20 ;  /* 0x00008f0070057a23 */ /* 0x002fc80000010814 */
[----:B------:R-:W1:Y:S01]  /*4fa0*/  MUFU.EX2 R241, R5 ;  /* 0x0000000500f17308 */ /* 0x000e620000000800 */
[----:B------:R-:W-:Y:S01]  /*4fb0*/  LOP3.LUT R0, R2, 0xff, RZ, 0xc0, !PT ;  /* 0x000000ff02007812 */ /* 0x000fe200078ec0ff */
[----:B------:R-:W-:Y:S02]  /*4fc0*/  FFMA.FTZ R2, R122, c[0x0][0x23c], -R20 ;  /* 0x00008f007a027a23 */ /* 0x000fe40000010814 */
[----:B------:R-:W-:Y:S01]  /*4fd0*/  IMAD.MOV.U32 R103, RZ, RZ, R233 ;  /* 0x000000ffff677224 */ /* 0x000fe200078e00e9 */
[----:B------:R-:W-:Y:S01]  /*4fe0*/  PRMT R6, R0, 0x5410, R4 ;  /* 0x0000541000067816 */ /* 0x000fe20000000004 */
[----:B------:R-:W-:Y:S02]  /*4ff0*/  HSET2.LE.AND R0, R9, R93, PT ;  /* 0x0000005d09007233 */ /* 0x000fe40003803000 */
[----:B------:R3:W2:Y:S01]  /*5000*/  MUFU.EX2 R233, R2 ;  /* 0x0000000200e97308 */ /* 0x0006a20000000800 */
[----:B------:R-:W-:Y:S01]  /*5010*/  FFMA.FTZ R4, R113, c[0x0][0x23c], -R3 ;  /* 0x00008f0071047a23 */ /* 0x000fe20000010803 */
[----:B---3--:R-:W-:-:S04]  /*5020*/  F2FP.PACK_AB R2, R246, R247 ;  /* 0x000000f7f602723e */ /* 0x008fc800000000ff */
[----:B------:R-:W-:Y:S01]  /*5030*/  LOP3.LUT R10, R0, R2, RZ, 0xc0, !PT ;  /* 0x00000002000a7212 */ /* 0x000fe200078ec0ff */
[----:B------:R-:W-:Y:S01]  /*5040*/  HSET2.LE.AND R0, R7, R93, PT ;  /* 0x0000005d07007233 */ /* 0x000fe20003803000 */
[----:B-1----:R-:W-:Y:S01]  /*5050*/  F2FP.PACK_AB R2, R241, R242 ;  /* 0x000000f2f102723e */ /* 0x002fe200000000ff */
[----:B------:R-:W-:-:S03]  /*5060*/  FFMA.FTZ R5, R114, c[0x0][0x23c], -R22 ;  /* 0x00008f0072057a23 */ /* 0x000fc60000010816 */
[----:B------:R-:W-:Y:S01]  /*5070*/  LOP3.LUT R11, R0, R2, RZ, 0xc0, !PT ;  /* 0x00000002000b7212 */ /* 0x000fe200078ec0ff */
[----:B------:R-:W-:Y:S01]  /*5080*/  HSET2.LE.AND R0, R8, R93, PT ;  /* 0x0000005d08007233 */ /* 0x000fe20003803000 */
[----:B------:R-:W-:Y:S01]  /*5090*/  F2FP.PACK_AB R2, R245, R244 ;  /* 0x000000f4f502723e */ /* 0x000fe200000000ff */
[----:B------:R-:W-:Y:S02]  /*50a0*/  IMAD.MOV.U32 R105, RZ, RZ, R240 ;  /* 0x000000ffff697224 */ /* 0x000fe400078e00f0 */
[----:B------:R-:W-:Y:S01]  /*50b0*/  IMAD.MOV.U32 R99, RZ, RZ, R235 ;  /* 0x000000ffff637224 */ /* 0x000fe200078e00eb */
[----:B------:R1:W-:Y:S01]  /*50c0*/  MUFU.EX2 R240, R4 ;  /* 0x0000000400f07308 */ /* 0x0003e20000000800 */
[----:B------:R-:W-:Y:S02]  /*50d0*/  LOP3.LUT R8, R0, R2, RZ, 0xc0, !PT ;  /* 0x0000000200087212 */ /* 0x000fe400078ec0ff */
[----:B------:R-:W-:-:S05]  /*50e0*/  IADD3 R0, R96, 0x3, RZ ;  /* 0x0000000360007810 */ /* 0x000fca0007ffe0ff */
[----:B------:R2:W-:Y:S01]  /*50f0*/  MUFU.EX2 R235, R5 ;  /* 0x0000000500eb7308 */ /* 0x0005e20000000800 */
[----:B------:R-:W-:Y:S01]  /*5100*/  LOP3.LUT R0, R95, UR23, R0, 0x96, !PT ;  /* 0x000000175f007c12 */ /* 0x000fe2000f8e9600 */
[----:B-1----:R-:W-:Y:S01]  /*5110*/  HSET2.LE.AND R4, R6, R93, PT ;  /* 0x0000005d06047233 */ /* 0x002fe20003803000 */
[----:B--2---:R-:W-:-:S04]  /*5120*/  F2FP.PACK_AB R5, R233, R238 ;  /* 0x000000eee905723e */ /* 0x004fc800000000ff */
[----:B------:R-:W-:Y:S02]  /*5130*/  LOP3.LUT R9, R4, R5, RZ, 0xc0, !PT ;  /* 0x0000000504097212 */ /* 0x000fe400078ec0ff */
[----:B------:R-:W-:Y:S01]  /*5140*/  IADD3 R4, R96, 0x2, RZ ;  /* 0x0000000260047810 */ /* 0x000fe20007ffe0ff */
[----:B------:R-:W-:-:S03]  /*5150*/  IMAD.WIDE.U32 R28, R0, -0x326172a9, RZ ;  /* 0xcd9e8d57001c7825 */ /* 0x000fc600078e00ff */
[----:B------:R-:W-:Y:S01]  /*5160*/  LOP3.LUT R4, R95, UR23, R4, 0x96, !PT ;  /* 0x000000175f047c12 */ /* 0x000fe2000f8e9604 */
[--C-:B------:R-:W-:Y:S02]  /*5170*/  FFMA.FTZ R6, R111, c[0x0][0x23c], -R22.reuse ;  /* 0x00008f006f067a23 */ /* 0x100fe40000010816 */
[----:B------:R-:W-:Y:S02]  /*5180*/  FFMA.FTZ R0, R115, c[0x0][0x23c], -R22 ;  /* 0x00008f0073007a23 */ /* 0x000fe40000010816 */
[----:B------:R-:W-:Y:S02]  /*5190*/  IMAD.MOV.U32 R101, RZ, RZ, R234 ;  /* 0x000000ffff657224 */ /* 0x000fe400078e00ea */
[----:B------:R-:W-:Y:S01]  /*51a0*/  IMAD.MOV.U32 R106, RZ, RZ, R18 ;  /* 0x000000ffff6a7224 */ /* 0x000fe200078e0012 */
[----:B------:R1:W-:Y:S01]  /*51b0*/  MUFU.EX2 R234, R6 ;  /* 0x0000000600ea7308 */ /* 0x0003e20000000800 */
[----:B------:R-:W-:Y:S02]  /*51c0*/  IMAD.MOV.U32 R104, RZ, RZ, R19 ;  /* 0x000000ffff687224 */ /* 0x000fe400078e0013 */
[----:B------:R-:W-:-:S02]  /*51d0*/  IMAD.MOV.U32 R107, RZ, RZ, R230 ;  /* 0x000000ffff6b7224 */ /* 0x000fc400078e00e6 */
[----:B------:R-:W-:-:S03]  /*51e0*/  IMAD.WIDE.U32 R18, R4, -0x326172a9, RZ ;  /* 0xcd9e8d5704127825 */ /* 0x000fc600078e00ff */
[----:B------:R2:W-:Y:S01]  /*51f0*/  MUFU.EX2 R230, R0 ;  /* 0x0000000000e67308 */ /* 0x0005e20000000800 */
[----:B------:R-:W-:Y:S02]  /*5200*/  FFMA.FTZ R2, R116, c[0x0][0x23c], -R22 ;  /* 0x00008f0074027a23 */ /* 0x000fe40000010816 */
[----:B------:R-:W-:-:S04]  /*5210*/  IMAD.WIDE.U32 R4, R14, -0x2daee0ad, RZ ;  /* 0xd2511f530e047825 */ /* 0x000fc800078e00ff */
[----:B-1----:R-:W-:-:S04]  /*5220*/  IMAD.WIDE.U32 R6, R13, -0x2daee0ad, RZ ;  /* 0xd2511f530d067825 */ /* 0x002fc800078e00ff */
[----:B------:R-:W-:Y:S02]  /*5230*/  IMAD.MOV.U32 R112, RZ, RZ, R231 ;  /* 0x000000ffff707224 */ /* 0x000fe400078e00e7 */
[----:B--2---:R-:W-:Y:S01]  /*5240*/  FFMA.FTZ R0, R118, c[0x0][0x23c], -R21 ;  /* 0x00008f0076007a23 */ /* 0x004fe20000010815 */
[----:B------:R1:W2:Y:S01]  /*5250*/  MUFU.EX2 R231, R2 ;  /* 0x0000000200e77308 */ /* 0x0002a20000000800 */
[----:B------:R-:W-:Y:S02]  /*5260*/  IMAD.MOV.U32 R113, RZ, RZ, R229 ;  /* 0x000000ffff717224 */ /* 0x000fe400078e00e5 */
[----:B------:R-:W-:-:S05]  /*5270*/  IMAD.MOV.U32 R114, RZ, RZ, R228 ;  /* 0x000000ffff727224 */ /* 0x000fca00078e00e4 */
[----:B------:R3:W-:Y:S01]  /*5280*/  MUFU.EX2 R229, R0 ;  /* 0x0000000000e57308 */ /* 0x0007e20000000800 */
[C---:B------:R-:W-:Y:S02]  /*5290*/  LOP3.LUT R14, R4.reuse, 0xff, RZ, 0xc0, !PT ;  /* 0x000000ff040e7812 */ /* 0x040fe400078ec0ff */
[----:B-1----:R-:W-:Y:S01]  /*52a0*/  LOP3.LUT R2, R7, UR14, R12, 0x96, !PT ;  /* 0x0000000e07027c12 */ /* 0x002fe2000f8e960c */
[----:B------:R-:W-:Y:S01]  /*52b0*/  FFMA.FTZ R12, R117, c[0x0][0x23c], -R21 ;  /* 0x00008f00750c7a23 */ /* 0x000fe20000010815 */
[----:B---3--:R-:W-:-:S03]  /*52c0*/  LOP3.LUT R0, R4, 0xffff, RZ, 0xc0, !PT ;  /* 0x0000ffff04007812 */ /* 0x008fc600078ec0ff */
[----:B------:R1:W-:Y:S01]  /*52d0*/  MUFU.EX2 R228, R12 ;  /* 0x0000000c00e47308 */ /* 0x0003e20000000800 */
[----:B------:R-:W-:Y:S02]  /*52e0*/  SHF.R.U32.HI R13, RZ, 0x8, R0 ;  /* 0x00000008ff0d7819 */ /* 0x000fe40000011600 */
[----:B------:R-:W-:Y:S02]  /*52f0*/  LOP3.LUT R0, R5, UR14, R30, 0x96, !PT ;  /* 0x0000000e05007c12 */ /* 0x000fe4000f8e961e */
[--C-:B------:R-:W-:Y:S01]  /*5300*/  SHF.R.U32.HI R5, RZ, 0x10, R4.reuse ;  /* 0x00000010ff057819 */ /* 0x100fe20000011604 */
[----:B------:R-:W-:Y:S01]  /*5310*/  IMAD.MOV.U32 R111, RZ, RZ, R227 ;  /* 0x000000ffff6f7224 */ /* 0x000fe200078e00e3 */
[----:B------:R-:W-:Y:S01]  /*5320*/  HMMA.16816.F32 R36, R8, R24, R80 ;  /* 0x000000180824723c */ /* 0x000fe20000001850 */
[----:B-1----:R-:W-:Y:S01]  /*5330*/  SHF.R.U32.HI R12, RZ, 0x18, R4 ;  /* 0x00000018ff0c7819 */ /* 0x002fe20000011604 */
[----:B------:R-:W-:-:S06]  /*5340*/  FFMA.FTZ R4, R119, c[0x0][0x23c], -R21 ;  /* 0x00008f0077047a23 */ /* 0x000fcc0000010815 */
[C---:B------:R-:W-:Y:S01]  /*5350*/  HMMA.16816.F32 R44, R8.reuse, R26, R56 ;  /* 0x0000001a082c723c */ /* 0x040fe20000001838 */
[----:B------:R-:W-:Y:S01]  /*5360*/  PRMT R14, R14, 0x5410, R13 ;  /* 0x000054100e0e7816 */ /* 0x000fe2000000000d */
[----:B------:R-:W-:Y:S01]  /*5370*/  IMAD.MOV.U32 R122, RZ, RZ, R226 ;  /* 0x000000ffff7a7224 */ /* 0x000fe200078e00e2 */
[----:B------:R1:W3:Y:S01]  /*5380*/  MUFU.EX2 R227, R4 ;  /* 0x0000000400e37308 */ /* 0x0002e20000000800 */
[----:B------:R-:W-:Y:S01]  /*5390*/  LOP3.LUT R5, R5, 0xff, RZ, 0xc0, !PT ;  /* 0x000000ff05057812 */ /* 0x000fe200078ec0ff */
[----:B------:R-:W4:Y:S03]  /*53a0*/  LDSM.16.MT88.4 R24, [R204+0x4c00] ;  /* 0x004c0000cc18783b */ /* 0x000f260000004200 */
[----:B------:R-:W-:Y:S01]  /*53b0*/  HMMA.16816.F32 R48, R8, R32, R64 ;  /* 0x000000200830723c */ /* 0x000fe20000001840 */
[----:B------:R-:W-:-:S07]  /*53c0*/  PRMT R13, R5, 0x5410, R12 ;  /* 0x00005410050d7816 */ /* 0x000fce000000000c */
[----:B------:R-:W-:Y:S01]  /*53d0*/  HMMA.16816.F32 R68, R8, R34, R68 ;  /* 0x000000220844723c */ /* 0x000fe20000001844 */
[----:B------:R-:W4:Y:S01]  /*53e0*/  LDSM.16.MT88.4 R32, [R205+0x4c00] ;  /* 0x004c0000cd20783b */ /* 0x000f220000004200 */
[----:B-1----:R-:W-:-:S05]  /*53f0*/  LOP3.LUT R4, R0, 0xffff, RZ, 0xc0, !PT ;  /* 0x0000ffff00047812 */ /* 0x002fca00078ec0ff */
[----:B------:R-:W-:Y:S01]  /*5400*/  FFMA.FTZ R8, R125, c[0x0][0x23c], -R21 ;  /* 0x00008f007d087a23 */ /* 0x000fe20000010815 */
[----:B------:R-:W-:Y:S02]  /*5410*/  LOP3.LUT R10, R0, 0xff, RZ, 0xc0, !PT ;  /* 0x000000ff000a7812 */ /* 0x000fe400078ec0ff */
[----:B------:R-:W-:Y:S01]  /*5420*/  SHF.R.U32.HI R4, RZ, 0x8, R4 ;  /* 0x00000008ff047819 */ /* 0x000fe20000011604 */
[----:B------:R1:W1:Y:S01]  /*5430*/  MUFU.EX2 R226, R8 ;  /* 0x0000000800e27308 */ /* 0x0002620000000800 */
[----:B------:R-:W-:Y:S02]  /*5440*/  SHF.R.U32.HI R9, RZ, 0x10, R0 ;  /* 0x00000010ff097819 */ /* 0x000fe40000011600 */
[----:B------:R-:W-:Y:S02]  /*5450*/  PRMT R12, R10, 0x5410, R4 ;  /* 0x000054100a0c7816 */ /* 0x000fe40000000004 */
[----:B------:R-:W-:Y:S02]  /*5460*/  LOP3.LUT R5, R9, 0xff, RZ, 0xc0, !PT ;  /* 0x000000ff09057812 */ /* 0x000fe400078ec0ff */
[----:B--2---:R-:W-:Y:S01]  /*5470*/  F2FP.PACK_AB R4, R230, R231 ;  /* 0x000000e7e604723e */ /* 0x004fe200000000ff */
[----:B------:R-:W-:Y:S01]  /*5480*/  FFMA.FTZ R9, R123, c[0x0][0x23c], -R3 ;  /* 0x00008f007b097a23 */ /* 0x000fe20000010803 */
[----:B-1----:R-:W-:Y:S01]  /*5490*/  SHF.R.U32.HI R8, RZ, 0x18, R0 ;  /* 0x00000018ff087819 */ /* 0x002fe20000011600 */
[----:B------:R-:W-:-:S03]  /*54a0*/  HSET2.LE.AND R0, R14, R93, PT ;  /* 0x0000005d0e007233 */ /* 0x000fc60003803000 */
[----:B------:R-:W-:Y:S02]  /*54b0*/  PRMT R11, R5, 0x5410, R8 ;  /* 0x00005410050b7816 */ /* 0x000fe40000000008 */
[----:B------:R-:W-:Y:S01]  /*54c0*/  LOP3.LUT R10, R0, R4, RZ, 0xc0, !PT ;  /* 0x00000004000a7212 */ /* 0x000fe200078ec0ff */
[--C-:B------:R-:W-:Y:S01]  /*54d0*/  HSET2.LE.AND R0, R13, R93.reuse, PT ;  /* 0x0000005d0d007233 */ /* 0x100fe20003803000 */
[----:B---3--:R-:W-:Y:S01]  /*54e0*/  F2FP.PACK_AB R4, R227, R228 ;  /* 0x000000e4e304723e */ /* 0x008fe200000000ff */
[----:B------:R-:W-:Y:S02]  /*54f0*/  IMAD.MOV.U32 R121, RZ, RZ, R225 ;  /* 0x000000ffff797224 */ /* 0x000fe400078e00e1 */
[----:B------:R1:W-:Y:S01]  /*5500*/  MUFU.EX2 R225, R9 ;  /* 0x0000000900e17308 */ /* 0x0003e20000000800 */
[----:B------:R-:W-:Y:S02]  /*5510*/  FFMA.FTZ R8, R124, c[0x0][0x23c], -R3 ;  /* 0x00008f007c087a23 */ /* 0x000fe40000010803 */
[----:B------:R-:W-:Y:S01]  /*5520*/  IMAD.MOV.U32 R116, RZ, RZ, R220 ;  /* 0x000000ffff747224 */ /* 0x000fe200078e00dc */
[----:B------:R-:W-:Y:S01]  /*5530*/  HSET2.LE.AND R5, R12, R93, PT ;  /* 0x0000005d0c057233 */ /* 0x000fe20003803000 */
[----:B------:R-:W-:-:S03]  /*5540*/  IMAD.MOV.U32 R109, RZ, RZ, R224 ;  /* 0x000000ffff6d7224 */ /* 0x000fc600078e00e0 */
[----:B------:R2:W3:Y:S01]  /*5550*/  MUFU.EX2 R224, R8 ;  /* 0x0000000800e07308 */ /* 0x0004e20000000800 */
[----:B-1----:R-:W-:Y:S01]  /*5560*/  HSET2.LE.AND R9, R11, R93, PT ;  /* 0x0000005d0b097233 */ /* 0x002fe20003803000 */
[----:B------:R-:W-:Y:S01]  /*5570*/  LOP3.LUT R11, R0, R4, RZ, 0xc0, !PT ;  /* 0x00000004000b7212 */ /* 0x000fe200078ec0ff */
[----:B------:R-:W-:-:S05]  /*5580*/  FFMA.FTZ R4, R139, c[0x0][0x23c], -R20 ;  /* 0x00008f008b047a23 */ /* 0x000fca0000010814 */
[----:B------:R1:W-:Y:S01]  /*5590*/  MUFU.EX2 R220, R4 ;  /* 0x0000000400dc7308 */ /* 0x0003e20000000800 */
[----:B------:R-:W-:Y:S01]  /*55a0*/  IMAD.MOV.U32 R120, RZ, RZ, R223 ;  /* 0x000000ffff787224 */ /* 0x000fe200078e00df */
[----:B--2---:R-:W-:Y:S02]  /*55b0*/  F2FP.PACK_AB R8, R234, R235 ;  /* 0x000000ebea08723e */ /* 0x004fe400000000ff */
[----:B------:R-:W-:Y:S02]  /*55c0*/  LOP3.LUT R0, R6, 0xffff, RZ, 0xc0, !PT ;  /* 0x0000ffff06007812 */ /* 0x000fe400078ec0ff */
[----:B------:R-:W-:Y:S02]  /*55d0*/  LOP3.LUT R8, R5, R8, RZ, 0xc0, !PT ;  /* 0x0000000805087212 */ /* 0x000fe400078ec0ff */
[----:B------:R-:W-:Y:S01]  /*55e0*/  SHF.R.U32.HI R5, RZ, 0x10, R6 ;  /* 0x00000010ff057819 */ /* 0x000fe20000011606 */
[----:B-1----:R-:W-:-:S04]  /*55f0*/  FFMA.FTZ R4, R126, c[0x0][0x23c], -R20 ;  /* 0x00008f007e047a23 */ /* 0x002fc80000010814 */
[----:B------:R1:W-:Y:S01]  /*5600*/  MUFU.EX2 R223, R4 ;  /* 0x0000000400df7308 */ /* 0x0003e20000000800 */
[----:B------:R-:W-:Y:S02]  /*5610*/  F2FP.PACK_AB R12, R226, R229 ;  /* 0x000000e5e20c723e */ /* 0x000fe400000000ff */
[----:B------:R-:W-:Y:S02]  /*5620*/  LOP3.LUT R7, R6, 0xff, RZ, 0xc0, !PT ;  /* 0x000000ff06077812 */ /* 0x000fe400078ec0ff */
[----:B------:R-:W-:Y:S02]  /*5630*/  SHF.R.U32.HI R0, RZ, 0x8, R0 ;  /* 0x00000008ff007819 */ /* 0x000fe40000011600 */
[----:B------:R-:W-:Y:S02]  /*5640*/  SHF.R.U32.HI R6, RZ, 0x18, R6 ;  /* 0x00000018ff067819 */ /* 0x000fe40000011606 */
[----:B------:R-:W-:Y:S01]  /*5650*/  LOP3.LUT R5, R5, 0xff, RZ, 0xc0, !PT ;  /* 0x000000ff05057812 */ /* 0x000fe200078ec0ff */
[----:B-1----:R-:W-:-:S04]  /*5660*/  FFMA.FTZ R4, R127, c[0x0][0x23c], -R20 ;  /* 0x00008f007f047a23 */ /* 0x002fc80000010814 */
[----:B------:R1:W-:Y:S01]  /*5670*/  MUFU.EX2 R190, R4 ;  /* 0x0000000400be7308 */ /* 0x0003e20000000800 */
[----:B------:R-:W-:Y:S01]  /*5680*/  IMAD.MOV.U32 R95, RZ, RZ, R189 ;  /* 0x000000ffff5f7224 */ /* 0x000fe200078e00bd */
[----:B------:R-:W-:Y:S02]  /*5690*/  LOP3.LUT R9, R9, R12, RZ, 0xc0, !PT ;  /* 0x0000000c09097212 */ /* 0x000fe400078ec0ff */
[----:B------:R-:W-:Y:S02]  /*56a0*/  PRMT R12, R7, 0x5410, R0 ;  /* 0x00005410070c7816 */ /* 0x000fe40000000000 */
[----:B------:R-:W-:Y:S02]  /*56b0*/  LOP3.LUT R0, R2, 0xffff, RZ, 0xc0, !PT ;  /* 0x0000ffff02007812 */ /* 0x000fe400078ec0ff */
[----:B------:R-:W-:Y:S02]  /*56c0*/  PRMT R13, R5, 0x5410, R6 ;  /* 0x00005410050d7816 */ /* 0x000fe40000000006 */
[----:B------:R-:W-:Y:S01]  /*56d0*/  SHF.R.U32.HI R6, RZ, 0x10, R2 ;  /* 0x00000010ff067819 */ /* 0x000fe20000011602 */
[----:B-1----:R-:W-:-:S04]  /*56e0*/  FFMA.FTZ R4, R191, c[0x0][0x23c], -R20 ;  /* 0x00008f00bf047a23 */ /* 0x002fc80000010814 */
[----:B------:R-:W1:Y:S01]  /*56f0*/  MUFU.EX2 R189, R4 ;  /* 0x0000000400bd7308 */ /* 0x000e620000000800 */
[----:B------:R-:W-:Y:S01]  /*5700*/  IMAD.MOV.U32 R108, RZ, RZ, R98 ;  /* 0x000000ffff6c7224 */ /* 0x000fe200078e0062 */
[----:B------:R-:W-:Y:S01]  /*5710*/  SHF.R.U32.HI R7, RZ, 0x8, R0 ;  /* 0x00000008ff077819 */ /* 0x000fe20000011600 */
[----:B------:R-:W-:Y:S01]  /*5720*/  IMAD.MOV.U32 R98, RZ, RZ, R15 ;  /* 0x000000ffff627224 */ /* 0x000fe200078e000f */
[----:B------:R-:W-:Y:S02]  /*5730*/  LOP3.LUT R5, R2, 0xff, RZ, 0xc0, !PT ;  /* 0x000000ff02057812 */ /* 0x000fe400078ec0ff */
[----:B------:R-:W-:Y:S02]  /*5740*/  LOP3.LUT R15, R19, UR13, R54, 0x96, !PT ;  /* 0x0000000d130f7c12 */ /* 0x000fe4000f8e9636 */
[----:B------:R-:W-:Y:S02]  /*5750*/  SHF.R.U32.HI R2, RZ, 0x18, R2 ;  /* 0x00000018ff027819 */ /* 0x000fe40000011602 */
[----:B------:R-:W-:Y:S01]  /*5760*/  LOP3.LUT R0, R6, 0xff, RZ, 0xc0, !PT ;  /* 0x000000ff06007812 */ /* 0x000fe200078ec0ff */
[----:B------:R-:W-:-:S03]  /*5770*/  IMAD.WIDE.U32 R16, R15, -0x2daee0ad, RZ ;  /* 0xd2511f530f107825 */ /* 0x000fc600078e00ff */
[----:B------:R-:W-:Y:S01]  /*5780*/  PRMT R6, R0, 0x5410, R2 ;  /* 0x0000541000067816 */ /* 0x000fe20000000002 */
[C---:B----4-:R-:W-:Y:S01]  /*5790*/  HMMA.16816.F32 R64, R8.reuse, R24, R60 ;  /* 0x000000180840723c */ /* 0x050fe2000000183c */
[--C-:B------:R-:W-:Y:S01]  /*57a0*/  HSET2.LE.AND R0, R12, R93.reuse, PT ;  /* 0x0000005d0c007233 */ /* 0x100fe20003803000 */
[----:B---3--:R-:W-:Y:S02]  /*57b0*/  F2FP.PACK_AB R2, R224, R225 ;  /* 0x000000e1e002723e */ /* 0x008fe400000000ff */
[----:B------:R-:W-:Y:S01]  /*57c0*/  PRMT R5, R5, 0x5410, R7 ;  /* 0x0000541005057816 */ /* 0x000fe20000000007 */
[--C-:B------:R-:W-:Y:S01]  /*57d0*/  HSET2.LE.AND R6, R6, R93.reuse, PT ;  /* 0x0000005d06067233 */ /* 0x100fe20003803000 */
[----:B-1----:R-:W-:Y:S02]  /*57e0*/  F2FP.PACK_AB R7, R189, R220 ;  /* 0x000000dcbd07723e */ /* 0x002fe400000000ff */
[----:B------:R-:W-:Y:S01]  /*57f0*/  HMMA.16816.F32 R60, R8, R26, R72 ;  /* 0x0000001a083c723c */ /* 0x000fe20000001848 */
[----:B------:R-:W-:Y:S01]  /*5800*/  LOP3.LUT R14, R0, R2, RZ, 0xc0, !PT ;  /* 0x00000002000e7212 */ /* 0x000fe200078ec0ff */
[----:B------:R-:W-:Y:S01]  /*5810*/  HSET2.LE.AND R0, R13, R93, PT ;  /* 0x0000005d0d007233 */ /* 0x000fe20003803000 */
[----:B------:R-:W-:-:S05]  /*5820*/  LOP3.LUT R13, R6, R7, RZ, 0xc0, !PT ;  /* 0x00000007060d7212 */ /* 0x000fca00078ec0ff */
[----:B------:R-:W-:Y:S01]  /*5830*/  HMMA.16816.F32 R72, R8, R32, R88 ;  /* 0x000000200848723c */ /* 0x000fe20000001858 */
[----:B------:R-:W-:-:S07]  /*5840*/  F2FP.PACK_AB R2, R190, R223 ;  /* 0x000000dfbe02723e */ /* 0x000fce00000000ff */
[----:B------:R-:W-:Y:S07]  /*5850*/  HMMA.16816.F32 R56, R8, R34, R84 ;  /* 0x000000220838723c */ /* 0x000fee0000001854 */
[----:B------:R-:W-:Y:S02]  /*5860*/  LOP3.LUT R8, R17, UR10, R78, 0x96, !PT ;  /* 0x0000000a11087c12 */ /* 0x000fe4000f8e964e */
[----:B------:R-:W-:-:S03]  /*5870*/  LOP3.LUT R9, R43, UR11, R18, 0x96, !PT ;  /* 0x0000000b2b097c12 */ /* 0x000fc6000f8e9612 */
[----:B------:R-:W-:Y:S01]  /*5880*/  IMAD.WIDE.U32 R6, R8, -0x326172a9, RZ ;  /* 0xcd9e8d5708067825 */ /* 0x000fe200078e00ff */
[----:B------:R-:W-:-:S03]  /*5890*/  LOP3.LUT R19, R19, UR13, R40, 0x96, !PT ;  /* 0x0000000d13137c12 */ /* 0x000fc6000f8e9628 */
[----:B------:R-:W-:Y:S01]  /*58a0*/  IMAD.WIDE.U32 R8, R9, -0x2daee0ad, RZ ;  /* 0xd2511f5309087825 */ /* 0x000fe200078e00ff */
[----:B------:R-:W-:Y:S02]  /*58b0*/  LOP3.LUT R15, R0, R2, RZ, 0xc0, !PT ;  /* 0x00000002000f7212 */ /* 0x000fe400078ec0ff */
[----:B------:R-:W-:Y:S02]  /*58c0*/  LOP3.LUT R2, R7, UR9, R42, 0x96, !PT ;  /* 0x0000000907027c12 */ /* 0x000fe4000f8e962a */
[----:B------:R-:W-:Y:S01]  /*58d0*/  LOP3.LUT R0, R53, UR11, R18, 0x96, !PT ;  /* 0x0000000b35007c12 */ /* 0x000fe2000f8e9612 */
[----:B------:R-:W-:Y:S01]  /*58e0*/  IMAD.WIDE.U32 R18, R19, -0x2daee0ad, RZ ;  /* 0xd2511f5313127825 */ /* 0x000fe200078e00ff */
[----:B------:R-:W-:Y:S01]  /*58f0*/  LOP3.LUT R7, R9, UR8, R16, 0x96, !PT ;  /* 0x0000000809077c12 */ /* 0x000fe2000f8e9610 */
[----:B------:R-:W-:Y:S01]  /*5900*/  HSET2.LE.AND R4, R5, R93, PT ;  /* 0x0000005d05047233 */ /* 0x000fe20003803000 */
[----:B------:R-:W-:Y:S01]  /*5910*/  F2FP.PACK_AB R5, R240, R243 ;  /* 0x000000f3f005723e */ /* 0x000fe200000000ff */
[----:B------:R-:W-:-:S04]  /*5920*/  IMAD.WIDE.U32 R10, R0, -0x2daee0ad, RZ ;  /* 0xd2511f53000a7825 */ /* 0x000fc800078e00ff */
[----:B------:R-:W-:Y:S01]  /*5930*/  IMAD.WIDE.U32 R16, R7, -0x326172a9, RZ ;  /* 0xcd9e8d5707107825 */ /* 0x000fe200078e00ff */
[----:B------:R-:W-:Y:S02]  /*5940*/  LOP3.LUT R7, R19, UR10, R92, 0x96, !PT ;  /* 0x0000000a13077c12 */ /* 0x000fe4000f8e965c */
[----:B------:R-:W-:Y:S01]  /*5950*/  LOP3.LUT R12, R4, R5, RZ, 0xc0, !PT ;  /* 0x00000005040c7212 */ /* 0x000fe200078ec0ff */
[----:B------:R-:W-:Y:S01]  /*5960*/  IMAD.WIDE.U32 R4, R2, -0x2daee0ad, RZ ;  /* 0xd2511f5302047825 */ /* 0x000fe200078e00ff */
[----:B------:R-:W-:Y:S02]  /*5970*/  LOP3.LUT R0, R17, UR7, R6, 0x96, !PT ;  /* 0x0000000711007c12 */ /* 0x000fe4000f8e9606 */
[----:B------:R-:W-:Y:S01]  /*5980*/  LOP3.LUT R2, R11, UR8, R18, 0x96, !PT ;  /* 0x000000080b027c12 */ /* 0x000fe2000f8e9612 */
[----:B------:R-:W-:Y:S02]  /*5990*/  IMAD.WIDE.U32 R6, R7, -0x326172a9, RZ ;  /* 0xcd9e8d5707067825 */ /* 0x000fe400078e00ff */
[----:B------:R-:W-:Y:S01]  /*59a0*/  HMMA.16816.F32 R84, R12, R26, R44 ;  /* 0x0000001a0c54723c */ /* 0x000fe2000000182c */
[----:B------:R-:W-:Y:S01]  /*59b0*/  LOP3.LUT R11, R5, UR6, R8, 0x96, !PT ;  /* 0x00000006050b7c12 */ /* 0x000fe2000f8e9608 */
[----:B------:R-:W-:Y:S01]  /*59c0*/  IMAD.WIDE.U32 R8, R2, -0x326172a9, RZ ;  /* 0xcd9e8d5702087825 */ /* 0x000fe200078e00ff */
[----:B------:R-:W-:Y:S04]  /*59d0*/  LDSM.16.MT88.4 R44, [R205+0x5000] ;  /* 0x00500000cd2c783b */ /* 0x000fe80000004200 */
[----:B------:R-:W-:Y:S01]  /*59e0*/  IMAD.WIDE.U32 R26, R0, -0x2daee0ad, RZ ;  /* 0xd2511f53001a7825 */ /* 0x000fe200078e00ff */
[----:B------:R-:W-:-:S02]  /*59f0*/  LOP3.LUT R0, R7, UR9, R52, 0x96, !PT ;  /* 0x0000000907007c12 */ /* 0x000fc4000f8e9634 */
[----:B------:R-:W-:Y:S01]  /*5a00*/  LOP3.LUT R5, R9, UR7, R6, 0x96, !PT ;  /* 0x0000000709057c12 */ /* 0x000fe2000f8e9606 */
[----:B------:R-:W-:Y:S02]  /*5a10*/  FFMA.FTZ R2, R129, c[0x0][0x23c], -R3 ;  /* 0x00008f0081027a23 */ /* 0x000fe40000010803 */
[----:B------:R-:W-:-:S04]  /*5a20*/  IMAD.WIDE.U32 R18, R0, -0x2daee0ad, RZ ;  /* 0xd2511f5300127825 */ /* 0x000fc800078e00ff */
[----:B------:R-:W-:Y:S02]  /*5a30*/  FFMA.FTZ R0, R128, c[0x0][0x23c], -R3 ;  /* 0x00008f0080007a23 */ /* 0x000fe40000010803 */
[----:B------:R-:W-:Y:S01]  /*5a40*/  IMAD.MOV.U32 R110, RZ, RZ, R105 ;  /* 0x000000ffff6e7224 */ /* 0x000fe200078e0069 */
[----:B------:R1:W-:Y:S01]  /*5a50*/  MUFU.EX2 R139, R2 ;  /* 0x00000002008b7308 */ /* 0x0003e20000000800 */
[----:B------:R-:W-:Y:S01]  /*5a60*/  IMAD.MOV.U32 R105, RZ, RZ, R31 ;  /* 0x000000ffff697224 */ /* 0x000fe200078e001f */
[C---:B------:R-:W-:Y:S02]  /*5a70*/  LOP3.LUT R31, R29.reuse, UR13, R54, 0x96, !PT ;  /* 0x0000000d1d1f7c12 */ /* 0x040fe4000f8e9636 */
[----:B------:R-:W-:Y:S01]  /*5a80*/  LOP3.LUT R54, R29, UR13, R40, 0x96, !PT ;  /* 0x0000000d1d367c12 */ /* 0x000fe2000f8e9628 */
[----:B------:R-:W-:-:S03]  /*5a90*/  IMAD.WIDE.U32 R40, R5, -0x2daee0ad, RZ ;  /* 0xd2511f5305287825 */ /* 0x000fc600078e00ff */
[----:B------:R2:W-:Y:S01]  /*5aa0*/  MUFU.EX2 R129, R0 ;  /* 0x0000000000817308 */ /* 0x0005e20000000800 */
[----:B------:R-:W-:Y:S01]  /*5ab0*/  IMAD.WIDE.U32 R6, R11, -0x326172a9, RZ ;  /* 0xcd9e8d570b067825 */ /* 0x000fe200078e00ff */
[----:B------:R-:W-:Y:S02]  /*5ac0*/  LOP3.LUT R10, R19, UR6, R10, 0x96, !PT ;  /* 0x00000006130a7c12 */ /* 0x000fe4000f8e960a */
[----:B-1----:R-:W-:Y:S01]  /*5ad0*/  LOP3.LUT R2, R27, UR4, R4, 0x96, !PT ;  /* 0x000000041b027c12 */ /* 0x002fe2000f8e9604 */
[----:B------:R-:W-:Y:S01]  /*5ae0*/  HMMA.16816.F32 R80, R12, R24, R36 ;  /* 0x000000180c50723c */ /* 0x000fe20000001824 */
[----:B--2---:R-:W-:-:S03]  /*5af0*/  FFMA.FTZ R0, R130, c[0x0][0x23c], -R22 ;  /* 0x00008f0082007a23 */ /* 0x004fc60000010816 */
[----:B------:R-:W-:Y:S01]  /*5b00*/  IMAD.WIDE.U32 R4, R2, -0x326172a9, RZ ;  /* 0xcd9e8d5702047825 */ /* 0x000fe200078e00ff */
[----:B------:R-:W-:Y:S01]  /*5b10*/  LOP3.LUT R2, R41, UR4, R18, 0x96, !PT ;  /* 0x0000000429027c12 */ /* 0x000fe2000f8e9612 */
[----:B------:R1:W-:Y:S01]  /*5b20*/  MUFU.EX2 R128, R0 ;  /* 0x0000000000807308 */ /* 0x0003e20000000800 */
[----:B------:R-:W-:Y:S02]  /*5b30*/  LOP3.LUT R36, R7, UR5, R16, 0x96, !PT ;  /* 0x0000000507247c12 */ /* 0x000fe4000f8e9610 */
[----:B------:R-:W-:Y:S01]  /*5b40*/  LOP3.LUT R16, R5, UR15, R6, 0x96, !PT ;  /* 0x0000000f05107c12 */ /* 0x000fe2000f8e9606 */
[----:B------:R-:W-:Y:S01]  /*5b50*/  IMAD.WIDE.U32 R6, R10, -0x326172a9, RZ ;  /* 0xcd9e8d570a067825 */ /* 0x000fe200078e00ff */
[C---:B------:R-:W-:Y:S02]  /*5b60*/  LOP3.LUT R9, R4.reuse, 0xffff, RZ, 0xc0, !PT ;  /* 0x0000ffff04097812 */ /* 0x040fe400078ec0ff */
[----:B------:R-:W-:Y:S02]  /*5b70*/  LOP3.LUT R11, R4, 0xff, RZ, 0xc0, !PT ;  /* 0x000000ff040b7812 */ /* 0x000fe400078ec0ff */
[----:B------:R-:W-:-:S02]  /*5b80*/  SHF.R.U32.HI R19, RZ, 0x10, R4 ;  /* 0x00000010ff137819 */ /* 0x000fc40000011604 */
[----:B------:R-:W-:Y:S01]  /*5b90*/  SHF.R.U32.HI R27, RZ, 0x18, R4 ;  /* 0x00000018ff1b7819 */ /* 0x000fe20000011604 */
[----:B-1----:R-:W-:Y:S02]  /*5ba0*/  FFMA.FTZ R0, R131, c[0x0][0x23c], -R22 ;  /* 0x00008f0083007a23 */ /* 0x002fe40000010816 */
[----:B------:R-:W-:Y:S02]  /*5bb0*/  IMAD.WIDE.U32 R4, R2, -0x326172a9, RZ ;  /* 0xcd9e8d5702047825 */ /* 0x000fe400078e00ff */
[----:B------:R1:W-:Y:S01]  /*5bc0*/  MUFU.EX2 R127, R0 ;  /* 0x00000000007f7308 */ /* 0x0003e20000000800 */
[----:B------:R-:W-:Y:S01]  /*5bd0*/  SHF.R.U32.HI R2, RZ, 0x8, R9 ;  /* 0x00000008ff027819 */ /* 0x000fe20000011609 */
[----:B------:R-:W-:Y:S01]  /*5be0*/  HMMA.16816.F32 R88, R12, R32, R48 ;  /* 0x000000200c58723c */ /* 0x000fe20000001830 */
[----:B------:R-:W-:Y:S02]  /*5bf0*/  LOP3.LUT R39, R7, UR5, R8, 0x96, !PT ;  /* 0x0000000507277c12 */ /* 0x000fe4000f8e9608 */
[----:B------:R-:W-:Y:S01]  /*5c00*/  LOP3.LUT R10, R4, 0xff, RZ, 0xc0, !PT ;  /* 0x000000ff040a7812 */ /* 0x000fe200078ec0ff */
[----:B-1----:R-:W-:-:S04]  /*5c10*/  FFMA.FTZ R0, R133, c[0x0][0x23c], -R22 ;  /* 0x00008f0085007a23 */ /* 0x002fc80000010816 */
[----:B------:R1:W-:Y:S01]  /*5c20*/  MUFU.EX2 R126, R0 ;  /* 0x00000000007e7308 */ /* 0x0003e20000000800 */
[--C-:B------:R-:W-:Y:S02]  /*5c30*/  SHF.R.U32.HI R7, RZ, 0x10, R4.reuse ;  /* 0x00000010ff077819 */ /* 0x100fe40000011604 */
[----:B------:R-:W-:Y:S01]  /*5c40*/  SHF.R.U32.HI R8, RZ, 0x18, R4 ;  /* 0x00000018ff087819 */ /* 0x000fe20000011604 */
[----:B------:R-:W-:Y:S01]  /*5c50*/  IMAD.MOV.U32 R96, RZ, RZ, R103 ;  /* 0x000000ffff607224 */ /* 0x000fe200078e0067 */
[----:B------:R-:W-:Y:S01]  /*5c60*/  PRMT R32, R11, 0x5410, R2 ;  /* 0x000054100b207816 */ /* 0x000fe20000000002 */
[----:B------:R-:W-:Y:S01]  /*5c70*/  FFMA.FTZ R2, R135, c[0x0][0x23c], -R21 ;  /* 0x00008f0087027a23 */ /* 0x000fe20000010815 */
[----:B-1----:R-:W-:Y:S02]  /*5c80*/  LOP3.LUT R0, R5, UR15, R6, 0x96, !PT ;  /* 0x0000000f05007c12 */ /* 0x002fe4000f8e9606 */
[----:B------:R-:W-:Y:S01]  /*5c90*/  LOP3.LUT R6, R4, 0xffff, RZ, 0xc0, !PT ;  /* 0x0000ffff04067812 */ /* 0x000fe200078ec0ff */
[----:B------:R-:W-:-:S04]  /*5ca0*/  FFMA.FTZ R5, R132, c[0x0][0x23c], -R22 ;  /* 0x00008f0084057a23 */ /* 0x000fc80000010816 */
[----:B------:R1:W2:Y:S01]  /*5cb0*/  MUFU.EX2 R125, R5 ;  /* 0x00000005007d7308 */ /* 0x0002a20000000800 */
[----:B------:R-:W-:Y:S02]  /*5cc0*/  IMAD.MOV.U32 R103, RZ, RZ, R102 ;  /* 0x000000ffff677224 */ /* 0x000fe400078e0066 */
[----:B------:R-:W-:Y:S01]  /*5cd0*/  IMAD.MOV.U32 R102, RZ, RZ, R23 ;  /* 0x000000ffff667224 */ /* 0x000fe200078e0017 */
[----:B------:R-:W-:-:S04]  /*5ce0*/  LOP3.LUT R23, R43, UR11, R28, 0x96, !PT ;  /* 0x0000000b2b177c12 */ /* 0x000fc8000f8e961c */
[----:B------:R3:W-:Y:S01]  /*5cf0*/  MUFU.EX2 R124, R2 ;  /* 0x00000002007c7308 */ /* 0x0007e20000000800 */
[----:B-1----:R-:W-:-:S05]  /*5d00*/  IMAD.WIDE.U32 R4, R31, -0x2daee0ad, RZ ;  /* 0xd2511f531f047825 */ /* 0x002fca00078e00ff */
[----:B------:R-:W-:Y:S01]  /*5d10*/  LOP3.LUT R17, R5, UR10, R78, 0x96, !PT ;  /* 0x0000000a05117c12 */ /* 0x000fe2000f8e964e */
[----:B------:R-:W-:Y:S01]  /*5d20*/  FFMA.FTZ R5, R140, c[0x0][0x23c], -R21 ;  /* 0x00008f008c057a23 */ /* 0x000fe20000010815 */
[----:B---3--:R-:W-:Y:S01]  /*5d30*/  SHF.R.U32.HI R2, RZ, 0x8, R6 ;  /* 0x00000008ff027819 */ /* 0x008fe20000011606 */
[----:B------:R-:W-:Y:S01]  /*5d40*/  IMAD.WIDE.U32 R24, R23, -0x2daee0ad, RZ ;  /* 0xd2511f5317187825 */ /* 0x000fe200078e00ff */
[----:B------:R-:W-:Y:S01]  /*5d50*/  LOP3.LUT R6, R7, 0xff, RZ, 0xc0, !PT ;  /* 0x000000ff07067812 */ /* 0x000fe200078ec0ff */
[----:B------:R1:W3:Y:S01]  /*5d60*/  MUFU.EX2 R123, R5 ;  /* 0x00000005007b7308 */ /* 0x0002e20000000800 */
[----:B------:R-:W-:Y:S02]  /*5d70*/  PRMT R10, R10, 0x5410, R2 ;  /* 0x000054100a0a7816 */ /* 0x000fe40000000002 */
[----:B------:R-:W-:Y:S02]  /*5d80*/  LOP3.LUT R2, R0, 0xffff, RZ, 0xc0, !PT ;  /* 0x0000ffff00027812 */ /* 0x000fe400078ec0ff */
[----:B------:R-:W-:-:S02]  /*5d90*/  LOP3.LUT R18, R25, UR8, R4, 0x96, !PT ;  /* 0x0000000819127c12 */ /* 0x000fc4000f8e9604 */
[----:B------:R-:W-:Y:S02]  /*5da0*/  PRMT R8, R6, 0x5410, R8 ;  /* 0x0000541006087816 */ /* 0x000fe40000000008 */
[----:B------:R-:W-:Y:S02]  /*5db0*/  LOP3.LUT R6, R0, 0xff, RZ, 0xc0, !PT ;  /* 0x000000ff00067812 */ /* 0x000fe400078ec0ff */
[----:B------:R-:W-:Y:S01]  /*5dc0*/  SHF.R.U32.HI R4, RZ, 0x8, R2 ;  /* 0x00000008ff047819 */ /* 0x000fe20000011602 */
[----:B------:R-:W-:-:S03]  /*5dd0*/  IMAD.MOV.U32 R94, RZ, RZ, R116 ;  /* 0x000000ffff5e7224 */ /* 0x000fc600078e0074 */
[----:B------:R-:W-:Y:S01]  /*5de0*/  PRMT R9, R6, 0x5410, R4 ;  /* 0x0000541006097816 */ /* 0x000fe20000000004 */
[--C-:B-1----:R-:W-:Y:S02]  /*5df0*/  FFMA.FTZ R5, R141, c[0x0][0x23c], -R21.reuse ;  /* 0x00008f008d057a23 */ /* 0x102fe40000010815 */
[----:B------:R-:W-:Y:S01]  /*5e00*/  FFMA.FTZ R4, R156, c[0x0][0x23c], -R21 ;  /* 0x00008f009c047a23 */ /* 0x000fe20000010815 */
[----:B------:R-:W-:Y:S01]  /*5e10*/  SHF.R.U32.HI R2, RZ, 0x10, R0 ;  /* 0x00000010ff027819 */ /* 0x000fe20000011600 */
[----:B------:R-:W-:Y:S02]  /*5e20*/  IMAD.MOV.U32 R78, RZ, RZ, R96 ;  /* 0x000000ffff4e7224 */ /* 0x000fe400078e0060 */
[----:B------:R-:W-:Y:S02]  /*5e30*/  IMAD.MOV.U32 R96, RZ, RZ, R122 ;  /* 0x000000ffff607224 */ /* 0x000fe400078e007a */
[----:B------:R-:W-:Y:S01]  /*5e40*/  IMAD.MOV.U32 R116, RZ, RZ, R121 ;  /* 0x000000ffff747224 */ /* 0x000fe200078e0079 */
[----:B------:R3:W-:Y:S01]  /*5e50*/  MUFU.EX2 R122, R5 ;  /* 0x00000005007a7308 */ /* 0x0007e20000000800 */
[----:B------:R-:W-:Y:S01]  /*5e60*/  SHF.R.U32.HI R7, RZ, 0x18, R0 ;  /* 0x00000018ff077819 */ /* 0x000fe20000011600 */
[----:B------:R-:W-:Y:S01]  /*5e70*/  HSET2.LE.AND R0, R10, R93, PT ;  /* 0x0000005d0a007233 */ /* 0x000fe20003803000 */
[----:B------:R-:W-:-:S05]  /*5e80*/  LOP3.LUT R6, R2, 0xff, RZ, 0xc0, !PT ;  /* 0x000000ff02067812 */ /* 0x000fca00078ec0ff */
[----:B------:R1:W4:Y:S01]  /*5e90*/  MUFU.EX2 R121, R4 ;  /* 0x0000000400797308 */ /* 0x0003220000000800 */
[----:B--2---:R-:W-:Y:S02]  /*5ea0*/  F2FP.PACK_AB R2, R125, R126 ;  /* 0x0000007e7d02723e */ /* 0x004fe400000000ff */
[----:B------:R-:W-:Y:S02]  /*5eb0*/  LOP3.LUT R43, R53, UR11, R28, 0x96, !PT ;  /* 0x0000000b352b7c12 */ /* 0x000fe4000f8e961c */
[----:B------:R-:W2:Y:S01]  /*5ec0*/  LDSM.16.MT88.4 R28, [R204+0x5000] ;  /* 0x00500000cc1c783b */ /* 0x000ea20000004200 */
[----:B---3--:R-:W-:Y:S01]  /*5ed0*/  F2FP.PACK_AB R5, R123, R124 ;  /* 0x0000007c7b05723e */ /* 0x008fe200000000ff */
[----:B-1----:R-:W-:Y:S01]  /*5ee0*/  HSET2.LE.AND R4, R8, R93, PT ;  /* 0x0000005d08047233 */ /* 0x002fe20003803000 */
[----:B------:R-:W-:Y:S01]  /*5ef0*/  LOP3.LUT R10, R0, R2, RZ, 0xc0, !PT ;  /* 0x00000002000a7212 */ /* 0x000fe200078ec0ff */
[----:B------:R-:W-:-:S03]  /*5f00*/  FFMA.FTZ R8, R143, c[0x0][0x23c], -R3 ;  /* 0x00008f008f087a23 */ /* 0x000fc60000010803 */
[----:B------:R-:W-:Y:S01]  /*5f10*/  LOP3.LUT R11, R4, R5, RZ, 0xc0, !PT ;  /* 0x00000005040b7212 */ /* 0x000fe200078ec0ff */
[----:B------:R-:W-:Y:S01]  /*5f20*/  FFMA.FTZ R4, R142, c[0x0][0x23c], -R3 ;  /* 0x00008f008e047a23 */ /* 0x000fe20000010803 */
[----:B------:R-:W-:Y:S01]  /*5f30*/  HSET2.LE.AND R0, R9, R93, PT ;  /* 0x0000005d09007233 */ /* 0x000fe20003803000 */
[----:B------:R-:W-:Y:S01]  /*5f40*/  PRMT R6, R6, 0x5410, R7 ;  /* 0x0000541006067816 */ /* 0x000fe20000000007 */
[----:B------:R-:W-:Y:S01]  /*5f50*/  IMAD.MOV.U32 R130, RZ, RZ, R95 ;  /* 0x000000ffff827224 */ /* 0x000fe200078e005f */
[----:B------:R-:W-:Y:S01]  /*5f60*/  F2FP.PACK_AB R2, R127, R128 ;  /* 0x000000807f02723e */ /* 0x000fe200000000ff */
[----:B------:R1:W-:Y:S01]  /*5f70*/  MUFU.EX2 R119, R4 ;  /* 0x0000000400777308 */ /* 0x0003e20000000800 */
[----:B------:R-:W-:-:S07]  /*5f80*/  IMAD.MOV.U32 R95, RZ, RZ, R120 ;  /* 0x000000ffff5f7224 */ /* 0x000fce00078e0078 */
[----:B------:R3:W2:Y:S01]  /*5f90*/  MUFU.EX2 R120, R8 ;  /* 0x0000000800787308 */ /* 0x0006a20000000800 */
[----:B-1----:R-:W-:-:S07]  /*5fa0*/  FFMA.FTZ R4, R149, c[0x0][0x23c], -R3 ;  /* 0x00008f0095047a23 */ /* 0x002fce0000010803 */
[----:B------:R1:W-:Y:S01]  /*5fb0*/  MUFU.EX2 R118, R4 ;  /* 0x0000000400767308 */ /* 0x0003e20000000800 */
[----:B---3--:R-:W-:Y:S01]  /*5fc0*/  LOP3.LUT R8, R0, R2, RZ, 0xc0, !PT ;  /* 0x0000000200087212 */ /* 0x008fe200078ec0ff */
[----:B------:R-:W-:Y:S01]  /*5fd0*/  HSET2.LE.AND R0, R6, R93, PT ;  /* 0x0000005d06007233 */ /* 0x000fe20003803000 */
[----:B----4-:R-:W-:Y:S01]  /*5fe0*/  F2FP.PACK_AB R2, R121, R122 ;  /* 0x0000007a7902723e */ /* 0x010fe200000000ff */
[----:B------:R-:W-:-:S03]  /*5ff0*/  IMAD.WIDE.U32 R6, R18, -0x326172a9, RZ ;  /* 0xcd9e8d5712067825 */ /* 0x000fc600078e00ff */
[----:B------:R-:W-:Y:S01]  /*6000*/  LOP3.LUT R9, R0, R2, RZ, 0xc0, !PT ;  /* 0x0000000200097212 */ /* 0x000fe200078ec0ff */
[----:B------:R-:W-:Y:S02]  /*6010*/  FFMA.FTZ R0, R148, c[0x0][0x23c], -R3 ;  /* 0x00008f0094007a23 */ /* 0x000fe40000010803 */
[----:B-1----:R-:W-:Y:S02]  /*6020*/  IMAD.WIDE.U32 R4, R17, -0x326172a9, RZ ;  /* 0xcd9e8d5711047825 */ /* 0x002fe400078e00ff */
[----:B------:R1:W-:Y:S03]  /*6030*/  MUFU.EX2 R117, R0 ;  /* 0x0000000000757308 */ /* 0x0003e60000000800 */
[----:B------:R-:W-:Y:S01]  /*6040*/  LOP3.LUT R5, R5, UR9, R42, 0x96, !PT ;  /* 0x0000000905057c12 */ /* 0x000fe2000f8e962a */
[----:B------:R-:W-:Y:S01]  /*6050*/  FFMA.FTZ R2, R192, c[0x0][0x23c], -R20 ;  /* 0x00008f00c0027a23 */ /* 0x000fe20000010814 */
[----:B------:R-:W-:Y:S01]  /*6060*/  HMMA.16816.F32 R68, R12, R34, R68 ;  /* 0x000000220c44723c */ /* 0x000fe20000001844 */
[----:B------:R-:W-:-:S02]  /*6070*/  IMAD.MOV.U32 R37, RZ, RZ, R116 ;  /* 0x000000ffff257224 */ /* 0x000fc400078e0074 */
[----:B------:R3:W-:Y:S01]  /*6080*/  MUFU.EX2 R116, R2 ;  /* 0x0000000200747308 */ /* 0x0007e20000000800 */
[----:B-1----:R-:W-:Y:S01]  /*6090*/  LOP3.LUT R0, R7, UR7, R4, 0x96, !PT ;  /* 0x0000000707007c12 */ /* 0x002fe2000f8e9604 */
[----:B------:R-:W-:Y:S02]  /*60a0*/  IMAD.WIDE.U32 R4, R5, -0x2daee0ad, RZ ;  /* 0xd2511f5305047825 */ /* 0x000fe400078e00ff */
[----:B------:R-:W-:Y:S02]  /*60b0*/  LOP3.LUT R12, R19, 0xff, RZ, 0xc0, !PT ;  /* 0x000000ff130c7812 */ /* 0x000fe400078ec0ff */
[----:B------:R-:W-:Y:S01]  /*60c0*/  IMAD.WIDE.U32 R18, R0, -0x2daee0ad, RZ ;  /* 0xd2511f5300127825 */ /* 0x000fe200078e00ff */
[----:B---3--:R-:W-:-:S03]  /*60d0*/  LOP3.LUT R2, R5, UR6, R24, 0x96, !PT ;  /* 0x0000000605027c12 */ /* 0x008fc6000f8e9618 */
[----:B------:R-:W-:Y:S01]  /*60e0*/  FFMA.FTZ R7, R193, c[0x0][0x23c], -R20 ;  /* 0x00008f00c1077a23 */ /* 0x000fe20000010814 */
[----:B------:R-:W-:Y:S02]  /*60f0*/  PRMT R15, R12, 0x5410, R27 ;  /* 0x000054100c0f7816 */ /* 0x000fe4000000001b */
[----:B------:R-:W-:Y:S01]  /*6100*/  LOP3.LUT R0, R19, UR4, R4, 0x96, !PT ;  /* 0x0000000413007c12 */ /* 0x000fe2000f8e9604 */
[----:B------:R1:W-:Y:S01]  /*6110*/  MUFU.EX2 R115, R7 ;  /* 0x0000000700737308 */ /* 0x0003e20000000800 */
[----:B------:R-:W-:-:S04]  /*6120*/  IMAD.WIDE.U32 R12, R2, -0x326172a9, RZ ;  /* 0xcd9e8d57020c7825 */ /* 0x000fc800078e00ff */
[----:B------:R-:W-:Y:S02]  /*6130*/  FFMA.FTZ R2, R162, c[0x0][0x23c], -R20 ;  /* 0x00008f00a2027a23 */ /* 0x000fe40000010814 */
[----:B------:R-:W-:Y:S02]  /*6140*/  IMAD.MOV.U32 R49, RZ, RZ, R114 ;  /* 0x000000ffff317224 */ /* 0x000fe400078e0072 */
[----:B------:R-:W-:Y:S02]  /*6150*/  IMAD.MOV.U32 R191, RZ, RZ, R112 ;  /* 0x000000ffffbf7224 */ /* 0x000fe400078e0070 */
[----:B------:R3:W-:Y:S01]  /*6160*/  MUFU.EX2 R112, R2 ;  /* 0x0000000200707308 */ /* 0x0007e20000000800 */
[----:B-1----:R-:W-:Y:S02]  /*6170*/  FFMA.FTZ R7, R160, c[0x0][0x23c], -R20 ;  /* 0x00008f00a0077a23 */ /* 0x002fe40000010814 */
[----:B------:R-:W-:-:S05]  /*6180*/  IMAD.MOV.U32 R42, RZ, RZ, R95 ;  /* 0x000000ffff2a7224 */ /* 0x000fca00078e005f */
[----:B------:R1:W4:Y:S01]  /*6190*/  MUFU.EX2 R114, R7 ;  /* 0x0000000700727308 */ /* 0x0003220000000800 */
[----:B------:R-:W-:Y:S01]  /*61a0*/  IMAD.WIDE.U32 R4, R0, -0x326172a9, RZ ;  /* 0xcd9e8d5700047825 */ /* 0x000fe200078e00ff */
[----:B------:R-:W-:Y:S01]  /*61b0*/  LOP3.LUT R0, R16, 0xffff, RZ, 0xc0, !PT ;  /* 0x0000ffff10007812 */ /* 0x000fe200078ec0ff */
[C---:B--2---:R-:W-:Y:S02]  /*61c0*/  HMMA.16816.F32 R140, R8.reuse, R28, R64 ;  /* 0x0000001c088c723c */ /* 0x044fe40000001840 */
[----:B------:R-:W-:Y:S02]  /*61d0*/  IMAD.MOV.U32 R95, RZ, RZ, R99 ;  /* 0x000000ffff5f7224 */ /* 0x000fe400078e0063 */
[----:B------:R-:W-:Y:S02]  /*61e0*/  IMAD.MOV.U32 R99, RZ, RZ, R101 ;  /* 0x000000ffff637224 */ /* 0x000fe400078e0065 */
[----:B------:R-:W-:Y:S01]  /*61f0*/  IMAD.MOV.U32 R55, RZ, RZ, R100 ;  /* 0x000000ffff377224 */ /* 0x000fe200078e0064 */
[----:B---3--:R-:W-:Y:S01]  /*6200*/  SHF.R.U32.HI R2, RZ, 0x10, R16 ;  /* 0x00000010ff027819 */ /* 0x008fe20000011610 */
[----:B------:R-:W-:Y:S01]  /*6210*/  IMAD.MOV.U32 R101, RZ, RZ, R155 ;  /* 0x000000ffff657224 */ /* 0x000fe200078e009b */
[----:B------:R-:W-:Y:S01]  /*6220*/  HMMA.16816.F32 R72, R8, R44, R72 ;  /* 0x0000002c0848723c */ /* 0x000fe20000001848 */
[----:B------:R-:W-:-:S02]  /*6230*/  IMAD.MOV.U32 R100, RZ, RZ, R154 ;  /* 0x000000ffff647224 */ /* 0x000fc400078e009a */
[----:B------:R-:W-:Y:S02]  /*6240*/  IMAD.MOV.U32 R51, RZ, RZ, R153 ;  /* 0x000000ffff337224 */ /* 0x000fe400078e0099 */
[----:B------:R-:W-:Y:S01]  /*6250*/  IMAD.MOV.U32 R131, RZ, RZ, R152 ;  /* 0x000000ffff837224 */ /* 0x000fe200078e0098 */
[----:B-1----:R-:W-:Y:S02]  /*6260*/  SHF.R.U32.HI R7, RZ, 0x8, R0 ;  /* 0x00000008ff077819 */ /* 0x002fe40000011600 */
[----:B------:R-:W-:Y:S01]  /*6270*/  HMMA.16816.F32 R152, R8, R30, R60 ;  /* 0x0000001e0898723c */ /* 0x000fe2000000183c */
[----:B------:R-:W-:Y:S01]  /*6280*/  LOP3.LUT R17, R13, UR5, R6, 0x96, !PT ;  /* 0x000000050d117c12 */ /* 0x000fe2000f8e9606 */
[----:B------:R-:W-:Y:S01]  /*6290*/  HSET2.LE.AND R0, R32, R93, PT ;  /* 0x0000005d20007233 */ /* 0x000fe20003803000 */
[----:B------:R-:W-:-:S05]  /*62a0*/  LOP3.LUT R6, R2, 0xff, RZ, 0xc0, !PT ;  /* 0x000000ff02067812 */ /* 0x000fca00078ec0ff */
[----:B------:R-:W-:Y:S01]  /*62b0*/  HMMA.16816.F32 R64, R8, R46, R56 ;  /* 0x0000002e0840723c */ /* 0x000fe20000001838 */
[----:B------:R-:W-:-:S06]  /*62c0*/  F2FP.PACK_AB R2, R119, R120 ;  /* 0x000000787702723e */ /* 0x000fcc00000000ff */
[----:B------:R-:W-:Y:S01]  /*62d0*/  LOP3.LUT R9, R16, 0xff, RZ, 0xc0, !PT ;  /* 0x000000ff10097812 */ /* 0x000fe200078ec0ff */
[----:B------:R-:W-:-:S03]  /*62e0*/  FFMA.FTZ R8, R150, c[0x0][0x23c], -R3 ;  /* 0x00008f0096087a23 */ /* 0x000fc60000010803 */
[----:B------:R-:W-:Y:S01]  /*62f0*/  PRMT R9, R9, 0x5410, R7 ;  /* 0x0000541009097816 */ /* 0x000fe20000000007 */
[----:B------:R-:W-:Y:S01]  /*6300*/  FFMA.FTZ R7, R151, c[0x0][0x23c], -R3 ;  /* 0x00008f0097077a23 */ /* 0x000fe20000010803 */
[----:B------:R-:W-:Y:S01]  /*6310*/  SHF.R.U32.HI R10, RZ, 0x18, R16 ;  /* 0x00000018ff0a7819 */ /* 0x000fe20000011610 */
[----:B------:R-:W-:Y:S01]  /*6320*/  IMAD.MOV.U32 R48, RZ, RZ, R111 ;  /* 0x000000ffff307224 */ /* 0x000fe200078e006f */
[----:B------:R-:W-:Y:S01]  /*6330*/  LOP3.LUT R14, R0, R2, RZ, 0xc0, !PT ;  /* 0x00000002000e7212 */ /* 0x000fe200078ec0ff */
[----:B------:R-:W-:Y:S01]  /*6340*/  HSET2.LE.AND R0, R15, R93, PT ;  /* 0x0000005d0f007233 */ /* 0x000fe20003803000 */
[----:B------:R4:W-:Y:S01]  /*6350*/  MUFU.EX2 R111, R7 ;  /* 0x00000007006f7308 */ /* 0x0009e20000000800 */
[----:B------:R-:W-:Y:S01]  /*6360*/  IMAD.MOV.U32 R50, RZ, RZ, R113 ;  /* 0x000000ffff327224 */ /* 0x000fe200078e0071 */
[----:B------:R-:W-:-:S06]  /*6370*/  LOP3.LUT R19, R5, UR15, R12, 0x96, !PT ;  /* 0x0000000f05137c12 */ /* 0x000fcc000f8e960c */
[----:B------:R1:W-:Y:S01]  /*6380*/  MUFU.EX2 R113, R8 ;  /* 0x0000000800717308 */ /* 0x0003e20000000800 */
[----:B----4-:R-:W-:-:S04]  /*6390*/  F2FP.PACK_AB R7, R112, R114 ;  /* 0x000000727007723e */ /* 0x010fc800000000ff */
[----:B------:R-:W-:Y:S01]  /*63a0*/  LOP3.LUT R15, R0, R7, RZ, 0xc0, !PT ;  /* 0x00000007000f7212 */ /* 0x000fe200078ec0ff */
[----:B------:R-:W-:Y:S01]  /*63b0*/  FFMA.FTZ R0, R157, c[0x0][0x23c], -R3 ;  /* 0x00008f009d007a23 */ /* 0x000fe20000010803 */
[----:B-1----:R-:W-:Y:S01]  /*63c0*/  PRMT R8, R6, 0x5410, R10 ;  /* 0x0000541006087816 */ /* 0x002fe2000000000a */
[----:B------:R-:W-:Y:S01]  /*63d0*/  HSET2.LE.AND R6, R9, R93, PT ;  /* 0x0000005d09067233 */ /* 0x000fe20003803000 */
[----:B------:R-:W-:Y:S01]  /*63e0*/  F2FP.PACK_AB R9, R129, R139 ;  /* 0x0000008b8109723e */ /* 0x000fe200000000ff */
[----:B------:R-:W-:Y:S01]  /*63f0*/  IMAD.MOV.U32 R132, RZ, RZ, R109 ;  /* 0x000000ffff847224 */ /* 0x000fe200078e006d */
[----:B------:R-:W-:Y:S01]  /*6400*/  LOP3.LUT R34, R4, 0xffff, RZ, 0xc0, !PT ;  /* 0x0000ffff04227812 */ /* 0x000fe200078ec0ff */
[----:B------:R-:W-:Y:S01]  /*6410*/  IMAD.MOV.U32 R33, RZ, RZ, R96 ;  /* 0x000000ffff217224 */ /* 0x000fe200078e0060 */
[----:B------:R-:W-:Y:S01]  /*6420*/  LOP3.LUT R12, R6, R9, RZ, 0xc0, !PT ;  /* 0x00000009060c7212 */ /* 0x000fe200078ec0ff */
[----:B------:R-:W-:Y:S01]  /*6430*/  IMAD.WIDE.U32 R6, R36, -0x2daee0ad, RZ ;  /* 0xd2511f5324067825 */ /* 0x000fe200078e00ff */
[----:B------:R1:W-:Y:S01]  /*6440*/  MUFU.EX2 R109, R0 ;  /* 0x00000000006d7308 */ /* 0x0003e20000000800 */
[----:B------:R-:W-:-:S02]  /*6450*/  LOP3.LUT R38, R4, 0xff, RZ, 0xc0, !PT ;  /* 0x000000ff04267812 */ /* 0x000fc400078ec0ff */
[----:B------:R-:W-:Y:S01]  /*6460*/  IMAD.MOV.U32 R133, RZ, RZ, R37 ;  /* 0x000000ffff857224 */ /* 0x000fe200078e0025 */
[----:B------:R-:W-:Y:S01]  /*6470*/  SHF.R.U32.HI R37, RZ, 0x10, R4 ;  /* 0x00000010ff257819 */ /* 0x000fe20000011604 */
[----:B------:R-:W-:Y:S01]  /*6480*/  IMAD.MOV.U32 R96, RZ, RZ, R110 ;  /* 0x000000ffff607224 */ /* 0x000fe200078e006e */
[----:B------:R-:W-:Y:S01]  /*6490*/  SHF.R.U32.HI R36, RZ, 0x18, R4 ;  /* 0x00000018ff247819 */ /* 0x000fe20000011604 */
[----:B------:R-:W-:Y:S01]  /*64a0*/  IMAD.WIDE.U32 R4, R17, -0x2daee0ad, RZ ;  /* 0xd2511f5311047825 */ /* 0x000fe200078e00ff */
[----:B------:R-:W-:Y:S01]  /*64b0*/  HSET2.LE.AND R2, R8, R93, PT ;  /* 0x0000005d08027233 */ /* 0x000fe20003803000 */
[----:B------:R-:W-:Y:S02]  /*64c0*/  F2FP.PACK_AB R8, R115, R116 ;  /* 0x000000747308723e */ /* 0x000fe400000000ff */
[----:B------:R-:W-:Y:S02]  /*64d0*/  IMAD.MOV.U32 R157, RZ, RZ, R131 ;  /* 0x000000ffff9d7224 */ /* 0x000fe400078e0083 */
[----:B-1----:R-:W-:-:S02]  /*64e0*/  FFMA.FTZ R0, R146, c[0x0][0x23c], -R3 ;  /* 0x00008f0092007a23 */ /* 0x002fc40000010803 */
[----:B------:R-:W-:Y:S02]  /*64f0*/  IMAD.MOV.U32 R146, RZ, RZ, R51 ;  /* 0x000000ffff927224 */ /* 0x000fe400078e0033 */
[----:B------:R-:W-:Y:S02]  /*6500*/  IMAD.MOV.U32 R51, RZ, RZ, R55 ;  /* 0x000000ffff337224 */ /* 0x000fe400078e0037 */
[----:B------:R-:W-:Y:S02]  /*6510*/  IMAD.MOV.U32 R55, RZ, RZ, R95 ;  /* 0x000000ffff377224 */ /* 0x000fe400078e005f */
[----:B------:R-:W-:Y:S01]  /*6520*/  IMAD.MOV.U32 R95, RZ, RZ, R96 ;  /* 0x000000ffff5f7224 */ /* 0x000fe200078e0060 */
[----:B------:R-:W-:Y:S01]  /*6530*/  LOP3.LUT R23, R5, UR14, R18, 0x96, !PT ;  /* 0x0000000e05177c12 */ /* 0x000fe2000f8e9612 */
[----:B------:R-:W-:Y:S01]  /*6540*/  IMAD.MOV.U32 R131, RZ, RZ, R33 ;  /* 0x000000ffff837224 */ /* 0x000fe200078e0021 */
[C---:B------:R-:W-:Y:S01]  /*6550*/  LOP3.LUT R24, R4.reuse, 0xffff, RZ, 0xc0, !PT ;  /* 0x0000ffff04187812 */ /* 0x040fe200078ec0ff */
[----:B------:R-:W-:Y:S01]  /*6560*/  IMAD.MOV.U32 R96, RZ, RZ, R108 ;  /* 0x000000ffff607224 */ /* 0x000fe200078e006c */
[----:B------:R-:W-:Y:S01]  /*6570*/  LOP3.LUT R35, R4, 0xff, RZ, 0xc0, !PT ;  /* 0x000000ff04237812 */ /* 0x000fe200078ec0ff */
[----:B------:R1:W-:Y:S01]  /*6580*/  MUFU.EX2 R108, R0 ;  /* 0x00000000006c7308 */ /* 0x0003e20000000800 */
[----:B------:R-:W-:-:S02]  /*6590*/  SHF.R.U32.HI R32, RZ, 0x10, R4 ;  /* 0x00000010ff207819 */ /* 0x000fc40000011604 */
[----:B------:R-:W-:Y:S01]  /*65a0*/  SHF.R.U32.HI R27, RZ, 0x18, R4 ;  /* 0x00000018ff1b7819 */ /* 0x000fe20000011604 */
[----:B------:R-:W-:Y:S01]  /*65b0*/  IMAD.WIDE.U32 R4, R54, -0x2daee0ad, RZ ;  /* 0xd2511f5336047825 */ /* 0x000fe200078e00ff */
[----:B------:R-:W-:-:S03]  /*65c0*/  LOP3.LUT R13, R2, R8, RZ, 0xc0, !PT ;  /* 0x00000008020d7212 */ /* 0x000fc600078ec0ff */
[----:B------:R-:W-:Y:S02]  /*65d0*/  IMAD.MOV.U32 R192, RZ, RZ, R131 ;  /* 0x000000ffffc07224 */ /* 0x000fe400078e0083 */
[----:B------:R-:W-:Y:S02]  /*65e0*/  IMAD.MOV.U32 R131, RZ, RZ, R107 ;  /* 0x000000ffff837224 */ /* 0x000fe400078e006b */
[--C-:B------:R-:W-:Y:S02]  /*65f0*/  FFMA.FTZ R2, R159, c[0x0][0x23c], -R3.reuse ;  /* 0x00008f009f027a23 */ /* 0x100fe40000010803 */
[----:B-1----:R-:W-:-:S04]  /*6600*/  FFMA.FTZ R0, R147, c[0x0][0x23c], -R3 ;  /* 0x00008f0093007a23 */ /* 0x002fc80000010803 */
[----:B------:R1:W-:Y:S01]  /*6610*/  MUFU.EX2 R107, R0 ;  /* 0x00000000006b7308 */ /* 0x0003e20000000800 */
[----:B------:R-:W-:Y:S01]  /*6620*/  IMAD.MOV.U32 R151, RZ, RZ, R106 ;  /* 0x000000ffff977224 */ /* 0x000fe200078e006a */
[----:B------:R-:W-:Y:S01]  /*6630*/  LOP3.LUT R11, R7, UR14, R26, 0x96, !PT ;  /* 0x0000000e070b7c12 */ /* 0x000fe2000f8e961a */
[----:B------:R-:W-:Y:S01]  /*6640*/  FFMA.FTZ R10, R158, c[0x0][0x23c], -R3 ;  /* 0x00008f009e0a7a23 */ /* 0x000fe20000010803 */
[----:B------:R-:W-:Y:S01]  /*6650*/  HMMA.16816.F32 R80, R12, R28, R80 ;  /* 0x0000001c0c50723c */ /* 0x000fe20000001850 */
[C---:B------:R-:W-:Y:S02]  /*6660*/  LOP3.LUT R25, R6.reuse, 0xffff, RZ, 0xc0, !PT ;  /* 0x0000ffff06197812 */ /* 0x040fe400078ec0ff */
[--C-:B------:R-:W-:Y:S01]  /*6670*/  SHF.R.U32.HI R26, RZ, 0x10, R6.reuse ;  /* 0x00000010ff1a7819 */ /* 0x100fe20000011606 */
[----:B------:R2:W-:Y:S01]  /*6680*/  MUFU.EX2 R106, R2 ;  /* 0x00000002006a7308 */ /* 0x0005e20000000800 */
[----:B------:R-:W-:Y:S02]  /*6690*/  SHF.R.U32.HI R33, RZ, 0x18, R6 ;  /* 0x00000018ff217819 */ /* 0x000fe40000011606 */
[----:B------:R-:W-:-:S02]  /*66a0*/  LOP3.LUT R29, R6, 0xff, RZ, 0xc0, !PT ;  /* 0x000000ff061d7812 */ /* 0x000fc400078ec0ff */
[----:B-1----:R-:W-:-:S03]  /*66b0*/  LOP3.LUT R0, R5, UR10, R92, 0x96, !PT ;  /* 0x0000000a05007c12 */ /* 0x002fc6000f8e965c */
[----:B------:R1:W-:Y:S01]  /*66c0*/  MUFU.EX2 R110, R10 ;  /* 0x0000000a006e7308 */ /* 0x0003e20000000800 */
[----:B------:R-:W-:Y:S02]  /*66d0*/  IMAD.MOV.U32 R160, RZ, RZ, R105 ;  /* 0x000000ffffa07224 */ /* 0x000fe400078e0069 */
[----:B------:R-:W-:-:S04]  /*66e0*/  IMAD.WIDE.U32 R6, R0, -0x326172a9, RZ ;  /* 0xcd9e8d5700067825 */ /* 0x000fc800078e00ff */
[--C-:B--2---:R-:W-:Y:S02]  /*66f0*/  FFMA.FTZ R2, R161, c[0x0][0x23c], -R3.reuse ;  /* 0x00008f00a1027a23 */ /* 0x104fe40000010803 */
[--C-:B------:R-:W-:Y:S02]  /*6700*/  FFMA.FTZ R5, R145, c[0x0][0x23c], -R3.reuse ;  /* 0x00008f0091057a23 */ /* 0x100fe40000010803 */
[----:B------:R2:W-:Y:S01]  /*6710*/  MUFU.EX2 R105, R2 ;  /* 0x0000000200697308 */ /* 0x0005e20000000800 */
[----:B------:R-:W-:Y:S01]  /*6720*/  LOP3.LUT R0, R7, UR9, R52, 0x96, !PT ;  /* 0x0000000907007c12 */ /* 0x000fe2000f8e9634 */
[----:B-1----:R-:W-:-:S04]  /*6730*/  FFMA.FTZ R10, R144, c[0x0][0x23c], -R3 ;  /* 0x00008f00900a7a23 */ /* 0x002fc80000010803 */
[----:B------:R-:W-:-:S04]  /*6740*/  IMAD.WIDE.U32 R8, R0, -0x2daee0ad, RZ ;  /* 0xd2511f5300087825 */ /* 0x000fc800078e00ff */
[----:B--2---:R-:W-:-:S05]  /*6750*/  IMAD.WIDE.U32 R2, R43, -0x2daee0ad, RZ ;  /* 0xd2511f532b027825 */ /* 0x004fca00078e00ff */
[----:B------:R-:W-:Y:S01]  /*6760*/  LOP3.LUT R3, R3, UR8, R4, 0x96, !PT ;  /* 0x0000000803037c12 */ /* 0x000fe2000f8e9604 */
[----:B------:R-:W-:Y:S02]  /*6770*/  IMAD.MOV.U32 R150, RZ, RZ, R104 ;  /* 0x000000ffff967224 */ /* 0x000fe400078e0068 */
[----:B------:R1:W-:Y:S01]  /*6780*/  MUFU.EX2 R104, R5 ;  /* 0x0000000500687308 */ /* 0x0003e20000000800 */
[----:B------:R-:W-:Y:S01]  /*6790*/  LOP3.LUT R2, R9, UR6, R2, 0x96, !PT ;  /* 0x0000000609027c12 */ /* 0x000fe2000f8e9602 */
[----:B------:R-:W-:Y:S02]  /*67a0*/  FFMA.FTZ R0, R170, c[0x0][0x23c], -R20 ;  /* 0x00008f00aa007a23 */ /* 0x000fe40000010814 */
[----:B------:R-:W-:-:S04]  /*67b0*/  IMAD.MOV.U32 R162, RZ, RZ, R103 ;  /* 0x000000ffffa27224 */ /* 0x000fc800078e0067 */
[----:B------:R2:W-:Y:S01]  /*67c0*/  MUFU.EX2 R103, R0 ;  /* 0x0000000000677308 */ /* 0x0005e20000000800 */
[----:B-1----:R-:W-:-:S05]  /*67d0*/  IMAD.WIDE.U32 R4, R3, -0x326172a9, RZ ;  /* 0xcd9e8d5703047825 */ /* 0x002fca00078e00ff */
[----:B------:R-:W-:Y:S01]  /*67e0*/  LOP3.LUT R5, R5, UR7, R6, 0x96, !PT ;  /* 0x0000000705057c12 */ /* 0x000fe2000f8e9606 */
[----:B------:R-:W-:-:S04]  /*67f0*/  IMAD.WIDE.U32 R6, R2, -0x326172a9, RZ ;  /* 0xcd9e8d5702067825 */ /* 0x000fc800078e00ff */
[----:B--2---:R-:W-:Y:S02]  /*6800*/  FFMA.FTZ R0, R171, c[0x0][0x23c], -R20 ;  /* 0x00008f00ab007a23 */ /* 0x004fe40000010814 */
[----:B------:R-:W-:Y:S01]  /*6810*/  IMAD.WIDE.U32 R2, R39, -0x2daee0ad, RZ ;  /* 0xd2511f5327027825 */ /* 0x000fe200078e00ff */
[----:B------:R-:W-:-:S03]  /*6820*/  LOP3.LUT R9, R7, UR5, R4, 0x96, !PT ;  /* 0x0000000507097c12 */ /* 0x000fc6000f8e9604 */
[----:B------:R-:W-:Y:S02]  /*6830*/  IMAD.MOV.U32 R148, RZ, RZ, R102 ;  /* 0x000000ffff947224 */ /* 0x000fe400078e0066 */
[----:B------:R-:W-:Y:S01]  /*6840*/  IMAD.MOV.U32 R161, RZ, RZ, R237 ;  /* 0x000000ffffa17224 */ /* 0x000fe200078e00ed */
[----:B------:R1:W-:Y:S01]  /*6850*/  MUFU.EX2 R102, R0 ;  /* 0x0000000000667308 */ /* 0x0003e20000000800 */
[----:B------:R-:W-:Y:S01]  /*6860*/  IMAD.WIDE.U32 R4, R5, -0x2daee0ad, RZ ;  /* 0xd2511f5305047825 */ /* 0x000fe200078e00ff */
[----:B------:R-:W-:Y:S06]  /*6870*/  HMMA.16816.F32 R60, R12, R30, R84 ;  /* 0x0000001e0c3c723c */ /* 0x000fec0000001854 */
[----:B------:R2:W-:Y:S01]  /*6880*/  MUFU.EX2 R237, R10 ;  /* 0x0000000a00ed7308 */ /* 0x0005e20000000800 */
[----:B------:R-:W-:Y:S01]  /*6890*/  IMAD.MOV.U32 R79, RZ, RZ, R101 ;  /* 0x000000ffff4f7224 */ /* 0x000fe200078e0065 */
[----:B------:R-:W-:-:S02]  /*68a0*/  LOP3.LUT R18, R2, 0xff, RZ, 0xc0, !PT ;  /* 0x000000ff02127812 */ /* 0x000fc400078ec0ff */
[----:B-1----:R-:W-:Y:S02]  /*68b0*/  LOP3.LUT R0, R3, UR14, R40, 0x96, !PT ;  /* 0x0000000e03007c12 */ /* 0x002fe4000f8e9628 */
[----:B------:R-:W-:Y:S02]  /*68c0*/  SHF.R.U32.HI R28, RZ, 0x10, R2 ;  /* 0x00000010ff1c7819 */ /* 0x000fe40000011602 */
[----:B--2---:R-:W-:Y:S01]  /*68d0*/  LOP3.LUT R10, R2, 0xffff, RZ, 0xc0, !PT ;  /* 0x0000ffff020a7812 */ /* 0x004fe200078ec0ff */
[----:B------:R-:W-:Y:S01]  /*68e0*/  FFMA.FTZ R3, R168, c[0x0][0x23c], -R20 ;  /* 0x00008f00a8037a23 */ /* 0x000fe20000010814 */
[----:B------:R-:W-:-:S03]  /*68f0*/  SHF.R.U32.HI R30, RZ, 0x18, R2 ;  /* 0x00000018ff1e7819 */ /* 0x000fc60000011602 */
[----:B------:R1:W-:Y:S01]  /*6900*/  MUFU.EX2 R101, R3 ;  /* 0x0000000300657308 */ /* 0x0003e20000000800 */
[----:B------:R-:W-:Y:S01]  /*6910*/  LOP3.LUT R5, R5, UR4, R8, 0x96, !PT ;  /* 0x0000000405057c12 */ /* 0x000fe2000f8e9608 */
[----:B------:R-:W-:Y:S02]  /*6920*/  IMAD.MOV.U32 R147, RZ, RZ, R132 ;  /* 0x000000ffff937224 */ /* 0x000fe400078e0084 */
[----:B------:R-:W-:Y:S02]  /*6930*/  IMAD.MOV.U32 R193, RZ, RZ, R133 ;  /* 0x000000ffffc17224 */ /* 0x000fe400078e0085 */
[----:B------:R-:W-:Y:S02]  /*6940*/  IMAD.MOV.U32 R135, RZ, RZ, R48 ;  /* 0x000000ffff877224 */ /* 0x000fe400078e0030 */
[----:B------:R-:W-:Y:S02]  /*6950*/  IMAD.MOV.U32 R132, RZ, RZ, R49 ;  /* 0x000000ffff847224 */ /* 0x000fe400078e0031 */
[----:B------:R-:W-:-:S02]  /*6960*/  IMAD.MOV.U32 R133, RZ, RZ, R50 ;  /* 0x000000ffff857224 */ /* 0x000fc400078e0032 */
[----:B-1----:R-:W-:-:S05]  /*6970*/  IMAD.WIDE.U32 R2, R9, -0x2daee0ad, RZ ;  /* 0xd2511f5309027825 */ /* 0x002fca00078e00ff */
[----:B------:R-:W-:Y:S02]  /*6980*/  LOP3.LUT R17, R3, UR14, R4, 0x96, !PT ;  /* 0x0000000e03117c12 */ /* 0x000fe4000f8e9604 */
[C---:B------:R-:W-:Y:S02]  /*6990*/  LOP3.LUT R39, R2.reuse, 0xffff, RZ, 0xc0, !PT ;  /* 0x0000ffff02277812 */ /* 0x040fe400078ec0ff */
[----:B------:R-:W-:Y:S02]  /*69a0*/  LOP3.LUT R49, R2, 0xff, RZ, 0xc0, !PT ;  /* 0x000000ff02317812 */ /* 0x000fe400078ec0ff */
[--C-:B------:R-:W-:Y:S02]  /*69b0*/  SHF.R.U32.HI R48, RZ, 0x10, R2.reuse ;  /* 0x00000010ff307819 */ /* 0x100fe40000011602 */
[----:B------:R-:W-:Y:S01]  /*69c0*/  SHF.R.U32.HI R50, RZ, 0x18, R2 ;  /* 0x00000018ff327819 */ /* 0x000fe20000011602 */
[----:B------:R-:W-:-:S04]  /*69d0*/  IMAD.WIDE.U32 R2, R5, -0x326172a9, RZ ;  /* 0xcd9e8d5705027825 */ /* 0x000fc800078e00ff */
[----:B------:R-:W-:Y:S01]  /*69e0*/  IMAD.MOV.U32 R54, RZ, RZ, R51 ;  /* 0x000000ffff367224 */ /* 0x000fe200078e0033 */
[----:B------:R-:W-:Y:S01]  /*69f0*/  LOP3.LUT R16, R3, UR15, R6, 0x96, !PT ;  /* 0x0000000f03107c12 */ /* 0x000fe2000f8e9606 */
[----:B------:R-:W-:Y:S01]  /*6a00*/  FFMA.FTZ R4, R163, c[0x0][0x23c], -R20 ;  /* 0x00008f00a3047a23 */ /* 0x000fe20000010814 */
[----:B------:R-:W-:Y:S01]  /*6a10*/  LOP3.LUT R51, R2, 0xffff, RZ, 0xc0, !PT ;  /* 0x0000ffff02337812 */ /* 0x000fe200078ec0ff */
[----:B------:R-:W-:Y:S01]  /*6a20*/  FFMA.FTZ R3, R196, c[0x0][0x23c], -R22 ;  /* 0x00008f00c4037a23 */ /* 0x000fe20000010816 */
[----:B------:R-:W-:Y:S02]  /*6a30*/  LOP3.LUT R58, R2, 0xff, RZ, 0xc0, !PT ;  /* 0x000000ff023a7812 */ /* 0x000fe400078ec0ff */
[--C-:B------:R-:W-:Y:S02]  /*6a40*/  SHF.R.U32.HI R56, RZ, 0x10, R2.reuse ;  /* 0x00000010ff387819 */ /* 0x100fe40000011602 */
[----:B------:R-:W-:Y:S02]  /*6a50*/  SHF.R.U32.HI R57, RZ, 0x18, R2 ;  /* 0x00000018ff397819 */ /* 0x000fe40000011602 */
[----:B------:R-:W-:Y:S01]  /*6a60*/  SHF.R.U32.HI R2, RZ, 0x8, R34 ;  /* 0x00000008ff027819 */ /* 0x000fe20000011622 */
[----:B------:R-:W-:-:S02]  /*6a70*/  IMAD.MOV.U32 R158, RZ, RZ, R96 ;  /* 0x000000ffff9e7224 */ /* 0x000fc400078e0060 */
[----:B------:R-:W-:Y:S01]  /*6a80*/  IMAD.MOV.U32 R156, RZ, RZ, R99 ;  /* 0x000000ffff9c7224 */ /* 0x000fe200078e0063 */
[----:B------:R1:W-:Y:S01]  /*6a90*/  MUFU.EX2 R96, R3 ;  /* 0x0000000300607308 */ /* 0x0003e20000000800 */
[----:B------:R-:W-:Y:S02]  /*6aa0*/  PRMT R38, R38, 0x5410, R2 ;  /* 0x0000541026267816 */ /* 0x000fe40000000002 */
[----:B------:R-:W-:Y:S01]  /*6ab0*/  LOP3.LUT R2, R37, 0xff, RZ, 0xc0, !PT ;  /* 0x000000ff25027812 */ /* 0x000fe200078ec0ff */
[----:B------:R-:W-:-:S04]  /*6ac0*/  IMAD.MOV.U32 R92, RZ, RZ, R95 ;  /* 0x000000ffff5c7224 */ /* 0x000fc800078e005f */
[----:B------:R2:W-:Y:S01]  /*6ad0*/  MUFU.EX2 R99, R4 ;  /* 0x0000000400637308 */ /* 0x0005e20000000800 */
[----:B------:R-:W-:Y:S01]  /*6ae0*/  IMAD.MOV.U32 R59, RZ, RZ, R98 ;  /* 0x000000ffff3b7224 */ /* 0x000fe200078e0062 */
[----:B------:R-:W-:Y:S01]  /*6af0*/  PRMT R37, R2, 0x5410, R36 ;  /* 0x0000541002257816 */ /* 0x000fe20000000024 */
[----:B-1----:R-:W-:Y:S01]  /*6b00*/  FFMA.FTZ R3, R176, c[0x0][0x23c], -R22 ;  /* 0x00008f00b0037a23 */ /* 0x002fe20000010816 */
[----:B------:R-:W-:-:S04]  /*6b10*/  LOP3.LUT R2, R26, 0xff, RZ, 0xc0, !PT ;  /* 0x000000ff1a027812 */ /* 0x000fc800078ec0ff */
[----:B------:R1:W-:Y:S01]  /*6b20*/  MUFU.EX2 R95, R3 ;  /* 0x00000003005f7308 */ /* 0x0003e20000000800 */
[----:B--2---:R-:W-:-:S07]  /*6b30*/  FFMA.FTZ R4, R195, c[0x0][0x23c], -R22 ;  /* 0x00008f00c3047a23 */ /* 0x004fce0000010816 */
[----:B------:R2:W-:Y:S01]  /*6b40*/  MUFU.EX2 R98, R4 ;  /* 0x0000000400627308 */ /* 0x0005e20000000800 */
[----:B------:R-:W-:Y:S02]  /*6b50*/  IMAD.MOV.U32 R159, RZ, RZ, R55 ;  /* 0x000000ffff9f7224 */ /* 0x000fe400078e0037 */
[----:B------:R-:W-:Y:S01]  /*6b60*/  IMAD.MOV.U32 R149, RZ, RZ, R97 ;  /* 0x000000ffff957224 */ /* 0x000fe200078e0061 */
[----:B-1----:R-:W-:Y:S02]  /*6b70*/  SHF.R.U32.HI R3, RZ, 0x8, R25 ;  /* 0x00000008ff037819 */ /* 0x002fe40000011619 */
[----:B------:R-:W-:Y:S02]  /*6b80*/  PRMT R31, R2, 0x5410, R33 ;  /* 0x00005410021f7816 */ /* 0x000fe40000000021 */
[----:B------:R-:W-:Y:S01]  /*6b90*/  PRMT R29, R29, 0x5410, R3 ;  /* 0x000054101d1d7816 */ /* 0x000fe20000000003 */
[----:B--2---:R-:W-:Y:S01]  /*6ba0*/  FFMA.FTZ R4, R194, c[0x0][0x23c], -R22 ;  /* 0x00008f00c2047a23 */ /* 0x004fe20000010816 */
[----:B------:R-:W-:-:S03]  /*6bb0*/  SHF.R.U32.HI R3, RZ, 0x8, R24 ;  /* 0x00000008ff037819 */ /* 0x000fc60000011618 */
[----:B------:R1:W2:Y:S01]  /*6bc0*/  MUFU.EX2 R97, R4 ;  /* 0x0000000400617308 */ /* 0x0002a20000000800 */
[----:B------:R-:W-:Y:S01]  /*6bd0*/  LOP3.LUT R2, R32, 0xff, RZ, 0xc0, !PT ;  /* 0x000000ff20027812 */ /* 0x000fe200078ec0ff */
[----:B------:R-:W-:Y:S02]  /*6be0*/  IMAD.MOV.U32 R53, RZ, RZ, R159 ;  /* 0x000000ffff357224 */ /* 0x000fe400078e009f */
[----:B------:R-:W-:Y:S02]  /*6bf0*/  IMAD.MOV.U32 R145, RZ, RZ, R147 ;  /* 0x000000ffff917224 */ /* 0x000fe400078e0093 */
[----:B------:R-:W-:Y:S02]  /*6c00*/  IMAD.MOV.U32 R159, RZ, RZ, R157 ;  /* 0x000000ffff9f7224 */ /* 0x000fe400078e009d */
[----:B------:R-:W-:Y:S01]  /*6c10*/  IMAD.MOV.U32 R147, RZ, RZ, R78 ;  /* 0x000000ffff937224 */ /* 0x000fe200078e004e */
[----:B------:R-:W-:Y:S01]  /*6c20*/  PRMT R78, R35, 0x5410, R3 ;  /* 0x00005410234e7816 */ /* 0x000fe20000000003 */
[----:B------:R-:W-:Y:S01]  /*6c30*/  IMAD.MOV.U32 R157, RZ, RZ, R77 ;  /* 0x000000ffff9d7224 */ /* 0x000fe200078e004d */
[----:B------:R-:W-:Y:S01]  /*6c40*/  PRMT R77, R2, 0x5410, R27 ;  /* 0x00005410024d7816 */ /* 0x000fe2000000001b */
[----:B-1----:R-:W-:Y:S01]  /*6c50*/  FFMA.FTZ R4, R197, c[0x0][0x23c], -R21 ;  /* 0x00008f00c5047a23 */ /* 0x002fe20000010815 */
[----:B------:R-:W-:Y:S01]  /*6c60*/  LOP3.LUT R2, R0, 0xffff, RZ, 0xc0, !PT ;  /* 0x0000ffff00027812 */ /* 0x000fe200078ec0ff */
[----:B------:R-:W-:Y:S01]  /*6c70*/  IMAD.MOV.U32 R197, RZ, RZ, R161 ;  /* 0x000000ffffc57224 */ /* 0x000fe200078e00a1 */
[----:B------:R-:W-:Y:S01]  /*6c80*/  SHF.R.U32.HI R5, RZ, 0x8, R10 ;  /* 0x00000008ff057819 */ /* 0x000fe2000001160a */
[----:B------:R-:W-:Y:S01]  /*6c90*/  IMAD.MOV.U32 R161, RZ, RZ, R146 ;  /* 0x000000ffffa17224 */ /* 0x000fe200078e0092 */
[----:B------:R-:W1:Y:S01]  /*6ca0*/  LDSM.16.MT88.4 R24, [R204+0x5400] ;  /* 0x00540000cc18783b */ /* 0x000e620000004200 */
[----:B------:R-:W-:-:S02]  /*6cb0*/  IMAD.MOV.U32 R146, RZ, RZ, R94 ;  /* 0x000000ffff927224 */ /* 0x000fc400078e005e */
[----:B------:R3:W-:Y:S01]  /*6cc0*/  MUFU.EX2 R94, R4 ;  /* 0x00000004005e7308 */ /* 0x0007e20000000800 */
[----:B------:R-:W-:Y:S01]  /*6cd0*/  FFMA.FTZ R3, R177, c[0x0][0x23c], -R21 ;  /* 0x00008f00b1037a23 */ /* 0x000fe20000010815 */
[----:B------:R-:W4:Y:S01]  /*6ce0*/  LDSM.16.MT88.4 R32, [R205+0x5400] ;  /* 0x00540000cd20783b */ /* 0x000f220000004200 */
[----:B------:R-:W-:Y:S02]  /*6cf0*/  IMAD.MOV.U32 R52, RZ, RZ, R92 ;  /* 0x000000ffff347224 */ /* 0x000fe400078e005c */
[----:B------:R-:W-:-:S03]  /*6d00*/  IMAD.MOV.U32 R144, RZ, RZ, R54 ;  /* 0x000000ffff907224 */ /* 0x000fc600078e0036 */
[----:B------:R2:W-:Y:S01]  /*6d10*/  MUFU.EX2 R87, R3 ;  /* 0x0000000300577308 */ /* 0x0005e20000000800 */
[----:B------:R-:W-:Y:S02]  /*6d20*/  IMAD.MOV.U32 R54, RZ, RZ, R42 ;  /* 0x000000ffff367224 */ /* 0x000fe400078e002a */
[----:B---3--:R-:W-:-:S05]  /*6d30*/  FFMA.FTZ R4, R198, c[0x0][0x23c], -R21 ;  /* 0x00008f00c6047a23 */ /* 0x008fca0000010815 */
[----:B------:R3:W1:Y:S01]  /*6d40*/  MUFU.EX2 R92, R4 ;  /* 0x00000004005c7308 */ /* 0x0006620000000800 */
[----:B------:R-:W-:Y:S01]  /*6d50*/  HMMA.16816.F32 R40, R12, R44, R88 ;  /* 0x0000002c0c28723c */ /* 0x000fe20000001858 */
[----:B--2---:R-:W-:Y:S02]  /*6d60*/  SHF.R.U32.HI R3, RZ, 0x8, R2 ;  /* 0x00000008ff037819 */ /* 0x004fe40000011602 */
[----:B------:R-:W-:Y:S01]  /*6d70*/  LOP3.LUT R2, R0, 0xff, RZ, 0xc0, !PT ;  /* 0x000000ff00027812 */ /* 0x000fe200078ec0ff */
[----:B---3--:R-:W-:-:S04]  /*6d80*/  FFMA.FTZ R4, R179, c[0x0][0x23c], -R21 ;  /* 0x00008f00b3047a23 */ /* 0x008fc80000010815 */
[----:B------:R2:W3:Y:S01]  /*6d90*/  MUFU.EX2 R88, R4 ;  /* 0x0000000400587308 */ /* 0x0004e20000000800 */
[----:B------:R-:W-:Y:S01]  /*6da0*/  PRMT R8, R18, 0x5410, R5 ;  /* 0x0000541012087816 */ /* 0x000fe20000000005 */
[----:B------:R-:W-:Y:S01]  /*6db0*/  FFMA.FTZ R7, R169, c[0x0][0x23c], -R20 ;  /* 0x00008f00a9077a23 */ /* 0x000fe20000010814 */
[----:B------:R-:W-:Y:S01]  /*6dc0*/  SHF.R.U32.HI R5, RZ, 0x18, R0 ;  /* 0x00000018ff057819 */ /* 0x000fe20000011600 */
[----:B------:R-:W-:Y:S01]  /*6dd0*/  IMAD.MOV.U32 R55, RZ, RZ, R100 ;  /* 0x000000ffff377224 */ /* 0x000fe200078e0064 */
[----:B--2---:R-:W-:Y:S01]  /*6de0*/  PRMT R4, R2, 0x5410, R3 ;  /* 0x0000541002047816 */ /* 0x004fe20000000003 */
[----:B------:R-:W-:Y:S01]  /*6df0*/  FFMA.FTZ R3, R178, c[0x0][0x23c], -R20 ;  /* 0x00008f00b2037a23 */ /* 0x000fe20000010814 */
[----:B------:R-:W-:-:S03]  /*6e00*/  SHF.R.U32.HI R2, RZ, 0x10, R0 ;  /* 0x00000010ff027819 */ /* 0x000fc60000011600 */
[----:B------:R2:W-:Y:S01]  /*6e10*/  MUFU.EX2 R86, R3 ;  /* 0x0000000300567308 */ /* 0x0005e20000000800 */
[----:B------:R-:W-:-:S07]  /*6e20*/  HSET2.LE.AND R0, R4, R93, PT ;  /* 0x0000005d04007233 */ /* 0x000fce0003803000 */
[----:B------:R1:W1:Y:S01]  /*6e30*/  MUFU.EX2 R100, R7 ;  /* 0x0000000700647308 */ /* 0x0002620000000800 */
[----:B--2---:R-:W-:Y:S02]  /*6e40*/  LOP3.LUT R3, R2, 0xff, RZ, 0xc0, !PT ;  /* 0x000000ff02037812 */ /* 0x004fe400078ec0ff */
[----:B------:R-:W-:Y:S02]  /*6e50*/  F2FP.PACK_AB R2, R97, R98 ;  /* 0x000000626102723e */ /* 0x000fe400000000ff */
[----:B------:R-:W-:Y:S02]  /*6e60*/  PRMT R5, R3, 0x5410, R5 ;  /* 0x0000541003057816 */ /* 0x000fe40000000005 */
[----:B-1----:R-:W-:Y:S02]  /*6e70*/  LOP3.LUT R7, R28, 0xff, RZ, 0xc0, !PT ;  /* 0x000000ff1c077812 */ /* 0x002fe400078ec0ff */
[----:B------:R-:W-:Y:S01]  /*6e80*/  LOP3.LUT R4, R0, R2, RZ, 0xc0, !PT ;  /* 0x0000000200047212 */ /* 0x000fe200078ec0ff */
[--C-:B------:R-:W-:Y:S01]  /*6e90*/  HSET2.LE.AND R0, R5, R93.reuse, PT ;  /* 0x0000005d05007233 */ /* 0x100fe20003803000 */
[----:B------:R-:W-:Y:S01]  /*6ea0*/  PRMT R7, R7, 0x5410, R30 ;  /* 0x0000541007077816 */ /* 0x000fe2000000001e */
[--C-:B------:R-:W-:Y:S01]  /*6eb0*/  FFMA.FTZ R5, R165, c[0x0][0x23c], -R20.reuse ;  /* 0x00008f00a5057a23 */ /* 0x100fe20000010814 */
[----:B------:R-:W-:Y:S01]  /*6ec0*/  F2FP.PACK_AB R2, R92, R94 ;  /* 0x0000005e5c02723e */ /* 0x000fe200000000ff */
[----:B------:R-:W-:Y:S01]  /*6ed0*/  FFMA.FTZ R6, R164, c[0x0][0x23c], -R20 ;  /* 0x00008f00a4067a23 */ /* 0x000fe20000010814 */
[--C-:B------:R-:W-:Y:S01]  /*6ee0*/  HSET2.LE.AND R3, R8, R93.reuse, PT ;  /* 0x0000005d08037233 */ /* 0x100fe20003803000 */
[----:B------:R1:W-:Y:S01]  /*6ef0*/  MUFU.EX2 R84, R5 ;  /* 0x0000000500547308 */ /* 0x0003e20000000800 */
[----:B------:R-:W-:Y:S01]  /*6f00*/  HSET2.LE.AND R7, R7, R93, PT ;  /* 0x0000005d07077233 */ /* 0x000fe20003803000 */
[----:B---3--:R-:W-:Y:S01]  /*6f10*/  F2FP.PACK_AB R8, R88, R87 ;  /* 0x000000575808723e */ /* 0x008fe200000000ff */
[----:B------:R-:W-:-:S02]  /*6f20*/  IMAD.MOV.U32 R198, RZ, RZ, R148 ;  /* 0x000000ffffc67224 */ /* 0x000fc400078e0094 */
[----:B------:R-:W-:Y:S01]  /*6f30*/  IMAD.MOV.U32 R148, RZ, RZ, R79 ;  /* 0x000000ffff947224 */ /* 0x000fe200078e004f */
[----:B------:R-:W-:Y:S02]  /*6f40*/  LOP3.LUT R7, R7, R8, RZ, 0xc0, !PT ;  /* 0x0000000807077212 */ /* 0x000fe400078ec0ff */
[----:B------:R2:W-:Y:S01]  /*6f50*/  MUFU.EX2 R85, R6 ;  /* 0x0000000600557308 */ /* 0x0005e20000000800 */
[C---:B------:R-:W-:Y:S02]  /*6f60*/  LOP3.LUT R8, R11.reuse, 0xff, RZ, 0xc0, !PT ;  /* 0x000000ff0b087812 */ /* 0x040fe400078ec0ff */
[----:B-1----:R-:W-:Y:S01]  /*6f70*/  LOP3.LUT R5, R0, R2, RZ, 0xc0, !PT ;  /* 0x0000000200057212 */ /* 0x002fe200078ec0ff */
[----:B------:R-:W-:Y:S01]  /*6f80*/  FFMA.FTZ R2, R180, c[0x0][0x23c], -R22 ;  /* 0x00008f00b4027a23 */ /* 0x000fe20000010816 */
[----:B------:R-:W-:-:S03]  /*6f90*/  LOP3.LUT R0, R11, 0xffff, RZ, 0xc0, !PT ;  /* 0x0000ffff0b007812 */ /* 0x000fc600078ec0ff */
[----:B------:R1:W-:Y:S01]  /*6fa0*/  MUFU.EX2 R79, R2 ;  /* 0x00000002004f7308 */ /* 0x0003e20000000800 */
[----:B------:R-:W-:Y:S02]  /*6fb0*/  SHF.R.U32.HI R0, RZ, 0x8, R0 ;  /* 0x00000008ff007819 */ /* 0x000fe40000011600 */
[----:B--2---:R-:W-:Y:S01]  /*6fc0*/  F2FP.PACK_AB R6, R95, R96 ;  /* 0x000000605f06723e */ /* 0x004fe200000000ff */
[----:B------:R-:W-:Y:S01]  /*6fd0*/  HMMA.16816.F32 R44, R12, R46, R68 ;  /* 0x0000002e0c2c723c */ /* 0x000fe20000001844 */
[--C-:B------:R-:W-:Y:S02]  /*6fe0*/  SHF.R.U32.HI R9, RZ, 0x18, R11.reuse ;  /* 0x00000018ff097819 */ /* 0x100fe4000001160b */
[----:B------:R-:W-:Y:S02]  /*6ff0*/  LOP3.LUT R6, R3, R6, RZ, 0xc0, !PT ;  /* 0x0000000603067212 */ /* 0x000fe400078ec0ff */
[----:B------:R-:W-:Y:S02]  /*7000*/  SHF.R.U32.HI R3, RZ, 0x10, R11 ;  /* 0x00000010ff037819 */ /* 0x000fe4000001160b */
[----:B------:R-:W-:Y:S01]  /*7010*/  PRMT R11, R8, 0x5410, R0 ;  /* 0x00005410080b7816 */ /* 0x000fe20000000000 */
[----:B------:R-:W-:Y:S01]  /*7020*/  HSET2.LE.AND R0, R29, R93, PT ;  /* 0x0000005d1d007233 */ /* 0x000fe20003803000 */
[----:B-1----:R-:W-:Y:S01]  /*7030*/  FFMA.FTZ R2, R181, c[0x0][0x23c], -R22 ;  /* 0x00008f00b5027a23 */ /* 0x002fe20000010816 */
[----:B------:R-:W-:-:S03]  /*7040*/  LOP3.LUT R3, R3, 0xff, RZ, 0xc0, !PT ;  /* 0x000000ff03037812 */ /* 0x000fc600078ec0ff */
[----:B------:R1:W-:Y:S01]  /*7050*/  MUFU.EX2 R71, R2 ;  /* 0x0000000200477308 */ /* 0x0003e20000000800 */
[----:B------:R-:W-:Y:S01]  /*7060*/  PRMT R9, R3, 0x5410, R9 ;  /* 0x0000541003097816 */ /* 0x000fe20000000009 */
[----:B------:R-:W-:Y:S01]  /*7070*/  IMAD.MOV.U32 R176, RZ, RZ, R161 ;  /* 0x000000ffffb07224 */ /* 0x000fe200078e00a1 */
[----:B------:R-:W-:Y:S01]  /*7080*/  HSET2.LE.AND R3, R11, R93, PT ;  /* 0x0000005d0b037233 */ /* 0x000fe20003803000 */
[----:B------:R-:W-:Y:S01]  /*7090*/  IMAD.MOV.U32 R170, RZ, RZ, R151 ;  /* 0x000000ffffaa7224 */ /* 0x000fe200078e0097 */
[----:B------:R-:W-:Y:S01]  /*70a0*/  F2FP.PACK_AB R12, R102, R103 ;  /* 0x00000067660c723e */ /* 0x000fe200000000ff */
[----:B------:R-:W-:Y:S01]  /*70b0*/  IMAD.MOV.U32 R161, RZ, RZ, R150 ;  /* 0x000000ffffa17224 */ /* 0x000fe200078e0096 */
[----:B-1----:R-:W-:-:S04]  /*70c0*/  F2FP.PACK_AB R2, R111, R113 ;  /* 0x000000716f02723e */ /* 0x002fc800000000ff */
[----:B------:R-:W-:Y:S01]  /*70d0*/  LOP3.LUT R10, R0, R2, RZ, 0xc0, !PT ;  /* 0x00000002000a7212 */ /* 0x000fe200078ec0ff */
[--C-:B------:R-:W-:Y:S01]  /*70e0*/  HSET2.LE.AND R0, R31, R93.reuse, PT ;  /* 0x0000005d1f007233 */ /* 0x100fe20003803000 */
[----:B------:R-:W-:Y:S01]  /*70f0*/  F2FP.PACK_AB R2, R100, R101 ;  /* 0x000000656402723e */ /* 0x000fe200000000ff */
[----:B------:R-:W-:Y:S01]  /*7100*/  IMAD.MOV.U32 R151, RZ, RZ, R149 ;  /* 0x000000ffff977224 */ /* 0x000fe200078e0095 */
[----:B------:R-:W-:Y:S01]  /*7110*/  HSET2.LE.AND R9, R9, R93, PT ;  /* 0x0000005d09097233 */ /* 0x000fe20003803000 */
[----:B------:R-:W-:Y:S01]  /*7120*/  FFMA.FTZ R8, R172, c[0x0][0x23c], -R22 ;  /* 0x00008f00ac087a23 */ /* 0x000fe20000010816 */
[----:B------:R-:W-:Y:S01]  /*7130*/  LOP3.LUT R11, R0, R2, RZ, 0xc0, !PT ;  /* 0x00000002000b7212 */ /* 0x000fe200078ec0ff */
[----:B------:R-:W-:Y:S01]  /*7140*/  IMAD.MOV.U32 R91, RZ, RZ, R52 ;  /* 0x000000ffff5b7224 */ /* 0x000fe200078e0034 */
[----:B------:R-:W-:Y:S01]  /*7150*/  HMMA.16816.F32 R140, R4, R24, R140 ;  /* 0x00000018048c723c */ /* 0x000fe2000000188c */
[----:B------:R-:W-:Y:S01]  /*7160*/  IMAD.MOV.U32 R90, RZ, RZ, R53 ;  /* 0x000000ffff5a7224 */ /* 0x000fe200078e0035 */
[----:B------:R-:W-:Y:S01]  /*7170*/  LOP3.LUT R0, R19, 0xffff, RZ, 0xc0, !PT ;  /* 0x0000ffff13007812 */ /* 0x000fe200078ec0ff */
[----:B------:R-:W-:Y:S01]  /*7180*/  IMAD.MOV.U32 R196, RZ, RZ, R159 ;  /* 0x000000ffffc47224 */ /* 0x000fe200078e009f */
[----:B------:R-:W1:Y:S01]  /*7190*/  LDSM.16.MT88.4 R28, [R204+0x5800] ;  /* 0x00580000cc1c783b */ /* 0x000e620000004200 */
[----:B------:R-:W-:-:S02]  /*71a0*/  IMAD.MOV.U32 R194, RZ, RZ, R54 ;  /* 0x000000ffffc27224 */ /* 0x000fc400078e0036 */
[----:B------:R-:W-:Y:S01]  /*71b0*/  IMAD.MOV.U32 R168, RZ, RZ, R157 ;  /* 0x000000ffffa87224 */ /* 0x000fe200078e009d */
[C---:B------:R-:W-:Y:S01]  /*71c0*/  HMMA.16816.F32 R152, R4.reuse, R26, R152 ;  /* 0x0000001a0498723c */ /* 0x040fe20000001898 */
[----:B------:R-:W-:Y:S02]  /*71d0*/  IMAD.MOV.U32 R171, RZ, RZ, R158 ;  /* 0x000000ffffab7224 */ /* 0x000fe400078e009e */
[----:B------:R-:W-:Y:S02]  /*71e0*/  IMAD.MOV.U32 R150, RZ, RZ, R156 ;  /* 0x000000ffff967224 */ /* 0x000fe400078e009c */
[----:B------:R-:W-:Y:S02]  /*71f0*/  IMAD.MOV.U32 R149, RZ, RZ, R55 ;  /* 0x000000ffff957224 */ /* 0x000fe400078e0037 */
[----:B------:R-:W-:Y:S01]  /*7200*/  FFMA.FTZ R2, R183, c[0x0][0x23c], -R21 ;  /* 0x00008f00b7027a23 */ /* 0x000fe20000010815 */
[----:B----4-:R-:W-:Y:S01]  /*7210*/  HMMA.16816.F32 R156, R4, R32, R72 ;  /* 0x00000020049c723c */ /* 0x010fe20000001848 */
[----:B------:R2:W-:Y:S01]  /*7220*/  MUFU.EX2 R70, R8 ;  /* 0x0000000800467308 */ /* 0x0005e20000000800 */
[----:B------:R-:W-:-:S02]  /*7230*/  LOP3.LUT R9, R9, R12, RZ, 0xc0, !PT ;  /* 0x0000000c09097212 */ /* 0x000fc400078ec0ff */
[----:B------:R-:W-:-:S04]  /*7240*/  LOP3.LUT R12, R19, 0xff, RZ, 0xc0, !PT ;  /* 0x000000ff130c7812 */ /* 0x000fc800078ec0ff */
[----:B------:R-:W-:Y:S01]  /*7250*/  HMMA.16816.F32 R52, R4, R34, R64 ;  /* 0x000000220434723c */ /* 0x000fe20000001840 */
[----:B------:R3:W-:Y:S06]  /*7260*/  MUFU.EX2 R68, R2 ;  /* 0x0000000200447308 */ /* 0x0007ec0000000800 */
[----:B------:R-:W-:Y:S01]  /*7270*/  SHF.R.U32.HI R6, RZ, 0x10, R19 ;  /* 0x00000010ff067819 */ /* 0x000fe20000011613 */
[----:B------:R-:W-:Y:S01]  /*7280*/  FFMA.FTZ R7, R182, c[0x0][0x23c], -R21 ;  /* 0x00008f00b6077a23 */ /* 0x000fe20000010815 */
[----:B--2---:R-:W-:Y:S02]  /*7290*/  F2FP.PACK_AB R8, R117, R118 ;  /* 0x000000767508723e */ /* 0x004fe400000000ff */
[----:B------:R-:W-:-:S02]  /*72a0*/  SHF.R.U32.HI R5, RZ, 0x18, R19 ;  /* 0x00000018ff057819 */ /* 0x000fc40000011613 */
[----:B------:R-:W-:Y:S02]  /*72b0*/  SHF.R.U32.HI R4, RZ, 0x8, R39 ;  /* 0x00000008ff047819 */ /* 0x000fe40000011627 */
[----:B---3--:R-:W-:Y:S02]  /*72c0*/  SHF.R.U32.HI R2, RZ, 0x8, R0 ;  /* 0x00000008ff027819 */ /* 0x008fe40000011600 */
[----:B------:R-:W-:Y:S01]  /*72d0*/  LOP3.LUT R0, R6, 0xff, RZ, 0xc0, !PT ;  /* 0x000000ff06007812 */ /* 0x000fe200078ec0ff */
[----:B------:R2:W3:Y:S01]  /*72e0*/  MUFU.EX2 R67, R7 ;  /* 0x0000000700437308 */ /* 0x0004e20000000800 */
[----:B------:R-:W-:Y:S02]  /*72f0*/  LOP3.LUT R8, R3, R8, RZ, 0xc0, !PT ;  /* 0x0000000803087212 */ /* 0x000fe400078ec0ff */
[----:B------:R-:W-:Y:S02]  /*7300*/  LOP3.LUT R3, R48, 0xff, RZ, 0xc0, !PT ;  /* 0x000000ff30037812 */ /* 0x000fe400078ec0ff */
[----:B------:R-:W-:Y:S01]  /*7310*/  PRMT R36, R12, 0x5410, R2 ;  /* 0x000054100c247816 */ /* 0x000fe20000000002 */
[----:B------:R-:W-:Y:S01]  /*7320*/  FFMA.FTZ R2, R174, c[0x0][0x23c], -R21 ;  /* 0x00008f00ae027a23 */ /* 0x000fe20000010815 */
[----:B------:R-:W-:Y:S01]  /*7330*/  PRMT R49, R49, 0x5410, R4 ;  /* 0x0000541031317816 */ /* 0x000fe20000000004 */
[----:B------:R-:W-:Y:S01]  /*7340*/  FFMA.FTZ R13, R173, c[0x0][0x23c], -R22 ;  /* 0x00008f00ad0d7a23 */ /* 0x000fe20000010816 */
[----:B------:R-:W-:Y:S01]  /*7350*/  PRMT R15, R0, 0x5410, R5 ;  /* 0x00005410000f7816 */ /* 0x000fe20000000005 */
[----:B------:R-:W-:Y:S01]  /*7360*/  FFMA.FTZ R5, R166, c[0x0][0x23c], -R21 ;  /* 0x00008f00a6057a23 */ /* 0x000fe20000010815 */
[----:B------:R-:W-:-:S02]  /*7370*/  LOP3.LUT R0, R16, 0xffff, RZ, 0xc0, !PT ;  /* 0x0000ffff10007812 */ /* 0x000fc400078ec0ff */
[----:B------:R-:W-:Y:S01]  /*7380*/  SHF.R.U32.HI R4, RZ, 0x10, R16 ;  /* 0x00000010ff047819 */ /* 0x000fe20000011610 */
[----:B------:R4:W-:Y:S01]  /*7390*/  MUFU.EX2 R66, R2 ;  /* 0x0000000200427308 */ /* 0x0009e20000000800 */
[----:B------:R-:W-:Y:S02]  /*73a0*/  PRMT R48, R3, 0x5410, R50 ;  /* 0x0000541003307816 */ /* 0x000fe40000000032 */
[----:B------:R-:W-:Y:S02]  /*73b0*/  SHF.R.U32.HI R3, RZ, 0x8, R51 ;  /* 0x00000008ff037819 */ /* 0x000fe40000011633 */
[----:B------:R-:W-:Y:S02]  /*73c0*/  LOP3.LUT R6, R16, 0xff, RZ, 0xc0, !PT ;  /* 0x000000ff10067812 */ /* 0x000fe400078ec0ff */
[----:B--2---:R-:W-:Y:S01]  /*73d0*/  SHF.R.U32.HI R7, RZ, 0x18, R16 ;  /* 0x00000018ff077819 */ /* 0x004fe20000011610 */
[----:B------:R-:W-:Y:S01]  /*73e0*/  MUFU.EX2 R69, R13 ;  /* 0x0000000d00457308 */ /* 0x000fe20000000800 */
[----:B------:R-:W-:-:S02]  /*73f0*/  SHF.R.U32.HI R0, RZ, 0x8, R0 ;  /* 0x00000008ff007819 */ /* 0x000fc40000011600 */
[----:B------:R-:W-:Y:S02]  /*7400*/  LOP3.LUT R4, R4, 0xff, RZ, 0xc0, !PT ;  /* 0x000000ff04047812 */ /* 0x000fe400078ec0ff */
[----:B------:R-:W-:Y:S02]  /*7410*/  PRMT R12, R58, 0x5410, R3 ;  /* 0x000054103a0c7816 */ /* 0x000fe40000000003 */
[----:B----4-:R-:W-:Y:S01]  /*7420*/  LOP3.LUT R2, R56, 0xff, RZ, 0xc0, !PT ;  /* 0x000000ff38027812 */ /* 0x010fe200078ec0ff */
[----:B------:R3:W2:Y:S01]  /*7430*/  MUFU.EX2 R65, R5 ;  /* 0x0000000500417308 */ /* 0x0006a20000000800 */
[----:B------:R-:W-:Y:S02]  /*7440*/  PRMT R0, R6, 0x5410, R0 ;  /* 0x0000541006007816 */ /* 0x000fe40000000000 */
[----:B------:R-:W-:Y:S01]  /*7450*/  PRMT R14, R2, 0x5410, R57 ;  /* 0x00005410020e7816 */ /* 0x000fe20000000039 */
[--C-:B------:R-:W-:Y:S01]  /*7460*/  FFMA.FTZ R2, R184, c[0x0][0x23c], -R20.reuse ;  /* 0x00008f00b8027a23 */ /* 0x100fe20000010814 */
[----:B------:R-:W-:Y:S01]  /*7470*/  PRMT R3, R4, 0x5410, R7 ;  /* 0x0000541004037816 */ /* 0x000fe20000000007 */
[--C-:B------:R-:W-:Y:S01]  /*7480*/  HSET2.LE.AND R0, R0, R93.reuse, PT ;  /* 0x0000005d00007233 */ /* 0x100fe20003803000 */
[----:B------:R-:W-:Y:S01]  /*7490*/  FFMA.FTZ R4, R185, c[0x0][0x23c], -R20 ;  /* 0x00008f00b9047a23 */ /* 0x000fe20000010814 */
[----:B------:R4:W-:Y:S02]  /*74a0*/  MUFU.EX2 R64, R2 ;  /* 0x0000000200407308 */ /* 0x0009e40000000800 */
[----:B------:R-:W-:Y:S01]  /*74b0*/  HSET2.LE.AND R3, R3, R93, PT ;  /* 0x0000005d03037233 */ /* 0x000fe20003803000 */
[----:B------:R-:W-:-:S02]  /*74c0*/  IMAD.MOV.U32 R177, RZ, RZ, R59 ;  /* 0x000000ffffb17224 */ /* 0x000fc400078e003b */
[----:B------:R-:W-:Y:S01]  /*74d0*/  HMMA.16816.F32 R56, R8, R26, R60 ;  /* 0x0000001a0838723c */ /* 0x000fe2000000183c */
[----:B---3--:R-:W-:Y:S02]  /*74e0*/  F2FP.PACK_AB R5, R67, R68 ;  /* 0x000000444305723e */ /* 0x008fe400000000ff */
[----:B------:R3:W-:Y:S01]  /*74f0*/  MUFU.EX2 R63, R4 ;  /* 0x00000004003f7308 */ /* 0x0007e20000000800 */
[--C-:B------:R-:W-:Y:S01]  /*7500*/  FFMA.FTZ R6, R167, c[0x0][0x23c], -R20.reuse ;  /* 0x00008f00a7067a23 */ /* 0x100fe20000010814 */
[----:B------:R-:W-:Y:S02]  /*7510*/  LOP3.LUT R5, R3, R5, RZ, 0xc0, !PT ;  /* 0x0000000503057212 */ /* 0x000fe400078ec0ff */
[----:B----4-:R-:W-:Y:S01]  /*7520*/  F2FP.PACK_AB R2, R71, R79 ;  /* 0x0000004f4702723e */ /* 0x010fe200000000ff */
[--C-:B------:R-:W-:Y:S01]  /*7530*/  HSET2.LE.AND R3, R14, R93.reuse, PT ;  /* 0x0000005d0e037233 */ /* 0x100fe20003803000 */
[----:B------:R-:W-:Y:S01]  /*7540*/  FFMA.FTZ R13, R175, c[0x0][0x23c], -R20 ;  /* 0x00008f00af0d7a23 */ /* 0x000fe20000010814 */
[----:B--2---:R-:W-:Y:S01]  /*7550*/  F2FP.PACK_AB R7, R65, R66 ;  /* 0x000000424107723e */ /* 0x004fe200000000ff */
[----:B------:R-:W-:Y:S01]  /*7560*/  IMAD.MOV.U32 R179, RZ, RZ, R236 ;  /* 0x000000ffffb37224 */ /* 0x000fe200078e00ec */
[----:B---3--:R-:W-:Y:S01]  /*7570*/  LOP3.LUT R4, R0, R2, RZ, 0xc0, !PT ;  /* 0x0000000200047212 */ /* 0x008fe200078ec0ff */
[----:B------:R-:W-:Y:S01]  /*7580*/  HSET2.LE.AND R0, R12, R93, PT ;  /* 0x0000005d0c007233 */ /* 0x000fe20003803000 */
[----:B------:R-:W-:Y:S01]  /*7590*/  F2FP.PACK_AB R2, R69, R70 ;  /* 0x000000464502723e */ /* 0x000fe200000000ff */
[----:B------:R-:W-:Y:S01]  /*75a0*/  IMAD.MOV.U32 R89, RZ, RZ, R144 ;  /* 0x000000ffff597224 */ /* 0x000fe200078e0090 */
[----:B------:R2:W-:Y:S01]  /*75b0*/  MUFU.EX2 R62, R6 ;  /* 0x00000006003e7308 */ /* 0x0005e20000000800 */
[----:B------:R-:W-:-:S02]  /*75c0*/  LOP3.LUT R7, R3, R7, RZ, 0xc0, !PT ;  /* 0x0000000703077212 */ /* 0x000fc400078ec0ff */
[----:B------:R-:W-:Y:S02]  /*75d0*/  LOP3.LUT R14, R23, 0xff, RZ, 0xc0, !PT ;  /* 0x000000ff170e7812 */ /* 0x000fe400078ec0ff */
[----:B------:R-:W-:-:S03]  /*75e0*/  SHF.R.U32.HI R3, RZ, 0x10, R23 ;  /* 0x00000010ff037819 */ /* 0x000fc60000011617 */
[----:B------:R3:W4:Y:S01]  /*75f0*/  MUFU.EX2 R236, R13 ;  /* 0x0000000d00ec7308 */ /* 0x0007220000000800 */
[----:B------:R-:W-:Y:S02]  /*7600*/  IMAD.MOV.U32 R178, RZ, RZ, R90 ;  /* 0x000000ffffb27224 */ /* 0x000fe400078e005a */
[----:B------:R-:W-:Y:S01]  /*7610*/  IMAD.MOV.U32 R90, RZ, RZ, R197 ;  /* 0x000000ffff5a7224 */ /* 0x000fe200078e00c5 */
[----:B--2---:R-:W-:Y:S02]  /*7620*/  LOP3.LUT R6, R0, R2, RZ, 0xc0, !PT ;  /* 0x0000000200067212 */ /* 0x004fe400078ec0ff */
[----:B------:R-:W-:Y:S01]  /*7630*/  LOP3.LUT R2, R23, 0xffff, RZ, 0xc0, !PT ;  /* 0x0000ffff17027812 */ /* 0x000fe200078ec0ff */
[----:B------:R-:W-:Y:S02]  /*7640*/  IMAD.MOV.U32 R197, RZ, RZ, R207 ;  /* 0x000000ffffc57224 */ /* 0x000fe400078e00cf */
[----:B------:R2:W5:Y:S01]  /*7650*/  LDL.LU R207, [R1+0x54] ;  /* 0x0000540001cf7983 */ /* 0x0005620000300800 */
[----:B---3--:R-:W-:Y:S01]  /*7660*/  SHF.R.U32.HI R13, RZ, 0x18, R23 ;  /* 0x00000018ff0d7819 */ /* 0x008fe20000011617 */
[----:B------:R-:W-:-:S02]  /*7670*/  FADD.FTZ R23, R179, R239 ;  /* 0x000000efb3177221 */ /* 0x000fc40000010000 */
[----:B------:R-:W-:Y:S02]  /*7680*/  IMAD.MOV.U32 R179, RZ, RZ, R89 ;  /* 0x000000ffffb37224 */ /* 0x000fe400078e0059 */
[----:B------:R-:W-:Y:S02]  /*7690*/  IMAD.MOV.U32 R89, RZ, RZ, R91 ;  /* 0x000000ffff597224 */ /* 0x000fe400078e005b */
[----:B------:R-:W-:Y:S02]  /*76a0*/  IMAD.MOV.U32 R91, RZ, RZ, R130 ;  /* 0x000000ffff5b7224 */ /* 0x000fe400078e0082 */
[----:B------:R-:W-:Y:S02]  /*76b0*/  IMAD.MOV.U32 R130, RZ, RZ, R206 ;  /* 0x000000ffff827224 */ /* 0x000fe400078e00ce */
[----:B------:R2:W5:Y:S01]  /*76c0*/  LDL.LU R206, [R1+0x50] ;  /* 0x0000500001ce7983 */ /* 0x0005620000300800 */
[----:B------:R-:W-:Y:S02]  /*76d0*/  IMAD.MOV.U32 R195, RZ, RZ, R145 ;  /* 0x000000ffffc37224 */ /* 0x000fe400078e0091 */
[----:B------:R-:W-:-:S02]  /*76e0*/  IMAD.MOV.U32 R163, RZ, RZ, R147 ;  /* 0x000000ffffa37224 */ /* 0x000fc400078e0093 */
[----:B------:R-:W-:Y:S02]  /*76f0*/  IMAD.MOV.U32 R169, RZ, RZ, R146 ;  /* 0x000000ffffa97224 */ /* 0x000fe400078e0092 */
[----:B------:R-:W-:Y:S01]  /*7700*/  HMMA.16816.F32 R144, R8, R24, R80 ;  /* 0x000000180890723c */ /* 0x000fe20000001850 */
[----:B------:R-:W3:Y:S01]  /*7710*/  LDSM.16.MT88.4 R24, [R205+0x5800] ;  /* 0x00580000cd18783b */ /* 0x000ee20000004200 */
[----:B------:R-:W-:-:S06]  /*7720*/  LOP3.LUT R0, R17, 0xffff, RZ, 0xc0, !PT ;  /* 0x0000ffff11007812 */ /* 0x000fcc00078ec0ff */
[C---:B------:R-:W-:Y:S08]  /*7730*/  HMMA.16816.F32 R40, R8.reuse, R32, R40 ;  /* 0x000000200828723c */ /* 0x040ff00000001828 */
[----:B------:R-:W-:Y:S01]  /*7740*/  HMMA.16816.F32 R44, R8, R34, R44 ;  /* 0x00000022082c723c */ /* 0x000fe2000000182c */
[----:B------:R-:W-:Y:S01]  /*7750*/  LOP3.LUT R12, R17, 0xff, RZ, 0xc0, !PT ;  /* 0x000000ff110c7812 */ /* 0x000fe200078ec0ff */
[----:B------:R-:W-:Y:S01]  /*7760*/  FFMA.FTZ R16, R203, c[0x0][0x23c], -R21 ;  /* 0x00008f00cb107a23 */ /* 0x000fe20000010815 */
[----:B------:R-:W-:Y:S04]  /*7770*/  LDSM.16.MT88.4 R32, [R205+0x5c00] ;  /* 0x005c0000cd20783b */ /* 0x000fe80000004200 */
[----:B------:R-:W-:Y:S01]  /*7780*/  SHF.R.U32.HI R9, RZ, 0x10, R17 ;  /* 0x00000010ff097819 */ /* 0x000fe20000011611 */
[----:B------:R-:W-:Y:S01]  /*7790*/  FFMA.FTZ R8, R201, c[0x0][0x23c], -R22 ;  /* 0x00008f00c9087a23 */ /* 0x000fe20000010816 */
[----:B------:R-:W-:-:S02]  /*77a0*/  SHF.R.U32.HI R10, RZ, 0x8, R2 ;  /* 0x00000008ff0a7819 */ /* 0x000fc40000011602 */
[----:B------:R-:W-:Y:S01]  /*77b0*/  SHF.R.U32.HI R2, RZ, 0x8, R0 ;  /* 0x00000008ff027819 */ /* 0x000fe20000011600 */
[----:B------:R1:W-:Y:S01]  /*77c0*/  MUFU.EX2 R61, R8 ;  /* 0x00000008003d7308 */ /* 0x0003e20000000800 */
[----:B------:R-:W-:Y:S02]  /*77d0*/  SHF.R.U32.HI R11, RZ, 0x18, R17 ;  /* 0x00000018ff0b7819 */ /* 0x000fe40000011611 */
[----:B------:R-:W-:-:S04]  /*77e0*/  LOP3.LUT R0, R9, 0xff, RZ, 0xc0, !PT ;  /* 0x000000ff09007812 */ /* 0x000fc800078ec0ff */
[----:B------:R-:W-:Y:S01]  /*77f0*/  PRMT R17, R0, 0x5410, R11 ;  /* 0x0000541000117816 */ /* 0x000fe2000000000b */
[----:B------:R-:W-:Y:S01]  /*7800*/  FFMA.FTZ R0, R200, c[0x0][0x23c], -R22 ;  /* 0x00008f00c8007a23 */ /* 0x000fe20000010816 */
[----:B------:R-:W-:Y:S01]  /*7810*/  PRMT R18, R12, 0x5410, R2 ;  /* 0x000054100c127816 */ /* 0x000fe20000000002 */
[--C-:B------:R-:W-:Y:S01]  /*7820*/  FFMA.FTZ R2, R199, c[0x0][0x23c], -R22.reuse ;  /* 0x00008f00c7027a23 */ /* 0x100fe20000010816 */
[----:B-1----:R-:W-:Y:S01]  /*7830*/  LOP3.LUT R8, R3, 0xff, RZ, 0xc0, !PT ;  /* 0x000000ff03087812 */ /* 0x002fe200078ec0ff */
[----:B------:R-:W-:Y:S01]  /*7840*/  FFMA.FTZ R3, R202, c[0x0][0x23c], -R22 ;  /* 0x00008f00ca037a23 */ /* 0x000fe20000010816 */
[----:B------:R-:W-:Y:S01]  /*7850*/  PRMT R20, R14, 0x5410, R10 ;  /* 0x000054100e147816 */ /* 0x000fe2000000000a */
[----:B------:R-:W-:Y:S01]  /*7860*/  FFMA.FTZ R14, R218, c[0x0][0x23c], -R21 ;  /* 0x00008f00da0e7a23 */ /* 0x000fe20000010815 */
[----:B------:R-:W-:Y:S01]  /*7870*/  PRMT R19, R8, 0x5410, R13 ;  /* 0x0000541008137816 */ /* 0x000fe2000000000d */
[----:B------:R1:W1:Y:S01]  /*7880*/  MUFU.EX2 R60, R3 ;  /* 0x00000003003c7308 */ /* 0x0002620000000800 */
[--C-:B------:R-:W-:Y:S01]  /*7890*/  FFMA.FTZ R22, R187, c[0x0][0x23c], -R21.reuse ;  /* 0x00008f00bb167a23 */ /* 0x100fe20000010815 */
[--C-:B------:R-:W-:Y:S01]  /*78a0*/  HSET2.LE.AND R8, R36, R93.reuse, PT ;  /* 0x0000005d24087233 */ /* 0x100fe20003803000 */
[----:B------:R-:W-:Y:S01]  /*78b0*/  F2FP.PACK_AB R11, R84, R85 ;  /* 0x00000055540b723e */ /* 0x000fe200000000ff */
[----:B------:R-:W-:Y:S01]  /*78c0*/  FFMA.FTZ R21, R186, c[0x0][0x23c], -R21 ;  /* 0x00008f00ba157a23 */ /* 0x000fe20000010815 */
[----:B------:R-:W-:Y:S01]  /*78d0*/  HSET2.LE.AND R12, R15, R93, PT ;  /* 0x0000005d0f0c7233 */ /* 0x000fe20003803000 */
[----:B------:R-:W-:-:S02]  /*78e0*/  F2FP.PACK_AB R9, R109, R110 ;  /* 0x0000006e6d09723e */ /* 0x000fc400000000ff */
[----:B------:R2:W-:Y:S01]  /*78f0*/  MUFU.EX2 R51, R0 ;  /* 0x0000000000337308 */ /* 0x0005e20000000800 */
[----:B------:R-:W-:Y:S01]  /*7900*/  HMMA.16816.F32 R140, R4, R28, R140 ;  /* 0x0000001c048c723c */ /* 0x000fe2000000188c */
[----:B------:R-:W-:Y:S01]  /*7910*/  F2FP.PACK_AB R13, R86, R99 ;  /* 0x00000063560d723e */ /* 0x000fe200000000ff */
[----:B------:R-:W-:Y:S01]  /*7920*/  IMAD.MOV.U32 R165, RZ, RZ, R89 ;  /* 0x000000ffffa57224 */ /* 0x000fe200078e0059 */
[----:B-1----:R-:W-:-:S05]  /*7930*/  HSET2.LE.AND R3, R37, R93, PT ;  /* 0x0000005d25037233 */ /* 0x002fca0003803000 */
[----:B------:R-:W-:Y:S01]  /*7940*/  HMMA.16816.F32 R152, R4, R30, R152 ;  /* 0x0000001e0498723c */ /* 0x000fe20000001898 */
[----:B------:R-:W-:Y:S01]  /*7950*/  IMAD.MOV.U32 R164, RZ, RZ, R76 ;  /* 0x000000ffffa47224 */ /* 0x000fe200078e004c */
[----:B------:R-:W-:Y:S01]  /*7960*/  LOP3.LUT R8, R8, R9, RZ, 0xc0, !PT ;  /* 0x0000000908087212 */ /* 0x000fe200078ec0ff */
[----:B------:R-:W-:Y:S01]  /*7970*/  IMAD.MOV.U32 R89, RZ, RZ, R177 ;  /* 0x000000ffff597224 */ /* 0x000fe200078e00b1 */
[----:B------:R-:W-:Y:S01]  /*7980*/  LOP3.LUT R11, R3, R11, RZ, 0xc0, !PT ;  /* 0x0000000b030b7212 */ /* 0x000fe200078ec0ff */
[----:B--2---:R-:W-:-:S03]  /*7990*/  HSET2.LE.AND R0, R38, R93, PT ;  /* 0x0000005d26007233 */ /* 0x004fc60003803000 */
[----:B---3--:R-:W-:Y:S01]  /*79a0*/  HMMA.16816.F32 R156, R4, R24, R156 ;  /* 0x00000018049c723c */ /* 0x008fe2000000189c */
[----:B------:R-:W-:Y:S01]  /*79b0*/  HSET2.LE.AND R3, R20, R93, PT ;  /* 0x0000005d14037233 */ /* 0x000fe20003803000 */
[----:B------:R1:W-:Y:S01]  /*79c0*/  MUFU.EX2 R239, R2 ;  /* 0x0000000200ef7308 */ /* 0x0003e20000000800 */
[----:B------:R-:W-:-:S05]  /*79d0*/  LOP3.LUT R9, R12, R13, RZ, 0xc0, !PT ;  /* 0x0000000d0c097212 */ /* 0x000fca00078ec0ff */
[----:B------:R-:W-:Y:S01]  /*79e0*/  HMMA.16816.F32 R36, R4, R26, R52 ;  /* 0x0000001a0424723c */ /* 0x000fe20000001834 */
[----:B------:R-:W-:Y:S01]  /*79f0*/  HSET2.LE.AND R13, R17, R93, PT ;  /* 0x0000005d110d7233 */ /* 0x000fe20003803000 */
[----:B------:R-:W-:Y:S01]  /*7a00*/  MUFU.EX2 R50, R14 ;  /* 0x0000000e00327308 */ /* 0x000fe20000000800 */
[----:B------:R-:W-:-:S04]  /*7a10*/  IMAD.MOV.U32 R180, RZ, RZ, R90 ;  /* 0x000000ffffb47224 */ /* 0x000fc800078e005a */
[----:B------:R-:W-:Y:S02]  /*7a20*/  FADD.FTZ R4, R179, R178 ;  /* 0x000000b2b3047221 */ /* 0x000fe40000010000 */
[----:B------:R-:W-:Y:S02]  /*7a30*/  IMAD.MOV.U32 R179, RZ, RZ, R91 ;  /* 0x000000ffffb37224 */ /* 0x000fe400078e005b */
[----:B------:R-:W-:Y:S01]  /*7a40*/  IMAD.MOV.U32 R178, RZ, RZ, R149 ;  /* 0x000000ffffb27224 */ /* 0x000fe200078e0095 */
[----:B------:R2:W3:Y:S01]  /*7a50*/  MUFU.EX2 R20, R16 ;  /* 0x0000001000147308 */ /* 0x0004e20000000800 */
[----:B-1----:R-:W-:Y:S01]  /*7a60*/  F2FP.PACK_AB R2, R107, R108 ;  /* 0x0000006c6b02723e */ /* 0x002fe200000000ff */
[----:B------:R-:W-:Y:S02]  /*7a70*/  IMAD.MOV.U32 R90, RZ, RZ, R198 ;  /* 0x000000ffff5a7224 */ /* 0x000fe400078e00c6 */
[----:B------:R-:W-:Y:S02]  /*7a80*/  IMAD.MOV.U32 R91, RZ, RZ, R151 ;  /* 0x000000ffff5b7224 */ /* 0x000fe400078e0097 */
[----:B------:R-:W-:-:S02]  /*7a90*/  IMAD.MOV.U32 R177, RZ, RZ, R150 ;  /* 0x000000ffffb17224 */ /* 0x000fc400078e0096 */
[----:B------:R-:W-:Y:S01]  /*7aa0*/  MUFU.EX2 R22, R22 ;  /* 0x0000001600167308 */ /* 0x000fe20000000800 */
[----:B------:R-:W-:Y:S02]  /*7ab0*/  FADD.FTZ R17, R178, R164 ;  /* 0x000000a4b2117221 */ /* 0x000fe40000010000 */
[----:B------:R-:W-:Y:S02]  /*7ac0*/  FADD.FTZ R5, R179, R23 ;  /* 0x00000017b3057221 */ /* 0x000fe40000010000 */
[----:B------:R-:W-:-:S03]  /*7ad0*/  IMAD.MOV.U32 R198, RZ, RZ, R148 ;  /* 0x000000ffffc67224 */ /* 0x000fc600078e0094 */
[----:B------:R-:W1:Y:S01]  /*7ae0*/  MUFU.EX2 R21, R21 ;  /* 0x0000001500157308 */ /* 0x000e620000000800 */
[----:B------:R-:W-:Y:S01]  /*7af0*/  FADD.FTZ R4, R89, R4 ;  /* 0x0000000459047221 */ /* 0x000fe20000010000 */
[----:B------:R-:W-:Y:S01]  /*7b00*/  LOP3.LUT R10, R0, R2, RZ, 0xc0, !PT ;  /* 0x00000002000a7212 */ /* 0x000fe200078ec0ff */
[--C-:B------:R-:W-:Y:S01]  /*7b10*/  HSET2.LE.AND R12, R19, R93.reuse, PT ;  /* 0x0000005d130c7233 */ /* 0x100fe20003803000 */
[----:B------:R-:W-:Y:S01]  /*7b20*/  FADD.FTZ R6, R165, R180 ;  /* 0x000000b4a5067221 */ /* 0x000fe20000010000 */
[--C-:B------:R-:W-:Y:S01]  /*7b30*/  HSET2.LE.AND R7, R18, R93.reuse, PT ;  /* 0x0000005d12077233 */ /* 0x100fe20003803000 */
[----:B------:R-:W-:Y:S01]  /*7b40*/  FADD.FTZ R19, R91, R17 ;  /* 0x000000115b137221 */ /* 0x000fe20000010000 */
[--C-:B------:R-:W-:Y:S01]  /*7b50*/  HSET2.LE.AND R2, R78, R93.reuse, PT ;  /* 0x0000005d4e027233 */ /* 0x100fe20003803000 */
[----:B------:R-:W-:Y:S01]  /*7b60*/  FADD.FTZ R18, R177, R5 ;  /* 0x00000005b1127221 */ /* 0x000fe20000010000 */
[--C-:B------:R-:W-:Y:S01]  /*7b70*/  HSET2.LE.AND R0, R77, R93.reuse, PT ;  /* 0x0000005d4d007233 */ /* 0x100fe20003803000 */
[----:B------:R-:W-:Y:S01]  /*7b80*/  FADD.FTZ R17, R198, R4 ;  /* 0x00000004c6117221 */ /* 0x000fe20000010000 */
[----:B------:R-:W-:Y:S01]  /*7b90*/  F2FP.PACK_AB R5, R237, R104 ;  /* 0x00000068ed05723e */ /* 0x000fe200000000ff */
[--C-:B------:R-:W-:Y:S01]  /*7ba0*/  HSET2.LE.AND R15, R48, R93.reuse, PT ;  /* 0x0000005d300f7233 */ /* 0x100fe20003803000 */
[----:B----4-:R-:W-:Y:S01]  /*7bb0*/  F2FP.PACK_AB R4, R236, R62 ;  /* 0x0000003eec04723e */ /* 0x010fe200000000ff */
[----:B--2---:R-:W-:Y:S01]  /*7bc0*/  FADD.FTZ R16, R90, R6 ;  /* 0x000000065a107221 */ /* 0x004fe20000010000 */
[----:B------:R-:W-:Y:S01]  /*7bd0*/  F2FP.PACK_AB R6, R105, R106 ;  /* 0x0000006a6906723e */ /* 0x000fe200000000ff */
[----:B------:R-:W-:Y:S01]  /*7be0*/  IMAD.MOV.U32 R198, RZ, RZ, R170 ;  /* 0x000000ffffc67224 */ /* 0x000fe200078e00aa */
[----:B------:R-:W-:Y:S01]  /*7bf0*/  LOP3.LUT R170, R2, R5, RZ, 0xc0, !PT ;  /* 0x0000000502aa7212 */ /* 0x000fe200078ec0ff */
[----:B------:R-:W-:Y:S01]  /*7c00*/  IMAD.MOV.U32 R177, RZ, RZ, R171 ;  /* 0x000000ffffb17224 */ /* 0x000fe200078e00ab */
[----:B------:R-:W-:Y:S01]  /*7c10*/  LOP3.LUT R171, R0, R4, RZ, 0xc0, !PT ;  /* 0x0000000400ab7212 */ /* 0x000fe200078ec0ff */
[----:B------:R-:W-:Y:S01]  /*7c20*/  HSET2.LE.AND R14, R49, R93, PT ;  /* 0x0000005d310e7233 */ /* 0x000fe20003803000 */
[----:B------:R-:W-:Y:S01]  /*7c30*/  F2FP.PACK_AB R2, R63, R64 ;  /* 0x000000403f02723e */ /* 0x000fe200000000ff */
[----:B------:R-:W-:Y:S01]  /*7c40*/  IMAD.MOV.U32 R89, RZ, RZ, R194 ;  /* 0x000000ffff597224 */ /* 0x000fe200078e00c2 */
[----:B------:R-:W-:Y:S01]  /*7c50*/  F2FP.PACK_AB R0, R60, R61 ;  /* 0x0000003d3c00723e */ /* 0x000fe200000000ff */
[----:B------:R-:W-:Y:S01]  /*7c60*/  IMAD.MOV.U32 R91, RZ, RZ, R168 ;  /* 0x000000ffff5b7224 */ /* 0x000fe200078e00a8 */
[----:B------:R-:W-:Y:S01]  /*7c70*/  LOP3.LUT R168, R3, R6, RZ, 0xc0, !PT ;  /* 0x0000000603a87212 */ /* 0x000fe200078ec0ff */
[----:B------:R-:W-:Y:S01]  /*7c80*/  IMAD.MOV.U32 R194, RZ, RZ, R169 ;  /* 0x000000ffffc27224 */ /* 0x000fe200078e00a9 */
[----:B---3--:R-:W-:Y:S01]  /*7c90*/  F2FP.PACK_AB R3, R20, R50 ;  /* 0x000000321403723e */ /* 0x008fe200000000ff */
[----:B------:R-:W-:Y:S01]  /*7ca0*/  IMAD.MOV.U32 R178, RZ, RZ, R176 ;  /* 0x000000ffffb27224 */ /* 0x000fe200078e00b0 */
[----:B------:R-:W-:Y:S01]  /*7cb0*/  LOP3.LUT R169, R12, R2, RZ, 0xc0, !PT ;  /* 0x000000020ca97212 */ /* 0x000fe200078ec0ff */
[----:B------:R-:W-:Y:S01]  /*7cc0*/  IMAD.MOV.U32 R179, RZ, RZ, R196 ;  /* 0x000000ffffb37224 */ /* 0x000fe200078e00c4 */
[----:B------:R-:W-:Y:S01]  /*7cd0*/  LOP3.LUT R164, R7, R0, RZ, 0xc0, !PT ;  /* 0x0000000007a47212 */ /* 0x000fe200078ec0ff */
[----:B------:R-:W2:Y:S01]  /*7ce0*/  LDSM.16.MT88.4 R148, [R204+0x5c00] ;  /* 0x005c0000cc94783b */ /* 0x000ea20000004200 */
[----:B-1----:R-:W-:-:S02]  /*7cf0*/  F2FP.PACK_AB R2, R21, R22 ;  /* 0x000000161502723e */ /* 0x002fc400000000ff */
[----:B------:R-:W-:Y:S01]  /*7d00*/  F2FP.PACK_AB R0, R239, R51 ;  /* 0x00000033ef00723e */ /* 0x000fe200000000ff */
[----:B------:R-:W-:Y:S01]  /*7d10*/  FADD.FTZ R16, R197, R16 ;  /* 0x00000010c5107221 */ /* 0x000fe20000010000 */
[----:B------:R-:W-:Y:S01]  /*7d20*/  LOP3.LUT R165, R13, R3, RZ, 0xc0, !PT ;  /* 0x000000030da57212 */ /* 0x000fe200078ec0ff */
[----:B------:R-:W-:Y:S01]  /*7d30*/  IMAD.MOV.U32 R90, RZ, RZ, R163 ;  /* 0x000000ffff5a7224 */ /* 0x000fe200078e00a3 */
[----:B------:R-:W-:Y:S01]  /*7d40*/  LOP3.LUT R167, R15, R2, RZ, 0xc0, !PT ;  /* 0x000000020fa77212 */ /* 0x000fe200078ec0ff */
[----:B------:R-:W-:Y:S01]  /*7d50*/  FADD.FTZ R3, R178, R19 ;  /* 0x00000013b2037221 */ /* 0x000fe20000010000 */
[----:B------:R-:W-:Y:S01]  /*7d60*/  LOP3.LUT R166, R14, R0, RZ, 0xc0, !PT ;  /* 0x000000000ea67212 */ /* 0x000fe200078ec0ff */
[----:B------:R-:W-:Y:S02]  /*7d70*/  FADD.FTZ R2, R179, R18 ;  /* 0x00000012b3027221 */ /* 0x000fe40000010000 */
[----:B------:R-:W-:Y:S02]  /*7d80*/  FADD.FTZ R0, R89, R17 ;  /* 0x0000001159007221 */ /* 0x000fe40000010000 */
[----:B------:R-:W-:-:S02]  /*7d90*/  IMAD.MOV.U32 R197, RZ, RZ, R161 ;  /* 0x000000ffffc57224 */ /* 0x000fc400078e00a1 */
[----:B------:R-:W-:Y:S02]  /*7da0*/  FADD.FTZ R4, R90, R16 ;  /* 0x000000105a047221 */ /* 0x000fe40000010000 */
[----:B------:R-:W-:Y:S02]  /*7db0*/  IMAD.MOV.U32 R176, RZ, RZ, R162 ;  /* 0x000000ffffb07224 */ /* 0x000fe400078e00a2 */
[----:B------:R-:W-:Y:S02]  /*7dc0*/  FADD.FTZ R3, R91, R3 ;  /* 0x000000035b037221 */ /* 0x000fe40000010000 */
[----:B------:R-:W-:Y:S02]  /*7dd0*/  IMAD.MOV.U32 R196, RZ, RZ, R160 ;  /* 0x000000ffffc47224 */ /* 0x000fe400078e00a0 */
        /* <DEDUP_REMOVED lines=83> */
[----:B------:R-:W-:-:S05]  /*8310*/  FADD.FTZ R3, R86, R3 ;  /* 0x0000000356037221 */ /* 0x000fca0000010000 */
[----:B------:R-:W-:Y:S01]  /*8320*/  HMMA.16816.F32 R160, R8, R24, R40 ;  /* 0x0000001808a0723c */ /* 0x000fe20000001828 */
[----:B------:R-:W-:Y:S02]  /*8330*/  FADD.FTZ R2, R71, R2 ;  /* 0x0000000247027221 */ /* 0x000fe40000010000 */
[----:B------:R-:W-:-:S05]  /*8340*/  FADD.FTZ R0, R67, R0 ;  /* 0x0000000043007221 */ /* 0x000fca0000010000 */
[----:B------:R-:W-:Y:S01]  /*8350*/  HMMA.16816.F32 R8, R8, R26, R44 ;  /* 0x0000001a0808723c */ /* 0x000fe2000000182c */
[----:B------:R-:W1:Y:S01]  /*8360*/  LDC.U8 R76, c[0x0][0x2d8] ;  /* 0x0000b600ff4c7b82 */ /* 0x000e620000000000 */
        /* <DEDUP_REMOVED lines=23> */
[----:B------:R-:W-:-:S05]  /*84e0*/  FADD.FTZ R236, R236, R3 ;  /* 0x00000003ecec7221 */ /* 0x000fca0000010000 */
[----:B------:R-:W-:Y:S01]  /*84f0*/  HMMA.16816.F32 R144, R168, R148, R144 ;  /* 0x00000094a890723c */ /* 0x000fe20000001890 */
[----:B------:R-:W-:Y:S02]  /*8500*/  FADD.FTZ R239, R239, R2 ;  /* 0x00000002efef7221 */ /* 0x000fe40000010000 */
[----:B------:R-:W-:-:S05]  /*8510*/  FADD.FTZ R238, R21, R0 ;  /* 0x0000000015ee7221 */ /* 0x000fca0000010000 */
[----:B------:R-:W-:Y:S08]  /*8520*/  HMMA.16816.F32 R156, R164, R32, R156 ;  /* 0x00000020a49c723c */ /* 0x000ff0000000189c */
[C---:B------:R-:W-:Y:S08]  /*8530*/  HMMA.16816.F32 R148, R168.reuse, R150, R28 ;  /* 0x00000096a894723c */ /* 0x040ff0000000181c */
[----:B------:R-:W-:Y:S08]  /*8540*/  HMMA.16816.F32 R160, R168, R32, R160 ;  /* 0x00000020a8a0723c */ /* 0x000ff000000018a0 */
[-C--:B------:R-:W-:Y:S08]  /*8550*/  HMMA.16816.F32 R164, R164, R34.reuse, R36 ;  /* 0x00000022a4a4723c */ /* 0x080ff00000001824 */
[----:B------:R-:W-:Y:S01]  /*8560*/  HMMA.16816.F32 R168, R168, R34, R8 ;  /* 0x00000022a8a8723c */ /* 0x000fe20000001808 */
[----:B------:R-:W-:Y:S07]  /*8570*/  @!P0 BRA `(.L_x_215) ;  /* 0x000066e000008947 */ /* 0x000fee0003800000 */
[----:B-1----:R-:W-:Y:S01]  /*8580*/  IMAD.WIDE.U32 R234, R188, -0x326172a9, RZ ;  /* 0xcd9e8d57bcea7825 */ /* 0x002fe200078e00ff */
[----:B------:R-:W-:-:S02]  /*8590*/  IADD3 R217, R217, -0x2, RZ ;  /* 0xfffffffed9d97810 */ /* 0x000fc40007ffe0ff */
[----:B------:R-:W-:Y:S01]  /*85a0*/  MOV R132, R137 ;  /* 0x0000008900847202 */ /* 0x000fe20000000f00 */
[----:B------:R-:W-:Y:S01]  /*85b0*/  IMAD.WIDE.U32 R232, R232, -0x326172a9, RZ ;  /* 0xcd9e8d57e8e87825 */ /* 0x000fe200078e00ff */
[----:B------:R-:W-:Y:S02]  /*85c0*/  LOP3.LUT R224, R235, R222, RZ, 0x3c, !PT ;  /* 0x000000deebe07212 */ /* 0x000fe400078e3cff */
[----:B------:R-:W-:Y:S01]  /*85d0*/  MOV R3, R138 ;  /* 0x0000008a00037202 */ /* 0x000fe20000000f00 */
[----:B------:R-:W-:Y:S01]  /*85e0*/  IMAD.WIDE.U32 R218, R219, -0x2daee0ad, RZ ;  /* 0xd2511f53dbda7825 */ /* 0x000fe200078e00ff */
[----:B------:R-:W-:Y:S02]  /*85f0*/  LOP3.LUT R222, R233, R222, RZ, 0x3c, !PT ;  /* 0x000000dee9de7212 */ /* 0x000fe400078e3cff */
[----:B------:R-:W-:Y:S01]  /*8600*/  MOV R135, R134 ;  /* 0x0000008600877202 */ /* 0x000fe20000000f00 */
[----:B------:R-:W-:Y:S01]  /*8610*/  IMAD.WIDE.U32 R224, R224, -0x2daee0ad, RZ ;  /* 0xd2511f53e0e07825 */ /* 0x000fe200078e00ff */
[----:B------:R-:W-:-:S02]  /*8620*/  MOV R133, R136 ;  /* 0x0000008800857202 */ /* 0x000fc40000000f00 */
[----:B------:R-:W-:Y:S01]  /*8630*/  PRMT R220, R76, 0x7054, R76 ;  /* 0x000070544cdc7816 */ /* 0x000fe2000000004c */
[----:B------:R-:W-:Y:S01]  /*8640*/  IMAD.WIDE.U32 R222, R222, -0x2daee0ad, RZ ;  /* 0xd2511f53dede7825 */ /* 0x000fe200078e00ff */
[----:B------:R-:W-:Y:S05]  /*8650*/  BRA `(.L_x_216) ;  /* 0x000001b000007947 */ /* 0x000fea0003800000 */
.L_x_218:
[----:B------:R-:W2:Y:S01]  /*8660*/  LDL.64 R228, [R1+0x30] ;  /* 0x0000300001e47983 */ /* 0x000ea20000100a00 */
[----:B------:R-:W-:Y:S03]  /*8670*/  IADD3 R0, R217, -0x1, RZ ;  /* 0xffffffffd9007810 */ /* 0x000fe60007ffe0ff */
[----:B------:R-:W3:Y:S01]  /*8680*/  LDL.64 R226, [R1+0x20] ;  /* 0x0000200001e27983 */ /* 0x000ee20000100a00 */
[----:B------:R-:W-:Y:S01]  /*8690*/  SHF.R.S32.HI R2, RZ, 0x1f, R0 ;  /* 0x0000001fff027819 */ /* 0x000fe20000011400 */
[----:B------:R-:W-:Y:S04]  /*86a0*/  IMAD.WIDE.U32 R136, R0, c[0x0][0x198], RZ ;  /* 0x0000660000887a25 */ /* 0x000fe800078e00ff */
[----:B------:R-:W-:Y:S04]  /*86b0*/  IMAD R2, R2, c[0x0][0x198], RZ ;  /* 0x0000660002027a24 */ /* 0x000fe800078e02ff */
[----:B------:R-:W-:Y:S04]  /*86c0*/  IMAD R2, R0, c[0x0][0x19c], R2 ;  /* 0x0000670000027a24 */ /* 0x000fe800078e0202 */
[----:B------:R-:W-:Y:S01]  /*86d0*/  IMAD.IADD R2, R137, 0x1, R2 ;  /* 0x0000000189027824 */ /* 0x000fe200078e0202 */
[----:B--2---:R-:W-:Y:S04]  /*86e0*/  LEA R0, P1, R136, R228, 0x7 ;  /* 0x000000e488007211 */ /* 0x004fe800078238ff */
[----:B------:R-:W-:Y:S02]  /*86f0*/  LEA R172, P2, R0, c[0x0][0x168], 0x1 ;  /* 0x00005a0000ac7a11 */ /* 0x000fe400078408ff */
[----:B---3--:R-:W-:Y:S02]  /*8700*/  LEA.HI.X R2, R136, R227, R2, 0x7, P1 ;  /* 0x000000e388027211 */ /* 0x008fe400008f3c02 */
        /* <DEDUP_REMOVED lines=16> */
.L_x_216:
[----:B------:R-:W2:Y:S01]  /*8810*/  LDL.64 R10, [R1+0x28] ;  /* 0x00002800010a7983 */ /* 0x000ea20000100a00 */
[----:B------:R-:W-:Y:S01]  /*8820*/  SHF.R.S32.HI R0, RZ, 0x1f, R217 ;  /* 0x0000001fff007819 */ /* 0x000fe200000114d9 */
[----:B------:R-:W-:Y:S04]  /*8830*/  DEPBAR.LE SB0, 0x0 ;  /* 0x000080000000791a */ /* 0x000fe80000000000 */
[----:B------:R-:W3:Y:S01]  /*8840*/  LDL R6, [R1+0x1c] ;  /* 0x00001c0001067983 */ /* 0x000ee20000100800 */
[----:B------:R-:W-:Y:S02]  /*8850*/  IMAD R0, R0, c[0x0][0x1a0], RZ ;  /* 0x0000680000007a24 */ /* 0x000fe400078e02ff */
[C---:B------:R-:W-:Y:S01]  /*8860*/  IMAD.WIDE.U32 R4, R217.reuse, c[0x0][0x1a0], RZ ;  /* 0x00006800d9047a25 */ /* 0x040fe200078e00ff */
[----:B------:R-:W-:Y:S03]  /*8870*/  BAR.SYNC.DEFER_BLOCKING 0x0 ;  /* 0x0000000000007b1d */ /* 0x000fe60000010000 */
        /* <DEDUP_REMOVED lines=20> */
[----:B-----5:R-:W-:Y:S08]  /*89c0*/  LDSM.16.M88.4 R128, [R207] ;  /* 0x00000000cf80783b */ /* 0x020ff00000000200 */
[----:B------:R-:W2:Y:S08]  /*89d0*/  LDSM.16.M88.4 R16, [R206] ;  /* 0x00000000ce10783b */ /* 0x000eb00000000200 */
[----:B------:R-:W1:Y:S08]  /*89e0*/  LDSM.16.M88.4 R124, [R207+0x1000] ;  /* 0x00100000cf7c783b */ /* 0x000e700000000200 */
[----:B------:R-:W3:Y:S08]  /*89f0*/  LDSM.16.M88.4 R32, [R206+0x400] ;  /* 0x00040000ce20783b */ /* 0x000ef00000000200 */
[----:B------:R-:W0:Y:S08]  /*8a00*/  LDGDEPBAR ;  /* 0x00000000000079af */ /* 0x000e300000000000 */
[----:B------:R-:W4:Y:S01]  /*8a10*/  LDSM.16.M88.4 R48, [R206+0x800] ;  /* 0x00080000ce30783b */ /* 0x000f220000000200 */
[-C--:B--2---:R-:W-:Y:S07]  /*8a20*/  HMMA.16816.F32 R4, R128, R16.reuse, RZ ;  /* 0x000000108004723c */ /* 0x084fee00000018ff */
[----:B------:R-:W2:Y:S01]  /*8a30*/  LDSM.16.M88.4 R64, [R206+0xc00] ;  /* 0x000c0000ce40783b */ /* 0x000ea20000000200 */
[C---:B-1----:R-:W-:Y:S07]  /*8a40*/  HMMA.16816.F32 R8, R124.reuse, R16, RZ ;  /* 0x000000107c08723c */ /* 0x042fee00000018ff */
[----:B------:R-:W1:Y:S01]  /*8a50*/  LDSM.16.M88.4 R80, [R206+0x1000] ;  /* 0x00100000ce50783b */ /* 0x000e620000000200 */
[-C--:B------:R-:W-:Y:S07]  /*8a60*/  HMMA.16816.F32 R12, R124, R18.reuse, RZ ;  /* 0x000000127c0c723c */ /* 0x080fee00000018ff */
[----:B------:R-:W1:Y:S01]  /*8a70*/  LDSM.16.M88.4 R96, [R206+0x1400] ;  /* 0x00140000ce60783b */ /* 0x000e620000000200 */
[C---:B------:R-:W-:Y:S07]  /*8a80*/  HMMA.16816.F32 R16, R128.reuse, R18, RZ ;  /* 0x000000128010723c */ /* 0x040fee00000018ff */
[----:B------:R-:W1:Y:S01]  /*8a90*/  LDSM.16.M88.4 R112, [R206+0x1800] ;  /* 0x00180000ce70783b */ /* 0x000e620000000200 */
[-C--:B---3--:R-:W-:Y:S07]  /*8aa0*/  HMMA.16816.F32 R20, R128, R32.reuse, RZ ;  /* 0x000000208014723c */ /* 0x088fee00000018ff */
[----:B------:R-:W3:Y:S01]  /*8ab0*/  LDSM.16.M88.4 R136, [R206+0x1c00] ;  /* 0x001c0000ce88783b */ /* 0x000ee20000000200 */
[C---:B------:R-:W-:Y:S07]  /*8ac0*/  HMMA.16816.F32 R24, R124.reuse, R32, RZ ;  /* 0x000000207c18723c */ /* 0x040fee00000018ff */
[----:B------:R-:W-:Y:S01]  /*8ad0*/  LDSM.16.M88.4 R172, [R208] ;  /* 0x00000000d0ac783b */ /* 0x000fe20000000200 */
[-C--:B------:R-:W-:Y:S07]  /*8ae0*/  HMMA.16816.F32 R28, R124, R34.reuse, RZ ;  /* 0x000000227c1c723c */ /* 0x080fee00000018ff */
[----:B------:R-:W1:Y:S01]  /*8af0*/  LDSM.16.M88.4 R176, [R209] ;  /* 0x00000000d1b0783b */ /* 0x000e620000000200 */
[C---:B------:R-:W-:Y:S07]  /*8b00*/  HMMA.16816.F32 R32, R128.reuse, R34, RZ ;  /* 0x000000228020723c */ /* 0x040fee00000018ff */
[----:B------:R-:W1:Y:S01]  /*8b10*/  LDSM.16.M88.4 R180, [R208+0x1000] ;  /* 0x00100000d0b4783b */ /* 0x000e620000000200 */
[-C--:B----4-:R-:W-:Y:S07]  /*8b20*/  HMMA.16816.F32 R36, R128, R48.reuse, RZ ;  /* 0x000000308024723c */ /* 0x090fee00000018ff */
[----:B------:R-:W4:Y:S01]  /*8b30*/  LDSM.16.M88.4 R184, [R216] ;  /* 0x00000000d8b8783b */ /* 0x000f220000000200 */
[C---:B------:R-:W-:Y:S07]  /*8b40*/  HMMA.16816.F32 R40, R124.reuse, R48, RZ ;  /* 0x000000307c28723c */ /* 0x040fee00000018ff */
[----:B------:R-:W1:Y:S01]  /*8b50*/  LDSM.16.M88.4 R188, [R215] ;  /* 0x00000000d7bc783b */ /* 0x000e620000000200 */
[-C--:B------:R-:W-:Y:S07]  /*8b60*/  HMMA.16816.F32 R44, R124, R50.reuse, RZ ;  /* 0x000000327c2c723c */ /* 0x080fee00000018ff */
[----:B------:R-:W1:Y:S01]  /*8b70*/  LDSM.16.M88.4 R192, [R214] ;  /* 0x00000000d6c0783b */ /* 0x000e620000000200 */
[C---:B------:R-:W-:Y:S07]  /*8b80*/  HMMA.16816.F32 R48, R128.reuse, R50, RZ ;  /* 0x000000328030723c */ /* 0x040fee00000018ff */
[----:B------:R-:W3:Y:S01]  /*8b90*/  LDSM.16.M88.4 R196, [R213] ;  /* 0x00000000d5c4783b */ /* 0x000ee20000000200 */
[-C--:B--2---:R-:W-:Y:S07]  /*8ba0*/  HMMA.16816.F32 R52, R128, R64.reuse, RZ ;  /* 0x000000408034723c */ /* 0x084fee00000018ff */
[----:B------:R-:W-:Y:S01]  /*8bb0*/  LDSM.16.M88.4 R200, [R211] ;  /* 0x00000000d3c8783b */ /* 0x000fe20000000200 */
        /* <DEDUP_REMOVED lines=15> */
[-C--:B---3--:R-:W-:Y:S08]  /*8cb0*/  HMMA.16816.F32 R116, R128, R136.reuse, RZ ;  /* 0x000000888074723c */ /* 0x088ff000000018ff */
[C---:B------:R-:W-:Y:S08]  /*8cc0*/  HMMA.16816.F32 R120, R124.reuse, R136, RZ ;  /* 0x000000887c78723c */ /* 0x040ff000000018ff */
[-C--:B------:R-:W-:Y:S08]  /*8cd0*/  HMMA.16816.F32 R124, R124, R138.reuse, RZ ;  /* 0x0000008a7c7c723c */ /* 0x080ff000000018ff */
[----:B------:R-:W-:Y:S01]  /*8ce0*/  HMMA.16816.F32 R128, R128, R138, RZ ;  /* 0x0000008a8080723c */ /* 0x000fe200000018ff */
[----:B------:R-:W1:Y:S07]  /*8cf0*/  LDSM.16.M88.4 R136, [R212] ;  /* 0x00000000d488783b */ /* 0x000e6e0000000200 */
[-C--:B------:R-:W-:Y:S08]  /*8d00*/  HMMA.16816.F32 R4, R172, R176.reuse, R4 ;  /* 0x000000b0ac04723c */ /* 0x080ff00000001804 */
[C---:B------:R-:W-:Y:S08]  /*8d10*/  HMMA.16816.F32 R8, R180.reuse, R176, R8 ;  /* 0x000000b0b408723c */ /* 0x040ff00000001808 */
[-C--:B------:R-:W-:Y:S08]  /*8d20*/  HMMA.16816.F32 R12, R180, R178.reuse, R12 ;  /* 0x000000b2b40c723c */ /* 0x080ff0000000180c */
[C---:B------:R-:W-:Y:S01]  /*8d30*/  HMMA.16816.F32 R16, R172.reuse, R178, R16 ;  /* 0x000000b2ac10723c */ /* 0x040fe20000001810 */
[----:B------:R-:W2:Y:S01]  /*8d40*/  LDSM.16.M88.4 R176, [R210] ;  /* 0x00000000d2b0783b */ /* 0x000ea20000000200 */
[----:B------:R-:W-:Y:S06]  /*8d50*/  DEPBAR.LE SB0, 0x0 ;  /* 0x000080000000791a */ /* 0x000fec0000000000 */
[-C--:B----4-:R-:W-:Y:S01]  /*8d60*/  HMMA.16816.F32 R20, R172, R184.reuse, R20 ;  /* 0x000000b8ac14723c */ /* 0x090fe20000001814 */
        /* <DEDUP_REMOVED lines=29> */
.L_x_217:
[----:B------:R-:W-:Y:S01]  /*8f40*/  FMNMX.FTZ R0, R4, R3, !PT ;  /* 0x0000000304007209 */ /* 0x000fe20007810000 */
[----:B------:R-:W-:Y:S01]  /*8f50*/  STL [R1+0x90], R239 ;  /* 0x000090ef01007387 */ /* 0x000fe20000100800 */
[----:B------:R-:W-:Y:S01]  /*8f60*/  IMAD.SHL.U32 R183, R217, 0x4, RZ ;  /* 0x00000004d9b77824 */ /* 0x000fe200078e00ff */
[----:B------:R-:W-:Y:S02]  /*8f70*/  LOP3.LUT R184, R223, UR12, R218, 0x96, !PT ;  /* 0x0000000cdfb87c12 */ /* 0x000fe4000f8e96da */
[----:B------:R-:W-:Y:S01]  /*8f80*/  FMNMX.FTZ R0, R5, R0, !PT ;  /* 0x0000000005007209 */ /* 0x000fe20007810000 */
[----:B------:R-:W-:Y:S02]  /*8f90*/  STL [R1+0x8c], R238 ;  /* 0x00008cee01007387 */ /* 0x000fe40000100800 */
[----:B------:R-:W-:Y:S01]  /*8fa0*/  IMAD.WIDE.U32 R184, R184, -0x326172a9, RZ ;  /* 0xcd9e8d57b8b87825 */ /* 0x000fe200078e00ff */
[----:B------:R-:W-:Y:S01]  /*8fb0*/  FMNMX.FTZ R0, R16, R0, !PT ;  /* 0x0000000010007209 */ /* 0x000fe20007810000 */
[----:B------:R-:W-:Y:S03]  /*8fc0*/  STL [R1+0x7c], R221 ;  /* 0x00007cdd01007387 */ /* 0x000fe60000100800 */
[----:B------:R-:W-:Y:S01]  /*8fd0*/  FMNMX.FTZ R2, R17, R0, !PT ;  /* 0x0000000011027209 */ /* 0x000fe20007810000 */
[----:B------:R-:W-:Y:S01]  /*8fe0*/  STL [R1+0x78], R216 ;  /* 0x000078d801007387 */ /* 0x000fe20000100800 */
[----:B------:R-:W-:Y:S02]  /*8ff0*/  FMNMX.FTZ R0, R6, R132, !PT ;  /* 0x0000008406007209 */ /* 0x000fe40007810000 */
        /* <DEDUP_REMOVED lines=122> */
[----:B-1----:R-:W-:Y:S04]  /*97a0*/  FMNMX.FTZ R138, R138, R136, !PT ;  /* 0x000000888a8a7209 */ /* 0x002fe80007810000 */
[C---:B------:R-:W-:Y:S01]  /*97b0*/  FSETP.NEU.FTZ.AND P1, PT, R138.reuse, -INF , PT ;  /* 0xff8000008a00780b */ /* 0x040fe20003f3d000 */
[----:B------:R-:W-:Y:S01]  /*97c0*/  FMUL.FTZ R182, R138, c[0x0][0x23c] ;  /* 0x00008f008ab67a20 */ /* 0x000fe20000410000 */
[----:B--2---:R-:W-:Y:S02]  /*97d0*/  FMNMX.FTZ R137, R0, R137, !PT ;  /* 0x0000008900897209 */ /* 0x004fe40007810000 */
[----:B------:R-:W-:Y:S02]  /*97e0*/  FMNMX.FTZ R0, R95, R2, !PT ;  /* 0x000000025f007209 */ /* 0x000fe40007810000 */
[----:B------:R-:W-:Y:S01]  /*97f0*/  FMNMX.FTZ R2, R108, R134, !PT ;  /* 0x000000866c027209 */ /* 0x000fe20007810000 */
[----:B------:R-:W1:Y:S01]  /*9800*/  SHFL.BFLY PT, R139, R137, 0x1, 0x1f ;  /* 0x0c201f00898b7f89 */ /* 0x000e6200000e0000 */
[----:B------:R-:W-:Y:S02]  /*9810*/  FSEL R182, R182, RZ, P1 ;  /* 0x000000ffb6b67208 */ /* 0x000fe40000800000 */
[----:B------:R-:W-:Y:S02]  /*9820*/  FMNMX.FTZ R2, R109, R2, !PT ;  /* 0x000000026d027209 */ /* 0x000fe40007810000 */
[----:B------:R-:W-:Y:S01]  /*9830*/  FMNMX.FTZ R0, R106, R0, !PT ;  /* 0x000000006a007209 */ /* 0x000fe20007810000 */
[--C-:B------:R-:W-:Y:S01]  /*9840*/  FFMA.FTZ R16, R16, c[0x0][0x23c], -R182.reuse ;  /* 0x00008f0010107a23 */ /* 0x100fe200000108b6 */
[----:B------:R-:W-:Y:S01]  /*9850*/  FMNMX.FTZ R2, R120, R2, !PT ;  /* 0x0000000278027209 */ /* 0x000fe20007810000 */
[--C-:B------:R-:W-:Y:S01]  /*9860*/  FFMA.FTZ R4, R4, c[0x0][0x23c], -R182.reuse ;  /* 0x00008f0004047a23 */ /* 0x100fe200000108b6 */
[----:B------:R-:W-:Y:S01]  /*9870*/  FMNMX.FTZ R0, R107, R0, !PT ;  /* 0x000000006b007209 */ /* 0x000fe20007810000 */
[--C-:B------:R-:W-:Y:S01]  /*9880*/  FFMA.FTZ R48, R48, c[0x0][0x23c], -R182.reuse ;  /* 0x00008f0030307a23 */ /* 0x100fe200000108b6 */
[----:B------:R-:W-:Y:S01]  /*9890*/  FMNMX.FTZ R136, R121, R2, !PT ;  /* 0x0000000279887209 */ /* 0x000fe20007810000 */
[----:B------:R2:W-:Y:S01]  /*98a0*/  MUFU.EX2 R193, R4 ;  /* 0x0000000400c17308 */ /* 0x0005e20000000800 */
        /* <DEDUP_REMOVED lines=9> */
[----:B------:R-:W3:Y:S01]  /*9940*/  MUFU.EX2 R2, R16 ;  /* 0x0000001000027308 */ /* 0x000ee20000000800 */
[--C-:B------:R-:W-:Y:S01]  /*9950*/  FFMA.FTZ R21, R21, c[0x0][0x23c], -R182.reuse ;  /* 0x00008f0015157a23 */ /* 0x100fe200000108b6 */
[----:B------:R-:W4:Y:S01]  /*9960*/  SHFL.BFLY PT, R134, R136, 0x2, 0x1f ;  /* 0x0c401f0088867f89 */ /* 0x000f2200000e0000 */
[----:B------:R-:W-:Y:S01]  /*9970*/  FMNMX.FTZ R0, R123, R0, !PT ;  /* 0x000000007b007209 */ /* 0x000fe20007810000 */
[--C-:B------:R-:W-:Y:S01]  /*9980*/  FFMA.FTZ R17, R17, c[0x0][0x23c], -R182.reuse ;  /* 0x00008f0011117a23 */ /* 0x100fe200000108b6 */
[----:B-1----:R-:W-:Y:S01]  /*9990*/  FMNMX.FTZ R137, R137, R139, !PT ;  /* 0x0000008b89897209 */ /* 0x002fe20007810000 */
[--C-:B------:R-:W-:Y:S01]  /*99a0*/  FFMA.FTZ R32, R32, c[0x0][0x23c], -R182.reuse ;  /* 0x00008f0020207a23 */ /* 0x100fe200000108b6 */
[----:B------:R-:W-:Y:S01]  /*99b0*/  FMNMX.FTZ R0, R126, R0, !PT ;  /* 0x000000007e007209 */ /* 0x000fe20007810000 */
[--C-:B------:R-:W-:Y:S01]  /*99c0*/  FFMA.FTZ R33, R33, c[0x0][0x23c], -R182.reuse ;  /* 0x00008f0021217a23 */ /* 0x100fe200000108b6 */
[----:B------:R-:W-:Y:S01]  /*99d0*/  FSETP.NEU.FTZ.AND P1, PT, R137, -INF , PT ;  /* 0xff8000008900780b */ /* 0x000fe20003f3d000 */
[----:B------:R-:W-:Y:S01]  /*99e0*/  MUFU.EX2 R198, R5 ;  /* 0x0000000500c67308 */ /* 0x000fe20000000800 */
[----:B------:R-:W-:Y:S01]  /*99f0*/  FMNMX.FTZ R0, R127, R0, !PT ;  /* 0x000000007f007209 */ /* 0x000fe20007810000 */
[----:B------:R-:W-:Y:S01]  /*9a00*/  FMUL.FTZ R181, R137, c[0x0][0x23c] ;  /* 0x00008f0089b57a20 */ /* 0x000fe20000410000 */
[----:B--2---:R-:W-:Y:S01]  /*9a10*/  LOP3.LUT R4, R219, UR23, R183, 0x96, !PT ;  /* 0x00000017db047c12 */ /* 0x004fe2000f8e96b7 */
[--C-:B------:R-:W-:Y:S03]  /*9a20*/  FFMA.FTZ R49, R49, c[0x0][0x23c], -R182.reuse ;  /* 0x00008f0031317a23 */ /* 0x100fe600000108b6 */
[----:B------:R-:W-:Y:S01]  /*9a30*/  FSEL R181, R181, RZ, P1 ;  /* 0x000000ffb5b57208 */ /* 0x000fe20000800000 */
[--C-:B------:R-:W-:Y:S02]  /*9a40*/  FFMA.FTZ R36, R36, c[0x0][0x23c], -R182.reuse ;  /* 0x00008f0024247a23 */ /* 0x100fe400000108b6 */
[----:B------:R-:W-:Y:S01]  /*9a50*/  MUFU.EX2 R203, R20 ;  /* 0x0000001400cb7308 */ /* 0x000fe20000000800 */
[--C-:B------:R-:W-:Y:S02]  /*9a60*/  FFMA.FTZ R37, R37, c[0x0][0x23c], -R182.reuse ;  /* 0x00008f0025257a23 */ /* 0x100fe400000108b6 */
[--C-:B------:R-:W-:Y:S01]  /*9a70*/  FFMA.FTZ R18, R18, c[0x0][0x23c], -R181.reuse ;  /* 0x00008f0012127a23 */ /* 0x100fe200000108b5 */
[----:B---3--:R-:W-:Y:S01]  /*9a80*/  STL [R1+0x14], R2 ;  /* 0x0000140201007387 */ /* 0x008fe20000100800 */
[--C-:B------:R-:W-:Y:S01]  /*9a90*/  FFMA.FTZ R7, R7, c[0x0][0x23c], -R181.reuse ;  /* 0x00008f0007077a23 */ /* 0x100fe200000108b5 */
[----:B----4-:R-:W-:Y:S01]  /*9aa0*/  FMNMX.FTZ R136, R136, R134, !PT ;  /* 0x0000008688887209 */ /* 0x010fe20007810000 */
[--C-:B------:R-:W-:Y:S01]  /*9ab0*/  FFMA.FTZ R6, R6, c[0x0][0x23c], -R181.reuse ;  /* 0x00008f0006067a23 */ /* 0x100fe200000108b5 */
[----:B------:R-:W1:Y:S01]  /*9ac0*/  SHFL.BFLY PT, R2, R0, 0x2, 0x1f ;  /* 0x0c401f0000027f89 */ /* 0x000e6200000e0000 */
[--C-:B------:R-:W-:Y:S01]  /*9ad0*/  FFMA.FTZ R19, R19, c[0x0][0x23c], -R181.reuse ;  /* 0x00008f0013137a23 */ /* 0x100fe200000108b5 */
[----:B------:R-:W2:Y:S01]  /*9ae0*/  MUFU.EX2 R210, R18 ;  /* 0x0000001200d27308 */ /* 0x000ea20000000800 */
[--C-:B------:R-:W-:Y:S02]  /*9af0*/  FFMA.FTZ R34, R34, c[0x0][0x23c], -R181.reuse ;  /* 0x00008f0022227a23 */ /* 0x100fe400000108b5 */
[--C-:B------:R-:W-:Y:S02]  /*9b00*/  FFMA.FTZ R51, R51, c[0x0][0x23c], -R181.reuse ;  /* 0x00008f0033337a23 */ /* 0x100fe400000108b5 */
[--C-:B------:R-:W-:Y:S01]  /*9b10*/  FFMA.FTZ R67, R67, c[0x0][0x23c], -R181.reuse ;  /* 0x00008f0043437a23 */ /* 0x100fe200000108b5 */
[----:B------:R-:W3:Y:S01]  /*9b20*/  SHFL.BFLY PT, R16, R136, 0x1, 0x1f ;  /* 0x0c201f0088107f89 */ /* 0x000ee200000e0000 */
[--C-:B------:R-:W-:Y:S02]  /*9b30*/  FFMA.FTZ R35, R35, c[0x0][0x23c], -R181.reuse ;  /* 0x00008f0023237a23 */ /* 0x100fe400000108b5 */
[--C-:B------:R-:W-:Y:S01]  /*9b40*/  FFMA.FTZ R22, R22, c[0x0][0x23c], -R181.reuse ;  /* 0x00008f0016167a23 */ /* 0x100fe200000108b5 */
[----:B------:R-:W4:Y:S01]  /*9b50*/  MUFU.EX2 R209, R7 ;  /* 0x0000000700d17308 */ /* 0x000f220000000800 */
[--C-:B------:R-:W-:Y:S02]  /*9b60*/  FFMA.FTZ R23, R23, c[0x0][0x23c], -R181.reuse ;  /* 0x00008f0017177a23 */ /* 0x100fe400000108b5 */
[--C-:B------:R-:W-:Y:S02]  /*9b70*/  FFMA.FTZ R50, R50, c[0x0][0x23c], -R181.reuse ;  /* 0x00008f0032327a23 */ /* 0x100fe400000108b5 */
[--C-:B------:R-:W-:Y:S02]  /*9b80*/  FFMA.FTZ R52, R52, c[0x0][0x23c], -R182.reuse ;  /* 0x00008f0034347a23 */ /* 0x100fe400000108b6 */
[--C-:B------:R-:W-:Y:S02]  /*9b90*/  FFMA.FTZ R53, R53, c[0x0][0x23c], -R182.reuse ;  /* 0x00008f0035357a23 */ /* 0x100fe400000108b6 */
[----:B------:R-:W-:Y:S01]  /*9ba0*/  FFMA.FTZ R55, R55, c[0x0][0x23c], -R181 ;  /* 0x00008f0037377a23 */ /* 0x000fe200000108b5 */
[----:B------:R4:W-:Y:S01]  /*9bb0*/  MUFU.EX2 R239, R6 ;  /* 0x0000000600ef7308 */ /* 0x0009e20000000800 */
[--C-:B------:R-:W-:Y:S01]  /*9bc0*/  FFMA.FTZ R80, R80, c[0x0][0x23c], -R182.reuse ;  /* 0x00008f0050507a23 */ /* 0x100fe200000108b6 */
[----:B-1----:R-:W-:Y:S01]  /*9bd0*/  FMNMX.FTZ R0, R0, R2, !PT ;  /* 0x0000000200007209 */ /* 0x002fe20007810000 */
[--C-:B------:R-:W-:Y:S01]  /*9be0*/  FFMA.FTZ R81, R81, c[0x0][0x23c], -R182.reuse ;  /* 0x00008f0051517a23 */ /* 0x100fe200000108b6 */
[----:B--2---:R-:W-:Y:S01]  /*9bf0*/  STL [R1+0x18], R210 ;  /* 0x000018d201007387 */ /* 0x004fe20000100800 */
[--C-:B------:R-:W-:Y:S02]  /*9c00*/  FFMA.FTZ R68, R68, c[0x0][0x23c], -R182.reuse ;  /* 0x00008f0044447a23 */ /* 0x100fe400000108b6 */
[--C-:B------:R-:W-:Y:S01]  /*9c10*/  FFMA.FTZ R69, R69, c[0x0][0x23c], -R182.reuse ;  /* 0x00008f0045457a23 */ /* 0x100fe200000108b6 */
[----:B------:R-:W1:Y:S01]  /*9c20*/  SHFL.BFLY PT, R2, R0, 0x1, 0x1f ;  /* 0x0c201f0000027f89 */ /* 0x000e6200000e0000 */
[--C-:B------:R-:W-:Y:S01]  /*9c30*/  FFMA.FTZ R96, R96, c[0x0][0x23c], -R182.reuse ;  /* 0x00008f0060607a23 */ /* 0x100fe200000108b6 */
[----:B------:R-:W-:Y:S01]  /*9c40*/  MUFU.EX2 R213, R19 ;  /* 0x0000001300d57308 */ /* 0x000fe20000000800 */
[----:B---3--:R-:W-:Y:S01]  /*9c50*/  FMNMX.FTZ R136, R136, R16, !PT ;  /* 0x0000001088887209 */ /* 0x008fe20007810000 */
[--C-:B------:R-:W-:Y:S02]  /*9c60*/  FFMA.FTZ R97, R97, c[0x0][0x23c], -R182.reuse ;  /* 0x00008f0061617a23 */ /* 0x100fe400000108b6 */
[--C-:B------:R-:W-:Y:S01]  /*9c70*/  FFMA.FTZ R84, R84, c[0x0][0x23c], -R182.reuse ;  /* 0x00008f0054547a23 */ /* 0x100fe200000108b6 */
[C---:B------:R-:W-:Y:S01]  /*9c80*/  FSETP.NEU.FTZ.AND P1, PT, R136.reuse, -INF , PT ;  /* 0xff8000008800780b */ /* 0x040fe20003f3d000 */
[----:B------:R-:W-:Y:S01]  /*9c90*/  FMUL.FTZ R139, R136, c[0x0][0x23c] ;  /* 0x00008f00888b7a20 */ /* 0x000fe20000410000 */
[----:B----4-:R-:W-:Y:S01]  /*9ca0*/  STL [R1+0xc], R209 ;  /* 0x00000cd101007387 */ /* 0x010fe20000100800 */
[----:B------:R-:W-:Y:S02]  /*9cb0*/  FFMA.FTZ R85, R85, c[0x0][0x23c], -R182 ;  /* 0x00008f0055557a23 */ /* 0x000fe400000108b6 */
[----:B------:R-:W-:Y:S01]  /*9cc0*/  MUFU.EX2 R207, R21 ;  /* 0x0000001500cf7308 */ /* 0x000fe20000000800 */
[----:B------:R-:W-:Y:S01]  /*9cd0*/  FSEL R139, R139, RZ, P1 ;  /* 0x000000ff8b8b7208 */ /* 0x000fe20000800000 */
[----:B------:R-:W-:Y:S04]  /*9ce0*/  IMAD.WIDE.U32 R4, R4, -0x326172a9, RZ ;  /* 0xcd9e8d5704047825 */ /* 0x000fe800078e00ff */
[--C-:B------:R-:W-:Y:S01]  /*9cf0*/  FFMA.FTZ R9, R9, c[0x0][0x23c], -R139.reuse ;  /* 0x00008f0009097a23 */ /* 0x100fe2000001088b */
[C---:B------:R-:W-:Y:S01]  /*9d00*/  LOP3.LUT R6, R5.reuse, UR13, R234, 0x96, !PT ;  /* 0x0000000d05067c12 */ /* 0x040fe2000f8e96ea */
[--C-:B------:R-:W-:Y:S01]  /*9d10*/  FFMA.FTZ R12, R12, c[0x0][0x23c], -R139.reuse ;  /* 0x00008f000c0c7a23 */ /* 0x100fe2000001088b */
[----:B------:R-:W-:Y:S01]  /*9d20*/  LOP3.LUT R5, R5, UR13, R232, 0x96, !PT ;  /* 0x0000000d05057c12 */ /* 0x000fe2000f8e96e8 */
[----:B------:R-:W-:Y:S01]  /*9d30*/  MUFU.EX2 R214, R34 ;  /* 0x0000002200d67308 */ /* 0x000fe20000000800 */
[--C-:B------:R-:W-:Y:S01]  /*9d40*/  FFMA.FTZ R13, R13, c[0x0][0x23c], -R139.reuse ;  /* 0x00008f000d0d7a23 */ /* 0x100fe2000001088b */
[----:B-1----:R-:W-:Y:S01]  /*9d50*/  FMNMX.FTZ R134, R0, R2, !PT ;  /* 0x0000000200867209 */ /* 0x002fe20007810000 */
[--C-:B------:R-:W-:Y:S02]  /*9d60*/  FFMA.FTZ R28, R28, c[0x0][0x23c], -R139.reuse ;  /* 0x00008f001c1c7a23 */ /* 0x100fe4000001088b */
[--C-:B------:R-:W-:Y:S01]  /*9d70*/  FFMA.FTZ R44, R44, c[0x0][0x23c], -R139.reuse ;  /* 0x00008f002c2c7a23 */ /* 0x100fe2000001088b */
[----:B------:R-:W-:Y:S01]  /*9d80*/  FSETP.NEU.FTZ.AND P1, PT, R134, -INF , PT ;  /* 0xff8000008600780b */ /* 0x000fe20003f3d000 */
[--C-:B------:R-:W-:Y:S02]  /*9d90*/  FFMA.FTZ R45, R45, c[0x0][0x23c], -R139.reuse ;  /* 0x00008f002d2d7a23 */ /* 0x100fe4000001088b */
[--C-:B------:R-:W-:Y:S01]  /*9da0*/  FFMA.FTZ R56, R56, c[0x0][0x23c], -R139.reuse ;  /* 0x00008f0038387a23 */ /* 0x100fe2000001088b */
[----:B------:R-:W1:Y:S01]  /*9db0*/  MUFU.EX2 R0, R9 ;  /* 0x0000000900007308 */ /* 0x000e620000000800 */
[----:B------:R-:W-:Y:S02]  /*9dc0*/  FMUL.FTZ R180, R134, c[0x0][0x23c] ;  /* 0x00008f0086b47a20 */ /* 0x000fe40000410000 */
[--C-:B------:R-:W-:Y:S02]  /*9dd0*/  FFMA.FTZ R57, R57, c[0x0][0x23c], -R139.reuse ;  /* 0x00008f0039397a23 */ /* 0x100fe4000001088b */
[--C-:B------:R-:W-:Y:S01]  /*9de0*/  FFMA.FTZ R61, R61, c[0x0][0x23c], -R139.reuse ;  /* 0x00008f003d3d7a23 */ /* 0x100fe2000001088b */
[----:B------:R-:W-:Y:S01]  /*9df0*/  FSEL R180, R180, RZ, P1 ;  /* 0x000000ffb4b47208 */ /* 0x000fe20000800000 */
        /* <DEDUP_REMOVED lines=8> */
[----:B------:R-:W2:Y:S01]  /*9e80*/  MUFU.EX2 R202, R10 ;  /* 0x0000000a00ca7308 */ /* 0x000ea20000000800 */
[--C-:B------:R-:W-:Y:S02]  /*9e90*/  FFMA.FTZ R47, R47, c[0x0][0x23c], -R180.reuse ;  /* 0x00008f002f2f7a23 */ /* 0x100fe400000108b4 */
[--C-:B------:R-:W-:Y:S01]  /*9ea0*/  FFMA.FTZ R58, R58, c[0x0][0x23c], -R180.reuse ;  /* 0x00008f003a3a7a23 */ /* 0x100fe200000108b4 */
[----:B-1----:R1:W-:Y:S01]  /*9eb0*/  STL [R1+0x4], R0 ;  /* 0x0000040001007387 */ /* 0x0023e20000100800 */
        /* <DEDUP_REMOVED lines=11> */
[----:B------:R-:W-:Y:S01]  /*9f70*/  FFMA.FTZ R43, R43, c[0x0][0x23c], -R180 ;  /* 0x00008f002b2b7a23 */ /* 0x000fe200000108b4 */
[----:B--2---:R-:W-:Y:S01]  /*9f80*/  STL [R1], R202 ;  /* 0x000000ca01007387 */ /* 0x004fe20000100800 */
[--C-:B------:R-:W-:Y:S01]  /*9f90*/  FFMA.FTZ R60, R60, c[0x0][0x23c], -R139.reuse ;  /* 0x00008f003c3c7a23 */ /* 0x100fe2000001088b */
[----:B------:R-:W-:Y:S01]  /*9fa0*/  LOP3.LUT R10, R225, UR12, R218, 0x96, !PT ;  /* 0x0000000ce10a7c12 */ /* 0x000fe2000f8e96da */
[--C-:B------:R-:W-:Y:S02]  /*9fb0*/  FFMA.FTZ R77, R77, c[0x0][0x23c], -R139.reuse ;  /* 0x00008f004d4d7a23 */ /* 0x100fe4000001088b */
[--C-:B------:R-:W-:Y:S01]  /*9fc0*/  FFMA.FTZ R112, R112, c[0x0][0x23c], -R182.reuse ;  /* 0x00008f0070707a23 */ /* 0x100fe200000108b6 */
[----:B-1----:R-:W1:Y:S01]  /*9fd0*/  MUFU.EX2 R0, R11 ;  /* 0x0000000b00007308 */ /* 0x002e620000000800 */
        /* <DEDUP_REMOVED lines=8> */
[----:B---3--:R-:W-:Y:S01]  /*a060*/  LOP3.LUT R14, R185, UR11, R4, 0x96, !PT ;  /* 0x0000000bb90e7c12 */ /* 0x008fe2000f8e9604 */
[--C-:B------:R-:W-:Y:S02]  /*a070*/  FFMA.FTZ R29, R29, c[0x0][0x23c], -R139.reuse ;  /* 0x00008f001d1d7a23 */ /* 0x100fe4000001088b */
[----:B------:R-:W-:Y:S02]  /*a080*/  FFMA.FTZ R40, R40, c[0x0][0x23c], -R139 ;  /* 0x00008f0028287a23 */ /* 0x000fe4000001088b */
[----:B------:R-:W-:Y:S01]  /*a090*/  FFMA.FTZ R62, R62, c[0x0][0x23c], -R180 ;  /* 0x00008f003e3e7a23 */ /* 0x000fe200000108b4 */
[----:B------:R3:W-:Y:S01]  /*a0a0*/  MUFU.EX2 R186, R8 ;  /* 0x0000000800ba7308 */ /* 0x0007e20000000800 */
[--C-:B------:R-:W-:Y:S02]  /*a0b0*/  FFMA.FTZ R38, R38, c[0x0][0x23c], -R181.reuse ;  /* 0x00008f0026267a23 */ /* 0x100fe400000108b5 */
[--C-:B------:R-:W-:Y:S01]  /*a0c0*/  FFMA.FTZ R39, R39, c[0x0][0x23c], -R181.reuse ;  /* 0x00008f0027277a23 */ /* 0x100fe200000108b5 */
[----:B-1----:R1:W-:Y:S01]  /*a0d0*/  STL [R1+0x10], R0 ;  /* 0x0000100001007387 */ /* 0x0023e20000100800 */
[----:B------:R-:W-:Y:S03]  /*a0e0*/  IMAD.WIDE.U32 R10, R10, -0x326172a9, RZ ;  /* 0xcd9e8d570a0a7825 */ /* 0x000fe600078e00ff */
[----:B------:R4:W-:Y:S01]  /*a0f0*/  STL [R1+0x80], R217 ;  /* 0x000080d901007387 */ /* 0x0009e20000100800 */
[--C-:B------:R-:W-:Y:S01]  /*a100*/  FFMA.FTZ R54, R54, c[0x0][0x23c], -R181.reuse ;  /* 0x00008f0036367a23 */ /* 0x100fe200000108b5 */
[----:B------:R-:W-:Y:S01]  /*a110*/  MUFU.EX2 R194, R35 ;  /* 0x0000002300c27308 */ /* 0x000fe20000000800 */
[----:B------:R-:W-:Y:S01]  /*a120*/  LOP3.LUT R18, R11, UR11, R4, 0x96, !PT ;  /* 0x0000000b0b127c12 */ /* 0x000fe2000f8e9604 */
[--C-:B------:R-:W-:Y:S02]  /*a130*/  FFMA.FTZ R82, R82, c[0x0][0x23c], -R181.reuse ;  /* 0x00008f0052527a23 */ /* 0x100fe400000108b5 */
[--C-:B------:R-:W-:Y:S02]  /*a140*/  FFMA.FTZ R83, R83, c[0x0][0x23c], -R181.reuse ;  /* 0x00008f0053537a23 */ /* 0x100fe400000108b5 */
[----:B------:R-:W-:Y:S04]  /*a150*/  IMAD.WIDE.U32 R18, R18, -0x2daee0ad, RZ ;  /* 0xd2511f5312127825 */ /* 0x000fe800078e00ff */
[----:B------:R2:W-:Y:S01]  /*a160*/  MUFU.EX2 R191, R17 ;  /* 0x0000001100bf7308 */ /* 0x0005e20000000800 */
[--C-:B------:R-:W-:Y:S02]  /*a170*/  FFMA.FTZ R70, R70, c[0x0][0x23c], -R181.reuse ;  /* 0x00008f0046467a23 */ /* 0x100fe400000108b5 */
[----:B------:R-:W-:Y:S02]  /*a180*/  FFMA.FTZ R71, R71, c[0x0][0x23c], -R181 ;  /* 0x00008f0047477a23 */ /* 0x000fe400000108b5 */
[----:B------:R-:W-:Y:S02]  /*a190*/  FFMA.FTZ R72, R72, c[0x0][0x23c], -R139 ;  /* 0x00008f0048487a23 */ /* 0x000fe4000001088b */
[----:B------:R-:W-:Y:S01]  /*a1a0*/  FFMA.FTZ R75, R75, c[0x0][0x23c], -R180 ;  /* 0x00008f004b4b7a23 */ /* 0x000fe200000108b4 */
[----:B-1----:R-:W-:Y:S02]  /*a1b0*/  IADD3 R0, R183, 0x1, RZ ;  /* 0x00000001b7007810 */ /* 0x002fe40007ffe0ff */
[----:B------:R1:W-:Y:S01]  /*a1c0*/  MUFU.EX2 R195, R22 ;  /* 0x0000001600c37308 */ /* 0x0003e20000000800 */
[----:B------:R-:W-:Y:S01]  /*a1d0*/  IMAD.WIDE.U32 R6, R6, -0x2daee0ad, RZ ;  /* 0xd2511f5306067825 */ /* 0x000fe200078e00ff */
[----:B----4-:R-:W4:Y:S01]  /*a1e0*/  LDL.LU R217, [R1+0x14] ;  /* 0x0000140001d97983 */ /* 0x010f220000300800 */
[----:B------:R-:W-:Y:S02]  /*a1f0*/  LOP3.LUT R0, R219, UR23, R0, 0x96, !PT ;  /* 0x00000017db007c12 */ /* 0x000fe4000f8e9600 */
[--C-:B------:R-:W-:Y:S01]  /*a200*/  FFMA.FTZ R98, R98, c[0x0][0x23c], -R181.reuse ;  /* 0x00008f0062627a23 */ /* 0x100fe200000108b5 */
[----:B------:R-:W-:Y:S01]  /*a210*/  LOP3.LUT R16, R19, UR8, R6, 0x96, !PT ;  /* 0x0000000813107c12 */ /* 0x000fe2000f8e9606 */
[--C-:B------:R-:W-:Y:S02]  /*a220*/  FFMA.FTZ R99, R99, c[0x0][0x23c], -R181.reuse ;  /* 0x00008f0063637a23 */ /* 0x100fe400000108b5 */
[----:B------:R-:W-:Y:S01]  /*a230*/  IMAD.WIDE.U32 R12, R0, -0x326172a9, RZ ;  /* 0xcd9e8d57000c7825 */ /* 0x000fe200078e00ff */
[----:B------:R-:W-:Y:S01]  /*a240*/  MUFU.EX2 R208, R23 ;  /* 0x0000001700d07308 */ /* 0x000fe20000000800 */
[----:B------:R-:W-:Y:S02]  /*a250*/  LOP3.LUT R0, R7, UR10, R224, 0x96, !PT ;  /* 0x0000000a07007c12 */ /* 0x000fe4000f8e96e0 */
[--C-:B------:R-:W-:Y:S01]  /*a260*/  FFMA.FTZ R86, R86, c[0x0][0x23c], -R181.reuse ;  /* 0x00008f0056567a23 */ /* 0x100fe200000108b5 */
[----:B------:R-:W-:Y:S01]  /*a270*/  LOP3.LUT R2, R13, UR13, R232, 0x96, !PT ;  /* 0x0000000d0d027c12 */ /* 0x000fe2000f8e96e8 */
[----:B------:R-:W-:Y:S01]  /*a280*/  FFMA.FTZ R87, R87, c[0x0][0x23c], -R181 ;  /* 0x00008f0057577a23 */ /* 0x000fe200000108b5 */
[----:B------:R-:W-:Y:S01]  /*a290*/  LOP3.LUT R176, R13, UR13, R234, 0x96, !PT ;  /* 0x0000000d0db07c12 */ /* 0x000fe2000f8e96ea */
[----:B--2---:R-:W-:Y:S01]  /*a2a0*/  IMAD.WIDE.U32 R14, R14, -0x2daee0ad, RZ ;  /* 0xd2511f530e0e7825 */ /* 0x004fe200078e00ff */
[--C-:B------:R-:W-:Y:S02]  /*a2b0*/  LOP3.LUT R178, R11, UR11, R12.reuse, 0x96, !PT ;  /* 0x0000000b0bb27c12 */ /* 0x100fe4000f8e960c */
[----:B------:R-:W-:Y:S01]  /*a2c0*/  MUFU.EX2 R226, R24 ;  /* 0x0000001800e27308 */ /* 0x000fe20000000800 */
[----:B------:R-:W-:Y:S01]  /*a2d0*/  IMAD.WIDE.U32 R20, R2, -0x2daee0ad, RZ ;  /* 0xd2511f5302147825 */ /* 0x000fe200078e00ff */
[----:B---3--:R-:W-:Y:S03]  /*a2e0*/  LOP3.LUT R8, R185, UR11, R12, 0x96, !PT ;  /* 0x0000000bb9087c12 */ /* 0x008fe6000f8e960c */
[----:B------:R-:W-:Y:S04]  /*a2f0*/  IMAD.WIDE.U32 R4, R5, -0x2daee0ad, RZ ;  /* 0xd2511f5305047825 */ /* 0x000fe800078e00ff */
[----:B------:R-:W-:Y:S01]  /*a300*/  IMAD.WIDE.U32 R16, R16, -0x326172a9, RZ ;  /* 0xcd9e8d5710107825 */ /* 0x000fe200078e00ff */
[----:B------:R2:W-:Y:S01]  /*a310*/  MUFU.EX2 R190, R32 ;  /* 0x0000002000be7308 */ /* 0x0005e20000000800 */
[----:B------:R-:W-:Y:S02]  /*a320*/  LOP3.LUT R12, R15, UR8, R4, 0x96, !PT ;  /* 0x000000080f0c7c12 */ /* 0x000fe4000f8e9604 */
[--C-:B------:R-:W-:Y:S01]  /*a330*/  LOP3.LUT R6, R5, UR10, R222.reuse, 0x96, !PT ;  /* 0x0000000a05067c12 */ /* 0x100fe2000f8e96de */
[----:B------:R-:W-:Y:S01]  /*a340*/  IMAD.WIDE.U32 R4, R0, -0x326172a9, RZ ;  /* 0xcd9e8d5700047825 */ /* 0x000fe200078e00ff */
[----:B------:R-:W-:Y:S03]  /*a350*/  LOP3.LUT R0, R21, UR10, R222, 0x96, !PT ;  /* 0x0000000a15007c12 */ /* 0x000fe6000f8e96de */
[----:B------:R-:W-:Y:S01]  /*a360*/  IMAD.WIDE.U32 R12, R12, -0x326172a9, RZ ;  /* 0xcd9e8d570c0c7825 */ /* 0x000fe200078e00ff */
[----:B------:R-:W-:Y:S01]  /*a370*/  LOP3.LUT R7, R5, UR9, R10, 0x96, !PT ;  /* 0x0000000905077c12 */ /* 0x000fe2000f8e960a */
[----:B------:R3:W3:Y:S02]  /*a380*/  MUFU.EX2 R187, R33 ;  /* 0x0000002100bb7308 */ /* 0x0006e40000000800 */
[----:B------:R-:W-:Y:S04]  /*a390*/  IMAD.WIDE.U32 R34, R0, -0x326172a9, RZ ;  /* 0xcd9e8d5700227825 */ /* 0x000fe800078e00ff */
[--C-:B------:R-:W-:Y:S02]  /*a3a0*/  FFMA.FTZ R0, R25, c[0x0][0x23c], -R139.reuse ;  /* 0x00008f0019007a23 */ /* 0x100fe4000001088b */
[----:B------:R-:W-:Y:S02]  /*a3b0*/  IMAD.WIDE.U32 R8, R8, -0x2daee0ad, RZ ;  /* 0xd2511f5308087825 */ /* 0x000fe400078e00ff */
[----:B------:R3:W3:Y:S02]  /*a3c0*/  MUFU.EX2 R206, R0 ;  /* 0x0000000000ce7308 */ /* 0x0006e40000000800 */
[----:B------:R-:W-:Y:S01]  /*a3d0*/  FFMA.FTZ R63, R63, c[0x0][0x23c], -R180 ;  /* 0x00008f003f3f7a23 */ /* 0x000fe200000108b4 */
[----:B-1----:R-:W-:Y:S01]  /*a3e0*/  LOP3.LUT R22, R9, UR8, R20, 0x96, !PT ;  /* 0x0000000809167c12 */ /* 0x002fe2000f8e9614 */
[----:B------:R-:W-:Y:S01]  /*a3f0*/  FFMA.FTZ R78, R78, c[0x0][0x23c], -R180 ;  /* 0x00008f004e4e7a23 */ /* 0x000fe200000108b4 */
[----:B------:R-:W-:Y:S01]  /*a400*/  LOP3.LUT R20, R17, UR7, R4, 0x96, !PT ;  /* 0x0000000711147c12 */ /* 0x000fe2000f8e9604 */
[----:B------:R-:W-:Y:S01]  /*a410*/  IMAD.WIDE.U32 R4, R6, -0x326172a9, RZ ;  /* 0xcd9e8d5706047825 */ /* 0x000fe200078e00ff */
[----:B--2---:R-:W-:Y:S03]  /*a420*/  LOP3.LUT R32, R35, UR9, R184, 0x96, !PT ;  /* 0x0000000923207c12 */ /* 0x004fe6000f8e96b8 */
[----:B------:R1:W-:Y:S01]  /*a430*/  MUFU.EX2 R201, R26 ;  /* 0x0000001a00c97308 */ /* 0x0003e20000000800 */
[----:B------:R-:W-:Y:S01]  /*a440*/  IMAD.WIDE.U32 R22, R22, -0x326172a9, RZ ;  /* 0xcd9e8d5716167825 */ /* 0x000fe200078e00ff */
[----:B------:R-:W-:Y:S02]  /*a450*/  LOP3.LUT R24, R13, UR7, R4, 0x96, !PT ;  /* 0x000000070d187c12 */ /* 0x000fe4000f8e9604 */
[----:B------:R-:W-:Y:S01]  /*a460*/  LOP3.LUT R5, R5, UR9, R184, 0x96, !PT ;  /* 0x0000000905057c12 */ /* 0x000fe2000f8e96b8 */
[----:B------:R-:W-:Y:S01]  /*a470*/  IMAD.WIDE.U32 R20, R20, -0x2daee0ad, RZ ;  /* 0xd2511f5314147825 */ /* 0x000fe200078e00ff */
[----:B------:R-:W-:Y:S03]  /*a480*/  LOP3.LUT R19, R23, UR7, R34, 0x96, !PT ;  /* 0x0000000717137c12 */ /* 0x000fe6000f8e9622 */
[----:B------:R-:W-:Y:S01]  /*a490*/  IMAD.WIDE.U32 R24, R24, -0x2daee0ad, RZ ;  /* 0xd2511f5318187825 */ /* 0x000fe200078e00ff */
[----:B------:R2:W-:Y:S03]  /*a4a0*/  MUFU.EX2 R189, R27 ;  /* 0x0000001b00bd7308 */ /* 0x0005e60000000800 */
[----:B------:R-:W-:Y:S04]  /*a4b0*/  IMAD.WIDE.U32 R6, R7, -0x2daee0ad, RZ ;  /* 0xd2511f5307067825 */ /* 0x000fe800078e00ff */
[----:B------:R-:W-:Y:S01]  /*a4c0*/  IMAD.WIDE.U32 R4, R5, -0x2daee0ad, RZ ;  /* 0xd2511f5305047825 */ /* 0x000fe200078e00ff */
[----:B------:R-:W-:Y:S02]  /*a4d0*/  LOP3.LUT R15, R7, UR6, R18, 0x96, !PT ;  /* 0x00000006070f7c12 */ /* 0x000fe4000f8e9612 */
[----:B------:R1:W-:Y:S01]  /*a4e0*/  MUFU.EX2 R200, R29 ;  /* 0x0000001d00c87308 */ /* 0x0003e20000000800 */
[----:B------:R-:W-:Y:S01]  /*a4f0*/  IMAD.WIDE.U32 R18, R19, -0x2daee0ad, RZ ;  /* 0xd2511f5313127825 */ /* 0x000fe200078e00ff */
[----:B------:R-:W-:Y:S02]  /*a500*/  LOP3.LUT R6, R21, UR4, R6, 0x96, !PT ;  /* 0x0000000415067c12 */ /* 0x000fe4000f8e9606 */
[----:B------:R-:W-:Y:S01]  /*a510*/  LOP3.LUT R4, R25, UR4, R4, 0x96, !PT ;  /* 0x0000000419047c12 */ /* 0x000fe2000f8e9604 */
[----:B---3--:R-:W-:Y:S01]  /*a520*/  IMAD.WIDE.U32 R32, R32, -0x2daee0ad, RZ ;  /* 0xd2511f5320207825 */ /* 0x008fe200078e00ff */
[----:B------:R-:W-:Y:S03]  /*a530*/  LOP3.LUT R9, R5, UR6, R14, 0x96, !PT ;  /* 0x0000000605097c12 */ /* 0x000fe6000f8e960e */
[----:B------:R-:W-:Y:S01]  /*a540*/  IMAD.WIDE.U32 R14, R15, -0x326172a9, RZ ;  /* 0xcd9e8d570f0e7825 */ /* 0x000fe200078e00ff */
[----:B------:R3:W-:Y:S01]  /*a550*/  MUFU.EX2 R227, R31 ;  /* 0x0000001f00e37308 */ /* 0x0007e20000000800 */
[----:B------:R-:W-:Y:S02]  /*a560*/  LOP3.LUT R0, R33, UR6, R8, 0x96, !PT ;  /* 0x0000000621007c12 */ /* 0x000fe4000f8e9608 */
[----:B------:R-:W-:Y:S01]  /*a570*/  IMAD.WIDE.U32 R8, R9, -0x326172a9, RZ ;  /* 0xcd9e8d5709087825 */ /* 0x000fe200078e00ff */
[----:B------:R-:W-:Y:S02]  /*a580*/  LOP3.LUT R32, R19, UR4, R32, 0x96, !PT ;  /* 0x0000000413207c12 */ /* 0x000fe4000f8e9620 */
[----:B------:R-:W-:Y:S01]  /*a590*/  LOP3.LUT R2, R15, UR5, R16, 0x96, !PT ;  /* 0x000000050f027c12 */ /* 0x000fe2000f8e9610 */
[----:B------:R-:W-:Y:S01]  /*a5a0*/  IMAD.WIDE.U32 R6, R6, -0x326172a9, RZ ;  /* 0xcd9e8d5706067825 */ /* 0x000fe200078e00ff */
[----:B------:R-:W-:Y:S02]  /*a5b0*/  LOP3.LUT R23, R9, UR5, R12, 0x96, !PT ;  /* 0x0000000509177c12 */ /* 0x000fe4000f8e960c */
[----:B------:R-:W-:Y:S01]  /*a5c0*/  MUFU.EX2 R212, R28 ;  /* 0x0000001c00d47308 */ /* 0x000fe20000000800 */
[----:B------:R-:W-:Y:S01]  /*a5d0*/  IMAD.WIDE.U32 R4, R4, -0x326172a9, RZ ;  /* 0xcd9e8d5704047825 */ /* 0x000fe200078e00ff */
[C---:B------:R-:W-:Y:S02]  /*a5e0*/  LOP3.LUT R21, R6.reuse, 0xffff, RZ, 0xc0, !PT ;  /* 0x0000ffff06157812 */ /* 0x040fe400078ec0ff */
[----:B------:R-:W-:Y:S01]  /*a5f0*/  LOP3.LUT R25, R6, 0xff, RZ, 0xc0, !PT ;  /* 0x000000ff06197812 */ /* 0x000fe200078ec0ff */
[----:B------:R-:W-:Y:S01]  /*a600*/  FFMA.FTZ R79, R79, c[0x0][0x23c], -R180 ;  /* 0x00008f004f4f7a23 */ /* 0x000fe200000108b4 */
[----:B------:R-:W-:Y:S01]  /*a610*/  SHF.R.U32.HI R33, RZ, 0x18, R6 ;  /* 0x00000018ff217819 */ /* 0x000fe20000011606 */
[--C-:B------:R-:W-:Y:S01]  /*a620*/  FFMA.FTZ R73, R73, c[0x0][0x23c], -R139.reuse ;  /* 0x00008f0049497a23 */ /* 0x100fe2000001088b */
[----:B------:R-:W-:Y:S01]  /*a630*/  SHF.R.U32.HI R16, RZ, 0x10, R4 ;  /* 0x00000010ff107819 */ /* 0x000fe20000011604 */
[--C-:B------:R-:W-:Y:S01]  /*a640*/  FFMA.FTZ R88, R88, c[0x0][0x23c], -R139.reuse ;  /* 0x00008f0058587a23 */ /* 0x100fe2000001088b */
[----:B------:R-:W-:Y:S01]  /*a650*/  MUFU.EX2 R238, R30 ;  /* 0x0000001e00ee7308 */ /* 0x000fe20000000800 */
[----:B------:R-:W-:Y:S01]  /*a660*/  LOP3.LUT R14, R7, UR15, R14, 0x96, !PT ;  /* 0x0000000f070e7c12 */ /* 0x000fe2000f8e960e */
[--C-:B------:R-:W-:Y:S01]  /*a670*/  FFMA.FTZ R89, R89, c[0x0][0x23c], -R139.reuse ;  /* 0x00008f0059597a23 */ /* 0x100fe2000001088b */
[----:B-1----:R-:W-:Y:S01]  /*a680*/  SHF.R.U32.HI R26, RZ, 0x10, R6 ;  /* 0x00000010ff1a7819 */ /* 0x002fe20000011606 */
[----:B------:R-:W-:Y:S01]  /*a690*/  IMAD.WIDE.U32 R6, R0, -0x326172a9, RZ ;  /* 0xcd9e8d5700067825 */ /* 0x000fe200078e00ff */
[----:B------:R-:W-:Y:S02]  /*a6a0*/  LOP3.LUT R13, R5, UR15, R8, 0x96, !PT ;  /* 0x0000000f050d7c12 */ /* 0x000fe4000f8e9608 */
[----:B------:R-:W-:Y:S01]  /*a6b0*/  LOP3.LUT R15, R4, 0xffff, RZ, 0xc0, !PT ;  /* 0x0000ffff040f7812 */ /* 0x000fe200078ec0ff */
[----:B------:R-:W-:Y:S01]  /*a6c0*/  IMAD.WIDE.U32 R8, R32, -0x326172a9, RZ ;  /* 0xcd9e8d5720087825 */ /* 0x000fe200078e00ff */
[----:B------:R-:W-:Y:S01]  /*a6d0*/  LOP3.LUT R22, R7, UR5, R22, 0x96, !PT ;  /* 0x0000000507167c12 */ /* 0x000fe2000f8e9616 */
[----:B------:R-:W-:Y:S01]  /*a6e0*/  MUFU.EX2 R192, R40 ;  /* 0x0000002800c07308 */ /* 0x000fe20000000800 */
[----:B------:R-:W-:Y:S01]  /*a6f0*/  LOP3.LUT R19, R4, 0xff, RZ, 0xc0, !PT ;  /* 0x000000ff04137812 */ /* 0x000fe200078ec0ff */
[----:B------:R-:W-:Y:S01]  /*a700*/  FFMA.FTZ R90, R90, c[0x0][0x23c], -R180 ;  /* 0x00008f005a5a7a23 */ /* 0x000fe200000108b4 */
[----:B------:R-:W-:Y:S01]  /*a710*/  LOP3.LUT R12, R9, UR15, R6, 0x96, !PT ;  /* 0x0000000f090c7c12 */ /* 0x000fe2000f8e9606 */
[----:B------:R-:W-:Y:S01]  /*a720*/  IMAD.WIDE.U32 R6, R2, -0x2daee0ad, RZ ;  /* 0xd2511f5302067825 */ /* 0x000fe200078e00ff */
[----:B------:R-:W-:Y:S02]  /*a730*/  SHF.R.U32.HI R17, RZ, 0x18, R4 ;  /* 0x00000018ff117819 */ /* 0x000fe40000011604 */
[----:B------:R-:W-:Y:S01]  /*a740*/  LOP3.LUT R32, R8, 0xffff, RZ, 0xc0, !PT ;  /* 0x0000ffff08207812 */ /* 0x000fe200078ec0ff */
[----:B------:R-:W-:Y:S01]  /*a750*/  IMAD.WIDE.U32 R4, R23, -0x2daee0ad, RZ ;  /* 0xd2511f5317047825 */ /* 0x000fe200078e00ff */
[----:B------:R-:W-:Y:S01]  /*a760*/  SHF.R.U32.HI R23, RZ, 0x18, R6 ;  /* 0x00000018ff177819 */ /* 0x000fe20000011606 */
[----:B------:R1:W-:Y:S01]  /*a770*/  MUFU.EX2 R199, R42 ;  /* 0x0000002a00c77308 */ /* 0x0003e20000000800 */
[----:B------:R-:W-:Y:S01]  /*a780*/  SHF.R.U32.HI R34, RZ, 0x10, R8 ;  /* 0x00000010ff227819 */ /* 0x000fe20000011608 */
[----:B------:R-:W-:Y:S01]  /*a790*/  FFMA.FTZ R91, R91, c[0x0][0x23c], -R180 ;  /* 0x00008f005b5b7a23 */ /* 0x000fe200000108b4 */
[----:B--2---:R-:W-:Y:S01]  /*a7a0*/  SHF.R.U32.HI R27, RZ, 0x10, R6 ;  /* 0x00000010ff1b7819 */ /* 0x004fe20000011606 */
[--C-:B------:R-:W-:Y:S01]  /*a7b0*/  FFMA.FTZ R92, R92, c[0x0][0x23c], -R139.reuse ;  /* 0x00008f005c5c7a23 */ /* 0x100fe2000001088b */
[----:B------:R-:W-:Y:S01]  /*a7c0*/  LOP3.LUT R29, R6, 0xff, RZ, 0xc0, !PT ;  /* 0x000000ff061d7812 */ /* 0x000fe200078ec0ff */
[----:B------:R-:W-:Y:S01]  /*a7d0*/  FFMA.FTZ R93, R93, c[0x0][0x23c], -R139 ;  /* 0x00008f005d5d7a23 */ /* 0x000fe2000001088b */
[----:B------:R-:W-:Y:S01]  /*a7e0*/  LOP3.LUT R172, R8, 0xff, RZ, 0xc0, !PT ;  /* 0x000000ff08ac7812 */ /* 0x000fe200078ec0ff */
[----:B------:R-:W-:Y:S01]  /*a7f0*/  FFMA.FTZ R94, R94, c[0x0][0x23c], -R180 ;  /* 0x00008f005e5e7a23 */ /* 0x000fe200000108b4 */
[----:B------:R-:W-:Y:S01]  /*a800*/  SHF.R.U32.HI R35, RZ, 0x18, R8 ;  /* 0x00000018ff237819 */ /* 0x000fe20000011608 */
[----:B------:R2:W1:Y:S01]  /*a810*/  MUFU.EX2 R179, R44 ;  /* 0x0000002c00b37308 */ /* 0x0004620000000800 */
[----:B------:R-:W-:Y:S01]  /*a820*/  LOP3.LUT R8, R7, UR14, R20, 0x96, !PT ;  /* 0x0000000e07087c12 */ /* 0x000fe2000f8e9614 */
[----:B------:R-:W-:Y:S01]  /*a830*/  FFMA.FTZ R95, R95, c[0x0][0x23c], -R180 ;  /* 0x00008f005f5f7a23 */ /* 0x000fe200000108b4 */
[----:B------:R-:W-:Y:S01]  /*a840*/  LOP3.LUT R20, R6, 0xffff, RZ, 0xc0, !PT ;  /* 0x0000ffff06147812 */ /* 0x000fe200078ec0ff */
[--C-:B------:R-:W-:Y:S01]  /*a850*/  FFMA.FTZ R114, R114, c[0x0][0x23c], -R181.reuse ;  /* 0x00008f0072727a23 */ /* 0x100fe200000108b5 */
[----:B------:R-:W-:Y:S01]  /*a860*/  LOP3.LUT R7, R26, 0xff, RZ, 0xc0, !PT ;  /* 0x000000ff1a077812 */ /* 0x000fe200078ec0ff */
[----:B------:R-:W-:Y:S01]  /*a870*/  FFMA.FTZ R115, R115, c[0x0][0x23c], -R181 ;  /* 0x00008f0073737a23 */ /* 0x000fe200000108b5 */
[----:B------:R-:W-:Y:S01]  /*a880*/  SHF.R.U32.HI R6, RZ, 0x8, R15 ;  /* 0x00000008ff067819 */ /* 0x000fe2000001160f */
[----:B------:R-:W-:Y:S01]  /*a890*/  FFMA.FTZ R102, R102, c[0x0][0x23c], -R181 ;  /* 0x00008f0066667a23 */ /* 0x000fe200000108b5 */
[----:B------:R-:W-:Y:S01]  /*a8a0*/  PRMT R33, R7, 0x5410, R33 ;  /* 0x0000541007217816 */ /* 0x000fe20000000021 */
[----:B------:R-:W-:Y:S01]  /*a8b0*/  MUFU.EX2 R188, R41 ;  /* 0x0000002900bc7308 */ /* 0x000fe20000000800 */
[----:B---3--:R-:W-:Y:S01]  /*a8c0*/  PRMT R31, R19, 0x5410, R6 ;  /* 0x00005410131f7816 */ /* 0x008fe20000000006 */
[----:B------:R-:W-:Y:S01]  /*a8d0*/  FFMA.FTZ R103, R103, c[0x0][0x23c], -R181 ;  /* 0x00008f0067677a23 */ /* 0x000fe200000108b5 */
[----:B------:R-:W-:Y:S01]  /*a8e0*/  SHF.R.U32.HI R0, RZ, 0x8, R21 ;  /* 0x00000008ff007819 */ /* 0x000fe20000011615 */
[--C-:B------:R-:W-:Y:S01]  /*a8f0*/  FFMA.FTZ R130, R130, c[0x0][0x23c], -R181.reuse ;  /* 0x00008f0082827a23 */ /* 0x100fe200000108b5 */
[----:B------:R-:W-:Y:S01]  /*a900*/  LOP3.LUT R7, R14, 0xffff, RZ, 0xc0, !PT ;  /* 0x0000ffff0e077812 */ /* 0x000fe200078ec0ff */
[--C-:B------:R-:W-:Y:S01]  /*a910*/  FFMA.FTZ R131, R131, c[0x0][0x23c], -R181.reuse ;  /* 0x00008f0083837a23 */ /* 0x100fe200000108b5 */
[----:B------:R-:W-:Y:S01]  /*a920*/  LOP3.LUT R6, R13, 0xffff, RZ, 0xc0, !PT ;  /* 0x0000ffff0d067812 */ /* 0x000fe200078ec0ff */
[----:B------:R-:W-:Y:S01]  /*a930*/  FFMA.FTZ R118, R118, c[0x0][0x23c], -R181 ;  /* 0x00008f0076767a23 */ /* 0x000fe200000108b5 */
[----:B------:R-:W-:Y:S01]  /*a940*/  PRMT R173, R25, 0x5410, R0 ;  /* 0x0000541019ad7816 */ /* 0x000fe20000000000 */
[----:B------:R3:W-:Y:S01]  /*a950*/  MUFU.EX2 R196, R43 ;  /* 0x0000002b00c47308 */ /* 0x0007e20000000800 */
[----:B------:R-:W-:Y:S01]  /*a960*/  LOP3.LUT R0, R16, 0xff, RZ, 0xc0, !PT ;  /* 0x000000ff10007812 */ /* 0x000fe200078ec0ff */
[----:B------:R-:W-:Y:S01]  /*a970*/  FFMA.FTZ R104, R104, c[0x0][0x23c], -R139 ;  /* 0x00008f0068687a23 */ /* 0x000fe2000001088b */
[----:B------:R-:W-:Y:S01]  /*a980*/  SHF.R.U32.HI R15, RZ, 0x8, R7 ;  /* 0x00000008ff0f7819 */ /* 0x000fe20000011607 */
[--C-:B-1----:R-:W-:Y:S01]  /*a990*/  HSET2.LE.AND R42, R173, R220.reuse, PT ;  /* 0x000000dcad2a7233 */ /* 0x102fe20003803000 */
[----:B------:R-:W-:Y:S01]  /*a9a0*/  SHF.R.U32.HI R7, RZ, 0x8, R6 ;  /* 0x00000008ff077819 */ /* 0x000fe20000011606 */
[----:B--2---:R-:W-:Y:S01]  /*a9b0*/  IMAD.MOV.U32 R44, RZ, RZ, R187 ;  /* 0x000000ffff2c7224 */ /* 0x004fe200078e00bb */
[----:B------:R-:W-:Y:S01]  /*a9c0*/  SHF.R.U32.HI R6, RZ, 0x10, R13 ;  /* 0x00000010ff067819 */ /* 0x000fe2000001160d */
[--C-:B------:R-:W-:Y:S01]  /*a9d0*/  FFMA.FTZ R105, R105, c[0x0][0x23c], -R139.reuse ;  /* 0x00008f0069697a23 */ /* 0x100fe2000001088b */
[----:B------:R-:W-:Y:S01]  /*a9e0*/  LOP3.LUT R2, R5, UR14, R24, 0x96, !PT ;  /* 0x0000000e05027c12 */ /* 0x000fe2000f8e9618 */
[----:B------:R-:W-:Y:S01]  /*a9f0*/  MUFU.EX2 R221, R48 ;  /* 0x0000003000dd7308 */ /* 0x000fe20000000800 */
[----:B------:R-:W-:Y:S01]  /*aa00*/  LOP3.LUT R21, R4, 0xffff, RZ, 0xc0, !PT ;  /* 0x0000ffff04157812 */ /* 0x000fe200078ec0ff */
[--C-:B------:R-:W-:Y:S01]  /*aa10*/  FFMA.FTZ R108, R108, c[0x0][0x23c], -R139.reuse ;  /* 0x00008f006c6c7a23 */ /* 0x100fe2000001088b */
[----:B------:R-:W-:Y:S01]  /*aa20*/  SHF.R.U32.HI R24, RZ, 0x10, R4 ;  /* 0x00000010ff187819 */ /* 0x000fe20000011604 */
[----:B------:R-:W-:Y:S01]  /*aa30*/  FFMA.FTZ R109, R109, c[0x0][0x23c], -R139 ;  /* 0x00008f006d6d7a23 */ /* 0x000fe2000001088b */
[----:B------:R-:W-:Y:S01]  /*aa40*/  LOP3.LUT R30, R4, 0xff, RZ, 0xc0, !PT ;  /* 0x000000ff041e7812 */ /* 0x000fe200078ec0ff */
[----:B------:R-:W-:Y:S01]  /*aa50*/  FFMA.FTZ R106, R106, c[0x0][0x23c], -R180 ;  /* 0x00008f006a6a7a23 */ /* 0x000fe200000108b4 */
[----:B------:R-:W-:Y:S01]  /*aa60*/  SHF.R.U32.HI R28, RZ, 0x18, R4 ;  /* 0x00000018ff1c7819 */ /* 0x000fe20000011604 */
[----:B------:R-:W-:Y:S01]  /*aa70*/  IMAD.WIDE.U32 R4, R22, -0x2daee0ad, RZ ;  /* 0xd2511f5316047825 */ /* 0x000fe200078e00ff */
[----:B------:R-:W-:Y:S01]  /*aa80*/  PRMT R174, R0, 0x5410, R17 ;  /* 0x0000541000ae7816 */ /* 0x000fe20000000011 */
[----:B------:R1:W2:Y:S01]  /*aa90*/  MUFU.EX2 R187, R46 ;  /* 0x0000002e00bb7308 */ /* 0x0002a20000000800 */
[----:B------:R-:W-:Y:S01]  /*aaa0*/  LOP3.LUT R17, R14, 0xff, RZ, 0xc0, !PT ;  /* 0x000000ff0e117812 */ /* 0x000fe200078ec0ff */
[----:B------:R-:W-:Y:S01]  /*aab0*/  FFMA.FTZ R107, R107, c[0x0][0x23c], -R180 ;  /* 0x00008f006b6b7a23 */ /* 0x000fe200000108b4 */
[----:B------:R-:W-:Y:S01]  /*aac0*/  SHF.R.U32.HI R16, RZ, 0x18, R14 ;  /* 0x00000018ff107819 */ /* 0x000fe2000001160e */
[--C-:B---3--:R-:W-:Y:S01]  /*aad0*/  HSET2.LE.AND R43, R33, R220.reuse, PT ;  /* 0x000000dc212b7233 */ /* 0x108fe20003803000 */
[----:B------:R-:W-:Y:S01]  /*aae0*/  LOP3.LUT R6, R6, 0xff, RZ, 0xc0, !PT ;  /* 0x000000ff06067812 */ /* 0x000fe200078ec0ff */
[----:B------:R-:W-:Y:S01]  /*aaf0*/  FFMA.FTZ R110, R110, c[0x0][0x23c], -R180 ;  /* 0x00008f006e6e7a23 */ /* 0x000fe200000108b4 */
[----:B------:R-:W-:Y:S01]  /*ab00*/  SHF.R.U32.HI R9, RZ, 0x10, R14 ;  /* 0x00000010ff097819 */ /* 0x000fe2000001160e */
[--C-:B------:R-:W-:Y:S01]  /*ab10*/  FFMA.FTZ R111, R111, c[0x0][0x23c], -R180.reuse ;  /* 0x00008f006f6f7a23 */ /* 0x100fe200000108b4 */
[----:B------:R-:W-:Y:S01]  /*ab20*/  LOP3.LUT R14, R13, 0xff, RZ, 0xc0, !PT ;  /* 0x000000ff0d0e7812 */ /* 0x000fe200078ec0ff */
[----:B------:R-:W-:Y:S01]  /*ab30*/  MUFU.EX2 R228, R47 ;  /* 0x0000002f00e47308 */ /* 0x000fe20000000800 */
[----:B------:R-:W-:Y:S01]  /*ab40*/  SHF.R.U32.HI R13, RZ, 0x18, R13 ;  /* 0x00000018ff0d7819 */ /* 0x000fe2000001160d */
[----:B------:R-:W-:Y:S01]  /*ab50*/  FFMA.FTZ R126, R126, c[0x0][0x23c], -R180 ;  /* 0x00008f007e7e7a23 */ /* 0x000fe200000108b4 */
[----:B------:R-:W-:Y:S01]  /*ab60*/  LOP3.LUT R0, R5, UR14, R18, 0x96, !PT ;  /* 0x0000000e05007c12 */ /* 0x000fe2000f8e9612 */
[--C-:B------:R-:W-:Y:S01]  /*ab70*/  FFMA.FTZ R120, R120, c[0x0][0x23c], -R139.reuse ;  /* 0x00008f0078787a23 */ /* 0x100fe2000001088b */
[----:B------:R-:W-:Y:S01]  /*ab80*/  LOP3.LUT R22, R4, 0xff, RZ, 0xc0, !PT ;  /* 0x000000ff04167812 */ /* 0x000fe200078ec0ff */
[----:B------:R-:W-:Y:S01]  /*ab90*/  FFMA.FTZ R121, R121, c[0x0][0x23c], -R139 ;  /* 0x00008f0079797a23 */ /* 0x000fe2000001088b */
[----:B------:R-:W-:Y:S01]  /*aba0*/  PRMT R26, R14, 0x5410, R7 ;  /* 0x000054100e1a7816 */ /* 0x000fe20000000007 */
[----:B------:R-:W-:Y:S01]  /*abb0*/  FFMA.FTZ R122, R122, c[0x0][0x23c], -R180 ;  /* 0x00008f007a7a7a23 */ /* 0x000fe200000108b4 */
[----:B------:R-:W-:Y:S01]  /*abc0*/  LOP3.LUT R14, R4, 0xffff, RZ, 0xc0, !PT ;  /* 0x0000ffff040e7812 */ /* 0x000fe200078ec0ff */
[----:B------:R-:W-:Y:S01]  /*abd0*/  MUFU.EX2 R47, R56 ;  /* 0x00000038002f7308 */ /* 0x000fe20000000800 */
[----:B------:R-:W-:Y:S01]  /*abe0*/  SHF.R.U32.HI R18, RZ, 0x10, R4 ;  /* 0x00000010ff127819 */ /* 0x000fe20000011604 */
[----:B------:R-:W-:Y:S01]  /*abf0*/  FFMA.FTZ R123, R123, c[0x0][0x23c], -R180 ;  /* 0x00008f007b7b7a23 */ /* 0x000fe200000108b4 */
[----:B------:R-:W-:Y:S01]  /*ac00*/  PRMT R13, R6, 0x5410, R13 ;  /* 0x00005410060d7816 */ /* 0x000fe2000000000d */
[----:B-1----:R-:W-:Y:S01]  /*ac10*/  IMAD.MOV.U32 R46, RZ, RZ, R206 ;  /* 0x000000ffff2e7224 */ /* 0x002fe200078e00ce */
[----:B------:R-:W-:Y:S01]  /*ac20*/  LOP3.LUT R6, R27, 0xff, RZ, 0xc0, !PT ;  /* 0x000000ff1b067812 */ /* 0x000fe200078ec0ff */
[----:B------:R-:W-:Y:S01]  /*ac30*/  FFMA.FTZ R180, R127, c[0x0][0x23c], -R180 ;  /* 0x00008f007fb47a23 */ /* 0x000fe200000108b4 */
[----:B------:R-:W-:Y:S01]  /*ac40*/  LOP3.LUT R5, R34, 0xff, RZ, 0xc0, !PT ;  /* 0x000000ff22057812 */ /* 0x000fe200078ec0ff */
[--C-:B------:R-:W-:Y:S01]  /*ac50*/  HSET2.LE.AND R34, R31, R220.reuse, PT ;  /* 0x000000dc1f227233 */ /* 0x100fe20003803000 */
[----:B------:R-:W-:Y:S01]  /*ac60*/  SHF.R.U32.HI R19, RZ, 0x18, R4 ;  /* 0x00000018ff137819 */ /* 0x000fe20000011604 */
[----:B------:R-:W1:Y:S01]  /*ac70*/  MUFU.EX2 R197, R49 ;  /* 0x0000003100c57308 */ /* 0x000e620000000800 */
[----:B------:R-:W-:Y:S01]  /*ac80*/  SHF.R.U32.HI R4, RZ, 0x8, R32 ;  /* 0x00000008ff047819 */ /* 0x000fe20000011620 */
[--C-:B------:R-:W-:Y:S01]  /*ac90*/  HSET2.LE.AND R32, R26, R220.reuse, PT ;  /* 0x000000dc1a207233 */ /* 0x100fe20003803000 */
[----:B------:R-:W-:Y:S01]  /*aca0*/  PRMT R23, R6, 0x5410, R23 ;  /* 0x0000541006177816 */ /* 0x000fe20000000017 */
[----:B------:R-:W-:Y:S01]  /*acb0*/  IMAD.MOV.U32 R31, RZ, RZ, R207 ;  /* 0x000000ffff1f7224 */ /* 0x000fe200078e00cf */
[----:B------:R-:W-:Y:S01]  /*acc0*/  LOP3.LUT R6, R24, 0xff, RZ, 0xc0, !PT ;  /* 0x000000ff18067812 */ /* 0x000fe200078ec0ff */
[----:B------:R-:W-:Y:S01]  /*acd0*/  IMAD.MOV.U32 R24, RZ, RZ, R177 ;  /* 0x000000ffff187224 */ /* 0x000fe200078e00b1 */
[----:B------:R-:W-:Y:S01]  /*ace0*/  LOP3.LUT R9, R9, 0xff, RZ, 0xc0, !PT ;  /* 0x000000ff09097812 */ /* 0x000fe200078ec0ff */
[----:B------:R-:W-:Y:S01]  /*acf0*/  IMAD.MOV.U32 R26, RZ, RZ, R203 ;  /* 0x000000ffff1a7224 */ /* 0x000fe200078e00cb */
[----:B------:R-:W-:Y:S01]  /*ad00*/  PRMT R27, R172, 0x5410, R4 ;  /* 0x00005410ac1b7816 */ /* 0x000fe20000000004 */
[----:B------:R-:W-:Y:S01]  /*ad10*/  MUFU.EX2 R250, R67 ;  /* 0x0000004300fa7308 */ /* 0x000fe20000000800 */
[----:B------:R-:W-:Y:S01]  /*ad20*/  PRMT R175, R5, 0x5410, R35 ;  /* 0x0000541005af7816 */ /* 0x000fe20000000023 */
[--C-:B------:R-:W-:Y:S01]  /*ad30*/  HSET2.LE.AND R35, R174, R220.reuse, PT ;  /* 0x000000dcae237233 */ /* 0x100fe20003803000 */
[----:B------:R-:W-:Y:S01]  /*ad40*/  LOP3.LUT R5, R12, 0xffff, RZ, 0xc0, !PT ;  /* 0x0000ffff0c057812 */ /* 0x000fe200078ec0ff */
[--C-:B------:R-:W-:Y:S01]  /*ad50*/  HSET2.LE.AND R33, R13, R220.reuse, PT ;  /* 0x000000dc0d217233 */ /* 0x100fe20003803000 */
[----:B------:R-:W-:Y:S01]  /*ad60*/  SHF.R.U32.HI R4, RZ, 0x10, R12 ;  /* 0x00000010ff047819 */ /* 0x000fe2000001160c */
[--C-:B------:R-:W-:Y:S01]  /*ad70*/  HSET2.LE.AND R174, R27, R220.reuse, PT ;  /* 0x000000dc1bae7233 */ /* 0x100fe20003803000 */
[----:B------:R-:W-:Y:S01]  /*ad80*/  PRMT R25, R9, 0x5410, R16 ;  /* 0x0000541009197816 */ /* 0x000fe20000000010 */
[----:B------:R-:W-:Y:S01]  /*ad90*/  IMAD.MOV.U32 R27, RZ, RZ, R179 ;  /* 0x000000ffff1b7224 */ /* 0x000fe200078e00b3 */
[----:B------:R-:W-:Y:S01]  /*ada0*/  SHF.R.U32.HI R7, RZ, 0x8, R20 ;  /* 0x00000008ff077819 */ /* 0x000fe20000011614 */
[----:B------:R-:W-:Y:S01]  /*adb0*/  MUFU.EX2 R249, R62 ;  /* 0x0000003e00f97308 */ /* 0x000fe20000000800 */
[----:B------:R-:W-:Y:S01]  /*adc0*/  LOP3.LUT R4, R4, 0xff, RZ, 0xc0, !PT ;  /* 0x000000ff04047812 */ /* 0x000fe200078ec0ff */
[--C-:B------:R-:W-:Y:S01]  /*add0*/  HSET2.LE.AND R41, R25, R220.reuse, PT ;  /* 0x000000dc19297233 */ /* 0x100fe20003803000 */
[----:B------:R-:W-:Y:S01]  /*ade0*/  LOP3.LUT R9, R12, 0xff, RZ, 0xc0, !PT ;  /* 0x000000ff0c097812 */ /* 0x000fe200078ec0ff */
[----:B------:R-:W-:Y:S01]  /*adf0*/  IMAD.MOV.U32 R25, RZ, RZ, R211 ;  /* 0x000000ffff197224 */ /* 0x000fe200078e00d3 */
[----:B------:R-:W-:Y:S01]  /*ae00*/  SHF.R.U32.HI R12, RZ, 0x18, R12 ;  /* 0x00000018ff0c7819 */ /* 0x000fe2000001160c */
[--C-:B------:R-:W-:Y:S01]  /*ae10*/  HSET2.LE.AND R175, R175, R220.reuse, PT ;  /* 0x000000dcafaf7233 */ /* 0x100fe20003803000 */
[----:B------:R-:W-:Y:S01]  /*ae20*/  PRMT R28, R6, 0x5410, R28 ;  /* 0x00005410061c7816 */ /* 0x000fe2000000001c */
[----:B------:R-:W-:Y:S01]  /*ae30*/  FFMA.FTZ R124, R124, c[0x0][0x23c], -R139 ;  /* 0x00008f007c7c7a23 */ /* 0x000fe2000001088b */
[----:B------:R-:W-:Y:S01]  /*ae40*/  SHF.R.U32.HI R5, RZ, 0x8, R5 ;  /* 0x00000008ff057819 */ /* 0x000fe20000011605 */
[----:B------:R3:W-:Y:S01]  /*ae50*/  MUFU.EX2 R211, R58 ;  /* 0x0000003a00d37308 */ /* 0x0007e20000000800 */
[----:B------:R-:W-:Y:S01]  /*ae60*/  SHF.R.U32.HI R6, RZ, 0x10, R8 ;  /* 0x00000010ff067819 */ /* 0x000fe20000011608 */
[----:B------:R-:W-:Y:S01]  /*ae70*/  FFMA.FTZ R139, R125, c[0x0][0x23c], -R139 ;  /* 0x00008f007d8b7a23 */ /* 0x000fe2000001088b */
[----:B------:R-:W-:Y:S02]  /*ae80*/  PRMT R20, R4, 0x5410, R12 ;  /* 0x0000541004147816 */ /* 0x000fe4000000000c */
[----:B------:R-:W-:Y:S02]  /*ae90*/  PRMT R29, R29, 0x5410, R7 ;  /* 0x000054101d1d7816 */ /* 0x000fe40000000007 */
[----:B------:R-:W-:Y:S01]  /*aea0*/  SHF.R.U32.HI R7, RZ, 0x8, R21 ;  /* 0x00000008ff077819 */ /* 0x000fe20000011615 */
[--C-:B------:R-:W-:Y:S01]  /*aeb0*/  HSET2.LE.AND R173, R20, R220.reuse, PT ;  /* 0x000000dc14ad7233 */ /* 0x100fe20003803000 */
[----:B------:R-:W-:Y:S01]  /*aec0*/  LOP3.LUT R4, R2, 0xffff, RZ, 0xc0, !PT ;  /* 0x0000ffff02047812 */ /* 0x000fe200078ec0ff */
[----:B------:R1:W1:Y:S01]  /*aed0*/  MUFU.EX2 R21, R45 ;  /* 0x0000002d00157308 */ /* 0x0002620000000800 */
[----:B------:R-:W-:Y:S01]  /*aee0*/  PRMT R172, R9, 0x5410, R5 ;  /* 0x0000541009ac7816 */ /* 0x000fe20000000005 */
[----:B--2---:R-:W-:Y:S01]  /*aef0*/  IMAD.MOV.U32 R20, RZ, RZ, R187 ;  /* 0x000000ffff147224 */ /* 0x004fe200078e00bb */
[----:B------:R-:W-:Y:S02]  /*af00*/  SHF.R.U32.HI R9, RZ, 0x18, R8 ;  /* 0x00000018ff097819 */ /* 0x000fe40000011608 */
[----:B------:R-:W-:Y:S01]  /*af10*/  LOP3.LUT R6, R6, 0xff, RZ, 0xc0, !PT ;  /* 0x000000ff06067812 */ /* 0x000fe200078ec0ff */
[--C-:B------:R-:W-:Y:S01]  /*af20*/  HSET2.LE.AND R172, R172, R220.reuse, PT ;  /* 0x000000dcacac7233 */ /* 0x100fe20003803000 */
[----:B------:R-:W-:Y:S02]  /*af30*/  LOP3.LUT R5, R8, 0xffff, RZ, 0xc0, !PT ;  /* 0x0000ffff08057812 */ /* 0x000fe400078ec0ff */
[----:B------:R-:W-:Y:S01]  /*af40*/  PRMT R40, R17, 0x5410, R15 ;  /* 0x0000541011287816 */ /* 0x000fe2000000000f */
[----:B------:R-:W-:Y:S01]  /*af50*/  MUFU.EX2 R248, R63 ;  /* 0x0000003f00f87308 */ /* 0x000fe20000000800 */
[----:B------:R-:W-:Y:S02]  /*af60*/  PRMT R30, R30, 0x5410, R7 ;  /* 0x000054101e1e7816 */ /* 0x000fe40000000007 */
[----:B------:R-:W-:Y:S01]  /*af70*/  LOP3.LUT R7, R2, 0xff, RZ, 0xc0, !PT ;  /* 0x000000ff02077812 */ /* 0x000fe200078ec0ff */
[--C-:B------:R-:W-:Y:S01]  /*af80*/  HSET2.LE.AND R40, R40, R220.reuse, PT ;  /* 0x000000dc28287233 */ /* 0x100fe20003803000 */
[----:B------:R-:W-:Y:S01]  /*af90*/  PRMT R15, R6, 0x5410, R9 ;  /* 0x00005410060f7816 */ /* 0x000fe20000000009 */
[--C-:B---3--:R-:W-:Y:S01]  /*afa0*/  HSET2.LE.AND R58, R30, R220.reuse, PT ;  /* 0x000000dc1e3a7233 */ /* 0x108fe20003803000 */
[----:B------:R-:W-:Y:S01]  /*afb0*/  SHF.R.U32.HI R6, RZ, 0x18, R2 ;  /* 0x00000018ff067819 */ /* 0x000fe20000011602 */
[----:B-1----:R-:W-:Y:S01]  /*afc0*/  IMAD.MOV.U32 R30, RZ, RZ, R197 ;  /* 0x000000ffff1e7224 */ /* 0x002fe200078e00c5 */
[----:B------:R-:W-:Y:S01]  /*afd0*/  LOP3.LUT R12, R8, 0xff, RZ, 0xc0, !PT ;  /* 0x000000ff080c7812 */ /* 0x000fe200078ec0ff */
[----:B------:R-:W-:Y:S01]  /*afe0*/  MUFU.EX2 R207, R65 ;  /* 0x0000004100cf7308 */ /* 0x000fe20000000800 */
[----:B------:R-:W-:Y:S01]  /*aff0*/  SHF.R.U32.HI R8, RZ, 0x8, R5 ;  /* 0x00000008ff087819 */ /* 0x000fe20000011605 */
[--C-:B------:R-:W-:Y:S01]  /*b000*/  HSET2.LE.AND R49, R15, R220.reuse, PT ;  /* 0x000000dc0f317233 */ /* 0x100fe20003803000 */
[----:B------:R-:W-:Y:S01]  /*b010*/  SHF.R.U32.HI R5, RZ, 0x8, R4 ;  /* 0x00000008ff057819 */ /* 0x000fe20000011604 */
[----:B------:R-:W-:Y:S01]  /*b020*/  IMAD.MOV.U32 R45, RZ, RZ, R208 ;  /* 0x000000ffff2d7224 */ /* 0x000fe200078e00d0 */
[----:B------:R-:W-:Y:S02]  /*b030*/  SHF.R.U32.HI R4, RZ, 0x10, R2 ;  /* 0x00000010ff047819 */ /* 0x000fe40000011602 */
[----:B------:R-:W-:Y:S02]  /*b040*/  LOP3.LUT R2, R0, 0xffff, RZ, 0xc0, !PT ;  /* 0x0000ffff00027812 */ /* 0x000fe400078ec0ff */
[----:B------:R-:W-:Y:S01]  /*b050*/  PRMT R17, R7, 0x5410, R5 ;  /* 0x0000541007117816 */ /* 0x000fe20000000005 */
[----:B------:R-:W-:Y:S01]  /*b060*/  MUFU.EX2 R208, R64 ;  /* 0x0000004000d07308 */ /* 0x000fe20000000800 */
[----:B------:R-:W-:Y:S02]  /*b070*/  LOP3.LUT R5, R4, 0xff, RZ, 0xc0, !PT ;  /* 0x000000ff04057812 */ /* 0x000fe400078ec0ff */
[----:B------:R-:W-:Y:S01]  /*b080*/  LOP3.LUT R4, R0, 0xff, RZ, 0xc0, !PT ;  /* 0x000000ff00047812 */ /* 0x000fe200078ec0ff */
[--C-:B------:R-:W-:Y:S01]  /*b090*/  HSET2.LE.AND R56, R17, R220.reuse, PT ;  /* 0x000000dc11387233 */ /* 0x100fe20003803000 */
[----:B------:R-:W-:Y:S01]  /*b0a0*/  SHF.R.U32.HI R2, RZ, 0x8, R2 ;  /* 0x00000008ff027819 */ /* 0x000fe20000011602 */
[----:B------:R-:W-:Y:S01]  /*b0b0*/  IMAD.MOV.U32 R17, RZ, RZ, R200 ;  /* 0x000000ffff117224 */ /* 0x000fe200078e00c8 */
[----:B------:R-:W-:Y:S02]  /*b0c0*/  PRMT R16, R12, 0x5410, R8 ;  /* 0x000054100c107816 */ /* 0x000fe40000000008 */
[----:B------:R-:W-:Y:S01]  /*b0d0*/  SHF.R.U32.HI R8, RZ, 0x8, R14 ;  /* 0x00000008ff087819 */ /* 0x000fe2000001160e */
[----:B------:R-:W-:Y:S01]  /*b0e0*/  MUFU.EX2 R252, R60 ;  /* 0x0000003c00fc7308 */ /* 0x000fe20000000800 */
[----:B------:R-:W-:Y:S01]  /*b0f0*/  PRMT R14, R5, 0x5410, R6 ;  /* 0x00005410050e7816 */ /* 0x000fe20000000006 */
[--C-:B------:R-:W-:Y:S01]  /*b100*/  HSET2.LE.AND R48, R16, R220.reuse, PT ;  /* 0x000000dc10307233 */ /* 0x100fe20003803000 */
[----:B------:R-:W-:Y:S01]  /*b110*/  SHF.R.U32.HI R5, RZ, 0x10, R0 ;  /* 0x00000010ff057819 */ /* 0x000fe20000011600 */
[----:B------:R-:W-:Y:S01]  /*b120*/  IMAD.MOV.U32 R16, RZ, RZ, R194 ;  /* 0x000000ffff107224 */ /* 0x000fe200078e00c2 */
[----:B------:R-:W-:Y:S02]  /*b130*/  LOP3.LUT R7, R18, 0xff, RZ, 0xc0, !PT ;  /* 0x000000ff12077812 */ /* 0x000fe400078ec0ff */
[----:B------:R-:W-:Y:S02]  /*b140*/  PRMT R18, R4, 0x5410, R2 ;  /* 0x0000541004127816 */ /* 0x000fe40000000002 */
[----:B------:R-:W-:Y:S01]  /*b150*/  SHF.R.U32.HI R4, RZ, 0x18, R0 ;  /* 0x00000018ff047819 */ /* 0x000fe20000011600 */
[----:B------:R-:W-:Y:S01]  /*b160*/  MUFU.EX2 R206, R61 ;  /* 0x0000003d00ce7308 */ /* 0x000fe20000000800 */
[----:B------:R-:W-:Y:S01]  /*b170*/  PRMT R19, R7, 0x5410, R19 ;  /* 0x0000541007137816 */ /* 0x000fe20000000013 */
[----:B------:R-:W-:Y:S01]  /*b180*/  IMAD.WIDE.U32 R6, R178, -0x2daee0ad, RZ ;  /* 0xd2511f53b2067825 */ /* 0x000fe200078e00ff */
[----:B----4-:R1:W-:Y:S01]  /*b190*/  STL [R1+0x84], R217 ;  /* 0x000084d901007387 */ /* 0x0103e20000100800 */
[----:B------:R-:W-:Y:S02]  /*b1a0*/  F2FP.PACK_AB R0, R191, R217 ;  /* 0x000000d9bf00723e */ /* 0x000fe400000000ff */
[----:B------:R-:W-:Y:S01]  /*b1b0*/  PRMT R22, R22, 0x5410, R8 ;  /* 0x0000541016167816 */ /* 0x000fe20000000008 */
[----:B------:R-:W-:Y:S01]  /*b1c0*/  IMAD.WIDE.U32 R8, R176, -0x2daee0ad, RZ ;  /* 0xd2511f53b0087825 */ /* 0x000fe200078e00ff */
[----:B------:R-:W-:Y:S01]  /*b1d0*/  LOP3.LUT R42, R42, R0, RZ, 0xc0, !PT ;  /* 0x000000002a2a7212 */ /* 0x000fe200078ec0ff */
[--C-:B------:R-:W-:Y:S01]  /*b1e0*/  HSET2.LE.AND R179, R19, R220.reuse, PT ;  /* 0x000000dc13b37233 */ /* 0x100fe20003803000 */
[----:B------:R2:W-:Y:S01]  /*b1f0*/  MUFU.EX2 R178, R50 ;  /* 0x0000003200b27308 */ /* 0x0005e20000000800 */
[----:B------:R-:W-:Y:S01]  /*b200*/  IMAD.MOV.U32 R19, RZ, RZ, R192 ;  /* 0x000000ffff137224 */ /* 0x000fe200078e00c0 */
[----:B------:R-:W-:Y:S02]  /*b210*/  F2FP.PACK_AB R0, R213, R210 ;  /* 0x000000d2d500723e */ /* 0x000fe400000000ff */
[----:B------:R-:W-:Y:S02]  /*b220*/  LOP3.LUT R2, R5, 0xff, RZ, 0xc0, !PT ;  /* 0x000000ff05027812 */ /* 0x000fe400078ec0ff */
[----:B------:R-:W-:Y:S02]  /*b230*/  LOP3.LUT R43, R43, R0, RZ, 0xc0, !PT ;  /* 0x000000002b2b7212 */ /* 0x000fe400078ec0ff */
[----:B------:R-:W-:Y:S02]  /*b240*/  PRMT R177, R2, 0x5410, R4 ;  /* 0x0000541002b17816 */ /* 0x000fe40000000004 */
[----:B------:R3:W3:Y:S01]  /*b250*/  MUFU.EX2 R210, R57 ;  /* 0x0000003900d27308 */ /* 0x0006e20000000800 */
[----:B------:R-:W-:Y:S02]  /*b260*/  F2FP.PACK_AB R4, R209, R239 ;  /* 0x000000efd104723e */ /* 0x000fe400000000ff */
[----:B------:R-:W-:Y:S01]  /*b270*/  LOP3.LUT R5, R9, UR10, R224, 0x96, !PT ;  /* 0x0000000a09057c12 */ /* 0x000fe2000f8e96e0 */
[--C-:B------:R-:W-:Y:S01]  /*b280*/  HSET2.LE.AND R177, R177, R220.reuse, PT ;  /* 0x000000dcb1b17233 */ /* 0x100fe20003803000 */
[----:B------:R-:W-:Y:S02]  /*b290*/  LOP3.LUT R8, R7, UR8, R8, 0x96, !PT ;  /* 0x0000000807087c12 */ /* 0x000fe4000f8e9608 */
[----:B------:R-:W-:Y:S01]  /*b2a0*/  LOP3.LUT R41, R41, R4, RZ, 0xc0, !PT ;  /* 0x0000000429297212 */ /* 0x000fe200078ec0ff */
[----:B------:R-:W-:Y:S01]  /*b2b0*/  IMAD.WIDE.U32 R12, R5, -0x326172a9, RZ ;  /* 0xcd9e8d57050c7825 */ /* 0x000fe200078e00ff */
[----:B-1----:R-:W4:Y:S01]  /*b2c0*/  LDL.LU R217, [R1+0x10] ;  /* 0x0000100001d97983 */ /* 0x002f220000300800 */
[----:B------:R1:W-:Y:S01]  /*b2d0*/  MUFU.EX2 R209, R59 ;  /* 0x0000003b00d17308 */ /* 0x0003e20000000800 */
[----:B------:R-:W-:Y:S01]  /*b2e0*/  F2FP.PACK_AB R4, R24, R216 ;  /* 0x000000d81804723e */ /* 0x000fe200000000ff */
[----:B------:R-:W-:Y:S01]  /*b2f0*/  IMAD.WIDE.U32 R8, R8, -0x326172a9, RZ ;  /* 0xcd9e8d5708087825 */ /* 0x000fe200078e00ff */
[----:B------:R1:W-:Y:S01]  /*b300*/  STL [R1+0x88], R213 ;  /* 0x000088d501007387 */ /* 0x0003e20000100800 */
[--C-:B--2---:R-:W-:Y:S01]  /*b310*/  HSET2.LE.AND R50, R29, R220.reuse, PT ;  /* 0x000000dc1d327233 */ /* 0x104fe20003803000 */
[----:B------:R-:W-:Y:S01]  /*b320*/  LOP3.LUT R34, R34, R4, RZ, 0xc0, !PT ;  /* 0x0000000422227212 */ /* 0x000fe200078ec0ff */
[----:B------:R-:W-:Y:S01]  /*b330*/  IMAD.MOV.U32 R29, RZ, RZ, R21 ;  /* 0x000000ffff1d7224 */ /* 0x000fe200078e0015 */
[----:B------:R-:W-:Y:S02]  /*b340*/  F2FP.PACK_AB R4, R194, R214 ;  /* 0x000000d6c204723e */ /* 0x000fe400000000ff */
[----:B------:R-:W-:Y:S01]  /*b350*/  LOP3.LUT R12, R9, UR7, R12, 0x96, !PT ;  /* 0x00000007090c7c12 */ /* 0x000fe2000f8e960c */
[----:B------:R2:W2:Y:S01]  /*b360*/  MUFU.EX2 R21, R51 ;  /* 0x0000003300157308 */ /* 0x0004a20000000800 */
[----:B------:R-:W-:Y:S01]  /*b370*/  F2FP.PACK_AB R2, R198, R193 ;  /* 0x000000c1c602723e */ /* 0x000fe200000000ff */
[--C-:B---3--:R-:W-:Y:S03]  /*b380*/  HSET2.LE.AND R57, R14, R220.reuse, PT ;  /* 0x000000dc0e397233 */ /* 0x108fe60003803000 */
[----:B------:R-:W-:Y:S02]  /*b390*/  LOP3.LUT R40, R40, R2, RZ, 0xc0, !PT ;  /* 0x0000000228287212 */ /* 0x000fe400078ec0ff */
[----:B------:R-:W-:Y:S03]  /*b3a0*/  F2FP.PACK_AB R176, R210, R47 ;  /* 0x0000002fd2b0723e */ /* 0x000fe600000000ff */
[----:B------:R3:W-:Y:S01]  /*b3b0*/  MUFU.EX2 R243, R36 ;  /* 0x0000002400f37308 */ /* 0x0007e20000000800 */
[--C-:B-1----:R-:W-:Y:S01]  /*b3c0*/  HSET2.LE.AND R59, R28, R220.reuse, PT ;  /* 0x000000dc1c3b7233 */ /* 0x102fe20003803000 */
[----:B------:R-:W-:Y:S01]  /*b3d0*/  IMAD.MOV.U32 R28, RZ, RZ, R199 ;  /* 0x000000ffff1c7224 */ /* 0x000fe200078e00c7 */
[----:B------:R-:W4:Y:S07]  /*b3e0*/  LDL.LU R213, [R1+0x4] ;  /* 0x0000040001d57983 */ /* 0x000f2e0000300800 */
[----:B------:R1:W-:Y:S01]  /*b3f0*/  MUFU.EX2 R242, R37 ;  /* 0x0000002500f27308 */ /* 0x0003e20000000800 */
[--C-:B--2---:R-:W-:Y:S01]  /*b400*/  HSET2.LE.AND R51, R23, R220.reuse, PT ;  /* 0x000000dc17337233 */ /* 0x104fe20003803000 */
[----:B------:R-:W-:Y:S01]  /*b410*/  IMAD.MOV.U32 R23, RZ, RZ, R201 ;  /* 0x000000ffff177224 */ /* 0x000fe200078e00c9 */
[----:B------:R-:W-:Y:S03]  /*b420*/  F2FP.PACK_AB R67, R21, R178 ;  /* 0x000000b21543723e */ /* 0x000fe600000000ff */
[----:B------:R-:W-:Y:S04]  /*b430*/  LOP3.LUT R51, R51, R4, RZ, 0xc0, !PT ;  /* 0x0000000433337212 */ /* 0x000fe800078ec0ff */
[----:B------:R-:W-:Y:S01]  /*b440*/  MUFU.EX2 R241, R38 ;  /* 0x0000002600f17308 */ /* 0x000fe20000000800 */
[----:B------:R-:W-:Y:S01]  /*b450*/  LOP3.LUT R4, R13, UR9, R10, 0x96, !PT ;  /* 0x000000090d047c12 */ /* 0x000fe2000f8e960a */
[----:B------:R-:W-:Y:S04]  /*b460*/  IMAD.WIDE.U32 R12, R12, -0x2daee0ad, RZ ;  /* 0xd2511f530c0c7825 */ /* 0x000fe800078e00ff */
[----:B------:R-:W-:Y:S04]  /*b470*/  IMAD.WIDE.U32 R4, R4, -0x2daee0ad, RZ ;  /* 0xd2511f5304047825 */ /* 0x000fe800078e00ff */
[----:B---3--:R-:W-:Y:S01]  /*b480*/  IMAD.MOV.U32 R36, RZ, RZ, R195 ;  /* 0x000000ffff247224 */ /* 0x008fe200078e00c3 */
[----:B------:R-:W-:Y:S01]  /*b490*/  LOP3.LUT R4, R13, UR4, R4, 0x96, !PT ;  /* 0x000000040d047c12 */ /* 0x000fe2000f8e9604 */
[----:B------:R-:W-:Y:S01]  /*b4a0*/  MUFU.EX2 R240, R39 ;  /* 0x0000002700f07308 */ /* 0x000fe20000000800 */
[----:B------:R-:W-:Y:S01]  /*b4b0*/  LOP3.LUT R6, R5, UR6, R6, 0x96, !PT ;  /* 0x0000000605067c12 */ /* 0x000fe2000f8e9606 */
[----:B-1----:R-:W-:Y:S02]  /*b4c0*/  IMAD.MOV.U32 R37, RZ, RZ, R193 ;  /* 0x000000ffff257224 */ /* 0x002fe400078e00c1 */
[----:B------:R-:W-:Y:S04]  /*b4d0*/  IMAD.WIDE.U32 R4, R4, -0x326172a9, RZ ;  /* 0xcd9e8d5704047825 */ /* 0x000fe800078e00ff */
[----:B------:R-:W-:Y:S02]  /*b4e0*/  IMAD.WIDE.U32 R6, R6, -0x326172a9, RZ ;  /* 0xcd9e8d5706067825 */ /* 0x000fe400078e00ff */
[----:B------:R1:W-:Y:S03]  /*b4f0*/  MUFU.EX2 R246, R53 ;  /* 0x0000003500f67308 */ /* 0x0003e60000000800 */
[----:B------:R-:W-:Y:S02]  /*b500*/  LOP3.LUT R8, R7, UR5, R8, 0x96, !PT ;  /* 0x0000000507087c12 */ /* 0x000fe4000f8e9608 */
[----:B------:R-:W-:Y:S04]  /*b510*/  LOP3.LUT R7, R5, UR15, R6, 0x96, !PT ;  /* 0x0000000f05077c12 */ /* 0x000fe8000f8e9606 */
[----:B------:R-:W-:Y:S01]  /*b520*/  LOP3.LUT R64, R7, 0xff, RZ, 0xc0, !PT ;  /* 0x000000ff07407812 */ /* 0x000fe200078ec0ff */
[----:B------:R2:W-:Y:S01]  /*b530*/  MUFU.EX2 R247, R52 ;  /* 0x0000003400f77308 */ /* 0x0005e20000000800 */
[----:B------:R-:W-:Y:S04]  /*b540*/  SHF.R.U32.HI R65, RZ, 0x10, R7 ;  /* 0x00000010ff417819 */ /* 0x000fe80000011607 */
[----:B------:R-:W-:Y:S05]  /*b550*/  LOP3.LUT R65, R65, 0xff, RZ, 0xc0, !PT ;  /* 0x000000ff41417812 */ /* 0x000fea00078ec0ff */
[----:B------:R-:W-:Y:S01]  /*b560*/  MUFU.EX2 R244, R55 ;  /* 0x0000003700f47308 */ /* 0x000fe20000000800 */
[----:B-1----:R-:W-:Y:S09]  /*b570*/  IMAD.MOV.U32 R53, RZ, RZ, R188 ;  /* 0x000000ffff357224 */ /* 0x002ff200078e00bc */
[----:B------:R1:W-:Y:S01]  /*b580*/  MUFU.EX2 R245, R54 ;  /* 0x0000003600f57308 */ /* 0x0003e20000000800 */
[----:B--2---:R-:W-:Y:S09]  /*b590*/  IMAD.MOV.U32 R52, RZ, RZ, R191 ;  /* 0x000000ffff347224 */ /* 0x004ff200078e00bf */
[----:B------:R-:W-:Y:S10]  /*b5a0*/  MUFU.EX2 R96, R96 ;  /* 0x0000006000607308 */ /* 0x000ff40000000800 */
[----:B------:R-:W-:Y:S01]  /*b5b0*/  MUFU.EX2 R97, R97 ;  /* 0x0000006100617308 */ /* 0x000fe20000000800 */
[----:B-1----:R-:W-:Y:S09]  /*b5c0*/  IMAD.MOV.U32 R54, RZ, RZ, R186 ;  /* 0x000000ffff367224 */ /* 0x002ff200078e00ba */
[----:B------:R-:W-:Y:S10]  /*b5d0*/  MUFU.EX2 R98, R98 ;  /* 0x0000006200627308 */ /* 0x000ff40000000800 */
        /* <DEDUP_REMOVED lines=16> */
[----:B------:R-:W-:Y:S01]  /*b6e0*/  MUFU.EX2 R95, R95 ;  /* 0x0000005f005f7308 */ /* 0x000fe20000000800 */
[----:B----4-:R-:W-:Y:S01]  /*b6f0*/  IMAD.MOV.U32 R117, RZ, RZ, R217 ;  /* 0x000000ffff757224 */ /* 0x010fe200078e00d9 */
[----:B------:R-:W-:Y:S08]  /*b700*/  F2FP.PACK_AB R2, R217, R202 ;  /* 0x000000cad902723e */ /* 0x000ff000000000ff */
[----:B------:R-:W-:Y:S01]  /*b710*/  MUFU.EX2 R114, R114 ;  /* 0x0000007200727308 */ /* 0x000fe20000000800 */
[----:B------:R-:W-:Y:S02]  /*b720*/  LOP3.LUT R33, R33, R2, RZ, 0xc0, !PT ;  /* 0x0000000221217212 */ /* 0x000fe400078ec0ff */
[----:B------:R-:W-:Y:S04]  /*b730*/  F2FP.PACK_AB R2, R44, R190 ;  /* 0x000000be2c02723e */ /* 0x000fe800000000ff */
[----:B------:R-:W-:Y:S02]  /*b740*/  LOP3.LUT R50, R50, R2, RZ, 0xc0, !PT ;  /* 0x0000000232327212 */ /* 0x000fe400078ec0ff */
[----:B------:R-:W-:Y:S01]  /*b750*/  F2FP.PACK_AB R2, R45, R195 ;  /* 0x000000c32d02723e */ /* 0x000fe200000000ff */
[----:B------:R-:W-:Y:S03]  /*b760*/  MUFU.EX2 R115, R115 ;  /* 0x0000007300737308 */ /* 0x000fe60000000800 */
[----:B------:R-:W-:Y:S02]  /*b770*/  LOP3.LUT R49, R49, R2, RZ, 0xc0, !PT ;  /* 0x0000000231317212 */ /* 0x000fe400078ec0ff */
[----:B------:R-:W-:Y:S05]  /*b780*/  LOP3.LUT R2, R4, 0xff, RZ, 0xc0, !PT ;  /* 0x000000ff04027812 */ /* 0x000fea00078ec0ff */
[----:B------:R-:W-:Y:S01]  /*b790*/  MUFU.EX2 R100, R100 ;  /* 0x0000006400647308 */ /* 0x000fe20000000800 */
[----:B------:R-:W-:Y:S04]  /*b7a0*/  F2FP.PACK_AB R0, R213, R186 ;  /* 0x000000bad500723e */ /* 0x000fe800000000ff */
[----:B------:R-:W-:Y:S05]  /*b7b0*/  LOP3.LUT R32, R32, R0, RZ, 0xc0, !PT ;  /* 0x0000000020207212 */ /* 0x000fea00078ec0ff */
[----:B------:R-:W-:Y:S01]  /*b7c0*/  MUFU.EX2 R101, R101 ;  /* 0x0000006500657308 */ /* 0x000fe20000000800 */
[----:B------:R-:W-:Y:S04]  /*b7d0*/  F2FP.PACK_AB R0, R25, R215 ;  /* 0x000000d71900723e */ /* 0x000fe800000000ff */
[----:B------:R-:W-:Y:S02]  /*b7e0*/  LOP3.LUT R35, R35, R0, RZ, 0xc0, !PT ;  /* 0x0000000023237212 */ /* 0x000fe400078ec0ff */
[----:B------:R-:W-:Y:S03]  /*b7f0*/  F2FP.PACK_AB R0, R31, R26 ;  /* 0x0000001a1f00723e */ /* 0x000fe600000000ff */
[----:B------:R-:W-:Y:S01]  /*b800*/  MUFU.EX2 R102, R102 ;  /* 0x0000006600667308 */ /* 0x000fe20000000800 */
[----:B------:R-:W-:Y:S02]  /*b810*/  LOP3.LUT R48, R48, R0, RZ, 0xc0, !PT ;  /* 0x0000000030307212 */ /* 0x000fe400078ec0ff */
[----:B------:R-:W-:Y:S04]  /*b820*/  F2FP.PACK_AB R0, R46, R226 ;  /* 0x000000e22e00723e */ /* 0x000fe800000000ff */
[----:B------:R-:W-:Y:S02]  /*b830*/  LOP3.LUT R56, R56, R0, RZ, 0xc0, !PT ;  /* 0x0000000038387212 */ /* 0x000fe400078ec0ff */
[----:B------:R-:W-:Y:S01]  /*b840*/  F2FP.PACK_AB R0, R189, R23 ;  /* 0x00000017bd00723e */ /* 0x000fe200000000ff */
[----:B------:R-:W-:Y:S03]  /*b850*/  MUFU.EX2 R103, R103 ;  /* 0x0000006700677308 */ /* 0x000fe60000000800 */
[----:B------:R-:W-:Y:S02]  /*b860*/  LOP3.LUT R57, R57, R0, RZ, 0xc0, !PT ;  /* 0x0000000039397212 */ /* 0x000fe400078ec0ff */
[----:B------:R-:W-:Y:S04]  /*b870*/  F2FP.PACK_AB R0, R17, R212 ;  /* 0x000000d41100723e */ /* 0x000fe800000000ff */
[----:B------:R-:W-:Y:S01]  /*b880*/  LOP3.LUT R58, R58, R0, RZ, 0xc0, !PT ;  /* 0x000000003a3a7212 */ /* 0x000fe200078ec0ff */
        /* <DEDUP_REMOVED lines=11> */
[----:B------:R-:W-:Y:S04]  /*b940*/  LOP3.LUT R0, R4, 0xffff, RZ, 0xc0, !PT ;  /* 0x0000ffff04007812 */ /* 0x000fe800078ec0ff */
[----:B------:R-:W-:Y:S01]  /*b950*/  SHF.R.U32.HI R0, RZ, 0x8, R0 ;  /* 0x00000008ff007819 */ /* 0x000fe20000011600 */
[----:B------:R-:W-:Y:S03]  /*b960*/  MUFU.EX2 R107, R107 ;  /* 0x0000006b006b7308 */ /* 0x000fe60000000800 */
[----:B------:R-:W-:Y:S01]  /*b970*/  PRMT R0, R2, 0x5410, R0 ;  /* 0x0000541002007816 */ /* 0x000fe20000000000 */
[--C-:B------:R-:W-:Y:S01]  /*b980*/  FFMA.FTZ R2, R66, c[0x0][0x23c], -R181.reuse ;  /* 0x00008f0042027a23 */ /* 0x100fe200000108b5 */
[----:B------:R-:W-:Y:S01]  /*b990*/  F2FP.PACK_AB R66, R30, R221 ;  /* 0x000000dd1e42723e */ /* 0x000fe200000000ff */
[----:B------:R-:W-:Y:S02]  /*b9a0*/  FFMA.FTZ R181, R119, c[0x0][0x23c], -R181 ;  /* 0x00008f0077b57a23 */ /* 0x000fe400000108b5 */
[--C-:B------:R-:W-:Y:S02]  /*b9b0*/  HSET2.LE.AND R0, R0, R220.reuse, PT ;  /* 0x000000dc00007233 */ /* 0x100fe40003803000 */
[----:B------:R1:W2:Y:S03]  /*b9c0*/  MUFU.EX2 R251, R2 ;  /* 0x0000000200fb7308 */ /* 0x0002a60000000800 */
[----:B------:R-:W-:Y:S02]  /*b9d0*/  LOP3.LUT R66, R0, R66, RZ, 0xc0, !PT ;  /* 0x0000004200427212 */ /* 0x000fe400078ec0ff */
[----:B------:R-:W-:Y:S04]  /*b9e0*/  F2FP.PACK_AB R0, R228, R20 ;  /* 0x00000014e400723e */ /* 0x000fe800000000ff */
[----:B------:R-:W-:Y:S01]  /*b9f0*/  LOP3.LUT R175, R175, R0, RZ, 0xc0, !PT ;  /* 0x00000000afaf7212 */ /* 0x000fe200078ec0ff */
[----:B------:R-:W-:Y:S10]  /*ba00*/  MUFU.EX2 R108, R108 ;  /* 0x0000006c006c7308 */ /* 0x000ff40000000800 */
[----:B------:R-:W-:Y:S01]  /*ba10*/  MUFU.EX2 R109, R109 ;  /* 0x0000006d006d7308 */ /* 0x000fe20000000800 */
[--C-:B-1----:R-:W-:Y:S02]  /*ba20*/  SHF.R.U32.HI R2, RZ, 0x10, R4.reuse ;  /* 0x00000010ff027819 */ /* 0x102fe40000011604 */
[----:B------:R-:W-:Y:S02]  /*ba30*/  SHF.R.U32.HI R4, RZ, 0x18, R4 ;  /* 0x00000018ff047819 */ /* 0x000fe40000011604 */
[----:B------:R-:W-:Y:S05]  /*ba40*/  LOP3.LUT R2, R2, 0xff, RZ, 0xc0, !PT ;  /* 0x000000ff02027812 */ /* 0x000fea00078ec0ff */
[----:B------:R-:W-:Y:S01]  /*ba50*/  MUFU.EX2 R110, R110 ;  /* 0x0000006e006e7308 */ /* 0x000fe20000000800 */
[----:B------:R-:W-:Y:S01]  /*ba60*/  PRMT R2, R2, 0x5410, R4 ;  /* 0x0000541002027816 */ /* 0x000fe20000000004 */
[----:B------:R-:W-:Y:S04]  /*ba70*/  IMAD.WIDE.U32 R4, R8, -0x2daee0ad, RZ ;  /* 0xd2511f5308047825 */ /* 0x000fe800078e00ff */
[--C-:B------:R-:W-:Y:S01]  /*ba80*/  HSET2.LE.AND R0, R2, R220.reuse, PT ;  /* 0x000000dc02007233 */ /* 0x100fe20003803000 */
[----:B------:R-:W-:Y:S01]  /*ba90*/  LOP3.LUT R62, R4, 0xff, RZ, 0xc0, !PT ;  /* 0x000000ff043e7812 */ /* 0x000fe200078ec0ff */
[--C-:B------:R-:W-:Y:S01]  /*baa0*/  HSET2.LE.AND R2, R18, R220.reuse, PT ;  /* 0x000000dc12027233 */ /* 0x100fe20003803000 */
[----:B------:R-:W-:Y:S01]  /*bab0*/  IMAD.MOV.U32 R18, RZ, RZ, R226 ;  /* 0x000000ffff127224 */ /* 0x000fe200078e00e2 */
[--C-:B------:R-:W-:Y:S01]  /*bac0*/  SHF.R.U32.HI R63, RZ, 0x10, R4.reuse ;  /* 0x00000010ff3f7819 */ /* 0x100fe20000011604 */
[----:B------:R-:W-:Y:S01]  /*bad0*/  MUFU.EX2 R111, R111 ;  /* 0x0000006f006f7308 */ /* 0x000fe20000000800 */
[----:B------:R-:W-:Y:S02]  /*bae0*/  LOP3.LUT R67, R0, R67, RZ, 0xc0, !PT ;  /* 0x0000004300437212 */ /* 0x000fe400078ec0ff */
[----:B------:R-:W-:Y:S02]  /*baf0*/  F2FP.PACK_AB R0, R209, R211 ;  /* 0x000000d3d100723e */ /* 0x000fe400000000ff */
[----:B------:R-:W-:Y:S02]  /*bb00*/  LOP3.LUT R63, R63, 0xff, RZ, 0xc0, !PT ;  /* 0x000000ff3f3f7812 */ /* 0x000fe400078ec0ff */
[----:B------:R-:W-:Y:S02]  /*bb10*/  LOP3.LUT R177, R177, R0, RZ, 0xc0, !PT ;  /* 0x00000000b1b17212 */ /* 0x000fe400078ec0ff */
[----:B------:R-:W-:Y:S01]  /*bb20*/  LOP3.LUT R0, R4, 0xffff, RZ, 0xc0, !PT ;  /* 0x0000ffff04007812 */ /* 0x000fe200078ec0ff */
[----:B------:R-:W-:Y:S01]  /*bb30*/  MUFU.EX2 R118, R118 ;  /* 0x0000007600767308 */ /* 0x000fe20000000800 */
[----:B------:R-:W-:Y:S02]  /*bb40*/  SHF.R.U32.HI R4, RZ, 0x18, R4 ;  /* 0x00000018ff047819 */ /* 0x000fe40000011604 */
[----:B------:R-:W-:Y:S02]  /*bb50*/  SHF.R.U32.HI R0, RZ, 0x8, R0 ;  /* 0x00000008ff007819 */ /* 0x000fe40000011600 */
[----:B------:R-:W-:Y:S02]  /*bb60*/  PRMT R63, R63, 0x5410, R4 ;  /* 0x000054103f3f7816 */ /* 0x000fe40000000004 */
[----:B------:R-:W-:Y:S02]  /*bb70*/  PRMT R62, R62, 0x5410, R0 ;  /* 0x000054103e3e7816 */ /* 0x000fe40000000000 */
[----:B------:R-:W-:Y:S01]  /*bb80*/  F2FP.PACK_AB R0, R207, R208 ;  /* 0x000000d0cf00723e */ /* 0x000fe200000000ff */
[--C-:B------:R-:W-:Y:S01]  /*bb90*/  HSET2.LE.AND R63, R63, R220.reuse, PT ;  /* 0x000000dc3f3f7233 */ /* 0x100fe20003803000 */
[----:B------:R-:W-:Y:S01]  /*bba0*/  LOP3.LUT R6, R5, UR14, R12, 0x96, !PT ;  /* 0x0000000e05067c12 */ /* 0x000fe2000f8e960c */
[--C-:B------:R-:W-:Y:S01]  /*bbb0*/  HSET2.LE.AND R62, R62, R220.reuse, PT ;  /* 0x000000dc3e3e7233 */ /* 0x100fe20003803000 */
[----:B------:R-:W-:Y:S01]  /*bbc0*/  LOP3.LUT R176, R2, R176, RZ, 0xc0, !PT ;  /* 0x000000b002b07212 */ /* 0x000fe200078ec0ff */
[----:B------:R-:W-:Y:S01]  /*bbd0*/  MUFU.EX2 R181, R181 ;  /* 0x000000b500b57308 */ /* 0x000fe20000000800 */
[----:B------:R-:W-:Y:S02]  /*bbe0*/  LOP3.LUT R60, R6, 0xff, RZ, 0xc0, !PT ;  /* 0x000000ff063c7812 */ /* 0x000fe400078ec0ff */
[----:B------:R-:W-:Y:S01]  /*bbf0*/  LOP3.LUT R62, R62, R0, RZ, 0xc0, !PT ;  /* 0x000000003e3e7212 */ /* 0x000fe200078ec0ff */
[--C-:B------:R-:W-:Y:S01]  /*bc00*/  HSET2.LE.AND R0, R22, R220.reuse, PT ;  /* 0x000000dc16007233 */ /* 0x100fe20003803000 */
[----:B------:R-:W-:Y:S01]  /*bc10*/  IMAD.MOV.U32 R22, RZ, RZ, R178 ;  /* 0x000000ffff167224 */ /* 0x000fe200078e00b2 */
[----:B------:R-:W-:Y:S02]  /*bc20*/  F2FP.PACK_AB R178, R206, R252 ;  /* 0x000000fcceb2723e */ /* 0x000fe400000000ff */
[----:B------:R-:W-:Y:S02]  /*bc30*/  SHF.R.U32.HI R61, RZ, 0x10, R6 ;  /* 0x00000010ff3d7819 */ /* 0x000fe40000011606 */
[----:B------:R-:W-:Y:S01]  /*bc40*/  LOP3.LUT R178, R0, R178, RZ, 0xc0, !PT ;  /* 0x000000b200b27212 */ /* 0x000fe200078ec0ff */
[----:B------:R-:W-:Y:S01]  /*bc50*/  MUFU.EX2 R130, R130 ;  /* 0x0000008200827308 */ /* 0x000fe20000000800 */
[----:B--2---:R-:W-:Y:S02]  /*bc60*/  F2FP.PACK_AB R0, R250, R251 ;  /* 0x000000fbfa00723e */ /* 0x004fe400000000ff */
[----:B------:R-:W-:Y:S02]  /*bc70*/  LOP3.LUT R61, R61, 0xff, RZ, 0xc0, !PT ;  /* 0x000000ff3d3d7812 */ /* 0x000fe400078ec0ff */
[----:B------:R-:W-:Y:S02]  /*bc80*/  LOP3.LUT R63, R63, R0, RZ, 0xc0, !PT ;  /* 0x000000003f3f7212 */ /* 0x000fe400078ec0ff */
[----:B------:R-:W-:Y:S02]  /*bc90*/  LOP3.LUT R0, R7, 0xffff, RZ, 0xc0, !PT ;  /* 0x0000ffff07007812 */ /* 0x000fe400078ec0ff */
[----:B------:R-:W-:Y:S01]  /*bca0*/  SHF.R.U32.HI R7, RZ, 0x18, R7 ;  /* 0x00000018ff077819 */ /* 0x000fe20000011607 */
[----:B------:R-:W-:Y:S01]  /*bcb0*/  MUFU.EX2 R131, R131 ;  /* 0x0000008300837308 */ /* 0x000fe20000000800 */
[----:B------:R-:W-:Y:S02]  /*bcc0*/  SHF.R.U32.HI R0, RZ, 0x8, R0 ;  /* 0x00000008ff007819 */ /* 0x000fe40000011600 */
[----:B------:R-:W-:Y:S02]  /*bcd0*/  PRMT R65, R65, 0x5410, R7 ;  /* 0x0000541041417816 */ /* 0x000fe40000000007 */
[----:B------:R-:W-:Y:S02]  /*bce0*/  PRMT R64, R64, 0x5410, R0 ;  /* 0x0000541040407816 */ /* 0x000fe40000000000 */
[----:B------:R-:W-:Y:S01]  /*bcf0*/  F2FP.PACK_AB R0, R242, R243 ;  /* 0x000000f3f200723e */ /* 0x000fe200000000ff */
[--C-:B------:R-:W-:Y:S01]  /*bd00*/  HSET2.LE.AND R65, R65, R220.reuse, PT ;  /* 0x000000dc41417233 */ /* 0x100fe20003803000 */
[----:B------:R-:W-:Y:S01]  /*bd10*/  F2FP.PACK_AB R2, R248, R249 ;  /* 0x000000f9f802723e */ /* 0x000fe200000000ff */
[--C-:B------:R-:W-:Y:S01]  /*bd20*/  HSET2.LE.AND R64, R64, R220.reuse, PT ;  /* 0x000000dc40407233 */ /* 0x100fe20003803000 */
[----:B------:R-:W-:Y:S02]  /*bd30*/  MUFU.EX2 R126, R126 ;  /* 0x0000007e007e7308 */ /* 0x000fe40000000800 */
[----:B------:R-:W-:Y:S02]  /*bd40*/  LOP3.LUT R179, R179, R2, RZ, 0xc0, !PT ;  /* 0x00000002b3b37212 */ /* 0x000fe400078ec0ff */
[----:B------:R-:W-:Y:S02]  /*bd50*/  LOP3.LUT R64, R64, R0, RZ, 0xc0, !PT ;  /* 0x0000000040407212 */ /* 0x000fe400078ec0ff */
[----:B------:R-:W-:Y:S04]  /*bd60*/  F2FP.PACK_AB R0, R240, R241 ;  /* 0x000000f1f000723e */ /* 0x000fe800000000ff */
[----:B------:R-:W-:Y:S01]  /*bd70*/  LOP3.LUT R65, R65, R0, RZ, 0xc0, !PT ;  /* 0x0000000041417212 */ /* 0x000fe200078ec0ff */
[----:B------:R-:W-:Y:S01]  /*bd80*/  MUFU.EX2 R180, R180 ;  /* 0x000000b400b47308 */ /* 0x000fe20000000800 */
[----:B------:R-:W-:Y:S02]  /*bd90*/  LOP3.LUT R0, R6, 0xffff, RZ, 0xc0, !PT ;  /* 0x0000ffff06007812 */ /* 0x000fe400078ec0ff */
[----:B------:R-:W-:Y:S02]  /*bda0*/  SHF.R.U32.HI R6, RZ, 0x18, R6 ;  /* 0x00000018ff067819 */ /* 0x000fe40000011606 */
[----:B------:R-:W-:Y:S02]  /*bdb0*/  SHF.R.U32.HI R0, RZ, 0x8, R0 ;  /* 0x00000008ff007819 */ /* 0x000fe40000011600 */
[----:B------:R-:W-:Y:S02]  /*bdc0*/  PRMT R61, R61, 0x5410, R6 ;  /* 0x000054103d3d7816 */ /* 0x000fe40000000006 */
[----:B------:R-:W-:Y:S01]  /*bdd0*/  PRMT R60, R60, 0x5410, R0 ;  /* 0x000054103c3c7816 */ /* 0x000fe20000000000 */
[----:B------:R-:W-:Y:S01]  /*bde0*/  MUFU.EX2 R120, R120 ;  /* 0x0000007800787308 */ /* 0x000fe20000000800 */
[----:B------:R-:W-:Y:S01]  /*bdf0*/  F2FP.PACK_AB R0, R246, R247 ;  /* 0x000000f7f600723e */ /* 0x000fe200000000ff */
[--C-:B------:R-:W-:Y:S02]  /*be00*/  HSET2.LE.AND R61, R61, R220.reuse, PT ;  /* 0x000000dc3d3d7233 */ /* 0x100fe40003803000 */
[--C-:B------:R-:W-:Y:S05]  /*be10*/  HSET2.LE.AND R60, R60, R220.reuse, PT ;  /* 0x000000dc3c3c7233 */ /* 0x100fea0003803000 */
[----:B------:R-:W-:Y:S01]  /*be20*/  LOP3.LUT R60, R60, R0, RZ, 0xc0, !PT ;  /* 0x000000003c3c7212 */ /* 0x000fe200078ec0ff */
[----:B------:R-:W-:Y:S01]  /*be30*/  MUFU.EX2 R121, R121 ;  /* 0x0000007900797308 */ /* 0x000fe20000000800 */
[----:B------:R-:W-:Y:S04]  /*be40*/  F2FP.PACK_AB R0, R244, R245 ;  /* 0x000000f5f400723e */ /* 0x000fe800000000ff */
[----:B------:R-:W-:Y:S02]  /*be50*/  LOP3.LUT R61, R61, R0, RZ, 0xc0, !PT ;  /* 0x000000003d3d7212 */ /* 0x000fe400078ec0ff */
[----:B------:R-:W-:Y:S03]  /*be60*/  IADD3 R0, R183, 0x2, RZ ;  /* 0x00000002b7007810 */ /* 0x000fe60007ffe0ff */
[----:B------:R-:W-:Y:S01]  /*be70*/  MUFU.EX2 R122, R122 ;  /* 0x0000007a007a7308 */ /* 0x000fe20000000800 */
[----:B------:R-:W-:Y:S05]  /*be80*/  LOP3.LUT R0, R219, UR23, R0, 0x96, !PT ;  /* 0x00000017db007c12 */ /* 0x000fea000f8e9600 */
[----:B------:R-:W-:Y:S04]  /*be90*/  IMAD.WIDE.U32 R14, R0, -0x326172a9, RZ ;  /* 0xcd9e8d57000e7825 */ /* 0x000fe800078e00ff */
[----:B------:R-:W-:Y:S01]  /*bea0*/  MUFU.EX2 R123, R123 ;  /* 0x0000007b007b7308 */ /* 0x000fe20000000800 */
[----:B------:R-:W-:Y:S02]  /*beb0*/  LOP3.LUT R4, R15, UR13, R234, 0x96, !PT ;  /* 0x0000000d0f047c12 */ /* 0x000fe4000f8e96ea */
[----:B------:R-:W-:Y:S03]  /*bec0*/  LOP3.LUT R8, R11, UR11, R14, 0x96, !PT ;  /* 0x0000000b0b087c12 */ /* 0x000fe6000f8e960e */
[----:B------:R-:W-:Y:S04]  /*bed0*/  IMAD.WIDE.U32 R4, R4, -0x2daee0ad, RZ ;  /* 0xd2511f5304047825 */ /* 0x000fe800078e00ff */
[----:B------:R-:W-:Y:S01]  /*bee0*/  IMAD.WIDE.U32 R8, R8, -0x2daee0ad, RZ ;  /* 0xd2511f5308087825 */ /* 0x000fe200078e00ff */
[----:B------:R-:W-:Y:S01]  /*bef0*/  LOP3.LUT R6, R5, UR10, R224, 0x96, !PT ;  /* 0x0000000a05067c12 */ /* 0x000fe2000f8e96e0 */
[----:B------:R-:W-:Y:S03]  /*bf00*/  MUFU.EX2 R124, R124 ;  /* 0x0000007c007c7308 */ /* 0x000fe60000000800 */
[----:B------:R-:W-:Y:S01]  /*bf10*/  LOP3.LUT R9, R9, UR8, R4, 0x96, !PT ;  /* 0x0000000809097c12 */ /* 0x000fe2000f8e9604 */
[----:B------:R-:W-:Y:S05]  /*bf20*/  IMAD.WIDE.U32 R6, R6, -0x326172a9, RZ ;  /* 0xcd9e8d5706067825 */ /* 0x000fea00078e00ff */
[----:B------:R-:W-:Y:S01]  /*bf30*/  LOP3.LUT R4, R7, UR9, R10, 0x96, !PT ;  /* 0x0000000907047c12 */ /* 0x000fe2000f8e960a */
[----:B------:R-:W-:Y:S04]  /*bf40*/  MUFU.EX2 R139, R139 ;  /* 0x0000008b008b7308 */ /* 0x000fe80000000800 */
[----:B------:R-:W-:Y:S05]  /*bf50*/  IMAD.WIDE.U32 R4, R4, -0x2daee0ad, RZ ;  /* 0xd2511f5304047825 */ /* 0x000fea00078e00ff */
[----:B------:R-:W-:Y:S01]  /*bf60*/  LOP3.LUT R7, R5, UR6, R8, 0x96, !PT ;  /* 0x0000000605077c12 */ /* 0x000fe2000f8e9608 */
[----:B------:R-:W-:Y:S01]  /*bf70*/  IMAD.WIDE.U32 R8, R9, -0x326172a9, RZ ;  /* 0xcd9e8d5709087825 */ /* 0x000fe200078e00ff */
[----:B------:R-:W-:Y:S04]  /*bf80*/  MUFU.EX2 R116, R116 ;  /* 0x0000007400747308 */ /* 0x000fe80000000800 */
[----:B------:R-:W-:Y:S01]  /*bf90*/  LOP3.LUT R12, R9, UR7, R6, 0x96, !PT ;  /* 0x00000007090c7c12 */ /* 0x000fe2000f8e9606 */
[----:B------:R-:W-:Y:S04]  /*bfa0*/  IMAD.WIDE.U32 R6, R7, -0x326172a9, RZ ;  /* 0xcd9e8d5707067825 */ /* 0x000fe800078e00ff */
[----:B------:R-:W-:Y:S01]  /*bfb0*/  IMAD.WIDE.U32 R12, R12, -0x2daee0ad, RZ ;  /* 0xd2511f530c0c7825 */ /* 0x000fe200078e00ff */
[----:B------:R-:W-:Y:S01]  /*bfc0*/  LOP3.LUT R8, R7, UR5, R8, 0x96, !PT ;  /* 0x0000000507087c12 */ /* 0x000fe2000f8e9608 */
[----:B------:R-:W-:Y:S03]  /*bfd0*/  MUFU.EX2 R182, R182 ;  /* 0x000000b600b67308 */ /* 0x000fe60000000800 */
[----:B------:R-:W-:Y:S01]  /*bfe0*/  LOP3.LUT R4, R13, UR4, R4, 0x96, !PT ;  /* 0x000000040d047c12 */ /* 0x000fe2000f8e9604 */
[----:B------:R-:W-:Y:S04]  /*bff0*/  IMAD.MOV.U32 R13, RZ, RZ, R198 ;  /* 0x000000ffff0d7224 */ /* 0x000fe800078e00c6 */
[----:B------:R-:W-:Y:S05]  /*c000*/  IMAD.WIDE.U32 R4, R4, -0x326172a9, RZ ;  /* 0xcd9e8d5704047825 */ /* 0x000fea00078e00ff */
[C---:B------:R-:W-:Y:S02]  /*c010*/  LOP3.LUT R2, R4.reuse, 0xffff, RZ, 0xc0, !PT ;  /* 0x0000ffff04027812 */ /* 0x040fe400078ec0ff */
[----:B------:R-:W-:Y:S02]  /*c020*/  LOP3.LUT R0, R5, UR15, R6, 0x96, !PT ;  /* 0x0000000f05007c12 */ /* 0x000fe4000f8e9606 */
[----:B------:R-:W-:Y:S02]  /*c030*/  SHF.R.U32.HI R5, RZ, 0x8, R2 ;  /* 0x00000008ff057819 */ /* 0x000fe40000011602 */
[----:B------:R-:W-:Y:S04]  /*c040*/  LOP3.LUT R2, R4, 0xff, RZ, 0xc0, !PT ;  /* 0x000000ff04027812 */ /* 0x000fe800078ec0ff */
[----:B------:R-:W-:Y:S02]  /*c050*/  PRMT R199, R2, 0x5410, R5 ;  /* 0x0000541002c77816 */ /* 0x000fe40000000005 */
[--C-:B------:R-:W-:Y:S02]  /*c060*/  SHF.R.U32.HI R2, RZ, 0x10, R4.reuse ;  /* 0x00000010ff027819 */ /* 0x100fe40000011604 */
[----:B------:R-:W-:Y:S02]  /*c070*/  SHF.R.U32.HI R4, RZ, 0x18, R4 ;  /* 0x00000018ff047819 */ /* 0x000fe40000011604 */
[----:B------:R-:W-:Y:S04]  /*c080*/  LOP3.LUT R2, R2, 0xff, RZ, 0xc0, !PT ;  /* 0x000000ff02027812 */ /* 0x000fe800078ec0ff */
[----:B------:R-:W-:Y:S01]  /*c090*/  PRMT R197, R2, 0x5410, R4 ;  /* 0x0000541002c57816 */ /* 0x000fe20000000004 */
[----:B------:R-:W-:Y:S01]  /*c0a0*/  IMAD.WIDE.U32 R4, R8, -0x2daee0ad, RZ ;  /* 0xd2511f5308047825 */ /* 0x000fe200078e00ff */
[----:B------:R-:W-:Y:S04]  /*c0b0*/  LOP3.LUT R2, R0, 0xffff, RZ, 0xc0, !PT ;  /* 0x0000ffff00027812 */ /* 0x000fe800078ec0ff */
[--C-:B------:R-:W-:Y:S02]  /*c0c0*/  SHF.R.U32.HI R202, RZ, 0x10, R4.reuse ;  /* 0x00000010ffca7819 */ /* 0x100fe40000011604 */
[----:B------:R-:W-:Y:S02]  /*c0d0*/  SHF.R.U32.HI R203, RZ, 0x18, R4 ;  /* 0x00000018ffcb7819 */ /* 0x000fe40000011604 */
[C---:B------:R-:W-:Y:S02]  /*c0e0*/  LOP3.LUT R201, R4.reuse, 0xff, RZ, 0xc0, !PT ;  /* 0x000000ff04c97812 */ /* 0x040fe400078ec0ff */
[----:B------:R-:W-:Y:S02]  /*c0f0*/  LOP3.LUT R200, R4, 0xffff, RZ, 0xc0, !PT ;  /* 0x0000ffff04c87812 */ /* 0x000fe400078ec0ff */
[----:B------:R-:W-:Y:S02]  /*c100*/  SHF.R.U32.HI R4, RZ, 0x8, R2 ;  /* 0x00000008ff047819 */ /* 0x000fe40000011602 */
[----:B------:R-:W-:Y:S02]  /*c110*/  LOP3.LUT R2, R0, 0xff, RZ, 0xc0, !PT ;  /* 0x000000ff00027812 */ /* 0x000fe400078ec0ff */
[----:B------:R-:W-:Y:S01]  /*c120*/  LOP3.LUT R187, R5, UR14, R12, 0x96, !PT ;  /* 0x0000000e05bb7c12 */ /* 0x000fe2000f8e960c */
[----:B------:R-:W-:Y:S01]  /*c130*/  IMAD.MOV.U32 R12, RZ, RZ, R196 ;  /* 0x000000ffff0c7224 */ /* 0x000fe200078e00c4 */
[----:B------:R-:W-:Y:S02]  /*c140*/  PRMT R198, R2, 0x5410, R4 ;  /* 0x0000541002c67816 */ /* 0x000fe40000000004 */
[--C-:B------:R-:W-:Y:S02]  /*c150*/  SHF.R.U32.HI R4, RZ, 0x10, R0.reuse ;  /* 0x00000010ff047819 */ /* 0x100fe40000011600 */
[----:B------:R-:W-:Y:S02]  /*c160*/  SHF.R.U32.HI R2, RZ, 0x18, R0 ;  /* 0x00000018ff027819 */ /* 0x000fe40000011600 */
[----:B------:R-:W-:Y:S04]  /*c170*/  LOP3.LUT R0, R4, 0xff, RZ, 0xc0, !PT ;  /* 0x000000ff04007812 */ /* 0x000fe800078ec0ff */
[----:B------:R-:W-:Y:S02]  /*c180*/  PRMT R196, R0, 0x5410, R2 ;  /* 0x0000541000c47816 */ /* 0x000fe40000000002 */
[----:B------:R-:W-:Y:S04]  /*c190*/  IADD3 R0, R183, 0x3, RZ ;  /* 0x00000003b7007810 */ /* 0x000fe80007ffe0ff */
[----:B------:R-:W-:Y:S05]  /*c1a0*/  LOP3.LUT R0, R219, UR23, R0, 0x96, !PT ;  /* 0x00000017db007c12 */ /* 0x000fea000f8e9600 */
[----:B------:R-:W-:Y:S05]  /*c1b0*/  IMAD.WIDE.U32 R38, R0, -0x326172a9, RZ ;  /* 0xcd9e8d5700267825 */ /* 0x000fea00078e00ff */
[----:B------:R-:W-:Y:S02]  /*c1c0*/  LOP3.LUT R6, R39, UR13, R234, 0x96, !PT ;  /* 0x0000000d27067c12 */ /* 0x000fe4000f8e96ea */
[----:B------:R-:W-:Y:S01]  /*c1d0*/  LOP3.LUT R4, R11, UR11, R38, 0x96, !PT ;  /* 0x0000000b0b047c12 */ /* 0x000fe2000f8e9626 */
[----:B------:R-:W-:Y:S01]  /*c1e0*/  IMAD.MOV.U32 R11, RZ, RZ, R228 ;  /* 0x000000ffff0b7224 */ /* 0x000fe200078e00e4 */
[----:B------:R-:W-:Y:S01]  /*c1f0*/  LOP3.LUT R38, R185, UR11, R38, 0x96, !PT ;  /* 0x0000000bb9267c12 */ /* 0x000fe2000f8e9626 */
[----:B------:R-:W-:Y:S04]  /*c200*/  IMAD.WIDE.U32 R6, R6, -0x2daee0ad, RZ ;  /* 0xd2511f5306067825 */ /* 0x000fe800078e00ff */
[----:B------:R-:W-:Y:S01]  /*c210*/  IMAD.WIDE.U32 R4, R4, -0x2daee0ad, RZ ;  /* 0xd2511f5304047825 */ /* 0x000fe200078e00ff */
[----:B------:R-:W-:Y:S04]  /*c220*/  LOP3.LUT R8, R7, UR10, R224, 0x96, !PT ;  /* 0x0000000a07087c12 */ /* 0x000fe8000f8e96e0 */
[----:B------:R-:W-:Y:S01]  /*c230*/  LOP3.LUT R5, R5, UR8, R6, 0x96, !PT ;  /* 0x0000000805057c12 */ /* 0x000fe2000f8e9606 */
[----:B------:R-:W-:Y:S05]  /*c240*/  IMAD.WIDE.U32 R8, R8, -0x326172a9, RZ ;  /* 0xcd9e8d5708087825 */ /* 0x000fea00078e00ff */
[----:B------:R-:W-:Y:S01]  /*c250*/  LOP3.LUT R7, R9, UR9, R10, 0x96, !PT ;  /* 0x0000000909077c12 */ /* 0x000fe2000f8e960a */
[----:B------:R-:W-:Y:S04]  /*c260*/  IMAD.MOV.U32 R10, RZ, RZ, R227 ;  /* 0x000000ffff0a7224 */ /* 0x000fe800078e00e3 */
[----:B------:R-:W-:Y:S05]  /*c270*/  IMAD.WIDE.U32 R6, R7, -0x2daee0ad, RZ ;  /* 0xd2511f5307067825 */ /* 0x000fea00078e00ff */
[----:B------:R-:W-:Y:S01]  /*c280*/  LOP3.LUT R7, R7, UR6, R4, 0x96, !PT ;  /* 0x0000000607077c12 */ /* 0x000fe2000f8e9604 */
[----:B------:R-:W-:Y:S05]  /*c290*/  IMAD.WIDE.U32 R4, R5, -0x326172a9, RZ ;  /* 0xcd9e8d5705047825 */ /* 0x000fea00078e00ff */
[----:B------:R-:W-:Y:S05]  /*c2a0*/  LOP3.LUT R8, R5, UR7, R8, 0x96, !PT ;  /* 0x0000000705087c12 */ /* 0x000fea000f8e9608 */
[----:B------:R-:W-:Y:S05]  /*c2b0*/  IMAD.WIDE.U32 R8, R8, -0x2daee0ad, RZ ;  /* 0xd2511f5308087825 */ /* 0x000fea00078e00ff */
[----:B------:R-:W-:Y:S01]  /*c2c0*/  LOP3.LUT R5, R9, UR4, R6, 0x96, !PT ;  /* 0x0000000409057c12 */ /* 0x000fe2000f8e9606 */
[----:B------:R-:W-:Y:S05]  /*c2d0*/  IMAD.WIDE.U32 R6, R7, -0x326172a9, RZ ;  /* 0xcd9e8d5707067825 */ /* 0x000fea00078e00ff */
[----:B------:R-:W-:Y:S01]  /*c2e0*/  LOP3.LUT R7, R7, UR5, R4, 0x96, !PT ;  /* 0x0000000507077c12 */ /* 0x000fe2000f8e9604 */
        /* <DEDUP_REMOVED lines=11> */
[----:B------:R-:W-:Y:S03]  /*c3a0*/  LOP3.LUT R0, R15, UR13, R232, 0x96, !PT ;  /* 0x0000000d0f007c12 */ /* 0x000fe6000f8e96e8 */
[----:B------:R-:W-:Y:S01]  /*c3b0*/  IMAD.MOV.U32 R15, RZ, RZ, R190 ;  /* 0x000000ffff0f7224 */ /* 0x000fe200078e00be */
[----:B------:R-:W-:Y:S01]  /*c3c0*/  LOP3.LUT R188, R5, UR14, R8, 0x96, !PT ;  /* 0x0000000e05bc7c12 */ /* 0x000fe2000f8e9608 */
[----:B------:R-:W-:Y:S01]  /*c3d0*/  IMAD.WIDE.U32 R6, R0, -0x2daee0ad, RZ ;  /* 0xd2511f5300067825 */ /* 0x000fe200078e00ff */
[C---:B------:R-:W-:Y:S02]  /*c3e0*/  LOP3.LUT R226, R4.reuse, 0xffff, RZ, 0xc0, !PT ;  /* 0x0000ffff04e27812 */ /* 0x040fe400078ec0ff */
[----:B------:R-:W-:Y:S02]  /*c3f0*/  SHF.R.U32.HI R227, RZ, 0x10, R4 ;  /* 0x00000010ffe37819 */ /* 0x000fe40000011604 */
[----:B------:R-:W-:Y:S02]  /*c400*/  LOP3.LUT R0, R7, UR10, R222, 0x96, !PT ;  /* 0x0000000a07007c12 */ /* 0x000fe4000f8e96de */
[----:B------:R-:W-:Y:S02]  /*c410*/  LOP3.LUT R229, R4, 0xff, RZ, 0xc0, !PT ;  /* 0x000000ff04e57812 */ /* 0x000fe400078ec0ff */
[----:B------:R-:W-:Y:S01]  /*c420*/  SHF.R.U32.HI R228, RZ, 0x18, R4 ;  /* 0x00000018ffe47819 */ /* 0x000fe20000011604 */
[----:B------:R-:W-:Y:S01]  /*c430*/  IMAD.WIDE.U32 R8, R0, -0x326172a9, RZ ;  /* 0xcd9e8d5700087825 */ /* 0x000fe200078e00ff */
[----:B------:R-:W-:Y:S03]  /*c440*/  LOP3.LUT R4, R185, UR11, R14, 0x96, !PT ;  /* 0x0000000bb9047c12 */ /* 0x000fe6000f8e960e */
[----:B------:R-:W-:Y:S02]  /*c450*/  IMAD.MOV.U32 R14, RZ, RZ, R189 ;  /* 0x000000ffff0e7224 */ /* 0x000fe400078e00bd */
[----:B------:R-:W-:Y:S05]  /*c460*/  IMAD.WIDE.U32 R4, R4, -0x2daee0ad, RZ ;  /* 0xd2511f5304047825 */ /* 0x000fea00078e00ff */
[----:B------:R-:W-:Y:S02]  /*c470*/  LOP3.LUT R5, R5, UR8, R6, 0x96, !PT ;  /* 0x0000000805057c12 */ /* 0x000fe4000f8e9606 */
[----:B------:R-:W-:Y:S05]  /*c480*/  LOP3.LUT R6, R9, UR9, R184, 0x96, !PT ;  /* 0x0000000909067c12 */ /* 0x000fea000f8e96b8 */
        /* <DEDUP_REMOVED lines=17> */
[----:B------:R-:W-:Y:S02]  /*c5a0*/  PRMT R55, R2, 0x5410, R4 ;  /* 0x0000541002377816 */ /* 0x000fe40000000004 */
[C---:B------:R-:W-:Y:S04]  /*c5b0*/  LOP3.LUT R2, R0.reuse, 0xffff, RZ, 0xc0, !PT ;  /* 0x0000ffff00027812 */ /* 0x040fe800078ec0ff */
[----:B------:R-:W-:Y:S02]  /*c5c0*/  SHF.R.U32.HI R4, RZ, 0x8, R2 ;  /* 0x00000008ff047819 */ /* 0x000fe40000011602 */
[----:B------:R-:W-:Y:S04]  /*c5d0*/  LOP3.LUT R2, R0, 0xff, RZ, 0xc0, !PT ;  /* 0x000000ff00027812 */ /* 0x000fe800078ec0ff */
[----:B------:R-:W-:Y:S02]  /*c5e0*/  PRMT R191, R2, 0x5410, R4 ;  /* 0x0000541002bf7816 */ /* 0x000fe40000000004 */
[--C-:B------:R-:W-:Y:S02]  /*c5f0*/  SHF.R.U32.HI R4, RZ, 0x10, R0.reuse ;  /* 0x00000010ff047819 */ /* 0x100fe40000011600 */
[----:B------:R-:W-:Y:S02]  /*c600*/  SHF.R.U32.HI R2, RZ, 0x18, R0 ;  /* 0x00000018ff027819 */ /* 0x000fe40000011600 */
[----:B------:R-:W-:Y:S01]  /*c610*/  LOP3.LUT R0, R4, 0xff, RZ, 0xc0, !PT ;  /* 0x000000ff04007812 */ /* 0x000fe200078ec0ff */
[----:B------:R-:W-:Y:S03]  /*c620*/  IMAD.WIDE.U32 R4, R7, -0x2daee0ad, RZ ;  /* 0xd2511f5307047825 */ /* 0x000fe600078e00ff */
[----:B------:R-:W-:Y:S01]  /*c630*/  PRMT R190, R0, 0x5410, R2 ;  /* 0x0000541000be7816 */ /* 0x000fe20000000002 */
[----:B------:R-:W-:Y:S01]  /*c640*/  FADD.FTZ R0, -R134, R135 ;  /* 0x0000008786007221 */ /* 0x000fe20000010100 */
[----:B------:R-:W-:Y:S01]  /*c650*/  LOP3.LUT R192, R4, 0xffff, RZ, 0xc0, !PT ;  /* 0x0000ffff04c07812 */ /* 0x000fe200078ec0ff */
[----:B------:R-:W-:Y:S01]  /*c660*/  FADD.FTZ R2, -R136, R133 ;  /* 0x0000008588027221 */ /* 0x000fe20000010100 */
[--C-:B------:R-:W-:Y:S01]  /*c670*/  SHF.R.U32.HI R193, RZ, 0x10, R4.reuse ;  /* 0x00000010ffc17819 */ /* 0x100fe20000011604 */
[----:B------:R-:W-:Y:S01]  /*c680*/  FMUL.FTZ R0, R0, c[0x0][0x23c] ;  /* 0x00008f0000007a20 */ /* 0x000fe20000410000 */
[----:B------:R-:W-:Y:S01]  /*c690*/  SHF.R.U32.HI R194, RZ, 0x18, R4 ;  /* 0x00000018ffc27819 */ /* 0x000fe20000011604 */
[----:B------:R-:W-:Y:S01]  /*c6a0*/  FMUL.FTZ R2, R2, c[0x0][0x23c] ;  /* 0x00008f0002027a20 */ /* 0x000fe20000410000 */
[----:B------:R-:W-:Y:S01]  /*c6b0*/  LOP3.LUT R195, R4, 0xff, RZ, 0xc0, !PT ;  /* 0x000000ff04c37812 */ /* 0x000fe200078ec0ff */
[----:B------:R-:W-:Y:S01]  /*c6c0*/  FADD.FTZ R4, -R138, R3 ;  /* 0x000000038a047221 */ /* 0x000fe20000010100 */
[----:B------:R-:W-:Y:S01]  /*c6d0*/  LOP3.LUT R183, R5, UR14, R8, 0x96, !PT ;  /* 0x0000000e05b77c12 */ /* 0x000fe2000f8e9608 */
[----:B------:R-:W-:Y:S01]  /*c6e0*/  FADD.FTZ R3, -R137, R132 ;  /* 0x0000008489037221 */ /* 0x000fe20000010100 */
[----:B------:R-:W1:Y:S01]  /*c6f0*/  MUFU.EX2 R0, R0 ;  /* 0x0000000000007308 */ /* 0x000e620000000800 */
[----:B------:R-:W-:Y:S02]  /*c700*/  FMUL.FTZ R4, R4, c[0x0][0x23c] ;  /* 0x00008f0004047a20 */ /* 0x000fe40000410000 */
[----:B------:R-:W-:Y:S02]  /*c710*/  FMUL.FTZ R3, R3, c[0x0][0x23c] ;  /* 0x00008f0003037a20 */ /* 0x000fe40000410000 */
[----:B------:R-:W-:Y:S02]  /*c720*/  IMAD.MOV.U32 R132, RZ, RZ, R54 ;  /* 0x000000ffff847224 */ /* 0x000fe400078e0036 */
[----:B------:R-:W-:Y:S02]  /*c730*/  IMAD.MOV.U32 R54, RZ, RZ, R53 ;  /* 0x000000ffff367224 */ /* 0x000fe400078e0035 */
[----:B------:R-:W-:Y:S01]  /*c740*/  IMAD.MOV.U32 R53, RZ, RZ, R52 ;  /* 0x000000ffff357224 */ /* 0x000fe200078e0034 */
[----:B------:R-:W2:Y:S01]  /*c750*/  MUFU.EX2 R3, R3 ;  /* 0x0000000300037308 */ /* 0x000ea20000000800 */
[----:B------:R-:W-:Y:S02]  /*c760*/  IMAD.MOV.U32 R52, RZ, RZ, R19 ;  /* 0x000000ffff347224 */ /* 0x000fe400078e0013 */
[----:B------:R-:W-:Y:S02]  /*c770*/  IMAD.MOV.U32 R19, RZ, RZ, R36 ;  /* 0x000000ffff137224 */ /* 0x000fe400078e0024 */
[----:B------:R-:W-:Y:S02]  /*c780*/  IMAD.MOV.U32 R135, RZ, RZ, R14 ;  /* 0x000000ffff877224 */ /* 0x000fe400078e000e */
[----:B------:R-:W-:Y:S03]  /*c790*/  IMAD.MOV.U32 R133, RZ, RZ, R15 ;  /* 0x000000ffff857224 */ /* 0x000fe600078e000f */
[----:B------:R-:W3:Y:S01]  /*c7a0*/  MUFU.EX2 R36, R4 ;  /* 0x0000000400247308 */ /* 0x000ee20000000800 */
[C---:B-1----:R-:W-:Y:S02]  /*c7b0*/  FMUL.FTZ R14, R0.reuse, R154 ;  /* 0x0000009a000e7220 */ /* 0x042fe40000410000 */
[C---:B------:R-:W-:Y:S02]  /*c7c0*/  FMUL.FTZ R15, R0.reuse, R155 ;  /* 0x0000009b000f7220 */ /* 0x040fe40000410000 */
[----:B------:R-:W-:Y:S02]  /*c7d0*/  IMAD.MOV.U32 R155, RZ, RZ, R16 ;  /* 0x000000ffff9b7224 */ /* 0x000fe400078e0010 */
[----:B------:R-:W-:Y:S03]  /*c7e0*/  IMAD.MOV.U32 R154, RZ, RZ, R27 ;  /* 0x000000ffff9a7224 */ /* 0x000fe600078e001b */
[----:B------:R-:W1:Y:S01]  /*c7f0*/  MUFU.EX2 R2, R2 ;  /* 0x0000000200027308 */ /* 0x000e620000000800 */
[----:B------:R-:W-:Y:S02]  /*c800*/  FMUL.FTZ R27, R0, R159 ;  /* 0x0000009f001b7220 */ /* 0x000fe40000410000 */
[C---:B--2---:R-:W-:Y:S02]  /*c810*/  FMUL.FTZ R6, R3.reuse, R146 ;  /* 0x0000009203067220 */ /* 0x044fe40000410000 */
[C---:B------:R-:W-:Y:S02]  /*c820*/  FMUL.FTZ R7, R3.reuse, R147 ;  /* 0x0000009303077220 */ /* 0x040fe40000410000 */
[----:B------:R-:W-:Y:S02]  /*c830*/  IMAD.MOV.U32 R146, RZ, RZ, R22 ;  /* 0x000000ffff927224 */ /* 0x000fe400078e0016 */
[----:B------:R-:W-:Y:S02]  /*c840*/  IMAD.MOV.U32 R147, RZ, RZ, R21 ;  /* 0x000000ffff937224 */ /* 0x000fe400078e0015 */
[C---:B---3--:R-:W-:Y:S02]  /*c850*/  FMUL.FTZ R4, R36.reuse, R144 ;  /* 0x0000009024047220 */ /* 0x048fe40000410000 */
[----:B------:R-:W-:Y:S02]  /*c860*/  IMAD.MOV.U32 R144, RZ, RZ, R10 ;  /* 0x000000ffff907224 */ /* 0x000fe400078e000a */
[----:B------:R-:W-:Y:S02]  /*c870*/  FMUL.FTZ R5, R36, R145 ;  /* 0x0000009124057220 */ /* 0x000fe40000410000 */
[----:B------:R-:W-:Y:S02]  /*c880*/  IMAD.MOV.U32 R145, RZ, RZ, R11 ;  /* 0x000000ffff917224 */ /* 0x000fe400078e000b */
[C---:B------:R-:W-:Y:S02]  /*c890*/  FMUL.FTZ R10, R0.reuse, R142 ;  /* 0x0000008e000a7220 */ /* 0x040fe40000410000 */
[----:B------:R-:W-:Y:S02]  /*c8a0*/  FMUL.FTZ R11, R0, R143 ;  /* 0x0000008f000b7220 */ /* 0x000fe40000410000 */
[----:B------:R-:W-:Y:S02]  /*c8b0*/  IMAD.MOV.U32 R143, RZ, RZ, R20 ;  /* 0x000000ffff8f7224 */ /* 0x000fe400078e0014 */
[----:B------:R-:W-:Y:S02]  /*c8c0*/  IMAD.MOV.U32 R142, RZ, RZ, R30 ;  /* 0x000000ffff8e7224 */ /* 0x000fe400078e001e */
[----:B------:R-:W-:Y:S02]  /*c8d0*/  IMAD.MOV.U32 R30, RZ, RZ, R23 ;  /* 0x000000ffff1e7224 */ /* 0x000fe400078e0017 */
[C---:B-1----:R-:W-:Y:S01]  /*c8e0*/  FMUL.FTZ R8, R2.reuse, R140 ;  /* 0x0000008c02087220 */ /* 0x042fe20000410000 */
[----:B------:R-:W1:Y:S01]  /*c8f0*/  LDSM.16.MT88.4 R20, [R204+0x4000] ;  /* 0x00400000cc14783b */ /* 0x000e620000004200 */
[C---:B------:R-:W-:Y:S02]  /*c900*/  FMUL.FTZ R9, R2.reuse, R141 ;  /* 0x0000008d02097220 */ /* 0x040fe40000410000 */
[----:B------:R-:W-:Y:S02]  /*c910*/  IMAD.MOV.U32 R140, RZ, RZ, R12 ;  /* 0x000000ffff8c7224 */ /* 0x000fe400078e000c */
[----:B------:R-:W-:Y:S02]  /*c920*/  IMAD.MOV.U32 R141, RZ, RZ, R13 ;  /* 0x000000ffff8d7224 */ /* 0x000fe400078e000d */
[C---:B------:R-:W-:Y:S02]  /*c930*/  FMUL.FTZ R12, R2.reuse, R152 ;  /* 0x00000098020c7220 */ /* 0x040fe40000410000 */
[----:B------:R-:W-:Y:S02]  /*c940*/  FMUL.FTZ R13, R2, R153 ;  /* 0x00000099020d7220 */ /* 0x000fe40000410000 */
[----:B------:R-:W-:Y:S02]  /*c950*/  IMAD.MOV.U32 R152, RZ, RZ, R19 ;  /* 0x000000ffff987224 */ /* 0x000fe400078e0013 */
[----:B------:R-:W-:Y:S02]  /*c960*/  IMAD.MOV.U32 R153, RZ, RZ, R18 ;  /* 0x000000ffff997224 */ /* 0x000fe400078e0012 */
[C---:B------:R-:W-:Y:S02]  /*c970*/  FMUL.FTZ R16, R36.reuse, R148 ;  /* 0x0000009424107220 */ /* 0x040fe40000410000 */
[----:B------:R-:W-:Y:S02]  /*c980*/  IMAD.MOV.U32 R148, RZ, RZ, R17 ;  /* 0x000000ffff947224 */ /* 0x000fe400078e0011 */
[----:B------:R-:W-:Y:S02]  /*c990*/  FMUL.FTZ R17, R36, R149 ;  /* 0x0000009524117220 */ /* 0x000fe40000410000 */
[C---:B------:R-:W-:Y:S02]  /*c9a0*/  FMUL.FTZ R18, R3.reuse, R150 ;  /* 0x0000009603127220 */ /* 0x040fe40000410000 */
[C---:B------:R-:W-:Y:S02]  /*c9b0*/  FMUL.FTZ R19, R3.reuse, R151 ;  /* 0x0000009703137220 */ /* 0x040fe40000410000 */
[----:B------:R-:W-:Y:S02]  /*c9c0*/  IMAD.MOV.U32 R150, RZ, RZ, R25 ;  /* 0x000000ffff967224 */ /* 0x000fe400078e0019 */
[----:B------:R-:W-:Y:S02]  /*c9d0*/  IMAD.MOV.U32 R151, RZ, RZ, R24 ;  /* 0x000000ffff977224 */ /* 0x000fe400078e0018 */
[----:B------:R-:W-:Y:S02]  /*c9e0*/  IMAD.MOV.U32 R149, RZ, RZ, R26 ;  /* 0x000000ffff957224 */ /* 0x000fe400078e001a */
[----:B------:R-:W-:Y:S02]  /*c9f0*/  IMAD.MOV.U32 R159, RZ, RZ, R151 ;  /* 0x000000ffff9f7224 */ /* 0x000fe400078e0097 */
[----:B------:R-:W-:Y:S02]  /*ca00*/  IMAD.MOV.U32 R151, RZ, RZ, R154 ;  /* 0x000000ffff977224 */ /* 0x000fe400078e009a */
[----:B------:R-:W-:Y:S02]  /*ca10*/  IMAD.MOV.U32 R154, RZ, RZ, R153 ;  /* 0x000000ffff9a7224 */ /* 0x000fe400078e0099 */
[----:B------:R-:W-:Y:S02]  /*ca20*/  IMAD.MOV.U32 R153, RZ, RZ, R44 ;  /* 0x000000ffff997224 */ /* 0x000fe400078e002c */
[C---:B------:R-:W-:Y:S01]  /*ca30*/  FMUL.FTZ R24, R2.reuse, R156 ;  /* 0x0000009c02187220 */ /* 0x040fe20000410000 */
[-C--:B-1----:R-:W-:Y:S01]  /*ca40*/  HMMA.16816.F32 R4, R40, R20.reuse, R4 ;  /* 0x000000142804723c */ /* 0x082fe20000001804 */
[----:B------:R-:W-:Y:S02]  /*ca50*/  FMUL.FTZ R25, R2, R157 ;  /* 0x0000009d02197220 */ /* 0x000fe40000410000 */
[----:B------:R-:W-:Y:S02]  /*ca60*/  FMUL.FTZ R26, R0, R158 ;  /* 0x0000009e001a7220 */ /* 0x000fe40000410000 */
[----:B------:R-:W-:Y:S02]  /*ca70*/  IMAD.MOV.U32 R158, RZ, RZ, R153 ;  /* 0x000000ffff9e7224 */ /* 0x000fe400078e0099 */
[----:B------:R-:W-:Y:S01]  /*ca80*/  MUFU.EX2 R153, R77 ;  /* 0x0000004d00997308 */ /* 0x000fe20000000800 */
[C---:B------:R-:W-:Y:S07]  /*ca90*/  HMMA.16816.F32 R8, R32.reuse, R20, R8 ;  /* 0x000000142008723c */ /* 0x040fee0000001808 */
[C---:B------:R-:W-:Y:S01]  /*caa0*/  FMUL.FTZ R20, R36.reuse, R160 ;  /* 0x000000a024147220 */ /* 0x040fe20000410000 */
[-C--:B------:R-:W-:Y:S01]  /*cab0*/  HMMA.16816.F32 R12, R32, R22.reuse, R12 ;  /* 0x00000016200c723c */ /* 0x080fe2000000180c */
[----:B------:R-:W-:Y:S01]  /*cac0*/  FMUL.FTZ R21, R36, R161 ;  /* 0x000000a124157220 */ /* 0x000fe20000410000 */
[----:B------:R-:W-:Y:S02]  /*cad0*/  MUFU.EX2 R77, R74 ;  /* 0x0000004a004d7308 */ /* 0x000fe40000000800 */
[----:B------:R-:W-:Y:S02]  /*cae0*/  IMAD.MOV.U32 R161, RZ, RZ, R148 ;  /* 0x000000ffffa17224 */ /* 0x000fe400078e0094 */
[----:B------:R-:W-:Y:S02]  /*caf0*/  IMAD.MOV.U32 R160, RZ, RZ, R155 ;  /* 0x000000ffffa07224 */ /* 0x000fe400078e009b */
[----:B------:R-:W-:Y:S01]  /*cb00*/  IMAD.MOV.U32 R155, RZ, RZ, R152 ;  /* 0x000000ffff9b7224 */ /* 0x000fe200078e0098 */
[C---:B------:R-:W-:Y:S03]  /*cb10*/  HMMA.16816.F32 R16, R40.reuse, R22, R16 ;  /* 0x000000162810723c */ /* 0x040fe60000001810 */
[----:B------:R-:W-:Y:S02]  /*cb20*/  IMAD.MOV.U32 R148, RZ, RZ, R144 ;  /* 0x000000ffff947224 */ /* 0x000fe400078e0090 */
[----:B------:R-:W-:Y:S02]  /*cb30*/  IMAD.MOV.U32 R144, RZ, RZ, R47 ;  /* 0x000000ffff907224 */ /* 0x000fe400078e002f */
[C---:B------:R-:W-:Y:S02]  /*cb40*/  FMUL.FTZ R23, R3.reuse, R163 ;  /* 0x000000a303177220 */ /* 0x040fe40000410000 */
[----:B------:R-:W-:Y:S03]  /*cb50*/  IMAD.MOV.U32 R163, RZ, RZ, R150 ;  /* 0x000000ffffa37224 */ /* 0x000fe600078e0096 */
[----:B------:R-:W-:Y:S02]  /*cb60*/  IMAD.MOV.U32 R150, RZ, RZ, R141 ;  /* 0x000000ffff967224 */ /* 0x000fe400078e008d */
[----:B------:R-:W-:Y:S02]  /*cb70*/  IMAD.MOV.U32 R141, RZ, RZ, R46 ;  /* 0x000000ffff8d7224 */ /* 0x000fe400078e002e */
[----:B------:R-:W-:Y:S02]  /*cb80*/  IMAD.MOV.U32 R152, RZ, RZ, R45 ;  /* 0x000000ffff987224 */ /* 0x000fe400078e002d */
[C---:B------:R-:W-:Y:S01]  /*cb90*/  FMUL.FTZ R22, R3.reuse, R162 ;  /* 0x000000a203167220 */ /* 0x040fe20000410000 */
[----:B------:R-:W1:Y:S01]  /*cba0*/  LDSM.16.MT88.4 R44, [R205+0x4000] ;  /* 0x00400000cd2c783b */ /* 0x000e620000004200 */
[----:B------:R-:W-:Y:S02]  /*cbb0*/  IMAD.MOV.U32 R156, RZ, RZ, R161 ;  /* 0x000000ffff9c7224 */ /* 0x000fe400078e00a1 */
[----:B------:R-:W-:Y:S02]  /*cbc0*/  IMAD.MOV.U32 R161, RZ, RZ, R160 ;  /* 0x000000ffffa17224 */ /* 0x000fe400078e00a0 */
[----:B------:R-:W-:Y:S02]  /*cbd0*/  IMAD.MOV.U32 R160, RZ, RZ, R146 ;  /* 0x000000ffffa07224 */ /* 0x000fe400078e0092 */
[----:B------:R-:W-:Y:S02]  /*cbe0*/  IMAD.MOV.U32 R162, RZ, RZ, R149 ;  /* 0x000000ffffa27224 */ /* 0x000fe400078e0095 */
[----:B------:R-:W-:Y:S02]  /*cbf0*/  IMAD.MOV.U32 R149, RZ, RZ, R140 ;  /* 0x000000ffff957224 */ /* 0x000fe400078e008c */
[----:B------:R-:W-:Y:S02]  /*cc00*/  IMAD.MOV.U32 R140, RZ, RZ, R28 ;  /* 0x000000ffff8c7224 */ /* 0x000fe400078e001c */
        /* <DEDUP_REMOVED lines=8> */
[----:B------:R-:W-:Y:S02]  /*cc90*/  FMUL.FTZ R29, R2, R165 ;  /* 0x000000a5021d7220 */ /* 0x000fe40000410000 */
[----:B------:R-:W-:Y:S02]  /*cca0*/  IMAD.MOV.U32 R165, RZ, RZ, R150 ;  /* 0x000000ffffa57224 */ /* 0x000fe400078e0096 */
[----:B------:R-:W-:Y:S02]  /*ccb0*/  IMAD.MOV.U32 R150, RZ, RZ, R52 ;  /* 0x000000ffff967224 */ /* 0x000fe400078e0034 */
[----:B------:R-:W-:Y:S02]  /*ccc0*/  IMAD.MOV.U32 R155, RZ, RZ, R30 ;  /* 0x000000ffff9b7224 */ /* 0x000fe400078e001e */
[C---:B------:R-:W-:Y:S02]  /*ccd0*/  FMUL.FTZ R30, R0.reuse, R166 ;  /* 0x000000a6001e7220 */ /* 0x040fe40000410000 */
[----:B------:R-:W-:Y:S01]  /*cce0*/  IMAD.MOV.U32 R166, RZ, RZ, R133 ;  /* 0x000000ffffa67224 */ /* 0x000fe200078e0085 */
[-C--:B-1----:R-:W-:Y:S01]  /*ccf0*/  HMMA.16816.F32 R20, R40, R44.reuse, R20 ;  /* 0x0000002c2814723c */ /* 0x082fe20000001814 */
[----:B------:R-:W-:Y:S01]  /*cd00*/  MUFU.EX2 R133, R71 ;  /* 0x0000004700857308 */ /* 0x000fe20000000800 */
[----:B------:R-:W-:Y:S02]  /*cd10*/  IMAD.MOV.U32 R154, RZ, RZ, R31 ;  /* 0x000000ffff9a7224 */ /* 0x000fe400078e001f */
[----:B------:R-:W-:Y:S02]  /*cd20*/  FMUL.FTZ R31, R0, R167 ;  /* 0x000000a7001f7220 */ /* 0x000fe40000410000 */
[----:B------:R-:W-:Y:S02]  /*cd30*/  IMAD.MOV.U32 R167, RZ, RZ, R135 ;  /* 0x000000ffffa77224 */ /* 0x000fe400078e0087 */
[C---:B------:R-:W-:Y:S03]  /*cd40*/  HMMA.16816.F32 R24, R32.reuse, R44, R24 ;  /* 0x0000002c2018723c */ /* 0x040fe60000001818 */
[----:B------:R-:W-:Y:S05]  /*cd50*/  MUFU.EX2 R135, R76 ;  /* 0x0000004c00877308 */ /* 0x000fea0000000800 */
[-C--:B------:R-:W-:Y:S07]  /*cd60*/  HMMA.16816.F32 R28, R32, R46.reuse, R28 ;  /* 0x0000002e201c723c */ /* 0x080fee000000181c */
[C---:B------:R-:W-:Y:S02]  /*cd70*/  FMUL.FTZ R32, R36.reuse, R168 ;  /* 0x000000a824207220 */ /* 0x040fe40000410000 */
[----:B------:R-:W-:Y:S03]  /*cd80*/  FMUL.FTZ R33, R36, R169 ;  /* 0x000000a924217220 */ /* 0x000fe60000410000 */
[C---:B------:R-:W-:Y:S02]  /*cd90*/  FMUL.FTZ R34, R3.reuse, R170 ;  /* 0x000000aa03227220 */ /* 0x040fe40000410000 */
[----:B------:R-:W-:Y:S02]  /*cda0*/  FMUL.FTZ R35, R3, R171 ;  /* 0x000000ab03237220 */ /* 0x000fe40000410000 */
[----:B------:R-:W-:Y:S02]  /*cdb0*/  IMAD.MOV.U32 R168, RZ, RZ, R141 ;  /* 0x000000ffffa87224 */ /* 0x000fe400078e008d */
[----:B------:R-:W-:Y:S01]  /*cdc0*/  MUFU.EX2 R141, R80 ;  /* 0x00000050008d7308 */ /* 0x000fe20000000800 */
[----:B------:R-:W-:Y:S02]  /*cdd0*/  IMAD.MOV.U32 R171, RZ, RZ, R155 ;  /* 0x000000ffffab7224 */ /* 0x000fe400078e009b */
[----:B------:R-:W-:Y:S01]  /*cde0*/  HMMA.16816.F32 R32, R40, R46, R32 ;  /* 0x0000002e2820723c */ /* 0x000fe20000001820 */
[----:B------:R-:W1:Y:S01]  /*cdf0*/  LDSM.16.MT88.4 R40, [R204+0x4400] ;  /* 0x00440000cc28783b */ /* 0x000e620000004200 */
[----:B------:R-:W-:Y:S02]  /*ce00*/  IMAD.MOV.U32 R170, RZ, RZ, R154 ;  /* 0x000000ffffaa7224 */ /* 0x000fe400078e009a */
[----:B------:R-:W-:Y:S03]  /*ce10*/  IMAD.MOV.U32 R169, RZ, RZ, R152 ;  /* 0x000000ffffa97224 */ /* 0x000fe600078e0098 */
[----:B------:R-:W-:Y:S10]  /*ce20*/  MUFU.EX2 R155, R81 ;  /* 0x00000051009b7308 */ /* 0x000ff40000000800 */
[----:B------:R-:W-:Y:S10]  /*ce30*/  MUFU.EX2 R154, R83 ;  /* 0x00000053009a7308 */ /* 0x000ff40000000800 */
[----:B------:R-:W-:Y:S10]  /*ce40*/  MUFU.EX2 R83, R69 ;  /* 0x0000004500537308 */ /* 0x000ff40000000800 */
[----:B------:R-:W-:Y:S01]  /*ce50*/  MUFU.EX2 R81, R70 ;  /* 0x0000004600517308 */ /* 0x000fe20000000800 */
[-C--:B-1----:R-:W-:Y:S09]  /*ce60*/  HMMA.16816.F32 R4, R48, R40.reuse, R4 ;  /* 0x000000283004723c */ /* 0x082ff20000001804 */
[----:B------:R-:W-:Y:S01]  /*ce70*/  MUFU.EX2 R152, R79 ;  /* 0x0000004f00987308 */ /* 0x000fe20000000800 */
[C---:B------:R-:W-:Y:S08]  /*ce80*/  HMMA.16816.F32 R8, R56.reuse, R40, R8 ;  /* 0x000000283808723c */ /* 0x040ff00000001808 */
[-C--:B------:R-:W-:Y:S01]  /*ce90*/  HMMA.16816.F32 R12, R56, R42.reuse, R12 ;  /* 0x0000002a380c723c */ /* 0x080fe2000000180c */
[----:B------:R-:W-:Y:S07]  /*cea0*/  MUFU.EX2 R80, R73 ;  /* 0x0000004900507308 */ /* 0x000fee0000000800 */
[C---:B------:R-:W-:Y:S01]  /*ceb0*/  HMMA.16816.F32 R16, R48.reuse, R42, R16 ;  /* 0x0000002a3010723c */ /* 0x040fe20000001810 */
[----:B------:R-:W1:Y:S02]  /*cec0*/  LDSM.16.MT88.4 R40, [R205+0x4400] ;  /* 0x00440000cd28783b */ /* 0x000e640000004200 */
[----:B------:R-:W-:Y:S05]  /*ced0*/  MUFU.EX2 R79, R75 ;  /* 0x0000004b004f7308 */ /* 0x000fea0000000800 */
[-C--:B-1----:R-:W-:Y:S08]  /*cee0*/  HMMA.16816.F32 R20, R48, R40.reuse, R20 ;  /* 0x000000283014723c */ /* 0x082ff00000001814 */
[C---:B------:R-:W-:Y:S08]  /*cef0*/  HMMA.16816.F32 R24, R56.reuse, R40, R24 ;  /* 0x000000283818723c */ /* 0x040ff00000001818 */
[-C--:B------:R-:W-:Y:S08]  /*cf00*/  HMMA.16816.F32 R28, R56, R42.reuse, R28 ;  /* 0x0000002a381c723c */ /* 0x080ff0000000181c */
[----:B------:R-:W-:Y:S01]  /*cf10*/  HMMA.16816.F32 R32, R48, R42, R32 ;  /* 0x0000002a3020723c */ /* 0x000fe20000001820 */
[----:B------:R-:W1:Y:S06]  /*cf20*/  LDSM.16.MT88.4 R40, [R204+0x4800] ;  /* 0x00480000cc28783b */ /* 0x000e6c0000004200 */
[--C-:B------:R-:W-:Y:S02]  /*cf30*/  HSET2.LE.AND R51, R55, R220.reuse, PT ;  /* 0x000000dc37337233 */ /* 0x100fe40003803000 */
[--C-:B------:R-:W-:Y:S03]  /*cf40*/  HSET2.LE.AND R50, R189, R220.reuse, PT ;  /* 0x000000dcbd327233 */ /* 0x100fe60003803000 */
[--C-:B------:R-:W-:Y:S01]  /*cf50*/  HSET2.LE.AND R49, R190, R220.reuse, PT ;  /* 0x000000dcbe317233 */ /* 0x100fe20003803000 */
[-C--:B-1----:R-:W-:Y:S08]  /*cf60*/  HMMA.16816.F32 R4, R64, R40.reuse, R4 ;  /* 0x000000284004723c */ /* 0x082ff00000001804 */
[C---:B------:R-:W-:Y:S08]  /*cf70*/  HMMA.16816.F32 R8, R172.reuse, R40, R8 ;  /* 0x00000028ac08723c */ /* 0x040ff00000001808 */
[-C--:B------:R-:W-:Y:S08]  /*cf80*/  HMMA.16816.F32 R12, R172, R42.reuse, R12 ;  /* 0x0000002aac0c723c */ /* 0x080ff0000000180c */
[C---:B------:R-:W-:Y:S01]  /*cf90*/  HMMA.16816.F32 R16, R64.reuse, R42, R16 ;  /* 0x0000002a4010723c */ /* 0x040fe20000001810 */
[----:B------:R-:W1:Y:S07]  /*cfa0*/  LDSM.16.MT88.4 R40, [R205+0x4800] ;  /* 0x00480000cd28783b */ /* 0x000e6e0000004200 */
[-C--:B-1----:R-:W-:Y:S08]  /*cfb0*/  HMMA.16816.F32 R20, R64, R40.reuse, R20 ;  /* 0x000000284014723c */ /* 0x082ff00000001814 */
[C---:B------:R-:W-:Y:S08]  /*cfc0*/  HMMA.16816.F32 R24, R172.reuse, R40, R24 ;  /* 0x00000028ac18723c */ /* 0x040ff00000001818 */
[-C--:B------:R-:W-:Y:S07]  /*cfd0*/  HMMA.16816.F32 R28, R172, R42.reuse, R28 ;  /* 0x0000002aac1c723c */ /* 0x080fee000000181c */
[----:B------:R-:W-:Y:S01]  /*cfe0*/  IMAD.MOV.U32 R174, RZ, RZ, R149 ;  /* 0x000000ffffae7224 */ /* 0x000fe200078e0095 */
[----:B------:R-:W-:Y:S01]  /*cff0*/  HMMA.16816.F32 R32, R64, R42, R32 ;  /* 0x0000002a4020723c */ /* 0x000fe20000001820 */
[----:B------:R-:W-:Y:S01]  /*d000*/  IMAD.MOV.U32 R149, RZ, RZ, R140 ;  /* 0x000000ffff957224 */ /* 0x000fe200078e008c */
[----:B------:R-:W1:Y:S01]  /*d010*/  LDSM.16.MT88.4 R40, [R204+0x4c00] ;  /* 0x004c0000cc28783b */ /* 0x000e620000004200 */
[----:B------:R-:W-:Y:S01]  /*d020*/  MUFU.EX2 R140, R82 ;  /* 0x00000052008c7308 */ /* 0x000fe20000000800 */
[----:B------:R-:W-:Y:S02]  /*d030*/  IMAD.MOV.U32 R172, RZ, RZ, R132 ;  /* 0x000000ffffac7224 */ /* 0x000fe400078e0084 */
[----:B------:R-:W-:Y:S02]  /*d040*/  IMAD.MOV.U32 R173, RZ, RZ, R53 ;  /* 0x000000ffffad7224 */ /* 0x000fe400078e0035 */
[----:B------:R-:W-:Y:S04]  /*d050*/  IMAD.MOV.U32 R175, RZ, RZ, R148 ;  /* 0x000000ffffaf7224 */ /* 0x000fe800078e0094 */
[----:B------:R-:W-:Y:S01]  /*d060*/  IMAD.MOV.U32 R148, RZ, RZ, R54 ;  /* 0x000000ffff947224 */ /* 0x000fe200078e0036 */
[----:B------:R-:W-:Y:S10]  /*d070*/  MUFU.EX2 R82, R68 ;  /* 0x0000004400527308 */ /* 0x000ff40000000800 */
[----:B------:R-:W2:Y:S10]  /*d080*/  MUFU.EX2 R132, R78 ;  /* 0x0000004e00847308 */ /* 0x000eb40000000800 */
[----:B------:R-:W3:Y:S01]  /*d090*/  MUFU.EX2 R78, R72 ;  /* 0x00000048004e7308 */ /* 0x000ee20000000800 */
[-C--:B-1----:R-:W-:Y:S01]  /*d0a0*/  HMMA.16816.F32 R4, R60, R40.reuse, R4 ;  /* 0x000000283c04723c */ /* 0x082fe20000001804 */
[----:B--2---:R-:W-:Y:S07]  /*d0b0*/  F2FP.PACK_AB R48, R152, R132 ;  /* 0x000000849830723e */ /* 0x004fee00000000ff */
[C---:B------:R-:W-:Y:S01]  /*d0c0*/  HMMA.16816.F32 R8, R176.reuse, R40, R8 ;  /* 0x00000028b008723c */ /* 0x040fe20000001808 */
[----:B------:R-:W-:Y:S03]  /*d0d0*/  LOP3.LUT R51, R51, R48, RZ, 0xc0, !PT ;  /* 0x0000003033337212 */ /* 0x000fe600078ec0ff */
[--C-:B------:R-:W-:Y:S04]  /*d0e0*/  HSET2.LE.AND R48, R191, R220.reuse, PT ;  /* 0x000000dcbf307233 */ /* 0x100fe80003803000 */
[-C--:B------:R-:W-:Y:S08]  /*d0f0*/  HMMA.16816.F32 R12, R176, R42.reuse, R12 ;  /* 0x0000002ab00c723c */ /* 0x080ff0000000180c */
[C---:B------:R-:W-:Y:S01]  /*d100*/  HMMA.16816.F32 R16, R60.reuse, R42, R16 ;  /* 0x0000002a3c10723c */ /* 0x040fe20000001810 */
[----:B------:R-:W1:Y:S07]  /*d110*/  LDSM.16.MT88.4 R40, [R205+0x4c00] ;  /* 0x004c0000cd28783b */ /* 0x000e6e0000004200 */
[-C--:B-1----:R-:W-:Y:S08]  /*d120*/  HMMA.16816.F32 R20, R60, R40.reuse, R20 ;  /* 0x000000283c14723c */ /* 0x082ff00000001814 */
[C---:B------:R-:W-:Y:S08]  /*d130*/  HMMA.16816.F32 R24, R176.reuse, R40, R24 ;  /* 0x00000028b018723c */ /* 0x040ff00000001818 */
[-C--:B------:R-:W-:Y:S07]  /*d140*/  HMMA.16816.F32 R28, R176, R42.reuse, R28 ;  /* 0x0000002ab01c723c */ /* 0x080fee000000181c */
[----:B------:R-:W-:Y:S01]  /*d150*/  IMAD.MOV.U32 R179, RZ, RZ, R37 ;  /* 0x000000ffffb37224 */ /* 0x000fe200078e0025 */
[----:B------:R-:W-:Y:S01]  /*d160*/  LOP3.LUT R37, R39, UR13, R232, 0x96, !PT ;  /* 0x0000000d27257c12 */ /* 0x000fe2000f8e96e8 */
[----:B------:R-:W-:Y:S01]  /*d170*/  IMAD.WIDE.U32 R38, R38, -0x2daee0ad, RZ ;  /* 0xd2511f5326267825 */ /* 0x000fe200078e00ff */
[----:B------:R-:W-:Y:S03]  /*d180*/  HMMA.16816.F32 R32, R60, R42, R32 ;  /* 0x0000002a3c20723c */ /* 0x000fe60000001820 */
[----:B------:R-:W-:Y:S01]  /*d190*/  IMAD.WIDE.U32 R46, R37, -0x2daee0ad, RZ ;  /* 0xd2511f53252e7825 */ /* 0x000fe200078e00ff */
[----:B------:R-:W-:Y:S03]  /*d1a0*/  F2FP.PACK_AB R37, R155, R141 ;  /* 0x0000008d9b25723e */ /* 0x000fe600000000ff */
[----:B------:R-:W-:Y:S01]  /*d1b0*/  FFMA.FTZ R61, R36, R237, R179 ;  /* 0x000000ed243d7223 */ /* 0x000fe200000100b3 */
[----:B------:R-:W-:Y:S01]  /*d1c0*/  LOP3.LUT R44, R47, UR10, R222, 0x96, !PT ;  /* 0x0000000a2f2c7c12 */ /* 0x000fe2000f8e96de */
[----:B------:R-:W-:Y:S03]  /*d1d0*/  IMAD.MOV.U32 R179, RZ, RZ, R172 ;  /* 0x000000ffffb37224 */ /* 0x000fe600078e00ac */
[----:B------:R-:W-:Y:S01]  /*d1e0*/  IMAD.MOV.U32 R172, RZ, RZ, R165 ;  /* 0x000000ffffac7224 */ /* 0x000fe200078e00a5 */
[----:B------:R-:W-:Y:S01]  /*d1f0*/  LOP3.LUT R39, R39, UR8, R46, 0x96, !PT ;  /* 0x0000000827277c12 */ /* 0x000fe2000f8e962e */
[----:B------:R-:W-:Y:S01]  /*d200*/  IMAD.WIDE.U32 R44, R44, -0x326172a9, RZ ;  /* 0xcd9e8d572c2c7825 */ /* 0x000fe200078e00ff */
[--C-:B------:R-:W-:Y:S02]  /*d210*/  HSET2.LE.AND R42, R199, R220.reuse, PT ;  /* 0x000000dcc72a7233 */ /* 0x100fe40003803000 */
[--C-:B------:R-:W-:Y:S01]  /*d220*/  HSET2.LE.AND R43, R197, R220.reuse, PT ;  /* 0x000000dcc52b7233 */ /* 0x100fe20003803000 */
[----:B------:R-:W-:Y:S01]  /*d230*/  IMAD.MOV.U32 R165, RZ, RZ, R159 ;  /* 0x000000ffffa57224 */ /* 0x000fe200078e009f */
[----:B------:R-:W-:Y:S01]  /*d240*/  LOP3.LUT R40, R45, UR9, R184, 0x96, !PT ;  /* 0x000000092d287c12 */ /* 0x000fe2000f8e96b8 */
[----:B------:R-:W-:Y:S01]  /*d250*/  IMAD.MOV.U32 R159, RZ, RZ, R238 ;  /* 0x000000ffff9f7224 */ /* 0x000fe200078e00ee */
[----:B------:R-:W-:Y:S01]  /*d260*/  LOP3.LUT R42, R42, R37, RZ, 0xc0, !PT ;  /* 0x000000252a2a7212 */ /* 0x000fe200078ec0ff */
[----:B------:R-:W-:Y:S01]  /*d270*/  IMAD.MOV.U32 R178, RZ, RZ, R174 ;  /* 0x000000ffffb27224 */ /* 0x000fe200078e00ae */
[----:B------:R-:W-:Y:S01]  /*d280*/  F2FP.PACK_AB R37, R83, R82 ;  /* 0x000000525325723e */ /* 0x000fe200000000ff */
[----:B------:R-:W-:Y:S04]  /*d290*/  IMAD.WIDE.U32 R40, R40, -0x2daee0ad, RZ ;  /* 0xd2511f5328287825 */ /* 0x000fe800078e00ff */
[----:B------:R-:W-:Y:S01]  /*d2a0*/  IMAD.MOV.U32 R174, RZ, RZ, R169 ;  /* 0x000000ffffae7224 */ /* 0x000fe200078e00a9 */
[----:B------:R-:W-:Y:S01]  /*d2b0*/  LOP3.LUT R41, R41, UR6, R38, 0x96, !PT ;  /* 0x0000000629297c12 */ /* 0x000fe2000f8e9626 */
[----:B------:R-:W-:Y:S05]  /*d2c0*/  IMAD.WIDE.U32 R38, R39, -0x326172a9, RZ ;  /* 0xcd9e8d5727267825 */ /* 0x000fea00078e00ff */
[----:B------:R-:W-:Y:S02]  /*d2d0*/  LOP3.LUT R44, R39, UR7, R44, 0x96, !PT ;  /* 0x00000007272c7c12 */ /* 0x000fe4000f8e962c */
[----:B------:R-:W-:Y:S03]  /*d2e0*/  F2FP.PACK_AB R39, R153, R135 ;  /* 0x000000879927723e */ /* 0x000fe600000000ff */
[----:B------:R-:W-:Y:S01]  /*d2f0*/  IMAD.WIDE.U32 R56, R44, -0x2daee0ad, RZ ;  /* 0xd2511f532c387825 */ /* 0x000fe200078e00ff */
[----:B------:R-:W-:Y:S01]  /*d300*/  LOP3.LUT R50, R50, R39, RZ, 0xc0, !PT ;  /* 0x0000002732327212 */ /* 0x000fe200078ec0ff */
[----:B------:R-:W1:Y:S03]  /*d310*/  LDSM.16.MT88.4 R44, [R204+0x5000] ;  /* 0x00500000cc2c783b */ /* 0x000e660000004200 */
[----:B------:R-:W-:Y:S01]  /*d320*/  LOP3.LUT R52, R57, UR4, R40, 0x96, !PT ;  /* 0x0000000439347c12 */ /* 0x000fe2000f8e9628 */
[----:B------:R-:W-:Y:S04]  /*d330*/  IMAD.WIDE.U32 R40, R41, -0x326172a9, RZ ;  /* 0xcd9e8d5729287825 */ /* 0x000fe800078e00ff */
[----:B------:R-:W-:Y:S01]  /*d340*/  IMAD.WIDE.U32 R52, R52, -0x326172a9, RZ ;  /* 0xcd9e8d5734347825 */ /* 0x000fe200078e00ff */
[----:B------:R-:W-:Y:S01]  /*d350*/  LOP3.LUT R54, R41, UR5, R38, 0x96, !PT ;  /* 0x0000000529367c12 */ /* 0x000fe2000f8e9626 */
[--C-:B------:R-:W-:Y:S01]  /*d360*/  HSET2.LE.AND R41, R196, R220.reuse, PT ;  /* 0x000000dcc4297233 */ /* 0x100fe20003803000 */
[----:B------:R-:W-:Y:S02]  /*d370*/  F2FP.PACK_AB R38, R154, R140 ;  /* 0x0000008c9a26723e */ /* 0x000fe400000000ff */
[----:B------:R-:W-:Y:S01]  /*d380*/  LOP3.LUT R59, R53, UR15, R40, 0x96, !PT ;  /* 0x0000000f353b7c12 */ /* 0x000fe2000f8e9628 */
[--C-:B------:R-:W-:Y:S01]  /*d390*/  HSET2.LE.AND R40, R198, R220.reuse, PT ;  /* 0x000000dcc6287233 */ /* 0x100fe20003803000 */
[----:B------:R-:W-:Y:S02]  /*d3a0*/  LOP3.LUT R43, R43, R38, RZ, 0xc0, !PT ;  /* 0x000000262b2b7212 */ /* 0x000fe400078ec0ff */
[----:B------:R-:W-:Y:S02]  /*d3b0*/  F2FP.PACK_AB R38, R133, R81 ;  /* 0x000000518526723e */ /* 0x000fe400000000ff */
[----:B------:R-:W-:Y:S02]  /*d3c0*/  LOP3.LUT R40, R40, R37, RZ, 0xc0, !PT ;  /* 0x0000002528287212 */ /* 0x000fe400078ec0ff */
[----:B------:R-:W-:Y:S02]  /*d3d0*/  LOP3.LUT R41, R41, R38, RZ, 0xc0, !PT ;  /* 0x0000002629297212 */ /* 0x000fe400078ec0ff */
[----:B---3--:R-:W-:Y:S02]  /*d3e0*/  F2FP.PACK_AB R37, R80, R78 ;  /* 0x0000004e5025723e */ /* 0x008fe400000000ff */
[----:B------:R-:W-:Y:S02]  /*d3f0*/  F2FP.PACK_AB R38, R79, R77 ;  /* 0x0000004d4f26723e */ /* 0x000fe400000000ff */
[----:B------:R-:W-:Y:S02]  /*d400*/  LOP3.LUT R48, R48, R37, RZ, 0xc0, !PT ;  /* 0x0000002530307212 */ /* 0x000fe400078ec0ff */
[----:B------:R-:W-:Y:S02]  /*d410*/  LOP3.LUT R49, R49, R38, RZ, 0xc0, !PT ;  /* 0x0000002631317212 */ /* 0x000fe400078ec0ff */
[--C-:B------:R-:W-:Y:S02]  /*d420*/  SHF.R.U32.HI R57, RZ, 0x10, R52.reuse ;  /* 0x00000010ff397819 */ /* 0x100fe40000011634 */
[----:B------:R-:W-:Y:S02]  /*d430*/  SHF.R.U32.HI R58, RZ, 0x18, R52 ;  /* 0x00000018ff3a7819 */ /* 0x000fe40000011634 */
[----:B------:R-:W-:Y:S02]  /*d440*/  LOP3.LUT R39, R52, 0xffff, RZ, 0xc0, !PT ;  /* 0x0000ffff34277812 */ /* 0x000fe400078ec0ff */
[----:B------:R-:W-:Y:S02]  /*d450*/  LOP3.LUT R37, R186, 0xffff, RZ, 0xc0, !PT ;  /* 0x0000ffffba257812 */ /* 0x000fe400078ec0ff */
[----:B------:R-:W-:Y:S01]  /*d460*/  SHF.R.U32.HI R53, RZ, 0x8, R39 ;  /* 0x00000008ff357819 */ /* 0x000fe20000011627 */
[----:B------:R-:W-:Y:S01]  /*d470*/  IMAD.WIDE.U32 R38, R54, -0x2daee0ad, RZ ;  /* 0xd2511f5336267825 */ /* 0x000fe200078e00ff */
[-C--:B-1----:R-:W-:Y:S01]  /*d480*/  HMMA.16816.F32 R4, R40, R44.reuse, R4 ;  /* 0x0000002c2804723c */ /* 0x082fe20000001804 */
[----:B------:R-:W-:Y:S02]  /*d490*/  LOP3.LUT R54, R186, 0xff, RZ, 0xc0, !PT ;  /* 0x000000ffba367812 */ /* 0x000fe400078ec0ff */
[----:B------:R-:W-:Y:S02]  /*d4a0*/  SHF.R.U32.HI R37, RZ, 0x8, R37 ;  /* 0x00000008ff257819 */ /* 0x000fe40000011625 */
[----:B------:R-:W-:Y:S02]  /*d4b0*/  LOP3.LUT R56, R39, UR14, R56, 0x96, !PT ;  /* 0x0000000e27387c12 */ /* 0x000fe4000f8e9638 */
[----:B------:R-:W-:Y:S01]  /*d4c0*/  PRMT R74, R54, 0x5410, R37 ;  /* 0x00005410364a7816 */ /* 0x000fe20000000025 */
[C---:B------:R-:W-:Y:S01]  /*d4d0*/  HMMA.16816.F32 R8, R48.reuse, R44, R8 ;  /* 0x0000002c3008723c */ /* 0x040fe20000001808 */
[----:B------:R-:W-:Y:S03]  /*d4e0*/  SHF.R.U32.HI R37, RZ, 0x10, R186 ;  /* 0x00000010ff257819 */ /* 0x000fe600000116ba */
[----:B------:R-:W-:Y:S02]  /*d4f0*/  LOP3.LUT R69, R38, 0xffff, RZ, 0xc0, !PT ;  /* 0x0000ffff26457812 */ /* 0x000fe400078ec0ff */
[----:B------:R-:W-:Y:S02]  /*d500*/  LOP3.LUT R37, R37, 0xff, RZ, 0xc0, !PT ;  /* 0x000000ff25257812 */ /* 0x000fe400078ec0ff */
[----:B------:R-:W-:Y:S01]  /*d510*/  LOP3.LUT R45, R57, 0xff, RZ, 0xc0, !PT ;  /* 0x000000ff392d7812 */ /* 0x000fe200078ec0ff */
[-C--:B------:R-:W-:Y:S03]  /*d520*/  HMMA.16816.F32 R12, R48, R46.reuse, R12 ;  /* 0x0000002e300c723c */ /* 0x080fe6000000180c */
[----:B------:R-:W-:Y:S02]  /*d530*/  PRMT R75, R45, 0x5410, R58 ;  /* 0x000054102d4b7816 */ /* 0x000fe4000000003a */
[----:B------:R-:W-:Y:S02]  /*d540*/  LOP3.LUT R58, R202, 0xff, RZ, 0xc0, !PT ;  /* 0x000000ffca3a7812 */ /* 0x000fe400078ec0ff */
[----:B------:R-:W-:Y:S01]  /*d550*/  SHF.R.U32.HI R57, RZ, 0x18, R186 ;  /* 0x00000018ff397819 */ /* 0x000fe200000116ba */
[C---:B------:R-:W-:Y:S01]  /*d560*/  HMMA.16816.F32 R16, R40.reuse, R46, R16 ;  /* 0x0000002e2810723c */ /* 0x040fe20000001810 */
[----:B------:R-:W-:Y:S03]  /*d570*/  PRMT R66, R58, 0x5410, R203 ;  /* 0x000054103a427816 */ /* 0x000fe600000000cb */
[----:B------:R-:W-:Y:S01]  /*d580*/  FFMA.FTZ R58, R3, R236, R239 ;  /* 0x000000ec033a7223 */ /* 0x000fe200000100ef */
[----:B------:R-:W-:Y:S01]  /*d590*/  LOP3.LUT R45, R193, 0xff, RZ, 0xc0, !PT ;  /* 0x000000ffc12d7812 */ /* 0x000fe200078ec0ff */
[----:B------:R-:W2:Y:S01]  /*d5a0*/  LDL.LU R239, [R1+0x90] ;  /* 0x0000900001ef7983 */ /* 0x000ea20000300800 */
[----:B------:R-:W-:Y:S02]  /*d5b0*/  SHF.R.U32.HI R39, RZ, 0x10, R187 ;  /* 0x00000010ff277819 */ /* 0x000fe400000116bb */
[----:B------:R-:W-:Y:S01]  /*d5c0*/  PRMT R73, R37, 0x5410, R57 ;  /* 0x0000541025497816 */ /* 0x000fe20000000039 */
[----:B------:R-:W3:Y:S02]  /*d5d0*/  LDL.LU R238, [R1+0x8c] ;  /* 0x00008c0001ee7983 */ /* 0x000ee40000300800 */
[----:B------:R-:W-:Y:S02]  /*d5e0*/  SHF.R.U32.HI R57, RZ, 0x8, R192 ;  /* 0x00000008ff397819 */ /* 0x000fe400000116c0 */
[----:B------:R-:W-:Y:S02]  /*d5f0*/  PRMT R67, R45, 0x5410, R194 ;  /* 0x000054102d437816 */ /* 0x000fe400000000c2 */
[----:B------:R-:W-:Y:S02]  /*d600*/  LOP3.LUT R45, R39, 0xff, RZ, 0xc0, !PT ;  /* 0x000000ff272d7812 */ /* 0x000fe400078ec0ff */
[----:B------:R-:W-:Y:S02]  /*d610*/  PRMT R68, R195, 0x5410, R57 ;  /* 0x00005410c3447816 */ /* 0x000fe40000000039 */
[----:B------:R-:W-:Y:S02]  /*d620*/  SHF.R.U32.HI R57, RZ, 0x18, R187 ;  /* 0x00000018ff397819 */ /* 0x000fe400000116bb */
[----:B------:R-:W-:Y:S02]  /*d630*/  SHF.R.U32.HI R44, RZ, 0x8, R200 ;  /* 0x00000008ff2c7819 */ /* 0x000fe400000116c8 */
[----:B------:R-:W-:Y:S02]  /*d640*/  PRMT R60, R45, 0x5410, R57 ;  /* 0x000054102d3c7816 */ /* 0x000fe40000000039 */
[----:B------:R-:W-:Y:S02]  /*d650*/  LOP3.LUT R55, R52, 0xff, RZ, 0xc0, !PT ;  /* 0x000000ff34377812 */ /* 0x000fe400078ec0ff */
[----:B------:R-:W-:Y:S02]  /*d660*/  LOP3.LUT R47, R183, 0xff, RZ, 0xc0, !PT ;  /* 0x000000ffb72f7812 */ /* 0x000fe400078ec0ff */
[----:B------:R-:W-:Y:S02]  /*d670*/  PRMT R76, R55, 0x5410, R53 ;  /* 0x00005410374c7816 */ /* 0x000fe40000000035 */
[----:B------:R-:W1:Y:S01]  /*d680*/  LDSM.16.MT88.4 R52, [R205+0x5000] ;  /* 0x00500000cd34783b */ /* 0x000e620000004200 */
[--C-:B------:R-:W-:Y:S02]  /*d690*/  SHF.R.U32.HI R46, RZ, 0x18, R183.reuse ;  /* 0x00000018ff2e7819 */ /* 0x100fe400000116b7 */
[----:B------:R-:W-:Y:S02]  /*d6a0*/  F2FP.PACK_AB R3, R97, R96 ;  /* 0x000000606103723e */ /* 0x000fe400000000ff */
[----:B------:R-:W-:Y:S02]  /*d6b0*/  PRMT R62, R201, 0x5410, R44 ;  /* 0x00005410c93e7816 */ /* 0x000fe4000000002c */
[C---:B------:R-:W-:Y:S02]  /*d6c0*/  LOP3.LUT R44, R187.reuse, 0xffff, RZ, 0xc0, !PT ;  /* 0x0000ffffbb2c7812 */ /* 0x040fe400078ec0ff */
[----:B------:R-:W-:Y:S02]  /*d6d0*/  LOP3.LUT R37, R187, 0xff, RZ, 0xc0, !PT ;  /* 0x000000ffbb257812 */ /* 0x000fe400078ec0ff */
[----:B------:R-:W-:Y:S02]  /*d6e0*/  SHF.R.U32.HI R44, RZ, 0x8, R44 ;  /* 0x00000008ff2c7819 */ /* 0x000fe4000001162c */
[----:B------:R-:W-:Y:S02]  /*d6f0*/  SHF.R.U32.HI R70, RZ, 0x10, R38 ;  /* 0x00000010ff467819 */ /* 0x000fe40000011626 */
[----:B------:R-:W-:Y:S02]  /*d700*/  PRMT R65, R37, 0x5410, R44 ;  /* 0x0000541025417816 */ /* 0x000fe4000000002c */
[----:B------:R-:W-:Y:S02]  /*d710*/  SHF.R.U32.HI R44, RZ, 0x10, R183 ;  /* 0x00000010ff2c7819 */ /* 0x000fe400000116b7 */
[----:B------:R-:W-:Y:S01]  /*d720*/  LOP3.LUT R37, R183, 0xffff, RZ, 0xc0, !PT ;  /* 0x0000ffffb7257812 */ /* 0x000fe200078ec0ff */
[--C-:B------:R-:W-:Y:S01]  /*d730*/  HSET2.LE.AND R36, R65, R220.reuse, PT ;  /* 0x000000dc41247233 */ /* 0x100fe20003803000 */
[----:B------:R-:W-:Y:S02]  /*d740*/  LOP3.LUT R72, R38, 0xff, RZ, 0xc0, !PT ;  /* 0x000000ff26487812 */ /* 0x000fe400078ec0ff */
[----:B------:R-:W-:Y:S02]  /*d750*/  SHF.R.U32.HI R39, RZ, 0x8, R37 ;  /* 0x00000008ff277819 */ /* 0x000fe40000011625 */
[----:B------:R-:W-:Y:S02]  /*d760*/  LOP3.LUT R37, R44, 0xff, RZ, 0xc0, !PT ;  /* 0x000000ff2c257812 */ /* 0x000fe400078ec0ff */
[----:B------:R-:W-:Y:S01]  /*d770*/  PRMT R64, R47, 0x5410, R39 ;  /* 0x000054102f407816 */ /* 0x000fe20000000027 */
[--C-:B------:R-:W-:Y:S01]  /*d780*/  HSET2.LE.AND R39, R66, R220.reuse, PT ;  /* 0x000000dc42277233 */ /* 0x100fe20003803000 */
[----:B------:R-:W-:Y:S01]  /*d790*/  PRMT R63, R37, 0x5410, R46 ;  /* 0x00005410253f7816 */ /* 0x000fe2000000002e */
[--C-:B------:R-:W-:Y:S01]  /*d7a0*/  HSET2.LE.AND R37, R60, R220.reuse, PT ;  /* 0x000000dc3c257233 */ /* 0x100fe20003803000 */
[----:B------:R-:W4:Y:S01]  /*d7b0*/  LDSM.16.MT88.4 R44, [R204+0x5400] ;  /* 0x00540000cc2c783b */ /* 0x000f220000004200 */
[----:B------:R-:W-:Y:S01]  /*d7c0*/  SHF.R.U32.HI R71, RZ, 0x18, R38 ;  /* 0x00000018ff477819 */ /* 0x000fe20000011626 */
[--C-:B------:R-:W-:Y:S05]  /*d7d0*/  HSET2.LE.AND R38, R62, R220.reuse, PT ;  /* 0x000000dc3e267233 */ /* 0x100fea0003803000 */
[----:B------:R-:W-:Y:S01]  /*d7e0*/  LOP3.LUT R38, R38, R3, RZ, 0xc0, !PT ;  /* 0x0000000326267212 */ /* 0x000fe200078ec0ff */
[-C--:B-1----:R-:W-:Y:S01]  /*d7f0*/  HMMA.16816.F32 R20, R40, R52.reuse, R20 ;  /* 0x000000342814723c */ /* 0x082fe20000001814 */
[----:B------:R-:W-:Y:S04]  /*d800*/  F2FP.PACK_AB R3, R87, R86 ;  /* 0x000000565703723e */ /* 0x000fe800000000ff */
[----:B------:R-:W-:Y:S02]  /*d810*/  LOP3.LUT R37, R37, R3, RZ, 0xc0, !PT ;  /* 0x0000000325257212 */ /* 0x000fe400078ec0ff */
[----:B------:R-:W-:Y:S01]  /*d820*/  F2FP.PACK_AB R3, R93, R92 ;  /* 0x0000005c5d03723e */ /* 0x000fe200000000ff */
[C---:B------:R-:W-:Y:S07]  /*d830*/  HMMA.16816.F32 R24, R48.reuse, R52, R24 ;  /* 0x000000343018723c */ /* 0x040fee0000001818 */
[----:B------:R-:W-:Y:S01]  /*d840*/  SHF.R.U32.HI R53, RZ, 0x18, R59 ;  /* 0x00000018ff357819 */ /* 0x000fe2000001163b */
[-C--:B------:R-:W-:Y:S01]  /*d850*/  HMMA.16816.F32 R28, R48, R54.reuse, R28 ;  /* 0x00000036301c723c */ /* 0x080fe2000000181c */
[----:B------:R-:W-:Y:S06]  /*d860*/  F2FP.PACK_AB R52, R95, R94 ;  /* 0x0000005e5f34723e */ /* 0x000fec00000000ff */
[--C-:B------:R-:W-:Y:S01]  /*d870*/  HSET2.LE.AND R50, R68, R220.reuse, PT ;  /* 0x000000dc44327233 */ /* 0x100fe20003803000 */
[----:B------:R-:W-:Y:S01]  /*d880*/  HMMA.16816.F32 R32, R40, R54, R32 ;  /* 0x000000362820723c */ /* 0x000fe20000001820 */
[----:B------:R-:W1:Y:S03]  /*d890*/  LDSM.16.MT88.4 R40, [R205+0x5400] ;  /* 0x00540000cd28783b */ /* 0x000e660000004200 */
[----:B------:R-:W-:Y:S01]  /*d8a0*/  LOP3.LUT R50, R50, R3, RZ, 0xc0, !PT ;  /* 0x0000000332327212 */ /* 0x000fe200078ec0ff */
[--C-:B------:R-:W-:Y:S02]  /*d8b0*/  HSET2.LE.AND R51, R67, R220.reuse, PT ;  /* 0x000000dc43337233 */ /* 0x100fe40003803000 */
[----:B------:R-:W-:Y:S01]  /*d8c0*/  LOP3.LUT R54, R59, 0xff, RZ, 0xc0, !PT ;  /* 0x000000ff3b367812 */ /* 0x000fe200078ec0ff */
[--C-:B------:R-:W-:Y:S04]  /*d8d0*/  HSET2.LE.AND R48, R64, R220.reuse, PT ;  /* 0x000000dc40307233 */ /* 0x100fe80003803000 */
[----:B------:R-:W-:Y:S01]  /*d8e0*/  LOP3.LUT R51, R51, R52, RZ, 0xc0, !PT ;  /* 0x0000003433337212 */ /* 0x000fe200078ec0ff */
[--C-:B------:R-:W-:Y:S01]  /*d8f0*/  HSET2.LE.AND R49, R63, R220.reuse, PT ;  /* 0x000000dc3f317233 */ /* 0x100fe20003803000 */
[----:B--2---:R-:W-:Y:S01]  /*d900*/  FFMA.FTZ R57, R2, R239, R179 ;  /* 0x000000ef02397223 */ /* 0x004fe200000100b3 */
[----:B------:R-:W-:Y:S01]  /*d910*/  F2FP.PACK_AB R2, R85, R84 ;  /* 0x000000545502723e */ /* 0x000fe200000000ff */
[----:B------:R-:W3:Y:S02]  /*d920*/  LDL.LU R179, [R1] ;  /* 0x0000000001b37983 */ /* 0x000ee40000300800 */
[----:B------:R-:W-:Y:S01]  /*d930*/  FADD.FTZ R57, R213, R57 ;  /* 0x00000039d5397221 */ /* 0x000fe20000010000 */
[----:B------:R-:W-:Y:S02]  /*d940*/  LOP3.LUT R36, R36, R2, RZ, 0xc0, !PT ;  /* 0x0000000224247212 */ /* 0x000fe400078ec0ff */
[----:B------:R-:W-:Y:S04]  /*d950*/  F2FP.PACK_AB R2, R91, R90 ;  /* 0x0000005a5b02723e */ /* 0x000fe800000000ff */
[----:B------:R-:W-:Y:S02]  /*d960*/  LOP3.LUT R49, R49, R2, RZ, 0xc0, !PT ;  /* 0x0000000231317212 */ /* 0x000fe400078ec0ff */
[----:B------:R-:W-:Y:S04]  /*d970*/  SHF.R.U32.HI R2, RZ, 0x10, R59 ;  /* 0x00000010ff027819 */ /* 0x000fe8000001163b */
[----:B------:R-:W-:Y:S02]  /*d980*/  LOP3.LUT R3, R2, 0xff, RZ, 0xc0, !PT ;  /* 0x000000ff02037812 */ /* 0x000fe400078ec0ff */
[----:B------:R-:W-:Y:S01]  /*d990*/  SHF.R.U32.HI R2, RZ, 0x8, R226 ;  /* 0x00000008ff027819 */ /* 0x000fe200000116e2 */
[----:B---3--:R-:W-:Y:S01]  /*d9a0*/  FFMA.FTZ R62, R0, R238, R179 ;  /* 0x000000ee003e7223 */ /* 0x008fe200000100b3 */
[----:B------:R-:W-:Y:S01]  /*d9b0*/  F2FP.PACK_AB R0, R99, R98 ;  /* 0x000000626300723e */ /* 0x000fe200000000ff */
[----:B------:R-:W-:Y:S02]  /*d9c0*/  IMAD.MOV.U32 R179, RZ, RZ, R172 ;  /* 0x000000ffffb37224 */ /* 0x000fe400078e00ac */
[----:B------:R-:W-:Y:S01]  /*d9d0*/  IMAD.MOV.U32 R172, RZ, RZ, R173 ;  /* 0x000000ffffac7224 */ /* 0x000fe200078e00ad */
[----:B------:R-:W-:Y:S01]  /*d9e0*/  LOP3.LUT R39, R39, R0, RZ, 0xc0, !PT ;  /* 0x0000000027277212 */ /* 0x000fe200078ec0ff */
[----:B------:R-:W-:Y:S01]  /*d9f0*/  FADD.FTZ R65, R179, R61 ;  /* 0x0000003db3417221 */ /* 0x000fe20000010000 */
[----:B------:R-:W2:Y:S01]  /*da00*/  LDL.LU R173, [R1+0x18] ;  /* 0x0000180001ad7983 */ /* 0x000ea20000300800 */
[----:B------:R-:W-:Y:S01]  /*da10*/  IMAD.MOV.U32 R177, RZ, RZ, R172 ;  /* 0x000000ffffb17224 */ /* 0x000fe200078e00ac */
[----:B------:R-:W-:Y:S01]  /*da20*/  F2FP.PACK_AB R0, R89, R88 ;  /* 0x000000585900723e */ /* 0x000fe200000000ff */
[----:B------:R-:W-:Y:S01]  /*da30*/  IMAD.MOV.U32 R172, RZ, RZ, R171 ;  /* 0x000000ffffac7224 */ /* 0x000fe200078e00ab */
[----:B------:R-:W3:Y:S01]  /*da40*/  LDL.LU R179, [R1+0xc] ;  /* 0x00000c0001b37983 */ /* 0x000ee20000300800 */
[----:B------:R-:W-:Y:S01]  /*da50*/  IMAD.MOV.U32 R119, RZ, RZ, R177 ;  /* 0x000000ffff777224 */ /* 0x000fe200078e00b1 */
[-C--:B----4-:R-:W-:Y:S01]  /*da60*/  HMMA.16816.F32 R4, R36, R44.reuse, R4 ;  /* 0x0000002c2404723c */ /* 0x090fe20000001804 */
[----:B------:R-:W-:Y:S01]  /*da70*/  IMAD.MOV.U32 R177, RZ, RZ, R157 ;  /* 0x000000ffffb17224 */ /* 0x000fe200078e009d */
[----:B------:R-:W4:Y:S01]  /*da80*/  LDL.LU R213, [R1+0x88] ;  /* 0x0000880001d57983 */ /* 0x000f220000300800 */
[----:B------:R-:W-:Y:S01]  /*da90*/  IMAD.MOV.U32 R157, RZ, RZ, R161 ;  /* 0x000000ffff9d7224 */ /* 0x000fe200078e00a1 */
[----:B------:R-:W-:Y:S01]  /*daa0*/  LOP3.LUT R48, R48, R0, RZ, 0xc0, !PT ;  /* 0x0000000030307212 */ /* 0x000fe200078ec0ff */
[----:B------:R-:W-:Y:S01]  /*dab0*/  IMAD.MOV.U32 R161, RZ, RZ, R221 ;  /* 0x000000ffffa17224 */ /* 0x000fe200078e00dd */
[----:B------:R-:W4:Y:S01]  /*dac0*/  LDL.LU R217, [R1+0x84] ;  /* 0x0000840001d97983 */ /* 0x000f220000300800 */
[----:B------:R-:W-:Y:S02]  /*dad0*/  LOP3.LUT R0, R59, 0xffff, RZ, 0xc0, !PT ;  /* 0x0000ffff3b007812 */ /* 0x000fe400078ec0ff */
[----:B------:R-:W-:Y:S02]  /*dae0*/  PRMT R61, R3, 0x5410, R53 ;  /* 0x00005410033d7816 */ /* 0x000fe40000000035 */
[C---:B------:R-:W-:Y:S01]  /*daf0*/  HMMA.16816.F32 R8, R48.reuse, R44, R8 ;  /* 0x0000002c3008723c */ /* 0x040fe20000001808 */
[----:B------:R-:W-:Y:S02]  /*db00*/  SHF.R.U32.HI R52, RZ, 0x8, R0 ;  /* 0x00000008ff347819 */ /* 0x000fe40000011600 */
[----:B------:R-:W-:Y:S02]  /*db10*/  LOP3.LUT R0, R227, 0xff, RZ, 0xc0, !PT ;  /* 0x000000ffe3007812 */ /* 0x000fe400078ec0ff */
[----:B------:R-:W-:Y:S02]  /*db20*/  PRMT R60, R54, 0x5410, R52 ;  /* 0x00005410363c7816 */ /* 0x000fe40000000034 */
[----:B------:R-:W-:Y:S01]  /*db30*/  PRMT R171, R0, 0x5410, R228 ;  /* 0x0000541000ab7816 */ /* 0x000fe200000000e4 */
[-C--:B------:R-:W-:Y:S01]  /*db40*/  HMMA.16816.F32 R12, R48, R46.reuse, R12 ;  /* 0x0000002e300c723c */ /* 0x080fe2000000180c */
[C---:B------:R-:W-:Y:S03]  /*db50*/  LOP3.LUT R0, R188.reuse, 0xffff, RZ, 0xc0, !PT ;  /* 0x0000ffffbc007812 */ /* 0x040fe600078ec0ff */
[----:B------:R-:W-:Y:S01]  /*db60*/  LOP3.LUT R52, R188, 0xff, RZ, 0xc0, !PT ;  /* 0x000000ffbc347812 */ /* 0x000fe200078ec0ff */
[--C-:B------:R-:W-:Y:S01]  /*db70*/  HSET2.LE.AND R171, R171, R220.reuse, PT ;  /* 0x000000dcabab7233 */ /* 0x100fe20003803000 */
[----:B------:R-:W-:Y:S02]  /*db80*/  SHF.R.U32.HI R0, RZ, 0x8, R0 ;  /* 0x00000008ff007819 */ /* 0x000fe40000011600 */
[C---:B------:R-:W-:Y:S01]  /*db90*/  HMMA.16816.F32 R16, R36.reuse, R46, R16 ;  /* 0x0000002e2410723c */ /* 0x040fe20000001810 */
[----:B------:R-:W-:Y:S03]  /*dba0*/  SHF.R.U32.HI R44, RZ, 0x8, R69 ;  /* 0x00000008ff2c7819 */ /* 0x000fe60000011645 */
[----:B------:R-:W-:Y:S02]  /*dbb0*/  SHF.R.U32.HI R45, RZ, 0x18, R188 ;  /* 0x00000018ff2d7819 */ /* 0x000fe400000116bc */
[----:B------:R-:W-:Y:S01]  /*dbc0*/  PRMT R72, R72, 0x5410, R44 ;  /* 0x0000541048487816 */ /* 0x000fe2000000002c */
[--C-:B------:R-:W-:Y:S01]  /*dbd0*/  HSET2.LE.AND R46, R230, R220.reuse, PT ;  /* 0x000000dce62e7233 */ /* 0x100fe20003803000 */
[-C--:B-1----:R-:W-:Y:S01]  /*dbe0*/  HMMA.16816.F32 R20, R36, R40.reuse, R20 ;  /* 0x000000282414723c */ /* 0x082fe20000001814 */
[----:B------:R-:W-:Y:S03]  /*dbf0*/  LOP3.LUT R44, R56, 0xff, RZ, 0xc0, !PT ;  /* 0x000000ff382c7812 */ /* 0x000fe600078ec0ff */
[--C-:B------:R-:W-:Y:S01]  /*dc00*/  HSET2.LE.AND R47, R231, R220.reuse, PT ;  /* 0x000000dce72f7233 */ /* 0x100fe20003803000 */
[----:B------:R-:W-:Y:S03]  /*dc10*/  LOP3.LUT R3, R70, 0xff, RZ, 0xc0, !PT ;  /* 0x000000ff46037812 */ /* 0x000fe600078ec0ff */
[C---:B------:R-:W-:Y:S01]  /*dc20*/  HMMA.16816.F32 R24, R48.reuse, R40, R24 ;  /* 0x000000283018723c */ /* 0x040fe20000001818 */
[----:B------:R-:W-:Y:S06]  /*dc30*/  PRMT R71, R3, 0x5410, R71 ;  /* 0x0000541003477816 */ /* 0x000fec0000000047 */
[--C-:B------:R-:W-:Y:S01]  /*dc40*/  HSET2.LE.AND R40, R60, R220.reuse, PT ;  /* 0x000000dc3c287233 */ /* 0x100fe20003803000 */
[-C--:B------:R-:W-:Y:S01]  /*dc50*/  HMMA.16816.F32 R28, R48, R42.reuse, R28 ;  /* 0x0000002a301c723c */ /* 0x080fe2000000181c */
[----:B------:R-:W-:Y:S04]  /*dc60*/  F2FP.PACK_AB R41, R105, R104 ;  /* 0x000000686929723e */ /* 0x000fe800000000ff */
[----:B------:R-:W-:Y:S01]  /*dc70*/  LOP3.LUT R40, R40, R41, RZ, 0xc0, !PT ;  /* 0x0000002928287212 */ /* 0x000fe200078ec0ff */
[--C-:B------:R-:W-:Y:S02]  /*dc80*/  HSET2.LE.AND R41, R61, R220.reuse, PT ;  /* 0x000000dc3d297233 */ /* 0x100fe40003803000 */
[----:B------:R-:W-:Y:S07]  /*dc90*/  HMMA.16816.F32 R32, R36, R42, R32 ;  /* 0x0000002a2420723c */ /* 0x000fee0000001820 */
[--C-:B------:R-:W-:Y:S02]  /*dca0*/  HSET2.LE.AND R42, R76, R220.reuse, PT ;  /* 0x000000dc4c2a7233 */ /* 0x100fe40003803000 */
[--C-:B------:R-:W-:Y:S03]  /*dcb0*/  HSET2.LE.AND R43, R75, R220.reuse, PT ;  /* 0x000000dc4b2b7233 */ /* 0x100fe60003803000 */
[----:B--2---:R-:W-:Y:S02]  /*dcc0*/  IMAD.MOV.U32 R176, RZ, RZ, R173 ;  /* 0x000000ffffb07224 */ /* 0x004fe400078e00ad */
[----:B------:R-:W-:Y:S01]  /*dcd0*/  IMAD.MOV.U32 R173, RZ, RZ, R170 ;  /* 0x000000ffffad7224 */ /* 0x000fe200078e00aa */
[----:B------:R-:W-:Y:S01]  /*dce0*/  PRMT R170, R229, 0x5410, R2 ;  /* 0x00005410e5aa7816 */ /* 0x000fe20000000002 */
[----:B---3--:R-:W-:Y:S01]  /*dcf0*/  FADD.FTZ R58, R179, R58 ;  /* 0x0000003ab33a7221 */ /* 0x008fe20000010000 */
[----:B------:R-:W-:Y:S01]  /*dd00*/  SHF.R.U32.HI R2, RZ, 0x10, R188 ;  /* 0x00000010ff027819 */ /* 0x000fe200000116bc */
[----:B------:R-:W-:Y:S02]  /*dd10*/  IMAD.MOV.U32 R179, RZ, RZ, R175 ;  /* 0x000000ffffb37224 */ /* 0x000fe400078e00af */
[----:B------:R-:W-:Y:S01]  /*dd20*/  IMAD.MOV.U32 R175, RZ, RZ, R168 ;  /* 0x000000ffffaf7224 */ /* 0x000fe200078e00a8 */
[----:B------:R-:W-:Y:S01]  /*dd30*/  PRMT R168, R52, 0x5410, R0 ;  /* 0x0000541034a87816 */ /* 0x000fe20000000000 */
[----:B------:R-:W-:Y:S01]  /*dd40*/  IMAD.MOV.U32 R185, RZ, RZ, R176 ;  /* 0x000000ffffb97224 */ /* 0x000fe200078e00b0 */
[----:B------:R-:W-:Y:S01]  /*dd50*/  LOP3.LUT R0, R56, 0xffff, RZ, 0xc0, !PT ;  /* 0x0000ffff38007812 */ /* 0x000fe200078ec0ff */
[----:B----4-:R-:W-:Y:S01]  /*dd60*/  FADD.FTZ R52, R217, R65 ;  /* 0x00000041d9347221 */ /* 0x010fe20000010000 */
[----:B------:R-:W-:Y:S01]  /*dd70*/  LOP3.LUT R2, R2, 0xff, RZ, 0xc0, !PT ;  /* 0x000000ff02027812 */ /* 0x000fe200078ec0ff */
[----:B------:R-:W-:Y:S01]  /*dd80*/  IMAD.MOV.U32 R176, RZ, RZ, R164 ;  /* 0x000000ffffb07224 */ /* 0x000fe200078e00a4 */
[----:B------:R-:W-:Y:S01]  /*dd90*/  SHF.R.U32.HI R3, RZ, 0x8, R0 ;  /* 0x00000008ff037819 */ /* 0x000fe20000011600 */
[----:B------:R-:W2:Y:S01]  /*dda0*/  LDL.LU R217, [R1+0x80] ;  /* 0x0000800001d97983 */ /* 0x000ea20000300800 */
[----:B------:R-:W-:Y:S01]  /*ddb0*/  PRMT R169, R2, 0x5410, R45 ;  /* 0x0000541002a97816 */ /* 0x000fe2000000002d */
[----:B------:R-:W-:Y:S01]  /*ddc0*/  FADD.FTZ R45, R117, R62 ;  /* 0x0000003e752d7221 */ /* 0x000fe20000010000 */
[----:B------:R-:W-:Y:S01]  /*ddd0*/  SHF.R.U32.HI R2, RZ, 0x10, R56 ;  /* 0x00000010ff027819 */ /* 0x000fe20000011638 */
[----:B------:R-:W-:Y:S01]  /*dde0*/  IMAD.MOV.U32 R117, RZ, RZ, R165 ;  /* 0x000000ffff757224 */ /* 0x000fe200078e00a5 */
[----:B------:R-:W-:Y:S01]  /*ddf0*/  PRMT R164, R44, 0x5410, R3 ;  /* 0x000054102ca47816 */ /* 0x000fe20000000003 */
[----:B------:R-:W-:Y:S01]  /*de00*/  FADD.FTZ R3, R185, R58 ;  /* 0x0000003ab9037221 */ /* 0x000fe20000010000 */
[----:B------:R1:W5:Y:S01]  /*de10*/  LDL.LU R221, [R1+0x7c] ;  /* 0x00007c0001dd7983 */ /* 0x0003620000300800 */
[----:B------:R-:W-:Y:S01]  /*de20*/  IMAD.MOV.U32 R185, RZ, RZ, R119 ;  /* 0x000000ffffb97224 */ /* 0x000fe200078e0077 */
[----:B------:R-:W-:Y:S01]  /*de30*/  LOP3.LUT R2, R2, 0xff, RZ, 0xc0, !PT ;  /* 0x000000ff02027812 */ /* 0x000fe200078ec0ff */
[----:B------:R-:W-:Y:S01]  /*de40*/  IMAD.MOV.U32 R119, RZ, RZ, R117 ;  /* 0x000000ffff777224 */ /* 0x000fe200078e0075 */
[----:B------:R-:W-:Y:S01]  /*de50*/  SHF.R.U32.HI R56, RZ, 0x18, R56 ;  /* 0x00000018ff387819 */ /* 0x000fe20000011638 */
[----:B------:R-:W-:Y:S01]  /*de60*/  IMAD.MOV.U32 R117, RZ, RZ, R176 ;  /* 0x000000ffff757224 */ /* 0x000fe200078e00b0 */
[----:B------:R-:W-:Y:S01]  /*de70*/  F2FP.PACK_AB R0, R113, R112 ;  /* 0x000000707100723e */ /* 0x000fe200000000ff */
[----:B------:R-:W-:Y:S01]  /*de80*/  IMAD.MOV.U32 R176, RZ, RZ, R177 ;  /* 0x000000ffffb07224 */ /* 0x000fe200078e00b1 */
[----:B------:R-:W-:Y:S01]  /*de90*/  PRMT R165, R2, 0x5410, R56 ;  /* 0x0000541002a57816 */ /* 0x000fe20000000038 */
[----:B------:R-:W-:Y:S01]  /*dea0*/  FADD.FTZ R2, R185, R52 ;  /* 0x00000034b9027221 */ /* 0x000fe20000010000 */
[----:B------:R-:W-:Y:S01]  /*deb0*/  LOP3.LUT R46, R46, R0, RZ, 0xc0, !PT ;  /* 0x000000002e2e7212 */ /* 0x000fe200078ec0ff */
[----:B------:R-:W-:Y:S01]  /*dec0*/  IMAD.MOV.U32 R177, RZ, RZ, R178 ;  /* 0x000000ffffb17224 */ /* 0x000fe200078e00b2 */
[----:B------:R-:W3:Y:S01]  /*ded0*/  LDSM.16.MT88.4 R52, [R204+0x5800] ;  /* 0x00580000cc34783b */ /* 0x000ee20000004200 */
[----:B------:R-:W-:Y:S01]  /*dee0*/  IMAD.MOV.U32 R178, RZ, RZ, R179 ;  /* 0x000000ffffb27224 */ /* 0x000fe200078e00b3 */
[--C-:B------:R-:W-:Y:S01]  /*def0*/  HSET2.LE.AND R170, R170, R220.reuse, PT ;  /* 0x000000dcaaaa7233 */ /* 0x100fe20003803000 */
        /* <DEDUP_REMOVED lines=8> */
[----:B------:R-:W-:Y:S02]  /*df80*/  IMAD.MOV.U32 R117, RZ, RZ, R176 ;  /* 0x000000ffff757224 */ /* 0x000fe400078e00b0 */
[----:B------:R-:W-:Y:S02]  /*df90*/  FADD.FTZ R44, R216, R57 ;  /* 0x00000039d82c7221 */ /* 0x000fe40000010000 */
[----:B------:R-:W-:Y:S01]  /*dfa0*/  IMAD.MOV.U32 R173, RZ, RZ, R174 ;  /* 0x000000ffffad7224 */ /* 0x000fe200078e00ae */
[----:B------:R1:W5:Y:S01]  /*dfb0*/  LDL.LU R216, [R1+0x78] ;  /* 0x0000780001d87983 */ /* 0x0003620000300800 */
[----:B------:R-:W-:Y:S02]  /*dfc0*/  IMAD.MOV.U32 R174, RZ, RZ, R175 ;  /* 0x000000ffffae7224 */ /* 0x000fe400078e00af */
[----:B------:R-:W-:Y:S02]  /*dfd0*/  IMAD.MOV.U32 R175, RZ, RZ, R167 ;  /* 0x000000ffffaf7224 */ /* 0x000fe400078e00a7 */
[----:B------:R-:W-:Y:S02]  /*dfe0*/  IMAD.MOV.U32 R167, RZ, RZ, R166 ;  /* 0x000000ffffa77224 */ /* 0x000fe400078e00a6 */
[----:B------:R-:W-:Y:S02]  /*dff0*/  IMAD.MOV.U32 R176, RZ, RZ, R177 ;  /* 0x000000ffffb07224 */ /* 0x000fe400078e00b1 */
[----:B------:R-:W-:Y:S02]  /*e000*/  IMAD.MOV.U32 R177, RZ, RZ, R178 ;  /* 0x000000ffffb17224 */ /* 0x000fe400078e00b2 */
[----:B------:R-:W-:Y:S02]  /*e010*/  IMAD.MOV.U32 R178, RZ, RZ, R179 ;  /* 0x000000ffffb27224 */ /* 0x000fe400078e00b3 */
[----:B------:R-:W-:Y:S02]  /*e020*/  IMAD.MOV.U32 R179, RZ, RZ, R172 ;  /* 0x000000ffffb37224 */ /* 0x000fe400078e00ac */
[----:B------:R-:W-:Y:S01]  /*e030*/  FADD.FTZ R57, R117, R2 ;  /* 0x0000000275397221 */ /* 0x000fe20000010000 */
[----:B------:R-:W-:Y:S01]  /*e040*/  F2FP.PACK_AB R2, R101, R100 ;  /* 0x000000646502723e */ /* 0x000fe200000000ff */
[----:B------:R-:W-:Y:S01]  /*e050*/  FADD.FTZ R0, R215, R45 ;  /* 0x0000002dd7007221 */ /* 0x000fe20000010000 */
[--C-:B------:R-:W-:Y:S01]  /*e060*/  HSET2.LE.AND R45, R73, R220.reuse, PT ;  /* 0x000000dc492d7233 */ /* 0x100fe20003803000 */
[----:B------:R-:W-:Y:S01]  /*e070*/  IMAD.MOV.U32 R172, RZ, RZ, R173 ;  /* 0x000000ffffac7224 */ /* 0x000fe200078e00ad */
[----:B------:R1:W5:Y:S01]  /*e080*/  LDL.LU R215, [R1+0x74] ;  /* 0x0000740001d77983 */ /* 0x0003620000300800 */
[----:B------:R-:W-:Y:S02]  /*e090*/  IMAD.MOV.U32 R173, RZ, RZ, R174 ;  /* 0x000000ffffad7224 */ /* 0x000fe400078e00ae */
[----:B------:R-:W-:Y:S02]  /*e0a0*/  IMAD.MOV.U32 R174, RZ, RZ, R175 ;  /* 0x000000ffffae7224 */ /* 0x000fe400078e00af */
[----:B------:R-:W-:Y:S02]  /*e0b0*/  IMAD.MOV.U32 R175, RZ, RZ, R167 ;  /* 0x000000ffffaf7224 */ /* 0x000fe400078e00a7 */
[----:B------:R-:W-:Y:S02]  /*e0c0*/  FADD.FTZ R50, R179, R57 ;  /* 0x00000039b3327221 */ /* 0x000fe40000010000 */
[----:B------:R-:W-:Y:S01]  /*e0d0*/  FADD.FTZ R56, R119, R0 ;  /* 0x0000000077387221 */ /* 0x000fe20000010000 */
[----:B------:R-:W-:Y:S01]  /*e0e0*/  F2FP.PACK_AB R0, R115, R114 ;  /* 0x000000727300723e */ /* 0x000fe200000000ff */
[----:B------:R-:W-:Y:S02]  /*e0f0*/  FADD.FTZ R36, R175, R50 ;  /* 0x00000032af247221 */ /* 0x000fe40000010000 */
[----:B------:R-:W-:Y:S01]  /*e100*/  FADD.FTZ R58, R185, R44 ;  /* 0x0000002cb93a7221 */ /* 0x000fe20000010000 */
[--C-:B------:R-:W-:Y:S01]  /*e110*/  HSET2.LE.AND R44, R74, R220.reuse, PT ;  /* 0x000000dc4a2c7233 */ /* 0x100fe20003803000 */
[----:B------:R-:W-:Y:S01]  /*e120*/  FADD.FTZ R59, R213, R3 ;  /* 0x00000003d53b7221 */ /* 0x000fe20000010000 */
[----:B------:R-:W-:Y:S01]  /*e130*/  F2FP.PACK_AB R3, R103, R102 ;  /* 0x000000666703723e */ /* 0x000fe200000000ff */
[----:B------:R-:W-:Y:S01]  /*e140*/  FADD.FTZ R48, R178, R56 ;  /* 0x00000038b2307221 */ /* 0x000fe20000010000 */
[----:B------:R-:W-:Y:S01]  /*e150*/  LOP3.LUT R47, R47, R0, RZ, 0xc0, !PT ;  /* 0x000000002f2f7212 */ /* 0x000fe200078ec0ff */
[----:B------:R-:W-:Y:S01]  /*e160*/  FADD.FTZ R56, R158, R36 ;  /* 0x000000249e387221 */ /* 0x000fe20000010000 */
[----:B------:R-:W-:Y:S01]  /*e170*/  LOP3.LUT R44, R44, R2, RZ, 0xc0, !PT ;  /* 0x000000022c2c7212 */ /* 0x000fe200078ec0ff */
[----:B------:R-:W-:Y:S01]  /*e180*/  FADD.FTZ R2, R176, R59 ;  /* 0x0000003bb0027221 */ /* 0x000fe20000010000 */
[----:B------:R-:W4:Y:S01]  /*e190*/  LDSM.16.MT88.4 R36, [R205+0x5800] ;  /* 0x00580000cd24783b */ /* 0x000f220000004200 */
[----:B------:R-:W-:Y:S01]  /*e1a0*/  FADD.FTZ R0, R177, R58 ;  /* 0x0000003ab1007221 */ /* 0x000fe20000010000 */
[----:B------:R-:W-:Y:S01]  /*e1b0*/  LOP3.LUT R45, R45, R3, RZ, 0xc0, !PT ;  /* 0x000000032d2d7212 */ /* 0x000fe200078ec0ff */
[----:B------:R-:W-:Y:S01]  /*e1c0*/  FADD.FTZ R49, R172, R2 ;  /* 0x00000002ac317221 */ /* 0x000fe20000010000 */
[----:B------:R-:W-:Y:S01]  /*e1d0*/  F2FP.PACK_AB R2, R109, R108 ;  /* 0x0000006c6d02723e */ /* 0x000fe200000000ff */
[----:B------:R-:W-:Y:S01]  /*e1e0*/  FADD.FTZ R51, R173, R0 ;  /* 0x00000000ad337221 */ /* 0x000fe20000010000 */
[----:B------:R-:W-:Y:S01]  /*e1f0*/  F2FP.PACK_AB R0, R107, R106 ;  /* 0x0000006a6b00723e */ /* 0x000fe200000000ff */
[----:B------:R-:W-:Y:S01]  /*e200*/  IMAD.MOV.U32 R166, RZ, RZ, R214 ;  /* 0x000000ffffa67224 */ /* 0x000fe200078e00d6 */
[----:B------:R-:W-:Y:S01]  /*e210*/  F2FP.PACK_AB R3, R111, R110 ;  /* 0x0000006e6f03723e */ /* 0x000fe200000000ff */
[-C--:B---3--:R-:W-:Y:S01]  /*e220*/  HMMA.16816.F32 R4, R44, R52.reuse, R4 ;  /* 0x000000342c04723c */ /* 0x088fe20000001804 */
[----:B------:R-:W-:Y:S01]  /*e230*/  LOP3.LUT R41, R41, R0, RZ, 0xc0, !PT ;  /* 0x0000000029297212 */ /* 0x000fe200078ec0ff */
[----:B------:R-:W-:Y:S01]  /*e240*/  IMAD.MOV.U32 R167, RZ, RZ, R166 ;  /* 0x000000ffffa77224 */ /* 0x000fe200078e00a6 */
[----:B------:R-:W-:Y:S01]  /*e250*/  LOP3.LUT R42, R42, R2, RZ, 0xc0, !PT ;  /* 0x000000022a2a7212 */ /* 0x000fe200078ec0ff */
[----:B------:R-:W-:Y:S01]  /*e260*/  IMAD.MOV.U32 R166, RZ, RZ, R212 ;  /* 0x000000ffffa67224 */ /* 0x000fe200078e00d4 */
[----:B------:R-:W-:Y:S01]  /*e270*/  LOP3.LUT R43, R43, R3, RZ, 0xc0, !PT ;  /* 0x000000032b2b7212 */ /* 0x000fe200078ec0ff */
[----:B------:R-:W-:Y:S01]  /*e280*/  FADD.FTZ R2, R174, R48 ;  /* 0x00000030ae027221 */ /* 0x000fe20000010000 */
[----:B------:R1:W5:Y:S01]  /*e290*/  LDL.LU R214, [R1+0x70] ;  /* 0x0000700001d67983 */ /* 0x0003620000300800 */
[----:B------:R-:W-:Y:S01]  /*e2a0*/  FADD.FTZ R0, R166, R51 ;  /* 0x00000033a6007221 */ /* 0x000fe20000010000 */
[----:B------:R-:W-:Y:S02]  /*e2b0*/  F2FP.PACK_AB R48, R181, R118 ;  /* 0x00000076b530723e */ /* 0x000fe400000000ff */
[----:B------:R1:W5:Y:S01]  /*e2c0*/  LDL.LU R213, [R1+0x6c] ;  /* 0x00006c0001d57983 */ /* 0x0003620000300800 */
[----:B------:R-:W-:Y:S01]  /*e2d0*/  FADD.FTZ R3, R167, R49 ;  /* 0x00000031a7037221 */ /* 0x000fe20000010000 */
[C---:B------:R-:W-:Y:S01]  /*e2e0*/  HMMA.16816.F32 R8, R40.reuse, R52, R8 ;  /* 0x000000342808723c */ /* 0x040fe20000001808 */
[----:B------:R-:W-:Y:S01]  /*e2f0*/  FADD.FTZ R49, R159, R2 ;  /* 0x000000029f317221 */ /* 0x000fe20000010000 */
[----:B------:R1:W5:Y:S01]  /*e300*/  LDL.LU R212, [R1+0x68] ;  /* 0x0000680001d47983 */ /* 0x0003620000300800 */
[----:B------:R-:W-:Y:S01]  /*e310*/  FADD.FTZ R50, R156, R0 ;  /* 0x000000009c327221 */ /* 0x000fe20000010000 */
[----:B------:R-:W-:Y:S01]  /*e320*/  F2FP.PACK_AB R0, R129, R128 ;  /* 0x000000808100723e */ /* 0x000fe200000000ff */
[----:B------:R-:W-:Y:S01]  /*e330*/  FADD.FTZ R51, R157, R3 ;  /* 0x000000039d337221 */ /* 0x000fe20000010000 */
[----:B------:R-:W-:Y:S01]  /*e340*/  F2FP.PACK_AB R2, R131, R130 ;  /* 0x000000828302723e */ /* 0x000fe200000000ff */
[--C-:B------:R-:W-:Y:S01]  /*e350*/  HSET2.LE.AND R167, R71, R220.reuse, PT ;  /* 0x000000dc47a77233 */ /* 0x100fe20003803000 */
[-C--:B------:R-:W-:Y:S01]  /*e360*/  HMMA.16816.F32 R12, R40, R54.reuse, R12 ;  /* 0x00000036280c723c */ /* 0x080fe2000000180c */
[----:B------:R-:W-:Y:S03]  /*e370*/  LOP3.LUT R170, R170, R0, RZ, 0xc0, !PT ;  /* 0x00000000aaaa7212 */ /* 0x000fe600078ec0ff */
[----:B------:R-:W-:Y:S01]  /*e380*/  FADD.FTZ R0, R150, R50 ;  /* 0x0000003296007221 */ /* 0x000fe20000010000 */
[----:B------:R-:W-:Y:S01]  /*e390*/  LOP3.LUT R169, R169, R48, RZ, 0xc0, !PT ;  /* 0x00000030a9a97212 */ /* 0x000fe200078ec0ff */
[----:B------:R-:W-:Y:S01]  /*e3a0*/  FADD.FTZ R48, R163, R49 ;  /* 0x00000031a3307221 */ /* 0x000fe20000010000 */
[----:B------:R-:W-:Y:S01]  /*e3b0*/  F2FP.PACK_AB R3, R182, R116 ;  /* 0x00000074b603723e */ /* 0x000fe200000000ff */
[----:B------:R-:W-:Y:S01]  /*e3c0*/  IMAD.MOV.U32 R163, RZ, RZ, R162 ;  /* 0x000000ffffa37224 */ /* 0x000fe200078e00a2 */
[C---:B------:R-:W-:Y:S03]  /*e3d0*/  HMMA.16816.F32 R16, R44.reuse, R54, R16 ;  /* 0x000000362c10723c */ /* 0x040fe60000001810 */
[----:B------:R-:W-:Y:S01]  /*e3e0*/  FADD.FTZ R49, R149, R48 ;  /* 0x0000003095317221 */ /* 0x000fe20000010000 */
[----:B------:R-:W-:Y:S01]  /*e3f0*/  LOP3.LUT R171, R171, R2, RZ, 0xc0, !PT ;  /* 0x00000002abab7212 */ /* 0x000fe200078ec0ff */
[----:B------:R-:W-:Y:S01]  /*e400*/  FADD.FTZ R2, R241, R51 ;  /* 0x00000033f1027221 */ /* 0x000fe20000010000 */
[----:B------:R-:W-:Y:S01]  /*e410*/  F2FP.PACK_AB R48, R180, R126 ;  /* 0x0000007eb430723e */ /* 0x000fe200000000ff */
[----:B------:R-:W-:Y:S01]  /*e420*/  FADD.FTZ R51, R148, R0 ;  /* 0x0000000094337221 */ /* 0x000fe20000010000 */
[----:B------:R-:W-:Y:S01]  /*e430*/  F2FP.PACK_AB R0, R121, R120 ;  /* 0x000000787900723e */ /* 0x000fe200000000ff */
[----:B------:R-:W-:Y:S01]  /*e440*/  IMAD.MOV.U32 R162, RZ, RZ, R161 ;  /* 0x000000ffffa27224 */ /* 0x000fe200078e00a1 */
[-C--:B----4-:R-:W-:Y:S02]  /*e450*/  HMMA.16816.F32 R20, R44, R36.reuse, R20 ;  /* 0x000000242c14723c */ /* 0x090fe40000001814 */
[----:B------:R-:W-:Y:S01]  /*e460*/  IMAD.MOV.U32 R161, RZ, RZ, R160 ;  /* 0x000000ffffa17224 */ /* 0x000fe200078e00a0 */
[----:B------:R-:W-:Y:S01]  /*e470*/  LOP3.LUT R168, R168, R3, RZ, 0xc0, !PT ;  /* 0x00000003a8a87212 */ /* 0x000fe200078ec0ff */
[----:B------:R-:W-:Y:S01]  /*e480*/  FADD.FTZ R3, R243, R56 ;  /* 0x00000038f3037221 */ /* 0x000fe20000010000 */
[----:B------:R-:W-:Y:S01]  /*e490*/  LOP3.LUT R167, R167, R48, RZ, 0xc0, !PT ;  /* 0x00000030a7a77212 */ /* 0x000fe200078ec0ff */
[----:B------:R-:W-:Y:S01]  /*e4a0*/  IMAD.MOV.U32 R160, RZ, RZ, R151 ;  /* 0x000000ffffa07224 */ /* 0x000fe200078e0097 */
[----:B------:R-:W-:Y:S01]  /*e4b0*/  LOP3.LUT R164, R164, R0, RZ, 0xc0, !PT ;  /* 0x00000000a4a47212 */ /* 0x000fe200078ec0ff */
[----:B------:R-:W-:Y:S01]  /*e4c0*/  FADD.FTZ R50, R242, R3 ;  /* 0x00000003f2327221 */ /* 0x000fe20000010000 */
[----:B------:R-:W3:Y:S01]  /*e4d0*/  LDSM.16.MT88.4 R148, [R204+0x5c00] ;  /* 0x005c0000cc94783b */ /* 0x000ee20000004200 */
[C---:B------:R-:W-:Y:S02]  /*e4e0*/  HMMA.16816.F32 R24, R40.reuse, R36, R24 ;  /* 0x000000242818723c */ /* 0x040fe40000001818 */
[----:B------:R-:W-:Y:S01]  /*e4f0*/  FADD.FTZ R52, R240, R2 ;  /* 0x00000002f0347221 */ /* 0x000fe20000010000 */
[----:B------:R-:W-:Y:S01]  /*e500*/  F2FP.PACK_AB R2, R123, R122 ;  /* 0x0000007a7b02723e */ /* 0x000fe200000000ff */
[----:B------:R-:W-:Y:S01]  /*e510*/  FADD.FTZ R0, R163, R49 ;  /* 0x00000031a3007221 */ /* 0x000fe20000010000 */
[----:B------:R-:W-:Y:S01]  /*e520*/  F2FP.PACK_AB R3, R139, R124 ;  /* 0x0000007c8b03723e */ /* 0x000fe200000000ff */
[----:B------:R-:W-:Y:S01]  /*e530*/  FADD.FTZ R48, R162, R50 ;  /* 0x00000032a2307221 */ /* 0x000fe20000010000 */
[----:B------:R-:W-:Y:S01]  /*e540*/  LOP3.LUT R165, R165, R2, RZ, 0xc0, !PT ;  /* 0x00000002a5a57212 */ /* 0x000fe200078ec0ff */
[----:B------:R-:W-:Y:S01]  /*e550*/  FADD.FTZ R2, R160, R51 ;  /* 0x00000033a0027221 */ /* 0x000fe20000010000 */
[-C--:B------:R-:W-:Y:S03]  /*e560*/  HMMA.16816.F32 R28, R40, R38.reuse, R28 ;  /* 0x00000026281c723c */ /* 0x080fe6000000181c */
[----:B------:R-:W-:Y:S01]  /*e570*/  FADD.FTZ R0, R143, R0 ;  /* 0x000000008f007221 */ /* 0x000fe20000010000 */
[----:B------:R-:W-:Y:S01]  /*e580*/  HSET2.LE.AND R166, R72, R220, PT ;  /* 0x000000dc48a67233 */ /* 0x000fe20003803000 */
[----:B------:R-:W-:Y:S02]  /*e590*/  FADD.FTZ R51, R142, R48 ;  /* 0x000000308e337221 */ /* 0x000fe40000010000 */
[----:B------:R-:W-:Y:S01]  /*e5a0*/  FADD.FTZ R49, R146, R2 ;  /* 0x0000000292317221 */ /* 0x000fe20000010000 */
[----:B------:R-:W-:Y:S01]  /*e5b0*/  HMMA.16816.F32 R32, R44, R38, R32 ;  /* 0x000000262c20723c */ /* 0x000fe20000001820 */
[----:B------:R-:W-:Y:S03]  /*e5c0*/  FADD.FTZ R48, R145, R0 ;  /* 0x0000000091307221 */ /* 0x000fe60000010000 */
[----:B------:R-:W-:Y:S01]  /*e5d0*/  FADD.FTZ R0, R144, R49 ;  /* 0x0000003190007221 */ /* 0x000fe20000010000 */
[----:B------:R-:W-:Y:S01]  /*e5e0*/  LOP3.LUT R166, R166, R3, RZ, 0xc0, !PT ;  /* 0x00000003a6a67212 */ /* 0x000fe200078ec0ff */
[----:B------:R-:W-:Y:S02]  /*e5f0*/  FADD.FTZ R36, R211, R48 ;  /* 0x00000030d3247221 */ /* 0x000fe40000010000 */
[----:B------:R-:W-:Y:S01]  /*e600*/  FADD.FTZ R37, R210, R0 ;  /* 0x00000000d2257221 */ /* 0x000fe20000010000 */
[----:B------:R1:W5:Y:S03]  /*e610*/  LDL.LU R211, [R1+0x64] ;  /* 0x0000640001d37983 */ /* 0x0003660000300800 */
[----:B------:R-:W-:Y:S01]  /*e620*/  FADD.FTZ R0, R209, R36 ;  /* 0x00000024d1007221 */ /* 0x000fe20000010000 */
[----:B------:R1:W5:Y:S01]  /*e630*/  LDL.LU R210, [R1+0x60] ;  /* 0x0000600001d27983 */ /* 0x0003620000300800 */
[----:B------:R-:W-:Y:S02]  /*e640*/  FADD.FTZ R40, R252, R37 ;  /* 0x00000025fc287221 */ /* 0x000fe40000010000 */
[----:B------:R-:W-:Y:S01]  /*e650*/  FADD.FTZ R3, R161, R52 ;  /* 0x00000034a1037221 */ /* 0x000fe20000010000 */
[----:B------:R-:W4:Y:S01]  /*e660*/  LDSM.16.MT88.4 R36, [R205+0x5c00] ;  /* 0x005c0000cd24783b */ /* 0x000f220000004200 */
[----:B------:R-:W-:Y:S02]  /*e670*/  FADD.FTZ R0, R249, R0 ;  /* 0x00000000f9007221 */ /* 0x000fe40000010000 */
[----:B------:R-:W-:Y:S02]  /*e680*/  FADD.FTZ R50, R147, R3 ;  /* 0x0000000393327221 */ /* 0x000fe40000010000 */
[----:B------:R-:W-:Y:S01]  /*e690*/  FADD.FTZ R3, R247, R51 ;  /* 0x00000033f7037221 */ /* 0x000fe20000010000 */
[-C--:B---3--:R-:W-:Y:S01]  /*e6a0*/  HMMA.16816.F32 R144, R168, R148.reuse, R4 ;  /* 0x00000094a890723c */ /* 0x088fe20000001804 */
[----:B------:R-:W-:Y:S01]  /*e6b0*/  FADD.FTZ R2, R245, R50 ;  /* 0x00000032f5027221 */ /* 0x000fe20000010000 */
[----:B------:R1:W5:Y:S01]  /*e6c0*/  LDL.LU R209, [R1+0x5c] ;  /* 0x00005c0001d17983 */ /* 0x0003620000300800 */
[----:B------:R-:W-:Y:S02]  /*e6d0*/  FADD.FTZ R3, R246, R3 ;  /* 0x00000003f6037221 */ /* 0x000fe40000010000 */
[----:B------:R-:W-:Y:S02]  /*e6e0*/  FADD.FTZ R2, R244, R2 ;  /* 0x00000002f4027221 */ /* 0x000fe40000010000 */
[----:B------:R-:W-:Y:S02]  /*e6f0*/  FADD.FTZ R3, R208, R3 ;  /* 0x00000003d0037221 */ /* 0x000fe40000010000 */
[----:B------:R-:W-:Y:S01]  /*e700*/  FADD.FTZ R2, R251, R2 ;  /* 0x00000002fb027221 */ /* 0x000fe20000010000 */
[----:B------:R1:W5:Y:S02]  /*e710*/  LDL.LU R208, [R1+0x58] ;  /* 0x0000580001d07983 */ /* 0x0003640000300800 */
[----:B------:R-:W-:Y:S02]  /*e720*/  FADD.FTZ R3, R207, R3 ;  /* 0x00000003cf037221 */ /* 0x000fe40000010000 */
[----:B------:R-:W-:Y:S01]  /*e730*/  FADD.FTZ R41, R250, R2 ;  /* 0x00000002fa297221 */ /* 0x000fe20000010000 */
[----:B------:R1:W5:Y:S01]  /*e740*/  LDL.LU R207, [R1+0x54] ;  /* 0x0000540001cf7983 */ /* 0x0003620000300800 */
[----:B------:R-:W-:Y:S02]  /*e750*/  FADD.FTZ R2, R206, R40 ;  /* 0x00000028ce027221 */ /* 0x000fe40000010000 */
[----:B------:R-:W-:Y:S01]  /*e760*/  FADD.FTZ R0, R248, R0 ;  /* 0x00000000f8007221 */ /* 0x000fe20000010000 */
[----:B------:R1:W5:Y:S01]  /*e770*/  LDL.LU R206, [R1+0x50] ;  /* 0x0000500001ce7983 */ /* 0x0003620000300800 */
        /* <DEDUP_REMOVED lines=15> */
[----:B------:R-:W-:Y:S02]  /*e870*/  FADD.FTZ R0, R153, R5 ;  /* 0x0000000599007221 */ /* 0x000fe40000010000 */
[----:B------:R-:W-:Y:S02]  /*e880*/  FADD.FTZ R4, R152, R4 ;  /* 0x0000000498047221 */ /* 0x000fe40000010000 */
[-C--:B------:R-:W-:Y:S01]  /*e890*/  HMMA.16816.F32 R152, R164, R150.reuse, R12 ;  /* 0x00000096a498723c */ /* 0x080fe2000000180c */
[----:B------:R-:W-:Y:S02]  /*e8a0*/  FADD.FTZ R3, R84, R3 ;  /* 0x0000000354037221 */ /* 0x000fe40000010000 */
[----:B------:R-:W-:Y:S02]  /*e8b0*/  FADD.FTZ R2, R86, R2 ;  /* 0x0000000256027221 */ /* 0x000fe40000010000 */
[----:B------:R-:W-:Y:S02]  /*e8c0*/  FADD.FTZ R5, R88, R0 ;  /* 0x0000000058057221 */ /* 0x000fe40000010000 */
[----:B------:R-:W-:Y:S01]  /*e8d0*/  FADD.FTZ R0, R90, R4 ;  /* 0x000000045a007221 */ /* 0x000fe20000010000 */
[C---:B------:R-:W-:Y:S01]  /*e8e0*/  HMMA.16816.F32 R148, R168.reuse, R150, R16 ;  /* 0x00000096a894723c */ /* 0x040fe20000001810 */
[----:B------:R-:W-:Y:S03]  /*e8f0*/  FADD.FTZ R3, R85, R3 ;  /* 0x0000000355037221 */ /* 0x000fe60000010000 */
[----:B------:R-:W-:Y:S02]  /*e900*/  FADD.FTZ R2, R87, R2 ;  /* 0x0000000257027221 */ /* 0x000fe40000010000 */
[----:B------:R-:W-:Y:S02]  /*e910*/  FADD.FTZ R4, R89, R5 ;  /* 0x0000000559047221 */ /* 0x000fe40000010000 */
[----:B------:R-:W-:Y:S01]  /*e920*/  FADD.FTZ R0, R91, R0 ;  /* 0x000000005b007221 */ /* 0x000fe20000010000 */
[-C--:B----4-:R-:W-:Y:S03]  /*e930*/  HMMA.16816.F32 R160, R168, R36.reuse, R20 ;  /* 0x00000024a8a0723c */ /* 0x090fe60000001814 */
        /* <DEDUP_REMOVED lines=38> */
[----:B--2---:R-:W-:Y:S01]  /*eba0*/  IADD3 R0, R217, -0x1, RZ ;  /* 0xffffffffd9007810 */ /* 0x004fe20007ffe0ff */
[----:B------:R-:W-:Y:S02]  /*ebb0*/  FADD.FTZ R5, R130, R5 ;  /* 0x0000000582057221 */ /* 0x000fe40000010000 */
[----:B------:R-:W-:Y:S02]  /*ebc0*/  FADD.FTZ R237, R129, R4 ;  /* 0x0000000481ed7221 */ /* 0x000fe40000010000 */
[----:B------:R-:W-:Y:S02]  /*ebd0*/  FADD.FTZ R236, R131, R5 ;  /* 0x0000000583ec7221 */ /* 0x000fe40000010000 */
[----:B------:R-:W-:Y:S02]  /*ebe0*/  FADD.FTZ R239, R139, R3 ;  /* 0x000000038bef7221 */ /* 0x000fe40000010000 */
[----:B------:R-:W-:Y:S02]  /*ebf0*/  FADD.FTZ R238, R180, R2 ;  /* 0x00000002b4ee7221 */ /* 0x000fe40000010000 */
[----:B------:R-:W-:Y:S02]  /*ec00*/  IMAD.MOV.U32 R217, RZ, RZ, R0 ;  /* 0x000000ffffd97224 */ /* 0x000fe400078e0000 */
[----:B------:R-:W-:Y:S02]  /*ec10*/  IMAD.MOV.U32 R135, RZ, RZ, R134 ;  /* 0x000000ffff877224 */ /* 0x000fe400078e0086 */
[----:B------:R-:W-:Y:S02]  /*ec20*/  IMAD.MOV.U32 R132, RZ, RZ, R137 ;  /* 0x000000ffff847224 */ /* 0x000fe400078e0089 */
[----:B------:R-:W-:Y:S02]  /*ec30*/  IMAD.MOV.U32 R3, RZ, RZ, R138 ;  /* 0x000000ffff037224 */ /* 0x000fe400078e008a */
[----:B------:R-:W-:Y:S01]  /*ec40*/  IMAD.MOV.U32 R133, RZ, RZ, R136 ;  /* 0x000000ffff857224 */ /* 0x000fe200078e0088 */
[----:B-1---5:R-:W-:-:S05]  /*ec50*/  @P0 BRA `(.L_x_216) ;  /* 0xffff9bb000000947 */ /* 0x022fca000383ffff */
.L_x_215:
[----:B-1----:R-:W1:Y:S01]  /*ec60*/  SHFL.BFLY PT, R0, R236, 0x2, 0x1f ;  /* 0x0c401f00ec007f89 */ /* 0x002e6200000e0000 */
        /* <DEDUP_REMOVED lines=8> */
[----:B------:R-:W4:Y:S01]  /*ecf0*/  S2R R40, SR_TID.X ;  /* 0x0000000000287919 */ /* 0x000f220000002100 */
[----:B------:R-:W-:-:S04]  /*ed00*/  @P0 IMAD.MOV.U32 R23, RZ, RZ, c[0x0][0x210] ;  /* 0x00008400ff170624 */ /* 0x000fc800078e00ff */
        /* <DEDUP_REMOVED lines=8> */
[----:B------:R-:W-:-:S03]  /*ed90*/  SHF.R.S32.HI R24, RZ, 0x1f, R40 ;  /* 0x0000001fff187819 */ /* 0x000fc60000011428 */
[----:B------:R-:W4:Y:S01]  /*eda0*/  SHFL.BFLY PT, R5, R3, 0x1, 0x1f ;  /* 0x0c201f0003057f89 */ /* 0x000f2200000e0000 */
[----:B-1----:R-:W-:Y:S01]  /*edb0*/  FADD.FTZ R20, R0, R7 ;  /* 0x0000000700147221 */ /* 0x002fe20000010000 */
[----:B------:R-:W-:Y:S01]  /*edc0*/  MOV R0, 0x3f800000 ;  /* 0x3f80000000007802 */ /* 0x000fe20000000f00 */
[----:B--2---:R-:W-:-:S03]  /*edd0*/  FADD.FTZ R21, R2, R8 ;  /* 0x0000000802157221 */ /* 0x004fc60000010000 */
[----:B------:R-:W-:Y:S02]  /*ede0*/  FSETP.NE.FTZ.AND P5, PT, R20, RZ, PT ;  /* 0x000000ff1400720b */ /* 0x000fe40003fb5000 */
[----:B------:R-:W-:Y:S01]  /*edf0*/  MOV R2, 0x3f800000 ;  /* 0x3f80000000027802 */ /* 0x000fe20000000f00 */
[----:B---3--:R-:W-:Y:S01]  /*ee00*/  FADD.FTZ R19, R4, R6 ;  /* 0x0000000604137221 */ /* 0x008fe20000010000 */
[----:B------:R-:W-:Y:S02]  /*ee10*/  FSETP.NE.FTZ.AND P6, PT, R21, RZ, PT ;  /* 0x000000ff1500720b */ /* 0x000fe40003fd5000 */
[----:B------:R-:W-:Y:S01]  /*ee20*/  @!P0 MOV R6, c[0x0][0x214] ;  /* 0x0000850000068a02 */ /* 0x000fe20000000f00 */
[----:B----4-:R-:W-:Y:S01]  /*ee30*/  FADD.FTZ R22, R3, R5 ;  /* 0x0000000503167221 */ /* 0x010fe20000010000 */
[----:B------:R-:W-:Y:S01]  /*ee40*/  FSETP.NE.FTZ.AND P4, PT, R19, RZ, PT ;  /* 0x000000ff1300720b */ /* 0x000fe20003f95000 */
[----:B------:R-:W-:Y:S01]  /*ee50*/  IMAD.MOV.U32 R3, RZ, RZ, 0x3f800000 ;  /* 0x3f800000ff037424 */ /* 0x000fe200078e00ff */
[----:B------:R-:W-:-:S02]  /*ee60*/  LEA.HI R5, R24, R40, RZ, 0x2 ;  /* 0x0000002818057211 */ /* 0x000fc400078f10ff */
[----:B------:R-:W-:Y:S02]  /*ee70*/  LEA.HI R24, R24, R40, RZ, 0x5 ;  /* 0x0000002818187211 */ /* 0x000fe400078f28ff */
[----:B------:R-:W-:Y:S01]  /*ee80*/  FSETP.NE.FTZ.AND P3, PT, R22, RZ, PT ;  /* 0x000000ff1600720b */ /* 0x000fe20003f75000 */
[----:B------:R-:W1:Y:S01]  /*ee90*/  @P5 MUFU.RCP R3, R20 ;  /* 0x0000001400035308 */ /* 0x000e620000001000 */
[----:B------:R-:W-:Y:S02]  /*eea0*/  LOP3.LUT R4, R5, 0xfffffffc, RZ, 0xc0, !PT ;  /* 0xfffffffc05047812 */ /* 0x000fe400078ec0ff */
[----:B------:R-:W-:Y:S02]  /*eeb0*/  SHF.R.S32.HI R7, RZ, 0x5, R24 ;  /* 0x00000005ff077819 */ /* 0x000fe40000011418 */
[----:B------:R-:W-:Y:S01]  /*eec0*/  @!P0 SEL R23, R6, c[0x0][0x234], !P1 ;  /* 0x00008d0006178a07 */ /* 0x000fe20004800000 */
[----:B------:R-:W-:Y:S01]  /*eed0*/  IMAD.IADD R4, R40, 0x1, -R4 ;  /* 0x0000000128047824 */ /* 0x000fe200078e0a04 */
[----:B------:R-:W-:Y:S01]  /*eee0*/  MOV R6, 0x3f800000 ;  /* 0x3f80000000067802 */ /* 0x000fe20000000f00 */
[----:B------:R-:W2:Y:S01]  /*eef0*/  @P6 MUFU.RCP R0, R21 ;  /* 0x0000001500006308 */ /* 0x000ea20000001000 */
[----:B------:R-:W-:Y:S01]  /*ef00*/  ISETP.NE.OR P1, PT, RZ, UR4, !P1 ;  /* 0x00000004ff007c0c */ /* 0x000fe2000cf25670 */
[----:B------:R-:W-:Y:S01]  /*ef10*/  IMAD R8, R7, 0x100, R4 ;  /* 0x0000010007087824 */ /* 0x000fe200078e0204 */
[----:B------:R-:W-:-:S04]  /*ef20*/  SHF.R.S32.HI R4, RZ, 0x2, R5 ;  /* 0x00000002ff047819 */ /* 0x000fc80000011405 */
[----:B------:R-:W-:Y:S01]  /*ef30*/  SHF.R.S32.HI R5, RZ, 0x1f, R4 ;  /* 0x0000001fff057819 */ /* 0x000fe20000011404 */
[----:B------:R-:W3:Y:S01]  /*ef40*/  @P4 MUFU.RCP R2, R19 ;  /* 0x0000001300024308 */ /* 0x000ee20000001000 */
[----:B-1----:R-:W-:Y:S02]  /*ef50*/  FMUL.FTZ R3, R3, c[0x0][0x2dc] ;  /* 0x0000b70003037a20 */ /* 0x002fe40000410000 */
[----:B------:R-:W-:Y:S02]  /*ef60*/  LEA.HI R5, R5, R4, RZ, 0x3 ;  /* 0x0000000405057211 */ /* 0x000fe400078f18ff */
[C---:B------:R-:W-:Y:S02]  /*ef70*/  FMUL.FTZ R146, R3.reuse, R146 ;  /* 0x0000009203927220 */ /* 0x040fe40000410000 */
[C---:B------:R-:W-:Y:S01]  /*ef80*/  FMUL.FTZ R18, R3.reuse, R147 ;  /* 0x0000009303127220 */ /* 0x040fe20000410000 */
[----:B------:R-:W1:Y:S01]  /*ef90*/  @P3 MUFU.RCP R6, R22 ;  /* 0x0000001600063308 */ /* 0x000e620000001000 */
        /* <DEDUP_REMOVED lines=8> */
[----:B------:R-:W-:Y:S01]  /*f020*/  LOP3.LUT R3, R5, 0xfffffff8, RZ, 0xc0, !PT ;  /* 0xfffffff805037812 */ /* 0x000fe200078ec0ff */
[----:B--2---:R-:W-:Y:S01]  /*f030*/  FMUL.FTZ R0, R0, c[0x0][0x2dc] ;  /* 0x0000b70000007a20 */ /* 0x004fe20000410000 */
[----:B------:R-:W-:Y:S01]  /*f040*/  F2FP.PACK_AB R11, R11, R162 ;  /* 0x000000a20b0b723e */ /* 0x000fe200000000ff */
[----:B---3--:R-:W-:Y:S01]  /*f050*/  FMUL.FTZ R2, R2, c[0x0][0x2dc] ;  /* 0x0000b70002027a20 */ /* 0x008fe20000410000 */
[----:B------:R-:W-:Y:S01]  /*f060*/  IADD3 R4, R4, -R3, RZ ;  /* 0x8000000304047210 */ /* 0x000fe20007ffe0ff */
[----:B------:R-:W-:-:S02]  /*f070*/  FMUL.FTZ R144, R0, R144 ;  /* 0x0000009000907220 */ /* 0x000fc40000410000 */
[C---:B------:R-:W-:Y:S02]  /*f080*/  FMUL.FTZ R16, R0.reuse, R145 ;  /* 0x0000009100107220 */ /* 0x040fe40000410000 */
[C---:B------:R-:W-:Y:S02]  /*f090*/  FMUL.FTZ R148, R0.reuse, R148 ;  /* 0x0000009400947220 */ /* 0x040fe40000410000 */
[----:B------:R-:W-:Y:S01]  /*f0a0*/  FMUL.FTZ R15, R0, R149 ;  /* 0x00000095000f7220 */ /* 0x000fe20000410000 */
[----:B------:R-:W-:Y:S01]  /*f0b0*/  F2FP.PACK_AB R16, R16, R144 ;  /* 0x000000901010723e */ /* 0x000fe200000000ff */
[C---:B------:R-:W-:Y:S02]  /*f0c0*/  FMUL.FTZ R160, R0.reuse, R160 ;  /* 0x000000a000a07220 */ /* 0x040fe40000410000 */
[C---:B------:R-:W-:Y:S01]  /*f0d0*/  FMUL.FTZ R12, R0.reuse, R161 ;  /* 0x000000a1000c7220 */ /* 0x040fe20000410000 */
[----:B------:R-:W-:Y:S01]  /*f0e0*/  F2FP.PACK_AB R15, R15, R148 ;  /* 0x000000940f0f723e */ /* 0x000fe200000000ff */
[----:B------:R-:W-:-:S02]  /*f0f0*/  FMUL.FTZ R168, R0, R168 ;  /* 0x000000a800a87220 */ /* 0x000fc40000410000 */
[----:B------:R-:W-:Y:S01]  /*f100*/  FMUL.FTZ R7, R0, R169 ;  /* 0x000000a900077220 */ /* 0x000fe20000410000 */
[----:B------:R-:W-:Y:S01]  /*f110*/  F2FP.PACK_AB R12, R12, R160 ;  /* 0x000000a00c0c723e */ /* 0x000fe200000000ff */
[----:B-1----:R-:W-:Y:S01]  /*f120*/  FMUL.FTZ R0, R6, c[0x0][0x2dc] ;  /* 0x0000b70006007a20 */ /* 0x002fe20000410000 */
[----:B------:R-:W-:Y:S01]  /*f130*/  F2FP.PACK_AB R6, R171, R170 ;  /* 0x000000aaab06723e */ /* 0x000fe200000000ff */
[C---:B------:R-:W-:Y:S01]  /*f140*/  FMUL.FTZ R140, R2.reuse, R140 ;  /* 0x0000008c028c7220 */ /* 0x040fe20000410000 */
[----:B------:R-:W-:Y:S01]  /*f150*/  F2FP.PACK_AB R7, R7, R168 ;  /* 0x000000a80707723e */ /* 0x000fe200000000ff */
[C---:B------:R-:W-:Y:S02]  /*f160*/  FMUL.FTZ R17, R2.reuse, R141 ;  /* 0x0000008d02117220 */ /* 0x040fe40000410000 */
[C---:B------:R-:W-:Y:S02]  /*f170*/  FMUL.FTZ R152, R2.reuse, R152 ;  /* 0x0000009802987220 */ /* 0x040fe40000410000 */
[C---:B------:R-:W-:Y:S01]  /*f180*/  FMUL.FTZ R13, R2.reuse, R153 ;  /* 0x00000099020d7220 */ /* 0x040fe20000410000 */
[----:B------:R-:W-:Y:S01]  /*f190*/  F2FP.PACK_AB R17, R17, R140 ;  /* 0x0000008c1111723e */ /* 0x000fe200000000ff */
[----:B------:R-:W-:-:S02]  /*f1a0*/  FMUL.FTZ R156, R2, R156 ;  /* 0x0000009c029c7220 */ /* 0x000fc40000410000 */
[C---:B------:R-:W-:Y:S01]  /*f1b0*/  FMUL.FTZ R10, R2.reuse, R157 ;  /* 0x0000009d020a7220 */ /* 0x040fe20000410000 */
[----:B------:R-:W-:Y:S01]  /*f1c0*/  F2FP.PACK_AB R13, R13, R152 ;  /* 0x000000980d0d723e */ /* 0x000fe200000000ff */
[C---:B------:R-:W-:Y:S02]  /*f1d0*/  FMUL.FTZ R164, R2.reuse, R164 ;  /* 0x000000a402a47220 */ /* 0x040fe40000410000 */
[----:B------:R-:W-:Y:S01]  /*f1e0*/  FMUL.FTZ R5, R2, R165 ;  /* 0x000000a502057220 */ /* 0x000fe20000410000 */
[----:B------:R-:W-:Y:S01]  /*f1f0*/  LEA.HI R2, R4, R4, RZ, 0x1 ;  /* 0x0000000404027211 */ /* 0x000fe200078f08ff */
[----:B------:R-:W-:Y:S01]  /*f200*/  FMUL.FTZ R142, R0, R142 ;  /* 0x0000008e008e7220 */ /* 0x000fe20000410000 */
[----:B------:R-:W-:Y:S01]  /*f210*/  F2FP.PACK_AB R10, R10, R156 ;  /* 0x0000009c0a0a723e */ /* 0x000fe200000000ff */
[C---:B------:R-:W-:Y:S01]  /*f220*/  FMUL.FTZ R143, R0.reuse, R143 ;  /* 0x0000008f008f7220 */ /* 0x040fe20000410000 */
        /* <DEDUP_REMOVED lines=15> */
[----:B------:R-:W-:Y:S02]  /*f320*/  LOP3.LUT R3, R3, 0xc0, RZ, 0xc0, !PT ;  /* 0x000000c003037812 */ /* 0x000fe400078ec0ff */
[----:B------:R-:W-:Y:S01]  /*f330*/  LEA R2, R2, R8, 0x4 ;  /* 0x0000000802027211 */ /* 0x000fe200078e20ff */
[----:B------:R-:W-:Y:S01]  /*f340*/  IMAD.MOV.U32 R8, RZ, RZ, -0x10 ;  /* 0xfffffff0ff087424 */ /* 0x000fe200078e00ff */
[----:B------:R-:W-:-:S02]  /*f350*/  ISETP.NE.U32.AND P2, PT, R4, 0x1, PT ;  /* 0x000000010400780c */ /* 0x000fc40003f45070 */
[----:B------:R-:W-:Y:S02]  /*f360*/  LEA.HI R3, R3, R3, RZ, 0x1d ;  /* 0x0000000303037211 */ /* 0x000fe400078fe8ff */
[----:B------:R-:W-:Y:S02]  /*f370*/  SEL R8, R8, 0x10, !P2 ;  /* 0x0000001008087807 */ /* 0x000fe40005000000 */
[----:B------:R-:W-:Y:S02]  /*f380*/  LOP3.LUT P2, RZ, R0, 0x2, RZ, 0xc0, !PT ;  /* 0x0000000200ff7812 */ /* 0x000fe4000784c0ff */
[----:B------:R-:W-:Y:S02]  /*f390*/  LEA R2, R2, R3, 0x1 ;  /* 0x0000000302027211 */ /* 0x000fe400078e08ff */
[----:B------:R-:W-:Y:S02]  /*f3a0*/  F2FP.PACK_AB R4, R167, R166 ;  /* 0x000000a6a704723e */ /* 0x000fe400000000ff */
[----:B------:R-:W-:-:S04]  /*f3b0*/  SHF.L.U32 R0, R2, 0x1, RZ ;  /* 0x0000000102007819 */ /* 0x000fc800000006ff */
[C---:B------:R-:W-:Y:S01]  /*f3c0*/  IADD3 R2, R0.reuse, 0x20, RZ ;  /* 0x0000002000027810 */ /* 0x040fe20007ffe0ff */
[C---:B------:R-:W-:Y:S01]  /*f3d0*/  IMAD.IADD R3, R0.reuse, 0x1, R8 ;  /* 0x0000000100037824 */ /* 0x040fe200078e0208 */
[----:B------:R1:W-:Y:S01]  /*f3e0*/  STS [R0], R16 ;  /* 0x0000001000007388 */ /* 0x0003e20000000800 */
[----:B------:R-:W-:-:S03]  /*f3f0*/  @P2 IADD3 R2, R0, -0x20, RZ ;  /* 0xffffffe000022810 */ /* 0x000fc60007ffe0ff */
[----:B------:R-:W-:Y:S04]  /*f400*/  STS [R0+0x200], R18 ;  /* 0x0002001200007388 */ /* 0x000fe80000000800 */
[----:B------:R2:W-:Y:S04]  /*f410*/  STS [R3], R15 ;  /* 0x0000000f03007388 */ /* 0x0005e80000000800 */
[----:B------:R3:W-:Y:S04]  /*f420*/  STS [R3+0x200], R14 ;  /* 0x0002000e03007388 */ /* 0x0007e80000000800 */
[----:B------:R4:W-:Y:S04]  /*f430*/  STS [R0+0x1000], R17 ;  /* 0x0010001100007388 */ /* 0x0009e80000000800 */
[----:B------:R4:W-:Y:S04]  /*f440*/  STS [R0+0x1200], R142 ;  /* 0x0012008e00007388 */ /* 0x0009e80000000800 */
[----:B------:R4:W-:Y:S01]  /*f450*/  STS [R3+0x1000], R13 ;  /* 0x0010000d03007388 */ /* 0x0009e20000000800 */
[----:B-1----:R-:W-:-:S03]  /*f460*/  MOV R16, 0x7f800000 ;  /* 0x7f80000000107802 */ /* 0x002fc60000000f00 */
[----:B------:R-:W-:Y:S04]  /*f470*/  STS [R3+0x1200], R155 ;  /* 0x0012009b03007388 */ /* 0x000fe80000000800 */
[----:B------:R-:W-:Y:S01]  /*f480*/  STS [R2], R12 ;  /* 0x0000000c02007388 */ /* 0x000fe20000000800 */
[----:B--2---:R-:W-:-:S03]  /*f490*/  MOV R15, 0x7f800000 ;  /* 0x7f800000000f7802 */ /* 0x004fc60000000f00 */
[----:B------:R1:W-:Y:S01]  /*f4a0*/  STS [R2+0x200], R11 ;  /* 0x0002000b02007388 */ /* 0x0003e20000000800 */
[----:B---3--:R-:W-:-:S03]  /*f4b0*/  MOV R14, 0x7f800000 ;  /* 0x7f800000000e7802 */ /* 0x008fc60000000f00 */
[----:B------:R-:W2:Y:S04]  /*f4c0*/  S2R R18, SR_CTAID.Z ;  /* 0x0000000000127919 */ /* 0x000ea80000002700 */
[----:B----4-:R-:W1:Y:S01]  /*f4d0*/  S2R R17, SR_CTAID.Y ;  /* 0x0000000000117919 */ /* 0x010e620000002600 */
[----:B------:R-:W-:Y:S02]  /*f4e0*/  IADD3 R0, R8, R2, RZ ;  /* 0x0000000208007210 */ /* 0x000fe40007ffe0ff */
[----:B------:R-:W-:Y:S01]  /*f4f0*/  @P3 MUFU.LG2 R8, R22 ;  /* 0x0000001600083308 */ /* 0x000fe20000000c00 */
[----:B------:R-:W-:Y:S02]  /*f500*/  IMAD.MOV.U32 R13, RZ, RZ, 0x7f800000 ;  /* 0x7f800000ff0d7424 */ /* 0x000fe400078e00ff */
[----:B------:R3:W-:Y:S04]  /*f510*/  STS [R0], R7 ;  /* 0x0000000700007388 */ /* 0x0007e80000000800 */
[----:B------:R-:W-:Y:S04]  /*f520*/  STS [R0+0x200], R6 ;  /* 0x0002000600007388 */ /* 0x000fe80000000800 */
[----:B------:R-:W-:Y:S04]  /*f530*/  STS [R2+0x1000], R10 ;  /* 0x0010000a02007388 */ /* 0x000fe80000000800 */
[----:B------:R4:W-:Y:S04]  /*f540*/  STS [R2+0x1200], R9 ;  /* 0x0012000902007388 */ /* 0x0009e80000000800 */
[----:B------:R2:W-:Y:S01]  /*f550*/  STS [R0+0x1000], R5 ;  /* 0x0010000500007388 */ /* 0x0005e20000000800 */
[----:B-1----:R-:W-:-:S03]  /*f560*/  @!P1 IMAD R11, R17, c[0x0][0x214], RZ ;  /* 0x00008500110b9a24 */ /* 0x002fc600078e02ff */
[----:B------:R1:W-:Y:S04]  /*f570*/  STS [R0+0x1200], R4 ;  /* 0x0012000400007388 */ /* 0x0003e80000000800 */
[----:B------:R-:W-:Y:S06]  /*f580*/  BAR.SYNC.DEFER_BLOCKING 0x0 ;  /* 0x0000000000007b1d */ /* 0x000fec0000010000 */
[----:B------:R-:W1:Y:S01]  /*f590*/  S2R R12, SR_CTAID.X ;  /* 0x00000000000c7919 */ /* 0x000e620000002500 */
[----:B---3--:R-:W3:Y:S01]  /*f5a0*/  @P6 MUFU.LG2 R7, R21 ;  /* 0x0000001500076308 */ /* 0x008ee20000000c00 */
[----:B----4-:R-:W-:-:S07]  /*f5b0*/  CS2R R2, SRZ ;  /* 0x0000000000027805 */ /* 0x010fce000001ff00 */
[----:B------:R-:W4:Y:S01]  /*f5c0*/  @P5 MUFU.LG2 R9, R20 ;  /* 0x0000001400095308 */ /* 0x000f220000000c00 */
[----:B------:R-:W-:Y:S02]  /*f5d0*/  @!P1 MOV R2, R11 ;  /* 0x0000000b00029202 */ /* 0x000fe40000000f00 */
[----:B--2---:R-:W-:Y:S01]  /*f5e0*/  @P0 MOV R5, 0x1 ;  /* 0x0000000100050802 */ /* 0x004fe20000000f00 */
[----:B------:R-:W-:Y:S01]  /*f5f0*/  @!P0 IMAD R5, R23, c[0x0][0x1c0], RZ ;  /* 0x0000700017058a24 */ /* 0x000fe200078e02ff */
[----:B------:R-:W-:Y:S02]  /*f600*/  @!P1 SHF.R.S32.HI R3, RZ, 0x1f, R11 ;  /* 0x0000001fff039819 */ /* 0x000fe4000001140b */
[----:B-1----:R-:W-:Y:S01]  /*f610*/  LOP3.LUT R0, R24, 0xffffffe0, RZ, 0xc0, !PT ;  /* 0xffffffe018007812 */ /* 0x002fe200078ec0ff */
[----:B------:R-:W1:Y:S01]  /*f620*/  @P4 MUFU.LG2 R10, R19 ;  /* 0x00000013000a4308 */ /* 0x000e620000000c00 */
[----:B------:R2:W2:Y:S01]  /*f630*/  LDS.128 R36, [R221] ;  /* 0x00000000dd247984 */ /* 0x0004a20000000c00 */
[----:B------:R-:W-:Y:S01]  /*f640*/  @P0 MOV R4, c[0x0][0x210] ;  /* 0x0000840000040a02 */ /* 0x000fe20000000f00 */
[----:B------:R-:W-:-:S02]  /*f650*/  @!P0 IMAD.MOV.U32 R4, RZ, RZ, 0x1 ;  /* 0x00000001ff048424 */ /* 0x000fc400078e00ff */
[----:B------:R2:W2:Y:S01]  /*f660*/  LDS.128 R32, [R221+0x800] ;  /* 0x00080000dd207984 */ /* 0x0004a20000000c00 */
[----:B------:R-:W-:Y:S02]  /*f670*/  IMAD.IADD R6, R40, 0x1, -R0 ;  /* 0x0000000128067824 */ /* 0x000fe400078e0a00 */
[----:B------:R-:W-:Y:S01]  /*f680*/  IMAD R0, R17, R5, RZ ;  /* 0x0000000511007224 */ /* 0x000fe200078e02ff */
[----:B------:R2:W2:Y:S01]  /*f690*/  LDS.128 R28, [R221+0x1000] ;  /* 0x00100000dd1c7984 */ /* 0x0004a20000000c00 */
[----:B---3--:R-:W-:Y:S01]  /*f6a0*/  @P6 FMUL.FTZ R5, R7, 0.69314718246459960938 ;  /* 0x3f31721807056820 */ /* 0x008fe20000410000 */
[----:B------:R-:W-:Y:S01]  /*f6b0*/  LOP3.LUT P0, RZ, R6, 0x3, RZ, 0xc0, !PT ;  /* 0x0000000306ff7812 */ /* 0x000fe2000780c0ff */
[----:B------:R-:W-:Y:S01]  /*f6c0*/  @P3 FMUL.FTZ R6, R8, 0.69314718246459960938 ;  /* 0x3f31721808063820 */ /* 0x000fe20000410000 */
[----:B------:R3:W2:Y:S01]  /*f6d0*/  LDS.128 R24, [R221+0x1800] ;  /* 0x00180000dd187984 */ /* 0x0006a20000000c00 */
[----:B------:R-:W-:Y:S01]  /*f6e0*/  SEL R7, R0, RZ, P1 ;  /* 0x000000ff00077207 */ /* 0x000fe20000800000 */
[----:B------:R-:W-:-:S02]  /*f6f0*/  IMAD R0, R12, R4, RZ ;  /* 0x000000040c007224 */ /* 0x000fc400078e02ff */
[----:B------:R-:W-:Y:S02]  /*f700*/  @P6 FFMA.FTZ R16, R138, c[0x0][0x238], R5 ;  /* 0x00008e008a106a23 */ /* 0x000fe40000010005 */
[----:B------:R-:W-:Y:S01]  /*f710*/  IMAD R5, R18, R23, R7 ;  /* 0x0000001712057224 */ /* 0x000fe200078e0207 */
[----:B------:R-:W-:Y:S01]  /*f720*/  SHF.L.U32 R0, R0, 0x7, RZ ;  /* 0x0000000700007819 */ /* 0x000fe200000006ff */
[----:B----4-:R-:W-:Y:S02]  /*f730*/  @P5 FMUL.FTZ R9, R9, 0.69314718246459960938 ;  /* 0x3f31721809095820 */ /* 0x010fe40000410000 */
        /* <DEDUP_REMOVED lines=9> */
[----:B------:R-:W4:Y:S04]  /*f7d0*/  LDL.LU R42, [R1+0x48] ;  /* 0x00004800012a7983 */ /* 0x000f280000300800 */
[----:B------:R-:W4:Y:S01]  /*f7e0*/  LDL.LU R41, [R1+0x4c] ;  /* 0x00004c0001297983 */ /* 0x000f220000300800 */
[----:B------:R-:W-:-:S04]  /*f7f0*/  IMAD.MOV.U32 R7, RZ, RZ, c[0x0][0x214] ;  /* 0x00008500ff077624 */ /* 0x000fc800078e00ff */
[----:B------:R-:W-:Y:S02]  /*f800*/  IMAD R7, R12, -0x80, R7 ;  /* 0xffffff800c077824 */ /* 0x000fe400078e0207 */
[----:B----4-:R-:W-:-:S05]  /*f810*/  IMAD R0, R41, 0x10, R42 ;  /* 0x0000001029007824 */ /* 0x010fca00078e022a */
        /* <DEDUP_REMOVED lines=9> */
[C---:B------:R-:W-:Y:S01]  /*f8b0*/  @!P6 IADD3 R3, P0, R9.reuse, R8, RZ ;  /* 0x000000080903e210 */ /* 0x040fe20007f1e0ff */
[-C--:B------:R-:W-:Y:S02]  /*f8c0*/  @!P5 IMAD R2, R2, R4.reuse, RZ ;  /* 0x000000040202d224 */ /* 0x080fe400078e02ff */
[----:B------:R-:W-:Y:S01]  /*f8d0*/  @!P3 IMAD R7, R6, R4, RZ ;  /* 0x000000040607b224 */ /* 0x000fe200078e02ff */
[-C--:B------:R-:W-:Y:S02]  /*f8e0*/  @!P4 IADD3 R11, P1, R0, R8.reuse, RZ ;  /* 0x00000008000bc210 */ /* 0x080fe40007f3e0ff */
[-C--:B------:R-:W-:Y:S02]  /*f8f0*/  @!P5 IADD3 R4, P2, R2, R8.reuse, RZ ;  /* 0x000000080204d210 */ /* 0x080fe40007f5e0ff */
[----:B------:R-:W-:Y:S02]  /*f900*/  @!P6 LEA.HI.X.SX32 R9, R9, R5, 0x1, P0 ;  /* 0x000000050909e211 */ /* 0x000fe400000f0eff */
[----:B------:R-:W-:-:S02]  /*f910*/  @!P3 IADD3 R10, P0, R7, R8, RZ ;  /* 0x00000008070ab210 */ /* 0x000fc40007f1e0ff */
[-C--:B------:R-:W-:Y:S02]  /*f920*/  @!P4 LEA.HI.X.SX32 R12, R0, R5.reuse, 0x1, P1 ;  /* 0x00000005000cc211 */ /* 0x080fe400008f0eff */
[-C--:B------:R-:W-:Y:S02]  /*f930*/  @!P5 LEA.HI.X.SX32 R2, R2, R5.reuse, 0x1, P2 ;  /* 0x000000050202d211 */ /* 0x080fe400010f0eff */
[C---:B------:R-:W-:Y:S02]  /*f940*/  @!P5 LEA R6, P1, R4.reuse, c[0x0][0x200], 0x2 ;  /* 0x000080000406da11 */ /* 0x040fe400078210ff */
        /* <DEDUP_REMOVED lines=12> */
.L_x_220:
[----:B------:R-:W-:Y:S05]  /*fa10*/  BSYNC B0 ;  /* 0x0000000000007941 */ /* 0x000fea0003800000 */
.L_x_219:
[----:B-1----:R-:W4:Y:S01]  /*fa20*/  LDL.LU.64 R8, [R1+0x38] ;  /* 0x0000380001087983 */ /* 0x002f220000300a00 */
[----:B------:R-:W-:Y:S01]  /*fa30*/  SHF.R.S32.HI R0, RZ, 0x1f, R17 ;  /* 0x0000001fff007819 */ /* 0x000fe20000011411 */
[----:B------:R-:W-:-:S02]  /*fa40*/  ULDC.64 UR4, c[0x0][0x1e8] ;  /* 0x00007a0000047ab9 */ /* 0x000fc40000000a00 */
[----:B---3--:R-:W3:Y:S01]  /*fa50*/  LDL.LU.64 R6, [R1+0x40] ;  /* 0x0000400001067983 */ /* 0x008ee20000300a00 */
[----:B------:R-:W-:Y:S01]  /*fa60*/  SHF.R.S32.HI R4, RZ, 0x1f, R18 ;  /* 0x0000001fff047819 */ /* 0x000fe20000011412 */
[----:B------:R-:W-:Y:S01]  /*fa70*/  IMAD R0, R0, c[0x0][0x1e0], RZ ;  /* 0x0000780000007a24 */ /* 0x000fe200078e02ff */
[----:B------:R-:W-:Y:S02]  /*fa80*/  USHF.L.U32 UR7, UR4, 0x6, URZ ;  /* 0x0000000604077899 */ /* 0x000fe4000800063f */
[----:B------:R-:W-:Y:S01]  /*fa90*/  UMOV UR6, 0x6 ;  /* 0x0000000600067882 */ /* 0x000fe20000000000 */
[----:B------:R-:W-:Y:S01]  /*faa0*/  IMAD R0, R17, c[0x0][0x1e4], R0 ;  /* 0x0000790011007a24 */ /* 0x000fe200078e0200 */
[----:B------:R-:W-:Y:S01]  /*fab0*/  USHF.L.U64.HI UR5, UR4, UR6, UR5 ;  /* 0x0000000604057299 */ /* 0x000fe20008010205 */
[----:B------:R-:W-:-:S04]  /*fac0*/  IMAD R4, R4, c[0x0][0x1f0], RZ ;  /* 0x00007c0004047a24 */ /* 0x000fc800078e02ff */
[----:B------:R-:W-:Y:S01]  /*fad0*/  IMAD R4, R18, c[0x0][0x1f4], R4 ;  /* 0x00007d0012047a24 */ /* 0x000fe200078e0204 */
[--C-:B----4-:R-:W-:Y:S01]  /*fae0*/  SHF.R.S32.HI R3, RZ, 0x1f, R8.reuse ;  /* 0x0000001fff037819 */ /* 0x110fe20000011408 */
[----:B------:R-:W-:-:S04]  /*faf0*/  IMAD.MOV.U32 R2, RZ, RZ, R8 ;  /* 0x000000ffff027224 */ /* 0x000fc800078e0008 */
[----:B------:R-:W-:-:S04]  /*fb00*/  IMAD.WIDE.U32 R2, R17, c[0x0][0x1e0], R2 ;  /* 0x0000780011027a25 */ /* 0x000fc800078e0002 */
[----:B------:R-:W-:Y:S02]  /*fb10*/  IMAD.IADD R3, R3, 0x1, R0 ;  /* 0x0000000103037824 */ /* 0x000fe400078e0200 */
[----:B---3--:R-:W-:Y:S02]  /*fb20*/  IMAD R0, R7, c[0x0][0x1e8], RZ ;  /* 0x00007a0007007a24 */ /* 0x008fe400078e02ff */
        /* <DEDUP_REMOVED lines=8> */
[----:B--2---:R-:W-:Y:S01]  /*fbb0*/  STG.E.128 [R6.64], R36 ;  /* 0x0000002406007986 */ /* 0x004fe2000c101d14 */
[----:B------:R-:W-:Y:S02]  /*fbc0*/  IADD3.X R5, R7, UR5, RZ, P0, !PT ;  /* 0x0000000507057c10 */ /* 0x000fe400087fe4ff */
[----:B------:R-:W-:-:S03]  /*fbd0*/  IADD3 R2, P0, R4, UR7, RZ ;  /* 0x0000000704027c10 */ /* 0x000fc6000ff1e0ff */
[----:B------:R-:W-:Y:S01]  /*fbe0*/  STG.E.128 [R4.64], R32 ;  /* 0x0000002004007986 */ /* 0x000fe2000c101d14 */
[----:B------:R-:W-:Y:S02]  /*fbf0*/  IADD3.X R3, R5, UR5, RZ, P0, !PT ;  /* 0x0000000505037c10 */ /* 0x000fe400087fe4ff */
[----:B------:R-:W-:-:S03]  /*fc00*/  IADD3 R8, P0, R2, UR7, RZ ;  /* 0x0000000702087c10 */ /* 0x000fc6000ff1e0ff */
[----:B------:R-:W-:Y:S01]  /*fc10*/  STG.E.128 [R2.64], R28 ;  /* 0x0000001c02007986 */ /* 0x000fe2000c101d14 */
[----:B------:R-:W-:-:S05]  /*fc20*/  IADD3.X R9, R3, UR5, RZ, P0, !PT ;  /* 0x0000000503097c10 */ /* 0x000fca00087fe4ff */
[----:B------:R-:W-:Y:S01]  /*fc30*/  STG.E.128 [R8.64], R24 ;  /* 0x0000001808007986 */ /* 0x000fe2000c101d14 */
[----:B------:R-:W-:Y:S05]  /*fc40*/  EXIT ;  /* 0x000000000000794d */ /* 0x000fea0003800000 */
.L_x_213:
[----:B------:R-:W1:Y:S01]  /*fc50*/  LDC.U8 R10, c[0x0][0x329] ;  /* 0x0000ca40ff0a7b82 */ /* 0x000e620000000000 */
[----:B------:R-:W-:Y:S01]  /*fc60*/  LEA.HI R6, R7, R74, RZ, 0x2 ;  /* 0x0000004a07067211 */ /* 0x000fe200078f10ff */
[----:B------:R-:W-:Y:S01]  /*fc70*/  UMOV UR6, 0x6 ;  /* 0x0000000600067882 */ /* 0x000fe20000000000 */
[----:B------:R-:W-:Y:S01]  /*fc80*/  SHF.R.S32.HI R0, RZ, 0x1f, R26 ;  /* 0x0000001fff007819 */ /* 0x000fe2000001141a */
[----:B------:R-:W-:Y:S01]  /*fc90*/  ULDC.64 UR4, c[0x0][0x1e8] ;  /* 0x00007a0000047ab9 */ /* 0x000fe20000000a00 */
[----:B------:R-:W-:Y:S01]  /*fca0*/  LOP3.LUT R2, R6, 0x1ffffffc, RZ, 0xc0, !PT ;  /* 0x1ffffffc06027812 */ /* 0x000fe200078ec0ff */
[----:B------:R-:W-:Y:S01]  /*fcb0*/  USHF.L.U64.HI UR5, UR4, UR6, UR5 ;  /* 0x0000000604057299 */ /* 0x000fe20008010205 */
[----:B------:R-:W-:Y:S01]  /*fcc0*/  SHF.R.S32.HI R6, RZ, 0x2, R6 ;  /* 0x00000002ff067819 */ /* 0x000fe20000011406 */
[----:B------:R-:W2:Y:S01]  /*fcd0*/  LDC.U8 R9, c[0x0][0x328] ;  /* 0x0000ca00ff097b82 */ /* 0x000ea20000000000 */
[----:B------:R-:W-:Y:S01]  /*fce0*/  IMAD R0, R0, c[0x0][0x1e0], RZ ;  /* 0x0000780000007a24 */ /* 0x000fe200078e02ff */
[----:B------:R-:W-:Y:S01]  /*fcf0*/  SHF.R.S32.HI R8, RZ, 0x1f, R27 ;  /* 0x0000001fff087819 */ /* 0x000fe2000001141b */
[----:B------:R-:W-:Y:S01]  /*fd00*/  IMAD.IADD R2, R74, 0x1, -R2 ;  /* 0x000000014a027824 */ /* 0x000fe200078e0a02 */
[----:B------:R-:W-:Y:S01]  /*fd10*/  SHF.R.S32.HI R7, RZ, 0x1f, R6 ;  /* 0x0000001fff077819 */ /* 0x000fe20000011406 */
[----:B------:R-:W-:Y:S01]  /*fd20*/  IMAD R0, R26, c[0x0][0x1e4], R0 ;  /* 0x000079001a007a24 */ /* 0x000fe200078e0200 */
[----:B------:R-:W-:Y:S01]  /*fd30*/  LOP3.LUT P6, RZ, R74, 0x3, RZ, 0xc0, !PT ;  /* 0x000000034aff7812 */ /* 0x000fe200078cc0ff */
[----:B------:R-:W-:Y:S01]  /*fd40*/  IMAD.SHL.U32 R2, R2, 0x8, RZ ;  /* 0x0000000802027824 */ /* 0x000fe200078e00ff */
[----:B------:R-:W-:Y:S01]  /*fd50*/  IADD3 R16, -R75, c[0x0][0x214], RZ ;  /* 0x000085004b107a10 */ /* 0x000fe20007ffe1ff */
[----:B------:R-:W-:Y:S01]  /*fd60*/  IMAD R8, R8, c[0x0][0x1f0], RZ ;  /* 0x00007c0008087a24 */ /* 0x000fe200078e02ff */
[----:B------:R-:W-:Y:S01]  /*fd70*/  USHF.L.U32 UR4, UR4, 0x6, URZ ;  /* 0x0000000604047899 */ /* 0x000fe2000800063f */
[----:B------:R-:W-:Y:S01]  /*fd80*/  IMAD.WIDE R4, R204, 0x80, R6 ;  /* 0x00000080cc047825 */ /* 0x000fe200078e0206 */
[----:B------:R-:W-:-:S02]  /*fd90*/  SHF.R.S32.HI R3, RZ, 0x1f, R2 ;  /* 0x0000001fff037819 */ /* 0x000fc40000011402 */
[----:B------:R-:W-:Y:S01]  /*fda0*/  ISETP.GE.OR P5, PT, R6, R16, P6 ;  /* 0x000000100600720c */ /* 0x000fe200037a6670 */
[----:B------:R-:W-:Y:S01]  /*fdb0*/  IMAD R8, R27, c[0x0][0x1f4], R8 ;  /* 0x00007d001b087a24 */ /* 0x000fe200078e0208 */
[----:B-1----:R-:W-:Y:S01]  /*fdc0*/  ISETP.NE.AND P0, PT, R10, RZ, PT ;  /* 0x000000ff0a00720c */ /* 0x002fe20003f05270 */
[----:B------:R-:W-:-:S04]  /*fdd0*/  IMAD.WIDE.U32 R2, R26, c[0x0][0x1e0], R2 ;  /* 0x000078001a027a25 */ /* 0x000fc800078e0002 */
[----:B------:R-:W-:Y:S02]  /*fde0*/  IMAD.IADD R3, R0, 0x1, R3 ;  /* 0x0000000100037824 */ /* 0x000fe400078e0203 */
[----:B------:R-:W-:Y:S02]  /*fdf0*/  IMAD R13, R26, c[0x0][0x214], RZ ;  /* 0x000085001a0d7a24 */ /* 0x000fe400078e02ff */
[----:B------:R-:W-:-:S04]  /*fe00*/  IMAD.WIDE.U32 R2, R27, c[0x0][0x1f0], R2 ;  /* 0x00007c001b027a25 */ /* 0x000fc800078e0002 */
[----:B------:R-:W-:Y:S01]  /*fe10*/  @P0 IMAD.MOV.U32 R0, RZ, RZ, c[0x0][0x210] ;  /* 0x00008400ff000624 */ /* 0x000fe200078e00ff */
[----:B--2---:R-:W-:Y:S01]  /*fe20*/  @!P0 ISETP.NE.AND P1, PT, R9, RZ, PT ;  /* 0x000000ff0900820c */ /* 0x004fe20003f25270 */
        /* <DEDUP_REMOVED lines=9> */
[C---:B------:R-:W-:Y:S01]  /*fec0*/  IMAD R8, R4.reuse, c[0x0][0x1ec], R8 ;  /* 0x00007b0004087a24 */ /* 0x040fe200078e0208 */
[----:B------:R-:W-:Y:S01]  /*fed0*/  SHF.R.S32.HI R10, RZ, 0x1f, R13 ;  /* 0x0000001fff0a7819 */ /* 0x000fe2000001140d */
        /* <DEDUP_REMOVED lines=62> */
.L_x_221:
        /* <DEDUP_REMOVED lines=12> */
.L_x_613:


//--------------------- .text._ZN5flash16flash_fwd_kernelI23Flash_fwd_kernel_traitsILi32ELi128ELi128ELi4ELb0ELb0EN7cutlass6half_tE19Flash_kernel_traitsILi32ELi128ELi128ELi4ES3_EELb0ELb1ELb0ELb0ELb1ELb1ELb1ELb0EEEvNS_16Flash_fwd_paramsE --------------------------
	.section	.text._ZN5flash16flash_fwd_kernelI23Flash_fwd_kernel_traitsILi32ELi128ELi128ELi4ELb0ELb0EN7cutlass6half_tE19Flash_kernel_traitsILi32ELi128ELi128ELi4ES3_EELb0ELb1ELb0ELb0ELb1ELb1ELb1ELb0EEEvNS_16Flash_fwd_paramsE,"ax",@progbits
	.sectioninfo	@"SHI_REGISTERS=255"
	.align	128
        .global         _ZN5flash16flash_fwd_kernelI23Flash_fwd_kernel_traitsILi32ELi128ELi128ELi4ELb0ELb0EN7cutlass6half_tE19Flash_kernel_traitsILi32ELi128ELi128ELi4ES3_EELb0ELb1ELb0ELb0ELb1ELb1ELb1ELb0EEEvNS_16Flash_fwd_paramsE
        .type           _ZN5flash16flash_fwd_kernelI23Flash_fwd_kernel_traitsILi32ELi128ELi128ELi4ELb0ELb0EN7cutlass6half_tE19Flash_kernel_traitsILi32ELi128ELi128ELi4ES3_EELb0ELb1ELb0ELb0ELb1ELb1ELb1ELb0EEEvNS_16Flash_fwd_paramsE,@function
        .size           _ZN5flash16flash_fwd_kernelI23Flash_fwd_kernel_traitsILi32ELi128ELi128ELi4ELb0ELb0EN7cutlass6half_tE19Flash_kernel_traitsILi32ELi128ELi128ELi4ES3_EELb0ELb1ELb0ELb0ELb1ELb1ELb1ELb0EEEvNS_16Flash_fwd_paramsE,(.L_x_614 - _ZN5flash16flash_fwd_kernelI23Flash_fwd_kernel_traitsILi32ELi128ELi128ELi4ELb0ELb0EN7cutlass6half_tE19Flash_kernel_traitsILi32ELi128ELi128ELi4ES3_EELb0ELb1ELb0ELb0ELb1ELb1ELb1ELb0EEEvNS_16Flash_fwd_paramsE)
        .other          _ZN5flash16flash_fwd_kernelI23Flash_fwd_kernel_traitsILi32ELi128ELi128ELi4ELb0ELb0EN7cutlass6half_tE19Flash_kernel_traitsILi32ELi128ELi128ELi4ES3_EELb0ELb1ELb0ELb0ELb1ELb1ELb1ELb0EEEvNS_16Flash_fwd_paramsE,@"STO_CUDA_ENTRY STV_DEFAULT"
_ZN5flash16flash_fwd_kernelI23Flash_fwd_kernel_traitsILi32ELi128ELi128ELi4ELb0ELb0EN7cutlass6half_tE19Flash_kernel_traitsILi32ELi128ELi128ELi4ES3_EELb0ELb1ELb0ELb0ELb1ELb1ELb1ELb0EEEvNS_16Flash_fwd_paramsE:
.text._ZN5flash16flash_fwd_kernelI23Flash_fwd_kernel_traitsILi32ELi128ELi128ELi4ELb0ELb0EN7cutlass6half_tE19Flash_kernel_traitsILi32ELi128ELi128ELi4ES3_EELb0ELb1ELb0ELb0ELb1ELb1ELb1ELb0EEEvNS_16Flash_fwd_paramsE:
        /* <DEDUP_REMOVED lines=53> */
[C---:B------:R-:W-:Y:S01]  /*0350*/  LEA.HI R0, R5.reuse, R2, RZ, 0x1 ;  /* 0x0000000205007211 */ /* 0x040fe200078f08ff */
        /* <DEDUP_REMOVED lines=35> */
[----:B------:R-:W-:Y:S01]  /*0590*/  STL.64 [R1+0x30], R30 ;  /* 0x0000301e01007387 */ /* 0x000fe20000100a00 */
        /* <DEDUP_REMOVED lines=13> */
[----:B------:R-:W-:Y:S01]  /*0670*/  IMAD.IADD R136, R0, 0x1, -R7 ;  /* 0x0000000100887824 */ /* 0x000fe200078e0a07 */
[----:B------:R-:W-:Y:S01]  /*0680*/  SHF.R.S32.HI R15, RZ, 0x1, R15 ;  /* 0x00000001ff0f7819 */ /* 0x000fe2000001140f */
        /* <DEDUP_REMOVED lines=10> */
[----:B------:R-:W-:Y:S02]  /*0730*/  IMAD R5, R57, 0x8, R17 ;  /* 0x0000000839057824 */ /* 0x000fe400078e0211 */
        /* <DEDUP_REMOVED lines=55> */
[----:B------:R-:W-:Y:S01]  /*0ab0*/  IMAD R8, R9, c[0x0][0x1b0], RZ ;  /* 0x00006c0009087a24 */ /* 0x000fe200078e02ff */
[----:B------:R2:W-:Y:S01]  /*0ac0*/  STL.64 [R1+0x20], R22 ;  /* 0x0000201601007387 */ /* 0x0005e20000100a00 */
[----:B------:R-:W-:-:S02]  /*0ad0*/  IMAD R10, R59, UR7, RZ ;  /* 0x000000073b0a7c24 */ /* 0x000fc4000f8e02ff */
[----:B------:R-:W-:Y:S02]  /*0ae0*/  IMAD R8, R0, c[0x0][0x1b4], R8 ;  /* 0x00006d0000087a24 */ /* 0x000fe400078e0208 */
[----:B------:R-:W-:Y:S02]  /*0af0*/  IMAD.MOV.U32 R204, RZ, RZ, R22 ;  /* 0x000000ffffcc7224 */ /* 0x000fe400078e0016 */
[----:B------:R-:W-:Y:S02]  /*0b00*/  IMAD.IADD R205, R23, 0x1, R8 ;  /* 0x0000000117cd7824 */ /* 0x000fe400078e0208 */
[C---:B------:R-:W-:Y:S02]  /*0b10*/  IMAD R8, R12.reuse, UR8, R10 ;  /* 0x000000080c087c24 */ /* 0x040fe4000f8e020a */
[----:B------:R-:W-:Y:S01]  /*0b20*/  IMAD R9, R9, c[0x0][0x1b8], RZ ;  /* 0x00006e0009097a24 */ /* 0x000fe200078e02ff */
[----:B------:R-:W-:Y:S01]  /*0b30*/  STL.64 [R1+0x10], R204 ;  /* 0x000010cc01007387 */ /* 0x000fe20000100a00 */
[----:B------:R-:W-:-:S02]  /*0b40*/  IMAD R13, R12, c[0x0][0x1a0], RZ ;  /* 0x000068000c0d7a24 */ /* 0x000fc400078e02ff */
[----:B------:R-:W-:Y:S02]  /*0b50*/  IMAD R12, R0, c[0x0][0x1bc], R9 ;  /* 0x00006f00000c7a24 */ /* 0x000fe400078e0209 */
[----:B------:R-:W-:-:S04]  /*0b60*/  IMAD.WIDE.U32 R10, R59, c[0x0][0x1a0], RZ ;  /* 0x000068003b0a7a25 */ /* 0x000fc800078e00ff */
[----:B------:R-:W-:Y:S01]  /*0b70*/  IMAD R13, R59, c[0x0][0x1a4], R13 ;  /* 0x000069003b0d7a24 */ /* 0x000fe200078e020d */
[----:B-1----:R-:W-:-:S04]  /*0b80*/  IADD3 R2, P0, R2, UR13, RZ ;  /* 0x0000000d02027c10 */ /* 0x002fc8000ff1e0ff */
        /* <DEDUP_REMOVED lines=32> */
[----:B--2---:R-:W-:Y:S02]  /*0d90*/  IMAD R8, R19, 0x8, R20 ;  /* 0x0000000813087824 */ /* 0x004fe400078e0214 */
        /* <DEDUP_REMOVED lines=18> */
[----:B------:R-:W-:Y:S01]  /*0ec0*/  IADD3 R6, P1, R4, UR12, RZ ;  /* 0x0000000c04067c10 */ /* 0x000fe2000ff3e0ff */
[----:B------:R-:W-:Y:S01]  /*0ed0*/  IMAD R136, R136, 0x20, R58 ;  /* 0x0000002088887824 */ /* 0x000fe200078e023a */
        /* <DEDUP_REMOVED lines=21> */
[----:B------:R-:W3:Y:S02]  /*1030*/  LDSM.16.M88.4 R16, [R187+0x1000] ;  /* 0x00100000bb10783b */ /* 0x000ee40000000200 */
[----:B------:R-:W-:Y:S01]  /*1040*/  @P0 IADD3 R189, R186, -0x20, RZ ;  /* 0xffffffe0babd0810 */ /* 0x000fe20007ffe0ff */
[----:B------:R-:W-:Y:S01]  /*1050*/  IMAD.IADD R188, R187, 0x1, R0 ;  /* 0x00000001bbbc7824 */ /* 0x000fe200078e0200 */
[----:B------:R-:W4:Y:S04]  /*1060*/  LDSM.16.M88.4 R44, [R3+0x2400] ;  /* 0x00240000032c783b */ /* 0x000f280000000200 */
[----:B--2---:R-:W-:Y:S04]  /*1070*/  LDSM.16.M88.4 R4, [R188] ;  /* 0x00000000bc04783b */ /* 0x004fe80000000200 */
[----:B------:R-:W-:Y:S04]  /*1080*/  LDSM.16.M88.4 R48, [R189] ;  /* 0x00000000bd30783b */ /* 0x000fe80000000200 */
[----:B------:R-:W-:Y:S04]  /*1090*/  LDSM.16.M88.4 R12, [R188+0x1000] ;  /* 0x00100000bc0c783b */ /* 0x000fe80000000200 */
[----:B-1----:R-:W1:Y:S04]  /*10a0*/  LDSM.16.M88.4 R8, [R187] ;  /* 0x00000000bb08783b */ /* 0x002e680000000200 */
[----:B------:R-:W2:Y:S04]  /*10b0*/  LDSM.16.M88.4 R64, [R189+0x400] ;  /* 0x00040000bd40783b */ /* 0x000ea80000000200 */
[----:B------:R-:W5:Y:S04]  /*10c0*/  LDSM.16.M88.4 R52, [R3+0x2800] ;  /* 0x002800000334783b */ /* 0x000f680000000200 */
[----:B------:R-:W2:Y:S04]  /*10d0*/  LDSM.16.M88.4 R60, [R189+0x800] ;  /* 0x00080000bd3c783b */ /* 0x000ea80000000200 */
[----:B------:R-:W2:Y:S01]  /*10e0*/  LDSM.16.M88.4 R108, [R3+0x2c00] ;  /* 0x002c0000036c783b */ /* 0x000ea20000000200 */
[C---:B---3--:R-:W-:Y:S03]  /*10f0*/  HMMA.16816.F32 R24, R16.reuse, R40, RZ ;  /* 0x000000281018723c */ /* 0x048fe600000018ff */
[----:B------:R-:W3:Y:S04]  /*1100*/  LDSM.16.M88.4 R100, [R189+0xc00] ;  /* 0x000c0000bd64783b */ /* 0x000ee80000000200 */
[----:B------:R-:W2:Y:S01]  /*1110*/  LDSM.16.M88.4 R116, [R3+0x3000] ;  /* 0x003000000374783b */ /* 0x000ea20000000200 */
[----:B----4-:R-:W-:Y:S03]  /*1120*/  HMMA.16816.F32 R28, R16, R44, RZ ;  /* 0x0000002c101c723c */ /* 0x010fe600000018ff */
[----:B------:R-:W4:Y:S04]  /*1130*/  LDSM.16.M88.4 R112, [R189+0x1000] ;  /* 0x00100000bd70783b */ /* 0x000f280000000200 */
[----:B------:R-:W3:Y:S04]  /*1140*/  LDSM.16.M88.4 R96, [R3+0x3400] ;  /* 0x003400000360783b */ /* 0x000ee80000000200 */
[----:B------:R-:W3:Y:S01]  /*1150*/  LDSM.16.M88.4 R88, [R189+0x1400] ;  /* 0x00140000bd58783b */ /* 0x000ee20000000200 */
[----:B-1----:R-:W-:Y:S03]  /*1160*/  HMMA.16816.F32 R20, R8, R40, RZ ;  /* 0x000000280814723c */ /* 0x002fe600000018ff */
[----:B------:R-:W1:Y:S04]  /*1170*/  LDSM.16.M88.4 R92, [R3+0x3800] ;  /* 0x00380000035c783b */ /* 0x000e680000000200 */
[----:B------:R-:W1:Y:S01]  /*1180*/  LDSM.16.M88.4 R104, [R189+0x1800] ;  /* 0x00180000bd68783b */ /* 0x000e620000000200 */
[----:B------:R-:W-:Y:S03]  /*1190*/  HMMA.16816.F32 R32, R12, R48, R24 ;  /* 0x000000300c20723c */ /* 0x000fe60000001818 */
[----:B------:R2:W1:Y:S04]  /*11a0*/  LDSM.16.M88.4 R84, [R3+0x3c00] ;  /* 0x003c00000354783b */ /* 0x0004680000000200 */
[----:B------:R-:W1:Y:S01]  /*11b0*/  LDSM.16.M88.4 R80, [R189+0x1c00] ;  /* 0x001c0000bd50783b */ /* 0x000e620000000200 */
[----:B------:R-:W-:Y:S03]  /*11c0*/  HMMA.16816.F32 R24, R8, R44, RZ ;  /* 0x0000002c0818723c */ /* 0x000fe600000018ff */
[----:B------:R-:W0:Y:S05]  /*11d0*/  LDGDEPBAR ;  /* 0x00000000000079af */ /* 0x000e2a0000000000 */
[----:B------:R-:W-:Y:S08]  /*11e0*/  HMMA.16816.F32 R20, R4, R48, R20 ;  /* 0x000000300414723c */ /* 0x000ff00000001814 */
[----:B--2---:R-:W-:Y:S01]  /*11f0*/  HMMA.16816.F32 R36, R12, R64, R28 ;  /* 0x000000400c24723c */ /* 0x004fe2000000181c */
[----:B------:R-:W-:-:S05]  /*1200*/  LOP3.LUT R3, R121, 0xffffffe0, RZ, 0xc0, !PT ;  /* 0xffffffe079037812 */ /* 0x000fca00078ec0ff */
[----:B------:R-:W-:Y:S02]  /*1210*/  IMAD.IADD R3, R120, 0x1, -R3 ;  /* 0x0000000178037824 */ /* 0x000fe400078e0a03 */
[----:B-----5:R-:W-:Y:S01]  /*1220*/  HMMA.16816.F32 R28, R16, R52, RZ ;  /* 0x00000034101c723c */ /* 0x020fe200000018ff */
[----:B------:R-:W-:-:S07]  /*1230*/  DEPBAR.LE SB0, 0x0 ;  /* 0x000080000000791a */ /* 0x000fce0000000000 */
[----:B------:R-:W-:-:S04]  /*1240*/  FMUL.FTZ R2, R20, c[0x0][0x2ec] ;  /* 0x0000bb0014027a20 */ /* 0x000fc80000410000 */
[----:B------:R2:W-:Y:S11]  /*1250*/  MUFU.TANH R148, R2 ;  /* 0x0000000200947308 */ /* 0x0005f60000002400 */
[----:B------:R-:W-:Y:S01]  /*1260*/  @!UPT UIADD3 URZ, URZ, URZ, URZ ;  /* 0x0000003f3f3ff290 */ /* 0x000fe2000fffe03f */
[----:B------:R-:W-:Y:S01]  /*1270*/  HMMA.16816.F32 R28, R12, R60, R28 ;  /* 0x0000003c0c1c723c */ /* 0x000fe2000000181c */
[----:B--2---:R-:W-:-:S04]  /*1280*/  FMUL.FTZ R2, R21, c[0x0][0x2ec] ;  /* 0x0000bb0015027a20 */ /* 0x004fc80000410000 */
[----:B------:R2:W5:Y:S02]  /*1290*/  MUFU.TANH R147, R2 ;  /* 0x0000000200937308 */ /* 0x0005640000002400 */
[----:B--2---:R-:W-:-:S06]  /*12a0*/  FMUL.FTZ R2, R22, c[0x0][0x2ec] ;  /* 0x0000bb0016027a20 */ /* 0x004fcc0000410000 */
[----:B------:R2:W-:Y:S02]  /*12b0*/  MUFU.TANH R160, R2 ;  /* 0x0000000200a07308 */ /* 0x0005e40000002400 */
[----:B--2---:R-:W-:Y:S02]  /*12c0*/  FMUL.FTZ R2, R23, c[0x0][0x2ec] ;  /* 0x0000bb0017027a20 */ /* 0x004fe40000410000 */
[----:B------:R-:W-:Y:S04]  /*12d0*/  HMMA.16816.F32 R20, R4, R64, R24 ;  /* 0x000000400414723c */ /* 0x000fe80000001818 */
[----:B------:R2:W-:Y:S04]  /*12e0*/  MUFU.TANH R159, R2 ;  /* 0x00000002009f7308 */ /* 0x0005e80000002400 */
[----:B------:R-:W-:Y:S01]  /*12f0*/  HMMA.16816.F32 R24, R8, R52, RZ ;  /* 0x000000340818723c */ /* 0x000fe200000018ff */
[----:B--2---:R-:W-:-:S04]  /*1300*/  FMUL.FTZ R2, R32, c[0x0][0x2ec] ;  /* 0x0000bb0020027a20 */ /* 0x004fc80000410000 */
[----:B------:R2:W-:Y:S02]  /*1310*/  MUFU.TANH R194, R2 ;  /* 0x0000000200c27308 */ /* 0x0005e40000002400 */
[----:B--2---:R-:W-:-:S06]  /*1320*/  FMUL.FTZ R2, R33, c[0x0][0x2ec] ;  /* 0x0000bb0021027a20 */ /* 0x004fcc0000410000 */
        /* <DEDUP_REMOVED lines=21> */
[----:B--2---:R-:W-:Y:S02]  /*1480*/  FMUL.FTZ R2, R39, c[0x0][0x2ec] ;  /* 0x0000bb0027027a20 */ /* 0x004fe40000410000 */
[----:B------:R-:W-:Y:S04]  /*1490*/  HMMA.16816.F32 R36, R16, R108, RZ ;  /* 0x0000006c1024723c */ /* 0x000fe800000018ff */
[----:B------:R2:W-:Y:S02]  /*14a0*/  MUFU.TANH R190, R2 ;  /* 0x0000000200be7308 */ /* 0x0005e40000002400 */
[----:B--2---:R-:W-:-:S06]  /*14b0*/  FMUL.FTZ R2, R20, c[0x0][0x2ec] ;  /* 0x0000bb0014027a20 */ /* 0x004fcc0000410000 */
[----:B------:R2:W1:Y:S11]  /*14c0*/  MUFU.TANH R128, R2 ;  /* 0x0000000200807308 */ /* 0x0004760000002400 */
[----:B------:R-:W-:Y:S01]  /*14d0*/  @!UPT UIADD3 URZ, URZ, URZ, URZ ;  /* 0x0000003f3f3ff290 */ /* 0x000fe2000fffe03f */
[----:B---3--:R-:W-:Y:S01]  /*14e0*/  HMMA.16816.F32 R36, R12, R100, R36 ;  /* 0x000000640c24723c */ /* 0x008fe20000001824 */
[----:B--2---:R-:W-:-:S04]  /*14f0*/  FMUL.FTZ R2, R21, c[0x0][0x2ec] ;  /* 0x0000bb0015027a20 */ /* 0x004fc80000410000 */
        /* <DEDUP_REMOVED lines=17> */
[----:B------:R2:W-:Y:S11]  /*1610*/  MUFU.TANH R126, R2 ;  /* 0x00000002007e7308 */ /* 0x0005f60000002400 */
[----:B------:R-:W-:Y:S01]  /*1620*/  @!UPT UIADD3 URZ, URZ, URZ, URZ ;  /* 0x0000003f3f3ff290 */ /* 0x000fe2000fffe03f */
[----:B----4-:R-:W-:Y:S08]  /*1630*/  HMMA.16816.F32 R32, R12, R112, R28 ;  /* 0x000000700c20723c */ /* 0x010ff0000000181c */
[----:B------:R-:W-:Y:S01]  /*1640*/  HMMA.16816.F32 R28, R16, R96, RZ ;  /* 0x00000060101c723c */ /* 0x000fe200000018ff */
        /* <DEDUP_REMOVED lines=9> */
[----:B------:R2:W-:Y:S11]  /*16e0*/  MUFU.TANH R171, R2 ;  /* 0x0000000200ab7308 */ /* 0x0005f60000002400 */
[----:B------:R-:W-:Y:S08]  /*16f0*/  @!UPT UIADD3 URZ, URZ, URZ, URZ ;  /* 0x0000003f3f3ff290 */ /* 0x000ff0000fffe03f */
[----:B------:R-:W-:Y:S01]  /*1700*/  HMMA.16816.F32 R24, R4, R88, R24 ;  /* 0x000000580418723c */ /* 0x000fe20000001818 */
[----:B--2---:R-:W-:-:S04]  /*1710*/  FMUL.FTZ R2, R37, c[0x0][0x2ec] ;  /* 0x0000bb0025027a20 */ /* 0x004fc80000410000 */
[----:B------:R2:W-:Y:S02]  /*1720*/  MUFU.TANH R175, R2 ;  /* 0x0000000200af7308 */ /* 0x0005e40000002400 */
[----:B--2---:R-:W-:-:S06]  /*1730*/  FMUL.FTZ R2, R38, c[0x0][0x2ec] ;  /* 0x0000bb0026027a20 */ /* 0x004fcc0000410000 */
[----:B------:R2:W-:Y:S02]  /*1740*/  MUFU.TANH R172, R2 ;  /* 0x0000000200ac7308 */ /* 0x0005e40000002400 */
[----:B--2---:R-:W-:Y:S02]  /*1750*/  FMUL.FTZ R2, R39, c[0x0][0x2ec] ;  /* 0x0000bb0027027a20 */ /* 0x004fe40000410000 */
[----:B------:R-:W-:Y:S04]  /*1760*/  HMMA.16816.F32 R36, R12, R88, R28 ;  /* 0x000000580c24723c */ /* 0x000fe8000000181c */
[----:B------:R2:W-:Y:S04]  /*1770*/  MUFU.TANH R168, R2 ;  /* 0x0000000200a87308 */ /* 0x0005e80000002400 */
[----:B-1----:R-:W-:Y:S01]  /*1780*/  HMMA.16816.F32 R28, R8, R92, RZ ;  /* 0x0000005c081c723c */ /* 0x002fe200000018ff */
[----:B--2---:R-:W-:-:S04]  /*1790*/  FMUL.FTZ R2, R20, c[0x0][0x2ec] ;  /* 0x0000bb0014027a20 */ /* 0x004fc80000410000 */
[----:B------:R1:W-:Y:S11]  /*17a0*/  MUFU.TANH R101, R2 ;  /* 0x0000000200657308 */ /* 0x0003f60000002400 */
[----:B------:R-:W-:Y:S08]  /*17b0*/  @!UPT UIADD3 URZ, URZ, URZ, URZ ;  /* 0x0000003f3f3ff290 */ /* 0x000ff0000fffe03f */
[----:B------:R-:W-:Y:S01]  /*17c0*/  HMMA.16816.F32 R28, R4, R104, R28 ;  /* 0x00000068041c723c */ /* 0x000fe2000000181c */
[----:B-1----:R-:W-:-:S04]  /*17d0*/  FMUL.FTZ R2, R21, c[0x0][0x2ec] ;  /* 0x0000bb0015027a20 */ /* 0x002fc80000410000 */
[----:B------:R1:W-:Y:S02]  /*17e0*/  MUFU.TANH R100, R2 ;  /* 0x0000000200647308 */ /* 0x0003e40000002400 */
[----:B-1----:R-:W-:-:S06]  /*17f0*/  FMUL.FTZ R2, R22, c[0x0][0x2ec] ;  /* 0x0000bb0016027a20 */ /* 0x002fcc0000410000 */
[----:B------:R1:W-:Y:S02]  /*1800*/  MUFU.TANH R146, R2 ;  /* 0x0000000200927308 */ /* 0x0003e40000002400 */
[----:B-1----:R-:W-:Y:S02]  /*1810*/  FMUL.FTZ R2, R23, c[0x0][0x2ec] ;  /* 0x0000bb0017027a20 */ /* 0x002fe40000410000 */
[----:B------:R-:W-:Y:S04]  /*1820*/  HMMA.16816.F32 R20, R16, R92, RZ ;  /* 0x0000005c1014723c */ /* 0x000fe800000018ff */
[----:B------:R1:W-:Y:S02]  /*1830*/  MUFU.TANH R129, R2 ;  /* 0x0000000200817308 */ /* 0x0003e40000002400 */
[----:B-1----:R-:W-:-:S06]  /*1840*/  FMUL.FTZ R2, R32, c[0x0][0x2ec] ;  /* 0x0000bb0020027a20 */ /* 0x002fcc0000410000 */
[----:B------:R1:W-:Y:S11]  /*1850*/  MUFU.TANH R164, R2 ;  /* 0x0000000200a47308 */ /* 0x0003f60000002400 */
[----:B------:R-:W-:Y:S01]  /*1860*/  @!UPT UIADD3 URZ, URZ, URZ, URZ ;  /* 0x0000003f3f3ff290 */ /* 0x000fe2000fffe03f */
        /* <DEDUP_REMOVED lines=9> */
[----:B------:R1:W-:Y:S02]  /*1900*/  MUFU.TANH R109, R2 ;  /* 0x00000002006d7308 */ /* 0x0003e40000002400 */
[----:B-1----:R-:W-:-:S06]  /*1910*/  FMUL.FTZ R2, R25, c[0x0][0x2ec] ;  /* 0x0000bb0019027a20 */ /* 0x002fcc0000410000 */
        /* <DEDUP_REMOVED lines=21> */
[----:B------:R-:W-:Y:S04]  /*1a70*/  HMMA.16816.F32 R28, R4, R80, R32 ;  /* 0x00000050041c723c */ /* 0x000fe80000001820 */
[----:B------:R1:W-:Y:S04]  /*1a80*/  MUFU.TANH R177, R2 ;  /* 0x0000000200b17308 */ /* 0x0003e80000002400 */
[-C--:B------:R-:W-:Y:S08]  /*1a90*/  HMMA.16816.F32 R32, R16, R42.reuse, RZ ;  /* 0x0000002a1020723c */ /* 0x080ff000000018ff */
[----:B------:R-:W-:Y:S01]  /*1aa0*/  HMMA.16816.F32 R40, R8, R42, RZ ;  /* 0x0000002a0828723c */ /* 0x000fe200000018ff */
[----:B-1----:R-:W-:-:S04]  /*1ab0*/  FMUL.FTZ R2, R20, c[0x0][0x2ec] ;  /* 0x0000bb0014027a20 */ /* 0x002fc80000410000 */
[----:B------:R1:W-:Y:S03]  /*1ac0*/  MUFU.TANH R165, R2 ;  /* 0x0000000200a57308 */ /* 0x0003e60000002400 */
[----:B------:R-:W-:Y:S02]  /*1ad0*/  FMUL.FTZ R28, R28, c[0x0][0x2ec] ;  /* 0x0000bb001c1c7a20 */ /* 0x000fe40000410000 */
[----:B------:R-:W-:Y:S02]  /*1ae0*/  FMUL.FTZ R29, R29, c[0x0][0x2ec] ;  /* 0x0000bb001d1d7a20 */ /* 0x000fe40000410000 */
[----:B------:R-:W-:Y:S02]  /*1af0*/  FMUL.FTZ R30, R30, c[0x0][0x2ec] ;  /* 0x0000bb001e1e7a20 */ /* 0x000fe40000410000 */
[----:B------:R-:W-:Y:S01]  /*1b00*/  FMUL.FTZ R31, R31, c[0x0][0x2ec] ;  /* 0x0000bb001f1f7a20 */ /* 0x000fe20000410000 */
[----:B------:R-:W-:Y:S01]  /*1b10*/  MUFU.TANH R123, R28 ;  /* 0x0000001c007b7308 */ /* 0x000fe20000002400 */
[----:B------:R-:W-:Y:S01]  /*1b20*/  HMMA.16816.F32 R36, R12, R50, R32 ;  /* 0x000000320c24723c */ /* 0x000fe20000001820 */
[----:B-1----:R-:W-:-:S06]  /*1b30*/  FMUL.FTZ R2, R21, c[0x0][0x2ec] ;  /* 0x0000bb0015027a20 */ /* 0x002fcc0000410000 */
[----:B------:R-:W-:Y:S01]  /*1b40*/  MUFU.TANH R122, R29 ;  /* 0x0000001d007a7308 */ /* 0x000fe20000002400 */
[----:B------:R-:W-:Y:S07]  /*1b50*/  HMMA.16816.F32 R32, R8, R46, RZ ;  /* 0x0000002e0820723c */ /* 0x000fee00000018ff */
[----:B------:R1:W-:Y:S01]  /*1b60*/  MUFU.TANH R166, R2 ;  /* 0x0000000200a67308 */ /* 0x0003e20000002400 */
[----:B------:R-:W-:Y:S07]  /*1b70*/  HMMA.16816.F32 R40, R4, R50, R40 ;  /* 0x000000320428723c */ /* 0x000fee0000001828 */
[----:B------:R-:W-:Y:S01]  /*1b80*/  MUFU.TANH R200, R30 ;  /* 0x0000001e00c87308 */ /* 0x000fe20000002400 */
[----:B------:R-:W-:-:S02]  /*1b90*/  FMUL.FTZ R36, R36, c[0x0][0x2ec] ;  /* 0x0000bb0024247a20 */ /* 0x000fc40000410000 */
[----:B------:R-:W-:Y:S02]  /*1ba0*/  FMUL.FTZ R37, R37, c[0x0][0x2ec] ;  /* 0x0000bb0025257a20 */ /* 0x000fe40000410000 */
[----:B------:R-:W-:Y:S02]  /*1bb0*/  FMUL.FTZ R38, R38, c[0x0][0x2ec] ;  /* 0x0000bb0026267a20 */ /* 0x000fe40000410000 */
[----:B-1----:R-:W-:Y:S01]  /*1bc0*/  FMUL.FTZ R2, R22, c[0x0][0x2ec] ;  /* 0x0000bb0016027a20 */ /* 0x002fe20000410000 */
[----:B------:R1:W-:Y:S08]  /*1bd0*/  MUFU.TANH R199, R31 ;  /* 0x0000001f00c77308 */ /* 0x0003f00000002400 */
[----:B------:R2:W-:Y:S01]  /*1be0*/  MUFU.TANH R169, R2 ;  /* 0x0000000200a97308 */ /* 0x0005e20000002400 */
[----:B-1----:R-:W-:Y:S07]  /*1bf0*/  HMMA.16816.F32 R28, R16, R54, RZ ;  /* 0x00000036101c723c */ /* 0x002fee00000018ff */
[----:B------:R-:W-:Y:S01]  /*1c00*/  MUFU.TANH R144, R36 ;  /* 0x0000002400907308 */ /* 0x000fe20000002400 */
[----:B--2---:R-:W-:-:S07]  /*1c10*/  FMUL.FTZ R2, R23, c[0x0][0x2ec] ;  /* 0x0000bb0017027a20 */ /* 0x004fce0000410000 */
[----:B------:R-:W-:Y:S01]  /*1c20*/  MUFU.TANH R143, R37 ;  /* 0x00000025008f7308 */ /* 0x000fe20000002400 */
[----:B------:R-:W-:Y:S07]  /*1c30*/  HMMA.16816.F32 R20, R12, R80, R24 ;  /* 0x000000500c14723c */ /* 0x000fee0000001818 */
[----:B------:R1:W-:Y:S01]  /*1c40*/  MUFU.TANH R170, R2 ;  /* 0x0000000200aa7308 */ /* 0x0003e20000002400 */
[----:B------:R-:W-:Y:S07]  /*1c50*/  HMMA.16816.F32 R24, R16, R46, RZ ;  /* 0x0000002e1018723c */ /* 0x000fee00000018ff */
[----:B------:R2:W-:Y:S01]  /*1c60*/  MUFU.TANH R140, R38 ;  /* 0x00000026008c7308 */ /* 0x0005e20000002400 */
[----:B------:R-:W-:Y:S01]  /*1c70*/  HMMA.16816.F32 R76, R12, R62, R28 ;  /* 0x0000003e0c4c723c */ /* 0x000fe2000000181c */
[----:B-1----:R-:W-:-:S07]  /*1c80*/  FMUL.FTZ R2, R39, c[0x0][0x2ec] ;  /* 0x0000bb0027027a20 */ /* 0x002fce0000410000 */
[C---:B------:R-:W-:Y:S01]  /*1c90*/  HMMA.16816.F32 R28, R8.reuse, R86, RZ ;  /* 0x00000056081c723c */ /* 0x040fe200000018ff */
[----:B------:R-:W-:Y:S02]  /*1ca0*/  FMUL.FTZ R20, R20, c[0x0][0x2ec] ;  /* 0x0000bb0014147a20 */ /* 0x000fe40000410000 */
[----:B------:R-:W-:Y:S01]  /*1cb0*/  FMUL.FTZ R21, R21, c[0x0][0x2ec] ;  /* 0x0000bb0015157a20 */ /* 0x000fe20000410000 */
[----:B------:R-:W-:Y:S01]  /*1cc0*/  MUFU.TANH R131, R2 ;  /* 0x0000000200837308 */ /* 0x000fe20000002400 */
[----:B------:R-:W-:Y:S02]  /*1cd0*/  FMUL.FTZ R22, R22, c[0x0][0x2ec] ;  /* 0x0000bb0016167a20 */ /* 0x000fe40000410000 */
[----:B------:R-:W-:Y:S01]  /*1ce0*/  FMUL.FTZ R23, R23, c[0x0][0x2ec] ;  /* 0x0000bb0017177a20 */ /* 0x000fe20000410000 */
[----:B--2---:R-:W-:Y:S04]  /*1cf0*/  HMMA.16816.F32 R36, R8, R94, RZ ;  /* 0x0000005e0824723c */ /* 0x004fe800000018ff */
[----:B------:R-:W-:Y:S08]  /*1d00*/  MUFU.TANH R173, R20 ;  /* 0x0000001400ad7308 */ /* 0x000ff00000002400 */
[----:B------:R-:W-:Y:S04]  /*1d10*/  MUFU.TANH R174, R21 ;  /* 0x0000001500ae7308 */ /* 0x000fe80000002400 */
[----:B------:R-:W-:Y:S04]  /*1d20*/  HMMA.16816.F32 R48, R4, R82, R28 ;  /* 0x000000520430723c */ /* 0x000fe8000000181c */
[----:B------:R-:W-:Y:S08]  /*1d30*/  MUFU.TANH R178, R22 ;  /* 0x0000001600b27308 */ /* 0x000ff00000002400 */
[----:B------:R1:W-:Y:S11]  /*1d40*/  MUFU.TANH R179, R23 ;  /* 0x0000001700b37308 */ /* 0x0003f60000002400 */
[----:B------:R-:W-:Y:S01]  /*1d50*/  @!UPT UIADD3 URZ, URZ, URZ, URZ ;  /* 0x0000003f3f3ff290 */ /* 0x000fe2000fffe03f */
[----:B------:R-:W-:Y:S02]  /*1d60*/  FMUL.FTZ R48, R48, c[0x0][0x2ec] ;  /* 0x0000bb0030307a20 */ /* 0x000fe40000410000 */
[----:B------:R-:W-:Y:S01]  /*1d70*/  FMUL.FTZ R51, R51, c[0x0][0x2ec] ;  /* 0x0000bb0033337a20 */ /* 0x000fe20000410000 */
[----:B-1----:R-:W-:Y:S08]  /*1d80*/  HMMA.16816.F32 R20, R12, R66, R24 ;  /* 0x000000420c14723c */ /* 0x002ff00000001818 */
[----:B------:R-:W-:Y:S08]  /*1d90*/  HMMA.16816.F32 R24, R8, R54, RZ ;  /* 0x000000360818723c */ /* 0x000ff000000018ff */
[----:B------:R-:W-:Y:S08]  /*1da0*/  HMMA.16816.F32 R52, R4, R66, R32 ;  /* 0x000000420434723c */ /* 0x000ff00000001820 */
[----:B------:R-:W-:Y:S01]  /*1db0*/  FMUL.FTZ R2, R20, c[0x0][0x2ec] ;  /* 0x0000bb0014027a20 */ /* 0x000fe20000410000 */
[----:B------:R-:W-:Y:S03]  /*1dc0*/  HMMA.16816.F32 R32, R8, R110, RZ ;  /* 0x0000006e0820723c */ /* 0x000fe600000018ff */
[----:B------:R1:W-:Y:S05]  /*1dd0*/  MUFU.TANH R139, R2 ;  /* 0x00000002008b7308 */ /* 0x0003ea0000002400 */
[----:B------:R-:W-:Y:S08]  /*1de0*/  HMMA.16816.F32 R44, R4, R62, R24 ;  /* 0x0000003e042c723c */ /* 0x000ff00000001818 */
[----:B------:R-:W-:Y:S01]  /*1df0*/  HMMA.16816.F32 R24, R8, R118, RZ ;  /* 0x000000760818723c */ /* 0x000fe200000018ff */
[----:B-1----:R-:W-:-:S04]  /*1e00*/  FMUL.FTZ R2, R21, c[0x0][0x2ec] ;  /* 0x0000bb0015027a20 */ /* 0x002fc80000410000 */
[----:B------:R1:W-:Y:S03]  /*1e10*/  MUFU.TANH R135, R2 ;  /* 0x0000000200877308 */ /* 0x0003e60000002400 */
[C---:B------:R-:W-:Y:S08]  /*1e20*/  HMMA.16816.F32 R68, R4.reuse, R102, R32 ;  /* 0x000000660444723c */ /* 0x040ff00000001820 */
[----:B------:R-:W-:Y:S01]  /*1e30*/  HMMA.16816.F32 R60, R4, R106, R36 ;  /* 0x0000006a043c723c */ /* 0x000fe20000001824 */
[----:B------:R-:W-:-:S02]  /*1e40*/  FMUL.FTZ R46, R46, c[0x0][0x2ec] ;  /* 0x0000bb002e2e7a20 */ /* 0x000fc40000410000 */
[----:B------:R-:W-:Y:S02]  /*1e50*/  FMUL.FTZ R31, R45, c[0x0][0x2ec] ;  /* 0x0000bb002d1f7a20 */ /* 0x000fe40000410000 */
[----:B-1----:R-:W-:-:S03]  /*1e60*/  FMUL.FTZ R2, R22, c[0x0][0x2ec] ;  /* 0x0000bb0016027a20 */ /* 0x002fc60000410000 */
[----:B------:R-:W-:Y:S01]  /*1e70*/  HMMA.16816.F32 R72, R4, R114, R24 ;  /* 0x000000720448723c */ /* 0x000fe20000001818 */
[----:B------:R-:W-:Y:S01]  /*1e80*/  IMAD R36, R57, 0x10, R182 ;  /* 0x0000001039247824 */ /* 0x000fe200078e02b6 */
[----:B------:R1:W-:Y:S11]  /*1e90*/  MUFU.TANH R133, R2 ;  /* 0x0000000200857308 */ /* 0x0003f60000002400 */
[----:B------:R-:W-:Y:S03]  /*1ea0*/  @!UPT UIADD3 URZ, URZ, URZ, URZ ;  /* 0x0000003f3f3ff290 */ /* 0x000fe6000fffe03f */
[----:B------:R-:W-:Y:S02]  /*1eb0*/  FMUL.FTZ R61, R61, c[0x0][0x2ec] ;  /* 0x0000bb003d3d7a20 */ /* 0x000fe40000410000 */
[----:B------:R-:W-:Y:S02]  /*1ec0*/  FMUL.FTZ R60, R60, c[0x0][0x2ec] ;  /* 0x0000bb003c3c7a20 */ /* 0x000fe40000410000 */
[----:B-1----:R-:W-:Y:S02]  /*1ed0*/  FMUL.FTZ R2, R23, c[0x0][0x2ec] ;  /* 0x0000bb0017027a20 */ /* 0x002fe40000410000 */
[----:B------:R-:W-:Y:S01]  /*1ee0*/  HMMA.16816.F32 R20, R8, R98, RZ ;  /* 0x000000620814723c */ /* 0x000fe200000018ff */
[----:B------:R-:W-:Y:S01]  /*1ef0*/  MUFU.TANH R61, R61 ;  /* 0x0000003d003d7308 */ /* 0x000fe20000002400 */
[----:B------:R-:W-:Y:S02]  /*1f00*/  FMUL.FTZ R45, R73, c[0x0][0x2ec] ;  /* 0x0000bb00492d7a20 */ /* 0x000fe40000410000 */
[----:B------:R-:W-:-:S02]  /*1f10*/  FMUL.FTZ R62, R62, c[0x0][0x2ec] ;  /* 0x0000bb003e3e7a20 */ /* 0x000fc40000410000 */
[----:B------:R-:W-:Y:S02]  /*1f20*/  FMUL.FTZ R63, R63, c[0x0][0x2ec] ;  /* 0x0000bb003f3f7a20 */ /* 0x000fe40000410000 */
[----:B------:R-:W-:Y:S01]  /*1f30*/  IMAD.SHL.U32 R9, R120, 0x2, RZ ;  /* 0x0000000278097824 */ /* 0x000fe200078e00ff */
[----:B------:R1:W-:Y:S01]  /*1f40*/  MUFU.TANH R134, R2 ;  /* 0x0000000200867308 */ /* 0x0003e20000002400 */
[----:B------:R-:W-:Y:S02]  /*1f50*/  FMUL.FTZ R8, R43, c[0x0][0x2ec] ;  /* 0x0000bb002b087a20 */ /* 0x000fe40000410000 */
[----:B------:R-:W-:Y:S01]  /*1f60*/  FMUL.FTZ R10, R52, c[0x0][0x2ec] ;  /* 0x0000bb00340a7a20 */ /* 0x000fe20000410000 */
[----:B------:R-:W-:-:S04]  /*1f70*/  LOP3.LUT R9, R9, 0x6, RZ, 0xc0, !PT ;  /* 0x0000000609097812 */ /* 0x000fc800078ec0ff */
[----:B------:R-:W-:Y:S07]  /*1f80*/  MUFU.TANH R116, R8 ;  /* 0x0000000800747308 */ /* 0x000fee0000002400 */
[----:B------:R-:W-:Y:S01]  /*1f90*/  HMMA.16816.F32 R64, R4, R90, R20 ;  /* 0x0000005a0440723c */ /* 0x000fe20000001814 */
[----:B-1----:R-:W-:Y:S01]  /*1fa0*/  FMUL.FTZ R2, R76, c[0x0][0x2ec] ;  /* 0x0000bb004c027a20 */ /* 0x002fe20000410000 */
[----:B------:R-:W-:Y:S05]  /*1fb0*/  MUFU.TANH R81, R10 ;  /* 0x0000000a00517308 */ /* 0x000fea0000002400 */
[----:B------:R-:W-:-:S02]  /*1fc0*/  FMUL.FTZ R5, R44, c[0x0][0x2ec] ;  /* 0x0000bb002c057a20 */ /* 0x000fc40000410000 */
[----:B------:R-:W-:Y:S01]  /*1fd0*/  FMUL.FTZ R4, R55, c[0x0][0x2ec] ;  /* 0x0000bb0037047a20 */ /* 0x000fe20000410000 */
[----:B------:R1:W-:Y:S01]  /*1fe0*/  MUFU.TANH R141, R2 ;  /* 0x00000002008d7308 */ /* 0x0003e20000002400 */
[----:B------:R-:W-:-:S07]  /*1ff0*/  FMUL.FTZ R44, R47, c[0x0][0x2ec] ;  /* 0x0000bb002f2c7a20 */ /* 0x000fce0000410000 */
[----:B------:R-:W-:Y:S01]  /*2000*/  MUFU.TANH R113, R4 ;  /* 0x0000000400717308 */ /* 0x000fe20000002400 */
[----:B-1----:R-:W-:-:S07]  /*2010*/  FMUL.FTZ R2, R77, c[0x0][0x2ec] ;  /* 0x0000bb004d027a20 */ /* 0x002fce0000410000 */
[----:B------:R-:W-:Y:S08]  /*2020*/  MUFU.TANH R120, R46 ;  /* 0x0000002e00787308 */ /* 0x000ff00000002400 */
[----:B------:R1:W-:Y:S08]  /*2030*/  MUFU.TANH R142, R2 ;  /* 0x00000002008e7308 */ /* 0x0003f00000002400 */
[----:B------:R-:W-:Y:S01]  /*2040*/  MUFU.TANH R47, R31 ;  /* 0x0000001f002f7308 */ /* 0x000fe20000002400 */
[----:B-1----:R-:W-:-:S07]  /*2050*/  FMUL.FTZ R2, R40, c[0x0][0x2ec] ;  /* 0x0000bb0028027a20 */ /* 0x002fce0000410000 */
[----:B------:R1:W-:Y:S08]  /*2060*/  MUFU.TANH R55, R45 ;  /* 0x0000002d00377308 */ /* 0x0003f00000002400 */
[----:B------:R2:W-:Y:S01]  /*2070*/  MUFU.TANH R80, R2 ;  /* 0x0000000200507308 */ /* 0x0005e20000002400 */
[----:B-1----:R-:W-:-:S07]  /*2080*/  FMUL.FTZ R45, R64, c[0x0][0x2ec] ;  /* 0x0000bb00402d7a20 */ /* 0x002fce0000410000 */
[----:B------:R-:W-:Y:S01]  /*2090*/  MUFU.TANH R62, R62 ;  /* 0x0000003e003e7308 */ /* 0x000fe20000002400 */
[----:B--2---:R-:W-:-:S07]  /*20a0*/  FMUL.FTZ R2, R41, c[0x0][0x2ec] ;  /* 0x0000bb0029027a20 */ /* 0x004fce0000410000 */
[----:B------:R1:W2:Y:S02]  /*20b0*/  MUFU.TANH R77, R2 ;  /* 0x00000002004d7308 */ /* 0x0002a40000002400 */
[----:B-1----:R-:W-:-:S06]  /*20c0*/  FMUL.FTZ R2, R42, c[0x0][0x2ec] ;  /* 0x0000bb002a027a20 */ /* 0x002fcc0000410000 */
[----:B------:R1:W-:Y:S02]  /*20d0*/  MUFU.TANH R117, R2 ;  /* 0x0000000200757308 */ /* 0x0003e40000002400 */
[----:B-1----:R-:W-:-:S06]  /*20e0*/  SHF.R.S32.HI R2, RZ, 0x1f, R121 ;  /* 0x0000001fff027819 */ /* 0x002fcc0000011479 */
[----:B------:R-:W-:Y:S01]  /*20f0*/  MUFU.TANH R121, R44 ;  /* 0x0000002c00797308 */ /* 0x000fe20000002400 */
[----:B------:R-:W-:Y:S01]  /*2100*/  LEA.HI R8, R2, R57, RZ, 0x2 ;  /* 0x0000003902087211 */ /* 0x000fe200078f10ff */
[----:B------:R-:W-:Y:S01]  /*2110*/  IMAD R2, R59, 0x80, R9 ;  /* 0x000000803b027824 */ /* 0x000fe200078e0209 */
[----:B------:R-:W-:Y:S02]  /*2120*/  SHF.R.S32.HI R9, RZ, 0x1f, R3 ;  /* 0x0000001fff097819 */ /* 0x000fe40000011403 */
[----:B------:R-:W-:Y:S02]  /*2130*/  LOP3.LUT R8, R8, 0xfffffffc, RZ, 0xc0, !PT ;  /* 0xfffffffc08087812 */ /* 0x000fe400078ec0ff */
[----:B------:R-:W-:Y:S01]  /*2140*/  LEA.HI R32, R9, R3, RZ, 0x2 ;  /* 0x0000000309207211 */ /* 0x000fe200078f10ff */
[----:B------:R-:W-:Y:S01]  /*2150*/  FMUL.FTZ R3, R54, c[0x0][0x2ec] ;  /* 0x0000bb0036037a20 */ /* 0x000fe20000410000 */
[C---:B------:R-:W-:Y:S01]  /*2160*/  IADD3 R30, R2.reuse, 0x1, RZ ;  /* 0x00000001021e7810 */ /* 0x040fe20007ffe0ff */
[----:B------:R-:W-:Y:S01]  /*2170*/  IMAD.IADD R10, R57, 0x1, -R8 ;  /* 0x00000001390a7824 */ /* 0x000fe200078e0a08 */
[----:B------:R-:W-:Y:S01]  /*2180*/  SHF.R.S32.HI R37, RZ, 0x2, R32 ;  /* 0x00000002ff257819 */ /* 0x000fe20000011420 */
[----:B------:R1:W-:Y:S01]  /*2190*/  MUFU.TANH R112, R3 ;  /* 0x0000000300707308 */ /* 0x0003e20000002400 */
[----:B------:R-:W-:Y:S01]  /*21a0*/  FMUL.FTZ R8, R53, c[0x0][0x2ec] ;  /* 0x0000bb0035087a20 */ /* 0x000fe20000410000 */
[C---:B------:R-:W-:Y:S01]  /*21b0*/  IADD3 R23, R2.reuse, 0x20, RZ ;  /* 0x0000002002177810 */ /* 0x040fe20007ffe0ff */
[----:B------:R3:W-:Y:S01]  /*21c0*/  STL [R1+0x40], R10 ;  /* 0x0000400a01007387 */ /* 0x0007e20000100800 */
[----:B------:R-:W-:-:S02]  /*21d0*/  IADD3 R28, R2, 0x9, RZ ;  /* 0x00000009021c7810 */ /* 0x000fc40007ffe0ff */
[C---:B------:R-:W-:Y:S01]  /*21e0*/  IADD3 R25, R2.reuse, 0x18, RZ ;  /* 0x0000001802197810 */ /* 0x040fe20007ffe0ff */
[----:B------:R4:W-:Y:S01]  /*21f0*/  STL [R1+0x2c], R37 ;  /* 0x00002c2501007387 */ /* 0x0009e20000100800 */
[----:B------:R2:W-:Y:S01]  /*2200*/  MUFU.TANH R53, R5 ;  /* 0x0000000500357308 */ /* 0x0005e20000002400 */
[C---:B------:R-:W-:Y:S02]  /*2210*/  IADD3 R24, R2.reuse, 0x19, RZ ;  /* 0x0000001902187810 */ /* 0x040fe40007ffe0ff */
[C---:B------:R-:W-:Y:S02]  /*2220*/  IADD3 R27, R2.reuse, 0x10, RZ ;  /* 0x00000010021b7810 */ /* 0x040fe40007ffe0ff */
[C---:B------:R-:W-:Y:S02]  /*2230*/  IADD3 R21, R2.reuse, 0x28, RZ ;  /* 0x0000002802157810 */ /* 0x040fe40007ffe0ff */
[----:B------:R-:W-:Y:S01]  /*2240*/  IADD3 R20, R2, 0x29, RZ ;  /* 0x0000002902147810 */ /* 0x000fe20007ffe0ff */
[----:B------:R4:W4:Y:S01]  /*2250*/  MUFU.TANH R54, R8 ;  /* 0x0000000800367308 */ /* 0x0009220000002400 */
[----:B-1----:R-:W-:-:S02]  /*2260*/  IADD3 R3, R36, 0x1, R37 ;  /* 0x0000000124037810 */ /* 0x002fc40007ffe025 */
[----:B------:R-:W-:Y:S02]  /*2270*/  IADD3 R9, R2, 0x38, RZ ;  /* 0x0000003802097810 */ /* 0x000fe40007ffe0ff */
[----:B------:R-:W-:Y:S02]  /*2280*/  IADD3 R3, R56, -c[0x0][0x214], R3 ;  /* 0x8000850038037a10 */ /* 0x000fe40007ffe003 */
[----:B------:R-:W-:Y:S01]  /*2290*/  IADD3 R29, R2, 0x8, RZ ;  /* 0x00000008021d7810 */ /* 0x000fe20007ffe0ff */
[----:B--2---:R-:W-:Y:S01]  /*22a0*/  FMUL.FTZ R5, R68, c[0x0][0x2ec] ;  /* 0x0000bb0044057a20 */ /* 0x004fe20000410000 */
[----:B------:R-:W-:Y:S02]  /*22b0*/  IADD3 R4, R3, c[0x0][0x2e8], RZ ;  /* 0x0000ba0003047a10 */ /* 0x000fe40007ffe0ff */
[----:B------:R-:W-:Y:S01]  /*22c0*/  IADD3 R26, R2, 0x11, RZ ;  /* 0x00000011021a7810 */ /* 0x000fe20007ffe0ff */
[----:B------:R1:W-:Y:S01]  /*22d0*/  MUFU.TANH R46, R5 ;  /* 0x00000005002e7308 */ /* 0x0003e20000002400 */
[----:B------:R-:W-:-:S02]  /*22e0*/  IMNMX R3, R4, R56, PT ;  /* 0x0000003804037217 */ /* 0x000fc40003800200 */
[----:B---3--:R-:W-:Y:S02]  /*22f0*/  IADD3 R10, R2, 0x31, RZ ;  /* 0x00000031020a7810 */ /* 0x008fe40007ffe0ff */
[-C--:B------:R-:W-:Y:S02]  /*2300*/  ISETP.GE.AND P1, PT, R30, R3.reuse, PT ;  /* 0x000000031e00720c */ /* 0x080fe40003f26270 */
[CC--:B------:R-:W-:Y:S02]  /*2310*/  ISETP.GE.AND P2, PT, R2.reuse, R3.reuse, PT ;  /* 0x000000030200720c */ /* 0x0c0fe40003f46270 */
[----:B-----5:R-:W-:Y:S02]  /*2320*/  FSEL R68, R147, -INF , !P1 ;  /* 0xff80000093447808 */ /* 0x020fe40004800000 */
[----:B------:R-:W-:Y:S02]  /*2330*/  ISETP.GE.AND P1, PT, R23, R3, PT ;  /* 0x000000031700720c */ /* 0x000fe40003f26270 */
[----:B----4-:R-:W-:-:S02]  /*2340*/  IADD3 R8, R2, 0x39, RZ ;  /* 0x0000003902087810 */ /* 0x010fc40007ffe0ff */
[----:B------:R-:W-:Y:S01]  /*2350*/  FSEL R76, R148, -INF , !P2 ;  /* 0xff800000944c7808 */ /* 0x000fe20005000000 */
[----:B-1----:R-:W-:Y:S01]  /*2360*/  FMUL.FTZ R5, R69, c[0x0][0x2ec] ;  /* 0x0000bb0045057a20 */ /* 0x002fe20000410000 */
[-C--:B------:R-:W-:Y:S02]  /*2370*/  ISETP.GE.AND P6, PT, R28, R3.reuse, PT ;  /* 0x000000031c00720c */ /* 0x080fe40003fc6270 */
[-C--:B------:R-:W-:Y:S01]  /*2380*/  ISETP.GE.AND P4, PT, R25, R3.reuse, PT ;  /* 0x000000031900720c */ /* 0x080fe20003f86270 */
[----:B------:R1:W2:Y:S01]  /*2390*/  MUFU.TANH R44, R5 ;  /* 0x00000005002c7308 */ /* 0x0002a20000002400 */
[-C--:B------:R-:W-:Y:S02]  /*23a0*/  ISETP.GE.AND P2, PT, R24, R3.reuse, PT ;  /* 0x000000031800720c */ /* 0x080fe40003f46270 */
[----:B------:R-:W-:Y:S02]  /*23b0*/  FSEL R84, R128, -INF , !P1 ;  /* 0xff80000080547808 */ /* 0x000fe40004800000 */
[----:B------:R-:W-:-:S02]  /*23c0*/  ISETP.GE.AND P3, PT, R27, R3, PT ;  /* 0x000000031b00720c */ /* 0x000fc40003f66270 */
[-C--:B------:R-:W-:Y:S02]  /*23d0*/  ISETP.GE.AND P1, PT, R8, R3.reuse, PT ;  /* 0x000000030800720c */ /* 0x080fe40003f26270 */
[----:B------:R-:W-:Y:S02]  /*23e0*/  FSEL R77, R77, -INF , !P6 ;  /* 0xff8000004d4d7808 */ /* 0x000fe40007000000 */
[----:B------:R-:W-:Y:S02]  /*23f0*/  FSEL R81, R81, -INF , !P4 ;  /* 0xff80000051517808 */ /* 0x000fe40006000000 */
[----:B------:R-:W-:Y:S02]  /*2400*/  FSEL R73, R54, -INF , !P2 ;  /* 0xff80000036497808 */ /* 0x000fe40005000000 */
[-C--:B------:R-:W-:Y:S01]  /*2410*/  ISETP.GE.AND P6, PT, R21, R3.reuse, PT ;  /* 0x000000031500720c */ /* 0x080fe20003fc6270 */
[----:B------:R3:W-:Y:S01]  /*2420*/  MUFU.TANH R54, R45 ;  /* 0x0000002d00367308 */ /* 0x0007e20000002400 */
[----:B------:R-:W-:Y:S01]  /*2430*/  FSEL R69, R145, -INF , !P3 ;  /* 0xff80000091457808 */ /* 0x000fe20005800000 */
[----:B-1----:R-:W-:Y:S01]  /*2440*/  FMUL.FTZ R5, R72, c[0x0][0x2ec] ;  /* 0x0000bb0048057a20 */ /* 0x002fe20000410000 */
[----:B------:R-:W-:-:S02]  /*2450*/  ISETP.GE.AND P4, PT, R10, R3, PT ;  /* 0x000000030a00720c */ /* 0x000fc40003f86270 */
[----:B--2---:R-:W-:Y:S01]  /*2460*/  FSEL R96, R44, -INF , !P1 ;  /* 0xff8000002c607808 */ /* 0x004fe20004800000 */
[----:B------:R-:W-:Y:S01]  /*2470*/  FMUL.FTZ R44, R70, c[0x0][0x2ec] ;  /* 0x0000bb00462c7a20 */ /* 0x000fe20000410000 */
[-C--:B------:R-:W-:Y:S01]  /*2480*/  ISETP.GE.AND P3, PT, R20, R3.reuse, PT ;  /* 0x000000031400720c */ /* 0x080fe20003f66270 */
[----:B------:R-:W1:Y:S01]  /*2490*/  MUFU.TANH R5, R5 ;  /* 0x0000000500057308 */ /* 0x000e620000002400 */
[-C--:B------:R-:W-:Y:S02]  /*24a0*/  ISETP.GE.AND P2, PT, R9, R3.reuse, PT ;  /* 0x000000030900720c */ /* 0x080fe40003f46270 */
[----:B------:R-:W-:Y:S02]  /*24b0*/  ISETP.GE.AND P0, PT, R29, R3, PT ;  /* 0x000000031d00720c */ /* 0x000fe40003f06270 */
[----:B------:R-:W-:Y:S02]  /*24c0*/  FSEL R64, R53, -INF , !P6 ;  /* 0xff80000035407808 */ /* 0x000fe40007000000 */
[----:B------:R-:W-:Y:S01]  /*24d0*/  FSEL R92, R124, -INF , !P4 ;  /* 0xff8000007c5c7808 */ /* 0x000fe20006000000 */
[----:B---3--:R-:W-:Y:S01]  /*24e0*/  FMUL.FTZ R45, R65, c[0x0][0x2ec] ;  /* 0x0000bb00412d7a20 */ /* 0x008fe20000410000 */
[----:B------:R-:W-:Y:S01]  /*24f0*/  IADD3 R22, R2, 0x21, RZ ;  /* 0x0000002102167810 */ /* 0x000fe20007ffe0ff */
[----:B------:R-:W-:Y:S01]  /*2500*/  MUFU.TANH R124, R44 ;  /* 0x0000002c007c7308 */ /* 0x000fe20000002400 */
[----:B------:R-:W-:-:S02]  /*2510*/  FSEL R88, R47, -INF , !P3 ;  /* 0xff8000002f587808 */ /* 0x000fc40005800000 */
[----:B------:R-:W-:Y:S02]  /*2520*/  FSEL R93, R46, -INF , !P2 ;  /* 0xff8000002e5d7808 */ /* 0x000fe40005000000 */
[----:B------:R-:W-:Y:S02]  /*2530*/  FSEL R80, R80, -INF , !P0 ;  /* 0xff80000050507808 */ /* 0x000fe40004000000 */
[-C--:B------:R-:W-:Y:S01]  /*2540*/  ISETP.GE.AND P5, PT, R26, R3.reuse, PT ;  /* 0x000000031a00720c */ /* 0x080fe20003fa6270 */
[----:B------:R2:W3:Y:S01]  /*2550*/  MUFU.TANH R53, R45 ;  /* 0x0000002d00357308 */ /* 0x0004e20000002400 */
[----:B------:R-:W-:Y:S02]  /*2560*/  ISETP.GE.AND P0, PT, R22, R3, PT ;  /* 0x000000031600720c */ /* 0x000fe40003f06270 */
[C---:B------:R-:W-:Y:S02]  /*2570*/  IADD3 R11, R2.reuse, 0x30, RZ ;  /* 0x00000030020b7810 */ /* 0x040fe40007ffe0ff */
[----:B------:R-:W-:-:S02]  /*2580*/  IADD3 R7, R2, 0x40, RZ ;  /* 0x0000004002077810 */ /* 0x000fc40007ffe0ff */
[C---:B------:R-:W-:Y:S02]  /*2590*/  IADD3 R6, R2.reuse, 0x41, RZ ;  /* 0x0000004102067810 */ /* 0x040fe40007ffe0ff */
[----:B------:R-:W-:Y:S02]  /*25a0*/  FSEL R72, R137, -INF , !P5 ;  /* 0xff80000089487808 */ /* 0x000fe40006800000 */
[----:B------:R-:W-:Y:S02]  /*25b0*/  FSEL R85, R127, -INF , !P0 ;  /* 0xff8000007f557808 */ /* 0x000fe40004000000 */
[C---:B------:R-:W-:Y:S02]  /*25c0*/  IADD3 R33, R2.reuse, 0x50, RZ ;  /* 0x0000005002217810 */ /* 0x040fe40007ffe0ff */
[----:B------:R-:W-:Y:S01]  /*25d0*/  IADD3 R32, R2, 0x51, RZ ;  /* 0x0000005102207810 */ /* 0x000fe20007ffe0ff */
[----:B--2---:R-:W-:Y:S01]  /*25e0*/  HMMA.16816.F32 R44, R16, R110, RZ ;  /* 0x0000006e102c723c */ /* 0x004fe200000018ff */
[----:B------:R-:W-:-:S02]  /*25f0*/  ISETP.GE.AND P5, PT, R11, R3, PT ;  /* 0x000000030b00720c */ /* 0x000fc40003fa6270 */
[-C--:B------:R-:W-:Y:S02]  /*2600*/  ISETP.GE.AND P0, PT, R7, R3.reuse, PT ;  /* 0x000000030700720c */ /* 0x080fe40003f06270 */
[----:B------:R-:W-:Y:S02]  /*2610*/  ISETP.GE.AND P6, PT, R6, R3, PT ;  /* 0x000000030600720c */ /* 0x000fe40003fc6270 */
[C---:B------:R-:W-:Y:S02]  /*2620*/  IADD3 R35, R2.reuse, 0x48, RZ ;  /* 0x0000004802237810 */ /* 0x040fe40007ffe0ff */
[C---:B------:R-:W-:Y:S02]  /*2630*/  IADD3 R34, R2.reuse, 0x49, RZ ;  /* 0x0000004902227810 */ /* 0x040fe40007ffe0ff */
[C---:B------:R-:W-:Y:S02]  /*2640*/  IADD3 R31, R2.reuse, 0x58, RZ ;  /* 0x00000058021f7810 */ /* 0x040fe40007ffe0ff */
[----:B------:R-:W-:-:S02]  /*2650*/  IADD3 R36, R2, 0x59, RZ ;  /* 0x0000005902247810 */ /* 0x000fc40007ffe0ff */
[----:B------:R-:W-:Y:S02]  /*2660*/  IADD3 R37, R2, 0x60, RZ ;  /* 0x0000006002257810 */ /* 0x000fe40007ffe0ff */
[----:B------:R-:W-:Y:S02]  /*2670*/  FSEL R89, R126, -INF , !P5 ;  /* 0xff8000007e597808 */ /* 0x000fe40006800000 */
[-C--:B------:R-:W-:Y:S02]  /*2680*/  ISETP.GE.AND P4, PT, R33, R3.reuse, PT ;  /* 0x000000032100720c */ /* 0x080fe40003f86270 */
[----:B------:R-:W-:Y:S02]  /*2690*/  ISETP.GE.AND P2, PT, R32, R3, PT ;  /* 0x000000032000720c */ /* 0x000fe40003f46270 */
[----:B------:R-:W-:Y:S02]  /*26a0*/  FSEL R70, R101, -INF , !P0 ;  /* 0xff80000065467808 */ /* 0x000fe40004000000 */
[----:B------:R-:W-:-:S02]  /*26b0*/  FSEL R100, R100, -INF , !P6 ;  /* 0xff80000064647808 */ /* 0x000fc40007000000 */
[-C--:B------:R-:W-:Y:S02]  /*26c0*/  ISETP.GE.AND P3, PT, R35, R3.reuse, PT ;  /* 0x000000032300720c */ /* 0x080fe40003f66270 */
[-C--:B------:R-:W-:Y:S02]  /*26d0*/  ISETP.GE.AND P5, PT, R34, R3.reuse, PT ;  /* 0x000000032200720c */ /* 0x080fe40003fa6270 */
[-C--:B------:R-:W-:Y:S02]  /*26e0*/  ISETP.GE.AND P1, PT, R31, R3.reuse, PT ;  /* 0x000000031f00720c */ /* 0x080fe40003f26270 */
[-C--:B------:R-:W-:Y:S02]  /*26f0*/  ISETP.GE.AND P0, PT, R36, R3.reuse, PT ;  /* 0x000000032400720c */ /* 0x080fe40003f06270 */
[----:B------:R-:W-:Y:S02]  /*2700*/  ISETP.GE.AND P6, PT, R37, R3, PT ;  /* 0x000000032500720c */ /* 0x000fe40003fc6270 */
[----:B------:R-:W-:-:S02]  /*2710*/  IADD3 R38, R2, 0x61, RZ ;  /* 0x0000006102267810 */ /* 0x000fc40007ffe0ff */
[C---:B------:R-:W-:Y:S02]  /*2720*/  IADD3 R39, R2.reuse, 0x68, RZ ;  /* 0x0000006802277810 */ /* 0x040fe40007ffe0ff */
[C---:B------:R-:W-:Y:S02]  /*2730*/  IADD3 R40, R2.reuse, 0x69, RZ ;  /* 0x0000006902287810 */ /* 0x040fe40007ffe0ff */
[C---:B------:R-:W-:Y:S02]  /*2740*/  IADD3 R41, R2.reuse, 0x70, RZ ;  /* 0x0000007002297810 */ /* 0x040fe40007ffe0ff */
[C---:B------:R-:W-:Y:S02]  /*2750*/  IADD3 R42, R2.reuse, 0x71, RZ ;  /* 0x00000071022a7810 */ /* 0x040fe40007ffe0ff */
[C---:B------:R-:W-:Y:S02]  /*2760*/  IADD3 R43, R2.reuse, 0x78, RZ ;  /* 0x00000078022b7810 */ /* 0x040fe40007ffe0ff */
[----:B------:R-:W-:-:S02]  /*2770*/  IADD3 R52, R2, 0x79, RZ ;  /* 0x0000007902347810 */ /* 0x000fc40007ffe0ff */
[----:B------:R-:W-:Y:S02]  /*2780*/  FSEL R104, R109, -INF , !P4 ;  /* 0xff8000006d687808 */ /* 0x000fe40006000000 */
[----:B------:R-:W-:Y:S02]  /*2790*/  FSEL R110, R108, -INF , !P2 ;  /* 0xff8000006c6e7808 */ /* 0x000fe40005000000 */
[----:B-1----:R-:W-:Y:S02]  /*27a0*/  FSEL R101, R5, -INF , !P3 ;  /* 0xff80000005657808 */ /* 0x002fe40005800000 */
[----:B------:R-:W-:Y:S02]  /*27b0*/  FSEL R97, R55, -INF , !P5 ;  /* 0xff80000037617808 */ /* 0x000fe40006800000 */
[----:B------:R-:W-:Y:S01]  /*27c0*/  FSEL R109, R54, -INF , !P1 ;  /* 0xff800000366d7808 */ /* 0x000fe20004800000 */
[----:B------:R-:W1:Y:S01]  /*27d0*/  MUFU.TANH R55, R60 ;  /* 0x0000003c00377308 */ /* 0x000e620000002400 */
[----:B---3--:R-:W-:-:S02]  /*27e0*/  FSEL R108, R53, -INF , !P0 ;  /* 0xff800000356c7808 */ /* 0x008fc40004000000 */
[----:B------:R-:W-:Y:S02]  /*27f0*/  FSEL R105, R105, -INF , !P6 ;  /* 0xff80000069697808 */ /* 0x000fe40007000000 */
[-C--:B------:R-:W-:Y:S02]  /*2800*/  ISETP.GE.AND P3, PT, R38, R3.reuse, PT ;  /* 0x000000032600720c */ /* 0x080fe40003f66270 */
[-C--:B------:R-:W-:Y:S01]  /*2810*/  ISETP.GE.AND P5, PT, R39, R3.reuse, PT ;  /* 0x000000032700720c */ /* 0x080fe20003fa6270 */
[----:B------:R2:W3:Y:S01]  /*2820*/  MUFU.TANH R54, R48 ;  /* 0x0000003000367308 */ /* 0x0004e20000002400 */
[-C--:B------:R-:W-:Y:S02]  /*2830*/  ISETP.GE.AND P4, PT, R40, R3.reuse, PT ;  /* 0x000000032800720c */ /* 0x080fe40003f86270 */
[-C--:B------:R-:W-:Y:S02]  /*2840*/  ISETP.GE.AND P2, PT, R41, R3.reuse, PT ;  /* 0x000000032900720c */ /* 0x080fe40003f46270 */
[----:B------:R-:W-:-:S02]  /*2850*/  ISETP.GE.AND P1, PT, R42, R3, PT ;  /* 0x000000032a00720c */ /* 0x000fc40003f26270 */
[-C--:B------:R-:W-:Y:S02]  /*2860*/  ISETP.GE.AND P0, PT, R43, R3.reuse, PT ;  /* 0x000000032b00720c */ /* 0x080fe40003f06270 */
[----:B------:R-:W-:Y:S02]  /*2870*/  ISETP.GE.AND P6, PT, R52, R3, PT ;  /* 0x000000033400720c */ /* 0x000fe40003fc6270 */
[C---:B------:R-:W-:Y:S02]  /*2880*/  IADD3 R5, R4.reuse, 0x8, RZ ;  /* 0x0000000804057810 */ /* 0x040fe40007ffe0ff */
[C---:B------:R-:W-:Y:S02]  /*2890*/  IADD3 R53, R4.reuse, 0x40, RZ ;  /* 0x0000004004357810 */ /* 0x040fe40007ffe0ff */
[----:B------:R-:W-:Y:S01]  /*28a0*/  IADD3 R3, R4, 0x48, RZ ;  /* 0x0000004804037810 */ /* 0x000fe20007ffe0ff */
[----:B--2---:R-:W-:Y:S01]  /*28b0*/  FMUL.FTZ R48, R71, c[0x0][0x2ec] ;  /* 0x0000bb0047307a20 */ /* 0x004fe20000410000 */
[----:B------:R-:W-:-:S02]  /*28c0*/  IMNMX R5, R5, R56, PT ;  /* 0x0000003805057217 */ /* 0x000fc40003800200 */
[-C--:B------:R-:W-:Y:S01]  /*28d0*/  IMNMX R4, R53, R56.reuse, PT ;  /* 0x0000003835047217 */ /* 0x080fe20003800200 */
[----:B------:R-:W-:Y:S01]  /*28e0*/  FMUL.FTZ R53, R67, c[0x0][0x2ec] ;  /* 0x0000bb0043357a20 */ /* 0x000fe20000410000 */
[----:B------:R-:W-:Y:S01]  /*28f0*/  IMNMX R3, R3, R56, PT ;  /* 0x0000003803037217 */ /* 0x000fe20003800200 */
[----:B------:R-:W-:Y:S01]  /*2900*/  MUFU.TANH R48, R48 ;  /* 0x0000003000307308 */ /* 0x000fe20000002400 */
[----:B------:R-:W-:Y:S01]  /*2910*/  HMMA.16816.F32 R56, R12, R102, R44 ;  /* 0x000000660c38723c */ /* 0x000fe2000000182c */
[----:B-1----:R-:W-:Y:S02]  /*2920*/  FSEL R55, R55, -INF , !P5 ;  /* 0xff80000037377808 */ /* 0x002fe40006800000 */
[----:B------:R-:W-:Y:S02]  /*2930*/  FSEL R61, R61, -INF , !P4 ;  /* 0xff8000003d3d7808 */ /* 0x000fe40006000000 */
[-C--:B------:R-:W-:Y:S02]  /*2940*/  ISETP.GE.AND P5, PT, R30, R5.reuse, PT ;  /* 0x000000051e00720c */ /* 0x080fe40003fa6270 */
[----:B------:R-:W-:Y:S01]  /*2950*/  FMUL.FTZ R44, R49, c[0x0][0x2ec] ;  /* 0x0000bb00312c7a20 */ /* 0x000fe20000410000 */
[-C--:B------:R-:W-:Y:S01]  /*2960*/  ISETP.GE.AND P4, PT, R29, R5.reuse, PT ;  /* 0x000000051d00720c */ /* 0x080fe20003f86270 */
[----:B------:R-:W-:Y:S01]  /*2970*/  FMUL.FTZ R47, R74, c[0x0][0x2ec] ;  /* 0x0000bb004a2f7a20 */ /* 0x000fe20000410000 */
[----:B------:R-:W-:Y:S01]  /*2980*/  FSEL R60, R125, -INF , !P3 ;  /* 0xff8000007d3c7808 */ /* 0x000fe20005800000 */
[----:B------:R-:W-:Y:S01]  /*2990*/  FMUL.FTZ R46, R75, c[0x0][0x2ec] ;  /* 0x0000bb004b2e7a20 */ /* 0x000fe20000410000 */
[----:B------:R-:W-:Y:S01]  /*29a0*/  FSEL R65, R123, -INF , !P2 ;  /* 0xff8000007b417808 */ /* 0x000fe20005000000 */
[----:B------:R-:W1:Y:S01]  /*29b0*/  MUFU.TANH R44, R44 ;  /* 0x0000002c002c7308 */ /* 0x000e620000002400 */
[----:B------:R-:W-:Y:S01]  /*29c0*/  FMUL.FTZ R45, R66, c[0x0][0x2ec] ;  /* 0x0000bb00422d7a20 */ /* 0x000fe20000410000 */
[-C--:B------:R-:W-:Y:S01]  /*29d0*/  ISETP.GE.AND P3, PT, R2, R5.reuse, PT ;  /* 0x000000050200720c */ /* 0x080fe20003f66270 */
[----:B------:R-:W-:Y:S01]  /*29e0*/  FMUL.FTZ R49, R50, c[0x0][0x2ec] ;  /* 0x0000bb0032317a20 */ /* 0x000fe20000410000 */
[----:B------:R-:W-:-:S02]  /*29f0*/  ISETP.GE.AND P2, PT, R28, R5, PT ;  /* 0x000000051c00720c */ /* 0x000fc40003f46270 */
[----:B------:R-:W-:Y:S02]  /*2a00*/  FSEL R66, R122, -INF , !P1 ;  /* 0xff8000007a427808 */ /* 0x000fe40004800000 */
[----:B------:R-:W2:Y:S01]  /*2a10*/  MUFU.TANH R47, R47 ;  /* 0x0000002f002f7308 */ /* 0x000ea20000002400 */
[----:B---3--:R-:W-:Y:S02]  /*2a20*/  FSEL R54, R54, -INF , !P0 ;  /* 0xff80000036367808 */ /* 0x008fe40004000000 */
[----:B------:R-:W-:Y:S01]  /*2a30*/  FSEL R74, R159, -INF , !P5 ;  /* 0xff8000009f4a7808 */ /* 0x000fe20006800000 */
[----:B------:R-:W-:Y:S01]  /*2a40*/  FMUL.FTZ R56, R56, c[0x0][0x2ec] ;  /* 0x0000bb0038387a20 */ /* 0x000fe20000410000 */
[----:B------:R-:W-:Y:S01]  /*2a50*/  FSEL R75, R117, -INF , !P4 ;  /* 0xff800000754b7808 */ /* 0x000fe20006000000 */
[----:B------:R-:W-:Y:S01]  /*2a60*/  FMUL.FTZ R58, R58, c[0x0][0x2ec] ;  /* 0x0000bb003a3a7a20 */ /* 0x000fe20000410000 */
[-C--:B------:R-:W-:Y:S01]  /*2a70*/  ISETP.GE.AND P1, PT, R27, R5.reuse, PT ;  /* 0x000000051b00720c */ /* 0x080fe20003f26270 */
[----:B------:R-:W3:Y:S01]  /*2a80*/  MUFU.TANH R46, R46 ;  /* 0x0000002e002e7308 */ /* 0x000ee20000002400 */
[----:B-1----:R-:W-:Y:S01]  /*2a90*/  FSEL R71, R44, -INF , !P6 ;  /* 0xff8000002c477808 */ /* 0x002fe20007000000 */
[----:B------:R-:W-:Y:S01]  /*2aa0*/  FMUL.FTZ R59, R59, c[0x0][0x2ec] ;  /* 0x0000bb003b3b7a20 */ /* 0x000fe20000410000 */
[-C--:B------:R-:W-:Y:S01]  /*2ab0*/  ISETP.GE.AND P0, PT, R26, R5.reuse, PT ;  /* 0x000000051a00720c */ /* 0x080fe20003f06270 */
[----:B------:R-:W-:Y:S01]  /*2ac0*/  FMUL.FTZ R57, R57, c[0x0][0x2ec] ;  /* 0x0000bb0039397a20 */ /* 0x000fe20000410000 */
[----:B------:R-:W-:-:S02]  /*2ad0*/  ISETP.GE.AND P5, PT, R23, R5, PT ;  /* 0x000000051700720c */ /* 0x000fc40003fa6270 */
[-C--:B------:R-:W-:Y:S01]  /*2ae0*/  ISETP.GE.AND P4, PT, R22, R5.reuse, PT ;  /* 0x000000051600720c */ /* 0x080fe20003f86270 */
[----:B------:R-:W1:Y:S01]  /*2af0*/  MUFU.TANH R45, R45 ;  /* 0x0000002d002d7308 */ /* 0x000e620000002400 */
[----:B------:R-:W-:Y:S02]  /*2b00*/  FSEL R67, R160, -INF , !P3 ;  /* 0xff800000a0437808 */ /* 0x000fe40005800000 */
[----:B------:R-:W-:Y:S02]  /*2b10*/  FSEL R102, R116, -INF , !P2 ;  /* 0xff80000074667808 */ /* 0x000fe40005000000 */
[-C--:B------:R-:W-:Y:S02]  /*2b20*/  ISETP.GE.AND P6, PT, R25, R5.reuse, PT ;  /* 0x000000051900720c */ /* 0x080fe40003fc6270 */
[-C--:B------:R-:W-:Y:S01]  /*2b30*/  ISETP.GE.AND P3, PT, R24, R5.reuse, PT ;  /* 0x000000051800720c */ /* 0x080fe20003f66270 */
[----:B------:R-:W4:Y:S01]  /*2b40*/  MUFU.TANH R44, R53 ;  /* 0x00000035002c7308 */ /* 0x000f220000002400 */
[----:B------:R-:W-:-:S02]  /*2b50*/  ISETP.GE.AND P2, PT, R21, R5, PT ;  /* 0x000000051500720c */ /* 0x000fc40003f46270 */
[----:B------:R-:W-:Y:S02]  /*2b60*/  FSEL R103, R154, -INF , !P1 ;  /* 0xff8000009a677808 */ /* 0x000fe40004800000 */
[----:B------:R-:W-:Y:S02]  /*2b70*/  FSEL R111, R153, -INF , !P0 ;  /* 0xff800000996f7808 */ /* 0x000fe40004000000 */
[----:B------:R-:W-:Y:S01]  /*2b80*/  FSEL R116, R152, -INF , !P5 ;  /* 0xff80000098747808 */ /* 0x000fe20006800000 */
[----:B------:R-:W5:Y:S01]  /*2b90*/  MUFU.TANH R50, R63 ;  /* 0x0000003f00327308 */ /* 0x000f620000002400 */
[----:B------:R-:W-:Y:S02]  /*2ba0*/  FSEL R117, R151, -INF , !P4 ;  /* 0xff80000097757808 */ /* 0x000fe40006000000 */
[-C--:B------:R-:W-:Y:S02]  /*2bb0*/  ISETP.GE.AND P1, PT, R20, R5.reuse, PT ;  /* 0x000000051400720c */ /* 0x080fe40003f26270 */
[----:B------:R-:W-:-:S02]  /*2bc0*/  ISETP.GE.AND P0, PT, R11, R5, PT ;  /* 0x000000050b00720c */ /* 0x000fc40003f06270 */
[-C--:B------:R-:W-:Y:S01]  /*2bd0*/  ISETP.GE.AND P5, PT, R8, R5.reuse, PT ;  /* 0x000000050800720c */ /* 0x080fe20003fa6270 */
[----:B------:R-:W1:Y:S01]  /*2be0*/  MUFU.TANH R49, R49 ;  /* 0x0000003100317308 */ /* 0x000e620000002400 */
[-C--:B------:R-:W-:Y:S02]  /*2bf0*/  ISETP.GE.AND P4, PT, R7, R5.reuse, PT ;  /* 0x000000050700720c */ /* 0x080fe40003f86270 */
[----:B------:R-:W-:Y:S02]  /*2c00*/  FSEL R112, R112, -INF , !P6 ;  /* 0xff80000070707808 */ /* 0x000fe40007000000 */
[----:B------:R-:W-:Y:S02]  /*2c10*/  FSEL R113, R113, -INF , !P3 ;  /* 0xff80000071717808 */ /* 0x000fe40005800000 */
[----:B------:R-:W-:Y:S01]  /*2c20*/  FSEL R120, R120, -INF , !P2 ;  /* 0xff80000078787808 */ /* 0x000fe20005000000 */
[----:B------:R-:W-:Y:S01]  /*2c30*/  MUFU.TANH R56, R56 ;  /* 0x0000003800387308 */ /* 0x000fe20000002400 */
[----:B------:R-:W-:-:S02]  /*2c40*/  ISETP.GE.AND P6, PT, R10, R5, PT ;  /* 0x000000050a00720c */ /* 0x000fc40003fc6270 */
[-C--:B------:R-:W-:Y:S02]  /*2c50*/  ISETP.GE.AND P3, PT, R9, R5.reuse, PT ;  /* 0x000000050900720c */ /* 0x080fe40003f66270 */
[----:B------:R-:W-:Y:S02]  /*2c60*/  ISETP.GE.AND P2, PT, R6, R5, PT ;  /* 0x000000050600720c */ /* 0x000fe40003f46270 */
[----:B------:R-:W-:Y:S01]  /*2c70*/  FSEL R121, R121, -INF , !P1 ;  /* 0xff80000079797808 */ /* 0x000fe20004800000 */
[----:B------:R-:W-:Y:S01]  /*2c80*/  MUFU.TANH R58, R58 ;  /* 0x0000003a003a7308 */ /* 0x000fe20000002400 */
[----:B------:R-:W-:Y:S02]  /*2c90*/  FSEL R122, R150, -INF , !P0 ;  /* 0xff800000967a7808 */ /* 0x000fe40004000000 */
[----:B------:R-:W-:Y:S01]  /*2ca0*/  FSEL R125, R48, -INF , !P5 ;  /* 0xff800000307d7808 */ /* 0x000fe20006800000 */
[----:B------:R-:W-:Y:S01]  /*2cb0*/  FMUL.FTZ R48, R78, c[0x0][0x2ec] ;  /* 0x0000bb004e307a20 */ /* 0x000fe20000410000 */
[----:B------:R-:W-:-:S02]  /*2cc0*/  FSEL R126, R146, -INF , !P4 ;  /* 0xff800000927e7808 */ /* 0x000fc40006000000 */
[-C--:B------:R-:W-:Y:S01]  /*2cd0*/  ISETP.GE.AND P1, PT, R35, R5.reuse, PT ;  /* 0x000000052300720c */ /* 0x080fe20003f26270 */
[----:B------:R-:W-:Y:S01]  /*2ce0*/  MUFU.TANH R53, R48 ;  /* 0x0000003000357308 */ /* 0x000fe20000002400 */
[-C--:B------:R-:W-:Y:S02]  /*2cf0*/  ISETP.GE.AND P0, PT, R34, R5.reuse, PT ;  /* 0x000000052200720c */ /* 0x080fe40003f06270 */
[-C--:B------:R-:W-:Y:S02]  /*2d00*/  ISETP.GE.AND P5, PT, R31, R5.reuse, PT ;  /* 0x000000051f00720c */ /* 0x080fe40003fa6270 */
[----:B------:R-:W-:Y:S02]  /*2d10*/  ISETP.GE.AND P4, PT, R36, R5, PT ;  /* 0x000000052400720c */ /* 0x000fe40003f86270 */
[----:B------:R-:W-:Y:S01]  /*2d20*/  FSEL R123, R149, -INF , !P6 ;  /* 0xff800000957b7808 */ /* 0x000fe20007000000 */
[----:B------:R-:W-:Y:S01]  /*2d30*/  MUFU.TANH R59, R59 ;  /* 0x0000003b003b7308 */ /* 0x000fe20000002400 */
[----:B------:R-:W-:-:S02]  /*2d40*/  FSEL R124, R124, -INF , !P3 ;  /* 0xff8000007c7c7808 */ /* 0x000fc40005800000 */
[----:B------:R-:W-:Y:S02]  /*2d50*/  FSEL R128, R129, -INF , !P2 ;  /* 0xff80000081807808 */ /* 0x000fe40005000000 */
[-C--:B------:R-:W-:Y:S02]  /*2d60*/  ISETP.GE.AND P6, PT, R33, R5.reuse, PT ;  /* 0x000000052100720c */ /* 0x080fe40003fc6270 */
[-C--:B------:R-:W-:Y:S01]  /*2d70*/  ISETP.GE.AND P3, PT, R32, R5.reuse, PT ;  /* 0x000000052000720c */ /* 0x080fe20003f66270 */
[----:B------:R-:W-:Y:S01]  /*2d80*/  MUFU.TANH R57, R57 ;  /* 0x0000003900397308 */ /* 0x000fe20000002400 */
[----:B------:R-:W-:Y:S01]  /*2d90*/  BAR.SYNC.DEFER_BLOCKING 0x0 ;  /* 0x0000000000007b1d */ /* 0x000fe20000010000 */
[----:B------:R-:W-:Y:S02]  /*2da0*/  ISETP.GE.AND P2, PT, R37, R5, PT ;  /* 0x000000052500720c */ /* 0x000fe40003f46270 */
[----:B--2---:R-:W-:Y:S02]  /*2db0*/  FSEL R127, R47, -INF , !P1 ;  /* 0xff8000002f7f7808 */ /* 0x004fe40004800000 */
[----:B---3--:R-:W-:-:S02]  /*2dc0*/  FSEL R129, R46, -INF , !P0 ;  /* 0xff8000002e817808 */ /* 0x008fc40004000000 */
[----:B-1----:R-:W-:Y:S02]  /*2dd0*/  FSEL R137, R45, -INF , !P5 ;  /* 0xff8000002d897808 */ /* 0x002fe40006800000 */
[----:B----4-:R-:W-:Y:S02]  /*2de0*/  FSEL R153, R44, -INF , !P4 ;  /* 0xff8000002c997808 */ /* 0x010fe40006000000 */
[----:B------:R-:W-:Y:S01]  /*2df0*/  HMMA.16816.F32 R44, R16, R118, RZ ;  /* 0x00000076102c723c */ /* 0x000fe200000018ff */
[----:B------:R-:W-:Y:S02]  /*2e00*/  FSEL R130, R130, -INF , !P6 ;  /* 0xff80000082827808 */ /* 0x000fe40007000000 */
[----:B------:R-:W-:Y:S02]  /*2e10*/  FSEL R132, R132, -INF , !P3 ;  /* 0xff80000084847808 */ /* 0x000fe40005800000 */
[----:B------:R-:W-:Y:S02]  /*2e20*/  FSEL R156, R156, -INF , !P2 ;  /* 0xff8000009c9c7808 */ /* 0x000fe40005000000 */
[----:B------:R-:W-:-:S02]  /*2e30*/  ISETP.GE.AND P1, PT, R38, R5, PT ;  /* 0x000000052600720c */ /* 0x000fc40003f26270 */
[-C--:B------:R-:W-:Y:S02]  /*2e40*/  ISETP.GE.AND P0, PT, R39, R5.reuse, PT ;  /* 0x000000052700720c */ /* 0x080fe40003f06270 */
[-C--:B------:R-:W-:Y:S02]  /*2e50*/  ISETP.GE.AND P6, PT, R40, R5.reuse, PT ;  /* 0x000000052800720c */ /* 0x080fe40003fc6270 */
[-C--:B------:R-:W-:Y:S02]  /*2e60*/  ISETP.GE.AND P3, PT, R41, R5.reuse, PT ;  /* 0x000000052900720c */ /* 0x080fe40003f66270 */
[-C--:B------:R-:W-:Y:S02]  /*2e70*/  ISETP.GE.AND P5, PT, R42, R5.reuse, PT ;  /* 0x000000052a00720c */ /* 0x080fe40003fa6270 */
[-C--:B------:R-:W-:Y:S02]  /*2e80*/  ISETP.GE.AND P4, PT, R43, R5.reuse, PT ;  /* 0x000000052b00720c */ /* 0x080fe40003f86270 */
[----:B------:R-:W-:-:S02]  /*2e90*/  ISETP.GE.AND P2, PT, R52, R5, PT ;  /* 0x000000053400720c */ /* 0x000fc40003f46270 */
[----:B------:R-:W1:Y:S01]  /*2ea0*/  MUFU.TANH R5, R51 ;  /* 0x0000003300057308 */ /* 0x000e620000002400 */
[----:B------:R-:W-:Y:S02]  /*2eb0*/  FSEL R177, R177, -INF , !P1 ;  /* 0xff800000b1b17808 */ /* 0x000fe40004800000 */
[----:B------:R-:W-:Y:S02]  /*2ec0*/  FSEL R182, R62, -INF , !P0 ;  /* 0xff8000003eb67808 */ /* 0x000fe40004000000 */
[C---:B------:R-:W-:Y:S02]  /*2ed0*/  ISETP.GE.AND P1, PT, R2.reuse, R4, PT ;  /* 0x000000040200720c */ /* 0x040fe40003f26270 */
[----:B------:R-:W-:Y:S01]  /*2ee0*/  ISETP.GE.AND P0, PT, R2, R3, PT ;  /* 0x000000030200720c */ /* 0x000fe20003f06270 */
[----:B------:R-:W-:Y:S01]  /*2ef0*/  FMUL.FTZ R2, R79, c[0x0][0x2ec] ;  /* 0x0000bb004f027a20 */ /* 0x000fe20000410000 */
[----:B-----5:R-:W-:Y:S02]  /*2f00*/  FSEL R183, R50, -INF , !P6 ;  /* 0xff80000032b77808 */ /* 0x020fe40007000000 */
[----:B------:R-:W-:-:S02]  /*2f10*/  FSEL R200, R200, -INF , !P3 ;  /* 0xff800000c8c87808 */ /* 0x000fc40005800000 */
[C---:B------:R-:W-:Y:S01]  /*2f20*/  ISETP.GE.AND P6, PT, R30.reuse, R4, PT ;  /* 0x000000041e00720c */ /* 0x040fe20003fc6270 */
[----:B------:R-:W2:Y:S01]  /*2f30*/  MUFU.TANH R2, R2 ;  /* 0x0000000200027308 */ /* 0x000ea20000002400 */
[----:B------:R-:W-:Y:S02]  /*2f40*/  ISETP.GE.AND P3, PT, R30, R3, PT ;  /* 0x000000031e00720c */ /* 0x000fe40003f66270 */
[----:B------:R-:W-:Y:S02]  /*2f50*/  FSEL R199, R199, -INF , !P5 ;  /* 0xff800000c7c77808 */ /* 0x000fe40006800000 */
[----:B------:R-:W-:Y:S02]  /*2f60*/  FSEL R201, R49, -INF , !P4 ;  /* 0xff80000031c97808 */ /* 0x000fe40006000000 */
[----:B-1----:R-:W-:Y:S01]  /*2f70*/  FSEL R202, R5, -INF , !P2 ;  /* 0xff80000005ca7808 */ /* 0x002fe20005000000 */
[----:B------:R-:W-:Y:S01]  /*2f80*/  HMMA.16816.F32 R48, R12, R114, R44 ;  /* 0x000000720c30723c */ /* 0x000fe2000000182c */
[----:B------:R-:W-:-:S02]  /*2f90*/  FSEL R63, R194, -INF , !P1 ;  /* 0xff800000c23f7808 */ /* 0x000fc40004800000 */
[----:B------:R-:W-:Y:S02]  /*2fa0*/  FSEL R30, R195, -INF , !P0 ;  /* 0xff800000c31e7808 */ /* 0x000fe40004000000 */
[CC--:B------:R-:W-:Y:S02]  /*2fb0*/  ISETP.GE.AND P5, PT, R29.reuse, R4.reuse, PT ;  /* 0x000000041d00720c */ /* 0x0c0fe40003fa6270 */
[-C--:B------:R-:W-:Y:S01]  /*2fc0*/  ISETP.GE.AND P4, PT, R29, R3.reuse, PT ;  /* 0x000000031d00720c */ /* 0x080fe20003f86270 */
[----:B------:R-:W-:Y:S01]  /*2fd0*/  HMMA.16816.F32 R44, R16, R98, RZ ;  /* 0x00000062102c723c */ /* 0x000fe200000018ff */
[CC--:B------:R-:W-:Y:S02]  /*2fe0*/  ISETP.GE.AND P2, PT, R28.reuse, R4.reuse, PT ;  /* 0x000000041c00720c */ /* 0x0c0fe40003f46270 */
[----:B------:R-:W-:Y:S02]  /*2ff0*/  ISETP.GE.AND P1, PT, R28, R3, PT ;  /* 0x000000031c00720c */ /* 0x000fe40003f26270 */
[----:B------:R-:W-:-:S02]  /*3000*/  ISETP.GE.AND P0, PT, R27, R4, PT ;  /* 0x000000041b00720c */ /* 0x000fc40003f06270 */
[----:B------:R-:W-:Y:S02]  /*3010*/  FSEL R28, R196, -INF , !P6 ;  /* 0xff800000c41c7808 */ /* 0x000fe40007000000 */
[----:B------:R-:W-:Y:S02]  /*3020*/  FSEL R78, R193, -INF , !P3 ;  /* 0xff800000c14e7808 */ /* 0x000fe40005800000 */
[----:B------:R-:W-:Y:S02]  /*3030*/  FSEL R62, R144, -INF , !P5 ;  /* 0xff800000903e7808 */ /* 0x000fe40006800000 */
[----:B------:R-:W-:Y:S02]  /*3040*/  FSEL R115, R140, -INF , !P4 ;  /* 0xff8000008c737808 */ /* 0x000fe40006000000 */
[----:B------:R-:W-:Y:S01]  /*3050*/  FSEL R29, R143, -INF , !P2 ;  /* 0xff8000008f1d7808 */ /* 0x000fe20005000000 */
[----:B------:R-:W-:Y:S01]  /*3060*/  FMUL.FTZ R48, R48, c[0x0][0x2ec] ;  /* 0x0000bb0030307a20 */ /* 0x000fe20000410000 */
[----:B------:R-:W-:Y:S01]  /*3070*/  FSEL R99, R131, -INF , !P1 ;  /* 0xff80000083637808 */ /* 0x000fe20004800000 */
[----:B------:R-:W-:Y:S01]  /*3080*/  FMUL.FTZ R49, R49, c[0x0][0x2ec] ;  /* 0x0000bb0031317a20 */ /* 0x000fe20000410000 */
[----:B------:R-:W-:Y:S01]  /*3090*/  FSEL R114, R191, -INF , !P0 ;  /* 0xff800000bf727808 */ /* 0x000fe20004000000 */
[----:B------:R-:W-:Y:S01]  /*30a0*/  FMUL.FTZ R50, R50, c[0x0][0x2ec] ;  /* 0x0000bb0032327a20 */ /* 0x000fe20000410000 */
[-C--:B------:R-:W-:Y:S01]  /*30b0*/  ISETP.GE.AND P6, PT, R27, R3.reuse, PT ;  /* 0x000000031b00720c */ /* 0x080fe20003fc6270 */
[----:B------:R-:W1:Y:S01]  /*30c0*/  MUFU.TANH R48, R48 ;  /* 0x0000003000307308 */ /* 0x000e620000002400 */
[CC--:B------:R-:W-:Y:S01]  /*30d0*/  ISETP.GE.AND P3, PT, R26.reuse, R4.reuse, PT ;  /* 0x000000041a00720c */ /* 0x0c0fe20003f66270 */
[----:B------:R-:W-:Y:S01]  /*30e0*/  HMMA.16816.F32 R44, R12, R90, R44 ;  /* 0x0000005a0c2c723c */ /* 0x000fe2000000182c */
[----:B------:R-:W-:Y:S01]  /*30f0*/  ISETP.GE.AND P5, PT, R26, R3, PT ;  /* 0x000000031a00720c */ /* 0x000fe20003fa6270 */
[----:B------:R-:W-:Y:S01]  /*3100*/  FMUL.FTZ R51, R51, c[0x0][0x2ec] ;  /* 0x0000bb0033337a20 */ /* 0x000fe20000410000 */
[----:B------:R-:W-:-:S02]  /*3110*/  ISETP.GE.AND P4, PT, R25, R4, PT ;  /* 0x000000041900720c */ /* 0x000fc40003f86270 */
[-C--:B------:R-:W-:Y:S01]  /*3120*/  ISETP.GE.AND P2, PT, R25, R3.reuse, PT ;  /* 0x000000031900720c */ /* 0x080fe20003f46270 */
[----:B------:R-:W3:Y:S01]  /*3130*/  MUFU.TANH R49, R49 ;  /* 0x0000003100317308 */ /* 0x000ee20000002400 */
[CC--:B------:R-:W-:Y:S02]  /*3140*/  ISETP.GE.AND P1, PT, R24.reuse, R4.reuse, PT ;  /* 0x000000041800720c */ /* 0x0c0fe40003f26270 */
[----:B------:R-:W-:Y:S02]  /*3150*/  ISETP.GE.AND P0, PT, R24, R3, PT ;  /* 0x000000031800720c */ /* 0x000fe40003f06270 */
[----:B------:R-:W-:Y:S01]  /*3160*/  HMMA.16816.F32 R24, R16, R94, RZ ;  /* 0x0000005e1018723c */ /* 0x000fe200000018ff */
[----:B------:R-:W-:Y:S02]  /*3170*/  FSEL R131, R185, -INF , !P6 ;  /* 0xff800000b9837808 */ /* 0x000fe40007000000 */
[----:B------:R-:W-:Y:S01]  /*3180*/  ISETP.GE.AND P6, PT, R23, R4, PT ;  /* 0x000000041700720c */ /* 0x000fe20003fc6270 */
[----:B------:R-:W4:Y:S01]  /*3190*/  MUFU.TANH R50, R50 ;  /* 0x0000003200327308 */ /* 0x000f220000002400 */
[----:B------:R-:W-:-:S02]  /*31a0*/  FSEL R90, R133, -INF , !P2 ;  /* 0xff800000855a7808 */ /* 0x000fc40005000000 */
[-C--:B------:R-:W-:Y:S01]  /*31b0*/  ISETP.GE.AND P2, PT, R21, R4.reuse, PT ;  /* 0x000000041500720c */ /* 0x080fe20003f46270 */
[----:B------:R-:W-:Y:S01]  /*31c0*/  HMMA.16816.F32 R16, R16, R86, RZ ;  /* 0x000000561010723c */ /* 0x000fe200000018ff */
[----:B------:R-:W-:Y:S02]  /*31d0*/  FSEL R79, R135, -INF , !P1 ;  /* 0xff800000874f7808 */ /* 0x000fe40004800000 */
[-C--:B------:R-:W-:Y:S01]  /*31e0*/  ISETP.GE.AND P1, PT, R21, R3.reuse, PT ;  /* 0x000000031500720c */ /* 0x080fe20003f26270 */
[----:B------:R-:W5:Y:S01]  /*31f0*/  MUFU.TANH R51, R51 ;  /* 0x0000003300337308 */ /* 0x000f620000002400 */
[----:B------:R-:W-:Y:S01]  /*3200*/  FSEL R91, R134, -INF , !P0 ;  /* 0xff800000865b7808 */ /* 0x000fe20004000000 */
[----:B------:R-:W-:Y:S01]  /*3210*/  FMUL.FTZ R46, R46, c[0x0][0x2ec] ;  /* 0x0000bb002e2e7a20 */ /* 0x000fe20000410000 */
[----:B------:R-:W-:Y:S01]  /*3220*/  ISETP.GE.AND P0, PT, R20, R4, PT ;  /* 0x000000041400720c */ /* 0x000fe20003f06270 */
[----:B------:R-:W-:Y:S01]  /*3230*/  FMUL.FTZ R44, R44, c[0x0][0x2ec] ;  /* 0x0000bb002c2c7a20 */ /* 0x000fe20000410000 */
[----:B------:R-:W-:Y:S01]  /*3240*/  FSEL R94, R181, -INF , !P6 ;  /* 0xff800000b55e7808 */ /* 0x000fe20007000000 */
[----:B------:R-:W-:Y:S01]  /*3250*/  FMUL.FTZ R45, R45, c[0x0][0x2ec] ;  /* 0x0000bb002d2d7a20 */ /* 0x000fe20000410000 */
[-C--:B------:R-:W-:Y:S01]  /*3260*/  ISETP.GE.AND P6, PT, R20, R3.reuse, PT ;  /* 0x000000031400720c */ /* 0x080fe20003fc6270 */
[----:B------:R-:W1:Y:S01]  /*3270*/  MUFU.TANH R46, R46 ;  /* 0x0000002e002e7308 */ /* 0x000e620000002400 */
[----:B------:R-:W-:Y:S01]  /*3280*/  FSEL R133, R141, -INF , !P2 ;  /* 0xff8000008d857808 */ /* 0x000fe20005000000 */
[----:B------:R-:W-:Y:S01]  /*3290*/  FMUL.FTZ R47, R47, c[0x0][0x2ec] ;  /* 0x0000bb002f2f7a20 */ /* 0x000fe20000410000 */
[----:B------:R-:W-:Y:S01]  /*32a0*/  FSEL R141, R53, -INF , !P1 ;  /* 0xff800000358d7808 */ /* 0x000fe20004800000 */
[----:B------:R-:W-:Y:S01]  /*32b0*/  HMMA.16816.F32 R24, R12, R106, R24 ;  /* 0x0000006a0c18723c */ /* 0x000fe20000001818 */
[----:B------:R-:W-:-:S02]  /*32c0*/  ISETP.GE.AND P2, PT, R10, R3, PT ;  /* 0x000000030a00720c */ /* 0x000fc40003f46270 */
[-C--:B------:R-:W-:Y:S01]  /*32d0*/  ISETP.GE.AND P1, PT, R9, R4.reuse, PT ;  /* 0x000000040900720c */ /* 0x080fe20003f26270 */
[----:B------:R-:W-:Y:S01]  /*32e0*/  MUFU.TANH R44, R44 ;  /* 0x0000002c002c7308 */ /* 0x000fe20000002400 */
[----:B------:R-:W-:Y:S02]  /*32f0*/  FSEL R134, R142, -INF , !P0 ;  /* 0xff8000008e867808 */ /* 0x000fe40004000000 */
[----:B--2---:R-:W-:Y:S01]  /*3300*/  FSEL R142, R2, -INF , !P6 ;  /* 0xff800000028e7808 */ /* 0x004fe20007000000 */
[----:B------:R-:W-:Y:S01]  /*3310*/  HMMA.16816.F32 R12, R12, R82, R16 ;  /* 0x000000520c0c723c */ /* 0x000fe20000001810 */
[----:B------:R-:W-:Y:S02]  /*3320*/  FSEL R145, R168, -INF , !P2 ;  /* 0xff800000a8917808 */ /* 0x000fe40005000000 */
[----:B------:R-:W-:Y:S01]  /*3330*/  FSEL R107, R56, -INF , !P1 ;  /* 0xff800000386b7808 */ /* 0x000fe20004800000 */
[----:B------:R-:W-:Y:S01]  /*3340*/  MUFU.TANH R45, R45 ;  /* 0x0000002d002d7308 */ /* 0x000fe20000002400 */
[----:B------:R-:W-:-:S02]  /*3350*/  ISETP.GE.AND P2, PT, R6, R4, PT ;  /* 0x000000040600720c */ /* 0x000fc40003f46270 */
[-C--:B------:R-:W-:Y:S02]  /*3360*/  ISETP.GE.AND P1, PT, R6, R3.reuse, PT ;  /* 0x000000030600720c */ /* 0x080fe40003f26270 */
[----:B------:R-:W-:Y:S02]  /*3370*/  FSEL R118, R139, -INF , !P4 ;  /* 0xff8000008b767808 */ /* 0x000fe40006000000 */
[----:B------:R-:W-:Y:S01]  /*3380*/  FSEL R98, R192, -INF , !P3 ;  /* 0xff800000c0627808 */ /* 0x000fe20005800000 */
[----:B------:R-:W-:Y:S01]  /*3390*/  MUFU.TANH R47, R47 ;  /* 0x0000002f002f7308 */ /* 0x000fe20000002400 */
[-C--:B------:R-:W-:Y:S02]  /*33a0*/  ISETP.GE.AND P4, PT, R22, R3.reuse, PT ;  /* 0x000000031600720c */ /* 0x080fe40003f86270 */
[----:B------:R-:W-:Y:S01]  /*33b0*/  ISETP.GE.AND P3, PT, R23, R3, PT ;  /* 0x000000031700720c */ /* 0x000fe20003f66270 */
[----:B------:R-:W-:Y:S01]  /*33c0*/  FMUL.FTZ R2, R25, c[0x0][0x2ec] ;  /* 0x0000bb0019027a20 */ /* 0x000fe20000410000 */
[----:B------:R-:W-:Y:S01]  /*33d0*/  FSEL R140, R180, -INF , !P4 ;  /* 0xff800000b48c7808 */ /* 0x000fe20006000000 */
[----:B------:R-:W-:Y:S01]  /*33e0*/  FMUL.FTZ R24, R24, c[0x0][0x2ec] ;  /* 0x0000bb0018187a20 */ /* 0x000fe20000410000 */
[----:B------:R-:W-:Y:S01]  /*33f0*/  FSEL R119, R190, -INF , !P5 ;  /* 0xff800000be777808 */ /* 0x000fe20006800000 */
[----:B------:R2:W-:Y:S01]  /*3400*/  MUFU.TANH R6, R2 ;  /* 0x0000000200067308 */ /* 0x0005e20000002400 */
[----:B------:R-:W-:-:S02]  /*3410*/  FSEL R135, R176, -INF , !P3 ;  /* 0xff800000b0877808 */ /* 0x000fc40005800000 */
[-C--:B------:R-:W-:Y:S01]  /*3420*/  ISETP.GE.AND P4, PT, R10, R4.reuse, PT ;  /* 0x000000040a00720c */ /* 0x080fe20003f86270 */
[----:B------:R-:W-:Y:S01]  /*3430*/  FMUL.FTZ R12, R12, c[0x0][0x2ec] ;  /* 0x0000bb000c0c7a20 */ /* 0x000fe20000410000 */
[-C--:B------:R-:W-:Y:S01]  /*3440*/  ISETP.GE.AND P5, PT, R22, R4.reuse, PT ;  /* 0x000000041600720c */ /* 0x080fe20003fa6270 */
[----:B------:R-:W-:Y:S01]  /*3450*/  FMUL.FTZ R13, R13, c[0x0][0x2ec] ;  /* 0x0000bb000d0d7a20 */ /* 0x000fe20000410000 */
[----:B------:R-:W-:Y:S01]  /*3460*/  ISETP.GE.AND P3, PT, R11, R4, PT ;  /* 0x000000040b00720c */ /* 0x000fe20003f66270 */
[----:B------:R-:W-:Y:S01]  /*3470*/  MUFU.TANH R24, R24 ;  /* 0x0000001800187308 */ /* 0x000fe20000002400 */
[----:B------:R-:W-:Y:S01]  /*3480*/  ISETP.GE.AND P0, PT, R9, R3, PT ;  /* 0x000000030900720c */ /* 0x000fe20003f06270 */
[----:B------:R-:W-:Y:S01]  /*3490*/  FMUL.FTZ R14, R14, c[0x0][0x2ec] ;  /* 0x0000bb000e0e7a20 */ /* 0x000fe20000410000 */
[----:B------:R-:W-:Y:S02]  /*34a0*/  FSEL R106, R175, -INF , !P4 ;  /* 0xff800000af6a7808 */ /* 0x000fe40006000000 */
[----:B------:R-:W-:-:S02]  /*34b0*/  FSEL R95, R184, -INF , !P5 ;  /* 0xff800000b85f7808 */ /* 0x000fc40006800000 */
[----:B------:R-:W-:Y:S01]  /*34c0*/  FSEL R143, R171, -INF , !P3 ;  /* 0xff800000ab8f7808 */ /* 0x000fe20005800000 */
[----:B--2---:R-:W-:Y:S01]  /*34d0*/  FMUL.FTZ R2, R26, c[0x0][0x2ec] ;  /* 0x0000bb001a027a20 */ /* 0x004fe20000410000 */
[-C--:B------:R-:W-:Y:S01]  /*34e0*/  ISETP.GE.AND P4, PT, R7, R3.reuse, PT ;  /* 0x000000030700720c */ /* 0x080fe20003f86270 */
[----:B------:R-:W-:Y:S01]  /*34f0*/  MUFU.TANH R12, R12 ;  /* 0x0000000c000c7308 */ /* 0x000fe20000002400 */
[-C--:B------:R-:W-:Y:S02]  /*3500*/  ISETP.GE.AND P5, PT, R11, R3.reuse, PT ;  /* 0x000000030b00720c */ /* 0x080fe40003fa6270 */
[----:B------:R-:W-:Y:S02]  /*3510*/  ISETP.GE.AND P3, PT, R8, R3, PT ;  /* 0x000000030800720c */ /* 0x000fe40003f66270 */
[----:B------:R-:W-:Y:S02]  /*3520*/  FSEL R87, R58, -INF , !P0 ;  /* 0xff8000003a577808 */ /* 0x000fe40004000000 */
[----:B------:R-:W-:Y:S01]  /*3530*/  FSEL R148, R167, -INF , !P2 ;  /* 0xff800000a7947808 */ /* 0x000fe20005000000 */
[----:B------:R2:W-:Y:S01]  /*3540*/  MUFU.TANH R5, R2 ;  /* 0x0000000200057308 */ /* 0x0005e20000002400 */
[----:B------:R-:W-:-:S02]  /*3550*/  ISETP.GE.AND P0, PT, R35, R4, PT ;  /* 0x000000042300720c */ /* 0x000fc40003f06270 */
[----:B------:R-:W-:Y:S02]  /*3560*/  ISETP.GE.AND P2, PT, R33, R3, PT ;  /* 0x000000032100720c */ /* 0x000fe40003f46270 */
[----:B------:R-:W-:Y:S02]  /*3570*/  FSEL R151, R161, -INF , !P4 ;  /* 0xff800000a1977808 */ /* 0x000fe40006000000 */
[----:B------:R-:W-:Y:S01]  /*3580*/  FSEL R144, R172, -INF , !P5 ;  /* 0xff800000ac907808 */ /* 0x000fe20006800000 */
[----:B------:R-:W-:Y:S01]  /*3590*/  MUFU.TANH R13, R13 ;  /* 0x0000000d000d7308 */ /* 0x000fe20000002400 */
[----:B------:R-:W-:Y:S02]  /*35a0*/  FSEL R146, R59, -INF , !P3 ;  /* 0xff8000003b927808 */ /* 0x000fe40005800000 */
[----:B------:R-:W-:Y:S02]  /*35b0*/  ISETP.GE.AND P4, PT, R33, R4, PT ;  /* 0x000000042100720c */ /* 0x000fe40003f86270 */
[----:B------:R-:W-:-:S02]  /*35c0*/  FSEL R152, R158, -INF , !P1 ;  /* 0xff8000009e987808 */ /* 0x000fc40004800000 */
[-C--:B------:R-:W-:Y:S01]  /*35d0*/  ISETP.GE.AND P6, PT, R8, R4.reuse, PT ;  /* 0x000000040800720c */ /* 0x080fe20003fc6270 */
[----:B--2---:R-:W-:Y:S01]  /*35e0*/  FMUL.FTZ R2, R27, c[0x0][0x2ec] ;  /* 0x0000bb001b027a20 */ /* 0x004fe20000410000 */
[-C--:B------:R-:W-:Y:S01]  /*35f0*/  ISETP.GE.AND P5, PT, R7, R4.reuse, PT ;  /* 0x000000040700720c */ /* 0x080fe20003fa6270 */
[----:B------:R-:W-:Y:S01]  /*3600*/  MUFU.TANH R14, R14 ;  /* 0x0000000e000e7308 */ /* 0x000fe20000002400 */
[-C--:B------:R-:W-:Y:S02]  /*3610*/  ISETP.GE.AND P3, PT, R34, R4.reuse, PT ;  /* 0x000000042200720c */ /* 0x080fe40003f66270 */
[----:B------:R-:W-:Y:S02]  /*3620*/  ISETP.GE.AND P1, PT, R32, R4, PT ;  /* 0x000000042000720c */ /* 0x000fe40003f26270 */
[----:B-1----:R-:W-:Y:S02]  /*3630*/  FSEL R149, R48, -INF , !P0 ;  /* 0xff80000030957808 */ /* 0x002fe40004000000 */
[----:B------:R-:W-:Y:S01]  /*3640*/  FSEL R162, R162, -INF , !P2 ;  /* 0xff800000a2a27808 */ /* 0x000fe20005000000 */
[----:B------:R-:W1:Y:S01]  /*3650*/  MUFU.TANH R2, R2 ;  /* 0x0000000200027308 */ /* 0x000e620000002400 */
[----:B------:R-:W-:-:S02]  /*3660*/  ISETP.GE.AND P0, PT, R32, R3, PT ;  /* 0x000000032000720c */ /* 0x000fc40003f06270 */
[----:B------:R-:W-:Y:S02]  /*3670*/  ISETP.GE.AND P2, PT, R37, R4, PT ;  /* 0x000000042500720c */ /* 0x000fe40003f46270 */
[----:B------:R-:W-:Y:S02]  /*3680*/  FSEL R83, R155, -INF , !P4 ;  /* 0xff8000009b537808 */ /* 0x000fe40006000000 */
[----:B------:R-:W-:Y:S02]  /*3690*/  FSEL R86, R57, -INF , !P6 ;  /* 0xff80000039567808 */ /* 0x000fe40007000000 */
[----:B------:R-:W-:Y:S02]  /*36a0*/  FSEL R147, R164, -INF , !P5 ;  /* 0xff800000a4937808 */ /* 0x000fe40006800000 */
[----:B---3--:R-:W-:Y:S02]  /*36b0*/  FSEL R150, R49, -INF , !P3 ;  /* 0xff80000031967808 */ /* 0x008fe40005800000 */
[----:B------:R-:W-:-:S02]  /*36c0*/  FSEL R155, R157, -INF , !P1 ;  /* 0xff8000009d9b7808 */ /* 0x000fc40004800000 */
[-C--:B------:R-:W-:Y:S02]  /*36d0*/  ISETP.GE.AND P6, PT, R35, R3.reuse, PT ;  /* 0x000000032300720c */ /* 0x080fe40003fc6270 */
[-C--:B------:R-:W-:Y:S02]  /*36e0*/  ISETP.GE.AND P5, PT, R34, R3.reuse, PT ;  /* 0x000000032200720c */ /* 0x080fe40003fa6270 */
[-C--:B------:R-:W-:Y:S02]  /*36f0*/  ISETP.GE.AND P3, PT, R31, R3.reuse, PT ;  /* 0x000000031f00720c */ /* 0x080fe40003f66270 */
[----:B------:R-:W-:Y:S02]  /*3700*/  ISETP.GE.AND P1, PT, R37, R3, PT ;  /* 0x000000032500720c */ /* 0x000fe40003f26270 */
[----:B------:R-:W-:Y:S02]  /*3710*/  FSEL R163, R163, -INF , !P0 ;  /* 0xff800000a3a37808 */ /* 0x000fe40004000000 */
[----:B------:R-:W-:-:S02]  /*3720*/  FSEL R165, R165, -INF , !P2 ;  /* 0xff800000a5a57808 */ /* 0x000fc40005000000 */
[----:B------:R-:W-:Y:S02]  /*3730*/  ISETP.GE.AND P0, PT, R38, R4, PT ;  /* 0x000000042600720c */ /* 0x000fe40003f06270 */
[----:B------:R-:W-:Y:S02]  /*3740*/  ISETP.GE.AND P2, PT, R40, R3, PT ;  /* 0x000000032800720c */ /* 0x000fe40003f46270 */
[----:B----4-:R-:W-:Y:S02]  /*3750*/  FSEL R154, R50, -INF , !P6 ;  /* 0xff800000329a7808 */ /* 0x010fe40007000000 */
[----:B-----5:R-:W-:Y:S02]  /*3760*/  FSEL R82, R51, -INF , !P5 ;  /* 0xff80000033527808 */ /* 0x020fe40006800000 */
[----:B------:R-:W-:Y:S02]  /*3770*/  FSEL R164, R46, -INF , !P3 ;  /* 0xff8000002ea47808 */ /* 0x000fe40005800000 */
[----:B------:R-:W-:-:S02]  /*3780*/  FSEL R169, R169, -INF , !P1 ;  /* 0xff800000a9a97808 */ /* 0x000fc40004800000 */
[-C--:B------:R-:W-:Y:S02]  /*3790*/  ISETP.GE.AND P6, PT, R31, R4.reuse, PT ;  /* 0x000000041f00720c */ /* 0x080fe40003fc6270 */
[-C--:B------:R-:W-:Y:S02]  /*37a0*/  ISETP.GE.AND P5, PT, R36, R4.reuse, PT ;  /* 0x000000042400720c */ /* 0x080fe40003fa6270 */
[-C--:B------:R-:W-:Y:S02]  /*37b0*/  ISETP.GE.AND P3, PT, R39, R4.reuse, PT ;  /* 0x000000042700720c */ /* 0x080fe40003f66270 */
[----:B------:R-:W-:Y:S02]  /*37c0*/  ISETP.GE.AND P1, PT, R41, R4, PT ;  /* 0x000000042900720c */ /* 0x000fe40003f26270 */
[----:B------:R-:W-:Y:S02]  /*37d0*/  FSEL R166, R166, -INF , !P0 ;  /* 0xff800000a6a67808 */ /* 0x000fe40004000000 */
[----:B-1----:R-:W-:Y:S01]  /*37e0*/  FSEL R172, R2, -INF , !P2 ;  /* 0xff80000002ac7808 */ /* 0x002fe20005000000 */
[----:B------:R-:W-:Y:S01]  /*37f0*/  FMUL.FTZ R2, R15, c[0x0][0x2ec] ;  /* 0x0000bb000f027a20 */ /* 0x000fe20000410000 */
        /* <DEDUP_REMOVED lines=8> */
[-C--:B------:R-:W-:Y:S02]  /*3880*/  ISETP.GE.AND P3, PT, R42, R3.reuse, PT ;  /* 0x000000032a00720c */ /* 0x080fe40003f66270 */
[-C--:B------:R-:W-:Y:S02]  /*3890*/  ISETP.GE.AND P2, PT, R43, R3.reuse, PT ;  /* 0x000000032b00720c */ /* 0x080fe40003f46270 */
[----:B------:R-:W-:Y:S02]  /*38a0*/  ISETP.GE.AND P1, PT, R52, R3, PT ;  /* 0x000000033400720c */ /* 0x000fe40003f26270 */
[----:B------:R1:W2:Y:S01]  /*38b0*/  MUFU.TANH R3, R2 ;  /* 0x0000000200037308 */ /* 0x0002a20000002400 */
[----:B------:R-:W-:Y:S02]  /*38c0*/  FSEL R178, R178, -INF , !P0 ;  /* 0xff800000b2b27808 */ /* 0x000fe40004000000 */
[----:B------:R-:W-:-:S02]  /*38d0*/  ISETP.NE.AND P0, PT, R197, 0x1, PT ;  /* 0x00000001c500780c */ /* 0x000fc40003f05270 */
[----:B------:R-:W-:Y:S02]  /*38e0*/  FSEL R39, R47, -INF , !P4 ;  /* 0xff8000002f277808 */ /* 0x000fe40006000000 */
[-C--:B------:R-:W-:Y:S02]  /*38f0*/  ISETP.GE.AND P4, PT, R40, R4.reuse, PT ;  /* 0x000000042800720c */ /* 0x080fe40003f86270 */
[----:B------:R-:W-:Y:S02]  /*3900*/  FSEL R170, R170, -INF , !P6 ;  /* 0xff800000aaaa7808 */ /* 0x000fe40007000000 */
[----:B------:R-:W-:Y:S02]  /*3910*/  FSEL R171, R5, -INF , !P5 ;  /* 0xff80000005ab7808 */ /* 0x000fe40006800000 */
[----:B------:R-:W-:Y:S02]  /*3920*/  FSEL R167, R6, -INF , !P4 ;  /* 0xff80000006a77808 */ /* 0x000fe40006000000 */
[-C--:B------:R-:W-:Y:S01]  /*3930*/  ISETP.GE.AND P6, PT, R42, R4.reuse, PT ;  /* 0x000000042a00720c */ /* 0x080fe20003fc6270 */
[----:B-1----:R-:W-:Y:S01]  /*3940*/  IMAD.IADD R2, R138, 0x1, R136 ;  /* 0x000000018a027824 */ /* 0x002fe200078e0288 */
[----:B------:R-:W-:-:S02]  /*3950*/  ISETP.GE.AND P5, PT, R43, R4, PT ;  /* 0x000000042b00720c */ /* 0x000fc40003fa6270 */
[----:B------:R-:W-:Y:S02]  /*3960*/  ISETP.GE.AND P4, PT, R52, R4, PT ;  /* 0x000000043400720c */ /* 0x000fe40003f86270 */
[C---:B------:R-:W-:Y:S02]  /*3970*/  IADD3 R196, R189.reuse, 0x400, RZ ;  /* 0x00000400bdc47810 */ /* 0x040fe40007ffe0ff */
[C---:B------:R-:W-:Y:S02]  /*3980*/  IADD3 R195, R189.reuse, 0x800, RZ ;  /* 0x00000800bdc37810 */ /* 0x040fe40007ffe0ff */
[C---:B------:R-:W-:Y:S02]  /*3990*/  IADD3 R194, R189.reuse, 0xc00, RZ ;  /* 0x00000c00bdc27810 */ /* 0x040fe40007ffe0ff */
[C---:B------:R-:W-:Y:S02]  /*39a0*/  IADD3 R193, R189.reuse, 0x1000, RZ ;  /* 0x00001000bdc17810 */ /* 0x040fe40007ffe0ff */
[----:B------:R-:W-:-:S02]  /*39b0*/  IADD3 R192, R189, 0x1400, RZ ;  /* 0x00001400bdc07810 */ /* 0x000fc40007ffe0ff */
[C---:B------:R-:W-:Y:S02]  /*39c0*/  IADD3 R191, R189.reuse, 0x1800, RZ ;  /* 0x00001800bdbf7810 */ /* 0x040fe40007ffe0ff */
[----:B------:R-:W-:Y:S02]  /*39d0*/  IADD3 R190, R189, 0x1c00, RZ ;  /* 0x00001c00bdbe7810 */ /* 0x000fe40007ffe0ff */
[----:B------:R-:W-:Y:S02]  /*39e0*/  FSEL R174, R174, -INF , !P6 ;  /* 0xff800000aeae7808 */ /* 0x000fe40007000000 */
[----:B------:R-:W-:Y:S02]  /*39f0*/  FSEL R179, R179, -INF , !P3 ;  /* 0xff800000b3b37808 */ /* 0x000fe40005800000 */
[----:B------:R-:W-:Y:S02]  /*3a00*/  FSEL R175, R12, -INF , !P5 ;  /* 0xff8000000caf7808 */ /* 0x000fe40006800000 */
[----:B------:R-:W-:-:S02]  /*3a10*/  FSEL R176, R13, -INF , !P4 ;  /* 0xff8000000db07808 */ /* 0x000fc40006000000 */
[----:B------:R-:W-:Y:S02]  /*3a20*/  FSEL R180, R14, -INF , !P2 ;  /* 0xff8000000eb47808 */ /* 0x000fe40005000000 */
[----:B--2---:R-:W-:Y:S01]  /*3a30*/  FSEL R181, R3, -INF , !P1 ;  /* 0xff80000003b57808 */ /* 0x004fe20004800000 */
        /* <DEDUP_REMOVED lines=23> */
.L_x_223:
        /* <DEDUP_REMOVED lines=154> */
[----:B------:R-:W-:Y:S02]  /*4550*/  FMNMX.FTZ R7, R99, R5, !PT ;  /* 0x0000000563077209 */ /* 0x000fe40007810000 */
        /* <DEDUP_REMOVED lines=54> */
[----:B------:R-:W-:Y:S02]  /*48c0*/  FMNMX.FTZ R3, R164, R3, !PT ;  /* 0x00000003a4037209 */ /* 0x000fe40007810000 */
[----:B------:R-:W-:Y:S01]  /*48d0*/  F2FP.PACK_AB R13, R203, R210 ;  /* 0x000000d2cb0d723e */ /* 0x000fe200000000ff */
[----:B------:R-:W3:Y:S01]  /*48e0*/  SHFL.BFLY PT, R7, R36, 0x2, 0x1f ;  /* 0x0c401f0024077f89 */ /* 0x000ee200000e0000 */
[----:B------:R-:W-:-:S04]  /*48f0*/  FMNMX.FTZ R3, R39, R3, !PT ;  /* 0x0000000327037209 */ /* 0x000fc80007810000 */
[----:B------:R-:W-:Y:S01]  /*4900*/  FMNMX.FTZ R3, R169, R3, !PT ;  /* 0x00000003a9037209 */ /* 0x000fe20007810000 */
[----:B-1----:R-:W-:Y:S01]  /*4910*/  FFMA.FTZ R4, R103, c[0x0][0x23c], -R6 ;  /* 0x00008f0067047a23 */ /* 0x002fe20000010806 */
[----:B--2---:R-:W-:-:S03]  /*4920*/  F2FP.PACK_AB R15, R205, R209 ;  /* 0x000000d1cd0f723e */ /* 0x004fc600000000ff */
[----:B------:R1:W-:Y:S04]  /*4930*/  MUFU.EX2 R208, R4 ;  /* 0x0000000400d07308 */ /* 0x0003e80000000800 */
[----:B------:R-:W-:Y:S01]  /*4940*/  HMMA.16816.F32 R56, R12, R20, RZ ;  /* 0x000000140c38723c */ /* 0x000fe200000018ff */
[----:B---3--:R-:W-:-:S07]  /*4950*/  FMNMX.FTZ R36, R36, R7, !PT ;  /* 0x0000000724247209 */ /* 0x008fce0007810000 */
[----:B------:R-:W-:Y:S01]  /*4960*/  HMMA.16816.F32 R64, R12, R22, RZ ;  /* 0x000000160c40723c */ /* 0x000fe200000018ff */
[----:B------:R-:W2:Y:S01]  /*4970*/  SHFL.BFLY PT, R7, R36, 0x1, 0x1f ;  /* 0x0c201f0024077f89 */ /* 0x000ea200000e0000 */
[----:B-1----:R-:W-:-:S04]  /*4980*/  FFMA.FTZ R4, R111, c[0x0][0x23c], -R6 ;  /* 0x00008f006f047a23 */ /* 0x002fc80000010806 */
[----:B------:R1:W-:Y:S02]  /*4990*/  MUFU.EX2 R204, R4 ;  /* 0x0000000400cc7308 */ /* 0x0003e40000000800 */
[----:B------:R-:W-:Y:S01]  /*49a0*/  HMMA.16816.F32 R52, R12, R16, RZ ;  /* 0x000000100c34723c */ /* 0x000fe200000018ff */
[----:B-1----:R-:W-:Y:S01]  /*49b0*/  FFMA.FTZ R4, R112, c[0x0][0x23c], -R6 ;  /* 0x00008f0070047a23 */ /* 0x002fe20000010806 */
[----:B--2---:R-:W-:-:S04]  /*49c0*/  FMNMX.FTZ R36, R36, R7, !PT ;  /* 0x0000000724247209 */ /* 0x004fc80007810000 */
        /* <DEDUP_REMOVED lines=59> */
[--C-:B------:R-:W-:Y:S01]  /*4d80*/  FFMA.FTZ R0, R78, c[0x0][0x23c], -R4.reuse ;  /* 0x00008f004e007a23 */ /* 0x100fe20000010804 */
[----:B------:R-:W1:Y:S01]  /*4d90*/  LDSM.16.MT88.4 R28, [R184+0x4400] ;  /* 0x00440000b81c783b */ /* 0x000e620000004200 */
[----:B------:R-:W-:Y:S08]  /*4da0*/  MUFU.EX2 R96, R7 ;  /* 0x0000000700607308 */ /* 0x000ff00000000800 */
        /* <DEDUP_REMOVED lines=9> */
[C---:B------:R-:W-:Y:S08]  /*4e40*/  HMMA.16816.F32 R48, R8.reuse, R20, RZ ;  /* 0x000000140830723c */ /* 0x040ff000000018ff */
[----:B------:R-:W-:Y:S01]  /*4e50*/  HMMA.16816.F32 R40, R8, R16, RZ ;  /* 0x000000100828723c */ /* 0x000fe200000018ff */
[----:B--2---:R-:W-:-:S04]  /*4e60*/  FFMA.FTZ R0, R98, c[0x0][0x23c], -R5 ;  /* 0x00008f0062007a23 */ /* 0x004fc80000010805 */
[----:B------:R2:W3:Y:S03]  /*4e70*/  MUFU.EX2 R114, R0 ;  /* 0x0000000000727308 */ /* 0x0004e60000000800 */
[C---:B------:R-:W-:Y:S08]  /*4e80*/  HMMA.16816.F32 R44, R8.reuse, R22, RZ ;  /* 0x00000016082c723c */ /* 0x040ff000000018ff */
[----:B------:R-:W-:Y:S01]  /*4e90*/  HMMA.16816.F32 R32, R8, R18, RZ ;  /* 0x000000120820723c */ /* 0x000fe200000018ff */
[----:B--2---:R-:W-:-:S07]  /*4ea0*/  FFMA.FTZ R0, R118, c[0x0][0x23c], -R5 ;  /* 0x00008f0076007a23 */ /* 0x004fce0000010805 */
[----:B------:R-:W-:Y:S01]  /*4eb0*/  HMMA.16816.F32 R20, R12, R18, RZ ;  /* 0x000000120c14723c */ /* 0x000fe200000018ff */
[----:B------:R-:W2:Y:S01]  /*4ec0*/  LDSM.16.MT88.4 R12, [R184+0x4800] ;  /* 0x00480000b80c783b */ /* 0x000ea20000004200 */
[----:B---3--:R-:W-:Y:S01]  /*4ed0*/  F2FP.PACK_AB R8, R114, R112 ;  /* 0x000000707208723e */ /* 0x008fe200000000ff */
[----:B------:R3:W-:Y:S02]  /*4ee0*/  MUFU.EX2 R115, R0 ;  /* 0x0000000000737308 */ /* 0x0007e40000000800 */
[----:B------:R-:W4:Y:S01]  /*4ef0*/  LDSM.16.MT88.4 R16, [R185+0x4800] ;  /* 0x00480000b910783b */ /* 0x000f220000004200 */
[----:B---3--:R-:W-:-:S05]  /*4f00*/  FFMA.FTZ R0, R79, c[0x0][0x23c], -R5 ;  /* 0x00008f004f007a23 */ /* 0x008fca0000010805 */
[----:B------:R3:W5:Y:S02]  /*4f10*/  MUFU.EX2 R117, R0 ;  /* 0x0000000000757308 */ /* 0x0007640000000800 */
[----:B---3--:R-:W-:Y:S01]  /*4f20*/  FFMA.FTZ R0, R131, c[0x0][0x23c], -R4 ;  /* 0x00008f0083007a23 */ /* 0x008fe20000010804 */
[----:B-----5:R-:W-:-:S05]  /*4f30*/  F2FP.PACK_AB R10, R117, R115 ;  /* 0x00000073750a723e */ /* 0x020fca00000000ff */
[----:B------:R3:W-:Y:S02]  /*4f40*/  MUFU.EX2 R101, R0 ;  /* 0x0000000000657308 */ /* 0x0007e40000000800 */
[----:B---3--:R-:W-:-:S06]  /*4f50*/  FFMA.FTZ R0, R119, c[0x0][0x23c], -R4 ;  /* 0x00008f0077007a23 */ /* 0x008fcc0000010804 */
        /* <DEDUP_REMOVED lines=9> */
[C---:B-1----:R-:W-:Y:S08]  /*4ff0*/  HMMA.16816.F32 R136, R8.reuse, R28, R48 ;  /* 0x0000001c0888723c */ /* 0x042ff00000001830 */
[----:B------:R-:W-:Y:S01]  /*5000*/  HMMA.16816.F32 R60, R8, R24, R40 ;  /* 0x00000018083c723c */ /* 0x000fe20000001828 */
[----:B---3--:R-:W-:-:S04]  /*5010*/  FFMA.FTZ R0, R94, c[0x0][0x23c], -R5 ;  /* 0x00008f005e007a23 */ /* 0x008fc80000010805 */
        /* <DEDUP_REMOVED lines=13> */
[----:B------:R5:W-:Y:S03]  /*50f0*/  MUFU.EX2 R98, R0 ;  /* 0x0000000000627308 */ /* 0x000be60000000800 */
[----:B------:R-:W1:Y:S03]  /*5100*/  LDSM.16.MT88.4 R24, [R185+0x4c00] ;  /* 0x004c0000b918783b */ /* 0x000e660000004200 */
[C---:B------:R-:W-:Y:S08]  /*5110*/  HMMA.16816.F32 R48, R8.reuse, R30, R64 ;  /* 0x0000001e0830723c */ /* 0x040ff00000001840 */
[----:B------:R-:W-:Y:S01]  /*5120*/  HMMA.16816.F32 R56, R8, R28, R56 ;  /* 0x0000001c0838723c */ /* 0x000fe20000001838 */
[----:B-----5:R-:W-:-:S04]  /*5130*/  FFMA.FTZ R0, R134, c[0x0][0x23c], -R5 ;  /* 0x00008f0086007a23 */ /* 0x020fc80000010805 */
[----:B------:R5:W2:Y:S02]  /*5140*/  MUFU.EX2 R97, R0 ;  /* 0x0000000000617308 */ /* 0x000aa40000000800 */
[----:B---3--:R-:W-:Y:S01]  /*5150*/  F2FP.PACK_AB R8, R100, R99 ;  /* 0x000000636408723e */ /* 0x008fe200000000ff */
[----:B-----5:R-:W-:Y:S01]  /*5160*/  FFMA.FTZ R0, R135, c[0x0][0x23c], -R4 ;  /* 0x00008f0087007a23 */ /* 0x020fe20000010804 */
[----:B--2---:R-:W-:-:S04]  /*5170*/  F2FP.PACK_AB R10, R97, R98 ;  /* 0x00000062610a723e */ /* 0x004fc800000000ff */
        /* <DEDUP_REMOVED lines=12> */
[----:B----4-:R-:W-:Y:S01]  /*5240*/  HMMA.16816.F32 R60, R8, R16, R60 ;  /* 0x00000010083c723c */ /* 0x010fe2000000183c */
        /* <DEDUP_REMOVED lines=57> */
[--C-:B----4-:R-:W-:Y:S01]  /*55e0*/  FFMA.FTZ R0, R151, c[0x0][0x23c], -R4.reuse ;  /* 0x00008f0097007a23 */ /* 0x110fe20000010804 */
[----:B--2---:R-:W-:Y:S01]  /*55f0*/  F2FP.PACK_AB R10, R77, R78 ;  /* 0x0000004e4d0a723e */ /* 0x004fe200000000ff */
[----:B------:R-:W-:Y:S04]  /*5600*/  LDSM.16.MT88.4 R148, [R184+0x5c00] ;  /* 0x005c0000b894783b */ /* 0x000fe80000004200 */
        /* <DEDUP_REMOVED lines=13> */
[----:B--2---:R-:W-:-:S04]  /*56e0*/  FFMA.FTZ R0, R83, c[0x0][0x23c], -R5 ;  /* 0x00008f0053007a23 */ /* 0x004fc80000010805 */
        /* <DEDUP_REMOVED lines=26> */
[----:B---3--:R-:W-:Y:S02]  /*5890*/  F2FP.PACK_AB R9, R67, R66 ;  /* 0x000000424309723e */ /* 0x008fe400000000ff */
[----:B------:R-:W-:-:S03]  /*58a0*/  F2FP.PACK_AB R164, R243, R244 ;  /* 0x000000f4f3a4723e */ /* 0x000fc600000000ff */
        /* <DEDUP_REMOVED lines=17> */
[----:B------:R-:W-:Y:S02]  /*59c0*/  F2FP.PACK_AB R11, R111, R118 ;  /* 0x000000766f0b723e */ /* 0x000fe400000000ff */
[----:B------:R-:W-:-:S05]  /*59d0*/  F2FP.PACK_AB R166, R236, R239 ;  /* 0x000000efeca6723e */ /* 0x000fca00000000ff */
[----:B------:R-:W-:Y:S01]  /*59e0*/  HMMA.16816.F32 R140, R8, R20, R140 ;  /* 0x00000014088c723c */ /* 0x000fe2000000188c */
[----:B-1----:R-:W-:-:S07]  /*59f0*/  FFMA.FTZ R0, R168, c[0x0][0x23c], -R5 ;  /* 0x00008f00a8007a23 */ /* 0x002fce0000010805 */
[C---:B------:R-:W-:Y:S01]  /*5a00*/  HMMA.16816.F32 R20, R8.reuse, R22, R52 ;  /* 0x000000160814723c */ /* 0x040fe20000001834 */
[----:B------:R1:W-:Y:S07]  /*5a10*/  MUFU.EX2 R60, R0 ;  /* 0x00000000003c7308 */ /* 0x0003ee0000000800 */
[C---:B------:R-:W-:Y:S08]  /*5a20*/  HMMA.16816.F32 R48, R8.reuse, R24, R48 ;  /* 0x000000180830723c */ /* 0x040ff00000001830 */
[----:B------:R-:W-:Y:S01]  /*5a30*/  HMMA.16816.F32 R24, R8, R26, R28 ;  /* 0x0000001a0818723c */ /* 0x000fe2000000181c */
[----:B-1----:R-:W-:-:S04]  /*5a40*/  FFMA.FTZ R0, R167, c[0x0][0x23c], -R5 ;  /* 0x00008f00a7007a23 */ /* 0x002fc80000010805 */
[----:B------:R1:W4:Y:S02]  /*5a50*/  MUFU.EX2 R59, R0 ;  /* 0x00000000003b7308 */ /* 0x0003240000000800 */
[----:B---3--:R-:W-:Y:S01]  /*5a60*/  F2FP.PACK_AB R8, R61, R62 ;  /* 0x0000003e3d08723e */ /* 0x008fe200000000ff */
[----:B-1----:R-:W-:Y:S01]  /*5a70*/  FFMA.FTZ R0, R169, c[0x0][0x23c], -R4 ;  /* 0x00008f00a9007a23 */ /* 0x002fe20000010804 */
[----:B----4-:R-:W-:-:S04]  /*5a80*/  F2FP.PACK_AB R10, R59, R60 ;  /* 0x0000003c3b0a723e */ /* 0x010fc800000000ff */
        /* <DEDUP_REMOVED lines=10> */
[----:B------:R1:W3:Y:S02]  /*5b30*/  MUFU.EX2 R43, R0 ;  /* 0x00000000002b7308 */ /* 0x0002e40000000800 */
[C---:B--2---:R-:W-:Y:S08]  /*5b40*/  HMMA.16816.F32 R136, R8.reuse, R12, R136 ;  /* 0x0000000c0888723c */ /* 0x044ff00000001888 */
[----:B------:R-:W-:Y:S01]  /*5b50*/  HMMA.16816.F32 R144, R8, R14, R44 ;  /* 0x0000000e0890723c */ /* 0x000fe2000000182c */
[----:B-1----:R-:W-:-:S04]  /*5b60*/  FFMA.FTZ R0, R173, c[0x0][0x23c], -R5 ;  /* 0x00008f00ad007a23 */ /* 0x002fc80000010805 */
[----:B------:R1:W-:Y:S03]  /*5b70*/  MUFU.EX2 R42, R0 ;  /* 0x00000000002a7308 */ /* 0x0003e60000000800 */
[C---:B-----5:R-:W-:Y:S08]  /*5b80*/  HMMA.16816.F32 R156, R8.reuse, R16, R156 ;  /* 0x00000010089c723c */ /* 0x060ff0000000189c */
[----:B------:R-:W-:Y:S01]  /*5b90*/  HMMA.16816.F32 R32, R8, R18, R32 ;  /* 0x000000120820723c */ /* 0x000fe20000001820 */
[----:B-1----:R-:W-:-:S06]  /*5ba0*/  FFMA.FTZ R0, R174, c[0x0][0x23c], -R5 ;  /* 0x00008f00ae007a23 */ /* 0x002fcc0000010805 */
[----:B------:R-:W-:Y:S02]  /*5bb0*/  F2FP.PACK_AB R8, R242, R240 ;  /* 0x000000f0f208723e */ /* 0x000fe400000000ff */
[----:B------:R-:W-:Y:S01]  /*5bc0*/  F2FP.PACK_AB R9, R76, R87 ;  /* 0x000000574c09723e */ /* 0x000fe200000000ff */
[----:B------:R1:W2:Y:S01]  /*5bd0*/  MUFU.EX2 R41, R0 ;  /* 0x0000000000297308 */ /* 0x0002a20000000800 */
[----:B------:R-:W-:Y:S02]  /*5be0*/  F2FP.PACK_AB R10, R245, R241 ;  /* 0x000000f1f50a723e */ /* 0x000fe400000000ff */
[----:B---3--:R-:W-:-:S07]  /*5bf0*/  F2FP.PACK_AB R11, R43, R64 ;  /* 0x000000402b0b723e */ /* 0x008fce00000000ff */
[----:B------:R-:W-:Y:S01]  /*5c00*/  HMMA.16816.F32 R48, R8, R16, R48 ;  /* 0x000000100830723c */ /* 0x000fe20000001830 */
[----:B-1----:R-:W-:Y:S01]  /*5c10*/  FFMA.FTZ R0, R175, c[0x0][0x23c], -R5 ;  /* 0x00008f00af007a23 */ /* 0x002fe20000010805 */
[----:B--2---:R-:W-:-:S06]  /*5c20*/  F2FP.PACK_AB R160, R41, R42 ;  /* 0x0000002a29a0723e */ /* 0x004fcc00000000ff */
        /* <DEDUP_REMOVED lines=156> */
[----:B------:R-:W-:Y:S01]  /*65f0*/  FADD.FTZ R0, R28, R0 ;  /* 0x000000001c007221 */ /* 0x000fe20000010000 */
[----:B------:R1:W-:Y:S01]  /*6600*/  STL [R1], R5 ;  /* 0x0000000501007387 */ /* 0x0003e20000100800 */
[----:B------:R-:W-:-:S03]  /*6610*/  FADD.FTZ R2, R39, R2 ;  /* 0x0000000227027221 */ /* 0x000fc60000010000 */
[----:B------:R1:W-:Y:S04]  /*6620*/  STL [R1+0xc], R4 ;  /* 0x00000c0401007387 */ /* 0x0003e80000100800 */
[----:B------:R1:W-:Y:S04]  /*6630*/  STL [R1+0x4], R0 ;  /* 0x0000040001007387 */ /* 0x0003e80000100800 */
[----:B------:R1:W-:Y:S01]  /*6640*/  STL [R1+0x8], R2 ;  /* 0x0000080201007387 */ /* 0x0003e20000100800 */
[----:B------:R-:W-:Y:S05]  /*6650*/  @!P0 BRA `(.L_x_224) ;  /* 0x0000486000008947 */ /* 0x000fea0003800000 */
[----:B------:R-:W-:Y:S01]  /*6660*/  IADD3 R197, R197, -0x2, RZ ;  /* 0xfffffffec5c57810 */ /* 0x000fe20007ffe0ff */
[----:B------:R-:W-:Y:S01]  /*6670*/  IMAD.MOV.U32 R133, RZ, RZ, R37 ;  /* 0x000000ffff857224 */ /* 0x000fe200078e0025 */
[----:B------:R-:W-:Y:S01]  /*6680*/  MOV R135, R3 ;  /* 0x0000000300877202 */ /* 0x000fe20000000f00 */
[----:B------:R-:W-:Y:S01]  /*6690*/  IMAD.MOV.U32 R132, RZ, RZ, R38 ;  /* 0x000000ffff847224 */ /* 0x000fe200078e0026 */
[----:B------:R-:W-:Y:S01]  /*66a0*/  MOV R134, R36 ;  /* 0x0000002400867202 */ /* 0x000fe20000000f00 */
[----:B------:R-:W-:Y:S05]  /*66b0*/  BRA `(.L_x_225) ;  /* 0x000001b000007947 */ /* 0x000fea0003800000 */
.L_x_227:
        /* <DEDUP_REMOVED lines=27> */
.L_x_225:
[----:B------:R-:W2:Y:S01]  /*6870*/  LDL.64 R10, [R1+0x18] ;  /* 0x00001800010a7983 */ /* 0x000ea20000100a00 */
[----:B------:R-:W-:Y:S04]  /*6880*/  DEPBAR.LE SB0, 0x0 ;  /* 0x000080000000791a */ /* 0x000fe80000000000 */
[C---:B-1----:R-:W-:Y:S01]  /*6890*/  IMAD.WIDE.U32 R2, R197.reuse, c[0x0][0x1a0], RZ ;  /* 0x00006800c5027a25 */ /* 0x042fe200078e00ff */
[----:B------:R-:W3:Y:S01]  /*68a0*/  LDL R8, [R1+0x28] ;  /* 0x0000280001087983 */ /* 0x000ee20000100800 */
[----:B------:R-:W-:Y:S03]  /*68b0*/  SHF.R.S32.HI R0, RZ, 0x1f, R197 ;  /* 0x0000001fff007819 */ /* 0x000fe600000114c5 */
[----:B------:R-:W-:Y:S02]  /*68c0*/  BAR.SYNC.DEFER_BLOCKING 0x0 ;  /* 0x0000000000007b1d */ /* 0x000fe40000010000 */
[----:B------:R-:W-:Y:S04]  /*68d0*/  IMAD R0, R0, c[0x0][0x1a0], RZ ;  /* 0x0000680000007a24 */ /* 0x000fe800078e02ff */
[----:B------:R-:W-:Y:S05]  /*68e0*/  IMAD R4, R197, c[0x0][0x1a4], R0 ;  /* 0x00006900c5047a24 */ /* 0x000fea00078e0200 */
[----:B------:R-:W-:Y:S02]  /*68f0*/  IADD3 R4, R3, R4, RZ ;  /* 0x0000000403047210 */ /* 0x000fe40007ffe0ff */
[----:B--2---:R-:W-:Y:S04]  /*6900*/  LEA R0, P0, R2, R10, 0x7 ;  /* 0x0000000a02007211 */ /* 0x004fe800078038ff */
[----:B------:R-:W-:Y:S02]  /*6910*/  LEA R6, P1, R0, c[0x0][0x170], 0x1 ;  /* 0x00005c0000067a11 */ /* 0x000fe400078208ff */
[----:B---3--:R-:W-:Y:S02]  /*6920*/  LEA.HI.X R2, R2, R8, R4, 0x7, P0 ;  /* 0x0000000802027211 */ /* 0x008fe400000f3c04 */
[----:B------:R-:W-:Y:S02]  /*6930*/  IADD3 R4, P0, R6, UR12, RZ ;  /* 0x0000000c06047c10 */ /* 0x000fe4000ff1e0ff */
[----:B------:R-:W-:Y:S02]  /*6940*/  LEA.HI.X R7, R0, c[0x0][0x174], R2, 0x1, P1 ;  /* 0x00005d0000077a11 */ /* 0x000fe400008f0c02 */
[----:B------:R-:W-:Y:S02]  /*6950*/  IADD3 R2, P1, R4, UR12, RZ ;  /* 0x0000000c04027c10 */ /* 0x000fe4000ff3e0ff */
[----:B------:R-:W-:Y:S02]  /*6960*/  IADD3.X R5, R7, UR5, RZ, P0, !PT ;  /* 0x0000000507057c10 */ /* 0x000fe400087fe4ff */
[----:B------:R-:W-:Y:S02]  /*6970*/  IADD3 R8, P0, R2, UR12, RZ ;  /* 0x0000000c02087c10 */ /* 0x000fe4000ff1e0ff */
[----:B------:R-:W-:Y:S04]  /*6980*/  IADD3.X R3, R5, UR5, RZ, P1, !PT ;  /* 0x0000000505037c10 */ /* 0x000fe80008ffe4ff */
[----:B------:R-:W-:Y:S02]  /*6990*/  IADD3.X R9, R3, UR5, RZ, P0, !PT ;  /* 0x0000000503097c10 */ /* 0x000fe400087fe4ff */
[----:B------:R-:W-:Y:S01]  /*69a0*/  ISETP.GT.AND P0, PT, R197, RZ, PT ;  /* 0x000000ffc500720c */ /* 0x000fe20003f04270 */
[----:B------:R-:W-:Y:S01]  /*69b0*/  @!PT LDS RZ, [RZ] ;  /* 0x00000000fffff984 */ /* 0x000fe20000000800 */
[----:B------:R-:W-:Y:S01]  /*69c0*/  @!PT LDS RZ, [RZ] ;  /* 0x00000000fffff984 */ /* 0x000fe20000000800 */
[----:B------:R-:W-:Y:S01]  /*69d0*/  @!PT LDS RZ, [RZ] ;  /* 0x00000000fffff984 */ /* 0x000fe20000000800 */
[----:B------:R1:W-:Y:S08]  /*69e0*/  LDGSTS.E.BYPASS.LTC128B.128 [R198+0x4000], [R6.64] ;  /* 0x0400000006c67fae */ /* 0x0003f0000b901d4a */
[----:B------:R1:W-:Y:S08]  /*69f0*/  LDGSTS.E.BYPASS.LTC128B.128 [R198+0x4800], [R4.64] ;  /* 0x0480000004c67fae */ /* 0x0003f0000b901d4a */
[----:B------:R2:W-:Y:S08]  /*6a00*/  LDGSTS.E.BYPASS.LTC128B.128 [R198+0x5000], [R2.64] ;  /* 0x0500000002c67fae */ /* 0x0005f0000b901d4a */
[----:B------:R3:W-:Y:S08]  /*6a10*/  LDGSTS.E.BYPASS.LTC128B.128 [R198+0x5800], [R8.64] ;  /* 0x0580000008c67fae */ /* 0x0007f0000b901d4a */
[----:B------:R-:W-:Y:S08]  /*6a20*/  LDSM.16.M88.4 R128, [R187] ;  /* 0x00000000bb80783b */ /* 0x000ff00000000200 */
[----:B------:R-:W0:Y:S08]  /*6a30*/  LDGDEPBAR ;  /* 0x00000000000079af */ /* 0x000e300000000000 */
[----:B------:R-:W1:Y:S08]  /*6a40*/  LDSM.16.M88.4 R16, [R186] ;  /* 0x00000000ba10783b */ /* 0x000e700000000200 */
[----:B------:R-:W3:Y:S08]  /*6a50*/  LDSM.16.M88.4 R124, [R187+0x1000] ;  /* 0x00100000bb7c783b */ /* 0x000ef00000000200 */
[----:B------:R-:W4:Y:S08]  /*6a60*/  LDSM.16.M88.4 R32, [R186+0x400] ;  /* 0x00040000ba20783b */ /* 0x000f300000000200 */
[----:B------:R-:W5:Y:S08]  /*6a70*/  LDSM.16.M88.4 R48, [R186+0x800] ;  /* 0x00080000ba30783b */ /* 0x000f700000000200 */
[----:B------:R-:W2:Y:S08]  /*6a80*/  LDSM.16.M88.4 R64, [R186+0xc00] ;  /* 0x000c0000ba40783b */ /* 0x000eb00000000200 */
[----:B------:R-:W2:Y:S01]  /*6a90*/  LDSM.16.M88.4 R80, [R186+0x1000] ;  /* 0x00100000ba50783b */ /* 0x000ea20000000200 */
[-C--:B-1----:R-:W-:Y:S07]  /*6aa0*/  HMMA.16816.F32 R4, R128, R16.reuse, RZ ;  /* 0x000000108004723c */ /* 0x082fee00000018ff */
[----:B------:R-:W1:Y:S01]  /*6ab0*/  LDSM.16.M88.4 R96, [R186+0x1400] ;  /* 0x00140000ba60783b */ /* 0x000e620000000200 */
[C---:B---3--:R-:W-:Y:S07]  /*6ac0*/  HMMA.16816.F32 R8, R124.reuse, R16, RZ ;  /* 0x000000107c08723c */ /* 0x048fee00000018ff */
[----:B------:R-:W3:Y:S01]  /*6ad0*/  LDSM.16.M88.4 R112, [R186+0x1800] ;  /* 0x00180000ba70783b */ /* 0x000ee20000000200 */
[-C--:B------:R-:W-:Y:S07]  /*6ae0*/  HMMA.16816.F32 R12, R124, R18.reuse, RZ ;  /* 0x000000127c0c723c */ /* 0x080fee00000018ff */
[----:B------:R-:W1:Y:S01]  /*6af0*/  LDSM.16.M88.4 R168, [R186+0x1c00] ;  /* 0x001c0000baa8783b */ /* 0x000e620000000200 */
[C---:B------:R-:W-:Y:S07]  /*6b00*/  HMMA.16816.F32 R16, R128.reuse, R18, RZ ;  /* 0x000000128010723c */ /* 0x040fee00000018ff */
[----:B------:R-:W-:Y:S01]  /*6b10*/  LDSM.16.M88.4 R172, [R188] ;  /* 0x00000000bcac783b */ /* 0x000fe20000000200 */
[-C--:B----4-:R-:W-:Y:S07]  /*6b20*/  HMMA.16816.F32 R20, R128, R32.reuse, RZ ;  /* 0x000000208014723c */ /* 0x090fee00000018ff */
[----:B------:R-:W4:Y:S01]  /*6b30*/  LDSM.16.M88.4 R176, [R189] ;  /* 0x00000000bdb0783b */ /* 0x000f220000000200 */
[C---:B------:R-:W-:Y:S07]  /*6b40*/  HMMA.16816.F32 R24, R124.reuse, R32, RZ ;  /* 0x000000207c18723c */ /* 0x040fee00000018ff */
[----:B------:R-:W1:Y:S01]  /*6b50*/  LDSM.16.M88.4 R180, [R188+0x1000] ;  /* 0x00100000bcb4783b */ /* 0x000e620000000200 */
[-C--:B------:R-:W-:Y:S08]  /*6b60*/  HMMA.16816.F32 R28, R124, R34.reuse, RZ ;  /* 0x000000227c1c723c */ /* 0x080ff000000018ff */
[C---:B------:R-:W-:Y:S08]  /*6b70*/  HMMA.16816.F32 R32, R128.reuse, R34, RZ ;  /* 0x000000228020723c */ /* 0x040ff000000018ff */
[-C--:B-----5:R-:W-:Y:S08]  /*6b80*/  HMMA.16816.F32 R36, R128, R48.reuse, RZ ;  /* 0x000000308024723c */ /* 0x0a0ff000000018ff */
[C---:B------:R-:W-:Y:S08]  /*6b90*/  HMMA.16816.F32 R40, R124.reuse, R48, RZ ;  /* 0x000000307c28723c */ /* 0x040ff000000018ff */
[-C--:B------:R-:W-:Y:S08]  /*6ba0*/  HMMA.16816.F32 R44, R124, R50.reuse, RZ ;  /* 0x000000327c2c723c */ /* 0x080ff000000018ff */
[C---:B------:R-:W-:Y:S08]  /*6bb0*/  HMMA.16816.F32 R48, R128.reuse, R50, RZ ;  /* 0x000000328030723c */ /* 0x040ff000000018ff */
[-C--:B--2---:R-:W-:Y:S08]  /*6bc0*/  HMMA.16816.F32 R52, R128, R64.reuse, RZ ;  /* 0x000000408034723c */ /* 0x084ff000000018ff */
[C---:B------:R-:W-:Y:S08]  /*6bd0*/  HMMA.16816.F32 R56, R124.reuse, R64, RZ ;  /* 0x000000407c38723c */ /* 0x040ff000000018ff */
[-C--:B------:R-:W-:Y:S08]  /*6be0*/  HMMA.16816.F32 R60, R124, R66.reuse, RZ ;  /* 0x000000427c3c723c */ /* 0x080ff000000018ff */
[C---:B------:R-:W-:Y:S08]  /*6bf0*/  HMMA.16816.F32 R64, R128.reuse, R66, RZ ;  /* 0x000000428040723c */ /* 0x040ff000000018ff */
[-C--:B------:R-:W-:Y:S08]  /*6c00*/  HMMA.16816.F32 R68, R128, R80.reuse, RZ ;  /* 0x000000508044723c */ /* 0x080ff000000018ff */
[C---:B------:R-:W-:Y:S08]  /*6c10*/  HMMA.16816.F32 R72, R124.reuse, R80, RZ ;  /* 0x000000507c48723c */ /* 0x040ff000000018ff */
[-C--:B------:R-:W-:Y:S08]  /*6c20*/  HMMA.16816.F32 R76, R124, R82.reuse, RZ ;  /* 0x000000527c4c723c */ /* 0x080ff000000018ff */
[C---:B------:R-:W-:Y:S08]  /*6c30*/  HMMA.16816.F32 R80, R128.reuse, R82, RZ ;  /* 0x000000528050723c */ /* 0x040ff000000018ff */
[-C--:B-1----:R-:W-:Y:S08]  /*6c40*/  HMMA.16816.F32 R84, R128, R96.reuse, RZ ;  /* 0x000000608054723c */ /* 0x082ff000000018ff */
        /* <DEDUP_REMOVED lines=10> */
[----:B------:R-:W-:Y:S08]  /*6cf0*/  HMMA.16816.F32 R128, R128, R170, RZ ;  /* 0x000000aa8080723c */ /* 0x000ff000000018ff */
[-C--:B----4-:R-:W-:Y:S08]  /*6d00*/  HMMA.16816.F32 R4, R172, R176.reuse, R4 ;  /* 0x000000b0ac04723c */ /* 0x090ff00000001804 */
[C---:B------:R-:W-:Y:S08]  /*6d10*/  HMMA.16816.F32 R8, R180.reuse, R176, R8 ;  /* 0x000000b0b408723c */ /* 0x040ff00000001808 */
[-C--:B------:R-:W-:Y:S08]  /*6d20*/  HMMA.16816.F32 R12, R180, R178.reuse, R12 ;  /* 0x000000b2b40c723c */ /* 0x080ff0000000180c */
[----:B------:R-:W-:Y:S01]  /*6d30*/  FMUL.FTZ R4, R4, c[0x0][0x2ec] ;  /* 0x0000bb0004047a20 */ /* 0x000fe20000410000 */
[C---:B------:R-:W-:Y:S03]  /*6d40*/  HMMA.16816.F32 R16, R172.reuse, R178, R16 ;  /* 0x000000b2ac10723c */ /* 0x040fe60000001810 */
[----:B------:R-:W1:Y:S01]  /*6d50*/  MUFU.TANH R201, R4 ;  /* 0x0000000400c97308 */ /* 0x000e620000002400 */
[----:B------:R-:W-:Y:S02]  /*6d60*/  FMUL.FTZ R5, R5, c[0x0][0x2ec] ;  /* 0x0000bb0005057a20 */ /* 0x000fe40000410000 */
[----:B------:R-:W-:Y:S02]  /*6d70*/  FMUL.FTZ R6, R6, c[0x0][0x2ec] ;  /* 0x0000bb0006067a20 */ /* 0x000fe40000410000 */
[----:B------:R-:W-:Y:S04]  /*6d80*/  FMUL.FTZ R7, R7, c[0x0][0x2ec] ;  /* 0x0000bb0007077a20 */ /* 0x000fe80000410000 */
[----:B------:R-:W-:Y:S01]  /*6d90*/  FMUL.FTZ R8, R8, c[0x0][0x2ec] ;  /* 0x0000bb0008087a20 */ /* 0x000fe20000410000 */
[----:B------:R-:W2:Y:S01]  /*6da0*/  MUFU.TANH R209, R5 ;  /* 0x0000000500d17308 */ /* 0x000ea20000002400 */
[----:B------:R-:W-:Y:S02]  /*6db0*/  FMUL.FTZ R9, R9, c[0x0][0x2ec] ;  /* 0x0000bb0009097a20 */ /* 0x000fe40000410000 */
[----:B------:R-:W-:Y:S02]  /*6dc0*/  FMUL.FTZ R10, R10, c[0x0][0x2ec] ;  /* 0x0000bb000a0a7a20 */ /* 0x000fe40000410000 */
[----:B------:R-:W-:Y:S02]  /*6dd0*/  FMUL.FTZ R11, R11, c[0x0][0x2ec] ;  /* 0x0000bb000b0b7a20 */ /* 0x000fe40000410000 */
[----:B------:R-:W-:Y:S02]  /*6de0*/  FMUL.FTZ R12, R12, c[0x0][0x2ec] ;  /* 0x0000bb000c0c7a20 */ /* 0x000fe40000410000 */
[----:B------:R-:W-:Y:S01]  /*6df0*/  FMUL.FTZ R13, R13, c[0x0][0x2ec] ;  /* 0x0000bb000d0d7a20 */ /* 0x000fe20000410000 */
[----:B------:R-:W3:Y:S01]  /*6e00*/  MUFU.TANH R200, R6 ;  /* 0x0000000600c87308 */ /* 0x000ee20000002400 */
[----:B------:R-:W-:Y:S02]  /*6e10*/  FMUL.FTZ R14, R14, c[0x0][0x2ec] ;  /* 0x0000bb000e0e7a20 */ /* 0x000fe40000410000 */
[----:B------:R-:W-:Y:S02]  /*6e20*/  FMUL.FTZ R15, R15, c[0x0][0x2ec] ;  /* 0x0000bb000f0f7a20 */ /* 0x000fe40000410000 */
[----:B------:R-:W-:Y:S02]  /*6e30*/  FMUL.FTZ R16, R16, c[0x0][0x2ec] ;  /* 0x0000bb0010107a20 */ /* 0x000fe40000410000 */
[----:B------:R-:W-:Y:S02]  /*6e40*/  FMUL.FTZ R17, R17, c[0x0][0x2ec] ;  /* 0x0000bb0011117a20 */ /* 0x000fe40000410000 */
[----:B------:R-:W-:Y:S01]  /*6e50*/  FMUL.FTZ R18, R18, c[0x0][0x2ec] ;  /* 0x0000bb0012127a20 */ /* 0x000fe20000410000 */
[----:B------:R4:W1:Y:S01]  /*6e60*/  MUFU.TANH R207, R7 ;  /* 0x0000000700cf7308 */ /* 0x0008620000002400 */
[----:B------:R-:W-:Y:S09]  /*6e70*/  FMUL.FTZ R19, R19, c[0x0][0x2ec] ;  /* 0x0000bb0013137a20 */ /* 0x000ff20000410000 */
[----:B------:R-:W1:Y:S10]  /*6e80*/  MUFU.TANH R202, R8 ;  /* 0x0000000800ca7308 */ /* 0x000e740000002400 */
[----:B------:R-:W1:Y:S01]  /*6e90*/  MUFU.TANH R208, R9 ;  /* 0x0000000900d07308 */ /* 0x000e620000002400 */
[----:B----4-:R-:W4:Y:S09]  /*6ea0*/  LDSM.16.M88.4 R4, [R196] ;  /* 0x00000000c404783b */ /* 0x010f320000000200 */
[----:B------:R-:W1:Y:S10]  /*6eb0*/  MUFU.TANH R199, R10 ;  /* 0x0000000a00c77308 */ /* 0x000e740000002400 */
[----:B------:R5:W1:Y:S10]  /*6ec0*/  MUFU.TANH R206, R11 ;  /* 0x0000000b00ce7308 */ /* 0x000a740000002400 */
[----:B------:R-:W1:Y:S10]  /*6ed0*/  MUFU.TANH R205, R12 ;  /* 0x0000000c00cd7308 */ /* 0x000e740000002400 */
[----:B------:R-:W1:Y:S01]  /*6ee0*/  MUFU.TANH R204, R13 ;  /* 0x0000000d00cc7308 */ /* 0x000e620000002400 */
[----:B-----5:R-:W5:Y:S01]  /*6ef0*/  LDSM.16.M88.4 R8, [R195] ;  /* 0x00000000c308783b */ /* 0x020f620000000200 */
[-C--:B----4-:R-:W-:Y:S08]  /*6f00*/  HMMA.16816.F32 R20, R172, R4.reuse, R20 ;  /* 0x00000004ac14723c */ /* 0x090ff00000001814 */
[----:B------:R-:W4:Y:S01]  /*6f10*/  MUFU.TANH R203, R14 ;  /* 0x0000000e00cb7308 */ /* 0x000f220000002400 */
[C---:B------:R-:W-:Y:S09]  /*6f20*/  HMMA.16816.F32 R24, R180.reuse, R4, R24 ;  /* 0x00000004b418723c */ /* 0x040ff20000001818 */
[----:B------:R-:W1:Y:S01]  /*6f30*/  MUFU.TANH R179, R15 ;  /* 0x0000000f00b37308 */ /* 0x000e620000002400 */
[-C--:B------:R-:W-:Y:S08]  /*6f40*/  HMMA.16816.F32 R28, R180, R6.reuse, R28 ;  /* 0x00000006b41c723c */ /* 0x080ff0000000181c */
[C---:B------:R-:W-:Y:S01]  /*6f50*/  HMMA.16816.F32 R32, R172.reuse, R6, R32 ;  /* 0x00000006ac20723c */ /* 0x040fe20000001820 */
[----:B------:R-:W1:Y:S01]  /*6f60*/  MUFU.TANH R178, R16 ;  /* 0x0000001000b27308 */ /* 0x000e620000002400 */
[----:B------:R-:W1:Y:S02]  /*6f70*/  LDSM.16.M88.4 R4, [R194] ;  /* 0x00000000c204783b */ /* 0x000e640000000200 */
[----:B------:R-:W-:Y:S02]  /*6f80*/  FMUL.FTZ R21, R21, c[0x0][0x2ec] ;  /* 0x0000bb0015157a20 */ /* 0x000fe40000410000 */
[----:B------:R-:W-:Y:S02]  /*6f90*/  FMUL.FTZ R20, R20, c[0x0][0x2ec] ;  /* 0x0000bb0014147a20 */ /* 0x000fe40000410000 */
[----:B------:R-:W-:Y:S03]  /*6fa0*/  FMUL.FTZ R22, R22, c[0x0][0x2ec] ;  /* 0x0000bb0016167a20 */ /* 0x000fe60000410000 */
[----:B------:R-:W1:Y:S01]  /*6fb0*/  MUFU.TANH R176, R21 ;  /* 0x0000001500b07308 */ /* 0x000e620000002400 */
[----:B------:R-:W-:Y:S02]  /*6fc0*/  FMUL.FTZ R23, R23, c[0x0][0x2ec] ;  /* 0x0000bb0017177a20 */ /* 0x000fe40000410000 */
[----:B------:R-:W-:Y:S01]  /*6fd0*/  FMUL.FTZ R24, R24, c[0x0][0x2ec] ;  /* 0x0000bb0018187a20 */ /* 0x000fe20000410000 */
[-C--:B-----5:R-:W-:Y:S03]  /*6fe0*/  HMMA.16816.F32 R36, R172, R8.reuse, R36 ;  /* 0x00000008ac24723c */ /* 0x0a0fe60000001824 */
[----:B------:R-:W-:Y:S02]  /*6ff0*/  FMUL.FTZ R25, R25, c[0x0][0x2ec] ;  /* 0x0000bb0019197a20 */ /* 0x000fe40000410000 */
[----:B------:R-:W-:Y:S01]  /*7000*/  FMUL.FTZ R26, R26, c[0x0][0x2ec] ;  /* 0x0000bb001a1a7a20 */ /* 0x000fe20000410000 */
[----:B------:R-:W1:Y:S01]  /*7010*/  MUFU.TANH R170, R17 ;  /* 0x0000001100aa7308 */ /* 0x000e620000002400 */
[----:B------:R-:W-:Y:S01]  /*7020*/  FMUL.FTZ R27, R27, c[0x0][0x2ec] ;  /* 0x0000bb001b1b7a20 */ /* 0x000fe20000410000 */
[C---:B------:R-:W-:Y:S04]  /*7030*/  HMMA.16816.F32 R40, R180.reuse, R8, R40 ;  /* 0x00000008b428723c */ /* 0x040fe80000001828 */
[----:B------:R-:W-:Y:S02]  /*7040*/  FMUL.FTZ R28, R28, c[0x0][0x2ec] ;  /* 0x0000bb001c1c7a20 */ /* 0x000fe40000410000 */
[----:B------:R-:W-:Y:S02]  /*7050*/  FMUL.FTZ R29, R29, c[0x0][0x2ec] ;  /* 0x0000bb001d1d7a20 */ /* 0x000fe40000410000 */
[----:B------:R-:W2:Y:S01]  /*7060*/  MUFU.TANH R169, R18 ;  /* 0x0000001200a97308 */ /* 0x000ea20000002400 */
[-C--:B------:R-:W-:Y:S03]  /*7070*/  HMMA.16816.F32 R44, R180, R10.reuse, R44 ;  /* 0x0000000ab42c723c */ /* 0x080fe6000000182c */
[----:B------:R-:W-:Y:S02]  /*7080*/  FMUL.FTZ R30, R30, c[0x0][0x2ec] ;  /* 0x0000bb001e1e7a20 */ /* 0x000fe40000410000 */
[----:B------:R-:W-:Y:S02]  /*7090*/  FMUL.FTZ R31, R31, c[0x0][0x2ec] ;  /* 0x0000bb001f1f7a20 */ /* 0x000fe40000410000 */
[----:B------:R-:W-:Y:S01]  /*70a0*/  FMUL.FTZ R32, R32, c[0x0][0x2ec] ;  /* 0x0000bb0020207a20 */ /* 0x000fe20000410000 */
[C---:B------:R-:W-:Y:S01]  /*70b0*/  HMMA.16816.F32 R48, R172.reuse, R10, R48 ;  /* 0x0000000aac30723c */ /* 0x040fe20000001830 */
[----:B------:R-:W2:Y:S01]  /*70c0*/  MUFU.TANH R168, R19 ;  /* 0x0000001300a87308 */ /* 0x000ea20000002400 */
[----:B------:R-:W5:Y:S02]  /*70d0*/  LDSM.16.M88.4 R8, [R193] ;  /* 0x00000000c108783b */ /* 0x000f640000000200 */
[----:B------:R-:W-:Y:S02]  /*70e0*/  FMUL.FTZ R33, R33, c[0x0][0x2ec] ;  /* 0x0000bb0021217a20 */ /* 0x000fe40000410000 */
[----:B------:R-:W-:Y:S02]  /*70f0*/  FMUL.FTZ R34, R34, c[0x0][0x2ec] ;  /* 0x0000bb0022227a20 */ /* 0x000fe40000410000 */
[-C--:B-1----:R-:W-:Y:S03]  /*7100*/  HMMA.16816.F32 R52, R172, R4.reuse, R52 ;  /* 0x00000004ac34723c */ /* 0x082fe60000001834 */
[----:B------:R-:W1:Y:S01]  /*7110*/  MUFU.TANH R177, R20 ;  /* 0x0000001400b17308 */ /* 0x000e620000002400 */
[----:B------:R-:W-:Y:S02]  /*7120*/  FMUL.FTZ R40, R40, c[0x0][0x2ec] ;  /* 0x0000bb0028287a20 */ /* 0x000fe40000410000 */
[----:B------:R-:W-:Y:S02]  /*7130*/  FMUL.FTZ R35, R35, c[0x0][0x2ec] ;  /* 0x0000bb0023237a20 */ /* 0x000fe40000410000 */
[C---:B------:R-:W-:Y:S04]  /*7140*/  HMMA.16816.F32 R56, R180.reuse, R4, R56 ;  /* 0x00000004b438723c */ /* 0x040fe80000001838 */
[----:B------:R-:W-:Y:S01]  /*7150*/  FMUL.FTZ R39, R39, c[0x0][0x2ec] ;  /* 0x0000bb0027277a20 */ /* 0x000fe20000410000 */
[----:B------:R1:W1:Y:S01]  /*7160*/  MUFU.TANH R21, R40 ;  /* 0x0000002800157308 */ /* 0x0002620000002400 */
[----:B------:R-:W-:Y:S02]  /*7170*/  FMUL.FTZ R44, R44, c[0x0][0x2ec] ;  /* 0x0000bb002c2c7a20 */ /* 0x000fe40000410000 */
[-C--:B------:R-:W-:Y:S04]  /*7180*/  HMMA.16816.F32 R60, R180, R6.reuse, R60 ;  /* 0x00000006b43c723c */ /* 0x080fe8000000183c */
[----:B------:R-:W-:Y:S02]  /*7190*/  FMUL.FTZ R45, R45, c[0x0][0x2ec] ;  /* 0x0000bb002d2d7a20 */ /* 0x000fe40000410000 */
[----:B------:R-:W-:Y:S01]  /*71a0*/  FMUL.FTZ R46, R46, c[0x0][0x2ec] ;  /* 0x0000bb002e2e7a20 */ /* 0x000fe20000410000 */
[----:B------:R1:W1:Y:S01]  /*71b0*/  MUFU.TANH R171, R22 ;  /* 0x0000001600ab7308 */ /* 0x0002620000002400 */
[C---:B------:R-:W-:Y:S01]  /*71c0*/  HMMA.16816.F32 R64, R172.reuse, R6, R64 ;  /* 0x00000006ac40723c */ /* 0x040fe20000001840 */
[----:B------:R-:W1:Y:S03]  /*71d0*/  LDSM.16.M88.4 R4, [R192] ;  /* 0x00000000c004783b */ /* 0x000e660000000200 */
[----:B------:R-:W-:Y:S02]  /*71e0*/  FMUL.FTZ R47, R47, c[0x0][0x2ec] ;  /* 0x0000bb002f2f7a20 */ /* 0x000fe40000410000 */
[----:B------:R-:W-:Y:S02]  /*71f0*/  FMUL.FTZ R48, R48, c[0x0][0x2ec] ;  /* 0x0000bb0030307a20 */ /* 0x000fe40000410000 */
[----:B------:R-:W-:Y:S01]  /*7200*/  FMUL.FTZ R49, R49, c[0x0][0x2ec] ;  /* 0x0000bb0031317a20 */ /* 0x000fe20000410000 */
[----:B------:R-:W1:Y:S01]  /*7210*/  MUFU.TANH R23, R23 ;  /* 0x0000001700177308 */ /* 0x000e620000002400 */
[-C--:B-----5:R-:W-:Y:S03]  /*7220*/  HMMA.16816.F32 R68, R172, R8.reuse, R68 ;  /* 0x00000008ac44723c */ /* 0x0a0fe60000001844 */
[----:B------:R-:W-:Y:S02]  /*7230*/  FMUL.FTZ R50, R50, c[0x0][0x2ec] ;  /* 0x0000bb0032327a20 */ /* 0x000fe40000410000 */
[----:B------:R-:W-:Y:S02]  /*7240*/  FMUL.FTZ R51, R51, c[0x0][0x2ec] ;  /* 0x0000bb0033337a20 */ /* 0x000fe40000410000 */
[----:B------:R-:W-:Y:S01]  /*7250*/  FMUL.FTZ R52, R52, c[0x0][0x2ec] ;  /* 0x0000bb0034347a20 */ /* 0x000fe20000410000 */
[C---:B------:R-:W-:Y:S01]  /*7260*/  HMMA.16816.F32 R72, R180.reuse, R8, R72 ;  /* 0x00000008b448723c */ /* 0x040fe20000001848 */
[----:B------:R-:W2:Y:S03]  /*7270*/  MUFU.TANH R24, R24 ;  /* 0x0000001800187308 */ /* 0x000ea60000002400 */
[----:B------:R-:W-:Y:S02]  /*7280*/  FMUL.FTZ R53, R53, c[0x0][0x2ec] ;  /* 0x0000bb0035357a20 */ /* 0x000fe40000410000 */
[----:B------:R-:W-:Y:S02]  /*7290*/  FMUL.FTZ R54, R54, c[0x0][0x2ec] ;  /* 0x0000bb0036367a20 */ /* 0x000fe40000410000 */
[-C--:B------:R-:W-:Y:S03]  /*72a0*/  HMMA.16816.F32 R76, R180, R10.reuse, R76 ;  /* 0x0000000ab44c723c */ /* 0x080fe6000000184c */
[----:B------:R-:W2:Y:S01]  /*72b0*/  MUFU.TANH R25, R25 ;  /* 0x0000001900197308 */ /* 0x000ea20000002400 */
[----:B------:R-:W-:Y:S02]  /*72c0*/  FMUL.FTZ R55, R55, c[0x0][0x2ec] ;  /* 0x0000bb0037377a20 */ /* 0x000fe40000410000 */
[----:B------:R-:W-:Y:S02]  /*72d0*/  FMUL.FTZ R56, R56, c[0x0][0x2ec] ;  /* 0x0000bb0038387a20 */ /* 0x000fe40000410000 */
[C---:B------:R-:W-:Y:S01]  /*72e0*/  HMMA.16816.F32 R80, R172.reuse, R10, R80 ;  /* 0x0000000aac50723c */ /* 0x040fe20000001850 */
[----:B------:R-:W5:Y:S03]  /*72f0*/  LDSM.16.M88.4 R8, [R191] ;  /* 0x00000000bf08783b */ /* 0x000f660000000200 */
[----:B------:R-:W-:Y:S01]  /*7300*/  FMUL.FTZ R57, R57, c[0x0][0x2ec] ;  /* 0x0000bb0039397a20 */ /* 0x000fe20000410000 */
[----:B------:R-:W2:Y:S01]  /*7310*/  MUFU.TANH R26, R26 ;  /* 0x0000001a001a7308 */ /* 0x000ea20000002400 */
[----:B------:R-:W-:Y:S02]  /*7320*/  FMUL.FTZ R58, R58, c[0x0][0x2ec] ;  /* 0x0000bb003a3a7a20 */ /* 0x000fe40000410000 */
[-C--:B-1----:R-:W-:Y:S04]  /*7330*/  HMMA.16816.F32 R84, R172, R4.reuse, R84 ;  /* 0x00000004ac54723c */ /* 0x082fe80000001854 */
[----:B------:R-:W-:Y:S02]  /*7340*/  FMUL.FTZ R59, R59, c[0x0][0x2ec] ;  /* 0x0000bb003b3b7a20 */ /* 0x000fe40000410000 */
[----:B------:R-:W-:Y:S01]  /*7350*/  FMUL.FTZ R60, R60, c[0x0][0x2ec] ;  /* 0x0000bb003c3c7a20 */ /* 0x000fe20000410000 */
[----:B------:R-:W1:Y:S01]  /*7360*/  MUFU.TANH R27, R27 ;  /* 0x0000001b001b7308 */ /* 0x000e620000002400 */
[C---:B------:R-:W-:Y:S04]  /*7370*/  HMMA.16816.F32 R88, R180.reuse, R4, R88 ;  /* 0x00000004b458723c */ /* 0x040fe80000001858 */
[----:B------:R-:W-:Y:S02]  /*7380*/  FMUL.FTZ R61, R61, c[0x0][0x2ec] ;  /* 0x0000bb003d3d7a20 */ /* 0x000fe40000410000 */
[----:B------:R-:W-:Y:S02]  /*7390*/  FMUL.FTZ R62, R62, c[0x0][0x2ec] ;  /* 0x0000bb003e3e7a20 */ /* 0x000fe40000410000 */
[-C--:B------:R-:W-:Y:S01]  /*73a0*/  HMMA.16816.F32 R92, R180, R6.reuse, R92 ;  /* 0x00000006b45c723c */ /* 0x080fe2000000185c */
[----:B------:R-:W1:Y:S03]  /*73b0*/  MUFU.TANH R28, R28 ;  /* 0x0000001c001c7308 */ /* 0x000e660000002400 */
[----:B------:R-:W-:Y:S02]  /*73c0*/  FMUL.FTZ R63, R63, c[0x0][0x2ec] ;  /* 0x0000bb003f3f7a20 */ /* 0x000fe40000410000 */
[----:B------:R-:W-:Y:S02]  /*73d0*/  FMUL.FTZ R67, R67, c[0x0][0x2ec] ;  /* 0x0000bb0043437a20 */ /* 0x000fe40000410000 */
[C---:B------:R-:W-:Y:S01]  /*73e0*/  HMMA.16816.F32 R96, R172.reuse, R6, R96 ;  /* 0x00000006ac60723c */ /* 0x040fe20000001860 */
[----:B------:R-:W1:Y:S01]  /*73f0*/  LDSM.16.M88.4 R4, [R190] ;  /* 0x00000000be04783b */ /* 0x000e620000000200 */
[----:B------:R-:W-:Y:S04]  /*7400*/  DEPBAR.LE SB0, 0x0 ;  /* 0x000080000000791a */ /* 0x000fe80000000000 */
[----:B------:R-:W1:Y:S01]  /*7410*/  MUFU.TANH R29, R29 ;  /* 0x0000001d001d7308 */ /* 0x000e620000002400 */
[----:B------:R-:W-:Y:S02]  /*7420*/  FMUL.FTZ R68, R68, c[0x0][0x2ec] ;  /* 0x0000bb0044447a20 */ /* 0x000fe40000410000 */
[----:B------:R-:W-:Y:S01]  /*7430*/  BAR.SYNC.DEFER_BLOCKING 0x0 ;  /* 0x0000000000007b1d */ /* 0x000fe20000010000 */
[-C--:B-----5:R-:W-:Y:S05]  /*7440*/  HMMA.16816.F32 R100, R172, R8.reuse, R100 ;  /* 0x00000008ac64723c */ /* 0x0a0fea0000001864 */
        /* <DEDUP_REMOVED lines=12> */
[----:B------:R-:W2:Y:S03]  /*7510*/  MUFU.TANH R32, R32 ;  /* 0x0000002000207308 */ /* 0x000ea60000002400 */
        /* <DEDUP_REMOVED lines=8> */
[----:B------:R-:W1:Y:S01]  /*75a0*/  MUFU.TANH R34, R34 ;  /* 0x0000002200227308 */ /* 0x000e620000002400 */
[----:B------:R-:W-:Y:S02]  /*75b0*/  FMUL.FTZ R81, R81, c[0x0][0x2ec] ;  /* 0x0000bb0051517a20 */ /* 0x000fe40000410000 */
[-C--:B------:R-:W-:Y:S04]  /*75c0*/  HMMA.16816.F32 R124, R180, R6.reuse, R124 ;  /* 0x00000006b47c723c */ /* 0x080fe8000000187c */
[----:B------:R-:W-:Y:S02]  /*75d0*/  FMUL.FTZ R82, R82, c[0x0][0x2ec] ;  /* 0x0000bb0052527a20 */ /* 0x000fe40000410000 */
[----:B------:R-:W-:Y:S01]  /*75e0*/  FMUL.FTZ R83, R83, c[0x0][0x2ec] ;  /* 0x0000bb0053537a20 */ /* 0x000fe20000410000 */
[----:B------:R-:W1:Y:S01]  /*75f0*/  MUFU.TANH R35, R35 ;  /* 0x0000002300237308 */ /* 0x000e620000002400 */
[----:B------:R-:W-:Y:S04]  /*7600*/  HMMA.16816.F32 R128, R172, R6, R128 ;  /* 0x00000006ac80723c */ /* 0x000fe80000001880 */
[----:B------:R-:W-:Y:S02]  /*7610*/  FMUL.FTZ R84, R84, c[0x0][0x2ec] ;  /* 0x0000bb0054547a20 */ /* 0x000fe40000410000 */
[----:B------:R-:W-:Y:S02]  /*7620*/  FMUL.FTZ R85, R85, c[0x0][0x2ec] ;  /* 0x0000bb0055557a20 */ /* 0x000fe40000410000 */
[----:B------:R-:W-:Y:S01]  /*7630*/  FMUL.FTZ R86, R86, c[0x0][0x2ec] ;  /* 0x0000bb0056567a20 */ /* 0x000fe20000410000 */
[----:B------:R1:W1:Y:S03]  /*7640*/  MUFU.TANH R18, R39 ;  /* 0x0000002700127308 */ /* 0x0002660000002400 */
[----:B------:R-:W-:Y:S02]  /*7650*/  FMUL.FTZ R87, R87, c[0x0][0x2ec] ;  /* 0x0000bb0057577a20 */ /* 0x000fe40000410000 */
[----:B------:R-:W-:Y:S02]  /*7660*/  FMUL.FTZ R88, R88, c[0x0][0x2ec] ;  /* 0x0000bb0058587a20 */ /* 0x000fe40000410000 */
[----:B------:R-:W-:Y:S02]  /*7670*/  FMUL.FTZ R89, R89, c[0x0][0x2ec] ;  /* 0x0000bb0059597a20 */ /* 0x000fe40000410000 */
[----:B------:R-:W-:Y:S01]  /*7680*/  FMUL.FTZ R90, R90, c[0x0][0x2ec] ;  /* 0x0000bb005a5a7a20 */ /* 0x000fe20000410000 */
[----:B------:R-:W1:Y:S01]  /*7690*/  MUFU.TANH R44, R44 ;  /* 0x0000002c002c7308 */ /* 0x000e620000002400 */
[----:B------:R-:W-:Y:S02]  /*76a0*/  FMUL.FTZ R91, R91, c[0x0][0x2ec] ;  /* 0x0000bb005b5b7a20 */ /* 0x000fe40000410000 */
        /* <DEDUP_REMOVED lines=52> */
[----:B------:R1:W1:Y:S01]  /*79f0*/  MUFU.TANH R22, R36 ;  /* 0x0000002400167308 */ /* 0x0002620000002400 */
[----:B------:R-:W-:Y:S02]  /*7a00*/  FMUL.FTZ R43, R43, c[0x0][0x2ec] ;  /* 0x0000bb002b2b7a20 */ /* 0x000fe40000410000 */
[----:B------:R-:W-:Y:S02]  /*7a10*/  FMUL.FTZ R64, R64, c[0x0][0x2ec] ;  /* 0x0000bb0040407a20 */ /* 0x000fe40000410000 */
[----:B------:R-:W-:Y:S02]  /*7a20*/  FMUL.FTZ R65, R65, c[0x0][0x2ec] ;  /* 0x0000bb0041417a20 */ /* 0x000fe40000410000 */
[----:B------:R-:W-:Y:S02]  /*7a30*/  FMUL.FTZ R66, R66, c[0x0][0x2ec] ;  /* 0x0000bb0042427a20 */ /* 0x000fe40000410000 */
[----:B------:R-:W-:Y:S01]  /*7a40*/  FMUL.FTZ R0, R127, c[0x0][0x2ec] ;  /* 0x0000bb007f007a20 */ /* 0x000fe20000410000 */
[----:B------:R1:W1:Y:S10]  /*7a50*/  MUFU.TANH R20, R37 ;  /* 0x0000002500147308 */ /* 0x0002740000002400 */
[----:B------:R1:W1:Y:S10]  /*7a60*/  MUFU.TANH R19, R38 ;  /* 0x0000002600137308 */ /* 0x0002740000002400 */
[----:B------:R1:W1:Y:S10]  /*7a70*/  MUFU.TANH R17, R41 ;  /* 0x0000002900117308 */ /* 0x0002740000002400 */
[----:B------:R1:W1:Y:S10]  /*7a80*/  MUFU.TANH R16, R42 ;  /* 0x0000002a00107308 */ /* 0x0002740000002400 */
[----:B------:R1:W1:Y:S10]  /*7a90*/  MUFU.TANH R15, R43 ;  /* 0x0000002b000f7308 */ /* 0x0002740000002400 */
[----:B------:R-:W1:Y:S10]  /*7aa0*/  MUFU.TANH R53, R53 ;  /* 0x0000003500357308 */ /* 0x000e740000002400 */
        /* <DEDUP_REMOVED lines=74> */
[----:B------:R-:W1:Y:S10]  /*7f50*/  MUFU.TANH R128, R128 ;  /* 0x0000008000807308 */ /* 0x000e740000002400 */
[----:B------:R-:W1:Y:S10]  /*7f60*/  MUFU.TANH R129, R129 ;  /* 0x0000008100817308 */ /* 0x000e740000002400 */
[----:B------:R-:W1:Y:S10]  /*7f70*/  MUFU.TANH R130, R130 ;  /* 0x0000008200827308 */ /* 0x000e740000002400 */
[----:B------:R-:W1:Y:S02]  /*7f80*/  MUFU.TANH R131, R131 ;  /* 0x0000008300837308 */ /* 0x000e640000002400 */
[----:B-1234-:R-:W-:-:S05]  /*7f90*/  @P0 BRA `(.L_x_227) ;  /* 0xffffe72000000947 */ /* 0x01efca000383ffff */
.L_x_226:
        /* <DEDUP_REMOVED lines=102> */
[----:B------:R-:W-:Y:S03]  /*8600*/  FMNMX.FTZ R0, R179, R0, !PT ;  /* 0x00000000b3007209 */ /* 0x000fe60007810000 */
[----:B------:R-:W1:Y:S01]  /*8610*/  SHFL.BFLY PT, R37, R3, 0x2, 0x1f ;  /* 0x0c401f0003257f89 */ /* 0x000e6200000e0000 */
[----:B------:R-:W-:Y:S04]  /*8620*/  FMNMX.FTZ R0, R26, R0, !PT ;  /* 0x000000001a007209 */ /* 0x000fe80007810000 */
[----:B------:R-:W-:Y:S04]  /*8630*/  FMNMX.FTZ R0, R27, R0, !PT ;  /* 0x000000001b007209 */ /* 0x000fe80007810000 */
[----:B------:R-:W-:Y:S04]  /*8640*/  FMNMX.FTZ R0, R30, R0, !PT ;  /* 0x000000001e007209 */ /* 0x000fe80007810000 */
[----:B------:R-:W-:Y:S04]  /*8650*/  FMNMX.FTZ R0, R31, R0, !PT ;  /* 0x000000001f007209 */ /* 0x000fe80007810000 */
[----:B------:R-:W-:Y:S04]  /*8660*/  FMNMX.FTZ R0, R16, R0, !PT ;  /* 0x0000000010007209 */ /* 0x000fe80007810000 */
[----:B------:R-:W-:Y:S02]  /*8670*/  FMNMX.FTZ R0, R15, R0, !PT ;  /* 0x000000000f007209 */ /* 0x000fe40007810000 */
[----:B-1----:R-:W-:Y:S02]  /*8680*/  FMNMX.FTZ R37, R3, R37, !PT ;  /* 0x0000002503257209 */ /* 0x002fe40007810000 */
[----:B------:R-:W-:Y:S02]  /*8690*/  FMNMX.FTZ R38, R38, R6, !PT ;  /* 0x0000000626267209 */ /* 0x000fe40007810000 */
[----:B------:R-:W-:Y:S01]  /*86a0*/  FMNMX.FTZ R4, R4, R5, !PT ;  /* 0x0000000504047209 */ /* 0x000fe20007810000 */
[----:B------:R-:W1:Y:S01]  /*86b0*/  SHFL.BFLY PT, R7, R37, 0x1, 0x1f ;  /* 0x0c201f0025077f89 */ /* 0x000e6200000e0000 */
[----:B------:R-:W-:Y:S04]  /*86c0*/  FMNMX.FTZ R0, R46, R0, !PT ;  /* 0x000000002e007209 */ /* 0x000fe80007810000 */
[----:B------:R-:W-:Y:S03]  /*86d0*/  FMNMX.FTZ R0, R47, R0, !PT ;  /* 0x000000002f007209 */ /* 0x000fe60007810000 */
[----:B------:R-:W2:Y:S01]  /*86e0*/  SHFL.BFLY PT, R6, R38, 0x1, 0x1f ;  /* 0x0c201f0026067f89 */ /* 0x000ea200000e0000 */
[----:B------:R-:W-:Y:S04]  /*86f0*/  FMNMX.FTZ R0, R58, R0, !PT ;  /* 0x000000003a007209 */ /* 0x000fe80007810000 */
[----:B------:R-:W-:Y:S03]  /*8700*/  FMNMX.FTZ R0, R59, R0, !PT ;  /* 0x000000003b007209 */ /* 0x000fe60007810000 */
[----:B------:R-:W3:Y:S01]  /*8710*/  SHFL.BFLY PT, R36, R4, 0x1, 0x1f ;  /* 0x0c201f0004247f89 */ /* 0x000ee200000e0000 */
[----:B------:R-:W-:Y:S04]  /*8720*/  FMNMX.FTZ R0, R62, R0, !PT ;  /* 0x000000003e007209 */ /* 0x000fe80007810000 */
[----:B------:R-:W-:Y:S02]  /*8730*/  FMNMX.FTZ R0, R63, R0, !PT ;  /* 0x000000003f007209 */ /* 0x000fe40007810000 */
[----:B-1----:R-:W-:Y:S02]  /*8740*/  FMNMX.FTZ R37, R37, R7, !PT ;  /* 0x0000000725257209 */ /* 0x002fe40007810000 */
[----:B------:R-:W-:Y:S03]  /*8750*/  FMNMX.FTZ R0, R74, R0, !PT ;  /* 0x000000004a007209 */ /* 0x000fe60007810000 */
[----:B------:R-:W-:Y:S01]  /*8760*/  FMUL.FTZ R64, R37, c[0x0][0x23c] ;  /* 0x00008f0025407a20 */ /* 0x000fe20000410000 */
[----:B------:R-:W-:Y:S02]  /*8770*/  FMNMX.FTZ R0, R75, R0, !PT ;  /* 0x000000004b007209 */ /* 0x000fe40007810000 */
[----:B--2---:R-:W-:Y:S02]  /*8780*/  FMNMX.FTZ R38, R38, R6, !PT ;  /* 0x0000000626267209 */ /* 0x004fe40007810000 */
[----:B------:R-:W-:Y:S02]  /*8790*/  FMNMX.FTZ R0, R78, R0, !PT ;  /* 0x000000004e007209 */ /* 0x000fe40007810000 */
[C---:B------:R-:W-:Y:S01]  /*87a0*/  FSETP.NEU.FTZ.AND P1, PT, R38.reuse, -INF , PT ;  /* 0xff8000002600780b */ /* 0x040fe20003f3d000 */
[----:B------:R-:W-:Y:S01]  /*87b0*/  FMUL.FTZ R43, R38, c[0x0][0x23c] ;  /* 0x00008f00262b7a20 */ /* 0x000fe20000410000 */
[----:B------:R-:W-:Y:S02]  /*87c0*/  FMNMX.FTZ R0, R79, R0, !PT ;  /* 0x000000004f007209 */ /* 0x000fe40007810000 */
[----:B---3--:R-:W-:Y:S02]  /*87d0*/  FMNMX.FTZ R36, R4, R36, !PT ;  /* 0x0000002404247209 */ /* 0x008fe40007810000 */
[----:B------:R-:W-:Y:S02]  /*87e0*/  FSEL R43, R43, RZ, P1 ;  /* 0x000000ff2b2b7208 */ /* 0x000fe40000800000 */
[----:B------:R-:W-:Y:S01]  /*87f0*/  FSETP.NEU.FTZ.AND P1, PT, R37, -INF , PT ;  /* 0xff8000002500780b */ /* 0x000fe20003f3d000 */
[----:B------:R-:W-:Y:S01]  /*8800*/  FMUL.FTZ R65, R36, c[0x0][0x23c] ;  /* 0x00008f0024417a20 */ /* 0x000fe20000410000 */
[----:B------:R-:W-:Y:S01]  /*8810*/  FMNMX.FTZ R0, R90, R0, !PT ;  /* 0x000000005a007209 */ /* 0x000fe20007810000 */
[--C-:B------:R-:W-:Y:S01]  /*8820*/  FFMA.FTZ R4, R201, c[0x0][0x23c], -R43.reuse ;  /* 0x00008f00c9047a23 */ /* 0x100fe2000001082b */
[----:B------:R-:W-:Y:S01]  /*8830*/  FSEL R64, R64, RZ, P1 ;  /* 0x000000ff40407208 */ /* 0x000fe20000800000 */
[--C-:B------:R-:W-:Y:S01]  /*8840*/  FFMA.FTZ R8, R177, c[0x0][0x23c], -R43.reuse ;  /* 0x00008f00b1087a23 */ /* 0x100fe2000001082b */
[----:B------:R-:W-:Y:S01]  /*8850*/  FMNMX.FTZ R0, R91, R0, !PT ;  /* 0x000000005b007209 */ /* 0x000fe20007810000 */
[----:B------:R1:W-:Y:S01]  /*8860*/  MUFU.EX2 R210, R4 ;  /* 0x0000000400d27308 */ /* 0x0003e20000000800 */
[--C-:B------:R-:W-:Y:S01]  /*8870*/  FFMA.FTZ R5, R209, c[0x0][0x23c], -R43.reuse ;  /* 0x00008f00d1057a23 */ /* 0x100fe2000001082b */
[----:B------:R-:W-:Y:S01]  /*8880*/  FSETP.NEU.FTZ.AND P1, PT, R36, -INF , PT ;  /* 0xff8000002400780b */ /* 0x000fe20003f3d000 */
[--C-:B------:R-:W-:Y:S01]  /*8890*/  FFMA.FTZ R7, R32, c[0x0][0x23c], -R43.reuse ;  /* 0x00008f0020077a23 */ /* 0x100fe2000001082b */
[----:B------:R-:W-:Y:S01]  /*88a0*/  FMNMX.FTZ R0, R94, R0, !PT ;  /* 0x000000005e007209 */ /* 0x000fe20007810000 */
[--C-:B------:R-:W-:Y:S01]  /*88b0*/  FFMA.FTZ R6, R33, c[0x0][0x23c], -R43.reuse ;  /* 0x00008f0021067a23 */ /* 0x100fe2000001082b */
[----:B------:R-:W-:Y:S02]  /*88c0*/  FSEL R65, R65, RZ, P1 ;  /* 0x000000ff41417208 */ /* 0x000fe40000800000 */
[----:B------:R-:W-:Y:S02]  /*88d0*/  FMNMX.FTZ R0, R95, R0, !PT ;  /* 0x000000005f007209 */ /* 0x000fe40007810000 */
[----:B------:R2:W-:Y:S02]  /*88e0*/  MUFU.EX2 R236, R5 ;  /* 0x0000000500ec7308 */ /* 0x0005e40000000800 */
[----:B------:R-:W-:Y:S04]  /*88f0*/  FMNMX.FTZ R0, R106, R0, !PT ;  /* 0x000000006a007209 */ /* 0x000fe80007810000 */
[----:B------:R-:W-:Y:S04]  /*8900*/  FMNMX.FTZ R0, R107, R0, !PT ;  /* 0x000000006b007209 */ /* 0x000fe80007810000 */
[----:B------:R3:W-:Y:S01]  /*8910*/  MUFU.EX2 R126, R7 ;  /* 0x00000007007e7308 */ /* 0x0007e20000000800 */
[----:B------:R-:W-:Y:S01]  /*8920*/  FMNMX.FTZ R0, R110, R0, !PT ;  /* 0x000000006e007209 */ /* 0x000fe20007810000 */
[--C-:B-1----:R-:W-:Y:S03]  /*8930*/  FFMA.FTZ R4, R200, c[0x0][0x23c], -R64.reuse ;  /* 0x00008f00c8047a23 */ /* 0x102fe60000010840 */
[----:B------:R-:W-:Y:S04]  /*8940*/  FMNMX.FTZ R0, R111, R0, !PT ;  /* 0x000000006f007209 */ /* 0x000fe80007810000 */
[----:B------:R-:W-:Y:S01]  /*8950*/  FMNMX.FTZ R0, R122, R0, !PT ;  /* 0x000000007a007209 */ /* 0x000fe20007810000 */
[----:B------:R1:W-:Y:S03]  /*8960*/  MUFU.EX2 R209, R4 ;  /* 0x0000000400d17308 */ /* 0x0003e60000000800 */
[----:B------:R-:W-:Y:S01]  /*8970*/  FMNMX.FTZ R0, R123, R0, !PT ;  /* 0x000000007b007209 */ /* 0x000fe20007810000 */
[--C-:B--2---:R-:W-:Y:S03]  /*8980*/  FFMA.FTZ R5, R168, c[0x0][0x23c], -R64.reuse ;  /* 0x00008f00a8057a23 */ /* 0x104fe60000010840 */
[----:B------:R-:W-:Y:S03]  /*8990*/  FMNMX.FTZ R0, R40, R0, !PT ;  /* 0x0000000028007209 */ /* 0x000fe60007810000 */
[----:B------:R2:W-:Y:S01]  /*89a0*/  MUFU.EX2 R239, R5 ;  /* 0x0000000500ef7308 */ /* 0x0005e20000000800 */
[----:B------:R-:W-:Y:S01]  /*89b0*/  FMNMX.FTZ R0, R39, R0, !PT ;  /* 0x0000000027007209 */ /* 0x000fe20007810000 */
[----:B---3--:R-:W-:Y:S04]  /*89c0*/  FFMA.FTZ R7, R48, c[0x0][0x23c], -R43 ;  /* 0x00008f0030077a23 */ /* 0x008fe8000001082b */
[----:B------:R-:W3:Y:S04]  /*89d0*/  SHFL.BFLY PT, R2, R0, 0x2, 0x1f ;  /* 0x0c401f0000027f89 */ /* 0x000ee800000e0000 */
[----:B------:R4:W-:Y:S01]  /*89e0*/  MUFU.EX2 R246, R7 ;  /* 0x0000000700f67308 */ /* 0x0009e20000000800 */
[----:B-1----:R-:W-:Y:S09]  /*89f0*/  FFMA.FTZ R4, R207, c[0x0][0x23c], -R64 ;  /* 0x00008f00cf047a23 */ /* 0x002ff20000010840 */
[----:B------:R1:W-:Y:S01]  /*8a00*/  MUFU.EX2 R227, R4 ;  /* 0x0000000400e37308 */ /* 0x0003e20000000800 */
[----:B--2---:R-:W-:Y:S09]  /*8a10*/  FFMA.FTZ R5, R205, c[0x0][0x23c], -R65 ;  /* 0x00008f00cd057a23 */ /* 0x004ff20000010841 */
[----:B------:R2:W-:Y:S01]  /*8a20*/  MUFU.EX2 R180, R5 ;  /* 0x0000000500b47308 */ /* 0x0005e20000000800 */
[----:B---3--:R-:W-:Y:S01]  /*8a30*/  FMNMX.FTZ R2, R0, R2, !PT ;  /* 0x0000000200027209 */ /* 0x008fe20007810000 */
[----:B------:R-:W-:Y:S02]  /*8a40*/  FADD.FTZ R0, -R38, R132 ;  /* 0x0000008426007221 */ /* 0x000fe40000010100 */
[--C-:B----4-:R-:W-:Y:S02]  /*8a50*/  FFMA.FTZ R7, R14, c[0x0][0x23c], -R43.reuse ;  /* 0x00008f000e077a23 */ /* 0x110fe4000001082b */
[----:B------:R-:W3:Y:S01]  /*8a60*/  SHFL.BFLY PT, R3, R2, 0x1, 0x1f ;  /* 0x0c201f0002037f89 */ /* 0x000ee200000e0000 */
[----:B------:R-:W-:Y:S03]  /*8a70*/  FMUL.FTZ R0, R0, c[0x0][0x23c] ;  /* 0x00008f0000007a20 */ /* 0x000fe60000410000 */
[----:B------:R4:W-:Y:S01]  /*8a80*/  MUFU.EX2 R201, R8 ;  /* 0x0000000800c97308 */ /* 0x0009e20000000800 */
[--C-:B-1----:R-:W-:Y:S09]  /*8a90*/  FFMA.FTZ R4, R178, c[0x0][0x23c], -R43.reuse ;  /* 0x00008f00b2047a23 */ /* 0x102ff2000001082b */
[----:B------:R1:W-:Y:S01]  /*8aa0*/  MUFU.EX2 R229, R4 ;  /* 0x0000000400e57308 */ /* 0x0003e20000000800 */
[--C-:B--2---:R-:W-:Y:S09]  /*8ab0*/  FFMA.FTZ R5, R171, c[0x0][0x23c], -R64.reuse ;  /* 0x00008f00ab057a23 */ /* 0x104ff20000010840 */
[----:B------:R2:W-:Y:S01]  /*8ac0*/  MUFU.EX2 R42, R0 ;  /* 0x00000000002a7308 */ /* 0x0005e20000000800 */
[----:B---3--:R-:W-:Y:S01]  /*8ad0*/  FMNMX.FTZ R3, R2, R3, !PT ;  /* 0x0000000302037209 */ /* 0x008fe20007810000 */
[--C-:B----4-:R-:W-:Y:S03]  /*8ae0*/  FFMA.FTZ R8, R22, c[0x0][0x23c], -R43.reuse ;  /* 0x00008f0016087a23 */ /* 0x110fe6000001082b */
[C---:B------:R-:W-:Y:S01]  /*8af0*/  FSETP.NEU.FTZ.AND P1, PT, R3.reuse, -INF , PT ;  /* 0xff8000000300780b */ /* 0x040fe20003f3d000 */
[----:B------:R-:W-:Y:S04]  /*8b00*/  FMUL.FTZ R66, R3, c[0x0][0x23c] ;  /* 0x00008f0003427a20 */ /* 0x000fe80000410000 */
[----:B------:R3:W-:Y:S01]  /*8b10*/  MUFU.EX2 R177, R5 ;  /* 0x0000000500b17308 */ /* 0x0007e20000000800 */
[----:B------:R-:W-:Y:S01]  /*8b20*/  FSEL R66, R66, RZ, P1 ;  /* 0x000000ff42427208 */ /* 0x000fe20000800000 */
[----:B-1----:R-:W-:Y:S08]  /*8b30*/  FFMA.FTZ R4, R170, c[0x0][0x23c], -R43 ;  /* 0x00008f00aa047a23 */ /* 0x002ff0000001082b */
[----:B------:R1:W-:Y:S01]  /*8b40*/  MUFU.EX2 R247, R4 ;  /* 0x0000000400f77308 */ /* 0x0003e20000000800 */
[----:B--2---:R-:W-:Y:S04]  /*8b50*/  FADD.FTZ R0, -R37, R133 ;  /* 0x0000008525007221 */ /* 0x004fe80000010100 */
[----:B------:R-:W-:Y:S05]  /*8b60*/  FMUL.FTZ R0, R0, c[0x0][0x23c] ;  /* 0x00008f0000007a20 */ /* 0x000fea0000410000 */
[----:B------:R2:W-:Y:S01]  /*8b70*/  MUFU.EX2 R127, R6 ;  /* 0x00000006007f7308 */ /* 0x0005e20000000800 */
[----:B---3--:R-:W-:Y:S09]  /*8b80*/  FFMA.FTZ R5, R28, c[0x0][0x23c], -R65 ;  /* 0x00008f001c057a23 */ /* 0x008ff20000010841 */
[----:B------:R3:W4:Y:S01]  /*8b90*/  MUFU.EX2 R41, R0 ;  /* 0x0000000000297308 */ /* 0x0007220000000800 */
[----:B-1----:R-:W-:Y:S09]  /*8ba0*/  FFMA.FTZ R4, R169, c[0x0][0x23c], -R64 ;  /* 0x00008f00a9047a23 */ /* 0x002ff20000010840 */
[----:B------:R1:W-:Y:S01]  /*8bb0*/  MUFU.EX2 R219, R4 ;  /* 0x0000000400db7308 */ /* 0x0003e20000000800 */
[----:B--2---:R-:W-:Y:S09]  /*8bc0*/  FFMA.FTZ R6, R49, c[0x0][0x23c], -R43 ;  /* 0x00008f0031067a23 */ /* 0x004ff2000001082b */
[----:B------:R2:W-:Y:S01]  /*8bd0*/  MUFU.EX2 R225, R5 ;  /* 0x0000000500e17308 */ /* 0x0005e20000000800 */
[----:B---3--:R-:W-:Y:S04]  /*8be0*/  FADD.FTZ R0, -R36, R134 ;  /* 0x0000008624007221 */ /* 0x008fe80000010100 */
[----:B------:R-:W-:Y:S05]  /*8bf0*/  FMUL.FTZ R0, R0, c[0x0][0x23c] ;  /* 0x00008f0000007a20 */ /* 0x000fea0000410000 */
[----:B------:R3:W-:Y:S01]  /*8c00*/  MUFU.EX2 R249, R7 ;  /* 0x0000000700f97308 */ /* 0x0007e20000000800 */
[----:B-1----:R-:W-:Y:S09]  /*8c10*/  FFMA.FTZ R4, R202, c[0x0][0x23c], -R65 ;  /* 0x00008f00ca047a23 */ /* 0x002ff20000010841 */
[----:B------:R1:W-:Y:S01]  /*8c20*/  MUFU.EX2 R172, R4 ;  /* 0x0000000400ac7308 */ /* 0x0003e20000000800 */
[----:B--2---:R-:W-:Y:S02]  /*8c30*/  FFMA.FTZ R5, R19, c[0x0][0x23c], -R64 ;  /* 0x00008f0013057a23 */ /* 0x004fe40000010840 */
[----:B----4-:R-:W-:Y:S07]  /*8c40*/  FMUL.FTZ R19, R41, R151 ;  /* 0x0000009729137220 */ /* 0x010fee0000410000 */
[----:B------:R2:W-:Y:S01]  /*8c50*/  MUFU.EX2 R226, R5 ;  /* 0x0000000500e27308 */ /* 0x0005e20000000800 */
[----:B---3--:R-:W-:Y:S09]  /*8c60*/  FFMA.FTZ R7, R80, c[0x0][0x23c], -R43 ;  /* 0x00008f0050077a23 */ /* 0x008ff2000001082b */
[----:B------:R3:W-:Y:S01]  /*8c70*/  MUFU.EX2 R234, R8 ;  /* 0x0000000800ea7308 */ /* 0x0007e20000000800 */
[--C-:B-1----:R-:W-:Y:S09]  /*8c80*/  FFMA.FTZ R4, R208, c[0x0][0x23c], -R65.reuse ;  /* 0x00008f00d0047a23 */ /* 0x102ff20000010841 */
[----:B------:R1:W4:Y:S01]  /*8c90*/  MUFU.EX2 R175, R4 ;  /* 0x0000000400af7308 */ /* 0x0003220000000800 */
[----:B--2---:R-:W-:Y:S01]  /*8ca0*/  FFMA.FTZ R5, R44, c[0x0][0x23c], -R65 ;  /* 0x00008f002c057a23 */ /* 0x004fe20000010841 */
[----:B------:R-:W-:Y:S08]  /*8cb0*/  F2FP.PACK_AB R44, R236, R210 ;  /* 0x000000d2ec2c723e */ /* 0x000ff000000000ff */
[----:B------:R2:W-:Y:S01]  /*8cc0*/  MUFU.EX2 R220, R5 ;  /* 0x0000000500dc7308 */ /* 0x0005e20000000800 */
[--C-:B---3--:R-:W-:Y:S09]  /*8cd0*/  FFMA.FTZ R8, R52, c[0x0][0x23c], -R43.reuse ;  /* 0x00008f0034087a23 */ /* 0x108ff2000001082b */
[----:B------:R3:W-:Y:S01]  /*8ce0*/  MUFU.EX2 R133, R6 ;  /* 0x0000000600857308 */ /* 0x0007e20000000800 */
[----:B-1----:R-:W-:Y:S01]  /*8cf0*/  FFMA.FTZ R4, R199, c[0x0][0x23c], -R66 ;  /* 0x00008f00c7047a23 */ /* 0x002fe20000010842 */
[----:B----4-:R-:W-:Y:S08]  /*8d00*/  F2FP.PACK_AB R32, R175, R172 ;  /* 0x000000acaf20723e */ /* 0x010ff000000000ff */
[----:B------:R1:W-:Y:S01]  /*8d10*/  MUFU.EX2 R169, R4 ;  /* 0x0000000400a97308 */ /* 0x0003e20000000800 */
[----:B--2---:R-:W-:Y:S09]  /*8d20*/  FFMA.FTZ R5, R54, c[0x0][0x23c], -R64 ;  /* 0x00008f0036057a23 */ /* 0x004ff20000010840 */
[----:B------:R2:W-:Y:S01]  /*8d30*/  MUFU.EX2 R233, R5 ;  /* 0x0000000500e97308 */ /* 0x0005e20000000800 */
[----:B---3--:R-:W-:Y:S09]  /*8d40*/  FFMA.FTZ R6, R13, c[0x0][0x23c], -R43 ;  /* 0x00008f000d067a23 */ /* 0x008ff2000001082b */
[----:B------:R-:W3:Y:S01]  /*8d50*/  MUFU.EX2 R2, R0 ;  /* 0x0000000000027308 */ /* 0x000ee20000000800 */
[--C-:B-1----:R-:W-:Y:S09]  /*8d60*/  FFMA.FTZ R4, R206, c[0x0][0x23c], -R66.reuse ;  /* 0x00008f00ce047a23 */ /* 0x102ff20000010842 */
[----:B------:R1:W4:Y:S01]  /*8d70*/  MUFU.EX2 R173, R4 ;  /* 0x0000000400ad7308 */ /* 0x0003220000000800 */
[--C-:B--2---:R-:W-:Y:S02]  /*8d80*/  FFMA.FTZ R5, R60, c[0x0][0x23c], -R65.reuse ;  /* 0x00008f003c057a23 */ /* 0x104fe40000010841 */
[----:B------:R-:W-:Y:S07]  /*8d90*/  FFMA.FTZ R60, R89, c[0x0][0x23c], -R65 ;  /* 0x00008f00593c7a23 */ /* 0x000fee0000010841 */
[----:B------:R2:W-:Y:S01]  /*8da0*/  MUFU.EX2 R240, R8 ;  /* 0x0000000800f07308 */ /* 0x0005e20000000800 */
[C---:B---3--:R-:W-:Y:S02]  /*8db0*/  FMUL.FTZ R9, R2.reuse, R137 ;  /* 0x0000008902097220 */ /* 0x048fe40000410000 */
[----:B------:R-:W-:Y:S02]  /*8dc0*/  FMUL.FTZ R13, R2, R145 ;  /* 0x00000091020d7220 */ /* 0x000fe40000410000 */
[----:B------:R-:W-:Y:S05]  /*8dd0*/  FADD.FTZ R0, -R3, R135 ;  /* 0x0000008703007221 */ /* 0x000fea0000010100 */
[----:B------:R3:W-:Y:S01]  /*8de0*/  MUFU.EX2 R135, R6 ;  /* 0x0000000600877308 */ /* 0x0007e20000000800 */
[----:B------:R-:W-:Y:S02]  /*8df0*/  FMUL.FTZ R0, R0, c[0x0][0x23c] ;  /* 0x00008f0000007a20 */ /* 0x000fe40000410000 */
[----:B-1----:R-:W-:Y:S01]  /*8e00*/  FFMA.FTZ R4, R204, c[0x0][0x23c], -R65 ;  /* 0x00008f00cc047a23 */ /* 0x002fe20000010841 */
[----:B----4-:R-:W-:Y:S06]  /*8e10*/  F2FP.PACK_AB R33, R173, R169 ;  /* 0x000000a9ad21723e */ /* 0x010fec00000000ff */
[----:B------:R1:W-:Y:S01]  /*8e20*/  MUFU.EX2 R199, R4 ;  /* 0x0000000400c77308 */ /* 0x0003e20000000800 */
[--C-:B--2---:R-:W-:Y:S02]  /*8e30*/  FFMA.FTZ R8, R68, c[0x0][0x23c], -R43.reuse ;  /* 0x00008f0044087a23 */ /* 0x104fe4000001082b */
[--C-:B------:R-:W-:Y:S07]  /*8e40*/  FFMA.FTZ R68, R40, c[0x0][0x23c], -R66.reuse ;  /* 0x00008f0028447a23 */ /* 0x100fee0000010842 */
[----:B------:R2:W-:Y:S01]  /*8e50*/  MUFU.EX2 R215, R5 ;  /* 0x0000000500d77308 */ /* 0x0005e20000000800 */
[----:B---3--:R-:W-:Y:S09]  /*8e60*/  FFMA.FTZ R6, R81, c[0x0][0x23c], -R43 ;  /* 0x00008f0051067a23 */ /* 0x008ff2000001082b */
[----:B------:R3:W-:Y:S01]  /*8e70*/  MUFU.EX2 R221, R8 ;  /* 0x0000000800dd7308 */ /* 0x0007e20000000800 */
[----:B-1----:R-:W-:Y:S09]  /*8e80*/  FFMA.FTZ R4, R203, c[0x0][0x23c], -R66 ;  /* 0x00008f00cb047a23 */ /* 0x002ff20000010842 */
[----:B------:R1:W-:Y:S01]  /*8e90*/  MUFU.EX2 R174, R4 ;  /* 0x0000000400ae7308 */ /* 0x0003e20000000800 */
[----:B--2---:R-:W-:Y:S02]  /*8ea0*/  FFMA.FTZ R5, R70, c[0x0][0x23c], -R64 ;  /* 0x00008f0046057a23 */ /* 0x004fe40000010840 */
[----:B------:R-:W2:Y:S07]  /*8eb0*/  LDL.LU R70, [R1+0x8] ;  /* 0x0000080001467983 */ /* 0x000eae0000300800 */
[----:B------:R4:W-:Y:S01]  /*8ec0*/  MUFU.EX2 R212, R5 ;  /* 0x0000000500d47308 */ /* 0x0009e20000000800 */
[----:B---3--:R-:W-:Y:S09]  /*8ed0*/  FFMA.FTZ R8, R76, c[0x0][0x23c], -R65 ;  /* 0x00008f004c087a23 */ /* 0x008ff20000010841 */
[----:B------:R-:W3:Y:S01]  /*8ee0*/  MUFU.EX2 R0, R0 ;  /* 0x0000000000007308 */ /* 0x000ee20000000800 */
[----:B-1----:R-:W-:Y:S09]  /*8ef0*/  FFMA.FTZ R4, R179, c[0x0][0x23c], -R66 ;  /* 0x00008f00b3047a23 */ /* 0x002ff20000010842 */
[----:B------:R1:W5:Y:S01]  /*8f00*/  MUFU.EX2 R178, R4 ;  /* 0x0000000400b27308 */ /* 0x0003620000000800 */
[----:B----4-:R-:W-:Y:S09]  /*8f10*/  FMUL.FTZ R5, R42, R141 ;  /* 0x0000008d2a057220 */ /* 0x010ff20000410000 */
[----:B------:R4:W-:Y:S01]  /*8f20*/  MUFU.EX2 R228, R8 ;  /* 0x0000000800e47308 */ /* 0x0009e20000000800 */
[C---:B---3--:R-:W-:Y:S01]  /*8f30*/  FMUL.FTZ R10, R0.reuse, R138 ;  /* 0x0000008a000a7220 */ /* 0x048fe20000410000 */
[----:B------:R-:W-:Y:S01]  /*8f40*/  MOV R138, R133 ;  /* 0x00000085008a7202 */ /* 0x000fe20000000f00 */
[C---:B------:R-:W-:Y:S02]  /*8f50*/  FMUL.FTZ R11, R0.reuse, R139 ;  /* 0x0000008b000b7220 */ /* 0x040fe40000410000 */
[----:B------:R-:W-:Y:S05]  /*8f60*/  FMUL.FTZ R14, R0, R146 ;  /* 0x00000092000e7220 */ /* 0x000fea0000410000 */
[----:B------:R-:W-:Y:S01]  /*8f70*/  MUFU.EX2 R68, R68 ;  /* 0x0000004400447308 */ /* 0x000fe20000000800 */
[----:B-1----:R-:W-:Y:S09]  /*8f80*/  FFMA.FTZ R4, R176, c[0x0][0x23c], -R43 ;  /* 0x00008f00b0047a23 */ /* 0x002ff2000001082b */
[----:B------:R1:W-:Y:S01]  /*8f90*/  MUFU.EX2 R207, R4 ;  /* 0x0000000400cf7308 */ /* 0x0003e20000000800 */
[----:B----4-:R-:W-:Y:S02]  /*8fa0*/  FMUL.FTZ R8, R2, R136 ;  /* 0x0000008802087220 */ /* 0x010fe40000410000 */
[--C-:B-1----:R-:W-:Y:S07]  /*8fb0*/  FFMA.FTZ R4, R23, c[0x0][0x23c], -R64.reuse ;  /* 0x00008f0017047a23 */ /* 0x102fee0000010840 */
[----:B------:R1:W-:Y:S02]  /*8fc0*/  MUFU.EX2 R200, R4 ;  /* 0x0000000400c87308 */ /* 0x0003e40000000800 */
[--C-:B-1----:R-:W-:Y:S01]  /*8fd0*/  FFMA.FTZ R4, R34, c[0x0][0x23c], -R64.reuse ;  /* 0x00008f0022047a23 */ /* 0x102fe20000010840 */
[----:B------:R-:W-:Y:S07]  /*8fe0*/  F2FP.PACK_AB R34, R199, R180 ;  /* 0x000000b4c722723e */ /* 0x000fee00000000ff */
[----:B------:R1:W-:Y:S02]  /*8ff0*/  MUFU.EX2 R251, R4 ;  /* 0x0000000400fb7308 */ /* 0x0003e40000000800 */
[----:B-1----:R-:W-:Y:S01]  /*9000*/  FFMA.FTZ R4, R35, c[0x0][0x23c], -R64 ;  /* 0x00008f0023047a23 */ /* 0x002fe20000010840 */
[----:B-----5:R-:W-:Y:S07]  /*9010*/  F2FP.PACK_AB R35, R178, R174 ;  /* 0x000000aeb223723e */ /* 0x020fee00000000ff */
[----:B------:R1:W3:Y:S02]  /*9020*/  MUFU.EX2 R132, R4 ;  /* 0x0000000400847308 */ /* 0x0002e40000000800 */
[--C-:B-1----:R-:W-:Y:S01]  /*9030*/  FFMA.FTZ R4, R24, c[0x0][0x23c], -R65.reuse ;  /* 0x00008f0018047a23 */ /* 0x102fe20000010841 */
[----:B---3--:R-:W-:Y:S07]  /*9040*/  MOV R139, R132 ;  /* 0x00000084008b7202 */ /* 0x008fee0000000f00 */
[----:B------:R1:W-:Y:S02]  /*9050*/  MUFU.EX2 R170, R4 ;  /* 0x0000000400aa7308 */ /* 0x0003e40000000800 */
[--C-:B-1----:R-:W-:Y:S08]  /*9060*/  FFMA.FTZ R4, R25, c[0x0][0x23c], -R65.reuse ;  /* 0x00008f0019047a23 */ /* 0x102ff00000010841 */
[----:B------:R1:W-:Y:S02]  /*9070*/  MUFU.EX2 R203, R4 ;  /* 0x0000000400cb7308 */ /* 0x0003e40000000800 */
[--C-:B-1----:R-:W-:Y:S08]  /*9080*/  FFMA.FTZ R4, R26, c[0x0][0x23c], -R66.reuse ;  /* 0x00008f001a047a23 */ /* 0x102ff00000010842 */
[----:B------:R1:W3:Y:S10]  /*9090*/  MUFU.EX2 R26, R7 ;  /* 0x00000007001a7308 */ /* 0x0002f40000000800 */
[----:B------:R4:W-:Y:S01]  /*90a0*/  MUFU.EX2 R168, R4 ;  /* 0x0000000400a87308 */ /* 0x0009e20000000800 */
[--C-:B-1----:R-:W-:Y:S01]  /*90b0*/  FFMA.FTZ R7, R75, c[0x0][0x23c], -R66.reuse ;  /* 0x00008f004b077a23 */ /* 0x102fe20000010842 */
[----:B---3--:R-:W-:Y:S01]  /*90c0*/  MOV R136, R26 ;  /* 0x0000001a00887202 */ /* 0x008fe20000000f00 */
[----:B------:R-:W-:Y:S07]  /*90d0*/  FMUL.FTZ R26, R0, R158 ;  /* 0x0000009e001a7220 */ /* 0x000fee0000410000 */
[----:B------:R1:W-:Y:S01]  /*90e0*/  MUFU.EX2 R223, R7 ;  /* 0x0000000700df7308 */ /* 0x0003e20000000800 */
[--C-:B----4-:R-:W-:Y:S09]  /*90f0*/  FFMA.FTZ R4, R27, c[0x0][0x23c], -R66.reuse ;  /* 0x00008f001b047a23 */ /* 0x110ff20000010842 */
[----:B------:R3:W-:Y:S10]  /*9100*/  MUFU.EX2 R182, R4 ;  /* 0x0000000400b67308 */ /* 0x0007f40000000800 */
[----:B------:R4:W5:Y:S01]  /*9110*/  MUFU.EX2 R27, R6 ;  /* 0x00000006001b7308 */ /* 0x0009620000000800 */
[--C-:B-1----:R-:W-:Y:S09]  /*9120*/  FFMA.FTZ R7, R78, c[0x0][0x23c], -R66.reuse ;  /* 0x00008f004e077a23 */ /* 0x102ff20000010842 */
[----:B------:R1:W-:Y:S01]  /*9130*/  MUFU.EX2 R213, R7 ;  /* 0x0000000700d57308 */ /* 0x0003e20000000800 */
[----:B---3--:R-:W-:Y:S02]  /*9140*/  FFMA.FTZ R4, R29, c[0x0][0x23c], -R65 ;  /* 0x00008f001d047a23 */ /* 0x008fe40000010841 */
[----:B------:R-:W-:Y:S07]  /*9150*/  FMUL.FTZ R29, R2, R161 ;  /* 0x000000a1021d7220 */ /* 0x000fee0000410000 */
[----:B------:R3:W-:Y:S01]  /*9160*/  MUFU.EX2 R242, R4 ;  /* 0x0000000400f27308 */ /* 0x0007e20000000800 */
[C---:B----4-:R-:W-:Y:S01]  /*9170*/  FMUL.FTZ R6, R41.reuse, R142 ;  /* 0x0000008e29067220 */ /* 0x050fe20000410000 */
[----:B-----5:R-:W-:Y:S01]  /*9180*/  MOV R146, R27 ;  /* 0x0000001b00927202 */ /* 0x020fe20000000f00 */
[----:B------:R-:W-:Y:S01]  /*9190*/  FMUL.FTZ R27, R0, R159 ;  /* 0x0000009f001b7220 */ /* 0x000fe20000410000 */
[----:B------:R-:W-:Y:S01]  /*91a0*/  MOV R142, R135 ;  /* 0x00000087008e7202 */ /* 0x000fe20000000f00 */
[----:B-1----:R-:W-:Y:S02]  /*91b0*/  FMUL.FTZ R7, R41, R143 ;  /* 0x0000008f29077220 */ /* 0x002fe40000410000 */
[--C-:B---3--:R-:W-:Y:S02]  /*91c0*/  FFMA.FTZ R4, R30, c[0x0][0x23c], -R66.reuse ;  /* 0x00008f001e047a23 */ /* 0x108fe40000010842 */
[--C-:B------:R-:W-:Y:S02]  /*91d0*/  FFMA.FTZ R30, R97, c[0x0][0x23c], -R43.reuse ;  /* 0x00008f00611e7a23 */ /* 0x100fe4000001082b */
[----:B------:R1:W-:Y:S10]  /*91e0*/  MUFU.EX2 R217, R4 ;  /* 0x0000000400d97308 */ /* 0x0003f40000000800 */
[----:B------:R3:W-:Y:S01]  /*91f0*/  MUFU.EX2 R135, R30 ;  /* 0x0000001e00877308 */ /* 0x0007e20000000800 */
[----:B-1----:R-:W-:Y:S02]  /*9200*/  FFMA.FTZ R4, R31, c[0x0][0x23c], -R66 ;  /* 0x00008f001f047a23 */ /* 0x002fe40000010842 */
[C---:B------:R-:W-:Y:S07]  /*9210*/  FMUL.FTZ R31, R0.reuse, R163 ;  /* 0x000000a3001f7220 */ /* 0x040fee0000410000 */
[----:B------:R1:W-:Y:S01]  /*9220*/  MUFU.EX2 R235, R4 ;  /* 0x0000000400eb7308 */ /* 0x0003e20000000800 */
[----:B---3--:R-:W-:Y:S02]  /*9230*/  FMUL.FTZ R30, R0, R162 ;  /* 0x000000a2001e7220 */ /* 0x008fe40000410000 */
[----:B-1----:R-:W-:Y:S07]  /*9240*/  FFMA.FTZ R4, R20, c[0x0][0x23c], -R43 ;  /* 0x00008f0014047a23 */ /* 0x002fee000001082b */
[----:B------:R1:W-:Y:S02]  /*9250*/  MUFU.EX2 R250, R4 ;  /* 0x0000000400fa7308 */ /* 0x0003e40000000800 */
[--C-:B-1----:R-:W-:Y:S02]  /*9260*/  FFMA.FTZ R4, R18, c[0x0][0x23c], -R64.reuse ;  /* 0x00008f0012047a23 */ /* 0x102fe40000010840 */
[----:B------:R-:W-:Y:S06]  /*9270*/  FMUL.FTZ R18, R41, R150 ;  /* 0x0000009629127220 */ /* 0x000fec0000410000 */
[----:B------:R1:W-:Y:S02]  /*9280*/  MUFU.EX2 R243, R4 ;  /* 0x0000000400f37308 */ /* 0x0003e40000000800 */
[--C-:B-1----:R-:W-:Y:S08]  /*9290*/  FFMA.FTZ R4, R50, c[0x0][0x23c], -R64.reuse ;  /* 0x00008f0032047a23 */ /* 0x102ff00000010840 */
[----:B------:R1:W-:Y:S02]  /*92a0*/  MUFU.EX2 R238, R4 ;  /* 0x0000000400ee7308 */ /* 0x0003e40000000800 */
[----:B-1----:R-:W-:Y:S02]  /*92b0*/  FFMA.FTZ R4, R51, c[0x0][0x23c], -R64 ;  /* 0x00008f0033047a23 */ /* 0x002fe40000010840 */
[----:B------:R-:W-:Y:S06]  /*92c0*/  LDSM.16.MT88.4 R48, [R185+0x4000] ;  /* 0x00400000b930783b */ /* 0x000fec0000004200 */
[----:B------:R1:W3:Y:S02]  /*92d0*/  MUFU.EX2 R134, R4 ;  /* 0x0000000400867308 */ /* 0x0002e40000000800 */
[--C-:B-1----:R-:W-:Y:S01]  /*92e0*/  FFMA.FTZ R4, R21, c[0x0][0x23c], -R65.reuse ;  /* 0x00008f0015047a23 */ /* 0x102fe20000010841 */
[----:B---3--:R-:W-:Y:S01]  /*92f0*/  MOV R143, R134 ;  /* 0x00000086008f7202 */ /* 0x008fe20000000f00 */
[----:B------:R-:W1:Y:S06]  /*9300*/  LDSM.16.MT88.4 R20, [R184+0x4000] ;  /* 0x00400000b814783b */ /* 0x000e6c0000004200 */
[----:B------:R3:W-:Y:S02]  /*9310*/  MUFU.EX2 R176, R4 ;  /* 0x0000000400b07308 */ /* 0x0007e40000000800 */
[----:B---3--:R-:W-:Y:S02]  /*9320*/  FFMA.FTZ R4, R17, c[0x0][0x23c], -R65 ;  /* 0x00008f0011047a23 */ /* 0x008fe40000010841 */
[----:B------:R-:W-:Y:S06]  /*9330*/  FFMA.FTZ R17, R85, c[0x0][0x23c], -R43 ;  /* 0x00008f0055117a23 */ /* 0x000fec000001082b */
[----:B------:R3:W-:Y:S02]  /*9340*/  MUFU.EX2 R211, R4 ;  /* 0x0000000400d37308 */ /* 0x0007e40000000800 */
[--C-:B---3--:R-:W-:Y:S02]  /*9350*/  FFMA.FTZ R4, R16, c[0x0][0x23c], -R66.reuse ;  /* 0x00008f0010047a23 */ /* 0x108fe40000010842 */
[----:B------:R-:W-:Y:S01]  /*9360*/  FMUL.FTZ R16, R42, R148 ;  /* 0x000000942a107220 */ /* 0x000fe20000410000 */
[----:B------:R-:W-:Y:S05]  /*9370*/  MOV R148, R126 ;  /* 0x0000007e00947202 */ /* 0x000fea0000000f00 */
[----:B------:R3:W-:Y:S02]  /*9380*/  MUFU.EX2 R181, R4 ;  /* 0x0000000400b57308 */ /* 0x0007e40000000800 */
[--C-:B---3--:R-:W-:Y:S02]  /*9390*/  FFMA.FTZ R4, R15, c[0x0][0x23c], -R66.reuse ;  /* 0x00008f000f047a23 */ /* 0x108fe40000010842 */
[----:B------:R-:W-:Y:S01]  /*93a0*/  FMUL.FTZ R15, R0, R147 ;  /* 0x00000093000f7220 */ /* 0x000fe20000410000 */
[----:B------:R-:W-:Y:S05]  /*93b0*/  MOV R147, R127 ;  /* 0x0000007f00937202 */ /* 0x000fea0000000f00 */
[----:B------:R3:W-:Y:S10]  /*93c0*/  MUFU.EX2 R202, R4 ;  /* 0x0000000400ca7308 */ /* 0x0007f40000000800 */
[----:B------:R-:W-:Y:S01]  /*93d0*/  MUFU.EX2 R127, R60 ;  /* 0x0000003c007f7308 */ /* 0x000fe20000000800 */
[----:B---3--:R-:W-:Y:S01]  /*93e0*/  FFMA.FTZ R4, R45, c[0x0][0x23c], -R65 ;  /* 0x00008f002d047a23 */ /* 0x008fe20000010841 */
[----:B------:R-:W-:Y:S08]  /*93f0*/  F2FP.PACK_AB R45, R227, R209 ;  /* 0x000000d1e32d723e */ /* 0x000ff000000000ff */
[----:B------:R3:W-:Y:S02]  /*9400*/  MUFU.EX2 R237, R4 ;  /* 0x0000000400ed7308 */ /* 0x0007e40000000800 */
[--C-:B---3--:R-:W-:Y:S01]  /*9410*/  FFMA.FTZ R4, R46, c[0x0][0x23c], -R66.reuse ;  /* 0x00008f002e047a23 */ /* 0x108fe20000010842 */
[----:B------:R-:W-:Y:S07]  /*9420*/  F2FP.PACK_AB R46, R247, R229 ;  /* 0x000000e5f72e723e */ /* 0x000fee00000000ff */
[----:B------:R3:W-:Y:S02]  /*9430*/  MUFU.EX2 R208, R4 ;  /* 0x0000000400d07308 */ /* 0x0007e40000000800 */
[----:B---3--:R-:W-:Y:S01]  /*9440*/  FFMA.FTZ R4, R47, c[0x0][0x23c], -R66 ;  /* 0x00008f002f047a23 */ /* 0x008fe20000010842 */
[----:B------:R-:W-:Y:S07]  /*9450*/  F2FP.PACK_AB R47, R239, R219 ;  /* 0x000000dbef2f723e */ /* 0x000fee00000000ff */
[----:B------:R3:W-:Y:S02]  /*9460*/  MUFU.EX2 R241, R4 ;  /* 0x0000000400f17308 */ /* 0x0007e40000000800 */
[----:B---3--:R-:W-:Y:S08]  /*9470*/  FFMA.FTZ R4, R53, c[0x0][0x23c], -R43 ;  /* 0x00008f0035047a23 */ /* 0x008ff0000001082b */
[----:B------:R3:W-:Y:S02]  /*9480*/  MUFU.EX2 R245, R4 ;  /* 0x0000000400f57308 */ /* 0x0007e40000000800 */
[--C-:B---3--:R-:W-:Y:S02]  /*9490*/  FFMA.FTZ R4, R55, c[0x0][0x23c], -R64.reuse ;  /* 0x00008f0037047a23 */ /* 0x108fe40000010840 */
[----:B------:R-:W3:Y:S06]  /*94a0*/  LDSM.16.MT88.4 R52, [R184+0x4400] ;  /* 0x00440000b834783b */ /* 0x000eec0000004200 */
[----:B------:R4:W-:Y:S02]  /*94b0*/  MUFU.EX2 R248, R4 ;  /* 0x0000000400f87308 */ /* 0x0009e40000000800 */
[----:B----4-:R-:W-:Y:S02]  /*94c0*/  FFMA.FTZ R4, R12, c[0x0][0x23c], -R64 ;  /* 0x00008f000c047a23 */ /* 0x010fe40000010840 */
[----:B------:R-:W-:Y:S06]  /*94d0*/  FFMA.FTZ R12, R79, c[0x0][0x23c], -R66 ;  /* 0x00008f004f0c7a23 */ /* 0x000fec0000010842 */
[----:B------:R4:W-:Y:S10]  /*94e0*/  MUFU.EX2 R244, R4 ;  /* 0x0000000400f47308 */ /* 0x0009f40000000800 */
[----:B------:R5:W-:Y:S01]  /*94f0*/  MUFU.EX2 R222, R12 ;  /* 0x0000000c00de7308 */ /* 0x000be20000000800 */
[----:B----4-:R-:W-:Y:S02]  /*9500*/  FFMA.FTZ R4, R67, c[0x0][0x23c], -R64 ;  /* 0x00008f0043047a23 */ /* 0x010fe40000010840 */
[----:B------:R-:W-:Y:S07]  /*9510*/  FFMA.FTZ R67, R124, c[0x0][0x23c], -R65 ;  /* 0x00008f007c437a23 */ /* 0x000fee0000010841 */
[----:B------:R4:W1:Y:S01]  /*9520*/  MUFU.EX2 R179, R4 ;  /* 0x0000000400b37308 */ /* 0x0008620000000800 */
[----:B-----5:R-:W-:Y:S09]  /*9530*/  FFMA.FTZ R12, R84, c[0x0][0x23c], -R43 ;  /* 0x00008f00540c7a23 */ /* 0x020ff2000001082b */
[----:B------:R5:W-:Y:S10]  /*9540*/  MUFU.EX2 R206, R12 ;  /* 0x0000000c00ce7308 */ /* 0x000bf40000000800 */
[----:B------:R-:W-:Y:S01]  /*9550*/  MUFU.EX2 R67, R67 ;  /* 0x0000004300437308 */ /* 0x000fe20000000800 */
[--C-:B----4-:R-:W-:Y:S01]  /*9560*/  FFMA.FTZ R4, R56, c[0x0][0x23c], -R65.reuse ;  /* 0x00008f0038047a23 */ /* 0x110fe20000010841 */
[----:B-1----:R-:W-:Y:S08]  /*9570*/  MOV R141, R179 ;  /* 0x000000b3008d7202 */ /* 0x002ff00000000f00 */
[----:B------:R1:W-:Y:S01]  /*9580*/  MUFU.EX2 R183, R4 ;  /* 0x0000000400b77308 */ /* 0x0003e20000000800 */
[----:B-----5:R-:W-:Y:S09]  /*9590*/  FMUL.FTZ R12, R2, R144 ;  /* 0x00000090020c7220 */ /* 0x020ff20000410000 */
[----:B------:R4:W-:Y:S01]  /*95a0*/  MUFU.EX2 R179, R17 ;  /* 0x0000001100b37308 */ /* 0x0009e20000000800 */
[--C-:B-1----:R-:W-:Y:S09]  /*95b0*/  FFMA.FTZ R4, R57, c[0x0][0x23c], -R65.reuse ;  /* 0x00008f0039047a23 */ /* 0x102ff20000010841 */
[----:B------:R1:W-:Y:S01]  /*95c0*/  MUFU.EX2 R218, R4 ;  /* 0x0000000400da7308 */ /* 0x0003e20000000800 */
[----:B----4-:R-:W-:Y:S02]  /*95d0*/  FMUL.FTZ R17, R42, R149 ;  /* 0x000000952a117220 */ /* 0x010fe40000410000 */
[--C-:B-1----:R-:W-:Y:S07]  /*95e0*/  FFMA.FTZ R4, R58, c[0x0][0x23c], -R66.reuse ;  /* 0x00008f003a047a23 */ /* 0x102fee0000010842 */
[----:B------:R1:W-:Y:S02]  /*95f0*/  MUFU.EX2 R171, R4 ;  /* 0x0000000400ab7308 */ /* 0x0003e40000000800 */
[--C-:B-1----:R-:W-:Y:S02]  /*9600*/  FFMA.FTZ R4, R59, c[0x0][0x23c], -R66.reuse ;  /* 0x00008f003b047a23 */ /* 0x102fe40000010842 */
[----:B------:R-:W1:Y:S06]  /*9610*/  LDSM.16.MT88.4 R56, [R185+0x4400] ;  /* 0x00440000b938783b */ /* 0x000e6c0000004200 */
[----:B------:R4:W-:Y:S02]  /*9620*/  MUFU.EX2 R205, R4 ;  /* 0x0000000400cd7308 */ /* 0x0009e40000000800 */
[----:B----4-:R-:W-:Y:S08]  /*9630*/  FFMA.FTZ R4, R61, c[0x0][0x23c], -R65 ;  /* 0x00008f003d047a23 */ /* 0x010ff00000010841 */
[----:B------:R4:W-:Y:S02]  /*9640*/  MUFU.EX2 R232, R4 ;  /* 0x0000000400e87308 */ /* 0x0009e40000000800 */
[--C-:B----4-:R-:W-:Y:S08]  /*9650*/  FFMA.FTZ R4, R62, c[0x0][0x23c], -R66.reuse ;  /* 0x00008f003e047a23 */ /* 0x110ff00000010842 */
[----:B------:R4:W-:Y:S02]  /*9660*/  MUFU.EX2 R216, R4 ;  /* 0x0000000400d87308 */ /* 0x0009e40000000800 */
[----:B----4-:R-:W-:Y:S02]  /*9670*/  FFMA.FTZ R4, R63, c[0x0][0x23c], -R66 ;  /* 0x00008f003f047a23 */ /* 0x010fe40000010842 */
[----:B------:R-:W4:Y:S06]  /*9680*/  LDSM.16.MT88.4 R60, [R184+0x4800] ;  /* 0x00480000b83c783b */ /* 0x000f2c0000004200 */
[----:B------:R5:W-:Y:S02]  /*9690*/  MUFU.EX2 R224, R4 ;  /* 0x0000000400e07308 */ /* 0x000be40000000800 */
[----:B-----5:R-:W-:Y:S02]  /*96a0*/  FFMA.FTZ R4, R69, c[0x0][0x23c], -R43 ;  /* 0x00008f0045047a23 */ /* 0x020fe4000001082b */
[----:B------:R-:W5:Y:S06]  /*96b0*/  LDL.LU R69, [R1+0x4] ;  /* 0x0000040001457983 */ /* 0x000f6c0000300800 */
[----:B------:R1:W-:Y:S01]  /*96c0*/  MUFU.EX2 R24, R4 ;  /* 0x0000000400187308 */ /* 0x0003e20000000800 */
[----:B------:R-:W3:Y:S04]  /*96d0*/  LDL.LU R149, [R1+0xc] ;  /* 0x00000c0001957983 */ /* 0x000ee80000300800 */
[----:B------:R-:W3:Y:S01]  /*96e0*/  LDL.LU R150, [R1] ;  /* 0x0000000001967983 */ /* 0x000ee20000300800 */
[--C-:B-1----:R-:W-:Y:S04]  /*96f0*/  FFMA.FTZ R4, R71, c[0x0][0x23c], -R64.reuse ;  /* 0x00008f0047047a23 */ /* 0x102fe80000010840 */
[----:B------:R1:W1:Y:S02]  /*9700*/  MUFU.EX2 R25, R4 ;  /* 0x0000000400197308 */ /* 0x0002640000000800 */
[--C-:B-1----:R-:W-:Y:S01]  /*9710*/  FFMA.FTZ R4, R82, c[0x0][0x23c], -R64.reuse ;  /* 0x00008f0052047a23 */ /* 0x102fe20000010840 */
[----:B------:R-:W-:Y:S01]  /*9720*/  MOV R137, R25 ;  /* 0x0000001900897202 */ /* 0x000fe20000000f00 */
[----:B------:R-:W-:Y:S06]  /*9730*/  FMUL.FTZ R25, R2, R157 ;  /* 0x0000009d02197220 */ /* 0x000fec0000410000 */
[----:B------:R1:W-:Y:S02]  /*9740*/  MUFU.EX2 R252, R4 ;  /* 0x0000000400fc7308 */ /* 0x0003e40000000800 */
[----:B-1----:R-:W-:Y:S08]  /*9750*/  FFMA.FTZ R4, R83, c[0x0][0x23c], -R64 ;  /* 0x00008f0053047a23 */ /* 0x002ff00000010840 */
[----:B------:R1:W1:Y:S02]  /*9760*/  MUFU.EX2 R28, R4 ;  /* 0x00000004001c7308 */ /* 0x0002640000000800 */
[----:B-1----:R-:W-:Y:S01]  /*9770*/  FFMA.FTZ R4, R72, c[0x0][0x23c], -R65 ;  /* 0x00008f0048047a23 */ /* 0x002fe20000010841 */
[----:B------:R-:W-:Y:S01]  /*9780*/  MOV R145, R28 ;  /* 0x0000001c00917202 */ /* 0x000fe20000000f00 */
[----:B------:R-:W-:Y:S06]  /*9790*/  FFMA.FTZ R28, R96, c[0x0][0x23c], -R43 ;  /* 0x00008f00601c7a23 */ /* 0x000fec000001082b */
[----:B------:R1:W-:Y:S02]  /*97a0*/  MUFU.EX2 R214, R4 ;  /* 0x0000000400d67308 */ /* 0x0003e40000000800 */
[--C-:B-1----:R-:W-:Y:S08]  /*97b0*/  FFMA.FTZ R4, R73, c[0x0][0x23c], -R65.reuse ;  /* 0x00008f0049047a23 */ /* 0x102ff00000010841 */
[----:B------:R1:W-:Y:S02]  /*97c0*/  MUFU.EX2 R231, R4 ;  /* 0x0000000400e77308 */ /* 0x0003e40000000800 */
[----:B-1----:R-:W-:Y:S08]  /*97d0*/  FFMA.FTZ R4, R74, c[0x0][0x23c], -R66 ;  /* 0x00008f004a047a23 */ /* 0x002ff00000010842 */
[----:B------:R1:W-:Y:S02]  /*97e0*/  MUFU.EX2 R204, R4 ;  /* 0x0000000400cc7308 */ /* 0x0003e40000000800 */
[----:B-1----:R-:W-:Y:S08]  /*97f0*/  FFMA.FTZ R4, R77, c[0x0][0x23c], -R65 ;  /* 0x00008f004d047a23 */ /* 0x002ff00000010841 */
[----:B------:R1:W-:Y:S02]  /*9800*/  MUFU.EX2 R230, R4 ;  /* 0x0000000400e67308 */ /* 0x0003e40000000800 */
[----:B-1----:R-:W-:Y:S01]  /*9810*/  FMUL.FTZ R4, R42, R140 ;  /* 0x0000008c2a047220 */ /* 0x002fe20000410000 */
[----:B------:R-:W-:Y:S01]  /*9820*/  MOV R140, R24 ;  /* 0x00000018008c7202 */ /* 0x000fe20000000f00 */
[--C-:B------:R-:W-:Y:S05]  /*9830*/  FFMA.FTZ R24, R87, c[0x0][0x23c], -R64.reuse ;  /* 0x00008f0057187a23 */ /* 0x100fea0000010840 */
[-C--:B------:R-:W-:Y:S08]  /*9840*/  HMMA.16816.F32 R4, R44, R20.reuse, R4 ;  /* 0x000000142c04723c */ /* 0x080ff00000001804 */
[C---:B------:R-:W-:Y:S07]  /*9850*/  HMMA.16816.F32 R8, R32.reuse, R20, R8 ;  /* 0x000000142008723c */ /* 0x040fee0000001808 */
[--C-:B------:R-:W-:Y:S01]  /*9860*/  FFMA.FTZ R20, R86, c[0x0][0x23c], -R64.reuse ;  /* 0x00008f0056147a23 */ /* 0x100fe20000010840 */
[-C--:B------:R-:W-:Y:S03]  /*9870*/  HMMA.16816.F32 R12, R32, R22.reuse, R12 ;  /* 0x00000016200c723c */ /* 0x080fe6000000180c */
[----:B------:R1:W-:Y:S01]  /*9880*/  MUFU.EX2 R144, R20 ;  /* 0x0000001400907308 */ /* 0x0003e20000000800 */
[C---:B------:R-:W-:Y:S04]  /*9890*/  FMUL.FTZ R21, R42.reuse, R153 ;  /* 0x000000992a157220 */ /* 0x040fe80000410000 */
[C---:B------:R-:W-:Y:S05]  /*98a0*/  HMMA.16816.F32 R16, R44.reuse, R22, R16 ;  /* 0x000000162c10723c */ /* 0x040fea0000001810 */
[----:B------:R2:W-:Y:S02]  /*98b0*/  MUFU.EX2 R153, R24 ;  /* 0x0000001800997308 */ /* 0x0005e40000000800 */
[C---:B------:R-:W-:Y:S02]  /*98c0*/  FMUL.FTZ R22, R41.reuse, R154 ;  /* 0x0000009a29167220 */ /* 0x040fe40000410000 */
[----:B------:R-:W-:Y:S03]  /*98d0*/  FMUL.FTZ R23, R41, R155 ;  /* 0x0000009b29177220 */ /* 0x000fe60000410000 */
[----:B-1----:R-:W-:Y:S03]  /*98e0*/  FMUL.FTZ R20, R42, R152 ;  /* 0x000000982a147220 */ /* 0x002fe60000410000 */
[----:B------:R1:W-:Y:S04]  /*98f0*/  MUFU.EX2 R152, R28 ;  /* 0x0000001c00987308 */ /* 0x0003e80000000800 */
[-C--:B------:R-:W-:Y:S03]  /*9900*/  HMMA.16816.F32 R20, R44, R48.reuse, R20 ;  /* 0x000000302c14723c */ /* 0x080fe60000001814 */
[----:B--2---:R-:W-:Y:S07]  /*9910*/  FMUL.FTZ R24, R2, R156 ;  /* 0x0000009c02187220 */ /* 0x004fee0000410000 */
[C---:B------:R-:W-:Y:S07]  /*9920*/  HMMA.16816.F32 R24, R32.reuse, R48, R24 ;  /* 0x000000302018723c */ /* 0x040fee0000001818 */
[----:B------:R-:W-:Y:S01]  /*9930*/  FFMA.FTZ R48, R98, c[0x0][0x23c], -R64 ;  /* 0x00008f0062307a23 */ /* 0x000fe20000010840 */
[----:B------:R-:W-:Y:S01]  /*9940*/  F2FP.PACK_AB R49, R182, R168 ;  /* 0x000000a8b631723e */ /* 0x000fe200000000ff */
[----:B-1----:R-:W-:Y:S02]  /*9950*/  FMUL.FTZ R28, R2, R160 ;  /* 0x000000a0021c7220 */ /* 0x002fe40000410000 */
[----:B------:R1:W-:Y:S01]  /*9960*/  MUFU.EX2 R134, R48 ;  /* 0x0000003000867308 */ /* 0x0003e20000000800 */
[----:B-----5:R-:W-:Y:S02]  /*9970*/  FFMA.FTZ R0, R0, R69, R169 ;  /* 0x0000004500007223 */ /* 0x020fe400000100a9 */
[----:B------:R-:W-:Y:S02]  /*9980*/  FFMA.FTZ R2, R2, R70, R172 ;  /* 0x0000004602027223 */ /* 0x000fe400000100ac */
[-C--:B------:R-:W-:Y:S03]  /*9990*/  HMMA.16816.F32 R28, R32, R50.reuse, R28 ;  /* 0x00000032201c723c */ /* 0x080fe6000000181c */
[----:B------:R-:W-:Y:S04]  /*99a0*/  FADD.FTZ R0, R173, R0 ;  /* 0x00000000ad007221 */ /* 0x000fe80000010000 */
[C---:B------:R-:W-:Y:S02]  /*99b0*/  FMUL.FTZ R32, R42.reuse, R164 ;  /* 0x000000a42a207220 */ /* 0x040fe40000410000 */
[C---:B------:R-:W-:Y:S03]  /*99c0*/  FMUL.FTZ R33, R42.reuse, R165 ;  /* 0x000000a52a217220 */ /* 0x040fe60000410000 */
[C---:B------:R-:W-:Y:S02]  /*99d0*/  FMUL.FTZ R34, R41.reuse, R166 ;  /* 0x000000a629227220 */ /* 0x040fe40000410000 */
[C---:B------:R-:W-:Y:S02]  /*99e0*/  FMUL.FTZ R35, R41.reuse, R167 ;  /* 0x000000a729237220 */ /* 0x040fe40000410000 */
[----:B---3--:R-:W-:Y:S02]  /*99f0*/  FFMA.FTZ R41, R41, R149, R209 ;  /* 0x0000009529297223 */ /* 0x008fe400000100d1 */
[----:B------:R-:W-:Y:S02]  /*9a00*/  FFMA.FTZ R42, R42, R150, R210 ;  /* 0x000000962a2a7223 */ /* 0x000fe400000100d2 */
[----:B-1----:R-:W-:Y:S01]  /*9a10*/  FFMA.FTZ R48, R99, c[0x0][0x23c], -R64 ;  /* 0x00008f0063307a23 */ /* 0x002fe20000010840 */
[----:B------:R-:W-:Y:S03]  /*9a20*/  HMMA.16816.F32 R32, R44, R50, R32 ;  /* 0x000000322c20723c */ /* 0x000fe60000001820 */
[----:B------:R1:W-:Y:S01]  /*9a30*/  MUFU.EX2 R133, R48 ;  /* 0x0000003000857308 */ /* 0x0003e20000000800 */
[----:B------:R-:W-:Y:S02]  /*9a40*/  FADD.FTZ R40, R227, R41 ;  /* 0x00000029e3287221 */ /* 0x000fe40000010000 */
[----:B------:R-:W-:Y:S01]  /*9a50*/  FADD.FTZ R42, R236, R42 ;  /* 0x0000002aec2a7221 */ /* 0x000fe20000010000 */
[----:B------:R-:W-:Y:S01]  /*9a60*/  F2FP.PACK_AB R46, R147, R148 ;  /* 0x00000094932e723e */ /* 0x000fe200000000ff */
[----:B------:R-:W-:Y:S01]  /*9a70*/  FADD.FTZ R40, R219, R40 ;  /* 0x00000028db287221 */ /* 0x000fe20000010000 */
[----:B------:R-:W-:Y:S03]  /*9a80*/  F2FP.PACK_AB R44, R207, R201 ;  /* 0x000000c9cf2c723e */ /* 0x000fe600000000ff */
[----:B------:R-:W-:Y:S01]  /*9a90*/  F2FP.PACK_AB R45, R200, R177 ;  /* 0x000000b1c82d723e */ /* 0x000fe200000000ff */
[----:B------:R-:W-:Y:S01]  /*9aa0*/  FADD.FTZ R40, R239, R40 ;  /* 0x00000028ef287221 */ /* 0x000fe20000010000 */
[----:B------:R-:W-:Y:S01]  /*9ab0*/  F2FP.PACK_AB R47, R139, R251 ;  /* 0x000000fb8b2f723e */ /* 0x000fe200000000ff */
[----:B------:R-:W-:Y:S01]  /*9ac0*/  FADD.FTZ R0, R174, R0 ;  /* 0x00000000ae007221 */ /* 0x000fe20000010000 */
[----:B------:R-:W-:Y:S02]  /*9ad0*/  F2FP.PACK_AB R50, R242, R225 ;  /* 0x000000e1f232723e */ /* 0x000fe400000000ff */
[----:B------:R-:W-:Y:S03]  /*9ae0*/  F2FP.PACK_AB R51, R235, R217 ;  /* 0x000000d9eb33723e */ /* 0x000fe600000000ff */
[-C--:B------:R-:W-:Y:S03]  /*9af0*/  HMMA.16816.F32 R4, R44, R52.reuse, R4 ;  /* 0x000000342c04723c */ /* 0x080fe60000001804 */
[----:B-1----:R-:W-:Y:S04]  /*9b00*/  FFMA.FTZ R48, R88, c[0x0][0x23c], -R65 ;  /* 0x00008f0058307a23 */ /* 0x002fe80000010841 */
[----:B------:R1:W-:Y:S02]  /*9b10*/  MUFU.EX2 R132, R48 ;  /* 0x0000003000847308 */ /* 0x0003e40000000800 */
[----:B-1----:R-:W-:Y:S07]  /*9b20*/  F2FP.PACK_AB R48, R203, R170 ;  /* 0x000000aacb30723e */ /* 0x002fee00000000ff */
[C---:B------:R-:W-:Y:S07]  /*9b30*/  HMMA.16816.F32 R8, R48.reuse, R52, R8 ;  /* 0x000000343008723c */ /* 0x040fee0000001808 */
[--C-:B------:R-:W-:Y:S01]  /*9b40*/  FFMA.FTZ R52, R90, c[0x0][0x23c], -R66.reuse ;  /* 0x00008f005a347a23 */ /* 0x100fe20000010842 */
[-C--:B------:R-:W-:Y:S03]  /*9b50*/  HMMA.16816.F32 R12, R48, R54.reuse, R12 ;  /* 0x00000036300c723c */ /* 0x080fe6000000180c */
[----:B------:R1:W-:Y:S05]  /*9b60*/  MUFU.EX2 R126, R52 ;  /* 0x00000034007e7308 */ /* 0x0003ea0000000800 */
[C---:B------:R-:W-:Y:S08]  /*9b70*/  HMMA.16816.F32 R16, R44.reuse, R54, R16 ;  /* 0x000000362c10723c */ /* 0x040ff00000001810 */
[-C--:B------:R-:W-:Y:S08]  /*9b80*/  HMMA.16816.F32 R20, R44, R56.reuse, R20 ;  /* 0x000000382c14723c */ /* 0x080ff00000001814 */
[C---:B------:R-:W-:Y:S04]  /*9b90*/  HMMA.16816.F32 R24, R48.reuse, R56, R24 ;  /* 0x000000383018723c */ /* 0x040fe80000001818 */
[--C-:B-1----:R-:W-:Y:S03]  /*9ba0*/  FFMA.FTZ R52, R91, c[0x0][0x23c], -R66.reuse ;  /* 0x00008f005b347a23 */ /* 0x102fe60000010842 */
[----:B------:R-:W-:Y:S01]  /*9bb0*/  FFMA.FTZ R56, R100, c[0x0][0x23c], -R43 ;  /* 0x00008f0064387a23 */ /* 0x000fe2000001082b */
[-C--:B------:R-:W-:Y:S01]  /*9bc0*/  HMMA.16816.F32 R28, R48, R58.reuse, R28 ;  /* 0x0000003a301c723c */ /* 0x080fe2000000181c */
[----:B------:R1:W-:Y:S06]  /*9bd0*/  MUFU.EX2 R98, R52 ;  /* 0x0000003400627308 */ /* 0x0003ec0000000800 */
[--C-:B------:R-:W-:Y:S01]  /*9be0*/  FFMA.FTZ R48, R94, c[0x0][0x23c], -R66.reuse ;  /* 0x00008f005e307a23 */ /* 0x100fe20000010842 */
[----:B------:R-:W-:Y:S03]  /*9bf0*/  HMMA.16816.F32 R32, R44, R58, R32 ;  /* 0x0000003a2c20723c */ /* 0x000fe60000001820 */
[----:B------:R2:W-:Y:S01]  /*9c00*/  MUFU.EX2 R96, R48 ;  /* 0x0000003000607308 */ /* 0x0005e20000000800 */
[----:B------:R-:W-:Y:S02]  /*9c10*/  F2FP.PACK_AB R49, R202, R181 ;  /* 0x000000b5ca31723e */ /* 0x000fe400000000ff */
[----:B------:R-:W-:Y:S02]  /*9c20*/  F2FP.PACK_AB R50, R237, R220 ;  /* 0x000000dced32723e */ /* 0x000fe400000000ff */
[----:B------:R-:W-:Y:S04]  /*9c30*/  F2FP.PACK_AB R44, R250, R234 ;  /* 0x000000eafa2c723e */ /* 0x000fe800000000ff */
[----:B------:R-:W-:Y:S02]  /*9c40*/  F2FP.PACK_AB R45, R243, R226 ;  /* 0x000000e2f32d723e */ /* 0x000fe400000000ff */
[----:B------:R-:W-:Y:S02]  /*9c50*/  F2FP.PACK_AB R46, R138, R246 ;  /* 0x000000f68a2e723e */ /* 0x000fe400000000ff */
[----:B------:R-:W-:Y:S01]  /*9c60*/  F2FP.PACK_AB R47, R143, R238 ;  /* 0x000000ee8f2f723e */ /* 0x000fe200000000ff */
[--C-:B-1----:R-:W-:Y:S01]  /*9c70*/  FFMA.FTZ R52, R92, c[0x0][0x23c], -R65.reuse ;  /* 0x00008f005c347a23 */ /* 0x102fe20000010841 */
[----:B------:R-:W-:Y:S03]  /*9c80*/  F2FP.PACK_AB R51, R241, R208 ;  /* 0x000000d0f133723e */ /* 0x000fe600000000ff */
[----:B------:R1:W-:Y:S02]  /*9c90*/  MUFU.EX2 R99, R52 ;  /* 0x0000003400637308 */ /* 0x0003e40000000800 */
[-C--:B----4-:R-:W-:Y:S03]  /*9ca0*/  HMMA.16816.F32 R4, R44, R60.reuse, R4 ;  /* 0x0000003c2c04723c */ /* 0x090fe60000001804 */
[----:B--2---:R-:W-:Y:S05]  /*9cb0*/  FFMA.FTZ R48, R95, c[0x0][0x23c], -R66 ;  /* 0x00008f005f307a23 */ /* 0x004fea0000010842 */
[----:B------:R2:W-:Y:S01]  /*9cc0*/  MUFU.EX2 R94, R48 ;  /* 0x00000030005e7308 */ /* 0x0005e20000000800 */
[----:B-1----:R-:W-:Y:S09]  /*9cd0*/  FFMA.FTZ R52, R93, c[0x0][0x23c], -R65 ;  /* 0x00008f005d347a23 */ /* 0x002ff20000010841 */
[----:B------:R1:W-:Y:S01]  /*9ce0*/  MUFU.EX2 R93, R56 ;  /* 0x00000038005d7308 */ /* 0x0003e20000000800 */
[----:B--2---:R-:W-:Y:S09]  /*9cf0*/  F2FP.PACK_AB R48, R211, R176 ;  /* 0x000000b0d330723e */ /* 0x004ff200000000ff */
[----:B------:R2:W-:Y:S01]  /*9d00*/  MUFU.EX2 R97, R52 ;  /* 0x0000003400617308 */ /* 0x0005e20000000800 */
[C---:B------:R-:W-:Y:S07]  /*9d10*/  HMMA.16816.F32 R8, R48.reuse, R60, R8 ;  /* 0x0000003c3008723c */ /* 0x040fee0000001808 */
[--C-:B------:R-:W-:Y:S01]  /*9d20*/  FFMA.FTZ R60, R102, c[0x0][0x23c], -R64.reuse ;  /* 0x00008f00663c7a23 */ /* 0x100fe20000010840 */
[-C--:B------:R-:W-:Y:S03]  /*9d30*/  HMMA.16816.F32 R12, R48, R62.reuse, R12 ;  /* 0x0000003e300c723c */ /* 0x080fe6000000180c */
[----:B------:R3:W-:Y:S01]  /*9d40*/  MUFU.EX2 R91, R60 ;  /* 0x0000003c005b7308 */ /* 0x0007e20000000800 */
[--C-:B-1----:R-:W-:Y:S04]  /*9d50*/  FFMA.FTZ R56, R101, c[0x0][0x23c], -R43.reuse ;  /* 0x00008f0065387a23 */ /* 0x102fe8000001082b */
[C---:B------:R-:W-:Y:S01]  /*9d60*/  HMMA.16816.F32 R16, R44.reuse, R62, R16 ;  /* 0x0000003e2c10723c */ /* 0x040fe20000001810 */
[----:B--2---:R-:W1:Y:S04]  /*9d70*/  LDSM.16.MT88.4 R52, [R185+0x4800] ;  /* 0x00480000b934783b */ /* 0x004e680000004200 */
[----:B------:R2:W-:Y:S01]  /*9d80*/  MUFU.EX2 R92, R56 ;  /* 0x00000038005c7308 */ /* 0x0005e20000000800 */
[--C-:B---3--:R-:W-:Y:S09]  /*9d90*/  FFMA.FTZ R60, R103, c[0x0][0x23c], -R64.reuse ;  /* 0x00008f00673c7a23 */ /* 0x108ff20000010840 */
[----:B------:R3:W4:Y:S01]  /*9da0*/  MUFU.EX2 R90, R60 ;  /* 0x0000003c005a7308 */ /* 0x0007220000000800 */
[----:B--2---:R-:W2:Y:S01]  /*9db0*/  LDSM.16.MT88.4 R56, [R184+0x4c00] ;  /* 0x004c0000b838783b */ /* 0x004ea20000004200 */
[-C--:B-1----:R-:W-:Y:S07]  /*9dc0*/  HMMA.16816.F32 R20, R44, R52.reuse, R20 ;  /* 0x000000342c14723c */ /* 0x082fee0000001814 */
[----:B---3--:R-:W1:Y:S01]  /*9dd0*/  LDSM.16.MT88.4 R60, [R185+0x4c00] ;  /* 0x004c0000b93c783b */ /* 0x008e620000004200 */
[----:B----4-:R-:W-:Y:S01]  /*9de0*/  F2FP.PACK_AB R41, R90, R91 ;  /* 0x0000005b5a29723e */ /* 0x010fe200000000ff */
[C---:B------:R-:W-:Y:S07]  /*9df0*/  HMMA.16816.F32 R24, R48.reuse, R52, R24 ;  /* 0x000000343018723c */ /* 0x040fee0000001818 */
[--C-:B------:R-:W-:Y:S01]  /*9e00*/  FFMA.FTZ R52, R112, c[0x0][0x23c], -R43.reuse ;  /* 0x00008f0070347a23 */ /* 0x100fe2000001082b */
[-C--:B------:R-:W-:Y:S03]  /*9e10*/  HMMA.16816.F32 R28, R48, R54.reuse, R28 ;  /* 0x00000036301c723c */ /* 0x080fe6000000181c */
[----:B------:R3:W-:Y:S04]  /*9e20*/  MUFU.EX2 R89, R52 ;  /* 0x0000003400597308 */ /* 0x0007e80000000800 */
[----:B------:R-:W-:Y:S01]  /*9e30*/  FFMA.FTZ R48, R113, c[0x0][0x23c], -R43 ;  /* 0x00008f0071307a23 */ /* 0x000fe2000001082b */
[----:B------:R-:W-:Y:S04]  /*9e40*/  HMMA.16816.F32 R32, R44, R54, R32 ;  /* 0x000000362c20723c */ /* 0x000fe80000001820 */
[----:B------:R-:W-:Y:S01]  /*9e50*/  F2FP.PACK_AB R49, R205, R171 ;  /* 0x000000abcd31723e */ /* 0x000fe200000000ff */
[----:B------:R4:W-:Y:S01]  /*9e60*/  MUFU.EX2 R88, R48 ;  /* 0x0000003000587308 */ /* 0x0009e20000000800 */
[----:B------:R-:W-:Y:S02]  /*9e70*/  F2FP.PACK_AB R50, R232, R215 ;  /* 0x000000d7e832723e */ /* 0x000fe400000000ff */
[----:B------:R-:W-:Y:S04]  /*9e80*/  F2FP.PACK_AB R44, R245, R240 ;  /* 0x000000f0f52c723e */ /* 0x000fe800000000ff */
[----:B------:R-:W-:Y:S02]  /*9e90*/  F2FP.PACK_AB R45, R248, R233 ;  /* 0x000000e9f82d723e */ /* 0x000fe400000000ff */
[----:B------:R-:W-:Y:S02]  /*9ea0*/  F2FP.PACK_AB R46, R142, R249 ;  /* 0x000000f98e2e723e */ /* 0x000fe400000000ff */
[----:B------:R-:W-:Y:S02]  /*9eb0*/  F2FP.PACK_AB R47, R141, R244 ;  /* 0x000000f48d2f723e */ /* 0x000fe400000000ff */
[----:B------:R-:W-:Y:S01]  /*9ec0*/  F2FP.PACK_AB R51, R224, R216 ;  /* 0x000000d8e033723e */ /* 0x000fe200000000ff */
[--C-:B---3--:R-:W-:Y:S04]  /*9ed0*/  FFMA.FTZ R52, R115, c[0x0][0x23c], -R64.reuse ;  /* 0x00008f0073347a23 */ /* 0x108fe80000010840 */
[-C--:B--2---:R-:W-:Y:S01]  /*9ee0*/  HMMA.16816.F32 R4, R44, R56.reuse, R4 ;  /* 0x000000382c04723c */ /* 0x084fe20000001804 */
[----:B------:R2:W-:Y:S02]  /*9ef0*/  MUFU.EX2 R86, R52 ;  /* 0x0000003400567308 */ /* 0x0005e40000000800 */
[----:B----4-:R-:W-:Y:S08]  /*9f00*/  FFMA.FTZ R48, R114, c[0x0][0x23c], -R64 ;  /* 0x00008f0072307a23 */ /* 0x010ff00000010840 */
[----:B------:R3:W-:Y:S01]  /*9f10*/  MUFU.EX2 R87, R48 ;  /* 0x0000003000577308 */ /* 0x0007e20000000800 */
[--C-:B--2---:R-:W-:Y:S09]  /*9f20*/  FFMA.FTZ R52, R104, c[0x0][0x23c], -R65.reuse ;  /* 0x00008f0068347a23 */ /* 0x104ff20000010841 */
[----:B------:R2:W-:Y:S01]  /*9f30*/  MUFU.EX2 R85, R52 ;  /* 0x0000003400557308 */ /* 0x0005e20000000800 */
[----:B---3--:R-:W-:Y:S07]  /*9f40*/  F2FP.PACK_AB R48, R218, R183 ;  /* 0x000000b7da30723e */ /* 0x008fee00000000ff */
[C---:B------:R-:W-:Y:S07]  /*9f50*/  HMMA.16816.F32 R8, R48.reuse, R56, R8 ;  /* 0x000000383008723c */ /* 0x040fee0000001808 */
[--C-:B------:R-:W-:Y:S01]  /*9f60*/  FFMA.FTZ R56, R105, c[0x0][0x23c], -R65.reuse ;  /* 0x00008f0069387a23 */ /* 0x100fe20000010841 */
[-C--:B------:R-:W-:Y:S01]  /*9f70*/  HMMA.16816.F32 R12, R48, R58.reuse, R12 ;  /* 0x0000003a300c723c */ /* 0x080fe2000000180c */
[----:B--2---:R-:W2:Y:S02]  /*9f80*/  LDSM.16.MT88.4 R52, [R184+0x5000] ;  /* 0x00500000b834783b */ /* 0x004ea40000004200 */
[----:B------:R3:W-:Y:S05]  /*9f90*/  MUFU.EX2 R84, R56 ;  /* 0x0000003800547308 */ /* 0x0007ea0000000800 */
[C---:B------:R-:W-:Y:S08]  /*9fa0*/  HMMA.16816.F32 R16, R44.reuse, R58, R16 ;  /* 0x0000003a2c10723c */ /* 0x040ff00000001810 */
[-C--:B-1----:R-:W-:Y:S08]  /*9fb0*/  HMMA.16816.F32 R20, R44, R60.reuse, R20 ;  /* 0x0000003c2c14723c */ /* 0x082ff00000001814 */
[C---:B------:R-:W-:Y:S04]  /*9fc0*/  HMMA.16816.F32 R24, R48.reuse, R60, R24 ;  /* 0x0000003c3018723c */ /* 0x040fe80000001818 */
[--C-:B---3--:R-:W-:Y:S03]  /*9fd0*/  FFMA.FTZ R56, R106, c[0x0][0x23c], -R66.reuse ;  /* 0x00008f006a387a23 */ /* 0x108fe60000010842 */
[--C-:B------:R-:W-:Y:S01]  /*9fe0*/  FFMA.FTZ R60, R110, c[0x0][0x23c], -R66.reuse ;  /* 0x00008f006e3c7a23 */ /* 0x100fe20000010842 */
        /* <DEDUP_REMOVED lines=8> */
[----:B------:R-:W-:Y:S01]  /*a070*/  F2FP.PACK_AB R45, R137, R212 ;  /* 0x000000d4892d723e */ /* 0x000fe200000000ff */
[----:B------:R4:W-:Y:S01]  /*a080*/  MUFU.EX2 R79, R60 ;  /* 0x0000003c004f7308 */ /* 0x0009e20000000800 */
[----:B------:R-:W-:Y:S02]  /*a090*/  F2FP.PACK_AB R46, R146, R136 ;  /* 0x00000088922e723e */ /* 0x000fe400000000ff */
[----:B------:R-:W-:Y:S01]  /*a0a0*/  F2FP.PACK_AB R47, R145, R252 ;  /* 0x000000fc912f723e */ /* 0x000fe200000000ff */
[--C-:B-1----:R-:W-:Y:S01]  /*a0b0*/  FFMA.FTZ R56, R107, c[0x0][0x23c], -R66.reuse ;  /* 0x00008f006b387a23 */ /* 0x102fe20000010842 */
[----:B------:R-:W-:Y:S05]  /*a0c0*/  F2FP.PACK_AB R51, R222, R213 ;  /* 0x000000d5de33723e */ /* 0x000fea00000000ff */
[----:B------:R1:W-:Y:S01]  /*a0d0*/  MUFU.EX2 R82, R56 ;  /* 0x0000003800527308 */ /* 0x0003e20000000800 */
[-C--:B--2---:R-:W-:Y:S03]  /*a0e0*/  HMMA.16816.F32 R4, R44, R52.reuse, R4 ;  /* 0x000000342c04723c */ /* 0x084fe60000001804 */
[----:B---3--:R-:W-:Y:S06]  /*a0f0*/  FFMA.FTZ R48, R109, c[0x0][0x23c], -R65 ;  /* 0x00008f006d307a23 */ /* 0x008fec0000010841 */
[----:B------:R2:W-:Y:S01]  /*a100*/  MUFU.EX2 R80, R48 ;  /* 0x0000003000507308 */ /* 0x0005e20000000800 */
[----:B----4-:R-:W-:Y:S08]  /*a110*/  LDSM.16.MT88.4 R60, [R184+0x5400] ;  /* 0x00540000b83c783b */ /* 0x010ff00000004200 */
[----:B-1----:R-:W1:Y:S01]  /*a120*/  LDSM.16.MT88.4 R56, [R185+0x5000] ;  /* 0x00500000b938783b */ /* 0x002e620000004200 */
[----:B--2---:R-:W-:Y:S07]  /*a130*/  F2FP.PACK_AB R48, R231, R214 ;  /* 0x000000d6e730723e */ /* 0x004fee00000000ff */
[C---:B------:R-:W-:Y:S07]  /*a140*/  HMMA.16816.F32 R8, R48.reuse, R52, R8 ;  /* 0x000000343008723c */ /* 0x040fee0000001808 */
[----:B------:R-:W-:Y:S01]  /*a150*/  FFMA.FTZ R52, R111, c[0x0][0x23c], -R66 ;  /* 0x00008f006f347a23 */ /* 0x000fe20000010842 */
[-C--:B------:R-:W-:Y:S03]  /*a160*/  HMMA.16816.F32 R12, R48, R54.reuse, R12 ;  /* 0x00000036300c723c */ /* 0x080fe6000000180c */
[----:B------:R2:W-:Y:S05]  /*a170*/  MUFU.EX2 R78, R52 ;  /* 0x00000034004e7308 */ /* 0x0005ea0000000800 */
[C---:B------:R-:W-:Y:S08]  /*a180*/  HMMA.16816.F32 R16, R44.reuse, R54, R16 ;  /* 0x000000362c10723c */ /* 0x040ff00000001810 */
[-C--:B-1----:R-:W-:Y:S08]  /*a190*/  HMMA.16816.F32 R20, R44, R56.reuse, R20 ;  /* 0x000000382c14723c */ /* 0x082ff00000001814 */
[C---:B------:R-:W-:Y:S04]  /*a1a0*/  HMMA.16816.F32 R24, R48.reuse, R56, R24 ;  /* 0x000000383018723c */ /* 0x040fe80000001818 */
[--C-:B--2---:R-:W-:Y:S03]  /*a1b0*/  FFMA.FTZ R52, R116, c[0x0][0x23c], -R43.reuse ;  /* 0x00008f0074347a23 */ /* 0x104fe6000001082b */
[--C-:B------:R-:W-:Y:S01]  /*a1c0*/  FFMA.FTZ R56, R130, c[0x0][0x23c], -R64.reuse ;  /* 0x00008f0082387a23 */ /* 0x100fe20000010840 */
[----:B------:R1:W-:Y:S01]  /*a1d0*/  MUFU.EX2 R77, R52 ;  /* 0x00000034004d7308 */ /* 0x0003e20000000800 */
[-C--:B------:R-:W-:Y:S07]  /*a1e0*/  HMMA.16816.F32 R28, R48, R58.reuse, R28 ;  /* 0x0000003a301c723c */ /* 0x080fee000000181c */
[--C-:B------:R-:W-:Y:S01]  /*a1f0*/  FFMA.FTZ R48, R119, c[0x0][0x23c], -R64.reuse ;  /* 0x00008f0077307a23 */ /* 0x100fe20000010840 */
[----:B------:R-:W-:Y:S01]  /*a200*/  HMMA.16816.F32 R32, R44, R58, R32 ;  /* 0x0000003a2c20723c */ /* 0x000fe20000001820 */
[----:B------:R2:W-:Y:S03]  /*a210*/  MUFU.EX2 R71, R56 ;  /* 0x0000003800477308 */ /* 0x0005e60000000800 */
[----:B------:R-:W-:Y:S02]  /*a220*/  F2FP.PACK_AB R49, R98, R126 ;  /* 0x0000007e6231723e */ /* 0x000fe400000000ff */
[----:B------:R-:W-:Y:S02]  /*a230*/  F2FP.PACK_AB R50, R97, R99 ;  /* 0x000000636132723e */ /* 0x000fe400000000ff */
[----:B------:R-:W-:Y:S03]  /*a240*/  F2FP.PACK_AB R51, R94, R96 ;  /* 0x000000605e33723e */ /* 0x000fe600000000ff */
[----:B------:R3:W-:Y:S01]  /*a250*/  MUFU.EX2 R74, R48 ;  /* 0x00000030004a7308 */ /* 0x0007e20000000800 */
[----:B------:R-:W-:Y:S02]  /*a260*/  F2FP.PACK_AB R44, R179, R206 ;  /* 0x000000ceb32c723e */ /* 0x000fe400000000ff */
[----:B------:R-:W-:Y:S01]  /*a270*/  F2FP.PACK_AB R45, R153, R144 ;  /* 0x00000090992d723e */ /* 0x000fe200000000ff */
[--C-:B-1----:R-:W-:Y:S01]  /*a280*/  FFMA.FTZ R52, R117, c[0x0][0x23c], -R43.reuse ;  /* 0x00008f0075347a23 */ /* 0x102fe2000001082b */
[----:B------:R-:W-:Y:S02]  /*a290*/  F2FP.PACK_AB R46, R135, R152 ;  /* 0x00000098872e723e */ /* 0x000fe400000000ff */
[----:B------:R-:W-:Y:S03]  /*a2a0*/  F2FP.PACK_AB R47, R133, R134 ;  /* 0x00000086852f723e */ /* 0x000fe600000000ff */
[----:B------:R1:W4:Y:S01]  /*a2b0*/  MUFU.EX2 R76, R52 ;  /* 0x00000034004c7308 */ /* 0x0003220000000800 */
[----:B--2---:R-:W-:Y:S03]  /*a2c0*/  LDSM.16.MT88.4 R56, [R184+0x5800] ;  /* 0x00580000b838783b */ /* 0x004fe60000004200 */
[-C--:B------:R-:W-:Y:S03]  /*a2d0*/  HMMA.16816.F32 R4, R44, R60.reuse, R4 ;  /* 0x0000003c2c04723c */ /* 0x080fe60000001804 */
[--C-:B---3--:R-:W-:Y:S02]  /*a2e0*/  FFMA.FTZ R48, R128, c[0x0][0x23c], -R43.reuse ;  /* 0x00008f0080307a23 */ /* 0x108fe4000001082b */
[----:B------:R-:W-:Y:S02]  /*a2f0*/  FFMA.FTZ R43, R129, c[0x0][0x23c], -R43 ;  /* 0x00008f00812b7a23 */ /* 0x000fe4000001082b */
[----:B------:R2:W-:Y:S01]  /*a300*/  MUFU.EX2 R73, R48 ;  /* 0x0000003000497308 */ /* 0x0005e20000000800 */
[--C-:B-1----:R-:W-:Y:S01]  /*a310*/  FFMA.FTZ R52, R118, c[0x0][0x23c], -R64.reuse ;  /* 0x00008f0076347a23 */ /* 0x102fe20000010840 */
[----:B----4-:R-:W-:Y:S03]  /*a320*/  F2FP.PACK_AB R164, R76, R77 ;  /* 0x0000004d4ca4723e */ /* 0x010fe600000000ff */
[----:B------:R-:W-:Y:S05]  /*a330*/  FFMA.FTZ R64, R131, c[0x0][0x23c], -R64 ;  /* 0x00008f0083407a23 */ /* 0x000fea0000010840 */
[----:B------:R1:W3:Y:S10]  /*a340*/  MUFU.EX2 R75, R52 ;  /* 0x00000034004b7308 */ /* 0x0002f40000000800 */
[----:B------:R4:W5:Y:S01]  /*a350*/  MUFU.EX2 R72, R43 ;  /* 0x0000002b00487308 */ /* 0x0009620000000800 */
[----:B--2---:R-:W-:Y:S09]  /*a360*/  F2FP.PACK_AB R48, R127, R132 ;  /* 0x000000847f30723e */ /* 0x004ff200000000ff */
[----:B------:R-:W2:Y:S01]  /*a370*/  MUFU.EX2 R70, R64 ;  /* 0x0000004000467308 */ /* 0x000ea20000000800 */
[C---:B------:R-:W-:Y:S01]  /*a380*/  HMMA.16816.F32 R8, R48.reuse, R60, R8 ;  /* 0x0000003c3008723c */ /* 0x040fe20000001808 */
[----:B-1----:R-:W1:Y:S03]  /*a390*/  LDSM.16.MT88.4 R52, [R185+0x5400] ;  /* 0x00540000b934783b */ /* 0x002e660000004200 */
[----:B---3--:R-:W-:Y:S03]  /*a3a0*/  F2FP.PACK_AB R165, R74, R75 ;  /* 0x0000004b4aa5723e */ /* 0x008fe600000000ff */
[--C-:B------:R-:W-:Y:S01]  /*a3b0*/  FFMA.FTZ R60, R121, c[0x0][0x23c], -R65.reuse ;  /* 0x00008f00793c7a23 */ /* 0x100fe20000010841 */
[-C--:B------:R-:W-:Y:S03]  /*a3c0*/  HMMA.16816.F32 R12, R48, R62.reuse, R12 ;  /* 0x0000003e300c723c */ /* 0x080fe6000000180c */
[----:B------:R-:W-:Y:S01]  /*a3d0*/  MUFU.EX2 R64, R60 ;  /* 0x0000003c00407308 */ /* 0x000fe20000000800 */
[--C-:B----4-:R-:W-:Y:S01]  /*a3e0*/  FFMA.FTZ R43, R120, c[0x0][0x23c], -R65.reuse ;  /* 0x00008f00782b7a23 */ /* 0x110fe20000010841 */
[----:B-----5:R-:W-:Y:S01]  /*a3f0*/  F2FP.PACK_AB R166, R72, R73 ;  /* 0x0000004948a6723e */ /* 0x020fe200000000ff */
[----:B------:R-:W-:Y:S02]  /*a400*/  FFMA.FTZ R65, R125, c[0x0][0x23c], -R65 ;  /* 0x00008f007d417a23 */ /* 0x000fe40000010841 */
[C---:B------:R-:W-:Y:S05]  /*a410*/  HMMA.16816.F32 R16, R44.reuse, R62, R16 ;  /* 0x0000003e2c10723c */ /* 0x040fea0000001810 */
[----:B------:R3:W4:Y:S02]  /*a420*/  MUFU.EX2 R69, R43 ;  /* 0x0000002b00457308 */ /* 0x0007240000000800 */
[--C-:B------:R-:W-:Y:S01]  /*a430*/  FFMA.FTZ R62, R122, c[0x0][0x23c], -R66.reuse ;  /* 0x00008f007a3e7a23 */ /* 0x100fe20000010842 */
[----:B--2---:R-:W-:Y:S01]  /*a440*/  F2FP.PACK_AB R167, R70, R71 ;  /* 0x0000004746a7723e */ /* 0x004fe200000000ff */
[--C-:B------:R-:W-:Y:S03]  /*a450*/  FFMA.FTZ R63, R123, c[0x0][0x23c], -R66.reuse ;  /* 0x00008f007b3f7a23 */ /* 0x100fe60000010842 */
[----:B------:R-:W-:Y:S02]  /*a460*/  FFMA.FTZ R66, R39, c[0x0][0x23c], -R66 ;  /* 0x00008f0027427a23 */ /* 0x000fe40000010842 */
[----:B------:R-:W-:Y:S01]  /*a470*/  FADD.FTZ R39, R175, R2 ;  /* 0x00000002af277221 */ /* 0x000fe20000010000 */
[----:B------:R-:W2:Y:S01]  /*a480*/  MUFU.EX2 R65, R65 ;  /* 0x0000004100417308 */ /* 0x000ea20000000800 */
[----:B------:R-:W-:Y:S01]  /*a490*/  FADD.FTZ R2, R229, R42 ;  /* 0x0000002ae5027221 */ /* 0x000fe20000010000 */
[----:B------:R-:W-:Y:S03]  /*a4a0*/  F2FP.PACK_AB R42, R88, R89 ;  /* 0x00000059582a723e */ /* 0x000fe600000000ff */
[----:B------:R-:W-:Y:S04]  /*a4b0*/  FADD.FTZ R2, R247, R2 ;  /* 0x00000002f7027221 */ /* 0x000fe80000010000 */
[----:B------:R-:W-:Y:S01]  /*a4c0*/  FADD.FTZ R2, R201, R2 ;  /* 0x00000002c9027221 */ /* 0x000fe20000010000 */
[----:B------:R-:W5:Y:S01]  /*a4d0*/  MUFU.EX2 R66, R66 ;  /* 0x0000004200427308 */ /* 0x000f620000000800 */
[-C--:B-1----:R-:W-:Y:S03]  /*a4e0*/  HMMA.16816.F32 R20, R44, R52.reuse, R20 ;  /* 0x000000342c14723c */ /* 0x082fe60000001814 */
[----:B------:R-:W-:Y:S01]  /*a4f0*/  FADD.FTZ R61, R207, R2 ;  /* 0x00000002cf3d7221 */ /* 0x000fe20000010000 */
[----:B---3--:R-:W-:Y:S02]  /*a500*/  F2FP.PACK_AB R43, R86, R87 ;  /* 0x00000057562b723e */ /* 0x008fe400000000ff */
[----:B----4-:R-:W-:Y:S02]  /*a510*/  F2FP.PACK_AB R160, R64, R69 ;  /* 0x0000004540a0723e */ /* 0x010fe400000000ff */
[C---:B------:R-:W-:Y:S01]  /*a520*/  HMMA.16816.F32 R24, R48.reuse, R52, R24 ;  /* 0x000000343018723c */ /* 0x040fe20000001818 */
[----:B------:R-:W-:Y:S03]  /*a530*/  MUFU.EX2 R63, R63 ;  /* 0x0000003f003f7308 */ /* 0x000fe60000000800 */
[----:B--2---:R-:W-:Y:S03]  /*a540*/  F2FP.PACK_AB R162, R65, R67 ;  /* 0x0000004341a2723e */ /* 0x004fe600000000ff */
[----:B------:R-:W-:Y:S01]  /*a550*/  FADD.FTZ R53, R180, R39 ;  /* 0x00000027b4357221 */ /* 0x000fe20000010000 */
[-C--:B------:R-:W-:Y:S01]  /*a560*/  HMMA.16816.F32 R28, R48, R54.reuse, R28 ;  /* 0x00000036301c723c */ /* 0x080fe2000000181c */
[----:B------:R-:W1:Y:S02]  /*a570*/  LDSM.16.MT88.4 R48, [R185+0x5800] ;  /* 0x00580000b930783b */ /* 0x000e640000004200 */
[----:B------:R-:W2:Y:S01]  /*a580*/  MUFU.EX2 R62, R62 ;  /* 0x0000003e003e7308 */ /* 0x000ea20000000800 */
[----:B------:R-:W-:Y:S02]  /*a590*/  FADD.FTZ R39, R178, R0 ;  /* 0x00000000b2277221 */ /* 0x000fe40000010000 */
[----:B------:R-:W-:Y:S01]  /*a5a0*/  FADD.FTZ R0, R177, R40 ;  /* 0x00000028b1007221 */ /* 0x000fe20000010000 */
[----:B------:R-:W-:Y:S01]  /*a5b0*/  F2FP.PACK_AB R40, R92, R93 ;  /* 0x0000005d5c28723e */ /* 0x000fe200000000ff */
[----:B------:R-:W-:Y:S01]  /*a5c0*/  FADD.FTZ R53, R199, R53 ;  /* 0x00000035c7357221 */ /* 0x000fe20000010000 */
[----:B------:R-:W-:Y:S04]  /*a5d0*/  HMMA.16816.F32 R32, R44, R54, R32 ;  /* 0x000000362c20723c */ /* 0x000fe80000001820 */
[----:B------:R-:W-:Y:S01]  /*a5e0*/  FADD.FTZ R60, R200, R0 ;  /* 0x00000000c83c7221 */ /* 0x000fe20000010000 */
[----:B-----5:R-:W-:Y:S01]  /*a5f0*/  F2FP.PACK_AB R163, R66, R68 ;  /* 0x0000004442a3723e */ /* 0x020fe200000000ff */
[----:B------:R-:W-:Y:S01]  /*a600*/  FADD.FTZ R0, R148, R61 ;  /* 0x0000003d94007221 */ /* 0x000fe20000010000 */
[----:B------:R-:W-:Y:S01]  /*a610*/  F2FP.PACK_AB R44, R84, R85 ;  /* 0x00000055542c723e */ /* 0x000fe200000000ff */
[----:B------:R-:W-:Y:S01]  /*a620*/  FADD.FTZ R53, R170, R53 ;  /* 0x00000035aa357221 */ /* 0x000fe20000010000 */
[----:B------:R-:W3:Y:S01]  /*a630*/  LDSM.16.MT88.4 R148, [R184+0x5c00] ;  /* 0x005c0000b894783b */ /* 0x000ee20000004200 */
[-C--:B------:R-:W-:Y:S05]  /*a640*/  HMMA.16816.F32 R4, R40, R56.reuse, R4 ;  /* 0x000000382804723c */ /* 0x080fea0000001804 */
[----:B------:R-:W-:Y:S01]  /*a650*/  FADD.FTZ R52, R168, R39 ;  /* 0x00000027a8347221 */ /* 0x000fe20000010000 */
[----:B------:R-:W-:Y:S01]  /*a660*/  F2FP.PACK_AB R45, R82, R83 ;  /* 0x00000053522d723e */ /* 0x000fe200000000ff */
[----:B------:R-:W-:Y:S01]  /*a670*/  FADD.FTZ R39, R203, R53 ;  /* 0x00000035cb277221 */ /* 0x000fe20000010000 */
[----:B------:R-:W-:Y:S01]  /*a680*/  F2FP.PACK_AB R46, R80, R81 ;  /* 0x00000051502e723e */ /* 0x000fe200000000ff */
[----:B------:R-:W-:Y:S03]  /*a690*/  FADD.FTZ R2, R182, R52 ;  /* 0x00000034b6027221 */ /* 0x000fe60000010000 */
[----:B------:R-:W-:Y:S01]  /*a6a0*/  FADD.FTZ R53, R251, R60 ;  /* 0x0000003cfb357221 */ /* 0x000fe20000010000 */
[----:B------:R-:W-:Y:S01]  /*a6b0*/  F2FP.PACK_AB R47, R78, R79 ;  /* 0x0000004f4e2f723e */ /* 0x000fe200000000ff */
[----:B------:R-:W-:Y:S01]  /*a6c0*/  FADD.FTZ R52, R225, R39 ;  /* 0x00000027e1347221 */ /* 0x000fe20000010000 */
[----:B--2---:R-:W-:Y:S01]  /*a6d0*/  F2FP.PACK_AB R161, R63, R62 ;  /* 0x0000003e3fa1723e */ /* 0x004fe200000000ff */
        /* <DEDUP_REMOVED lines=11> */
[C---:B------:R-:W-:Y:S04]  /*a790*/  HMMA.16816.F32 R16, R40.reuse, R58, R16 ;  /* 0x0000003a2810723c */ /* 0x040fe80000001810 */
[----:B------:R-:W-:Y:S02]  /*a7a0*/  FADD.FTZ R39, R250, R52 ;  /* 0x00000034fa277221 */ /* 0x000fe40000010000 */
[----:B------:R-:W-:Y:S02]  /*a7b0*/  FADD.FTZ R2, R243, R2 ;  /* 0x00000002f3027221 */ /* 0x000fe40000010000 */
[----:B------:R-:W-:Y:S01]  /*a7c0*/  FADD.FTZ R53, R211, R53 ;  /* 0x00000035d3357221 */ /* 0x000fe20000010000 */
[-C--:B-1----:R-:W-:Y:S03]  /*a7d0*/  HMMA.16816.F32 R20, R40, R48.reuse, R20 ;  /* 0x000000302814723c */ /* 0x082fe60000001814 */
        /* <DEDUP_REMOVED lines=12> */
[----:B------:R-:W1:Y:S03]  /*a8a0*/  LDSM.16.MT88.4 R40, [R185+0x5c00] ;  /* 0x005c0000b928783b */ /* 0x000e660000004200 */
        /* <DEDUP_REMOVED lines=19> */
[-C--:B---3--:R-:W-:Y:S05]  /*a9e0*/  HMMA.16816.F32 R140, R164, R148.reuse, R4 ;  /* 0x00000094a48c723c */ /* 0x088fea0000001804 */
[----:B------:R-:W-:Y:S02]  /*a9f0*/  FADD.FTZ R2, R212, R2 ;  /* 0x00000002d4027221 */ /* 0x000fe40000010000 */
[----:B------:R-:W-:Y:S02]  /*aa00*/  FADD.FTZ R0, R214, R48 ;  /* 0x00000030d6007221 */ /* 0x000fe40000010000 */
[----:B------:R-:W-:Y:S03]  /*aa10*/  FADD.FTZ R2, R137, R2 ;  /* 0x0000000289027221 */ /* 0x000fe60000010000 */
[----:B------:R-:W-:Y:S02]  /*aa20*/  FADD.FTZ R0, R231, R0 ;  /* 0x00000000e7007221 */ /* 0x000fe40000010000 */
[----:B------:R-:W-:Y:S02]  /*aa30*/  FADD.FTZ R4, R223, R39 ;  /* 0x00000027df047221 */ /* 0x000fe40000010000 */
[----:B------:R-:W-:Y:S02]  /*aa40*/  FADD.FTZ R44, R136, R44 ;  /* 0x0000002c882c7221 */ /* 0x000fe40000010000 */
[----:B------:R-:W-:Y:S01]  /*aa50*/  FADD.FTZ R2, R252, R2 ;  /* 0x00000002fc027221 */ /* 0x000fe20000010000 */
[C---:B------:R-:W-:Y:S04]  /*aa60*/  HMMA.16816.F32 R136, R160.reuse, R148, R8 ;  /* 0x00000094a088723c */ /* 0x040fe80000001808 */
        /* <DEDUP_REMOVED lines=8> */
[----:B------:R-:W-:Y:S01]  /*aaf0*/  FADD.FTZ R2, R132, R5 ;  /* 0x0000000584027221 */ /* 0x000fe20000010000 */
[-C--:B------:R-:W-:Y:S03]  /*ab00*/  HMMA.16816.F32 R144, R160, R150.reuse, R12 ;  /* 0x00000096a090723c */ /* 0x080fe6000000180c */
[----:B------:R-:W-:Y:S01]  /*ab10*/  FADD.FTZ R4, R179, R4 ;  /* 0x00000004b3047221 */ /* 0x000fe20000010000 */
[----:B------:R-:W-:Y:S01]  /*ab20*/  MOV R132, R38 ;  /* 0x0000002600847202 */ /* 0x000fe20000000f00 */
[----:B------:R-:W-:Y:S02]  /*ab30*/  FADD.FTZ R0, R126, R0 ;  /* 0x000000007e007221 */ /* 0x000fe40000010000 */
[----:B------:R-:W-:Y:S01]  /*ab40*/  FADD.FTZ R5, R153, R6 ;  /* 0x0000000699057221 */ /* 0x000fe20000010000 */
[C---:B------:R-:W-:Y:S04]  /*ab50*/  HMMA.16816.F32 R148, R164.reuse, R150, R16 ;  /* 0x00000096a494723c */ /* 0x040fe80000001810 */
[----:B------:R-:W-:Y:S02]  /*ab60*/  FADD.FTZ R2, R127, R2 ;  /* 0x000000027f027221 */ /* 0x000fe40000010000 */
[----:B------:R-:W-:Y:S02]  /*ab70*/  FADD.FTZ R8, R152, R4 ;  /* 0x0000000498087221 */ /* 0x000fe40000010000 */
[----:B------:R-:W-:Y:S01]  /*ab80*/  FADD.FTZ R0, R98, R0 ;  /* 0x0000000062007221 */ /* 0x000fe20000010000 */
[-C--:B-1----:R-:W-:Y:S03]  /*ab90*/  HMMA.16816.F32 R152, R164, R40.reuse, R20 ;  /* 0x00000028a498723c */ /* 0x082fe60000001814 */
[----:B------:R-:W-:Y:S01]  /*aba0*/  FADD.FTZ R4, R134, R5 ;  /* 0x0000000586047221 */ /* 0x000fe20000010000 */
[----:B------:R-:W-:Y:S01]  /*abb0*/  MOV R134, R36 ;  /* 0x0000002400867202 */ /* 0x000fe20000000f00 */
[----:B------:R-:W-:Y:S02]  /*abc0*/  FADD.FTZ R2, R99, R2 ;  /* 0x0000000263027221 */ /* 0x000fe40000010000 */
[----:B------:R-:W-:Y:S01]  /*abd0*/  FADD.FTZ R8, R135, R8 ;  /* 0x0000000887087221 */ /* 0x000fe20000010000 */
[C---:B------:R-:W-:Y:S04]  /*abe0*/  HMMA.16816.F32 R156, R160.reuse, R40, R24 ;  /* 0x00000028a09c723c */ /* 0x040fe80000001818 */
[----:B------:R-:W-:Y:S01]  /*abf0*/  FADD.FTZ R0, R96, R0 ;  /* 0x0000000060007221 */ /* 0x000fe20000010000 */
[----:B------:R-:W-:Y:S01]  /*ac00*/  MOV R135, R3 ;  /* 0x0000000300877202 */ /* 0x000fe20000000f00 */
[----:B------:R-:W-:Y:S01]  /*ac10*/  FADD.FTZ R7, R133, R4 ;  /* 0x0000000485077221 */ /* 0x000fe20000010000 */
[----:B------:R-:W-:Y:S01]  /*ac20*/  MOV R133, R37 ;  /* 0x0000002500857202 */ /* 0x000fe20000000f00 */
        /* <DEDUP_REMOVED lines=32> */
[----:B------:R1:W-:Y:S01]  /*ae30*/  STL [R1], R6 ;  /* 0x0000000601007387 */ /* 0x0003e20000100800 */
[----:B------:R-:W-:Y:S02]  /*ae40*/  FADD.FTZ R0, R68, R4 ;  /* 0x0000000444007221 */ /* 0x000fe40000010000 */
[----:B------:R-:W-:Y:S02]  /*ae50*/  FADD.FTZ R4, R70, R5 ;  /* 0x0000000546047221 */ /* 0x000fe40000010000 */
[----:B------:R-:W-:Y:S02]  /*ae60*/  FADD.FTZ R2, R65, R2 ;  /* 0x0000000241027221 */ /* 0x000fe40000010000 */
[----:B------:R-:W-:Y:S01]  /*ae70*/  FADD.FTZ R0, R66, R0 ;  /* 0x0000000042007221 */ /* 0x000fe20000010000 */
[----:B------:R1:W-:Y:S04]  /*ae80*/  STL [R1+0xc], R4 ;  /* 0x00000c0401007387 */ /* 0x0003e80000100800 */
[----:B------:R1:W-:Y:S04]  /*ae90*/  STL [R1+0x8], R2 ;  /* 0x0000080201007387 */ /* 0x0003e80000100800 */
[----:B------:R1:W-:Y:S02]  /*aea0*/  STL [R1+0x4], R0 ;  /* 0x0000040001007387 */ /* 0x0003e40000100800 */
[----:B-1----:R-:W-:-:S05]  /*aeb0*/  @P0 BRA `(.L_x_225) ;  /* 0xffffb9b000000947 */ /* 0x002fca000383ffff */
.L_x_224:
[----:B------:R-:W2:Y:S04]  /*aec0*/  LDL.LU R9, [R1] ;  /* 0x0000000001097983 */ /* 0x000ea80000300800 */
[----:B------:R-:W3:Y:S04]  /*aed0*/  LDL.LU R8, [R1+0xc] ;  /* 0x00000c0001087983 */ /* 0x000ee80000300800 */
[----:B------:R-:W4:Y:S04]  /*aee0*/  LDL.LU R7, [R1+0x8] ;  /* 0x0000080001077983 */ /* 0x000f280000300800 */
[----:B------:R-:W5:Y:S01]  /*aef0*/  LDL.LU R6, [R1+0x4] ;  /* 0x0000040001067983 */ /* 0x000f620000300800 */
[----:B------:R-:W-:Y:S01]  /*af00*/  ULDC.U8 UR4, c[0x0][0x329] ;  /* 0x0000ca4000047ab9 */ /* 0x000fe20000000000 */
[----:B------:R-:W-:Y:S01]  /*af10*/  BSSY B0, `(.L_x_228) ;  /* 0x00000d6000007945 */ /* 0x000fe20003800000 */
[----:B------:R-:W-:Y:S01]  /*af20*/  ISETP.NE.AND P0, PT, RZ, UR4, PT ;  /* 0x00000004ff007c0c */ /* 0x000fe2000bf05270 */
[----:B------:R-:W1:Y:S01]  /*af30*/  S2R R27, SR_TID.X ;  /* 0x00000000001b7919 */ /* 0x000e620000002100 */
[----:B------:R-:W-:-:S02]  /*af40*/  ULDC.U8 UR5, c[0x0][0x328] ;  /* 0x0000ca0000057ab9 */ /* 0x000fc40000000000 */
[----:B------:R-:W-:-:S09]  /*af50*/  ISETP.NE.AND P1, PT, RZ, UR5, PT ;  /* 0x00000005ff007c0c */ /* 0x000fd2000bf25270 */
[----:B------:R-:W-:-:S05]  /*af60*/  @P0 MOV R25, c[0x0][0x210] ;  /* 0x0000840000190a02 */ /* 0x000fca0000000f00 */
[----:B------:R-:W-:Y:S01]  /*af70*/  @P0 IMAD R25, R25, c[0x0][0x214], RZ ;  /* 0x0000850019190a24 */ /* 0x000fe200078e02ff */
[----:B-1----:R-:W-:Y:S01]  /*af80*/  SHF.R.S32.HI R26, RZ, 0x1f, R27 ;  /* 0x0000001fff1a7819 */ /* 0x002fe2000001141b */
[----:B--2---:R-:W1:Y:S04]  /*af90*/  SHFL.BFLY PT, R5, R9, 0x2, 0x1f ;  /* 0x0c401f0009057f89 */ /* 0x004e6800000e0000 */
[----:B---3--:R-:W2:Y:S04]  /*afa0*/  SHFL.BFLY PT, R4, R8, 0x2, 0x1f ;  /* 0x0c401f0008047f89 */ /* 0x008ea800000e0000 */
[----:B----4-:R-:W3:Y:S04]  /*afb0*/  SHFL.BFLY PT, R2, R7, 0x2, 0x1f ;  /* 0x0c401f0007027f89 */ /* 0x010ee800000e0000 */
[----:B-----5:R-:W4:Y:S01]  /*afc0*/  SHFL.BFLY PT, R0, R6, 0x2, 0x1f ;  /* 0x0c401f0006007f89 */ /* 0x020f2200000e0000 */
[----:B-1----:R-:W-:-:S02]  /*afd0*/  FADD.FTZ R5, R5, R9 ;  /* 0x0000000905057221 */ /* 0x002fc40000010000 */
[----:B--2---:R-:W-:-:S03]  /*afe0*/  FADD.FTZ R4, R4, R8 ;  /* 0x0000000804047221 */ /* 0x004fc60000010000 */
[----:B------:R-:W1:Y:S01]  /*aff0*/  SHFL.BFLY PT, R9, R5, 0x1, 0x1f ;  /* 0x0c201f0005097f89 */ /* 0x000e6200000e0000 */
[----:B---3--:R-:W-:-:S03]  /*b000*/  FADD.FTZ R2, R2, R7 ;  /* 0x0000000702027221 */ /* 0x008fc60000010000 */
[----:B------:R-:W2:Y:S01]  /*b010*/  SHFL.BFLY PT, R8, R4, 0x1, 0x1f ;  /* 0x0c201f0004087f89 */ /* 0x000ea200000e0000 */
[----:B----4-:R-:W-:-:S03]  /*b020*/  FADD.FTZ R0, R0, R6 ;  /* 0x0000000600007221 */ /* 0x010fc60000010000 */
[----:B------:R-:W3:Y:S04]  /*b030*/  SHFL.BFLY PT, R7, R2, 0x1, 0x1f ;  /* 0x0c201f0002077f89 */ /* 0x000ee800000e0000 */
[----:B------:R-:W4:Y:S01]  /*b040*/  SHFL.BFLY PT, R6, R0, 0x1, 0x1f ;  /* 0x0c201f0000067f89 */ /* 0x000f2200000e0000 */
[----:B-1----:R-:W-:Y:S02]  /*b050*/  FADD.FTZ R23, R5, R9 ;  /* 0x0000000905177221 */ /* 0x002fe40000010000 */
[----:B--2---:R-:W-:-:S03]  /*b060*/  FADD.FTZ R22, R4, R8 ;  /* 0x0000000804167221 */ /* 0x004fc60000010000 */
[----:B------:R-:W-:Y:S01]  /*b070*/  FSETP.NE.FTZ.AND P6, PT, R23, RZ, PT ;  /* 0x000000ff1700720b */ /* 0x000fe20003fd5000 */
[----:B------:R-:W-:Y:S02]  /*b080*/  IMAD.MOV.U32 R4, RZ, RZ, 0x3f800000 ;  /* 0x3f800000ff047424 */ /* 0x000fe400078e00ff */
[----:B---3--:R-:W-:Y:S01]  /*b090*/  FADD.FTZ R21, R2, R7 ;  /* 0x0000000702157221 */ /* 0x008fe20000010000 */
[----:B------:R-:W-:Y:S01]  /*b0a0*/  FSETP.NE.FTZ.AND P5, PT, R22, RZ, PT ;  /* 0x000000ff1600720b */ /* 0x000fe20003fb5000 */
[----:B------:R-:W-:Y:S02]  /*b0b0*/  @!P0 IMAD.MOV.U32 R8, RZ, RZ, c[0x0][0x214] ;  /* 0x00008500ff088624 */ /* 0x000fe400078e00ff */
[----:B----4-:R-:W-:Y:S01]  /*b0c0*/  FADD.FTZ R24, R0, R6 ;  /* 0x0000000600187221 */ /* 0x010fe20000010000 */
[----:B------:R-:W-:Y:S01]  /*b0d0*/  MOV R0, 0x3f800000 ;  /* 0x3f80000000007802 */ /* 0x000fe20000000f00 */
[----:B------:R-:W-:Y:S01]  /*b0e0*/  IMAD.MOV.U32 R2, RZ, RZ, 0x3f800000 ;  /* 0x3f800000ff027424 */ /* 0x000fe200078e00ff */
[----:B------:R-:W-:-:S02]  /*b0f0*/  LEA.HI R6, R26, R27, RZ, 0x2 ;  /* 0x0000001b1a067211 */ /* 0x000fc400078f10ff */
[----:B------:R-:W-:Y:S02]  /*b100*/  FSETP.NE.FTZ.AND P4, PT, R21, RZ, PT ;  /* 0x000000ff1500720b */ /* 0x000fe40003f95000 */
[----:B------:R-:W1:Y:S01]  /*b110*/  @P6 MUFU.RCP R0, R23 ;  /* 0x0000001700006308 */ /* 0x000e620000001000 */
[-C--:B------:R-:W-:Y:S02]  /*b120*/  LEA.HI R26, R26, R27.reuse, RZ, 0x5 ;  /* 0x0000001b1a1a7211 */ /* 0x080fe400078f28ff */
[----:B------:R-:W-:Y:S02]  /*b130*/  LOP3.LUT R5, R6, 0xfffffffc, RZ, 0xc0, !PT ;  /* 0xfffffffc06057812 */ /* 0x000fe400078ec0ff */
[----:B------:R-:W-:Y:S02]  /*b140*/  FSETP.NE.FTZ.AND P3, PT, R24, RZ, PT ;  /* 0x000000ff1800720b */ /* 0x000fe40003f75000 */
[----:B------:R-:W-:Y:S01]  /*b150*/  SHF.R.S32.HI R7, RZ, 0x5, R26 ;  /* 0x00000005ff077819 */ /* 0x000fe2000001141a */
[----:B------:R-:W2:Y:S01]  /*b160*/  @P5 MUFU.RCP R4, R22 ;  /* 0x0000001600045308 */ /* 0x000ea20000001000 */
[----:B------:R-:W-:-:S02]  /*b170*/  IADD3 R5, -R5, R27, RZ ;  /* 0x0000001b05057210 */ /* 0x000fc40007ffe1ff */
[----:B------:R-:W-:Y:S02]  /*b180*/  @!P0 SEL R25, R8, c[0x0][0x234], !P1 ;  /* 0x00008d0008198a07 */ /* 0x000fe40004800000 */
[----:B------:R-:W-:Y:S02]  /*b190*/  LEA R9, R7, R5, 0x8 ;  /* 0x0000000507097211 */ /* 0x000fe400078e40ff */
[----:B------:R-:W-:Y:S01]  /*b1a0*/  SHF.R.S32.HI R5, RZ, 0x2, R6 ;  /* 0x00000002ff057819 */ /* 0x000fe20000011406 */
[C---:B-1----:R-:W-:Y:S01]  /*b1b0*/  FMUL.FTZ R140, R0.reuse, R140 ;  /* 0x0000008c008c7220 */ /* 0x042fe20000410000 */
[----:B------:R-:W1:Y:S01]  /*b1c0*/  @P4 MUFU.RCP R2, R21 ;  /* 0x0000001500024308 */ /* 0x000e620000001000 */
[C---:B------:R-:W-:Y:S01]  /*b1d0*/  FMUL.FTZ R18, R0.reuse, R141 ;  /* 0x0000008d00127220 */ /* 0x040fe20000410000 */
[----:B------:R-:W-:Y:S01]  /*b1e0*/  ISETP.NE.OR P1, PT, RZ, UR4, !P1 ;  /* 0x00000004ff007c0c */ /* 0x000fe2000cf25670 */
        /* <DEDUP_REMOVED lines=168> */
.L_x_229:
[----:B------:R-:W-:Y:S05]  /*bc70*/  BSYNC B0 ;  /* 0x0000000000007941 */ /* 0x000fea0003800000 */
.L_x_228:
[----:B-1----:R-:W3:Y:S01]  /*bc80*/  LDL.LU.64 R2, [R1+0x30] ;  /* 0x0000300001027983 */ /* 0x002ee20000300a00 */
        /* <DEDUP_REMOVED lines=32> */
.L_x_222:
        /* <DEDUP_REMOVED lines=104> */
.L_x_230:
        /* <DEDUP_REMOVED lines=15> */
.L_x_614:


//--------------------- .text._ZN5flash16flash_fwd_kernelI23Flash_fwd_kernel_traitsILi32ELi128ELi128ELi4ELb0ELb0EN7cutlass6half_tE19Flash_kernel_traitsILi32ELi128ELi128ELi4ES3_EELb1ELb1ELb0ELb0ELb0ELb1ELb0ELb0EEEvNS_16Flash_fwd_paramsE --------------------------
	.section	.text._ZN5flash16flash_fwd_kernelI23Flash_fwd_kernel_traitsILi32ELi128ELi128ELi4ELb0ELb0EN7cutlass6half_tE19Flash_kernel_traitsILi32ELi128ELi128ELi4ES3_EELb1ELb1ELb0ELb0ELb0ELb1ELb0ELb0EEEvNS_16Flash_fwd_paramsE,"ax",@progbits
	.sectioninfo	@"SHI_REGISTERS=255"
	.align	128
        .global         _ZN5flash16flash_fwd_kernelI23Flash_fwd_kernel_traitsILi32ELi128ELi128ELi4ELb0ELb0EN7cutlass6half_tE19Flash_kernel_traitsILi32ELi128ELi128ELi4ES3_EELb1ELb1ELb0ELb0ELb0ELb1ELb0ELb0EEEvNS_16Flash_fwd_paramsE
        .type           _ZN5flash16flash_fwd_kernelI23Flash_fwd_kernel_traitsILi32ELi128ELi128ELi4ELb0ELb0EN7cutlass6half_tE19Flash_kernel_traitsILi32ELi128ELi128ELi4ES3_EELb1ELb1ELb0ELb0ELb0ELb1ELb0ELb0EEEvNS_16Flash_fwd_paramsE,@function
        .size           _ZN5flash16flash_fwd_kernelI23Flash_fwd_kernel_traitsILi32ELi128ELi128ELi4ELb0ELb0EN7cutlass6half_tE19Flash_kernel_traitsILi32ELi128ELi128ELi4ES3_EELb1ELb1ELb0ELb0ELb0ELb1ELb0ELb0EEEvNS_16Flash_fwd_paramsE,(.L_x_615 - _ZN5flash16flash_fwd_kernelI23Flash_fwd_kernel_traitsILi32ELi128ELi128ELi4ELb0ELb0EN7cutlass6half_tE19Flash_kernel_traitsILi32ELi128ELi128ELi4ES3_EELb1ELb1ELb0ELb0ELb0ELb1ELb0ELb0EEEvNS_16Flash_fwd_paramsE)
        .other          _ZN5flash16flash_fwd_kernelI23Flash_fwd_kernel_traitsILi32ELi128ELi128ELi4ELb0ELb0EN7cutlass6half_tE19Flash_kernel_traitsILi32ELi128ELi128ELi4ES3_EELb1ELb1ELb0ELb0ELb0ELb1ELb0ELb0EEEvNS_16Flash_fwd_paramsE,@"STO_CUDA_ENTRY STV_DEFAULT"
_ZN5flash16flash_fwd_kernelI23Flash_fwd_kernel_traitsILi32ELi128ELi128ELi4ELb0ELb0EN7cutlass6half_tE19Flash_kernel_traitsILi32ELi128ELi128ELi4ES3_EELb1ELb1ELb0ELb0ELb0ELb1ELb0ELb0EEEvNS_16Flash_fwd_paramsE:
.text._ZN5flash16flash_fwd_kernelI23Flash_fwd_kernel_traitsILi32ELi128ELi128ELi4ELb0ELb0EN7cutlass6half_tE19Flash_kernel_traitsILi32ELi128ELi128ELi4ES3_EELb1ELb1ELb0ELb0ELb0ELb1ELb0ELb0EEEvNS_16Flash_fwd_paramsE:
        /* <DEDUP_REMOVED lines=18> */
[----:B------:R-:W5:Y:S01]  /*0120*/  S2UR UR12, SR_CTAID.Y ;  /* 0x00000000000c79c3 */ /* 0x000f620000002600 */
        /* <DEDUP_REMOVED lines=11> */
[----:B------:R-:W-:Y:S02]  /*01e0*/  ULDC.64 UR14, c[0x0][0x240] ;  /* 0x00009000000e7ab9 */ /* 0x000fe40000000a00 */
[----:B------:R-:W-:-:S02]  /*01f0*/  UISETP.EQ.OR.EX UP0, UPT, URZ, UR5, !UP3, UP0 ;  /* 0x000000053f00728c */ /* 0x000fc4000df02700 */
[----:B-----5:R-:W-:Y:S02]  /*0200*/  UIMAD.WIDE UR14, UR12, UR7, UR14 ;  /* 0x000000070c0e72a5 */ /* 0x020fe4000f8e020e */
[----:B-1----:R-:W-:-:S06]  /*0210*/  ULOP3.LUT UR9, UR11, UR8, UR12, 0xfe, !UPT ;  /* 0x000000080b097292 */ /* 0x002fcc000f8efe0c */
[----:B--2---:R-:W-:Y:S01]  /*0220*/  LOP3.LUT P3, RZ, R63, UR9, RZ, 0xfc, !PT ;  /* 0x000000093fff7c12 */ /* 0x004fe2000f86fcff */
[----:B------:R-:W-:Y:S02]  /*0230*/  ULDC.64 UR4, c[0x0][0x248] ;  /* 0x0000920000047ab9 */ /* 0x000fe40000000a00 */
[----:B------:R-:W-:-:S10]  /*0240*/  UIMAD.WIDE UR4, UR12, UR7, UR4 ;  /* 0x000000070c0472a5 */ /* 0x000fd4000f8e0204 */
[----:B------:R-:W-:Y:S02]  /*0250*/  @!P3 IMAD.MOV.U32 R10, RZ, RZ, c[0x0][0x308] ;  /* 0x0000c200ff0ab624 */ /* 0x000fe400078e00ff */
[----:B------:R-:W-:Y:S01]  /*0260*/  @!P3 IMAD.MOV.U32 R11, RZ, RZ, c[0x0][0x30c] ;  /* 0x0000c300ff0bb624 */ /* 0x000fe200078e00ff */
        /* <DEDUP_REMOVED lines=24> */
[----:B------:R-:W-:Y:S02]  /*03f0*/  UMOV UR15, 0xffffffff ;  /* 0xffffffff000f7882 */ /* 0x000fe40000000000 */
[----:B------:R-:W-:Y:S02]  /*0400*/  UMOV UR21, 0xffffffff ;  /* 0xffffffff00157882 */ /* 0x000fe40000000000 */
[----:B------:R-:W-:Y:S02]  /*0410*/  ULDC UR4, c[0x0][0x1c0] ;  /* 0x0000700000047ab9 */ /* 0x000fe40000000800 */
[----:B------:R-:W-:-:S02]  /*0420*/  UIMAD UR4, UR12, UR4, UR11 ;  /* 0x000000040c0472a4 */ /* 0x000fc4000f8e020b */
[----:B------:R-:W-:Y:S02]  /*0430*/  UMOV UR14, URZ ;  /* 0x0000003f000e7c82 */ /* 0x000fe40008000000 */
[----:B------:R-:W-:-:S04]  /*0440*/  USHF.L.U32 UR5, UR4, 0x5, URZ ;  /* 0x0000000504057899 */ /* 0x000fc8000800063f */
[----:B------:R-:W-:Y:S01]  /*0450*/  USHF.R.S32.HI UR4, URZ, 0x1f, UR5 ;  /* 0x0000001f3f047899 */ /* 0x000fe20008011405 */
[----:B-1----:R-:W-:-:S04]  /*0460*/  SHF.R.S32.HI R5, RZ, 0x1f, R63 ;  /* 0x0000001fff057819 */ /* 0x002fc8000001143f */
[----:B------:R-:W-:Y:S01]  /*0470*/  LEA.HI R28, R5, R63, RZ, 0x5 ;  /* 0x0000003f051c7211 */ /* 0x000fe200078f28ff */
        /* <DEDUP_REMOVED lines=22> */
.L_x_231:
[----:B------:R-:W-:Y:S02]  /*05e0*/  ULDC UR6, c[0x0][0x218] ;  /* 0x0000860000067ab9 */ /* 0x000fe40000000800 */
.L_x_232:
        /* <DEDUP_REMOVED lines=42> */
[----:B------:R-:W-:Y:S02]  /*0890*/  @!UP1 USHF.R.S32.HI UR16, URZ, 0x1f, UR12 ;  /* 0x0000001f3f109899 */ /* 0x000fe4000801140c */
[----:B------:R-:W-:Y:S02]  /*08a0*/  @UP1 UIMAD.WIDE.U32 UR28, UR21, UR4, URZ ;  /* 0x00000004151c12a5 */ /* 0x000fe4000f8e003f */
[----:B------:R-:W-:Y:S02]  /*08b0*/  @UP0 UIADD3 UR17, UR14, UR15, URZ ;  /* 0x0000000f0e110290 */ /* 0x000fe4000fffe03f */
[----:B------:R-:W-:Y:S02]  /*08c0*/  @!UP1 UIMAD UR16, UR16, UR6, URZ ;  /* 0x00000006101092a4 */ /* 0x000fe4000f8e023f */
[----:B------:R-:W-:Y:S02]  /*08d0*/  @UP1 UIMAD UR13, UR21, UR5, UR29 ;  /* 0x00000005150d12a4 */ /* 0x000fe4000f8e021d */
[----:B------:R-:W-:-:S02]  /*08e0*/  @!UP1 UIMAD.WIDE.U32 UR18, UR12, UR6, URZ ;  /* 0x000000060c1292a5 */ /* 0x000fc4000f8e003f */
[----:B------:R-:W-:Y:S02]  /*08f0*/  ULDC.64 UR4, c[0x0][0x198] ;  /* 0x0000660000047ab9 */ /* 0x000fe40000000a00 */
[----:B------:R-:W-:Y:S02]  /*0900*/  @UP0 UIMAD.WIDE.U32 UR30, UR17, UR4, URZ ;  /* 0x00000004111e02a5 */ /* 0x000fe4000f8e003f */
[----:B------:R-:W-:Y:S02]  /*0910*/  @!UP1 UIMAD UR16, UR12, UR7, UR16 ;  /* 0x000000070c1092a4 */ /* 0x000fe4000f8e0210 */
[----:B------:R-:W-:Y:S02]  /*0920*/  @UP1 UMOV UR6, UR28 ;  /* 0x0000001c00061c82 */ /* 0x000fe40008000000 */
[----:B------:R-:W-:Y:S02]  /*0930*/  @!UP1 UIADD3 UR13, UR19, UR16, URZ ;  /* 0x00000010130d9290 */ /* 0x000fe4000fffe03f */
[----:B------:R-:W-:-:S02]  /*0940*/  @UP0 UIMAD UR7, UR17, UR5, UR31 ;  /* 0x00000005110702a4 */ /* 0x000fc4000f8e021f */
        /* <DEDUP_REMOVED lines=12> */
[----:B------:R-:W-:Y:S02]  /*0a10*/  UMOV UR16, UR18 ;  /* 0x0000001200107c82 */ /* 0x000fe40008000000 */
[----:B------:R-:W-:-:S02]  /*0a20*/  UIMAD UR7, UR12, UR5, UR7 ;  /* 0x000000050c0772a4 */ /* 0x000fc4000f8e0207 */
[----:B------:R-:W-:-:S04]  /*0a30*/  UIMAD.WIDE.U32 UR16, UR12, UR4, UR16 ;  /* 0x000000040c1072a5 */ /* 0x000fc8000f8e0010 */
[----:B------:R-:W-:Y:S02]  /*0a40*/  UIADD3 UR7, UR17, UR7, URZ ;  /* 0x0000000711077290 */ /* 0x000fe4000fffe03f */
.L_x_234:
[----:B-1----:R-:W-:Y:S01]  /*0a50*/  IABS R4, c[0x0][0x1c8] ;  /* 0x0000720000047a13 */ /* 0x002fe20000000000 */
        /* <DEDUP_REMOVED lines=10> */
[----:B------:R-:W-:Y:S02]  /*0b00*/  USHF.R.S32.HI UR15, URZ, 0x1f, UR11 ;  /* 0x0000001f3f0f7899 */ /* 0x000fe4000801140b */
[----:B------:R-:W-:Y:S01]  /*0b10*/  @UP0 UMOV UR20, UR18 ;  /* 0x0000001200140c82 */ /* 0x000fe20008000000 */
[----:B-1----:R-:W-:Y:S02]  /*0b20*/  IABS R6, R6 ;  /* 0x0000000600067213 */ /* 0x002fe40000000000 */
[----:B--2---:R-:W-:-:S04]  /*0b30*/  IADD3 R2, R2, 0xffffffe, RZ ;  /* 0x0ffffffe02027810 */ /* 0x004fc80007ffe0ff */
        /* <DEDUP_REMOVED lines=32> */
.L_x_235:
[CC--:B------:R-:W-:Y:S01]  /*0d40*/  LEA.HI R21, R5.reuse, R63.reuse, RZ, 0x4 ;  /* 0x0000003f05157211 */ /* 0x0c0fe200078f20ff */
[----:B------:R-:W1:Y:S01]  /*0d50*/  S2R R252, SR_CTAID.X ;  /* 0x0000000000fc7919 */ /* 0x000e620000002500 */
[CC--:B------:R-:W-:Y:S01]  /*0d60*/  LEA.HI R29, R5.reuse, R63.reuse, RZ, 0x2 ;  /* 0x0000003f051d7211 */ /* 0x0c0fe200078f10ff */
[----:B------:R-:W-:Y:S01]  /*0d70*/  UIADD3 UR18, -UR8, UR10, URZ ;  /* 0x0000000a08127290 */ /* 0x000fe2000fffe13f */
[----:B------:R-:W-:Y:S01]  /*0d80*/  SHF.R.S32.HI R2, RZ, 0x4, R21 ;  /* 0x00000004ff027819 */ /* 0x000fe20000011415 */
[----:B------:R-:W2:Y:S01]  /*0d90*/  S2R R9, SR_CTAID.Z ;  /* 0x0000000000097919 */ /* 0x000ea20000002700 */
[----:B------:R-:W-:Y:S01]  /*0da0*/  LEA.HI R3, R5, R63, RZ, 0x3 ;  /* 0x0000003f05037211 */ /* 0x000fe200078f18ff */
[----:B------:R-:W-:Y:S01]  /*0db0*/  ULDC.64 UR4, c[0x0][0x1a8] ;  /* 0x00006a0000047ab9 */ /* 0x000fe20000000a00 */
[----:B------:R-:W-:Y:S01]  /*0dc0*/  LEA.HI R0, R21, R2, RZ, 0x1 ;  /* 0x0000000215007211 */ /* 0x000fe200078f08ff */
[----:B------:R-:W-:Y:S01]  /*0dd0*/  UIMAD UR4, UR15, UR4, URZ ;  /* 0x000000040f0472a4 */ /* 0x000fe2000f8e023f */
[----:B------:R-:W-:Y:S01]  /*0de0*/  LOP3.LUT R4, R29, 0xfffffffc, RZ, 0xc0, !PT ;  /* 0xfffffffc1d047812 */ /* 0x000fe200078ec0ff */
[----:B------:R-:W-:Y:S01]  /*0df0*/  UIADD3 UR27, UR26, -0x1, URZ ;  /* 0xffffffff1a1b7890 */ /* 0x000fe2000fffe03f */
[----:B------:R-:W-:Y:S01]  /*0e00*/  LOP3.LUT R0, R0, 0xfffffffe, RZ, 0xc0, !PT ;  /* 0xfffffffe00007812 */ /* 0x000fe200078ec0ff */
[----:B------:R-:W-:Y:S01]  /*0e10*/  UIMAD UR4, UR11, UR5, UR4 ;  /* 0x000000050b0472a4 */ /* 0x000fe2000f8e0204 */
[----:B------:R-:W-:Y:S01]  /*0e20*/  SHF.R.S32.HI R25, RZ, 0x3, R3 ;  /* 0x00000003ff197819 */ /* 0x000fe20000011403 */
[----:B------:R-:W-:Y:S01]  /*0e30*/  IMAD.IADD R4, R63, 0x1, -R4 ;  /* 0x000000013f047824 */ /* 0x000fe200078e0a04 */
[----:B------:R-:W-:Y:S01]  /*0e40*/  SHF.R.S32.HI R74, RZ, 0x5, R28 ;  /* 0x00000005ff4a7819 */ /* 0x000fe2000001141c */
[----:B------:R-:W-:Y:S01]  /*0e50*/  IMAD.IADD R26, R2, 0x1, -R0 ;  /* 0x00000001021a7824 */ /* 0x000fe200078e0a00 */
[----:B------:R-:W-:Y:S01]  /*0e60*/  LOP3.LUT R0, R3, 0xfffffff8, RZ, 0xc0, !PT ;  /* 0xfffffff803007812 */ /* 0x000fe200078ec0ff */
[----:B------:R-:W-:Y:S01]  /*0e70*/  IMAD.SHL.U32 R34, R4, 0x8, RZ ;  /* 0x0000000804227824 */ /* 0x000fe200078e00ff */
[----:B------:R-:W-:Y:S01]  /*0e80*/  SHF.R.S32.HI R2, RZ, 0x2, R29 ;  /* 0x00000002ff027819 */ /* 0x000fe2000001141d */
[----:B------:R-:W-:Y:S01]  /*0e90*/  UIMAD UR11, UR27, -0x80, UR9 ;  /* 0xffffff801b0b78a4 */ /* 0x000fe2000f8e0209 */
[----:B------:R-:W-:Y:S01]  /*0ea0*/  IMAD.MOV.U32 R205, RZ, RZ, c[0x0][0x19c] ;  /* 0x00006700ffcd7624 */ /* 0x000fe200078e00ff */
[----:B------:R-:W-:Y:S01]  /*0eb0*/  UMOV UR19, 0x7 ;  /* 0x0000000700137882 */ /* 0x000fe20000000000 */
[----:B------:R-:W-:Y:S01]  /*0ec0*/  IMAD.IADD R6, R63, 0x1, -R0 ;  /* 0x000000013f067824 */ /* 0x000fe200078e0a00 */
[C---:B------:R-:W-:Y:S01]  /*0ed0*/  IADD3 R32, R2.reuse, 0x20, RZ ;  /* 0x0000002002207810 */ /* 0x040fe20007ffe0ff */
[----:B------:R-:W-:Y:S01]  /*0ee0*/  IMAD.SHL.U32 R0, R25, 0x40, RZ ;  /* 0x0000004019007824 */ /* 0x000fe200078e00ff */
[----:B------:R-:W-:Y:S01]  /*0ef0*/  IADD3 R31, R2, 0x40, RZ ;  /* 0x00000040021f7810 */ /* 0x000fe20007ffe0ff */
[----:B------:R-:W-:Y:S01]  /*0f00*/  UISETP.GE.AND UP0, UPT, UR26, 0x2, UPT ;  /* 0x000000021a00788c */ /* 0x000fe2000bf06270 */
[----:B------:R-:W-:Y:S01]  /*0f10*/  ISETP.GE.AND P2, PT, R32, UR18, PT ;  /* 0x0000001220007c0c */ /* 0x000fe2000bf46270 */
[----:B------:R-:W-:Y:S01]  /*0f20*/  STL [R1+0x6c], R32 ;  /* 0x00006c2001007387 */ /* 0x000fe20000100800 */
[----:B------:R-:W-:-:S02]  /*0f30*/  IADD3 R30, R2, 0x60, RZ ;  /* 0x00000060021e7810 */ /* 0x000fc40007ffe0ff */
[----:B------:R-:W-:Y:S01]  /*0f40*/  LOP3.LUT R0, R0, 0xc0, RZ, 0xc0, !PT ;  /* 0x000000c000007812 */ /* 0x000fe200078ec0ff */
[----:B------:R-:W-:Y:S01]  /*0f50*/  STL [R1+0x70], R31 ;  /* 0x0000701f01007387 */ /* 0x000fe20000100800 */
[----:B------:R-:W-:Y:S02]  /*0f60*/  ISETP.GE.AND P1, PT, R31, UR18, PT ;  /* 0x000000121f007c0c */ /* 0x000fe4000bf26270 */
[----:B------:R-:W-:Y:S01]  /*0f70*/  SHF.R.S32.HI R3, RZ, 0x1f, R2 ;  /* 0x0000001fff037819 */ /* 0x000fe20000011402 */
[----:B------:R-:W-:Y:S01]  /*0f80*/  STL [R1+0x68], R30 ;  /* 0x0000681e01007387 */ /* 0x000fe20000100800 */
[----:B------:R-:W-:Y:S02]  /*0f90*/  LEA.HI R24, R6, R6, RZ, 0x1 ;  /* 0x0000000606187211 */ /* 0x000fe400078f08ff */
[----:B------:R-:W-:Y:S01]  /*0fa0*/  SHF.R.S32.HI R35, RZ, 0x1f, R34 ;  /* 0x0000001fff237819 */ /* 0x000fe20000011422 */
[----:B-1----:R-:W-:Y:S01]  /*0fb0*/  IMAD.WIDE R22, R252, 0x80, R2 ;  /* 0x00000080fc167825 */ /* 0x002fe200078e0202 */
[----:B------:R-:W-:-:S02]  /*0fc0*/  IADD3 R4, P4, R34, UR6, RZ ;  /* 0x0000000622047c10 */ /* 0x000fc4000ff9e0ff */
[----:B------:R-:W-:Y:S01]  /*0fd0*/  ISETP.GE.AND P3, PT, R2, UR18, PT ;  /* 0x0000001202007c0c */ /* 0x000fe2000bf66270 */
[----:B------:R-:W-:Y:S01]  /*0fe0*/  STL.64 [R1+0x48], R34 ;  /* 0x0000482201007387 */ /* 0x000fe20000100a00 */
[----:B------:R-:W-:Y:S01]  /*0ff0*/  ISETP.GE.AND P0, PT, R30, UR18, PT ;  /* 0x000000121e007c0c */ /* 0x000fe2000bf06270 */
[----:B------:R-:W-:Y:S01]  /*1000*/  IMAD R252, R252, 0x8, R74 ;  /* 0x00000008fcfc7824 */ /* 0x000fe200078e024a */
[----:B------:R-:W-:Y:S01]  /*1010*/  LOP3.LUT R8, R0, 0x18, R34, 0xf8, !PT ;  /* 0x0000001800087812 */ /* 0x000fe200078ef822 */
[----:B------:R1:W-:Y:S01]  /*1020*/  STL.64 [R1+0x30], R22 ;  /* 0x0000301601007387 */ /* 0x0003e20000100a00 */
[----:B------:R-:W-:Y:S02]  /*1030*/  SHF.R.U32.HI R7, RZ, 0x3, R0 ;  /* 0x00000003ff077819 */ /* 0x000fe40000011600 */
[----:B------:R-:W-:Y:S02]  /*1040*/  LOP3.LUT R0, R24, 0x7fffffe, RZ, 0xc0, !PT ;  /* 0x07fffffe18007812 */ /* 0x000fe400078ec0ff */
[----:B------:R-:W-:Y:S01]  /*1050*/  IADD3.X R5, R35, UR13, RZ, P4, !PT ;  /* 0x0000000d23057c10 */ /* 0x000fe2000a7fe4ff */
[----:B------:R-:W-:Y:S01]  /*1060*/  USHF.R.S32.HI UR13, URZ, 0x1f, UR27 ;  /* 0x0000001f3f0d7899 */ /* 0x000fe2000801141b */
[----:B------:R-:W-:Y:S01]  /*1070*/  @!P1 IADD3 R12, P5, R22, 0x40, RZ ;  /* 0x00000040160c9810 */ /* 0x000fe20007fbe0ff */
[----:B------:R-:W-:Y:S01]  /*1080*/  IMAD.IADD R27, R6, 0x1, -R0 ;  /* 0x00000001061b7824 */ /* 0x000fe200078e0a00 */
[C---:B------:R-:W-:Y:S01]  /*1090*/  @!P2 IADD3 R0, P6, R22.reuse, 0x20, RZ ;  /* 0x000000201600a810 */ /* 0x040fe20007fde0ff */
[----:B--2---:R-:W-:Y:S01]  /*10a0*/  IMAD.WIDE.U32 R4, R9, c[0x0][0x1a8], R4 ;  /* 0x00006a0009047a25 */ /* 0x004fe200078e0004 */
[----:B------:R-:W-:-:S02]  /*10b0*/  @!P0 IADD3 R13, P4, R22, 0x60, RZ ;  /* 0x00000060160d8810 */ /* 0x000fc40007f9e0ff */
[----:B------:R-:W-:Y:S01]  /*10c0*/  LOP3.LUT R20, R8, R7, RZ, 0x3c, !PT ;  /* 0x0000000708147212 */ /* 0x000fe200078e3cff */
[----:B------:R-:W-:Y:S01]  /*10d0*/  @!P3 IMAD R14, R23, c[0x0][0x190], RZ ;  /* 0x00006400170eba24 */ /* 0x000fe200078e02ff */
[----:B------:R-:W-:Y:S01]  /*10e0*/  IADD3 R5, R5, UR4, RZ ;  /* 0x0000000405057c10 */ /* 0x000fe2000fffe0ff */
[--C-:B------:R-:W-:Y:S01]  /*10f0*/  @!P2 IMAD.X R15, RZ, RZ, R23.reuse, P6 ;  /* 0x000000ffff0fa224 */ /* 0x100fe200030e0617 */
[----:B------:R-:W-:Y:S01]  /*1100*/  SHF.R.S32.HI R48, RZ, 0x1, R24 ;  /* 0x00000001ff307819 */ /* 0x000fe20000011418 */
[----:B------:R-:W-:Y:S02]  /*1110*/  @!P1 IMAD.X R16, RZ, RZ, R23, P5 ;  /* 0x000000ffff109224 */ /* 0x000fe400028e0617 */
[----:B------:R-:W-:Y:S02]  /*1120*/  @!P3 IMAD R17, R22, c[0x0][0x194], R14 ;  /* 0x000065001611ba24 */ /* 0x000fe400078e020e */
[----:B------:R-:W-:Y:S02]  /*1130*/  @!P2 IMAD R15, R15, c[0x0][0x190], RZ ;  /* 0x000064000f0faa24 */ /* 0x000fe400078e02ff */
[----:B------:R-:W-:-:S02]  /*1140*/  @!P2 IMAD.MOV.U32 R10, RZ, RZ, R4 ;  /* 0x000000ffff0aa224 */ /* 0x000fc400078e0004 */
[--C-:B------:R-:W-:Y:S02]  /*1150*/  @!P2 IMAD.MOV.U32 R11, RZ, RZ, R5.reuse ;  /* 0x000000ffff0ba224 */ /* 0x100fe400078e0005 */
[--C-:B------:R-:W-:Y:S02]  /*1160*/  @!P1 IMAD.MOV.U32 R8, RZ, RZ, R4.reuse ;  /* 0x000000ffff089224 */ /* 0x100fe400078e0004 */
[--C-:B------:R-:W-:Y:S02]  /*1170*/  @!P1 IMAD.MOV.U32 R9, RZ, RZ, R5.reuse ;  /* 0x000000ffff099224 */ /* 0x100fe400078e0005 */
[----:B------:R-:W-:Y:S02]  /*1180*/  @!P0 IMAD.MOV.U32 R6, RZ, RZ, R4 ;  /* 0x000000ffff068224 */ /* 0x000fe400078e0004 */
[----:B------:R-:W-:Y:S02]  /*1190*/  @!P0 IMAD.MOV.U32 R7, RZ, RZ, R5 ;  /* 0x000000ffff078224 */ /* 0x000fe400078e0005 */
[----:B------:R-:W-:-:S02]  /*11a0*/  @!P0 IMAD.X R14, RZ, RZ, R23, P4 ;  /* 0x000000ffff0e8224 */ /* 0x000fc400020e0617 */
[----:B------:R-:W-:Y:S02]  /*11b0*/  @!P1 IMAD R16, R16, c[0x0][0x190], RZ ;  /* 0x0000640010109a24 */ /* 0x000fe400078e02ff */
[----:B------:R-:W-:-:S04]  /*11c0*/  @!P3 IMAD.WIDE.U32 R4, R22, c[0x0][0x190], R4 ;  /* 0x000064001604ba25 */ /* 0x000fc800078e0004 */
[C---:B------:R-:W-:Y:S02]  /*11d0*/  @!P2 IMAD R19, R0.reuse, c[0x0][0x194], R15 ;  /* 0x000065000013aa24 */ /* 0x040fe400078e020f */
[----:B------:R-:W-:-:S04]  /*11e0*/  @!P2 IMAD.WIDE.U32 R10, R0, c[0x0][0x190], R10 ;  /* 0x00006400000aaa25 */ /* 0x000fc800078e000a */
[----:B------:R-:W-:Y:S02]  /*11f0*/  @!P0 IMAD R15, R14, c[0x0][0x190], RZ ;  /* 0x000064000e0f8a24 */ /* 0x000fe400078e02ff */
[----:B------:R-:W-:Y:S01]  /*1200*/  @!P1 IMAD R14, R12, c[0x0][0x194], R16 ;  /* 0x000065000c0e9a24 */ /* 0x000fe200078e0210 */
[----:B------:R-:W-:Y:S01]  /*1210*/  @!P3 LEA R16, P4, R4, c[0x0][0x160], 0x1 ;  /* 0x000058000410ba11 */ /* 0x000fe200078808ff */
[----:B------:R-:W-:Y:S02]  /*1220*/  @!P3 IMAD.IADD R0, R5, 0x1, R17 ;  /* 0x000000010500b824 */ /* 0x000fe400078e0211 */
[----:B------:R-:W-:Y:S01]  /*1230*/  @!P1 IMAD.WIDE.U32 R8, R12, c[0x0][0x190], R8 ;  /* 0x000064000c089a25 */ /* 0x000fe200078e0008 */
[----:B------:R-:W-:Y:S02]  /*1240*/  @!P2 LEA R12, P6, R10, c[0x0][0x160], 0x1 ;  /* 0x000058000a0caa11 */ /* 0x000fe400078c08ff */
[----:B------:R-:W-:Y:S01]  /*1250*/  @!P3 LEA.HI.X R17, R4, c[0x0][0x164], R0, 0x1, P4 ;  /* 0x000059000411ba11 */ /* 0x000fe200020f0c00 */
[----:B------:R-:W-:-:S02]  /*1260*/  @!P2 IMAD.IADD R0, R11, 0x1, R19 ;  /* 0x000000010b00a824 */ /* 0x000fc400078e0213 */
[C---:B------:R-:W-:Y:S02]  /*1270*/  @!P0 IMAD R5, R13.reuse, c[0x0][0x194], R15 ;  /* 0x000065000d058a24 */ /* 0x040fe400078e020f */
[----:B------:R-:W-:Y:S01]  /*1280*/  @!P0 IMAD.WIDE.U32 R6, R13, c[0x0][0x190], R6 ;  /* 0x000064000d068a25 */ /* 0x000fe200078e0006 */
[----:B------:R-:W-:Y:S02]  /*1290*/  @!P2 LEA.HI.X R13, R10, c[0x0][0x164], R0, 0x1, P6 ;  /* 0x000059000a0daa11 */ /* 0x000fe400030f0c00 */
[----:B------:R-:W-:Y:S01]  /*12a0*/  LEA.HI R0, R29, R2, RZ, 0x1 ;  /* 0x000000021d007211 */ /* 0x000fe200078f08ff */
[----:B------:R-:W-:Y:S01]  /*12b0*/  @!P0 IMAD.IADD R5, R7, 0x1, R5 ;  /* 0x0000000107058824 */ /* 0x000fe200078e0205 */
[----:B-1----:R-:W-:Y:S01]  /*12c0*/  @!P0 LEA R22, P4, R6, c[0x0][0x160], 0x1 ;  /* 0x0000580006168a11 */ /* 0x002fe200078808ff */
[----:B------:R-:W-:Y:S01]  /*12d0*/  @!P1 IMAD.IADD R4, R9, 0x1, R14 ;  /* 0x0000000109049824 */ /* 0x000fe200078e020e */
[----:B------:R-:W-:Y:S01]  /*12e0*/  LOP3.LUT R0, R0, 0x7fffffe, RZ, 0xc0, !PT ;  /* 0x07fffffe00007812 */ /* 0x000fe200078ec0ff */
[----:B------:R-:W-:Y:S01]  /*12f0*/  IMAD R7, R3, c[0x0][0x198], RZ ;  /* 0x0000660003077a24 */ /* 0x000fe200078e02ff */
[----:B------:R-:W-:-:S02]  /*1300*/  @!P1 LEA R14, P5, R8, c[0x0][0x160], 0x1 ;  /* 0x00005800080e9a11 */ /* 0x000fc400078a08ff */
[----:B------:R-:W-:Y:S01]  /*1310*/  @!P0 LEA.HI.X R23, R6, c[0x0][0x164], R5, 0x1, P4 ;  /* 0x0000590006178a11 */ /* 0x000fe200020f0c05 */
[----:B------:R-:W-:Y:S01]  /*1320*/  IMAD R6, R3, c[0x0][0x1a0], RZ ;  /* 0x0000680003067a24 */ /* 0x000fe200078e02ff */
[----:B------:R-:W-:Y:S01]  /*1330*/  @!P1 LEA.HI.X R15, R8, c[0x0][0x164], R4, 0x1, P5 ;  /* 0x00005900080f9a11 */ /* 0x000fe200028f0c04 */
[C---:B------:R-:W-:Y:S01]  /*1340*/  IMAD.IADD R3, R2.reuse, 0x1, -R0 ;  /* 0x0000000102037824 */ /* 0x040fe200078e0a00 */
[----:B------:R-:W-:Y:S01]  /*1350*/  LOP3.LUT R8, R21, 0xfffffff0, RZ, 0xc0, !PT ;  /* 0xfffffff015087812 */ /* 0x000fe200078ec0ff */
[C---:B------:R-:W-:Y:S01]  /*1360*/  IMAD R10, R2.reuse, c[0x0][0x19c], R7 ;  /* 0x00006700020a7a24 */ /* 0x040fe200078e0207 */
[----:B------:R-:W-:Y:S01]  /*1370*/  ISETP.GE.AND P5, PT, R2, UR11, PT ;  /* 0x0000000b02007c0c */ /* 0x000fe2000bfa6270 */
[----:B------:R-:W-:Y:S01]  /*1380*/  IMAD R7, R74, 0x8, R3 ;  /* 0x000000084a077824 */ /* 0x000fe200078e0203 */
[C---:B------:R-:W-:Y:S01]  /*1390*/  ISETP.GE.AND P6, PT, R2.reuse, UR11, PT ;  /* 0x0000000b02007c0c */ /* 0x040fe2000bfc6270 */
[----:B------:R-:W-:-:S04]  /*13a0*/  IMAD.WIDE.U32 R4, R2, c[0x0][0x198], R34 ;  /* 0x0000660002047a25 */ /* 0x000fc800078e0022 */
[----:B------:R-:W-:Y:S01]  /*13b0*/  IMAD.IADD R0, R63, 0x1, -R8 ;  /* 0x000000013f007824 */ /* 0x000fe200078e0a08 */
[----:B------:R-:W-:Y:S01]  /*13c0*/  IADD3 R4, P4, R4, UR16, RZ ;  /* 0x0000001004047c10 */ /* 0x000fe2000ff9e0ff */
[----:B------:R-:W-:Y:S01]  /*13d0*/  IMAD.U32 R7, R7, 0x20, R20 ;  /* 0x0000002007077824 */ /* 0x000fe200078e0014 */
[----:B------:R-:W-:Y:S01]  /*13e0*/  UIADD3 UR16, UR25, 0x646e171e, URZ ;  /* 0x646e171e19107890 */ /* 0x000fe2000fffe03f */
[----:B------:R-:W-:Y:S01]  /*13f0*/  IMAD R9, R2, c[0x0][0x1a4], R6 ;  /* 0x0000690002097a24 */ /* 0x000fe200078e0206 */
[-C--:B------:R-:W-:Y:S01]  /*1400*/  LEA.HI R8, R0, R0.reuse, RZ, 0x1 ;  /* 0x0000000000087211 */ /* 0x080fe200078f08ff */
[----:B------:R-:W-:Y:S01]  /*1410*/  IMAD.SHL.U32 R224, R7, 0x2, RZ ;  /* 0x0000000207e07824 */ /* 0x000fe200078e00ff */
[----:B------:R-:W-:Y:S01]  /*1420*/  IADD3.X R5, R5, UR7, R10, P4, !PT ;  /* 0x0000000705057c10 */ /* 0x000fe2000a7fe40a */
[----:B------:R-:W-:Y:S01]  /*1430*/  IMAD.WIDE.U32 R2, R2, c[0x0][0x1a0], R34 ;  /* 0x0000680002027a25 */ /* 0x000fe200078e0022 */
[----:B------:R-:W-:Y:S01]  /*1440*/  LOP3.LUT R6, R8, 0x7fffffe, RZ, 0xc0, !PT ;  /* 0x07fffffe08067812 */ /* 0x000fe200078ec0ff */
[----:B------:R-:W-:Y:S01]  /*1450*/  ULDC.64 UR6, c[0x0][0x198] ;  /* 0x0000660000067ab9 */ /* 0x000fe20000000a00 */
[----:B------:R-:W-:Y:S01]  /*1460*/  @!PT LDS RZ, [RZ] ;  /* 0x00000000fffff984 */ /* 0x000fe20000000800 */
[----:B------:R-:W-:Y:S01]  /*1470*/  @!PT LDS RZ, [RZ] ;  /* 0x00000000fffff984 */ /* 0x000fe20000000800 */
[----:B------:R-:W-:Y:S01]  /*1480*/  @!PT LDS RZ, [RZ] ;  /* 0x00000000fffff984 */ /* 0x000fe20000000800 */
[----:B------:R1:W-:Y:S01]  /*1490*/  @!P3 LDGSTS.E.BYPASS.LTC128B.128 [R224], [R16.64] ;  /* 0x0000000010e0bfae */ /* 0x0003e2000b901d56 */
[----:B------:R-:W-:Y:S01]  /*14a0*/  SHF.R.S32.HI R10, RZ, 0x1f, R0 ;  /* 0x0000001fff0a7819 */ /* 0x000fe20000011400 */
[----:B------:R-:W-:Y:S01]  /*14b0*/  USHF.L.U64.HI UR7, UR6, UR19, UR7 ;  /* 0x0000001306077299 */ /* 0x000fe20008010207 */
[----:B------:R-:W-:Y:S01]  /*14c0*/  IMAD.IADD R62, R0, 0x1, -R6 ;  /* 0x00000001003e7824 */ /* 0x000fe200078e0a06 */
[----:B------:R-:W-:Y:S01]  /*14d0*/  IADD3 R20, P4, R2, UR20, RZ ;  /* 0x0000001402147c10 */ /* 0x000fe2000ff9e0ff */
[----:B------:R-:W-:Y:S01]  /*14e0*/  IMAD.WIDE.U32 R28, R18, c[0x0][0x1b0], R4 ;  /* 0x00006c00121c7a25 */ /* 0x000fe200078e0004 */
[----:B------:R-:W-:Y:S01]  /*14f0*/  LEA.HI R19, R10, R0, RZ, 0x3 ;  /* 0x000000000a137211 */ /* 0x000fe200078f18ff */
[----:B------:R-:W-:Y:S01]  /*1500*/  USHF.L.U32 UR12, UR6, 0x7, URZ ;  /* 0x00000007060c7899 */ /* 0x000fe2000800063f */
[----:B------:R-:W-:Y:S01]  /*1510*/  IADD3.X R21, R3, UR17, R9, P4, !PT ;  /* 0x0000001103157c10 */ /* 0x000fe2000a7fe409 */
[----:B------:R-:W-:Y:S01]  /*1520*/  UIMAD UR4, UR7, UR27, URZ ;  /* 0x0000001b070472a4 */ /* 0x000fe2000f8e023f */
[----:B------:R-:W-:Y:S01]  /*1530*/  IMAD.U32 R2, RZ, RZ, UR27 ;  /* 0x0000001bff027e24 */ /* 0x000fe2000f8e00ff */
[----:B------:R-:W-:Y:S01]  /*1540*/  ISETP.GE.AND P4, PT, R32, UR11, PT ;  /* 0x0000000b20007c0c */ /* 0x000fe2000bf86270 */
[----:B------:R-:W-:Y:S01]  /*1550*/  IMAD.MOV.U32 R230, RZ, RZ, R28 ;  /* 0x000000ffffe67224 */ /* 0x000fe200078e001c */
[----:B------:R-:W-:Y:S01]  /*1560*/  UIMAD UR4, UR13, UR12, UR4 ;  /* 0x0000000c0d0472a4 */ /* 0x000fe2000f8e0204 */
[----:B------:R2:W-:Y:S01]  /*1570*/  @!P2 LDGSTS.E.BYPASS.LTC128B.128 [R224+0x800], [R12.64] ;  /* 0x008000000ce0afae */ /* 0x0005e2000b901d56 */
[----:B------:R-:W-:Y:S01]  /*1580*/  IMAD.SHL.U32 R4, R48, 0x40, RZ ;  /* 0x0000004030047824 */ /* 0x000fe200078e00ff */
[----:B------:R-:W-:Y:S01]  /*1590*/  ISETP.GE.AND P3, PT, R31, UR11, PT ;  /* 0x0000000b1f007c0c */ /* 0x000fe2000bf66270 */
[----:B------:R-:W-:Y:S01]  /*15a0*/  IMAD.SHL.U32 R5, R25, 0x8, RZ ;  /* 0x0000000819057824 */ /* 0x000fe200078e00ff */
[----:B------:R3:W-:Y:S01]  /*15b0*/  @!P1 LDGSTS.E.BYPASS.LTC128B.128 [R224+0x1000], [R14.64] ;  /* 0x010000000ee09fae */ /* 0x0007e2000b901d56 */
[----:B------:R-:W-:Y:S01]  /*15c0*/  IMAD.U32 R10, RZ, RZ, UR6 ;  /* 0x00000006ff0a7e24 */ /* 0x000fe2000f8e00ff */
[----:B------:R-:W-:Y:S01]  /*15d0*/  LOP3.LUT R4, R4, 0xc0, RZ, 0xc0, !PT ;  /* 0x000000c004047812 */ /* 0x000fe200078ec0ff */
[----:B------:R-:W-:Y:S01]  /*15e0*/  IMAD.WIDE.U32 R20, R18, c[0x0][0x1b8], R20 ;  /* 0x00006e0012147a25 */ /* 0x000fe200078e0014 */
[----:B------:R-:W-:Y:S01]  /*15f0*/  ISETP.GE.AND P2, PT, R30, UR11, PT ;  /* 0x0000000b1e007c0c */ /* 0x000fe2000bf46270 */
[----:B------:R4:W-:Y:S01]  /*1600*/  @!P0 LDGSTS.E.BYPASS.LTC128B.128 [R224+0x1800], [R22.64] ;  /* 0x0180000016e08fae */ /* 0x0009e2000b901d56 */
[----:B------:R-:W-:Y:S01]  /*1610*/  LOP3.LUT R7, R4, 0x8, R5, 0xf8, !PT ;  /* 0x0000000804077812 */ /* 0x000fe200078ef805 */
[----:B------:R-:W-:Y:S01]  /*1620*/  UIADD3 UR17, UR24, -0x4ab325aa, URZ ;  /* 0xb54cda5618117890 */ /* 0x000fe2000fffe03f */
[----:B------:R-:W-:Y:S01]  /*1630*/  SHF.R.S32.HI R9, RZ, 0x1, R8 ;  /* 0x00000001ff097819 */ /* 0x000fe20000011408 */
[----:B------:R-:W-:Y:S01]  /*1640*/  STL.64 [R1+0x28], R28 ;  /* 0x0000281c01007387 */ /* 0x000fe20000100a00 */
[----:B-1----:R-:W-:-:S02]  /*1650*/  SHF.R.S32.HI R16, RZ, 0x1f, R18 ;  /* 0x0000001fff107819 */ /* 0x002fc40000011412 */
[----:B------:R-:W-:Y:S01]  /*1660*/  SHF.R.S32.HI R6, RZ, 0x1f, R8 ;  /* 0x0000001fff067819 */ /* 0x000fe20000011408 */
[----:B------:R-:W-:Y:S01]  /*1670*/  IMAD.SHL.U32 R8, R205, 0x40, RZ ;  /* 0x00000040cd087824 */ /* 0x000fe200078e00ff */
[----:B------:R-:W-:Y:S01]  /*1680*/  SHF.R.U32.HI R5, RZ, 0x3, R4 ;  /* 0x00000003ff057819 */ /* 0x000fe20000011604 */
[----:B------:R-:W-:Y:S01]  /*1690*/  IMAD R0, R16, c[0x0][0x1b0], RZ ;  /* 0x00006c0010007a24 */ /* 0x000fe200078e02ff */
[----:B------:R-:W-:Y:S02]  /*16a0*/  LEA.HI R6, R6, R9, RZ, 0x2 ;  /* 0x0000000906067211 */ /* 0x000fe400078f10ff */
[----:B------:R-:W-:Y:S01]  /*16b0*/  LOP3.LUT R7, R7, R5, RZ, 0x3c, !PT ;  /* 0x0000000507077212 */ /* 0x000fe200078e3cff */
[----:B------:R-:W-:Y:S02]  /*16c0*/  IMAD R0, R18, c[0x0][0x1b4], R0 ;  /* 0x00006d0012007a24 */ /* 0x000fe400078e0200 */
[----:B------:R-:W-:Y:S02]  /*16d0*/  IMAD.U32 R5, RZ, RZ, UR6 ;  /* 0x00000006ff057e24 */ /* 0x000fe4000f8e00ff */
[----:B------:R-:W-:-:S02]  /*16e0*/  IMAD.IADD R231, R29, 0x1, R0 ;  /* 0x000000011de77824 */ /* 0x000fc400078e0200 */
[----:B------:R-:W-:Y:S02]  /*16f0*/  IMAD.U32 R0, RZ, RZ, UR6 ;  /* 0x00000006ff007e24 */ /* 0x000fe4000f8e00ff */
[----:B------:R-:W-:Y:S01]  /*1700*/  IMAD.WIDE.U32 R2, R2, UR12, R230 ;  /* 0x0000000c02027c25 */ /* 0x000fe2000f8e00e6 */
[----:B------:R-:W-:Y:S03]  /*1710*/  STL.64 [R1+0x20], R230 ;  /* 0x000020e601007387 */ /* 0x000fe60000100a00 */
[----:B--2---:R-:W-:Y:S01]  /*1720*/  IMAD.MOV.U32 R13, RZ, RZ, c[0x0][0x1a4] ;  /* 0x00006900ff0d7624 */ /* 0x004fe200078e00ff */
[----:B------:R-:W-:Y:S01]  /*1730*/  IADD3 R3, R3, UR4, RZ ;  /* 0x0000000403037c10 */ /* 0x000fe2000fffe0ff */
[----:B------:R-:W-:Y:S01]  /*1740*/  UIMAD.WIDE.U32 UR4, UR6, 0x40, URZ ;  /* 0x00000040060478a5 */ /* 0x000fe2000f8e003f */
[C---:B---3--:R-:W-:Y:S01]  /*1750*/  @!P5 LEA R14, P1, R2.reuse, c[0x0][0x168], 0x1 ;  /* 0x00005a00020eda11 */ /* 0x048fe200078208ff */
[----:B------:R-:W-:Y:S03]  /*1760*/  STL.64 [R1+0x60], R20 ;  /* 0x0000601401007387 */ /* 0x000fe60000100a00 */
[----:B------:R-:W-:-:S02]  /*1770*/  @!P5 LEA.HI.X R15, R2, c[0x0][0x16c], R3, 0x1, P1 ;  /* 0x00005b00020fda11 */ /* 0x000fc400008f0c03 */
[----:B------:R-:W-:-:S03]  /*1780*/  @!P4 LEA R0, P1, R0, R2, 0x5 ;  /* 0x000000020000c211 */ /* 0x000fc600078228ff */
[----:B------:R1:W-:Y:S01]  /*1790*/  @!P5 LDGSTS.E.BYPASS.LTC128B.128 [R224+0x2000], [R14.64] ;  /* 0x020000000ee0dfae */ /* 0x0003e2000b901d56 */
[----:B------:R-:W-:Y:S02]  /*17a0*/  @!P4 LEA.HI.X R4, R10, R3, R205, 0x5, P1 ;  /* 0x000000030a04c211 */ /* 0x000fe400008f2ccd */
[----:B------:R-:W-:Y:S02]  /*17b0*/  @!P4 LEA R10, P1, R0, c[0x0][0x168], 0x1 ;  /* 0x00005a00000aca11 */ /* 0x000fe400078208ff */
[----:B------:R-:W-:Y:S02]  /*17c0*/  ISETP.GE.AND P5, PT, R32, UR11, PT ;  /* 0x0000000b20007c0c */ /* 0x000fe4000bfa6270 */
[----:B------:R-:W-:Y:S01]  /*17d0*/  @!P4 LEA.HI.X R11, R0, c[0x0][0x16c], R4, 0x1, P1 ;  /* 0x00005b00000bca11 */ /* 0x000fe200008f0c04 */
[----:B------:R-:W-:Y:S01]  /*17e0*/  IMAD R0, R26, 0x8, R27 ;  /* 0x000000081a007824 */ /* 0x000fe200078e021b */
[----:B------:R-:W-:Y:S02]  /*17f0*/  LOP3.LUT R4, R6, 0xfffffffc, RZ, 0xc0, !PT ;  /* 0xfffffffc06047812 */ /* 0x000fe400078ec0ff */
[----:B------:R-:W-:Y:S01]  /*1800*/  @!P3 IADD3 R12, P1, R2, UR4, RZ ;  /* 0x00000004020cbc10 */ /* 0x000fe2000ff3e0ff */
[----:B------:R-:W-:Y:S01]  /*1810*/  IMAD.U32 R0, R0, 0x20, R7 ;  /* 0x0000002000007824 */ /* 0x000fe200078e0007 */
[----:B------:R2:W-:Y:S01]  /*1820*/  @!P4 LDGSTS.E.BYPASS.LTC128B.128 [R224+0x2800], [R10.64] ;  /* 0x028000000ae0cfae */ /* 0x0005e2000b901d56 */
[----:B------:R-:W-:Y:S01]  /*1830*/  IMAD.IADD R17, R9, 0x1, -R4 ;  /* 0x0000000109117824 */ /* 0x000fe200078e0a04 */
[----:B------:R-:W-:Y:S01]  /*1840*/  @!P3 IADD3.X R7, R3, UR5, R8, P1, !PT ;  /* 0x000000050307bc10 */ /* 0x000fe20008ffe408 */
[----:B------:R-:W-:Y:S01]  /*1850*/  @!P2 IMAD.WIDE.U32 R2, R5, 0x60, R2 ;  /* 0x000000600502a825 */ /* 0x000fe200078e0002 */
[----:B------:R-:W-:Y:S01]  /*1860*/  @!P3 LEA R6, P1, R12, c[0x0][0x168], 0x1 ;  /* 0x00005a000c06ba11 */ /* 0x000fe200078208ff */
[----:B------:R-:W-:Y:S01]  /*1870*/  ULDC.64 UR4, c[0x0][0x1a0] ;  /* 0x0000680000047ab9 */ /* 0x000fe20000000a00 */
[----:B------:R-:W-:Y:S01]  /*1880*/  ISETP.GE.AND P4, PT, R31, UR11, PT ;  /* 0x0000000b1f007c0c */ /* 0x000fe2000bf86270 */
[----:B------:R-:W-:Y:S01]  /*1890*/  IMAD R4, R16, c[0x0][0x1b8], RZ ;  /* 0x00006e0010047a24 */ /* 0x000fe200078e02ff */
[----:B------:R-:W-:Y:S01]  /*18a0*/  @!P3 LEA.HI.X R7, R12, c[0x0][0x16c], R7, 0x1, P1 ;  /* 0x00005b000c07ba11 */ /* 0x000fe200008f0c07 */
[----:B------:R-:W-:Y:S01]  /*18b0*/  @!P2 IMAD R5, R205, 0x60, RZ ;  /* 0x00000060cd05a824 */ /* 0x000fe200078e02ff */
[----:B------:R-:W-:Y:S01]  /*18c0*/  USHF.L.U64.HI UR19, UR4, UR19, UR5 ;  /* 0x0000001304137299 */ /* 0x000fe20008010205 */
[----:B------:R-:W-:Y:S01]  /*18d0*/  IMAD R8, R18, c[0x0][0x1bc], R4 ;  /* 0x00006f0012087a24 */ /* 0x000fe200078e0204 */
[----:B------:R-:W-:Y:S01]  /*18e0*/  @!P2 LEA R4, P0, R2, c[0x0][0x168], 0x1 ;  /* 0x00005a000204aa11 */ /* 0x000fe200078008ff */
[----:B------:R-:W-:Y:S01]  /*18f0*/  @!P2 IMAD.IADD R3, R3, 0x1, R5 ;  /* 0x000000010303a824 */ /* 0x000fe200078e0205 */
[----:B------:R3:W-:Y:S01]  /*1900*/  @!P3 LDGSTS.E.BYPASS.LTC128B.128 [R224+0x3000], [R6.64] ;  /* 0x0300000006e0bfae */ /* 0x0007e2000b901d56 */
[----:B------:R-:W-:Y:S01]  /*1910*/  USHF.L.U32 UR20, UR4, 0x7, URZ ;  /* 0x0000000704147899 */ /* 0x000fe2000800063f */
[----:B------:R-:W-:Y:S01]  /*1920*/  ISETP.GE.AND P3, PT, R30, UR11, PT ;  /* 0x0000000b1e007c0c */ /* 0x000fe2000bf66270 */
[----:B------:R-:W-:Y:S01]  /*1930*/  UIMAD UR5, UR19, UR27, URZ ;  /* 0x0000001b130572a4 */ /* 0x000fe2000f8e023f */
[----:B------:R-:W-:Y:S01]  /*1940*/  @!P2 LEA.HI.X R5, R2, c[0x0][0x16c], R3, 0x1, P0 ;  /* 0x00005b000205aa11 */ /* 0x000fe200000f0c03 */
[----:B------:R-:W-:Y:S01]  /*1950*/  IMAD.U32 R2, RZ, RZ, UR27 ;  /* 0x0000001bff027e24 */ /* 0x000fe2000f8e00ff */
[----:B------:R-:W-:Y:S01]  /*1960*/  UIMAD.WIDE.U32 UR14, UR4, 0x40, URZ ;  /* 0x00000040040e78a5 */ /* 0x000fe2000f8e003f */
[----:B-1----:R-:W-:Y:S01]  /*1970*/  IMAD.SHL.U32 R14, R13, 0x40, RZ ;  /* 0x000000400d0e7824 */ /* 0x002fe200078e00ff */
[----:B------:R-:W-:Y:S01]  /*1980*/  UIMAD UR5, UR13, UR20, UR5 ;  /* 0x000000140d0572a4 */ /* 0x000fe2000f8e0205 */
[----:B------:R1:W-:Y:S01]  /*1990*/  @!P2 LDGSTS.E.BYPASS.LTC128B.128 [R224+0x3800], [R4.64] ;  /* 0x0380000004e0afae */ /* 0x0003e2000b901d56 */
[----:B------:R-:W-:-:S02]  /*19a0*/  IMAD.SHL.U32 R204, R0, 0x2, RZ ;  /* 0x0000000200cc7824 */ /* 0x000fc400078e00ff */
[----:B------:R-:W-:Y:S01]  /*19b0*/  IMAD.MOV.U32 R0, RZ, RZ, 0x10 ;  /* 0x00000010ff007424 */ /* 0x000fe200078e00ff */
[----:B------:R-:W0:Y:S01]  /*19c0*/  LDGDEPBAR ;  /* 0x00000000000079af */ /* 0x000e220000000000 */
[----:B--2---:R-:W-:Y:S01]  /*19d0*/  IMAD.SHL.U32 R10, R17, 0x40, RZ ;  /* 0x00000040110a7824 */ /* 0x004fe200078e00ff */
[----:B------:R-:W-:Y:S01]  /*19e0*/  IADD3 R209, R204, 0x2020, RZ ;  /* 0x00002020ccd17810 */ /* 0x000fe20007ffe0ff */
[----:B------:R-:W-:Y:S02]  /*19f0*/  IMAD.U32 R11, RZ, RZ, UR4 ;  /* 0x00000004ff0b7e24 */ /* 0x000fe4000f8e00ff */
[----:B---3--:R-:W-:Y:S02]  /*1a00*/  IMAD.IADD R7, R21, 0x1, R8 ;  /* 0x0000000115077824 */ /* 0x008fe400078e0208 */
[----:B------:R-:W-:-:S04]  /*1a10*/  IMAD.MOV.U32 R6, RZ, RZ, R20 ;  /* 0x000000ffff067224 */ /* 0x000fc800078e0014 */
[----:B------:R-:W-:Y:S01]  /*1a20*/  IMAD.WIDE.U32 R2, R2, UR20, R6 ;  /* 0x0000001402027c25 */ /* 0x000fe2000f8e0006 */
[----:B------:R2:W-:Y:S03]  /*1a30*/  STL.64 [R1+0x50], R6 ;  /* 0x0000500601007387 */ /* 0x0005e60000100a00 */
[----:B-1----:R-:W-:Y:S01]  /*1a40*/  IMAD.U32 R4, RZ, RZ, UR4 ;  /* 0x00000004ff047e24 */ /* 0x002fe2000f8e00ff */
[----:B------:R-:W-:Y:S01]  /*1a50*/  IADD3 R3, R3, UR5, RZ ;  /* 0x0000000503037c10 */ /* 0x000fe2000fffe0ff */
[----:B------:R-:W-:Y:S01]  /*1a60*/  IMAD.U32 R5, RZ, RZ, UR4 ;  /* 0x00000004ff057e24 */ /* 0x000fe2000f8e00ff */
[----:B------:R-:W-:-:S04]  /*1a70*/  DEPBAR.LE SB0, 0x0 ;  /* 0x000080000000791a */ /* 0x000fc80000000000 */
[----:B------:R-:W-:Y:S01]  /*1a80*/  BAR.SYNC.DEFER_BLOCKING 0x0 ;  /* 0x0000000000007b1d */ /* 0x000fe20000010000 */
[----:B------:R-:W-:Y:S02]  /*1a90*/  @!P5 LEA R4, P1, R4, R2, 0x5 ;  /* 0x000000020404d211 */ /* 0x000fe400078228ff */
[C---:B------:R-:W-:Y:S02]  /*1aa0*/  @!P6 LEA R8, P2, R2.reuse, c[0x0][0x170], 0x1 ;  /* 0x00005c000208ea11 */ /* 0x040fe400078408ff */
[----:B------:R-:W-:Y:S02]  /*1ab0*/  @!P5 LEA.HI.X R5, R5, R3, R13, 0x5, P1 ;  /* 0x000000030505d211 */ /* 0x000fe400008f2c0d */
[C---:B------:R-:W-:Y:S02]  /*1ac0*/  @!P4 IADD3 R12, P0, R2.reuse, UR14, RZ ;  /* 0x0000000e020ccc10 */ /* 0x040fe4000ff1e0ff */
[--C-:B------:R-:W-:Y:S02]  /*1ad0*/  @!P6 LEA.HI.X R9, R2, c[0x0][0x174], R3.reuse, 0x1, P2 ;  /* 0x00005d000209ea11 */ /* 0x100fe400010f0c03 */
[----:B------:R-:W-:Y:S01]  /*1ae0*/  @!P4 IADD3.X R14, R3, UR15, R14, P0, !PT ;  /* 0x0000000f030ecc10 */ /* 0x000fe200087fe40e */
[----:B------:R-:W-:Y:S01]  /*1af0*/  @!P3 IMAD.WIDE.U32 R2, R11, 0x60, R2 ;  /* 0x000000600b02b825 */ /* 0x000fe200078e0002 */
[----:B--2---:R-:W-:-:S04]  /*1b00*/  @!P5 LEA R6, P1, R4, c[0x0][0x170], 0x1 ;  /* 0x00005c000406da11 */ /* 0x004fc800078208ff */
[----:B------:R-:W-:Y:S01]  /*1b10*/  @!P5 LEA.HI.X R7, R4, c[0x0][0x174], R5, 0x1, P1 ;  /* 0x00005d000407da11 */ /* 0x000fe200008f0c05 */
[----:B------:R-:W-:Y:S01]  /*1b20*/  IMAD.SHL.U32 R5, R26, 0x8, RZ ;  /* 0x000000081a057824 */ /* 0x000fe200078e00ff */
[----:B------:R-:W-:Y:S01]  /*1b30*/  LOP3.LUT R4, R10, 0xc0, RZ, 0xc0, !PT ;  /* 0x000000c00a047812 */ /* 0x000fe200078ec0ff */
[----:B------:R-:W-:Y:S01]  /*1b40*/  @!P3 IMAD R10, R13, 0x60, RZ ;  /* 0x000000600d0ab824 */ /* 0x000fe200078e02ff */
[----:B------:R-:W-:Y:S01]  /*1b50*/  @P6 STS [R224+0x4000], RZ ;  /* 0x004000ffe0006388 */ /* 0x000fe20000000800 */
[----:B------:R-:W-:Y:S01]  /*1b60*/  IMAD.SHL.U32 R13, R19, 0x20, RZ ;  /* 0x00000020130d7824 */ /* 0x000fe200078e00ff */
[----:B------:R-:W-:Y:S01]  /*1b70*/  LOP3.LUT R11, R4, 0x8, R5, 0xf8, !PT ;  /* 0x00000008040b7812 */ /* 0x000fe200078ef805 */
[----:B------:R-:W-:Y:S01]  /*1b80*/  @!P3 IMAD.IADD R3, R3, 0x1, R10 ;  /* 0x000000010303b824 */ /* 0x000fe200078e020a */
[----:B------:R-:W-:Y:S01]  /*1b90*/  SHF.R.U32.HI R5, RZ, 0x3, R4 ;  /* 0x00000003ff057819 */ /* 0x000fe20000011604 */
[----:B------:R-:W-:Y:S01]  /*1ba0*/  @P6 STS [R224+0x4004], RZ ;  /* 0x004004ffe0006388 */ /* 0x000fe20000000800 */
[----:B------:R-:W-:-:S02]  /*1bb0*/  @!P3 LEA R10, P0, R2, c[0x0][0x170], 0x1 ;  /* 0x00005c00020aba11 */ /* 0x000fc400078008ff */
[----:B------:R-:W-:Y:S01]  /*1bc0*/  LOP3.LUT R60, R13, 0xffffff00, RZ, 0xc0, !PT ;  /* 0xffffff000d3c7812 */ /* 0x000fe200078ec0ff */
[----:B------:R-:W-:Y:S01]  /*1bd0*/  @P6 STS.64 [R224+0x4008], RZ ;  /* 0x004008ffe0006388 */ /* 0x000fe20000000a00 */
[----:B------:R-:W-:Y:S02]  /*1be0*/  LOP3.LUT R73, R11, R5, RZ, 0x3c, !PT ;  /* 0x000000050b497212 */ /* 0x000fe400078e3cff */
[----:B------:R-:W-:Y:S01]  /*1bf0*/  @!P3 LEA.HI.X R11, R2, c[0x0][0x174], R3, 0x1, P0 ;  /* 0x00005d00020bba11 */ /* 0x000fe200000f0c03 */
[----:B------:R-:W-:Y:S01]  /*1c00*/  IMAD R2, R74, 0x200, R60 ;  /* 0x000002004a027824 */ /* 0x000fe200078e023c */
[----:B------:R-:W-:Y:S01]  /*1c10*/  @!P4 LEA R4, P1, R12, c[0x0][0x170], 0x1 ;  /* 0x00005c000c04ca11 */ /* 0x000fe200078208ff */
[----:B------:R-:W-:Y:S01]  /*1c20*/  @!PT LDS RZ, [RZ] ;  /* 0x00000000fffff984 */ /* 0x000fe20000000800 */
[----:B------:R-:W-:Y:S01]  /*1c30*/  @!PT LDS RZ, [RZ] ;  /* 0x00000000fffff984 */ /* 0x000fe20000000800 */
[----:B------:R-:W-:Y:S01]  /*1c40*/  @!PT LDS RZ, [RZ] ;  /* 0x00000000fffff984 */ /* 0x000fe20000000800 */
[----:B------:R1:W-:Y:S01]  /*1c50*/  @!P6 LDGSTS.E.BYPASS.LTC128B.128 [R224+0x4000], [R8.64] ;  /* 0x0400000008e0efae */ /* 0x0003e2000b901d56 */
[----:B------:R-:W-:Y:S01]  /*1c60*/  LOP3.LUT P0, RZ, R48, 0x2, RZ, 0xc0, !PT ;  /* 0x0000000230ff7812 */ /* 0x000fe2000780c0ff */
[----:B------:R-:W-:Y:S01]  /*1c70*/  IMAD R2, R62, 0x20, R2 ;  /* 0x000000203e027824 */ /* 0x000fe200078e0202 */
[----:B------:R-:W-:Y:S01]  /*1c80*/  @!P4 LEA.HI.X R5, R12, c[0x0][0x174], R14, 0x1, P1 ;  /* 0x00005d000c05ca11 */ /* 0x000fe200008f0c0e */
[----:B------:R-:W-:Y:S01]  /*1c90*/  @P5 STS.128 [R224+0x4800], RZ ;  /* 0x004800ffe0005388 */ /* 0x000fe20000000c00 */
[----:B------:R-:W-:Y:S01]  /*1ca0*/  LOP3.LUT P1, RZ, R17, 0x2, RZ, 0xc0, !PT ;  /* 0x0000000211ff7812 */ /* 0x000fe2000782c0ff */
[----:B------:R-:W-:Y:S01]  /*1cb0*/  IMAD.IADD R2, R73, 0x1, R2 ;  /* 0x0000000149027824 */ /* 0x000fe200078e0202 */
[----:B------:R-:W-:Y:S01]  /*1cc0*/  LEA R3, R74, UR8, 0x4 ;  /* 0x000000084a037c11 */ /* 0x000fe2000f8e20ff */
[----:B------:R-:W-:Y:S01]  /*1cd0*/  @!PT LDS RZ, [RZ] ;  /* 0x00000000fffff984 */ /* 0x000fe20000000800 */
[----:B------:R-:W-:Y:S01]  /*1ce0*/  @!PT LDS RZ, [RZ] ;  /* 0x00000000fffff984 */ /* 0x000fe20000000800 */
[----:B------:R-:W-:Y:S01]  /*1cf0*/  @!PT LDS RZ, [RZ] ;  /* 0x00000000fffff984 */ /* 0x000fe20000000800 */
[----:B------:R2:W-:Y:S01]  /*1d00*/  @!P5 LDGSTS.E.BYPASS.LTC128B.128 [R224+0x4800], [R6.64] ;  /* 0x0480000006e0dfae */ /* 0x0005e2000b901d56 */
[----:B------:R-:W-:Y:S01]  /*1d10*/  SEL R0, R0, 0xfffffff0, !P1 ;  /* 0xfffffff000007807 */ /* 0x000fe20004800000 */
[----:B------:R-:W-:Y:S01]  /*1d20*/  IMAD.SHL.U32 R207, R2, 0x2, RZ ;  /* 0x0000000202cf7824 */ /* 0x000fe200078e00ff */
[----:B------:R-:W-:Y:S01]  /*1d30*/  IADD3 R2, R204, 0x2000, RZ ;  /* 0x00002000cc027810 */ /* 0x000fe20007ffe0ff */
[----:B------:R-:W-:Y:S02]  /*1d40*/  @P4 STS.128 [R224+0x5000], RZ ;  /* 0x005000ffe0004388 */ /* 0x000fe40000000c00 */
[----:B------:R-:W-:Y:S01]  /*1d50*/  IMAD R208, R0, 0x2, R207 ;  /* 0x0000000200d07824 */ /* 0x000fe200078e02cf */
[----:B------:R-:W-:Y:S01]  /*1d60*/  @P0 IADD3 R209, R2, -0x20, RZ ;  /* 0xffffffe002d10810 */ /* 0x000fe20007ffe0ff */
[----:B------:R-:W-:Y:S01]  /*1d70*/  @!PT LDS RZ, [RZ] ;  /* 0x00000000fffff984 */ /* 0x000fe20000000800 */
[----:B------:R-:W-:Y:S01]  /*1d80*/  @!PT LDS RZ, [RZ] ;  /* 0x00000000fffff984 */ /* 0x000fe20000000800 */
[----:B------:R-:W-:Y:S01]  /*1d90*/  @!PT LDS RZ, [RZ] ;  /* 0x00000000fffff984 */ /* 0x000fe20000000800 */
[----:B------:R2:W-:Y:S01]  /*1da0*/  @!P4 LDGSTS.E.BYPASS.LTC128B.128 [R224+0x5000], [R4.64] ;  /* 0x0500000004e0cfae */ /* 0x0005e2000b901d56 */
[----:B------:R-:W-:-:S02]  /*1db0*/  SHF.R.S32.HI R2, RZ, 0x1f, R61 ;  /* 0x0000001fff027819 */ /* 0x000fc4000001143d */
[C---:B------:R-:W-:Y:S01]  /*1dc0*/  IADD3 R216, R209.reuse, 0x400, RZ ;  /* 0x00000400d1d87810 */ /* 0x040fe20007ffe0ff */
[----:B------:R-:W-:Y:S01]  /*1dd0*/  @P3 STS.128 [R224+0x5800], RZ ;  /* 0x005800ffe0003388 */ /* 0x000fe20000000c00 */
[----:B------:R-:W-:Y:S02]  /*1de0*/  LEA.HI R2, R2, R61, RZ, 0x2 ;  /* 0x0000003d02027211 */ /* 0x000fe400078f10ff */
[C---:B------:R-:W-:Y:S01]  /*1df0*/  IADD3 R215, R209.reuse, 0x800, RZ ;  /* 0x00000800d1d77810 */ /* 0x040fe20007ffe0ff */
[----:B------:R-:W-:Y:S01]  /*1e00*/  @!PT LDS RZ, [RZ] ;  /* 0x00000000fffff984 */ /* 0x000fe20000000800 */
[----:B------:R-:W-:Y:S01]  /*1e10*/  @!PT LDS RZ, [RZ] ;  /* 0x00000000fffff984 */ /* 0x000fe20000000800 */
[----:B------:R-:W-:Y:S01]  /*1e20*/  @!PT LDS RZ, [RZ] ;  /* 0x00000000fffff984 */ /* 0x000fe20000000800 */
[----:B------:R1:W-:Y:S01]  /*1e30*/  @!P3 LDGSTS.E.BYPASS.LTC128B.128 [R224+0x5800], [R10.64] ;  /* 0x058000000ae0bfae */ /* 0x0003e2000b901d56 */
[----:B------:R-:W-:Y:S01]  /*1e40*/  SHF.R.S32.HI R75, RZ, 0x2, R2 ;  /* 0x00000002ff4b7819 */ /* 0x000fe20000011402 */
[----:B------:R-:W-:Y:S01]  /*1e50*/  IMAD.U32 R2, RZ, RZ, UR10 ;  /* 0x0000000aff027e24 */ /* 0x000fe2000f8e00ff */
[----:B------:R-:W-:Y:S01]  /*1e60*/  IADD3 R214, R209, 0xc00, RZ ;  /* 0x00000c00d1d67810 */ /* 0x000fe20007ffe0ff */
[----:B------:R-:W-:Y:S01]  /*1e70*/  LDSM.16.M88.4 R12, [R204+0x2000] ;  /* 0x00200000cc0c783b */ /* 0x000fe20000000200 */
[----:B------:R-:W-:-:S02]  /*1e80*/  IADD3 R3, R3, 0x1, R75 ;  /* 0x0000000103037810 */ /* 0x000fc40007ffe04b */
[----:B------:R-:W-:Y:S01]  /*1e90*/  IADD3 R213, R209, 0x1000, RZ ;  /* 0x00001000d1d57810 */ /* 0x000fe20007ffe0ff */
[----:B----4-:R-:W-:Y:S01]  /*1ea0*/  LDSM.16.M88.4 R20, [R204+0x2400] ;  /* 0x00240000cc14783b */ /* 0x010fe20000000200 */
[----:B------:R-:W-:Y:S02]  /*1eb0*/  IADD3 R3, R3, UR9, -R2 ;  /* 0x0000000903037c10 */ /* 0x000fe4000fffe802 */
[----:B------:R-:W-:Y:S01]  /*1ec0*/  IADD3 R212, R209, 0x1400, RZ ;  /* 0x00001400d1d47810 */ /* 0x000fe20007ffe0ff */
[----:B------:R-:W-:Y:S01]  /*1ed0*/  LDSM.16.M88.4 R24, [R204+0x3c00] ;  /* 0x003c0000cc18783b */ /* 0x000fe20000000200 */
[----:B------:R-:W-:Y:S02]  /*1ee0*/  IADD3 R3, R3, c[0x0][0x2e8], RZ ;  /* 0x0000ba0003037a10 */ /* 0x000fe40007ffe0ff */
[C---:B------:R-:W-:Y:S01]  /*1ef0*/  IADD3 R211, R209.reuse, 0x1800, RZ ;  /* 0x00001800d1d37810 */ /* 0x040fe20007ffe0ff */
[----:B------:R-:W-:Y:S01]  /*1f00*/  LDSM.16.M88.4 R44, [R204+0x2800] ;  /* 0x00280000cc2c783b */ /* 0x000fe20000000200 */
[----:B------:R-:W-:-:S03]  /*1f10*/  IADD3 R210, R209, 0x1c00, RZ ;  /* 0x00001c00d1d27810 */ /* 0x000fc60007ffe0ff */
[----:B--2---:R-:W2:Y:S04]  /*1f20*/  LDSM.16.M88.4 R4, [R207+0x1000] ;  /* 0x00100000cf04783b */ /* 0x004ea80000000200 */
[----:B------:R-:W-:Y:S04]  /*1f30*/  LDSM.16.M88.4 R40, [R204+0x2c00] ;  /* 0x002c0000cc28783b */ /* 0x000fe80000000200 */
[----:B-1----:R-:W1:Y:S04]  /*1f40*/  LDSM.16.M88.4 R8, [R207] ;  /* 0x00000000cf08783b */ /* 0x002e680000000200 */
[----:B------:R-:W3:Y:S04]  /*1f50*/  LDSM.16.M88.4 R36, [R204+0x3000] ;  /* 0x00300000cc24783b */ /* 0x000ee80000000200 */
[----:B------:R-:W4:Y:S04]  /*1f60*/  LDSM.16.M88.4 R32, [R204+0x3400] ;  /* 0x00340000cc20783b */ /* 0x000f280000000200 */
[----:B------:R-:W5:Y:S04]  /*1f70*/  LDSM.16.M88.4 R28, [R204+0x3800] ;  /* 0x00380000cc1c783b */ /* 0x000f680000000200 */
[----:B------:R-:W-:Y:S04]  /*1f80*/  LDSM.16.M88.4 R76, [R209] ;  /* 0x00000000d14c783b */ /* 0x000fe80000000200 */
[----:B------:R-:W-:Y:S04]  /*1f90*/  LDSM.16.M88.4 R16, [R208] ;  /* 0x00000000d010783b */ /* 0x000fe80000000200 */
[----:B------:R-:W-:Y:S04]  /*1fa0*/  LDSM.16.M88.4 R48, [R209+0x400] ;  /* 0x00040000d130783b */ /* 0x000fe80000000200 */
[----:B------:R-:W-:Y:S01]  /*1fb0*/  STL [R1+0x74], R75 ;  /* 0x0000744b01007387 */ /* 0x000fe20000100800 */
[-C--:B--2---:R-:W-:Y:S03]  /*1fc0*/  HMMA.16816.F32 R180, R4, R12.reuse, RZ ;  /* 0x0000000c04b4723c */ /* 0x084fe600000018ff */
[----:B------:R-:W0:Y:S05]  /*1fd0*/  LDGDEPBAR ;  /* 0x00000000000079af */ /* 0x000e2a0000000000 */
[----:B-1----:R-:W-:Y:S08]  /*1fe0*/  HMMA.16816.F32 R172, R8, R12, RZ ;  /* 0x0000000c08ac723c */ /* 0x002ff000000018ff */
[-C--:B------:R-:W-:Y:S08]  /*1ff0*/  HMMA.16816.F32 R64, R4, R14.reuse, RZ ;  /* 0x0000000e0440723c */ /* 0x080ff000000018ff */
[C---:B------:R-:W-:Y:S01]  /*2000*/  HMMA.16816.F32 R68, R8.reuse, R14, RZ ;  /* 0x0000000e0844723c */ /* 0x040fe200000018ff */
[----:B------:R-:W1:Y:S07]  /*2010*/  LDSM.16.M88.4 R12, [R208+0x1000] ;  /* 0x00100000d00c783b */ /* 0x000e6e0000000200 */
[-C--:B------:R-:W-:Y:S08]  /*2020*/  HMMA.16816.F32 R56, R8, R20.reuse, RZ ;  /* 0x000000140838723c */ /* 0x080ff000000018ff */
[C---:B------:R-:W-:Y:S08]  /*2030*/  HMMA.16816.F32 R52, R4.reuse, R20, RZ ;  /* 0x000000140434723c */ /* 0x040ff000000018ff */
[C---:B------:R-:W-:Y:S08]  /*2040*/  HMMA.16816.F32 R184, R4.reuse, R24, RZ ;  /* 0x0000001804b8723c */ /* 0x040ff000000018ff */
[C---:B------:R-:W-:Y:S08]  /*2050*/  HMMA.16816.F32 R84, R4.reuse, R22, RZ ;  /* 0x000000160454723c */ /* 0x040ff000000018ff */
[----:B------:R-:W-:Y:S08]  /*2060*/  HMMA.16816.F32 R188, R4, R26, RZ ;  /* 0x0000001a04bc723c */ /* 0x000ff000000018ff */
[C---:B------:R-:W-:Y:S01]  /*2070*/  HMMA.16816.F32 R80, R8.reuse, R22, RZ ;  /* 0x000000160850723c */ /* 0x040fe200000018ff */
[----:B------:R-:W2:Y:S07]  /*2080*/  LDSM.16.M88.4 R20, [R209+0x800] ;  /* 0x00080000d114783b */ /* 0x000eae0000000200 */
[C---:B------:R-:W-:Y:S08]  /*2090*/  HMMA.16816.F32 R156, R8.reuse, R24, RZ ;  /* 0x00000018089c723c */ /* 0x040ff000000018ff */
[----:B------:R-:W-:Y:S08]  /*20a0*/  HMMA.16816.F32 R164, R8, R26, RZ ;  /* 0x0000001a08a4723c */ /* 0x000ff000000018ff */
[C---:B------:R-:W-:Y:S08]  /*20b0*/  HMMA.16816.F32 R96, R4.reuse, R44, RZ ;  /* 0x0000002c0460723c */ /* 0x040ff000000018ff */
[C---:B------:R-:W-:Y:S08]  /*20c0*/  HMMA.16816.F32 R112, R4.reuse, R40, RZ ;  /* 0x000000280470723c */ /* 0x040ff000000018ff */
[C---:B---3--:R-:W-:Y:S08]  /*20d0*/  HMMA.16816.F32 R132, R4.reuse, R36, RZ ;  /* 0x000000240484723c */ /* 0x048ff000000018ff */
[C---:B----4-:R-:W-:Y:S08]  /*20e0*/  HMMA.16816.F32 R148, R4.reuse, R32, RZ ;  /* 0x000000200494723c */ /* 0x050ff000000018ff */
[C---:B-----5:R-:W-:Y:S08]  /*20f0*/  HMMA.16816.F32 R160, R4.reuse, R28, RZ ;  /* 0x0000001c04a0723c */ /* 0x060ff000000018ff */
[C---:B------:R-:W-:Y:S08]  /*2100*/  HMMA.16816.F32 R100, R4.reuse, R46, RZ ;  /* 0x0000002e0464723c */ /* 0x040ff000000018ff */
[C---:B------:R-:W-:Y:S08]  /*2110*/  HMMA.16816.F32 R120, R4.reuse, R42, RZ ;  /* 0x0000002a0478723c */ /* 0x040ff000000018ff */
[C---:B------:R-:W-:Y:S08]  /*2120*/  HMMA.16816.F32 R136, R4.reuse, R38, RZ ;  /* 0x000000260488723c */ /* 0x040ff000000018ff */
[C---:B------:R-:W-:Y:S08]  /*2130*/  HMMA.16816.F32 R152, R4.reuse, R34, RZ ;  /* 0x000000220498723c */ /* 0x040ff000000018ff */
[----:B------:R-:W-:Y:S07]  /*2140*/  HMMA.16816.F32 R176, R4, R30, RZ ;  /* 0x0000001e04b0723c */ /* 0x000fee00000018ff */
[----:B------:R-:W-:Y:S01]  /*2150*/  IMAD.SHL.U32 R5, R63, 0x2, RZ ;  /* 0x000000023f057824 */ /* 0x000fe200078e00ff */
[----:B-1----:R-:W-:Y:S01]  /*2160*/  HMMA.16816.F32 R24, R12, R78, R64 ;  /* 0x0000004e0c18723c */ /* 0x002fe20000001840 */
[----:B------:R-:W-:Y:S01]  /*2170*/  IMAD.U32 R4, RZ, RZ, UR27 ;  /* 0x0000001bff047e24 */ /* 0x000fe2000f8e00ff */
[----:B------:R-:W-:-:S02]  /*2180*/  IADD3 R7, R3, 0x48, RZ ;  /* 0x0000004803077810 */ /* 0x000fc40007ffe0ff */
[----:B------:R-:W-:Y:S02]  /*2190*/  LOP3.LUT R5, R5, 0x6, RZ, 0xc0, !PT ;  /* 0x0000000605057812 */ /* 0x000fe400078ec0ff */
[----:B------:R-:W-:Y:S02]  /*21a0*/  IMNMX R7, R7, UR9, PT ;  /* 0x0000000907077c17 */ /* 0x000fe4000b800200 */
[----:B------:R-:W-:Y:S01]  /*21b0*/  HMMA.16816.F32 R104, R8, R40, RZ ;  /* 0x000000280868723c */ /* 0x000fe200000018ff */
[----:B------:R-:W-:Y:S01]  /*21c0*/  IMAD R2, R4, 0x80, R5 ;  /* 0x0000008004027824 */ /* 0x000fe200078e0205 */
[C---:B------:R-:W-:Y:S02]  /*21d0*/  IADD3 R5, R3.reuse, 0x8, RZ ;  /* 0x0000000803057810 */ /* 0x040fe40007ffe0ff */
[C---:B------:R-:W-:Y:S02]  /*21e0*/  IADD3 R6, R3.reuse, 0x40, RZ ;  /* 0x0000004003067810 */ /* 0x040fe40007ffe0ff */
[----:B------:R-:W-:-:S02]  /*21f0*/  IMNMX R4, R3, UR9, PT ;  /* 0x0000000903047c17 */ /* 0x000fc4000b800200 */
[----:B------:R-:W-:Y:S01]  /*2200*/  HMMA.16816.F32 R108, R8, R42, RZ ;  /* 0x0000002a086c723c */ /* 0x000fe200000018ff */
[----:B------:R-:W-:Y:S02]  /*2210*/  IMNMX R5, R5, UR9, PT ;  /* 0x0000000905057c17 */ /* 0x000fe4000b800200 */
[----:B------:R-:W-:Y:S02]  /*2220*/  IMNMX R6, R6, UR9, PT ;  /* 0x0000000906067c17 */ /* 0x000fe4000b800200 */
[----:B------:R-:W-:-:S03]  /*2230*/  IADD3 R3, R2, 0x11, RZ ;  /* 0x0000001102037810 */ /* 0x000fc60007ffe0ff */
[C---:B------:R-:W-:Y:S08]  /*2240*/  HMMA.16816.F32 R56, R16.reuse, R48, R56 ;  /* 0x000000301038723c */ /* 0x040ff00000001838 */
[----:B------:R-:W-:Y:S08]  /*2250*/  HMMA.16816.F32 R40, R16, R78, R68 ;  /* 0x0000004e1028723c */ /* 0x000ff00000001844 */
        /* <DEDUP_REMOVED lines=11> */
[----:B------:R-:W-:Y:S01]  /*2310*/  IADD3 R8, R2, 0x1, RZ ;  /* 0x0000000102087810 */ /* 0x000fe20007ffe0ff */
[----:B------:R-:W-:Y:S01]  /*2320*/  IMAD R11, R62, 0x20, R60 ;  /* 0x000000203e0b7824 */ /* 0x000fe200078e023c */
[----:B------:R-:W-:-:S02]  /*2330*/  ISETP.GE.AND P3, PT, R10, R7, PT ;  /* 0x000000070a00720c */ /* 0x000fc40003f66270 */
[----:B------:R-:W-:Y:S02]  /*2340*/  IADD3 R9, R2, 0x9, RZ ;  /* 0x0000000902097810 */ /* 0x000fe40007ffe0ff */
[C---:B------:R-:W-:Y:S01]  /*2350*/  ISETP.GE.AND P5, PT, R8.reuse, R4, PT ;  /* 0x000000040800720c */ /* 0x040fe20003fa6270 */
[-C--:B------:R-:W-:Y:S01]  /*2360*/  HMMA.16816.F32 R44, R12, R50.reuse, R84 ;  /* 0x000000320c2c723c */ /* 0x080fe20000001854 */
[C---:B------:R-:W-:Y:S02]  /*2370*/  ISETP.GE.AND P0, PT, R8.reuse, R5, PT ;  /* 0x000000050800720c */ /* 0x040fe40003f06270 */
[CC--:B------:R-:W-:Y:S02]  /*2380*/  ISETP.GE.AND P4, PT, R8.reuse, R6.reuse, PT ;  /* 0x000000060800720c */ /* 0x0c0fe40003f86270 */
[----:B------:R-:W-:Y:S02]  /*2390*/  ISETP.GE.AND P1, PT, R8, R7, PT ;  /* 0x000000070800720c */ /* 0x000fe40003f26270 */
[----:B------:R-:W-:Y:S01]  /*23a0*/  FSEL R84, R26, -INF , !P3 ;  /* 0xff8000001a547808 */ /* 0x000fe20005800000 */
[----:B------:R-:W-:Y:S01]  /*23b0*/  HMMA.16816.F32 R60, R16, R50, R80 ;  /* 0x00000032103c723c */ /* 0x000fe20000001850 */
[----:B------:R-:W-:-:S02]  /*23c0*/  ISETP.GE.AND P2, PT, R9, R6, PT ;  /* 0x000000060900720c */ /* 0x000fc40003f46270 */
[----:B------:R-:W-:Y:S02]  /*23d0*/  ISETP.GE.AND P3, PT, R9, R7, PT ;  /* 0x000000070900720c */ /* 0x000fe40003f66270 */
[----:B------:R-:W-:Y:S02]  /*23e0*/  IADD3 R8, R2, 0x10, RZ ;  /* 0x0000001002087810 */ /* 0x000fe40007ffe0ff */
[----:B------:R-:W-:Y:S01]  /*23f0*/  FSEL R75, R25, -INF , !P2 ;  /* 0xff800000194b7808 */ /* 0x000fe20005000000 */
[----:B--2---:R-:W-:Y:S01]  /*2400*/  HMMA.16816.F32 R36, R16, R20, R88 ;  /* 0x000000141024723c */ /* 0x004fe20000001858 */
[----:B------:R-:W-:Y:S02]  /*2410*/  FSEL R79, R27, -INF , !P3 ;  /* 0xff8000001b4f7808 */ /* 0x000fe40005800000 */
[C---:B------:R-:W-:Y:S02]  /*2420*/  ISETP.GE.AND P6, PT, R10.reuse, R6, PT ;  /* 0x000000060a00720c */ /* 0x040fe40003fc6270 */
[----:B------:R-:W-:-:S02]  /*2430*/  ISETP.GE.AND P2, PT, R10, R5, PT ;  /* 0x000000050a00720c */ /* 0x000fc40003f46270 */
[-C--:B------:R-:W-:Y:S01]  /*2440*/  ISETP.GE.AND P3, PT, R8, R4.reuse, PT ;  /* 0x000000040800720c */ /* 0x080fe20003f66270 */
[C---:B------:R-:W-:Y:S01]  /*2450*/  HMMA.16816.F32 R32, R12.reuse, R20, R96 ;  /* 0x000000140c20723c */ /* 0x040fe20000001860 */
[----:B------:R-:W-:Y:S02]  /*2460*/  FSEL R74, R24, -INF , !P6 ;  /* 0xff800000184a7808 */ /* 0x000fe40007000000 */
[----:B------:R-:W-:Y:S01]  /*2470*/  FSEL R192, R42, -INF , !P2 ;  /* 0xff8000002ac07808 */ /* 0x000fe20005000000 */
[----:B------:R-:W2:Y:S01]  /*2480*/  LDSM.16.M88.4 R24, [R209+0x1000] ;  /* 0x00100000d118783b */ /* 0x000ea20000000200 */
[----:B------:R-:W-:Y:S02]  /*2490*/  FSEL R194, R56, -INF , !P3 ;  /* 0xff80000038c27808 */ /* 0x000fe40005800000 */
[----:B------:R-:W-:Y:S01]  /*24a0*/  ISETP.GE.AND P6, PT, R10, R4, PT ;  /* 0x000000040a00720c */ /* 0x000fe20003fc6270 */
[----:B------:R-:W-:Y:S01]  /*24b0*/  HMMA.16816.F32 R48, R12, R22, R100 ;  /* 0x000000160c30723c */ /* 0x000fe20000001864 */
[----:B------:R-:W-:-:S02]  /*24c0*/  ISETP.GE.AND P2, PT, R8, R5, PT ;  /* 0x000000050800720c */ /* 0x000fc40003f46270 */
[----:B------:R-:W-:Y:S02]  /*24d0*/  ISETP.GE.AND P3, PT, R8, R7, PT ;  /* 0x000000070800720c */ /* 0x000fe40003f66270 */
[----:B------:R-:W-:Y:S02]  /*24e0*/  FSEL R85, R40, -INF , !P6 ;  /* 0xff80000028557808 */ /* 0x000fe40007000000 */
[----:B------:R-:W-:Y:S02]  /*24f0*/  FSEL R196, R58, -INF , !P2 ;  /* 0xff8000003ac47808 */ /* 0x000fe40005000000 */
[----:B------:R-:W-:Y:S02]  /*2500*/  FSEL R81, R54, -INF , !P3 ;  /* 0xff80000036517808 */ /* 0x000fe40005800000 */
[----:B------:R-:W-:Y:S02]  /*2510*/  ISETP.GE.AND P6, PT, R8, R6, PT ;  /* 0x000000060800720c */ /* 0x000fe40003fc6270 */
        /* <DEDUP_REMOVED lines=11> */
[----:B-1----:R-:W-:Y:S01]  /*25d0*/  HMMA.16816.F32 R56, R16, R30, R108 ;  /* 0x0000001e1038723c */ /* 0x002fe2000000186c */
[----:B------:R-:W-:Y:S02]  /*25e0*/  ISETP.GE.AND P6, PT, R9, R4, PT ;  /* 0x000000040900720c */ /* 0x000fe40003fc6270 */
[----:B------:R-:W-:-:S02]  /*25f0*/  ISETP.GE.AND P3, PT, R3, R7, PT ;  /* 0x000000070300720c */ /* 0x000fc40003f66270 */
[----:B------:R-:W-:Y:S02]  /*2600*/  IADD3 R9, R2, 0x19, RZ ;  /* 0x0000001902097810 */ /* 0x000fe40007ffe0ff */
[----:B------:R-:W-:Y:S02]  /*2610*/  FSEL R82, R55, -INF , !P2 ;  /* 0xff80000037527808 */ /* 0x000fe40005000000 */
[----:B------:R-:W-:Y:S01]  /*2620*/  FSEL R83, R41, -INF , !P6 ;  /* 0xff80000029537808 */ /* 0x000fe20007000000 */
[----:B------:R-:W-:Y:S01]  /*2630*/  HMMA.16816.F32 R52, R16, R22, R92 ;  /* 0x000000161034723c */ /* 0x000fe2000000185c */
[----:B------:R-:W-:Y:S01]  /*2640*/  FSEL R80, R46, -INF , !P3 ;  /* 0xff8000002e507808 */ /* 0x000fe20005800000 */
[----:B------:R-:W1:Y:S01]  /*2650*/  LDSM.16.M88.4 R20, [R209+0x1400] ;  /* 0x00140000d114783b */ /* 0x000e620000000200 */
[-C--:B------:R-:W-:Y:S02]  /*2660*/  ISETP.GE.AND P6, PT, R3, R6.reuse, PT ;  /* 0x000000060300720c */ /* 0x080fe40003fc6270 */
[----:B------:R-:W-:-:S02]  /*2670*/  ISETP.GE.AND P2, PT, R9, R6, PT ;  /* 0x000000060900720c */ /* 0x000fc40003f46270 */
[----:B------:R-:W-:Y:S01]  /*2680*/  ISETP.GE.AND P3, PT, R9, R7, PT ;  /* 0x000000070900720c */ /* 0x000fe20003f66270 */
[----:B------:R-:W-:Y:S01]  /*2690*/  HMMA.16816.F32 R40, R16, R28, R104 ;  /* 0x0000001c1028723c */ /* 0x000fe20000001868 */
[----:B------:R-:W-:Y:S02]  /*26a0*/  IADD3 R8, R2, 0x20, RZ ;  /* 0x0000002002087810 */ /* 0x000fe40007ffe0ff */
[----:B------:R-:W-:Y:S02]  /*26b0*/  FSEL R68, R44, -INF , !P6 ;  /* 0xff8000002c447808 */ /* 0x000fe40007000000 */
[----:B------:R-:W-:Y:S02]  /*26c0*/  FSEL R69, R45, -INF , !P2 ;  /* 0xff8000002d457808 */ /* 0x000fe40005000000 */
[----:B------:R-:W-:Y:S02]  /*26d0*/  FSEL R78, R47, -INF , !P3 ;  /* 0xff8000002f4e7808 */ /* 0x000fe40005800000 */
[C---:B------:R-:W-:Y:S01]  /*26e0*/  ISETP.GE.AND P6, PT, R3.reuse, R4, PT ;  /* 0x000000040300720c */ /* 0x040fe20003fc6270 */
[----:B------:R-:W-:Y:S01]  /*26f0*/  HMMA.16816.F32 R44, R12, R30, R120 ;  /* 0x0000001e0c2c723c */ /* 0x000fe20000001878 */
        /* <DEDUP_REMOVED lines=10> */
[----:B------:R-:W-:Y:S02]  /*27a0*/  FSEL R103, R32, -INF , !P6 ;  /* 0xff80000020677808 */ /* 0x000fe40007000000 */
[----:B------:R-:W-:Y:S02]  /*27b0*/  FSEL R104, R34, -INF , !P3 ;  /* 0xff80000022687808 */ /* 0x000fe40005800000 */
[----:B------:R-:W-:-:S02]  /*27c0*/  ISETP.GE.AND P2, PT, R3, R4, PT ;  /* 0x000000040300720c */ /* 0x000fc40003f46270 */
[C---:B------:R-:W-:Y:S02]  /*27d0*/  ISETP.GE.AND P6, PT, R3.reuse, R5, PT ;  /* 0x000000050300720c */ /* 0x040fe40003fc6270 */
[----:B------:R-:W-:Y:S02]  /*27e0*/  ISETP.GE.AND P3, PT, R3, R6, PT ;  /* 0x000000060300720c */ /* 0x000fe40003f66270 */
[----:B------:R-:W-:Y:S02]  /*27f0*/  FSEL R197, R37, -INF , !P2 ;  /* 0xff80000025c57808 */ /* 0x000fe40005000000 */
[----:B------:R-:W-:Y:S02]  /*2800*/  FSEL R199, R39, -INF , !P6 ;  /* 0xff80000027c77808 */ /* 0x000fe40007000000 */
[----:B------:R-:W-:Y:S01]  /*2810*/  FSEL R102, R33, -INF , !P3 ;  /* 0xff80000021667808 */ /* 0x000fe20005800000 */
[----:B------:R-:W-:Y:S01]  /*2820*/  HMMA.16816.F32 R36, R12, R28, R112 ;  /* 0x0000001c0c24723c */ /* 0x000fe20000001870 */
[----:B------:R-:W-:-:S02]  /*2830*/  ISETP.GE.AND P2, PT, R3, R7, PT ;  /* 0x000000070300720c */ /* 0x000fc40003f46270 */
[----:B------:R-:W-:Y:S02]  /*2840*/  ISETP.GE.AND P3, PT, R9, R5, PT ;  /* 0x000000050900720c */ /* 0x000fe40003f66270 */
[C---:B------:R-:W-:Y:S02]  /*2850*/  IADD3 R3, R2.reuse, 0x28, RZ ;  /* 0x0000002802037810 */ /* 0x040fe40007ffe0ff */
[----:B------:R-:W-:Y:S01]  /*2860*/  FSEL R63, R63, -INF , !P3 ;  /* 0xff8000003f3f7808 */ /* 0x000fe20005800000 */
[----:B--2---:R-:W-:Y:S01]  /*2870*/  HMMA.16816.F32 R28, R12, R24, R132 ;  /* 0x000000180c1c723c */ /* 0x004fe20000001884 */
[----:B------:R-:W-:Y:S02]  /*2880*/  ISETP.GE.AND P6, PT, R9, R4, PT ;  /* 0x000000040900720c */ /* 0x000fe40003fc6270 */
[----:B------:R-:W-:Y:S02]  /*2890*/  ISETP.GE.AND P3, PT, R3, R7, PT ;  /* 0x000000070300720c */ /* 0x000fe40003f66270 */
[----:B------:R-:W-:-:S02]  /*28a0*/  IADD3 R9, R2, 0x29, RZ ;  /* 0x0000002902097810 */ /* 0x000fc40007ffe0ff */
[----:B------:R-:W-:Y:S02]  /*28b0*/  FSEL R105, R35, -INF , !P2 ;  /* 0xff80000023697808 */ /* 0x000fe40005000000 */
[----:B------:R-:W-:Y:S01]  /*28c0*/  FSEL R101, R50, -INF , !P3 ;  /* 0xff80000032657808 */ /* 0x000fe20005800000 */
[----:B------:R-:W-:Y:S01]  /*28d0*/  HMMA.16816.F32 R32, R16, R24, R116 ;  /* 0x000000181020723c */ /* 0x000fe20000001874 */
[C---:B------:R-:W-:Y:S02]  /*28e0*/  ISETP.GE.AND P2, PT, R9.reuse, R6, PT ;  /* 0x000000060900720c */ /* 0x040fe40003f46270 */
[----:B------:R-:W-:Y:S02]  /*28f0*/  ISETP.GE.AND P3, PT, R9, R7, PT ;  /* 0x000000070900720c */ /* 0x000fe40003f66270 */
[----:B------:R-:W-:Y:S02]  /*2900*/  IADD3 R8, R2, 0x30, RZ ;  /* 0x0000003002087810 */ /* 0x000fe40007ffe0ff */
[----:B------:R-:W-:-:S02]  /*2910*/  FSEL R89, R61, -INF , !P6 ;  /* 0xff8000003d597808 */ /* 0x000fc40007000000 */
[----:B------:R-:W-:Y:S02]  /*2920*/  FSEL R99, R49, -INF , !P2 ;  /* 0xff80000031637808 */ /* 0x000fe40005000000 */
[----:B------:R-:W-:Y:S02]  /*2930*/  FSEL R100, R51, -INF , !P3 ;  /* 0xff80000033647808 */ /* 0x000fe40005800000 */
[C---:B------:R-:W-:Y:S02]  /*2940*/  ISETP.GE.AND P6, PT, R3.reuse, R6, PT ;  /* 0x000000060300720c */ /* 0x040fe40003fc6270 */
[----:B------:R-:W-:Y:S02]  /*2950*/  ISETP.GE.AND P2, PT, R3, R5, PT ;  /* 0x000000050300720c */ /* 0x000fe40003f46270 */
[----:B------:R-:W-:Y:S02]  /*2960*/  ISETP.GE.AND P3, PT, R8, R4, PT ;  /* 0x000000040800720c */ /* 0x000fe40003f66270 */
[----:B------:R-:W-:-:S02]  /*2970*/  FSEL R98, R48, -INF , !P6 ;  /* 0xff80000030627808 */ /* 0x000fc40007000000 */
[----:B------:R-:W-:Y:S01]  /*2980*/  FSEL R109, R54, -INF , !P2 ;  /* 0xff800000366d7808 */ /* 0x000fe20005000000 */
[----:B------:R-:W-:Y:S01]  /*2990*/  HMMA.16816.F32 R48, R12, R26, R136 ;  /* 0x0000001a0c30723c */ /* 0x000fe20000001888 */
[----:B------:R-:W-:Y:S02]  /*29a0*/  FSEL R123, R40, -INF , !P3 ;  /* 0xff800000287b7808 */ /* 0x000fe40005800000 */
[----:B------:R-:W-:Y:S02]  /*29b0*/  ISETP.GE.AND P6, PT, R3, R4, PT ;  /* 0x000000040300720c */ /* 0x000fe40003fc6270 */
        /* <DEDUP_REMOVED lines=18> */
[----:B-1----:R-:W-:Y:S01]  /*2ae0*/  HMMA.16816.F32 R40, R16, R20, R128 ;  /* 0x000000141028723c */ /* 0x002fe20000001880 */
[----:B------:R-:W-:Y:S02]  /*2af0*/  ISETP.GE.AND P6, PT, R9, R4, PT ;  /* 0x000000040900720c */ /* 0x000fe40003fc6270 */
[----:B------:R-:W-:Y:S02]  /*2b00*/  ISETP.GE.AND P3, PT, R3, R7, PT ;  /* 0x000000070300720c */ /* 0x000fe40003f66270 */
[----:B------:R-:W-:-:S02]  /*2b10*/  IADD3 R9, R2, 0x39, RZ ;  /* 0x0000003902097810 */ /* 0x000fc40007ffe0ff */
[----:B------:R-:W-:Y:S02]  /*2b20*/  FSEL R106, R53, -INF , !P6 ;  /* 0xff800000356a7808 */ /* 0x000fe40007000000 */
[----:B------:R-:W-:Y:S01]  /*2b30*/  FSEL R114, R46, -INF , !P3 ;  /* 0xff8000002e727808 */ /* 0x000fe20005800000 */
[----:B------:R-:W-:Y:S01]  /*2b40*/  HMMA.16816.F32 R52, R16, R26, R124 ;  /* 0x0000001a1034723c */ /* 0x000fe2000000187c */
[----:B------:R-:W-:Y:S01]  /*2b50*/  FSEL R117, R39, -INF , !P2 ;  /* 0xff80000027757808 */ /* 0x000fe20005000000 */
[----:B------:R-:W1:Y:S01]  /*2b60*/  LDSM.16.M88.4 R24, [R209+0x1800] ;  /* 0x00180000d118783b */ /* 0x000e620000000200 */
[-C--:B------:R-:W-:Y:S02]  /*2b70*/  ISETP.GE.AND P6, PT, R3, R6.reuse, PT ;  /* 0x000000060300720c */ /* 0x080fe40003fc6270 */
[C---:B------:R-:W-:Y:S02]  /*2b80*/  ISETP.GE.AND P3, PT, R9.reuse, R7, PT ;  /* 0x000000070900720c */ /* 0x040fe40003f66270 */
[----:B------:R-:W-:Y:S01]  /*2b90*/  ISETP.GE.AND P2, PT, R9, R6, PT ;  /* 0x000000060900720c */ /* 0x000fe20003f46270 */
[----:B------:R-:W-:Y:S01]  /*2ba0*/  HMMA.16816.F32 R36, R12, R22, R152 ;  /* 0x000000160c24723c */ /* 0x000fe20000001898 */
[----:B------:R-:W-:-:S02]  /*2bb0*/  IADD3 R8, R2, 0x40, RZ ;  /* 0x0000004002087810 */ /* 0x000fc40007ffe0ff */
[----:B------:R-:W-:Y:S02]  /*2bc0*/  FSEL R110, R44, -INF , !P6 ;  /* 0xff8000002c6e7808 */ /* 0x000fe40007000000 */
[----:B------:R-:W-:Y:S02]  /*2bd0*/  FSEL R112, R47, -INF , !P3 ;  /* 0xff8000002f707808 */ /* 0x000fe40005800000 */
[-C--:B------:R-:W-:Y:S02]  /*2be0*/  ISETP.GE.AND P6, PT, R3, R4.reuse, PT ;  /* 0x000000040300720c */ /* 0x080fe40003fc6270 */
[----:B------:R-:W-:Y:S02]  /*2bf0*/  FSEL R111, R45, -INF , !P2 ;  /* 0xff8000002d6f7808 */ /* 0x000fe40005000000 */
[----:B------:R-:W-:Y:S02]  /*2c00*/  ISETP.GE.AND P3, PT, R8, R4, PT ;  /* 0x000000040800720c */ /* 0x000fe40003f66270 */
[----:B------:R-:W-:-:S02]  /*2c10*/  ISETP.GE.AND P2, PT, R3, R5, PT ;  /* 0x000000050300720c */ /* 0x000fc40003f46270 */
[----:B------:R-:W-:Y:S02]  /*2c20*/  FSEL R120, R56, -INF , !P6 ;  /* 0xff80000038787808 */ /* 0x000fe40007000000 */
[----:B------:R-:W-:Y:S02]  /*2c30*/  FSEL R218, R32, -INF , !P3 ;  /* 0xff80000020da7808 */ /* 0x000fe40005800000 */
[----:B------:R-:W-:Y:S02]  /*2c40*/  FSEL R121, R58, -INF , !P2 ;  /* 0xff8000003a797808 */ /* 0x000fe40005000000 */
[C---:B------:R-:W-:Y:S02]  /*2c50*/  ISETP.GE.AND P6, PT, R8.reuse, R6, PT ;  /* 0x000000060800720c */ /* 0x040fe40003fc6270 */
[----:B------:R-:W-:Y:S02]  /*2c60*/  ISETP.GE.AND P3, PT, R8, R7, PT ;  /* 0x000000070800720c */ /* 0x000fe40003f66270 */
[----:B------:R-:W-:-:S02]  /*2c70*/  IADD3 R3, R2, 0x41, RZ ;  /* 0x0000004102037810 */ /* 0x000fc40007ffe0ff */
[-C--:B------:R-:W-:Y:S02]  /*2c80*/  ISETP.GE.AND P2, PT, R8, R5.reuse, PT ;  /* 0x000000050800720c */ /* 0x080fe40003f46270 */
[----:B------:R-:W-:Y:S02]  /*2c90*/  FSEL R132, R28, -INF , !P6 ;  /* 0xff8000001c847808 */ /* 0x000fe40007000000 */
[----:B------:R-:W-:Y:S02]  /*2ca0*/  FSEL R130, R30, -INF , !P3 ;  /* 0xff8000001e827808 */ /* 0x000fe40005800000 */
[----:B------:R-:W-:Y:S01]  /*2cb0*/  FSEL R220, R34, -INF , !P2 ;  /* 0xff80000022dc7808 */ /* 0x000fe20005000000 */
[----:B-1----:R-:W-:Y:S01]  /*2cc0*/  HMMA.16816.F32 R44, R16, R24, R144 ;  /* 0x00000018102c723c */ /* 0x002fe20000001890 */
[C---:B------:R-:W-:Y:S02]  /*2cd0*/  ISETP.GE.AND P6, PT, R3.reuse, R5, PT ;  /* 0x000000050300720c */ /* 0x040fe40003fc6270 */
[----:B------:R-:W-:-:S02]  /*2ce0*/  ISETP.GE.AND P3, PT, R3, R6, PT ;  /* 0x000000060300720c */ /* 0x000fc40003f66270 */
[-C--:B------:R-:W-:Y:S02]  /*2cf0*/  ISETP.GE.AND P2, PT, R3, R4.reuse, PT ;  /* 0x000000040300720c */ /* 0x080fe40003f46270 */
[----:B------:R-:W-:Y:S02]  /*2d00*/  FSEL R219, R35, -INF , !P6 ;  /* 0xff80000023db7808 */ /* 0x000fe40007000000 */
[----:B------:R-:W-:Y:S02]  /*2d10*/  FSEL R126, R29, -INF , !P3 ;  /* 0xff8000001d7e7808 */ /* 0x000fe40005800000 */
[----:B------:R-:W-:Y:S02]  /*2d20*/  FSEL R217, R33, -INF , !P2 ;  /* 0xff80000021d97808 */ /* 0x000fe40005000000 */
[C---:B------:R-:W-:Y:S01]  /*2d30*/  ISETP.GE.AND P6, PT, R9.reuse, R4, PT ;  /* 0x000000040900720c */ /* 0x040fe20003fc6270 */
[----:B------:R-:W-:Y:S01]  /*2d40*/  HMMA.16816.F32 R32, R12, R20, R148 ;  /* 0x000000140c20723c */ /* 0x000fe20000001894 */
[----:B------:R-:W-:-:S02]  /*2d50*/  ISETP.GE.AND P3, PT, R9, R5, PT ;  /* 0x000000050900720c */ /* 0x000fc40003f66270 */
[-C--:B------:R-:W-:Y:S02]  /*2d60*/  ISETP.GE.AND P2, PT, R3, R7.reuse, PT ;  /* 0x000000070300720c */ /* 0x080fe40003f46270 */
[C---:B------:R-:W-:Y:S02]  /*2d70*/  IADD3 R3, R2.reuse, 0x48, RZ ;  /* 0x0000004802037810 */ /* 0x040fe40007ffe0ff */
[----:B------:R-:W-:Y:S02]  /*2d80*/  IADD3 R9, R2, 0x49, RZ ;  /* 0x0000004902097810 */ /* 0x000fe40007ffe0ff */
[----:B------:R-:W-:Y:S02]  /*2d90*/  FSEL R118, R57, -INF , !P6 ;  /* 0xff80000039767808 */ /* 0x000fe40007000000 */
[----:B------:R-:W-:Y:S02]  /*2da0*/  FSEL R119, R59, -INF , !P3 ;  /* 0xff8000003b777808 */ /* 0x000fe40005800000 */
[----:B------:R-:W-:Y:S01]  /*2db0*/  FSEL R129, R31, -INF , !P2 ;  /* 0xff8000001f817808 */ /* 0x000fe20005000000 */
[----:B------:R-:W-:Y:S01]  /*2dc0*/  HMMA.16816.F32 R56, R16, R22, R140 ;  /* 0x000000161038723c */ /* 0x000fe2000000188c */
[----:B------:R-:W-:Y:S01]  /*2dd0*/  ISETP.GE.AND P3, PT, R3, R7, PT ;  /* 0x000000070300720c */ /* 0x000fe20003f66270 */
[----:B------:R-:W1:Y:S01]  /*2de0*/  LDSM.16.M88.4 R20, [R209+0x1c00] ;  /* 0x001c0000d114783b */ /* 0x000e620000000200 */
[----:B------:R-:W-:Y:S01]  /*2df0*/  ISETP.GE.AND P2, PT, R9, R6, PT ;  /* 0x000000060900720c */ /* 0x000fe20003f46270 */
[----:B------:R-:W-:-:S04]  /*2e00*/  DEPBAR.LE SB0, 0x0 ;  /* 0x000080000000791a */ /* 0x000fc80000000000 */
[----:B------:R-:W-:Y:S01]  /*2e10*/  FSEL R128, R50, -INF , !P3 ;  /* 0xff80000032807808 */ /* 0x000fe20005800000 */
[----:B------:R-:W-:Y:S01]  /*2e20*/  HMMA.16816.F32 R28, R12, R24, R160 ;  /* 0x000000180c1c723c */ /* 0x000fe200000018a0 */
        /* <DEDUP_REMOVED lines=124> */
[----:B------:R-:W-:Y:S02]  /*35f0*/  FSEL R189, R37, -INF , !P2 ;  /* 0xff80000025bd7808 */ /* 0x000fe40005000000 */
[----:B------:R-:W-:Y:S02]  /*3600*/  FSEL R177, R19, -INF , !P0 ;  /* 0xff80000013b17808 */ /* 0x000fe40004000000 */
[----:B------:R-:W-:Y:S02]  /*3610*/  PLOP3.LUT P0, PT, PT, PT, UP0, 0x80, 0x0 ;  /* 0x000000000000781c */ /* 0x000fe40003f0f008 */
        /* <DEDUP_REMOVED lines=9> */
[----:B------:R-:W-:Y:S01]  /*36b0*/  ISETP.GE.AND P3, PT, R2, R7, PT ;  /* 0x000000070200720c */ /* 0x000fe20003f66270 */
[----:B------:R-:W-:Y:S01]  /*36c0*/  IMAD.IADD R2, R73, 0x1, R11 ;  /* 0x0000000149027824 */ /* 0x000fe200078e020b */
        /* <DEDUP_REMOVED lines=8> */
[----:B------:R-:W-:-:S03]  /*3750*/  IMAD.U32 R3, RZ, RZ, UR6 ;  /* 0x00000006ff037e24 */ /* 0x000fc6000f8e00ff */
[----:B------:R-:W-:Y:S02]  /*3760*/  USHF.R.S32.HI UR5, URZ, 0x1f, UR8 ;  /* 0x0000001f3f057899 */ /* 0x000fe40008011408 */
[----:B------:R-:W-:Y:S01]  /*3770*/  UIMAD UR7, UR7, UR8, URZ ;  /* 0x00000008070772a4 */ /* 0x000fe2000f8e023f */
[----:B------:R-:W-:Y:S01]  /*3780*/  IMAD.U32 R8, RZ, RZ, UR8 ;  /* 0x00000008ff087e24 */ /* 0x000fe2000f8e00ff */
[----:B------:R-:W-:Y:S02]  /*3790*/  SHF.L.U64.HI R3, R3, 0x6, R205 ;  /* 0x0000000603037819 */ /* 0x000fe400000102cd */
[----:B------:R-:W-:Y:S01]  /*37a0*/  UIMAD UR5, UR5, UR12, UR7 ;  /* 0x0000000c050572a4 */ /* 0x000fe2000f8e0207 */
[----:B------:R-:W-:Y:S01]  /*37b0*/  IMAD.WIDE.U32 R8, R8, UR12, R230 ;  /* 0x0000000c08087c25 */ /* 0x000fe2000f8e00e6 */
[----:B------:R-:W-:-:S04]  /*37c0*/  USHF.L.U32 UR7, UR6, 0x6, URZ ;  /* 0x0000000606077899 */ /* 0x000fc8000800063f */
[----:B------:R-:W-:Y:S02]  /*37d0*/  IADD3 R9, R9, UR5, RZ ;  /* 0x0000000509097c10 */ /* 0x000fe4000fffe0ff */
[----:B------:R-:W-:-:S04]  /*37e0*/  LEA R12, P1, R8, c[0x0][0x168], 0x1 ;  /* 0x00005a00080c7a11 */ /* 0x000fc800078208ff */
[----:B------:R-:W-:Y:S02]  /*37f0*/  LEA.HI.X R13, R8, c[0x0][0x16c], R9, 0x1, P1 ;  /* 0x00005b00080d7a11 */ /* 0x000fe400008f0c09 */
[----:B------:R-:W-:-:S03]  /*3800*/  IADD3 R10, P1, R12, UR7, RZ ;  /* 0x000000070c0a7c10 */ /* 0x000fc6000ff3e0ff */
[----:B------:R-:W-:Y:S01]  /*3810*/  @!PT LDS RZ, [RZ] ;  /* 0x00000000fffff984 */ /* 0x000fe20000000800 */
[----:B------:R-:W-:Y:S01]  /*3820*/  @!PT LDS RZ, [RZ] ;  /* 0x00000000fffff984 */ /* 0x000fe20000000800 */
[----:B------:R-:W-:Y:S01]  /*3830*/  @!PT LDS RZ, [RZ] ;  /* 0x00000000fffff984 */ /* 0x000fe20000000800 */
[----:B------:R1:W-:Y:S02]  /*3840*/  LDGSTS.E.BYPASS.LTC128B.128 [R224+0x2000], [R12.64] ;  /* 0x020000000ce07fae */ /* 0x0003e4000b901d56 */
[----:B------:R-:W-:Y:S01]  /*3850*/  IMAD.X R11, R3, 0x1, R13, P1 ;  /* 0x00000001030b7824 */ /* 0x000fe200008e060d */
[----:B------:R-:W-:-:S04]  /*3860*/  IADD3 R8, P1, R10, UR7, RZ ;  /* 0x000000070a087c10 */ /* 0x000fc8000ff3e0ff */
[----:B------:R1:W-:Y:S01]  /*3870*/  LDGSTS.E.BYPASS.LTC128B.128 [R224+0x2800], [R10.64] ;  /* 0x028000000ae07fae */ /* 0x0003e2000b901d56 */
[----:B------:R-:W-:Y:S01]  /*3880*/  IMAD.X R9, R11, 0x1, R3, P1 ;  /* 0x000000010b097824 */ /* 0x000fe200008e0603 */
[----:B------:R-:W-:-:S04]  /*3890*/  IADD3 R14, P1, R8, UR7, RZ ;  /* 0x00000007080e7c10 */ /* 0x000fc8000ff3e0ff */
[----:B------:R1:W-:Y:S01]  /*38a0*/  LDGSTS.E.BYPASS.LTC128B.128 [R224+0x3000], [R8.64] ;  /* 0x0300000008e07fae */ /* 0x0003e2000b901d56 */
[----:B------:R-:W-:-:S05]  /*38b0*/  IMAD.X R15, R9, 0x1, R3, P1 ;  /* 0x00000001090f7824 */ /* 0x000fca00008e0603 */
[----:B------:R1:W-:Y:S04]  /*38c0*/  LDGSTS.E.BYPASS.LTC128B.128 [R224+0x3800], [R14.64] ;  /* 0x038000000ee07fae */ /* 0x0003e8000b901d56 */
[----:B------:R-:W0:Y:S02]  /*38d0*/  LDGDEPBAR ;  /* 0x00000000000079af */ /* 0x000e240000000000 */
.L_x_236:
[----:B------:R-:W-:Y:S01]  /*38e0*/  FMNMX.FTZ R3, R52, R53, !PT ;  /* 0x0000003534037209 */ /* 0x000fe20007810000 */
[C---:B------:R-:W-:Y:S01]  /*38f0*/  IMAD.WIDE.U32 R244, R252.reuse, -0x326172a9, RZ ;  /* 0xcd9e8d57fcf47825 */ /* 0x040fe200078e00ff */
[----:B-1----:R-:W-:Y:S01]  /*3900*/  IADD3 R9, R252, 0x4, RZ ;  /* 0x00000004fc097810 */ /* 0x002fe20007ffe0ff */
[----:B------:R-:W-:Y:S01]  /*3910*/  STL [R1+0x84], R7 ;  /* 0x0000840701007387 */ /* 0x000fe20000100800 */
[----:B------:R-:W-:Y:S01]  /*3920*/  FMNMX.FTZ R3, R74, R3, !PT ;  /* 0x000000034a037209 */ /* 0x000fe20007810000 */
[----:B------:R-:W-:Y:S01]  /*3930*/  USHF.L.U32 UR28, UR27, 0x2, URZ ;  /* 0x000000021b1c7899 */ /* 0x000fe2000800063f */
[----:B------:R-:W-:Y:S01]  /*3940*/  LOP3.LUT R10, R203, UR24, RZ, 0x3c, !PT ;  /* 0x00000018cb0a7c12 */ /* 0x000fe2000f8e3cff */
[----:B------:R-:W-:Y:S01]  /*3950*/  IMAD.WIDE.U32 R92, R9, -0x326172a9, RZ ;  /* 0xcd9e8d57095c7825 */ /* 0x000fe200078e00ff */
[----:B------:R-:W-:Y:S01]  /*3960*/  FMNMX.FTZ R3, R75, R3, !PT ;  /* 0x000000034b037209 */ /* 0x000fe20007810000 */
[----:B------:R-:W-:Y:S01]  /*3970*/  STL [R1+0x80], R6 ;  /* 0x0000800601007387 */ /* 0x000fe20000100800 */
[----:B------:R-:W-:Y:S01]  /*3980*/  LOP3.LUT R9, R245, R10, RZ, 0x3c, !PT ;  /* 0x0000000af5097212 */ /* 0x000fe200078e3cff */
        /* <DEDUP_REMOVED lines=8> */
[----:B------:R-:W-:Y:S01]  /*3a10*/  IMAD.U32 R11, RZ, RZ, UR28 ;  /* 0x0000001cff0b7e24 */ /* 0x000fe2000f8e00ff */
[----:B------:R-:W-:Y:S01]  /*3a20*/  FMNMX.FTZ R3, R68, R3, !PT ;  /* 0x0000000344037209 */ /* 0x000fe20007810000 */
[----:B------:R1:W-:Y:S01]  /*3a30*/  STL [R1+0x40], R10 ;  /* 0x0000400a01007387 */ /* 0x0003e20000100800 */
[----:B------:R-:W-:Y:S01]  /*3a40*/  LOP3.LUT R12, R95, UR14, R142, 0x96, !PT ;  /* 0x0000000e5f0c7c12 */ /* 0x000fe2000f8e968e */
[----:B------:R-:W-:Y:S01]  /*3a50*/  UIADD3 UR13, UR24, 0x3c6ef372, URZ ;  /* 0x3c6ef372180d7890 */ /* 0x000fe2000fffe03f */
[----:B------:R-:W-:Y:S01]  /*3a60*/  FMNMX.FTZ R3, R69, R3, !PT ;  /* 0x0000000345037209 */ /* 0x000fe20007810000 */
[----:B------:R-:W-:Y:S01]  /*3a70*/  UIADD3 UR12, UR25, 0x76cf5d0a, URZ ;  /* 0x76cf5d0a190c7890 */ /* 0x000fe2000fffe03f */
[----:B------:R-:W-:Y:S01]  /*3a80*/  IMAD.SHL.U32 R205, R2, 0x2, RZ ;  /* 0x0000000202cd7824 */ /* 0x000fe200078e00ff */
[----:B------:R-:W-:Y:S01]  /*3a90*/  UIADD3 UR10, UR25, 0x32370b8f, URZ ;  /* 0x32370b8f190a7890 */ /* 0x000fe2000fffe03f */
[----:B------:R-:W-:Y:S01]  /*3aa0*/  FMNMX.FTZ R3, R103, R3, !PT ;  /* 0x0000000367037209 */ /* 0x000fe20007810000 */
[----:B------:R-:W-:Y:S01]  /*3ab0*/  IMAD.WIDE.U32 R64, R12, -0x326172a9, RZ ;  /* 0xcd9e8d570c407825 */ /* 0x000fe200078e00ff */
[----:B------:R-:W-:Y:S01]  /*3ac0*/  UIADD3 UR11, UR24, -0x255992d5, URZ ;  /* 0xdaa66d2b180b7890 */ /* 0x000fe2000fffe03f */
[----:B------:R-:W-:Y:S01]  /*3ad0*/  LDSM.16.MT88.4 R44, [R205+0x4000] ;  /* 0x00400000cd2c783b */ /* 0x000fe20000004200 */
[----:B------:R-:W-:Y:S01]  /*3ae0*/  FMNMX.FTZ R3, R102, R3, !PT ;  /* 0x0000000366037209 */ /* 0x000fe20007810000 */
[----:B------:R-:W-:Y:S01]  /*3af0*/  UIADD3 UR8, UR25, -0x126145ec, URZ ;  /* 0xed9eba1419087890 */ /* 0x000fe2000fffe03f */
[----:B------:R-:W-:Y:S01]  /*3b00*/  IMAD R135, R72, 0x10000, R72 ;  /* 0x0001000048877824 */ /* 0x000fe200078e0248 */
[----:B------:R-:W-:Y:S01]  /*3b10*/  UIADD3 UR9, UR24, 0x78dde6e4, URZ ;  /* 0x78dde6e418097890 */ /* 0x000fe2000fffe03f */
[----:B------:R-:W-:Y:S01]  /*3b20*/  FMNMX.FTZ R3, R98, R3, !PT ;  /* 0x0000000362037209 */ /* 0x000fe20007810000 */
[----:B------:R-:W-:Y:S01]  /*3b30*/  UIADD3 UR6, UR25, -0x56f99767, URZ ;  /* 0xa906689919067890 */ /* 0x000fe2000fffe03f */
[----:B------:R-:W-:Y:S01]  /*3b40*/  IMAD R206, R0, 0x2, R205 ;  /* 0x0000000200ce7824 */ /* 0x000fe200078e02cd */
[----:B------:R-:W-:Y:S01]  /*3b50*/  UIADD3 UR7, UR24, 0x1715609d, URZ ;  /* 0x1715609d18077890 */ /* 0x000fe2000fffe03f */
[----:B------:R-:W-:Y:S01]  /*3b60*/  FMNMX.FTZ R3, R99, R3, !PT ;  /* 0x0000000363037209 */ /* 0x000fe20007810000 */
[----:B------:R-:W-:Y:S01]  /*3b70*/  LDSM.16.MT88.4 R56, [R205+0x4400] ;  /* 0x00440000cd38783b */ /* 0x000fe20000004200 */
[----:B------:R-:W-:-:S02]  /*3b80*/  UIADD3 UR5, UR28, 0x1, URZ ;  /* 0x000000011c057890 */ /* 0x000fc4000fffe03f */
[----:B------:R-:W-:Y:S01]  /*3b90*/  FMNMX.FTZ R3, R115, R3, !PT ;  /* 0x0000000373037209 */ /* 0x000fe20007810000 */
[----:B------:R-:W-:Y:S01]  /*3ba0*/  LDSM.16.MT88.4 R48, [R206+0x4000] ;  /* 0x00400000ce30783b */ /* 0x000fe20000004200 */
[----:B-1----:R-:W-:Y:S02]  /*3bb0*/  LOP3.LUT R10, R93, R10, RZ, 0x3c, !PT ;  /* 0x0000000a5d0a7212 */ /* 0x002fe400078e3cff */
[----:B------:R-:W-:-:S03]  /*3bc0*/  FMNMX.FTZ R3, R113, R3, !PT ;  /* 0x0000000371037209 */ /* 0x000fc60007810000 */
[----:B------:R-:W-:Y:S01]  /*3bd0*/  IMAD.WIDE.U32 R96, R10, -0x2daee0ad, RZ ;  /* 0xd2511f530a607825 */ /* 0x000fe200078e00ff */
        /* <DEDUP_REMOVED lines=16> */
[----:B------:R-:W-:Y:S02]  /*3ce0*/  LOP3.LUT R8, R143, UR25, R11, 0x96, !PT ;  /* 0x000000198f087c12 */ /* 0x000fe4000f8e960b */
[----:B------:R-:W-:Y:S02]  /*3cf0*/  FMNMX.FTZ R11, R141, R3, !PT ;  /* 0x000000038d0b7209 */ /* 0x000fe40007810000 */
[----:B------:R-:W-:Y:S01]  /*3d00*/  FMNMX.FTZ R3, R104, R10, !PT ;  /* 0x0000000a68037209 */ /* 0x000fe20007810000 */
[----:B------:R-:W-:Y:S01]  /*3d10*/  IMAD.WIDE.U32 R8, R8, -0x326172a9, RZ ;  /* 0xcd9e8d5708087825 */ /* 0x000fe200078e00ff */
        /* <DEDUP_REMOVED lines=8> */
[C---:B------:R-:W-:Y:S02]  /*3da0*/  LOP3.LUT R17, R9.reuse, UR15, R244, 0x96, !PT ;  /* 0x0000000f09117c12 */ /* 0x040fe4000f8e96f4 */
[----:B------:R-:W-:Y:S02]  /*3db0*/  LOP3.LUT R11, R9, UR15, R92, 0x96, !PT ;  /* 0x0000000f090b7c12 */ /* 0x000fe4000f8e965c */
[----:B------:R-:W-:Y:S02]  /*3dc0*/  FMNMX.FTZ R9, R181, R10, !PT ;  /* 0x0000000ab5097209 */ /* 0x000fe40007810000 */
[----:B------:R-:W-:Y:S01]  /*3dd0*/  FMNMX.FTZ R3, R116, R3, !PT ;  /* 0x0000000374037209 */ /* 0x000fe20007810000 */
[----:B------:R-:W-:Y:S01]  /*3de0*/  IMAD.WIDE.U32 R14, R11, -0x2daee0ad, RZ ;  /* 0xd2511f530b0e7825 */ /* 0x000fe200078e00ff */
[--C-:B------:R-:W-:Y:S02]  /*3df0*/  LOP3.LUT R18, R65, UR13, R8.reuse, 0x96, !PT ;  /* 0x0000000d41127c12 */ /* 0x100fe4000f8e9608 */
[----:B------:R-:W-:-:S02]  /*3e00*/  LOP3.LUT R12, R67, UR13, R8, 0x96, !PT ;  /* 0x0000000d430c7c12 */ /* 0x000fc4000f8e9608 */
[----:B------:R-:W-:Y:S01]  /*3e10*/  FMNMX.FTZ R8, R190, R9, !PT ;  /* 0x00000009be087209 */ /* 0x000fe20007810000 */
[----:B------:R-:W-:Y:S01]  /*3e20*/  IMAD.WIDE.U32 R30, R18, -0x2daee0ad, RZ ;  /* 0xd2511f53121e7825 */ /* 0x000fe200078e00ff */
[----:B------:R-:W-:Y:S02]  /*3e30*/  FMNMX.FTZ R9, R29, R61, !PT ;  /* 0x0000003d1d097209 */ /* 0x000fe40007810000 */
[----:B------:R-:W-:Y:S01]  /*3e40*/  FMNMX.FTZ R3, R117, R3, !PT ;  /* 0x0000000375037209 */ /* 0x000fe20007810000 */
[----:B------:R-:W-:Y:S01]  /*3e50*/  IMAD.WIDE.U32 R12, R12, -0x2daee0ad, RZ ;  /* 0xd2511f530c0c7825 */ /* 0x000fe200078e00ff */
        /* <DEDUP_REMOVED lines=8> */
[----:B------:R-:W-:Y:S01]  /*3ee0*/  LOP3.LUT R10, R15, UR12, R96, 0x96, !PT ;  /* 0x0000000c0f0a7c12 */ /* 0x000fe2000f8e9660 */
[----:B------:R-:W1:Y:S01]  /*3ef0*/  SHFL.BFLY PT, R136, R3, 0x2, 0x1f ;  /* 0x0c401f0003887f89 */ /* 0x000e6200000e0000 */
[----:B------:R-:W-:-:S02]  /*3f00*/  FMNMX.FTZ R9, R194, R11, !PT ;  /* 0x0000000bc2097209 */ /* 0x000fc40007810000 */
[----:B------:R-:W-:Y:S01]  /*3f10*/  FMNMX.FTZ R8, R129, R8, !PT ;  /* 0x0000000881087209 */ /* 0x000fe20007810000 */
[----:B------:R-:W-:Y:S01]  /*3f20*/  IMAD.WIDE.U32 R10, R10, -0x326172a9, RZ ;  /* 0xcd9e8d570a0a7825 */ /* 0x000fe200078e00ff */
[----:B------:R-:W-:Y:S02]  /*3f30*/  LOP3.LUT R16, R13, UR10, R14, 0x96, !PT ;  /* 0x0000000a0d107c12 */ /* 0x000fe4000f8e960e */
        /* <DEDUP_REMOVED lines=9> */
[----:B------:R-:W-:Y:S02]  /*3fd0*/  LOP3.LUT R27, R31, UR10, R14, 0x96, !PT ;  /* 0x0000000a1f1b7c12 */ /* 0x000fe4000f8e960e */
[----:B------:R-:W-:Y:S02]  /*3fe0*/  FMNMX.FTZ R11, R147, R11, !PT ;  /* 0x0000000b930b7209 */ /* 0x000fe40007810000 */
[----:B------:R-:W-:Y:S02]  /*3ff0*/  LOP3.LUT R14, R9, UR8, R12, 0x96, !PT ;  /* 0x00000008090e7c12 */ /* 0x000fe4000f8e960c */
[----:B------:R-:W-:-:S02]  /*4000*/  FMNMX.FTZ R12, R89, R13, !PT ;  /* 0x0000000d590c7209 */ /* 0x000fc40007810000 */
[----:B------:R-:W-:Y:S02]  /*4010*/  LOP3.LUT R13, R17, UR9, R10, 0x96, !PT ;  /* 0x00000009110d7c12 */ /* 0x000fe4000f8e960a */
[----:B------:R-:W-:Y:S02]  /*4020*/  FMNMX.FTZ R10, R146, R11, !PT ;  /* 0x0000000b920a7209 */ /* 0x000fe40007810000 */
[----:B------:R-:W-:Y:S01]  /*4030*/  FMNMX.FTZ R9, R60, R62, !PT ;  /* 0x0000003e3c097209 */ /* 0x000fe20007810000 */
[----:B------:R-:W-:Y:S01]  /*4040*/  IMAD.WIDE.U32 R18, R13, -0x2daee0ad, RZ ;  /* 0xd2511f530d127825 */ /* 0x000fe200078e00ff */
[----:B------:R-:W-:Y:S02]  /*4050*/  FMNMX.FTZ R11, R198, R12, !PT ;  /* 0x0000000cc60b7209 */ /* 0x000fe40007810000 */
[----:B-1----:R-:W-:Y:S02]  /*4060*/  FMNMX.FTZ R136, R3, R136, !PT ;  /* 0x0000008803887209 */ /* 0x002fe40007810000 */
        /* <DEDUP_REMOVED lines=12> */
[----:B------:R-:W-:Y:S02]  /*4130*/  LOP3.LUT R15, R19, UR6, R8, 0x96, !PT ;  /* 0x00000006130f7c12 */ /* 0x000fe4000f8e9608 */
[----:B------:R-:W-:Y:S01]  /*4140*/  FMNMX.FTZ R8, R195, R11, !PT ;  /* 0x0000000bc3087209 */ /* 0x000fe20007810000 */
[----:B------:R-:W-:Y:S01]  /*4150*/  IMAD.WIDE.U32 R10, R14, -0x326172a9, RZ ;  /* 0xcd9e8d570e0a7825 */ /* 0x000fe200078e00ff */
[----:B------:R-:W-:-:S02]  /*4160*/  FMNMX.FTZ R9, R123, R9, !PT ;  /* 0x000000097b097209 */ /* 0x000fc40007810000 */
[----:B------:R-:W-:Y:S02]  /*4170*/  FMNMX.FTZ R12, R188, R3, !PT ;  /* 0x00000003bc0c7209 */ /* 0x000fe40007810000 */
[----:B------:R-:W-:Y:S02]  /*4180*/  FMNMX.FTZ R8, R91, R8, !PT ;  /* 0x000000085b087209 */ /* 0x000fe40007810000 */
[----:B------:R-:W-:Y:S02]  /*4190*/  FMNMX.FTZ R3, R122, R9, !PT ;  /* 0x000000097a037209 */ /* 0x000fe40007810000 */
[----:B------:R-:W-:Y:S02]  /*41a0*/  FMNMX.FTZ R12, R229, R12, !PT ;  /* 0x0000000ce50c7209 */ /* 0x000fe40007810000 */
[----:B------:R-:W-:Y:S01]  /*41b0*/  FMNMX.FTZ R13, R63, R8, !PT ;  /* 0x000000083f0d7209 */ /* 0x000fe20007810000 */
[----:B------:R-:W-:Y:S01]  /*41c0*/  IMAD.WIDE.U32 R8, R15, -0x326172a9, RZ ;  /* 0xcd9e8d570f087825 */ /* 0x000fe200078e00ff */
[----:B------:R-:W-:-:S02]  /*41d0*/  FMNMX.FTZ R14, R120, R3, !PT ;  /* 0x00000003780e7209 */ /* 0x000fc40007810000 */
[----:B------:R-:W-:Y:S02]  /*41e0*/  FMNMX.FTZ R3, R191, R12, !PT ;  /* 0x0000000cbf037209 */ /* 0x000fe40007810000 */
[----:B------:R-:W-:Y:S02]  /*41f0*/  LOP3.LUT R12, R11, UR7, R16, 0x96, !PT ;  /* 0x000000070b0c7c12 */ /* 0x000fe4000f8e9610 */
[----:B------:R-:W-:Y:S02]  /*4200*/  FMNMX.FTZ R11, R200, R13, !PT ;  /* 0x0000000dc80b7209 */ /* 0x000fe40007810000 */
[----:B------:R-:W-:Y:S02]  /*4210*/  FMNMX.FTZ R13, R118, R14, !PT ;  /* 0x0000000e760d7209 */ /* 0x000fe40007810000 */
[----:B------:R-:W-:Y:S02]  /*4220*/  FMNMX.FTZ R3, R187, R3, !PT ;  /* 0x00000003bb037209 */ /* 0x000fe40007810000 */
[----:B------:R-:W-:-:S02]  /*4230*/  FMNMX.FTZ R13, R218, R13, !PT ;  /* 0x0000000dda0d7209 */ /* 0x000fc40007810000 */
[----:B------:R-:W-:Y:S02]  /*4240*/  LOP3.LUT R15, R9, UR17, R10, 0x96, !PT ;  /* 0x00000011090f7c12 */ /* 0x000fe4000f8e960a */
[----:B------:R-:W-:Y:S02]  /*4250*/  FMNMX.FTZ R10, R199, R11, !PT ;  /* 0x0000000bc70a7209 */ /* 0x000fe40007810000 */
[----:B------:R-:W-:Y:S02]  /*4260*/  FMNMX.FTZ R3, R185, R3, !PT ;  /* 0x00000003b9037209 */ /* 0x000fe40007810000 */
[----:B------:R-:W-:Y:S02]  /*4270*/  FMNMX.FTZ R13, R217, R13, !PT ;  /* 0x0000000dd90d7209 */ /* 0x000fe40007810000 */
[----:B-1----:R-:W-:Y:S01]  /*4280*/  FMNMX.FTZ R136, R136, R17, !PT ;  /* 0x0000001188887209 */ /* 0x002fe20007810000 */
[----:B------:R-:W1:Y:S01]  /*4290*/  SHFL.BFLY PT, R16, R3, 0x2, 0x1f ;  /* 0x0c401f0003107f89 */ /* 0x000e6200000e0000 */
[----:B------:R-:W-:Y:S01]  /*42a0*/  FMNMX.FTZ R14, R109, R10, !PT ;  /* 0x0000000a6d0e7209 */ /* 0x000fe20007810000 */
[----:B------:R-:W-:Y:S01]  /*42b0*/  IMAD.WIDE.U32 R10, R12, -0x2daee0ad, RZ ;  /* 0xd2511f530c0a7825 */ /* 0x000fe200078e00ff */
[----:B------:R-:W-:-:S02]  /*42c0*/  LOP3.LUT R19, R8, 0xffff, RZ, 0xc0, !PT ;  /* 0x0000ffff08137812 */ /* 0x000fc400078ec0ff */
[----:B------:R-:W-:Y:S01]  /*42d0*/  FMNMX.FTZ R9, R134, R13, !PT ;  /* 0x0000000d86097209 */ /* 0x000fe20007810000 */
[----:B------:R-:W-:Y:S01]  /*42e0*/  FMUL.FTZ R12, R136, c[0x0][0x23c] ;  /* 0x00008f00880c7a20 */ /* 0x000fe20000410000 */
[----:B------:R-:W-:Y:S02]  /*42f0*/  LOP3.LUT R21, R8, 0xff, RZ, 0xc0, !PT ;  /* 0x000000ff08157812 */ /* 0x000fe400078ec0ff */
[--C-:B------:R-:W-:Y:S02]  /*4300*/  SHF.R.U32.HI R20, RZ, 0x10, R8.reuse ;  /* 0x00000010ff147819 */ /* 0x100fe40000011608 */
[----:B------:R-:W-:Y:S02]  /*4310*/  SHF.R.U32.HI R22, RZ, 0x18, R8 ;  /* 0x00000018ff167819 */ /* 0x000fe40000011608 */
[----:B------:R-:W-:Y:S02]  /*4320*/  FMNMX.FTZ R8, R107, R14, !PT ;  /* 0x0000000e6b087209 */ /* 0x000fe40007810000 */
[----:B------:R-:W-:-:S02]  /*4330*/  FSETP.NEU.FTZ.AND P1, PT, R136, -INF , PT ;  /* 0xff8000008800780b */ /* 0x000fc40003f3d000 */
[----:B------:R-:W-:Y:S02]  /*4340*/  FMNMX.FTZ R9, R131, R9, !PT ;  /* 0x0000000983097209 */ /* 0x000fe40007810000 */
[----:B------:R-:W-:Y:S02]  /*4350*/  FMNMX.FTZ R13, R202, R8, !PT ;  /* 0x00000008ca0d7209 */ /* 0x000fe40007810000 */
[----:B------:R-:W-:Y:S02]  /*4360*/  FSEL R25, R12, RZ, P1 ;  /* 0x000000ff0c197208 */ /* 0x000fe40000800000 */
[----:B------:R-:W-:Y:S02]  /*4370*/  FMNMX.FTZ R8, R222, R9, !PT ;  /* 0x00000009de087209 */ /* 0x000fe40007810000 */
[----:B------:R-:W-:Y:S01]  /*4380*/  LOP3.LUT R17, R11, UR16, R18, 0x96, !PT ;  /* 0x000000100b117c12 */ /* 0x000fe2000f8e9612 */
[--C-:B------:R-:W-:Y:S01]  /*4390*/  FFMA.FTZ R12, R52, c[0x0][0x23c], -R25.reuse ;  /* 0x00008f00340c7a23 */ /* 0x100fe20000010819 */
[----:B------:R-:W-:Y:S01]  /*43a0*/  FMNMX.FTZ R8, R221, R8, !PT ;  /* 0x00000008dd087209 */ /* 0x000fe20007810000 */
[----:B------:R-:W-:Y:S01]  /*43b0*/  FFMA.FTZ R9, R53, c[0x0][0x23c], -R25 ;  /* 0x00008f0035097a23 */ /* 0x000fe20000010819 */
[----:B------:R-:W-:Y:S01]  /*43c0*/  LOP3.LUT R14, R10, 0xff, RZ, 0xc0, !PT ;  /* 0x000000ff0a0e7812 */ /* 0x000fe200078ec0ff */
[----:B------:R2:W-:Y:S01]  /*43d0*/  MUFU.EX2 R239, R12 ;  /* 0x0000000c00ef7308 */ /* 0x0005e20000000800 */
[----:B------:R-:W-:-:S02]  /*43e0*/  FMNMX.FTZ R8, R154, R8, !PT ;  /* 0x000000089a087209 */ /* 0x000fc40007810000 */
[--C-:B------:R-:W-:Y:S02]  /*43f0*/  SHF.R.U32.HI R18, RZ, 0x10, R10.reuse ;  /* 0x00000010ff127819 */ /* 0x100fe4000001160a */
[----:B------:R-:W-:-:S03]  /*4400*/  SHF.R.U32.HI R23, RZ, 0x18, R10 ;  /* 0x00000018ff177819 */ /* 0x000fc6000001160a */
[----:B------:R3:W-:Y:S01]  /*4410*/  MUFU.EX2 R233, R9 ;  /* 0x0000000900e97308 */ /* 0x0007e20000000800 */
[----:B--2---:R-:W-:Y:S02]  /*4420*/  LOP3.LUT R12, R10, 0xffff, RZ, 0xc0, !PT ;  /* 0x0000ffff0a0c7812 */ /* 0x004fe400078ec0ff */
[----:B------:R-:W-:Y:S02]  /*4430*/  FMNMX.FTZ R10, R201, R13, !PT ;  /* 0x0000000dc90a7209 */ /* 0x000fe40007810000 */
[----:B-1----:R-:W-:Y:S01]  /*4440*/  FMNMX.FTZ R11, R3, R16, !PT ;  /* 0x00000010030b7209 */ /* 0x002fe20007810000 */
[----:B------:R-:W-:Y:S01]  /*4450*/  FFMA.FTZ R3, R74, c[0x0][0x23c], -R25 ;  /* 0x00008f004a037a23 */ /* 0x000fe20000010819 */
[----:B------:R-:W-:Y:S02]  /*4460*/  LOP3.LUT R16, R18, 0xff, RZ, 0xc0, !PT ;  /* 0x000000ff12107812 */ /* 0x000fe400078ec0ff */
[----:B---3--:R-:W-:Y:S01]  /*4470*/  FMNMX.FTZ R9, R152, R8, !PT ;  /* 0x0000000898097209 */ /* 0x008fe20007810000 */
[----:B------:R-:W-:Y:S01]  /*4480*/  SHFL.BFLY PT, R13, R11, 0x1, 0x1f ;  /* 0x0c201f000b0d7f89 */ /* 0x000fe200000e0000 */
        /* <DEDUP_REMOVED lines=12> */
[----:B------:R-:W-:Y:S01]  /*4550*/  SHF.R.U32.HI R10, RZ, 0x8, R19 ;  /* 0x00000008ff0a7819 */ /* 0x000fe20000011613 */
[----:B------:R1:W2:Y:S01]  /*4560*/  MUFU.EX2 R150, R3 ;  /* 0x0000000300967308 */ /* 0x0002a20000000800 */
[----:B------:R-:W-:Y:S02]  /*4570*/  FMNMX.FTZ R8, R133, R8, !PT ;  /* 0x0000000885087209 */ /* 0x000fe40007810000 */
[----:B------:R-:W-:Y:S02]  /*4580*/  FMNMX.FTZ R9, R169, R9, !PT ;  /* 0x00000009a9097209 */ /* 0x000fe40007810000 */
[----:B------:R-:W-:-:S02]  /*4590*/  PRMT R21, R21, 0x5410, R10 ;  /* 0x0000541015157816 */ /* 0x000fc4000000000a */
[----:B------:R-:W-:Y:S02]  /*45a0*/  LOP3.LUT R10, R20, 0xff, RZ, 0xc0, !PT ;  /* 0x000000ff140a7812 */ /* 0x000fe400078ec0ff */
[----:B------:R-:W-:Y:S01]  /*45b0*/  FMNMX.FTZ R8, R223, R8, !PT ;  /* 0x00000008df087209 */ /* 0x000fe20007810000 */
[----:B------:R-:W-:Y:S01]  /*45c0*/  HSET2.LE.AND R0, R21, R135, PT ;  /* 0x0000008715007233 */ /* 0x000fe20003803000 */
[----:B------:R-:W-:Y:S02]  /*45d0*/  FMNMX.FTZ R9, R165, R9, !PT ;  /* 0x00000009a5097209 */ /* 0x000fe40007810000 */
[----:B------:R-:W-:Y:S02]  /*45e0*/  PRMT R19, R10, 0x5410, R22 ;  /* 0x000054100a137816 */ /* 0x000fe40000000016 */
[----:B------:R-:W-:Y:S01]  /*45f0*/  FMNMX.FTZ R10, R225, R8, !PT ;  /* 0x00000008e10a7209 */ /* 0x000fe20007810000 */
[--C-:B-1----:R-:W-:Y:S01]  /*4600*/  FFMA.FTZ R3, R71, c[0x0][0x23c], -R25.reuse ;  /* 0x00008f0047037a23 */ /* 0x102fe20000010819 */
[----:B------:R-:W-:Y:S01]  /*4610*/  FMNMX.FTZ R8, R166, R9, !PT ;  /* 0x00000009a6087209 */ /* 0x000fe20007810000 */
[----:B------:R-:W-:Y:S01]  /*4620*/  FFMA.FTZ R9, R68, c[0x0][0x23c], -R25 ;  /* 0x00008f0044097a23 */ /* 0x000fe20000010819 */
[----:B------:R-:W-:Y:S01]  /*4630*/  SHF.R.U32.HI R12, RZ, 0x8, R12 ;  /* 0x00000008ff0c7819 */ /* 0x000fe2000001160c */
[----:B------:R1:W-:Y:S01]  /*4640*/  MUFU.EX2 R236, R3 ;  /* 0x0000000300ec7308 */ /* 0x0003e20000000800 */
[----:B------:R-:W-:Y:S01]  /*4650*/  PRMT R23, R16, 0x5410, R23 ;  /* 0x0000541010177816 */ /* 0x000fe20000000017 */
[----:B------:R-:W3:Y:S01]  /*4660*/  SHFL.BFLY PT, R18, R8, 0x2, 0x1f ;  /* 0x0c401f0008127f89 */ /* 0x000ee200000e0000 */
[----:B------:R-:W-:-:S02]  /*4670*/  PRMT R22, R14, 0x5410, R12 ;  /* 0x000054100e167816 */ /* 0x000fc4000000000c */
[C---:B------:R-:W-:Y:S02]  /*4680*/  LOP3.LUT R12, R15.reuse, 0xffff, RZ, 0xc0, !PT ;  /* 0x0000ffff0f0c7812 */ /* 0x040fe400078ec0ff */
[----:B------:R-:W-:Y:S01]  /*4690*/  LOP3.LUT R14, R15, 0xff, RZ, 0xc0, !PT ;  /* 0x000000ff0f0e7812 */ /* 0x000fe200078ec0ff */
[----:B------:R-:W-:Y:S01]  /*46a0*/  MUFU.EX2 R231, R9 ;  /* 0x0000000900e77308 */ /* 0x000fe20000000800 */
[----:B------:R-:W-:-:S04]  /*46b0*/  SHF.R.U32.HI R12, RZ, 0x8, R12 ;  /* 0x00000008ff0c7819 */ /* 0x000fc8000001160c */
[----:B------:R-:W-:Y:S01]  /*46c0*/  PRMT R14, R14, 0x5410, R12 ;  /* 0x000054100e0e7816 */ /* 0x000fe2000000000c */
[----:B-1----:R-:W-:-:S04]  /*46d0*/  FFMA.FTZ R3, R70, c[0x0][0x23c], -R25 ;  /* 0x00008f0046037a23 */ /* 0x002fc80000010819 */
[----:B------:R1:W-:Y:S01]  /*46e0*/  MUFU.EX2 R7, R3 ;  /* 0x0000000300077308 */ /* 0x0003e20000000800 */
[----:B---3--:R-:W-:Y:S02]  /*46f0*/  FMNMX.FTZ R16, R8, R18, !PT ;  /* 0x0000001208107209 */ /* 0x008fe40007810000 */
[----:B------:R-:W-:-:S03]  /*4700*/  LOP3.LUT R18, R17, 0xff, RZ, 0xc0, !PT ;  /* 0x000000ff11127812 */ /* 0x000fc600078ec0ff */
[----:B------:R-:W3:Y:S01]  /*4710*/  SHFL.BFLY PT, R21, R16, 0x1, 0x1f ;  /* 0x0c201f0010157f89 */ /* 0x000ee200000e0000 */
[----:B-1----:R-:W-:Y:S02]  /*4720*/  FMNMX.FTZ R3, R11, R13, !PT ;  /* 0x0000000d0b037209 */ /* 0x002fe40007810000 */
[----:B------:R-:W-:Y:S01]  /*4730*/  FMNMX.FTZ R11, R172, R10, !PT ;  /* 0x0000000aac0b7209 */ /* 0x000fe20007810000 */
[----:B------:R-:W-:Y:S01]  /*4740*/  FFMA.FTZ R10, R69, c[0x0][0x23c], -R25 ;  /* 0x00008f00450a7a23 */ /* 0x000fe20000010819 */
[C---:B------:R-:W-:Y:S01]  /*4750*/  FSETP.NEU.FTZ.AND P1, PT, R3.reuse, -INF , PT ;  /* 0xff8000000300780b */ /* 0x040fe20003f3d000 */
[----:B------:R-:W-:Y:S01]  /*4760*/  FMUL.FTZ R9, R3, c[0x0][0x23c] ;  /* 0x00008f0003097a20 */ /* 0x000fe20000410000 */
[----:B------:R-:W-:Y:S01]  /*4770*/  FMNMX.FTZ R11, R153, R11, !PT ;  /* 0x0000000b990b7209 */ /* 0x000fe20007810000 */
[----:B------:R1:W-:Y:S01]  /*4780*/  MUFU.EX2 R232, R10 ;  /* 0x0000000a00e87308 */ /* 0x0003e20000000800 */
[----:B------:R-:W-:Y:S02]  /*4790*/  SHF.R.U32.HI R13, RZ, 0x18, R15 ;  /* 0x00000018ff0d7819 */ /* 0x000fe4000001160f */
[----:B------:R-:W-:-:S02]  /*47a0*/  FSEL R24, R9, RZ, P1 ;  /* 0x000000ff09187208 */ /* 0x000fc40000800000 */
[----:B------:R-:W-:-:S03]  /*47b0*/  SHF.R.U32.HI R9, RZ, 0x10, R15 ;  /* 0x00000010ff097819 */ /* 0x000fc6000001160f */
[--C-:B------:R-:W-:Y:S01]  /*47c0*/  FFMA.FTZ R8, R54, c[0x0][0x23c], -R24.reuse ;  /* 0x00008f0036087a23 */ /* 0x100fe20000010818 */
[----:B------:R-:W-:Y:S01]  /*47d0*/  LOP3.LUT R9, R9, 0xff, RZ, 0xc0, !PT ;  /* 0x000000ff09097812 */ /* 0x000fe200078ec0ff */
[--C-:B------:R-:W-:Y:S02]  /*47e0*/  FFMA.FTZ R15, R78, c[0x0][0x23c], -R24.reuse ;  /* 0x00008f004e0f7a23 */ /* 0x100fe40000010818 */
[----:B------:R4:W-:Y:S01]  /*47f0*/  MUFU.EX2 R241, R8 ;  /* 0x0000000800f17308 */ /* 0x0009e20000000800 */
[----:B------:R-:W-:Y:S02]  /*4800*/  PRMT R13, R9, 0x5410, R13 ;  /* 0x00005410090d7816 */ /* 0x000fe4000000000d */
[----:B---3--:R-:W-:Y:S02]  /*4810*/  FMNMX.FTZ R138, R16, R21, !PT ;  /* 0x00000015108a7209 */ /* 0x008fe40007810000 */
[----:B-1----:R-:W-:Y:S01]  /*4820*/  FMNMX.FTZ R10, R179, R11, !PT ;  /* 0x0000000bb30a7209 */ /* 0x002fe20007810000 */
[----:B------:R-:W-:Y:S01]  /*4830*/  FFMA.FTZ R11, R84, c[0x0][0x23c], -R24 ;  /* 0x00008f00540b7a23 */ /* 0x000fe20000010818 */
[----:B------:R-:W-:Y:S01]  /*4840*/  FSETP.NEU.FTZ.AND P1, PT, R138, -INF , PT ;  /* 0xff8000008a00780b */ /* 0x000fe20003f3d000 */
[----:B------:R-:W-:Y:S01]  /*4850*/  MUFU.EX2 R234, R15 ;  /* 0x0000000f00ea7308 */ /* 0x000fe20000000800 */
[----:B------:R-:W-:-:S04]  /*4860*/  FMNMX.FTZ R10, R176, R10, !PT ;  /* 0x0000000ab00a7209 */ /* 0x000fc80007810000 */
[----:B------:R-:W-:-:S03]  /*4870*/  FMNMX.FTZ R10, R168, R10, !PT ;  /* 0x0000000aa80a7209 */ /* 0x000fc60007810000 */
[----:B------:R1:W-:Y:S01]  /*4880*/  MUFU.EX2 R163, R11 ;  /* 0x0000000b00a37308 */ /* 0x0003e20000000800 */
[----:B------:R-:W-:-:S04]  /*4890*/  FMNMX.FTZ R9, R167, R10, !PT ;  /* 0x0000000aa7097209 */ /* 0x000fc80007810000 */
[----:B------:R-:W-:Y:S01]  /*48a0*/  FMNMX.FTZ R2, R171, R9, !PT ;  /* 0x00000009ab027209 */ /* 0x000fe20007810000 */
[--C-:B------:R-:W-:Y:S02]  /*48b0*/  FFMA.FTZ R9, R55, c[0x0][0x23c], -R24.reuse ;  /* 0x00008f0037097a23 */ /* 0x100fe40000010818 */
[----:B------:R-:W-:Y:S01]  /*48c0*/  LDSM.16.MT88.4 R52, [R206+0x4400] ;  /* 0x00440000ce34783b */ /* 0x000fe20000004200 */
[----:B------:R-:W-:Y:S01]  /*48d0*/  FMNMX.FTZ R2, R170, R2, !PT ;  /* 0x00000002aa027209 */ /* 0x000fe20007810000 */
[----:B------:R3:W-:Y:S03]  /*48e0*/  MUFU.EX2 R243, R9 ;  /* 0x0000000900f37308 */ /* 0x0007e60000000800 */
[----:B----4-:R-:W-:Y:S02]  /*48f0*/  FMNMX.FTZ R8, R178, R2, !PT ;  /* 0x00000002b2087209 */ /* 0x010fe40007810000 */
[----:B--2---:R-:W-:Y:S01]  /*4900*/  F2FP.PACK_AB R2, R150, R242 ;  /* 0x000000f29602723e */ /* 0x004fe200000000ff */
[----:B-1----:R-:W-:Y:S01]  /*4910*/  FFMA.FTZ R11, R79, c[0x0][0x23c], -R24 ;  /* 0x00008f004f0b7a23 */ /* 0x002fe20000010818 */
[----:B------:R-:W-:Y:S01]  /*4920*/  FMNMX.FTZ R12, R177, R8, !PT ;  /* 0x00000008b10c7209 */ /* 0x000fe20007810000 */
[--C-:B------:R-:W-:Y:S01]  /*4930*/  HSET2.LE.AND R8, R14, R135.reuse, PT ;  /* 0x000000870e087233 */ /* 0x100fe20003803000 */
[----:B------:R-:W-:Y:S01]  /*4940*/  LOP3.LUT R10, R0, R2, RZ, 0xc0, !PT ;  /* 0x00000002000a7212 */ /* 0x000fe200078ec0ff */
[----:B------:R1:W2:Y:S01]  /*4950*/  MUFU.EX2 R235, R11 ;  /* 0x0000000b00eb7308 */ /* 0x0002a20000000800 */
[----:B------:R-:W-:Y:S01]  /*4960*/  HSET2.LE.AND R0, R19, R135, PT ;  /* 0x0000008713007233 */ /* 0x000fe20003803000 */
[----:B------:R-:W4:Y:S01]  /*4970*/  SHFL.BFLY PT, R20, R12, 0x2, 0x1f ;  /* 0x0c401f000c147f89 */ /* 0x000f2200000e0000 */
[----:B---3--:R-:W-:-:S04]  /*4980*/  F2FP.PACK_AB R9, R233, R239 ;  /* 0x000000efe909723e */ /* 0x008fc800000000ff */
[----:B------:R-:W-:Y:S02]  /*4990*/  LOP3.LUT R8, R8, R9, RZ, 0xc0, !PT ;  /* 0x0000000908087212 */ /* 0x000fe400078ec0ff */
[----:B------:R-:W-:Y:S01]  /*49a0*/  SHF.R.U32.HI R9, RZ, 0x10, R17 ;  /* 0x00000010ff097819 */ /* 0x000fe20000011611 */
[----:B-1----:R-:W-:Y:S01]  /*49b0*/  FFMA.FTZ R11, R81, c[0x0][0x23c], -R24 ;  /* 0x00008f00510b7a23 */ /* 0x002fe20000010818 */
[----:B--2---:R-:W-:-:S03]  /*49c0*/  F2FP.PACK_AB R2, R235, R163 ;  /* 0x000000a3eb02723e */ /* 0x004fc600000000ff */
[----:B------:R1:W-:Y:S02]  /*49d0*/  MUFU.EX2 R162, R11 ;  /* 0x0000000b00a27308 */ /* 0x0003e40000000800 */
[----:B-1----:R-:W-:Y:S01]  /*49e0*/  LOP3.LUT R11, R0, R2, RZ, 0xc0, !PT ;  /* 0x00000002000b7212 */ /* 0x002fe200078ec0ff */
[----:B------:R-:W-:Y:S01]  /*49f0*/  FFMA.FTZ R2, R80, c[0x0][0x23c], -R24 ;  /* 0x00008f0050027a23 */ /* 0x000fe20000010818 */
[----:B------:R-:W-:Y:S02]  /*4a00*/  LOP3.LUT R0, R17, 0xffff, RZ, 0xc0, !PT ;  /* 0x0000ffff11007812 */ /* 0x000fe400078ec0ff */
[----:B------:R-:W-:Y:S02]  /*4a10*/  SHF.R.U32.HI R17, RZ, 0x18, R17 ;  /* 0x00000018ff117819 */ /* 0x000fe40000011611 */
[----:B------:R1:W-:Y:S01]  /*4a20*/  MUFU.EX2 R230, R2 ;  /* 0x0000000200e67308 */ /* 0x0003e20000000800 */
[----:B------:R-:W-:Y:S01]  /*4a30*/  SHF.R.U32.HI R14, RZ, 0x8, R0 ;  /* 0x00000008ff0e7819 */ /* 0x000fe20000011600 */
[----:B------:R-:W-:Y:S01]  /*4a40*/  HSET2.LE.AND R0, R13, R135, PT ;  /* 0x000000870d007233 */ /* 0x000fe20003803000 */
[----:B------:R-:W-:-:S02]  /*4a50*/  LOP3.LUT R13, R9, 0xff, RZ, 0xc0, !PT ;  /* 0x000000ff090d7812 */ /* 0x000fc400078ec0ff */
[----:B------:R-:W-:Y:S02]  /*4a60*/  PRMT R19, R18, 0x5410, R14 ;  /* 0x0000541012137816 */ /* 0x000fe4000000000e */
[----:B----4-:R-:W-:Y:S02]  /*4a70*/  FMNMX.FTZ R18, R12, R20, !PT ;  /* 0x000000140c127209 */ /* 0x010fe40007810000 */
[----:B------:R-:W-:Y:S01]  /*4a80*/  PRMT R15, R13, 0x5410, R17 ;  /* 0x000054100d0f7816 */ /* 0x000fe20000000011 */
[----:B------:R-:W-:Y:S01]  /*4a90*/  FMUL.FTZ R13, R138, c[0x0][0x23c] ;  /* 0x00008f008a0d7a20 */ /* 0x000fe20000410000 */
[--C-:B------:R-:W-:Y:S01]  /*4aa0*/  HSET2.LE.AND R12, R19, R135.reuse, PT ;  /* 0x00000087130c7233 */ /* 0x100fe20003803000 */
[----:B------:R-:W2:Y:S02]  /*4ab0*/  SHFL.BFLY PT, R28, R18, 0x1, 0x1f ;  /* 0x0c201f00121c7f89 */ /* 0x000ea400000e0000 */
[----:B------:R-:W-:Y:S01]  /*4ac0*/  HSET2.LE.AND R16, R15, R135, PT ;  /* 0x000000870f107233 */ /* 0x000fe20003803000 */
[----:B------:R-:W-:-:S02]  /*4ad0*/  FSEL R19, R13, RZ, P1 ;  /* 0x000000ff0d137208 */ /* 0x000fc40000800000 */
[----:B-1----:R-:W-:Y:S02]  /*4ae0*/  F2FP.PACK_AB R2, R243, R241 ;  /* 0x000000f1f302723e */ /* 0x002fe400000000ff */
[----:B------:R-:W-:Y:S01]  /*4af0*/  F2FP.PACK_AB R13, R7, R236 ;  /* 0x000000ec070d723e */ /* 0x000fe200000000ff */
[----:B------:R-:W-:Y:S01]  /*4b00*/  FFMA.FTZ R20, R29, c[0x0][0x23c], -R19 ;  /* 0x00008f001d147a23 */ /* 0x000fe20000010813 */
[----:B------:R-:W-:Y:S01]  /*4b10*/  LOP3.LUT R9, R0, R2, RZ, 0xc0, !PT ;  /* 0x0000000200097212 */ /* 0x000fe200078ec0ff */
[----:B------:R-:W-:Y:S01]  /*4b20*/  FFMA.FTZ R0, R82, c[0x0][0x23c], -R24 ;  /* 0x00008f0052007a23 */ /* 0x000fe20000010818 */
[----:B------:R-:W-:Y:S01]  /*4b30*/  F2FP.PACK_AB R2, R232, R231 ;  /* 0x000000e7e802723e */ /* 0x000fe200000000ff */
[----:B------:R-:W-:Y:S01]  /*4b40*/  MUFU.EX2 R240, R20 ;  /* 0x0000001400f07308 */ /* 0x000fe20000000800 */
[----:B------:R-:W-:-:S03]  /*4b50*/  LOP3.LUT R12, R12, R13, RZ, 0xc0, !PT ;  /* 0x0000000d0c0c7212 */ /* 0x000fc600078ec0ff */
[C---:B------:R-:W-:Y:S04]  /*4b60*/  HMMA.16816.F32 R32, R8.reuse, R44, RZ ;  /* 0x0000002c0820723c */ /* 0x040fe800000018ff */
[----:B------:R1:W3:Y:S04]  /*4b70*/  MUFU.EX2 R158, R0 ;  /* 0x00000000009e7308 */ /* 0x0002e80000000800 */
[----:B------:R-:W-:Y:S01]  /*4b80*/  HMMA.16816.F32 R36, R8, R48, RZ ;  /* 0x000000300824723c */ /* 0x000fe200000018ff */
[----:B--2---:R-:W-:-:S04]  /*4b90*/  FMNMX.FTZ R137, R18, R28, !PT ;  /* 0x0000001c12897209 */ /* 0x004fc80007810000 */
[----:B------:R-:W-:-:S03]  /*4ba0*/  FSETP.NEU.FTZ.AND P1, PT, R137, -INF , PT ;  /* 0xff8000008900780b */ /* 0x000fc60003f3d000 */
[----:B------:R-:W-:Y:S01]  /*4bb0*/  HMMA.16816.F32 R40, R8, R46, RZ ;  /* 0x0000002e0828723c */ /* 0x000fe200000018ff */
[----:B-1----:R-:W-:Y:S01]  /*4bc0*/  HSET2.LE.AND R0, R22, R135, PT ;  /* 0x0000008716007233 */ /* 0x002fe20003803000 */
[----:B---3--:R-:W-:-:S04]  /*4bd0*/  F2FP.PACK_AB R17, R158, R162 ;  /* 0x000000a29e11723e */ /* 0x008fc800000000ff */
[----:B------:R-:W-:Y:S01]  /*4be0*/  LOP3.LUT R14, R0, R2, RZ, 0xc0, !PT ;  /* 0x00000002000e7212 */ /* 0x000fe200078ec0ff */
[----:B------:R-:W-:Y:S01]  /*4bf0*/  HSET2.LE.AND R0, R23, R135, PT ;  /* 0x0000008717007233 */ /* 0x000fe20003803000 */
[----:B------:R-:W-:Y:S01]  /*4c00*/  F2FP.PACK_AB R2, R234, R230 ;  /* 0x000000e6ea02723e */ /* 0x000fe200000000ff */
[----:B------:R-:W-:Y:S01]  /*4c10*/  HMMA.16816.F32 R20, R8, R50, RZ ;  /* 0x000000320814723c */ /* 0x000fe200000018ff */
[----:B------:R-:W-:Y:S01]  /*4c20*/  LOP3.LUT R13, R16, R17, RZ, 0xc0, !PT ;  /* 0x00000011100d7212 */ /* 0x000fe200078ec0ff */
[----:B------:R-:W-:Y:S01]  /*4c30*/  IMAD.WIDE.U32 R16, R26, -0x326172a9, RZ ;  /* 0xcd9e8d571a107825 */ /* 0x000fe200078e00ff */
[----:B------:R-:W-:-:S03]  /*4c40*/  LOP3.LUT R15, R0, R2, RZ, 0xc0, !PT ;  /* 0x00000002000f7212 */ /* 0x000fc600078ec0ff */
[--C-:B------:R-:W-:Y:S02]  /*4c50*/  FFMA.FTZ R0, R61, c[0x0][0x23c], -R19.reuse ;  /* 0x00008f003d007a23 */ /* 0x100fe40000010813 */
[----:B------:R-:W-:Y:S02]  /*4c60*/  IMAD.WIDE.U32 R26, R27, -0x326172a9, RZ ;  /* 0xcd9e8d571b1a7825 */ /* 0x000fe400078e00ff */
[----:B------:R1:W-:Y:S01]  /*4c70*/  MUFU.EX2 R247, R0 ;  /* 0x0000000000f77308 */ /* 0x0003e20000000800 */
[----:B------:R-:W-:Y:S01]  /*4c80*/  HMMA.16816.F32 R72, R12, R56, R32 ;  /* 0x000000380c48723c */ /* 0x000fe20000001820 */
[----:B------:R-:W-:Y:S01]  /*4c90*/  FFMA.FTZ R2, R85, c[0x0][0x23c], -R19 ;  /* 0x00008f0055027a23 */ /* 0x000fe20000010813 */
[----:B------:R-:W-:-:S05]  /*4ca0*/  LOP3.LUT R10, R27, UR9, R16, 0x96, !PT ;  /* 0x000000091b0a7c12 */ /* 0x000fca000f8e9610 */
[----:B------:R2:W-:Y:S01]  /*4cb0*/  MUFU.EX2 R5, R2 ;  /* 0x0000000200057308 */ /* 0x0005e20000000800 */
[----:B------:R-:W-:Y:S01]  /*4cc0*/  HMMA.16816.F32 R84, R12, R52, R36 ;  /* 0x000000340c54723c */ /* 0x000fe20000001824 */
[----:B-1----:R-:W-:Y:S01]  /*4cd0*/  LOP3.LUT R0, R17, UR11, R64, 0x96, !PT ;  /* 0x0000000b11007c12 */ /* 0x002fe2000f8e9640 */
[----:B------:R-:W-:-:S06]  /*4ce0*/  IMAD.WIDE.U32 R16, R10, -0x2daee0ad, RZ ;  /* 0xd2511f530a107825 */ /* 0x000fcc00078e00ff */
[----:B------:R-:W-:Y:S01]  /*4cf0*/  HMMA.16816.F32 R68, R12, R58, R40 ;  /* 0x0000003a0c44723c */ /* 0x000fe20000001828 */
[----:B------:R-:W-:-:S04]  /*4d00*/  IMAD.WIDE.U32 R8, R0, -0x2daee0ad, RZ ;  /* 0xd2511f5300087825 */ /* 0x000fc800078e00ff */
[----:B------:R-:W-:Y:S01]  /*4d10*/  FMUL.FTZ R0, R137, c[0x0][0x23c] ;  /* 0x00008f0089007a20 */ /* 0x000fe20000410000 */
[----:B------:R-:W-:Y:S01]  /*4d20*/  LOP3.LUT R10, R9, UR8, R30, 0x96, !PT ;  /* 0x00000008090a7c12 */ /* 0x000fe2000f8e961e */
[----:B--2---:R-:W-:Y:S02]  /*4d30*/  FFMA.FTZ R2, R83, c[0x0][0x23c], -R19 ;  /* 0x00008f0053027a23 */ /* 0x004fe40000010813 */
[----:B------:R-:W-:Y:S01]  /*4d40*/  HMMA.16816.F32 R80, R12, R54, R20 ;  /* 0x000000360c50723c */ /* 0x000fe20000001814 */
[----:B------:R-:W-:Y:S01]  /*4d50*/  FSEL R18, R0, RZ, P1 ;  /* 0x000000ff00127208 */ /* 0x000fe20000800000 */
[----:B------:R1:W2:Y:S01]  /*4d60*/  MUFU.EX2 R237, R2 ;  /* 0x0000000200ed7308 */ /* 0x0002a20000000800 */
[----:B------:R-:W-:-:S04]  /*4d70*/  LOP3.LUT R0, R17, UR6, R8, 0x96, !PT ;  /* 0x0000000611007c12 */ /* 0x000fc8000f8e9608 */
[----:B------:R-:W-:-:S04]  /*4d80*/  IMAD.WIDE.U32 R14, R10, -0x326172a9, RZ ;  /* 0xcd9e8d570a0e7825 */ /* 0x000fc800078e00ff */
[----:B------:R-:W-:-:S04]  /*4d90*/  IMAD.WIDE.U32 R8, R0, -0x326172a9, RZ ;  /* 0xcd9e8d5700087825 */ /* 0x000fc800078e00ff */
[--C-:B------:R-:W-:Y:S01]  /*4da0*/  FFMA.FTZ R10, R192, c[0x0][0x23c], -R18.reuse ;  /* 0x00008f00c00a7a23 */ /* 0x100fe20000010812 */
[----:B------:R-:W-:Y:S01]  /*4db0*/  LOP3.LUT R0, R8, 0xffff, RZ, 0xc0, !PT ;  /* 0x0000ffff08007812 */ /* 0x000fe200078ec0ff */
[----:B-1----:R-:W-:Y:S02]  /*4dc0*/  FFMA.FTZ R2, R60, c[0x0][0x23c], -R18 ;  /* 0x00008f003c027a23 */ /* 0x002fe40000010812 */
[----:B------:R1:W-:Y:S01]  /*4dd0*/  MUFU.EX2 R4, R10 ;  /* 0x0000000a00047308 */ /* 0x0003e20000000800 */
[----:B------:R-:W-:Y:S02]  /*4de0*/  LOP3.LUT R12, R8, 0xff, RZ, 0xc0, !PT ;  /* 0x000000ff080c7812 */ /* 0x000fe400078ec0ff */
[----:B------:R-:W-:Y:S02]  /*4df0*/  SHF.R.U32.HI R11, RZ, 0x8, R0 ;  /* 0x00000008ff0b7819 */ /* 0x000fe40000011600 */
[----:B------:R-:W-:Y:S02]  /*4e00*/  LOP3.LUT R0, R9, UR17, R14, 0x96, !PT ;  /* 0x0000001109007c12 */ /* 0x000fe4000f8e960e */
[----:B------:R-:W-:Y:S01]  /*4e10*/  PRMT R14, R12, 0x5410, R11 ;  /* 0x000054100c0e7816 */ /* 0x000fe2000000000b */
[----:B------:R3:W-:Y:S01]  /*4e20*/  MUFU.EX2 R238, R2 ;  /* 0x0000000200ee7308 */ /* 0x0007e20000000800 */
[----:B------:R-:W-:Y:S01]  /*4e30*/  SHF.R.U32.HI R9, RZ, 0x10, R0 ;  /* 0x00000010ff097819 */ /* 0x000fe20000011600 */
[----:B------:R-:W-:-:S02]  /*4e40*/  FFMA.FTZ R11, R62, c[0x0][0x23c], -R18 ;  /* 0x00008f003e0b7a23 */ /* 0x000fc40000010812 */
[----:B-1----:R-:W-:-:S04]  /*4e50*/  FFMA.FTZ R10, R88, c[0x0][0x23c], -R18 ;  /* 0x00008f00580a7a23 */ /* 0x002fc80000010812 */
[----:B------:R1:W-:Y:S01]  /*4e60*/  MUFU.EX2 R142, R11 ;  /* 0x0000000b008e7308 */ /* 0x0003e20000000800 */
[----:B---3--:R-:W-:-:S07]  /*4e70*/  SHF.R.U32.HI R2, RZ, 0x10, R8 ;  /* 0x00000010ff027819 */ /* 0x008fce0000011608 */
[----:B------:R3:W4:Y:S01]  /*4e80*/  MUFU.EX2 R156, R10 ;  /* 0x0000000a009c7308 */ /* 0x0007220000000800 */
[----:B------:R-:W-:Y:S02]  /*4e90*/  SHF.R.U32.HI R8, RZ, 0x18, R8 ;  /* 0x00000018ff087819 */ /* 0x000fe40000011608 */
[----:B------:R-:W-:-:S04]  /*4ea0*/  LOP3.LUT R2, R2, 0xff, RZ, 0xc0, !PT ;  /* 0x000000ff02027812 */ /* 0x000fc800078ec0ff */
[----:B------:R-:W-:Y:S02]  /*4eb0*/  PRMT R13, R2, 0x5410, R8 ;  /* 0x00005410020d7816 */ /* 0x000fe40000000008 */
[C---:B------:R-:W-:Y:S02]  /*4ec0*/  LOP3.LUT R2, R0.reuse, 0xffff, RZ, 0xc0, !PT ;  /* 0x0000ffff00027812 */ /* 0x040fe400078ec0ff */
[----:B------:R-:W-:Y:S01]  /*4ed0*/  SHF.R.U32.HI R8, RZ, 0x18, R0 ;  /* 0x00000018ff087819 */ /* 0x000fe20000011600 */
[----:B-1----:R-:W-:Y:S01]  /*4ee0*/  HSET2.LE.AND R11, R13, R135, PT ;  /* 0x000000870d0b7233 */ /* 0x002fe20003803000 */
[----:B------:R-:W-:Y:S02]  /*4ef0*/  SHF.R.U32.HI R2, RZ, 0x8, R2 ;  /* 0x00000008ff027819 */ /* 0x000fe40000011602 */
[----:B---3--:R-:W-:Y:S02]  /*4f00*/  LOP3.LUT R10, R0, 0xff, RZ, 0xc0, !PT ;  /* 0x000000ff000a7812 */ /* 0x008fe400078ec0ff */
[----:B------:R-:W-:-:S02]  /*4f10*/  LOP3.LUT R0, R9, 0xff, RZ, 0xc0, !PT ;  /* 0x000000ff09007812 */ /* 0x000fc400078ec0ff */
[----:B------:R-:W-:Y:S02]  /*4f20*/  PRMT R12, R10, 0x5410, R2 ;  /* 0x000054100a0c7816 */ /* 0x000fe40000000002 */
[----:B------:R-:W-:Y:S01]  /*4f30*/  PRMT R9, R0, 0x5410, R8 ;  /* 0x0000541000097816 */ /* 0x000fe20000000008 */
[--C-:B------:R-:W-:Y:S01]  /*4f40*/  HSET2.LE.AND R0, R14, R135.reuse, PT ;  /* 0x000000870e007233 */ /* 0x100fe20003803000 */
[----:B--2---:R-:W-:Y:S02]  /*4f50*/  F2FP.PACK_AB R2, R237, R5 ;  /* 0x00000005ed02723e */ /* 0x004fe400000000ff */
[----:B----4-:R-:W-:Y:S01]  /*4f60*/  F2FP.PACK_AB R8, R156, R4 ;  /* 0x000000049c08723e */ /* 0x010fe200000000ff */
[--C-:B------:R-:W-:Y:S01]  /*4f70*/  HSET2.LE.AND R9, R9, R135.reuse, PT ;  /* 0x0000008709097233 */ /* 0x100fe20003803000 */
[----:B------:R-:W-:Y:S01]  /*4f80*/  LOP3.LUT R10, R0, R2, RZ, 0xc0, !PT ;  /* 0x00000002000a7212 */ /* 0x000fe200078ec0ff */
[----:B------:R-:W-:Y:S01]  /*4f90*/  HSET2.LE.AND R0, R12, R135, PT ;  /* 0x000000870c007233 */ /* 0x000fe20003803000 */
[----:B------:R-:W-:-:S02]  /*4fa0*/  F2FP.PACK_AB R2, R247, R240 ;  /* 0x000000f0f702723e */ /* 0x000fc400000000ff */
[----:B------:R-:W-:Y:S02]  /*4fb0*/  LOP3.LUT R11, R11, R8, RZ, 0xc0, !PT ;  /* 0x000000080b0b7212 */ /* 0x000fe400078ec0ff */
[----:B------:R-:W-:Y:S01]  /*4fc0*/  LOP3.LUT R8, R0, R2, RZ, 0xc0, !PT ;  /* 0x0000000200087212 */ /* 0x000fe200078ec0ff */
[----:B------:R-:W-:Y:S01]  /*4fd0*/  FFMA.FTZ R0, R194, c[0x0][0x23c], -R19 ;  /* 0x00008f00c2007a23 */ /* 0x000fe20000010813 */
[----:B------:R-:W-:Y:S01]  /*4fe0*/  F2FP.PACK_AB R12, R142, R238 ;  /* 0x000000ee8e0c723e */ /* 0x000fe200000000ff */
[----:B------:R-:W-:Y:S01]  /*4ff0*/  IMAD.MOV.U32 R194, RZ, RZ, R234 ;  /* 0x000000ffffc27224 */ /* 0x000fe200078e00ea */
[----:B------:R-:W-:Y:S01]  /*5000*/  LOP3.LUT R2, R15, UR7, R26, 0x96, !PT ;  /* 0x000000070f027c12 */ /* 0x000fe2000f8e961a */
[----:B------:R1:W-:Y:S01]  /*5010*/  MUFU.EX2 R203, R0 ;  /* 0x0000000000cb7308 */ /* 0x0003e20000000800 */
[----:B------:R-:W-:-:S07]  /*5020*/  LOP3.LUT R9, R9, R12, RZ, 0xc0, !PT ;  /* 0x0000000c09097212 */ /* 0x000fce00078ec0ff */
[----:B------:R-:W-:Y:S01]  /*5030*/  HMMA.16816.F32 R28, R8, R44, RZ ;  /* 0x0000002c081c723c */ /* 0x000fe200000018ff */
[----:B-1----:R-:W-:-:S07]  /*5040*/  FFMA.FTZ R0, R193, c[0x0][0x23c], -R19 ;  /* 0x00008f00c1007a23 */ /* 0x002fce0000010813 */
[C---:B------:R-:W-:Y:S01]  /*5050*/  HMMA.16816.F32 R36, R8.reuse, R46, RZ ;  /* 0x0000002e0824723c */ /* 0x040fe200000018ff */
[----:B------:R-:W-:Y:S01]  /*5060*/  IMAD.MOV.U32 R193, RZ, RZ, R233 ;  /* 0x000000ffffc17224 */ /* 0x000fe200078e00e9 */
[----:B------:R1:W2:Y:S06]  /*5070*/  MUFU.EX2 R6, R0 ;  /* 0x0000000000067308 */ /* 0x0002ac0000000800 */
[C---:B------:R-:W-:Y:S08]  /*5080*/  HMMA.16816.F32 R20, R8.reuse, R48, RZ ;  /* 0x000000300814723c */ /* 0x040ff000000018ff */
[----:B------:R-:W-:Y:S01]  /*5090*/  HMMA.16816.F32 R32, R8, R50, RZ ;  /* 0x000000320820723c */ /* 0x000fe200000018ff */
[----:B-1----:R-:W-:-:S02]  /*50a0*/  FFMA.FTZ R0, R90, c[0x0][0x23c], -R19 ;  /* 0x00008f005a007a23 */ /* 0x002fc40000010813 */
[----:B--2---:R-:W-:-:S04]  /*50b0*/  IMAD.MOV.U32 R90, RZ, RZ, R6 ;  /* 0x000000ffff5a7224 */ /* 0x004fc800078e0006 */
[----:B------:R-:W-:Y:S01]  /*50c0*/  IMAD.WIDE.U32 R8, R2, -0x2daee0ad, RZ ;  /* 0xd2511f5302087825 */ /* 0x000fe200078e00ff */
[----:B------:R1:W-:Y:S03]  /*50d0*/  MUFU.EX2 R159, R0 ;  /* 0x00000000009f7308 */ /* 0x0003e60000000800 */
[----:B------:R-:W-:Y:S01]  /*50e0*/  FFMA.FTZ R10, R89, c[0x0][0x23c], -R19 ;  /* 0x00008f00590a7a23 */ /* 0x000fe20000010813 */
[C---:B------:R-:W-:Y:S01]  /*50f0*/  LOP3.LUT R2, R8.reuse, 0xffff, RZ, 0xc0, !PT ;  /* 0x0000ffff08027812 */ /* 0x040fe200078ec0ff */
[----:B------:R-:W-:Y:S01]  /*5100*/  IMAD.MOV.U32 R89, RZ, RZ, R232 ;  /* 0x000000ffff597224 */ /* 0x000fe200078e00e8 */
[----:B------:R-:W-:Y:S02]  /*5110*/  LOP3.LUT R12, R8, 0xff, RZ, 0xc0, !PT ;  /* 0x000000ff080c7812 */ /* 0x000fe400078ec0ff */
[----:B------:R-:W-:Y:S01]  /*5120*/  SHF.R.U32.HI R11, RZ, 0x10, R8 ;  /* 0x00000010ff0b7819 */ /* 0x000fe20000011608 */
[----:B------:R2:W3:Y:S01]  /*5130*/  MUFU.EX2 R6, R10 ;  /* 0x0000000a00067308 */ /* 0x0004e20000000800 */
[----:B------:R-:W-:-:S04]  /*5140*/  SHF.R.U32.HI R2, RZ, 0x8, R2 ;  /* 0x00000008ff027819 */ /* 0x000fc80000011602 */
[----:B------:R-:W-:Y:S02]  /*5150*/  PRMT R14, R12, 0x5410, R2 ;  /* 0x000054100c0e7816 */ /* 0x000fe40000000002 */
[----:B-1----:R-:W-:Y:S02]  /*5160*/  LOP3.LUT R0, R9, UR16, R16, 0x96, !PT ;  /* 0x0000001009007c12 */ /* 0x002fe4000f8e9610 */
[----:B------:R-:W-:Y:S01]  /*5170*/  SHF.R.U32.HI R9, RZ, 0x18, R8 ;  /* 0x00000018ff097819 */ /* 0x000fe20000011608 */
[----:B------:R-:W-:Y:S01]  /*5180*/  FFMA.FTZ R8, R91, c[0x0][0x23c], -R18 ;  /* 0x00008f005b087a23 */ /* 0x000fe20000010812 */
[----:B------:R-:W-:Y:S02]  /*5190*/  LOP3.LUT R2, R11, 0xff, RZ, 0xc0, !PT ;  /* 0x000000ff0b027812 */ /* 0x000fe400078ec0ff */
[----:B------:R-:W-:Y:S01]  /*51a0*/  LOP3.LUT R11, R0, 0xff, RZ, 0xc0, !PT ;  /* 0x000000ff000b7812 */ /* 0x000fe200078ec0ff */
[----:B------:R1:W-:Y:S01]  /*51b0*/  MUFU.EX2 R160, R8 ;  /* 0x0000000800a07308 */ /* 0x0003e20000000800 */
[----:B------:R-:W-:-:S02]  /*51c0*/  PRMT R13, R2, 0x5410, R9 ;  /* 0x00005410020d7816 */ /* 0x000fc40000000009 */
[----:B------:R-:W-:Y:S02]  /*51d0*/  LOP3.LUT R2, R0, 0xffff, RZ, 0xc0, !PT ;  /* 0x0000ffff00027812 */ /* 0x000fe400078ec0ff */
[----:B--2---:R-:W-:Y:S02]  /*51e0*/  SHF.R.U32.HI R10, RZ, 0x18, R0 ;  /* 0x00000018ff0a7819 */ /* 0x004fe40000011600 */
[----:B------:R-:W-:Y:S01]  /*51f0*/  SHF.R.U32.HI R9, RZ, 0x8, R2 ;  /* 0x00000008ff097819 */ /* 0x000fe20000011602 */
[--C-:B------:R-:W-:Y:S02]  /*5200*/  FFMA.FTZ R2, R196, c[0x0][0x23c], -R18.reuse ;  /* 0x00008f00c4027a23 */ /* 0x100fe40000010812 */
[----:B------:R-:W-:Y:S01]  /*5210*/  IMAD.MOV.U32 R196, RZ, RZ, R231 ;  /* 0x000000ffffc47224 */ /* 0x000fe200078e00e7 */
[----:B------:R-:W-:Y:S01]  /*5220*/  PRMT R12, R11, 0x5410, R9 ;  /* 0x000054100b0c7816 */ /* 0x000fe20000000009 */
[----:B------:R-:W-:Y:S01]  /*5230*/  MUFU.EX2 R192, R2 ;  /* 0x0000000200c07308 */ /* 0x000fe20000000800 */
[----:B-1----:R-:W-:-:S07]  /*5240*/  FFMA.FTZ R8, R63, c[0x0][0x23c], -R18 ;  /* 0x00008f003f087a23 */ /* 0x002fce0000010812 */
[----:B------:R1:W2:Y:S02]  /*5250*/  MUFU.EX2 R91, R8 ;  /* 0x00000008005b7308 */ /* 0x0002a40000000800 */
[----:B-1----:R-:W-:-:S04]  /*5260*/  SHF.R.U32.HI R8, RZ, 0x10, R0 ;  /* 0x00000010ff087819 */ /* 0x002fc80000011600 */
[----:B------:R-:W-:Y:S01]  /*5270*/  LOP3.LUT R0, R8, 0xff, RZ, 0xc0, !PT ;  /* 0x000000ff08007812 */ /* 0x000fe200078ec0ff */
[----:B------:R-:W-:Y:S02]  /*5280*/  FFMA.FTZ R8, R195, c[0x0][0x23c], -R18 ;  /* 0x00008f00c3087a23 */ /* 0x000fe40000010812 */
[----:B---3--:R-:W-:Y:S01]  /*5290*/  IMAD.MOV.U32 R195, RZ, RZ, R6 ;  /* 0x000000ffffc37224 */ /* 0x008fe200078e0006 */
[----:B------:R-:W-:Y:S01]  /*52a0*/  PRMT R9, R0, 0x5410, R10 ;  /* 0x0000541000097816 */ /* 0x000fe2000000000a */
[----:B------:R-:W-:Y:S01]  /*52b0*/  HSET2.LE.AND R0, R14, R135, PT ;  /* 0x000000870e007233 */ /* 0x000fe20003803000 */
[----:B------:R1:W3:Y:S02]  /*52c0*/  MUFU.EX2 R251, R8 ;  /* 0x0000000800fb7308 */ /* 0x0002e40000000800 */
[----:B------:R-:W-:-:S04]  /*52d0*/  F2FP.PACK_AB R2, R195, R159 ;  /* 0x0000009fc302723e */ /* 0x000fc800000000ff */
[----:B------:R-:W-:Y:S01]  /*52e0*/  LOP3.LUT R10, R0, R2, RZ, 0xc0, !PT ;  /* 0x00000002000a7212 */ /* 0x000fe200078ec0ff */
[----:B------:R-:W-:Y:S01]  /*52f0*/  HSET2.LE.AND R0, R13, R135, PT ;  /* 0x000000870d007233 */ /* 0x000fe20003803000 */
[----:B--2---:R-:W-:-:S04]  /*5300*/  F2FP.PACK_AB R2, R91, R160 ;  /* 0x000000a05b02723e */ /* 0x004fc800000000ff */
[----:B------:R-:W-:Y:S01]  /*5310*/  LOP3.LUT R11, R0, R2, RZ, 0xc0, !PT ;  /* 0x00000002000b7212 */ /* 0x000fe200078ec0ff */
[----:B------:R-:W-:Y:S01]  /*5320*/  HSET2.LE.AND R0, R12, R135, PT ;  /* 0x000000870c007233 */ /* 0x000fe20003803000 */
[----:B------:R-:W-:-:S04]  /*5330*/  F2FP.PACK_AB R2, R90, R203 ;  /* 0x000000cb5a02723e */ /* 0x000fc800000000ff */
[----:B-1----:R-:W-:Y:S01]  /*5340*/  LOP3.LUT R8, R0, R2, RZ, 0xc0, !PT ;  /* 0x0000000200087212 */ /* 0x002fe200078ec0ff */
[----:B------:R-:W-:Y:S01]  /*5350*/  HSET2.LE.AND R0, R9, R135, PT ;  /* 0x0000008709007233 */ /* 0x000fe20003803000 */
[----:B---3--:R-:W-:-:S04]  /*5360*/  F2FP.PACK_AB R2, R251, R192 ;  /* 0x000000c0fb02723e */ /* 0x008fc800000000ff */
[----:B------:R-:W-:Y:S01]  /*5370*/  LOP3.LUT R9, R0, R2, RZ, 0xc0, !PT ;  /* 0x0000000200097212 */ /* 0x000fe200078ec0ff */
[----:B------:R-:W-:Y:S01]  /*5380*/  IMAD.U32 R0, RZ, RZ, UR5 ;  /* 0x00000005ff007e24 */ /* 0x000fe2000f8e00ff */
[----:B------:R-:W-:Y:S02]  /*5390*/  UIADD3 UR5, UR28, 0x2, URZ ;  /* 0x000000021c057890 */ /* 0x000fe4000fffe03f */
[----:B------:R-:W-:Y:S02]  /*53a0*/  UIADD3 UR28, UR28, 0x3, URZ ;  /* 0x000000031c1c7890 */ /* 0x000fe4000fffe03f */
[----:B------:R-:W-:Y:S01]  /*53b0*/  LOP3.LUT R0, R143, UR25, R0, 0x96, !PT ;  /* 0x000000198f007c12 */ /* 0x000fe2000f8e9600 */
[----:B------:R-:W-:Y:S01]  /*53c0*/  HMMA.16816.F32 R44, R8, R56, R28 ;  /* 0x00000038082c723c */ /* 0x000fe2000000181c */
[----:B------:R-:W1:Y:S03]  /*53d0*/  LDSM.16.MT88.4 R28, [R205+0x4800] ;  /* 0x00480000cd1c783b */ /* 0x000e660000004200 */
[----:B------:R-:W-:-:S04]  /*53e0*/  IMAD.WIDE.U32 R16, R0, -0x326172a9, RZ ;  /* 0xcd9e8d5700107825 */ /* 0x000fc800078e00ff */
[----:B------:R-:W-:Y:S01]  /*53f0*/  HMMA.16816.F32 R76, R8, R52, R20 ;  /* 0x00000034084c723c */ /* 0x000fe20000001814 */
[----:B------:R-:W-:Y:S01]  /*5400*/  LOP3.LUT R0, R17, UR15, R92, 0x96, !PT ;  /* 0x0000000f11007c12 */ /* 0x000fe2000f8e965c */
[----:B------:R-:W2:Y:S01]  /*5410*/  LDSM.16.MT88.4 R20, [R206+0x4800] ;  /* 0x00480000ce14783b */ /* 0x000ea20000004200 */
[----:B------:R-:W-:-:S03]  /*5420*/  LOP3.LUT R2, R67, UR13, R16, 0x96, !PT ;  /* 0x0000000d43027c12 */ /* 0x000fc6000f8e9610 */
[----:B------:R-:W-:Y:S02]  /*5430*/  IMAD.WIDE.U32 R12, R0, -0x2daee0ad, RZ ;  /* 0xd2511f53000c7825 */ /* 0x000fe400078e00ff */
[----:B------:R-:W-:Y:S02]  /*5440*/  HMMA.16816.F32 R40, R8, R58, R36 ;  /* 0x0000003a0828723c */ /* 0x000fe40000001824 */
[----:B------:R-:W-:Y:S01]  /*5450*/  IMAD.WIDE.U32 R14, R2, -0x2daee0ad, RZ ;  /* 0xd2511f53020e7825 */ /* 0x000fe200078e00ff */
[----:B------:R-:W-:-:S04]  /*5460*/  LOP3.LUT R2, R13, UR12, R96, 0x96, !PT ;  /* 0x0000000c0d027c12 */ /* 0x000fc8000f8e9660 */
[----:B------:R-:W-:Y:S01]  /*5470*/  LOP3.LUT R0, R15, UR10, R12, 0x96, !PT ;  /* 0x0000000a0f007c12 */ /* 0x000fe2000f8e960c */
[----:B------:R-:W-:Y:S01]  /*5480*/  HMMA.16816.F32 R48, R8, R54, R32 ;  /* 0x000000360830723c */ /* 0x000fe20000001820 */
[----:B------:R-:W-:Y:S02]  /*5490*/  IMAD.MOV.U32 R39, RZ, RZ, R230 ;  /* 0x000000ffff277224 */ /* 0x000fe400078e00e6 */
[----:B------:R-:W-:-:S04]  /*54a0*/  IMAD.MOV.U32 R38, RZ, RZ, R203 ;  /* 0x000000ffff267224 */ /* 0x000fc800078e00cb */
[----:B------:R-:W-:-:S04]  /*54b0*/  IMAD.WIDE.U32 R8, R2, -0x326172a9, RZ ;  /* 0xcd9e8d5702087825 */ /* 0x000fc800078e00ff */
[----:B------:R-:W-:Y:S01]  /*54c0*/  IMAD.WIDE.U32 R34, R0, -0x326172a9, RZ ;  /* 0xcd9e8d5700227825 */ /* 0x000fe200078e00ff */
[----:B------:R-:W-:-:S04]  /*54d0*/  LOP3.LUT R2, R9, UR11, R66, 0x96, !PT ;  /* 0x0000000b09027c12 */ /* 0x000fc8000f8e9642 */
[----:B------:R-:W-:Y:S01]  /*54e0*/  LOP3.LUT R0, R35, UR9, R8, 0x96, !PT ;  /* 0x0000000923007c12 */ /* 0x000fe2000f8e9608 */
[----:B------:R-:W-:-:S04]  /*54f0*/  IMAD.WIDE.U32 R10, R2, -0x2daee0ad, RZ ;  /* 0xd2511f53020a7825 */ /* 0x000fc800078e00ff */
[----:B------:R-:W-:Y:S01]  /*5500*/  IMAD.WIDE.U32 R36, R0, -0x2daee0ad, RZ ;  /* 0xd2511f5300247825 */ /* 0x000fe200078e00ff */
[----:B------:R-:W-:-:S03]  /*5510*/  LOP3.LUT R14, R11, UR8, R14, 0x96, !PT ;  /* 0x000000080b0e7c12 */ /* 0x000fc6000f8e960e */
[----:B------:R-:W-:Y:S01]  /*5520*/  FFMA.FTZ R2, R103, c[0x0][0x23c], -R25 ;  /* 0x00008f0067027a23 */ /* 0x000fe20000010819 */
[----:B------:R-:W-:Y:S01]  /*5530*/  LOP3.LUT R0, R37, UR6, R10, 0x96, !PT ;  /* 0x0000000625007c12 */ /* 0x000fe2000f8e960a */
[----:B------:R-:W-:Y:S02]  /*5540*/  IMAD.WIDE.U32 R14, R14, -0x326172a9, RZ ;  /* 0xcd9e8d570e0e7825 */ /* 0x000fe400078e00ff */
[----:B------:R3:W-:Y:S02]  /*5550*/  MUFU.EX2 R88, R2 ;  /* 0x0000000200587308 */ /* 0x0007e40000000800 */
[----:B------:R-:W-:-:S04]  /*5560*/  IMAD.WIDE.U32 R8, R0, -0x326172a9, RZ ;  /* 0xcd9e8d5700087825 */ /* 0x000fc800078e00ff */
[----:B------:R-:W-:Y:S01]  /*5570*/  FFMA.FTZ R10, R102, c[0x0][0x23c], -R25 ;  /* 0x00008f00660a7a23 */ /* 0x000fe20000010819 */
[C---:B------:R-:W-:Y:S01]  /*5580*/  LOP3.LUT R0, R8.reuse, 0xffff, RZ, 0xc0, !PT ;  /* 0x0000ffff08007812 */ /* 0x040fe200078ec0ff */
[----:B------:R-:W-:Y:S01]  /*5590*/  IMAD.MOV.U32 R103, RZ, RZ, R240 ;  /* 0x000000ffff677224 */ /* 0x000fe200078e00f0 */
[----:B------:R-:W-:Y:S01]  /*55a0*/  LOP3.LUT R11, R8, 0xff, RZ, 0xc0, !PT ;  /* 0x000000ff080b7812 */ /* 0x000fe200078ec0ff */
[----:B------:R4:W-:Y:S01]  /*55b0*/  MUFU.EX2 R161, R10 ;  /* 0x0000000a00a17308 */ /* 0x0009e20000000800 */
[----:B---3--:R-:W-:Y:S02]  /*55c0*/  SHF.R.U32.HI R2, RZ, 0x8, R0 ;  /* 0x00000008ff027819 */ /* 0x008fe40000011600 */
[----:B------:R-:W-:Y:S02]  /*55d0*/  SHF.R.U32.HI R0, RZ, 0x10, R8 ;  /* 0x00000010ff007819 */ /* 0x000fe40000011608 */
[----:B------:R-:W-:Y:S02]  /*55e0*/  PRMT R13, R11, 0x5410, R2 ;  /* 0x000054100b0d7816 */ /* 0x000fe40000000002 */
[----:B------:R-:W-:-:S02]  /*55f0*/  LOP3.LUT R2, R0, 0xff, RZ, 0xc0, !PT ;  /* 0x000000ff00027812 */ /* 0x000fc400078ec0ff */
[----:B------:R-:W-:Y:S02]  /*5600*/  SHF.R.U32.HI R8, RZ, 0x18, R8 ;  /* 0x00000018ff087819 */ /* 0x000fe40000011608 */
[----:B------:R-:W-:Y:S01]  /*5610*/  LOP3.LUT R0, R9, UR17, R14, 0x96, !PT ;  /* 0x0000001109007c12 */ /* 0x000fe2000f8e960e */
[--C-:B----4-:R-:W-:Y:S01]  /*5620*/  FFMA.FTZ R10, R98, c[0x0][0x23c], -R25.reuse ;  /* 0x00008f00620a7a23 */ /* 0x110fe20000010819 */
[----:B------:R-:W-:Y:S01]  /*5630*/  PRMT R11, R2, 0x5410, R8 ;  /* 0x00005410020b7816 */ /* 0x000fe20000000008 */
[----:B------:R-:W-:Y:S01]  /*5640*/  FFMA.FTZ R8, R99, c[0x0][0x23c], -R25 ;  /* 0x00008f0063087a23 */ /* 0x000fe20000010819 */
[----:B------:R-:W-:Y:S01]  /*5650*/  LOP3.LUT R2, R0, 0xffff, RZ, 0xc0, !PT ;  /* 0x0000ffff00027812 */ /* 0x000fe200078ec0ff */
[----:B------:R-:W-:Y:S01]  /*5660*/  MUFU.EX2 R157, R10 ;  /* 0x0000000a009d7308 */ /* 0x000fe20000000800 */
[----:B------:R-:W-:Y:S02]  /*5670*/  FFMA.FTZ R9, R104, c[0x0][0x23c], -R24 ;  /* 0x00008f0068097a23 */ /* 0x000fe40000010818 */
[----:B------:R-:W-:-:S02]  /*5680*/  IMAD.MOV.U32 R104, RZ, RZ, R241 ;  /* 0x000000ffff687224 */ /* 0x000fc400078e00f1 */
[----:B------:R-:W-:Y:S02]  /*5690*/  IMAD.MOV.U32 R99, RZ, RZ, R242 ;  /* 0x000000ffff637224 */ /* 0x000fe400078e00f2 */
[----:B------:R-:W-:Y:S01]  /*56a0*/  IMAD.MOV.U32 R98, RZ, RZ, R238 ;  /* 0x000000ffff627224 */ /* 0x000fe200078e00ee */
[----:B------:R3:W4:Y:S08]  /*56b0*/  MUFU.EX2 R6, R8 ;  /* 0x0000000800067308 */ /* 0x0007300000000800 */
[----:B------:R-:W-:Y:S01]  /*56c0*/  MUFU.EX2 R250, R9 ;  /* 0x0000000900fa7308 */ /* 0x000fe20000000800 */
[----:B---3--:R-:W-:-:S02]  /*56d0*/  SHF.R.U32.HI R8, RZ, 0x8, R2 ;  /* 0x00000008ff087819 */ /* 0x008fc40000011602 */
[----:B------:R-:W-:-:S04]  /*56e0*/  LOP3.LUT R2, R0, 0xff, RZ, 0xc0, !PT ;  /* 0x000000ff00027812 */ /* 0x000fc800078ec0ff */
[----:B------:R-:W-:Y:S01]  /*56f0*/  PRMT R12, R2, 0x5410, R8 ;  /* 0x00005410020c7816 */ /* 0x000fe20000000008 */
[----:B------:R-:W-:Y:S01]  /*5700*/  FFMA.FTZ R2, R101, c[0x0][0x23c], -R24 ;  /* 0x00008f0065027a23 */ /* 0x000fe20000010818 */
[--C-:B------:R-:W-:Y:S01]  /*5710*/  SHF.R.U32.HI R8, RZ, 0x10, R0.reuse ;  /* 0x00000010ff087819 */ /* 0x100fe20000011600 */
[----:B------:R-:W-:Y:S02]  /*5720*/  IMAD.MOV.U32 R101, RZ, RZ, R239 ;  /* 0x000000ffff657224 */ /* 0x000fe400078e00ef */
[----:B------:R3:W-:Y:S02]  /*5730*/  MUFU.EX2 R151, R2 ;  /* 0x0000000200977308 */ /* 0x0007e40000000800 */
[----:B---3--:R-:W-:Y:S02]  /*5740*/  SHF.R.U32.HI R2, RZ, 0x18, R0 ;  /* 0x00000018ff027819 */ /* 0x008fe40000011600 */
[----:B------:R-:W-:Y:S01]  /*5750*/  LOP3.LUT R0, R8, 0xff, RZ, 0xc0, !PT ;  /* 0x000000ff08007812 */ /* 0x000fe200078ec0ff */
[----:B------:R-:W-:-:S02]  /*5760*/  FFMA.FTZ R8, R100, c[0x0][0x23c], -R24 ;  /* 0x00008f0064087a23 */ /* 0x000fc40000010818 */
[----:B------:R-:W-:Y:S01]  /*5770*/  IMAD.MOV.U32 R100, RZ, RZ, R193 ;  /* 0x000000ffff647224 */ /* 0x000fe200078e00c1 */
[----:B------:R-:W-:Y:S01]  /*5780*/  PRMT R9, R0, 0x5410, R2 ;  /* 0x0000541000097816 */ /* 0x000fe20000000002 */
[----:B------:R3:W1:Y:S01]  /*5790*/  MUFU.EX2 R102, R8 ;  /* 0x0000000800667308 */ /* 0x0006620000000800 */
[----:B------:R-:W-:Y:S01]  /*57a0*/  HSET2.LE.AND R0, R13, R135, PT ;  /* 0x000000870d007233 */ /* 0x000fe20003803000 */
[----:B----4-:R-:W-:-:S04]  /*57b0*/  F2FP.PACK_AB R2, R6, R157 ;  /* 0x0000009d0602723e */ /* 0x010fc800000000ff */
[----:B------:R-:W-:Y:S01]  /*57c0*/  LOP3.LUT R10, R0, R2, RZ, 0xc0, !PT ;  /* 0x00000002000a7212 */ /* 0x000fe200078ec0ff */
[--C-:B------:R-:W-:Y:S01]  /*57d0*/  HSET2.LE.AND R0, R11, R135.reuse, PT ;  /* 0x000000870b007233 */ /* 0x100fe20003803000 */
[----:B---3--:R-:W-:Y:S01]  /*57e0*/  FFMA.FTZ R8, R105, c[0x0][0x23c], -R24 ;  /* 0x00008f0069087a23 */ /* 0x008fe20000010818 */
[----:B-1----:R-:W-:Y:S01]  /*57f0*/  F2FP.PACK_AB R2, R102, R151 ;  /* 0x000000976602723e */ /* 0x002fe200000000ff */
[----:B------:R-:W-:Y:S02]  /*5800*/  IMAD.MOV.U32 R105, RZ, RZ, R195 ;  /* 0x000000ffff697224 */ /* 0x000fe400078e00c3 */
[----:B------:R1:W3:Y:S01]  /*5810*/  MUFU.EX2 R249, R8 ;  /* 0x0000000800f97308 */ /* 0x0002e20000000800 */
[----:B------:R-:W-:Y:S01]  /*5820*/  LOP3.LUT R11, R0, R2, RZ, 0xc0, !PT ;  /* 0x00000002000b7212 */ /* 0x000fe200078ec0ff */
[----:B------:R-:W-:Y:S01]  /*5830*/  HSET2.LE.AND R0, R12, R135, PT ;  /* 0x000000870c007233 */ /* 0x000fe20003803000 */
[----:B------:R-:W-:-:S04]  /*5840*/  F2FP.PACK_AB R2, R161, R88 ;  /* 0x00000058a102723e */ /* 0x000fc800000000ff */
[----:B-1----:R-:W-:Y:S01]  /*5850*/  LOP3.LUT R8, R0, R2, RZ, 0xc0, !PT ;  /* 0x0000000200087212 */ /* 0x002fe200078ec0ff */
[----:B------:R-:W-:Y:S01]  /*5860*/  HSET2.LE.AND R0, R9, R135, PT ;  /* 0x0000008709007233 */ /* 0x000fe20003803000 */
[----:B---3--:R-:W-:-:S04]  /*5870*/  F2FP.PACK_AB R2, R249, R250 ;  /* 0x000000faf902723e */ /* 0x008fc800000000ff */
[----:B------:R-:W-:Y:S02]  /*5880*/  LOP3.LUT R9, R0, R2, RZ, 0xc0, !PT ;  /* 0x0000000200097212 */ /* 0x000fe400078ec0ff */
[----:B------:R-:W-:Y:S02]  /*5890*/  LOP3.LUT R0, R17, UR15, R244, 0x96, !PT ;  /* 0x0000000f11007c12 */ /* 0x000fe4000f8e96f4 */
[----:B------:R-:W-:-:S03]  /*58a0*/  LOP3.LUT R2, R65, UR13, R16, 0x96, !PT ;  /* 0x0000000d41027c12 */ /* 0x000fc6000f8e9610 */
[C---:B------:R-:W-:Y:S08]  /*58b0*/  HMMA.16816.F32 R72, R8.reuse, R28, R72 ;  /* 0x0000001c0848723c */ /* 0x040ff00000001848 */
[C---:B--2---:R-:W-:Y:S08]  /*58c0*/  HMMA.16816.F32 R60, R8.reuse, R20, R84 ;  /* 0x00000014083c723c */ /* 0x044ff00000001854 */
        /* <DEDUP_REMOVED lines=13> */
[----:B------:R-:W-:Y:S01]  /*59a0*/  IMAD.WIDE.U32 R32, R0, -0x2daee0ad, RZ ;  /* 0xd2511f5300207825 */ /* 0x000fe200078e00ff */
[----:B------:R-:W-:-:S03]  /*59b0*/  LOP3.LUT R11, R11, UR8, R8, 0x96, !PT ;  /* 0x000000080b0b7c12 */ /* 0x000fc6000f8e9608 */
[--C-:B------:R-:W-:Y:S01]  /*59c0*/  FFMA.FTZ R2, R197, c[0x0][0x23c], -R19.reuse ;  /* 0x00008f00c5027a23 */ /* 0x100fe20000010813 */
[----:B------:R-:W-:Y:S01]  /*59d0*/  LOP3.LUT R0, R33, UR6, R10, 0x96, !PT ;  /* 0x0000000621007c12 */ /* 0x000fe2000f8e960a */
[----:B------:R-:W-:Y:S02]  /*59e0*/  IMAD.WIDE.U32 R16, R11, -0x326172a9, RZ ;  /* 0xcd9e8d570b107825 */ /* 0x000fe400078e00ff */
[----:B------:R2:W3:Y:S02]  /*59f0*/  MUFU.EX2 R245, R2 ;  /* 0x0000000200f57308 */ /* 0x0004e40000000800 */
[----:B------:R-:W-:Y:S02]  /*5a00*/  FFMA.FTZ R10, R106, c[0x0][0x23c], -R19 ;  /* 0x00008f006a0a7a23 */ /* 0x000fe40000010813 */
[----:B------:R-:W-:Y:S02]  /*5a10*/  IMAD.MOV.U32 R106, RZ, RZ, R237 ;  /* 0x000000ffff6a7224 */ /* 0x000fe400078e00ed */
[----:B-1----:R-:W-:-:S02]  /*5a20*/  IMAD.WIDE.U32 R8, R0, -0x326172a9, RZ ;  /* 0xcd9e8d5700087825 */ /* 0x002fc400078e00ff */
[----:B------:R1:W-:Y:S03]  /*5a30*/  MUFU.EX2 R246, R10 ;  /* 0x0000000a00f67308 */ /* 0x0003e60000000800 */
[----:B------:R-:W-:Y:S02]  /*5a40*/  LOP3.LUT R0, R8, 0xffff, RZ, 0xc0, !PT ;  /* 0x0000ffff08007812 */ /* 0x000fe400078ec0ff */
[----:B------:R-:W-:Y:S01]  /*5a50*/  SHF.R.U32.HI R11, RZ, 0x18, R8 ;  /* 0x00000018ff0b7819 */ /* 0x000fe20000011608 */
[----:B--2---:R-:W-:Y:S02]  /*5a60*/  FFMA.FTZ R2, R108, c[0x0][0x23c], -R19 ;  /* 0x00008f006c027a23 */ /* 0x004fe40000010813 */
[----:B------:R-:W-:Y:S02]  /*5a70*/  IMAD.MOV.U32 R108, RZ, RZ, R243 ;  /* 0x000000ffff6c7224 */ /* 0x000fe400078e00f3 */
[----:B------:R2:W-:Y:S01]  /*5a80*/  MUFU.EX2 R248, R2 ;  /* 0x0000000200f87308 */ /* 0x0005e20000000800 */
[----:B-1----:R-:W-:-:S07]  /*5a90*/  FFMA.FTZ R10, R200, c[0x0][0x23c], -R18 ;  /* 0x00008f00c80a7a23 */ /* 0x002fce0000010812 */
[----:B------:R1:W-:Y:S01]  /*5aa0*/  MUFU.EX2 R243, R10 ;  /* 0x0000000a00f37308 */ /* 0x0003e20000000800 */
[----:B--2---:R-:W-:Y:S02]  /*5ab0*/  SHF.R.U32.HI R2, RZ, 0x8, R0 ;  /* 0x00000008ff027819 */ /* 0x004fe40000011600 */
[----:B------:R-:W-:-:S04]  /*5ac0*/  LOP3.LUT R0, R8, 0xff, RZ, 0xc0, !PT ;  /* 0x000000ff08007812 */ /* 0x000fc800078ec0ff */
[----:B------:R-:W-:Y:S02]  /*5ad0*/  PRMT R12, R0, 0x5410, R2 ;  /* 0x00005410000c7816 */ /* 0x000fe40000000002 */
[----:B------:R-:W-:Y:S01]  /*5ae0*/  SHF.R.U32.HI R2, RZ, 0x10, R8 ;  /* 0x00000010ff027819 */ /* 0x000fe20000011608 */
[----:B------:R-:W-:Y:S01]  /*5af0*/  FFMA.FTZ R8, R199, c[0x0][0x23c], -R18 ;  /* 0x00008f00c7087a23 */ /* 0x000fe20000010812 */
[----:B------:R-:W-:Y:S02]  /*5b00*/  LOP3.LUT R0, R9, UR17, R16, 0x96, !PT ;  /* 0x0000001109007c12 */ /* 0x000fe4000f8e9610 */
[----:B------:R-:W-:Y:S01]  /*5b10*/  LOP3.LUT R2, R2, 0xff, RZ, 0xc0, !PT ;  /* 0x000000ff02027812 */ /* 0x000fe200078ec0ff */
[----:B------:R2:W4:Y:S01]  /*5b20*/  MUFU.EX2 R241, R8 ;  /* 0x0000000800f17308 */ /* 0x0005220000000800 */
[----:B-1----:R-:W-:Y:S02]  /*5b30*/  LOP3.LUT R10, R0, 0xff, RZ, 0xc0, !PT ;  /* 0x000000ff000a7812 */ /* 0x002fe400078ec0ff */
[----:B------:R-:W-:-:S02]  /*5b40*/  PRMT R11, R2, 0x5410, R11 ;  /* 0x00005410020b7816 */ /* 0x000fc4000000000b */
[----:B------:R-:W-:Y:S02]  /*5b50*/  LOP3.LUT R2, R0, 0xffff, RZ, 0xc0, !PT ;  /* 0x0000ffff00027812 */ /* 0x000fe400078ec0ff */
[--C-:B------:R-:W-:Y:S02]  /*5b60*/  SHF.R.U32.HI R9, RZ, 0x18, R0.reuse ;  /* 0x00000018ff097819 */ /* 0x100fe40000011600 */
[----:B--2---:R-:W-:Y:S02]  /*5b70*/  SHF.R.U32.HI R8, RZ, 0x10, R0 ;  /* 0x00000010ff087819 */ /* 0x004fe40000011600 */
        /* <DEDUP_REMOVED lines=8> */
[----:B------:R-:W-:Y:S01]  /*5c00*/  HSET2.LE.AND R0, R0, R135, PT ;  /* 0x0000008700007233 */ /* 0x000fe20003803000 */
[----:B-1----:R-:W-:-:S02]  /*5c10*/  FFMA.FTZ R8, R107, c[0x0][0x23c], -R18 ;  /* 0x00008f006b087a23 */ /* 0x002fc40000010812 */
[----:B------:R-:W-:-:S03]  /*5c20*/  IMAD.MOV.U32 R107, RZ, RZ, R91 ;  /* 0x000000ffff6b7224 */ /* 0x000fc600078e005b */
[----:B------:R1:W2:Y:S02]  /*5c30*/  MUFU.EX2 R240, R8 ;  /* 0x0000000800f07308 */ /* 0x0002a40000000800 */
[----:B-1----:R-:W-:Y:S01]  /*5c40*/  LOP3.LUT R8, R0, R2, RZ, 0xc0, !PT ;  /* 0x0000000200087212 */ /* 0x002fe200078ec0ff */
[----:B------:R-:W-:Y:S01]  /*5c50*/  HSET2.LE.AND R0, R9, R135, PT ;  /* 0x0000008709007233 */ /* 0x000fe20003803000 */
[----:B----4-:R-:W-:-:S04]  /*5c60*/  F2FP.PACK_AB R2, R241, R243 ;  /* 0x000000f3f102723e */ /* 0x010fc800000000ff */
[----:B------:R-:W-:Y:S01]  /*5c70*/  LOP3.LUT R9, R0, R2, RZ, 0xc0, !PT ;  /* 0x0000000200097212 */ /* 0x000fe200078ec0ff */
[----:B------:R-:W-:Y:S01]  /*5c80*/  HSET2.LE.AND R0, R12, R135, PT ;  /* 0x000000870c007233 */ /* 0x000fe20003803000 */
[----:B------:R-:W-:-:S04]  /*5c90*/  F2FP.PACK_AB R2, R246, R248 ;  /* 0x000000f8f602723e */ /* 0x000fc800000000ff */
[----:B------:R-:W-:Y:S01]  /*5ca0*/  LOP3.LUT R10, R0, R2, RZ, 0xc0, !PT ;  /* 0x00000002000a7212 */ /* 0x000fe200078ec0ff */
[----:B------:R-:W-:Y:S01]  /*5cb0*/  HSET2.LE.AND R0, R11, R135, PT ;  /* 0x000000870b007233 */ /* 0x000fe20003803000 */
[----:B--2---:R-:W-:-:S04]  /*5cc0*/  F2FP.PACK_AB R2, R240, R242 ;  /* 0x000000f2f002723e */ /* 0x004fc800000000ff */
[----:B------:R-:W-:Y:S01]  /*5cd0*/  LOP3.LUT R11, R0, R2, RZ, 0xc0, !PT ;  /* 0x00000002000b7212 */ /* 0x000fe200078ec0ff */
[--C-:B------:R-:W-:Y:S02]  /*5ce0*/  FFMA.FTZ R0, R115, c[0x0][0x23c], -R25.reuse ;  /* 0x00008f0073007a23 */ /* 0x100fe40000010819 */
[----:B------:R-:W-:Y:S02]  /*5cf0*/  FFMA.FTZ R2, R113, c[0x0][0x23c], -R25 ;  /* 0x00008f0071027a23 */ /* 0x000fe40000010819 */
[----:B------:R1:W-:Y:S01]  /*5d00*/  MUFU.EX2 R239, R0 ;  /* 0x0000000000ef7308 */ /* 0x0003e20000000800 */
[----:B------:R-:W-:Y:S01]  /*5d10*/  IMAD.MOV.U32 R115, RZ, RZ, R89 ;  /* 0x000000ffff737224 */ /* 0x000fe200078e0059 */
[----:B------:R-:W-:Y:S01]  /*5d20*/  HMMA.16816.F32 R44, R8, R28, R44 ;  /* 0x0000001c082c723c */ /* 0x000fe2000000182c */
[----:B------:R-:W-:-:S05]  /*5d30*/  IMAD.MOV.U32 R113, RZ, RZ, R194 ;  /* 0x000000ffff717224 */ /* 0x000fca00078e00c2 */
[----:B------:R2:W-:Y:S02]  /*5d40*/  MUFU.EX2 R237, R2 ;  /* 0x0000000200ed7308 */ /* 0x0005e40000000800 */
[----:B------:R-:W-:Y:S01]  /*5d50*/  HMMA.16816.F32 R40, R8, R30, R40 ;  /* 0x0000001e0828723c */ /* 0x000fe20000001828 */
[----:B------:R-:W-:Y:S01]  /*5d60*/  LDSM.16.MT88.4 R28, [R206+0x4c00] ;  /* 0x004c0000ce1c783b */ /* 0x000fe20000004200 */
[----:B-1----:R-:W-:-:S06]  /*5d70*/  LOP3.LUT R0, R15, UR7, R34, 0x96, !PT ;  /* 0x000000070f007c12 */ /* 0x002fcc000f8e9622 */
[C---:B------:R-:W-:Y:S08]  /*5d80*/  HMMA.16816.F32 R52, R8.reuse, R20, R76 ;  /* 0x000000140834723c */ /* 0x040ff0000000184c */
[----:B------:R-:W-:Y:S01]  /*5d90*/  HMMA.16816.F32 R48, R8, R22, R48 ;  /* 0x000000160830723c */ /* 0x000fe20000001830 */
[----:B------:R-:W1:Y:S06]  /*5da0*/  LDSM.16.MT88.4 R20, [R205+0x4c00] ;  /* 0x004c0000cd14783b */ /* 0x000e6c0000004200 */
[----:B------:R-:W-:-:S04]  /*5db0*/  IMAD.WIDE.U32 R8, R0, -0x2daee0ad, RZ ;  /* 0xd2511f5300087825 */ /* 0x000fc800078e00ff */
[----:B------:R-:W-:Y:S01]  /*5dc0*/  FFMA.FTZ R0, R110, c[0x0][0x23c], -R25 ;  /* 0x00008f006e007a23 */ /* 0x000fe20000010819 */
[C---:B--2---:R-:W-:Y:S01]  /*5dd0*/  LOP3.LUT R2, R8.reuse, 0xffff, RZ, 0xc0, !PT ;  /* 0x0000ffff08027812 */ /* 0x044fe200078ec0ff */
[----:B------:R-:W-:Y:S01]  /*5de0*/  IMAD.MOV.U32 R110, RZ, RZ, R236 ;  /* 0x000000ffff6e7224 */ /* 0x000fe200078e00ec */
[----:B------:R-:W-:Y:S01]  /*5df0*/  LOP3.LUT R12, R8, 0xff, RZ, 0xc0, !PT ;  /* 0x000000ff080c7812 */ /* 0x000fe200078ec0ff */
[----:B------:R2:W-:Y:S01]  /*5e00*/  MUFU.EX2 R238, R0 ;  /* 0x0000000000ee7308 */ /* 0x0005e20000000800 */
[----:B------:R-:W-:Y:S02]  /*5e10*/  SHF.R.U32.HI R11, RZ, 0x10, R8 ;  /* 0x00000010ff0b7819 */ /* 0x000fe40000011608 */
[----:B------:R-:W-:Y:S02]  /*5e20*/  SHF.R.U32.HI R2, RZ, 0x8, R2 ;  /* 0x00000008ff027819 */ /* 0x000fe40000011602 */
[----:B------:R-:W-:Y:S01]  /*5e30*/  SHF.R.U32.HI R10, RZ, 0x18, R8 ;  /* 0x00000018ff0a7819 */ /* 0x000fe20000011608 */
[----:B------:R-:W-:Y:S01]  /*5e40*/  FFMA.FTZ R8, R116, c[0x0][0x23c], -R24 ;  /* 0x00008f0074087a23 */ /* 0x000fe20000010818 */
[----:B------:R-:W-:Y:S01]  /*5e50*/  PRMT R15, R12, 0x5410, R2 ;  /* 0x000054100c0f7816 */ /* 0x000fe20000000002 */
[----:B------:R-:W-:-:S02]  /*5e60*/  IMAD.MOV.U32 R116, RZ, RZ, R88 ;  /* 0x000000ffff747224 */ /* 0x000fc400078e0058 */
[----:B------:R3:W-:Y:S01]  /*5e70*/  MUFU.EX2 R234, R8 ;  /* 0x0000000800ea7308 */ /* 0x0007e20000000800 */
[----:B--2---:R-:W-:Y:S01]  /*5e80*/  LOP3.LUT R0, R9, UR16, R36, 0x96, !PT ;  /* 0x0000001009007c12 */ /* 0x004fe2000f8e9624 */
[----:B------:R-:W-:Y:S02]  /*5e90*/  FFMA.FTZ R9, R111, c[0x0][0x23c], -R25 ;  /* 0x00008f006f097a23 */ /* 0x000fe40000010819 */
[----:B------:R-:W-:Y:S01]  /*5ea0*/  IMAD.MOV.U32 R111, RZ, RZ, R192 ;  /* 0x000000ffff6f7224 */ /* 0x000fe200078e00c0 */
[----:B------:R-:W-:-:S03]  /*5eb0*/  LOP3.LUT R2, R0, 0xffff, RZ, 0xc0, !PT ;  /* 0x0000ffff00027812 */ /* 0x000fc600078ec0ff */
[----:B------:R2:W4:Y:S01]  /*5ec0*/  MUFU.EX2 R236, R9 ;  /* 0x0000000900ec7308 */ /* 0x0005220000000800 */
[----:B------:R-:W-:Y:S01]  /*5ed0*/  IMAD.MOV.U32 R192, RZ, RZ, R235 ;  /* 0x000000ffffc07224 */ /* 0x000fe200078e00eb */
[----:B---3--:R-:W-:Y:S02]  /*5ee0*/  SHF.R.U32.HI R8, RZ, 0x10, R0 ;  /* 0x00000010ff087819 */ /* 0x008fe40000011600 */
[----:B--2---:R-:W-:Y:S01]  /*5ef0*/  LOP3.LUT R9, R11, 0xff, RZ, 0xc0, !PT ;  /* 0x000000ff0b097812 */ /* 0x004fe200078ec0ff */
[----:B------:R-:W-:Y:S02]  /*5f00*/  FFMA.FTZ R11, R114, c[0x0][0x23c], -R24 ;  /* 0x00008f00720b7a23 */ /* 0x000fe40000010818 */
[----:B------:R-:W-:Y:S01]  /*5f10*/  IMAD.MOV.U32 R114, RZ, RZ, R192 ;  /* 0x000000ffff727224 */ /* 0x000fe200078e00c0 */
[----:B------:R-:W-:Y:S01]  /*5f20*/  PRMT R14, R9, 0x5410, R10 ;  /* 0x00005410090e7816 */ /* 0x000fe2000000000a */
[----:B------:R-:W-:Y:S01]  /*5f30*/  MUFU.EX2 R235, R11 ;  /* 0x0000000b00eb7308 */ /* 0x000fe20000000800 */
[----:B------:R-:W-:-:S02]  /*5f40*/  SHF.R.U32.HI R10, RZ, 0x8, R2 ;  /* 0x00000008ff0a7819 */ /* 0x000fc40000011602 */
[----:B------:R-:W-:Y:S02]  /*5f50*/  LOP3.LUT R9, R0, 0xff, RZ, 0xc0, !PT ;  /* 0x000000ff00097812 */ /* 0x000fe400078ec0ff */
[----:B------:R-:W-:Y:S02]  /*5f60*/  SHF.R.U32.HI R2, RZ, 0x18, R0 ;  /* 0x00000018ff027819 */ /* 0x000fe40000011600 */
[----:B------:R-:W-:Y:S01]  /*5f70*/  LOP3.LUT R0, R8, 0xff, RZ, 0xc0, !PT ;  /* 0x000000ff08007812 */ /* 0x000fe200078ec0ff */
[----:B------:R-:W-:Y:S01]  /*5f80*/  FFMA.FTZ R8, R112, c[0x0][0x23c], -R24 ;  /* 0x00008f0070087a23 */ /* 0x000fe20000010818 */
[----:B------:R-:W-:Y:S01]  /*5f90*/  PRMT R12, R9, 0x5410, R10 ;  /* 0x00005410090c7816 */ /* 0x000fe2000000000a */
[----:B------:R-:W-:Y:S01]  /*5fa0*/  FFMA.FTZ R9, R117, c[0x0][0x23c], -R24 ;  /* 0x00008f0075097a23 */ /* 0x000fe20000010818 */
[----:B------:R-:W-:Y:S01]  /*5fb0*/  PRMT R13, R0, 0x5410, R2 ;  /* 0x00005410000d7816 */ /* 0x000fe20000000002 */
[----:B------:R-:W2:Y:S01]  /*5fc0*/  MUFU.EX2 R233, R8 ;  /* 0x0000000800e97308 */ /* 0x000ea20000000800 */
[----:B------:R-:W-:Y:S01]  /*5fd0*/  HSET2.LE.AND R0, R15, R135, PT ;  /* 0x000000870f007233 */ /* 0x000fe20003803000 */
[----:B----4-:R-:W-:-:S04]  /*5fe0*/  F2FP.PACK_AB R2, R236, R238 ;  /* 0x000000eeec02723e */ /* 0x010fc800000000ff */
[----:B------:R-:W-:Y:S01]  /*5ff0*/  LOP3.LUT R10, R0, R2, RZ, 0xc0, !PT ;  /* 0x00000002000a7212 */ /* 0x000fe200078ec0ff */
[----:B------:R-:W-:Y:S01]  /*6000*/  HSET2.LE.AND R0, R14, R135, PT ;  /* 0x000000870e007233 */ /* 0x000fe20003803000 */
[----:B------:R-:W3:Y:S01]  /*6010*/  MUFU.EX2 R232, R9 ;  /* 0x0000000900e87308 */ /* 0x000ee20000000800 */
[----:B--2---:R-:W-:-:S04]  /*6020*/  F2FP.PACK_AB R2, R233, R235 ;  /* 0x000000ebe902723e */ /* 0x004fc800000000ff */
[----:B------:R-:W-:Y:S01]  /*6030*/  LOP3.LUT R11, R0, R2, RZ, 0xc0, !PT ;  /* 0x00000002000b7212 */ /* 0x000fe200078ec0ff */
[----:B------:R-:W-:Y:S01]  /*6040*/  HSET2.LE.AND R0, R12, R135, PT ;  /* 0x000000870c007233 */ /* 0x000fe20003803000 */
[----:B------:R-:W-:-:S04]  /*6050*/  F2FP.PACK_AB R2, R237, R239 ;  /* 0x000000efed02723e */ /* 0x000fc800000000ff */
[----:B------:R-:W-:Y:S01]  /*6060*/  LOP3.LUT R8, R0, R2, RZ, 0xc0, !PT ;  /* 0x0000000200087212 */ /* 0x000fe200078ec0ff */
[----:B------:R-:W-:Y:S01]  /*6070*/  HSET2.LE.AND R0, R13, R135, PT ;  /* 0x000000870d007233 */ /* 0x000fe20003803000 */
[----:B---3--:R-:W-:-:S04]  /*6080*/  F2FP.PACK_AB R2, R232, R234 ;  /* 0x000000eae802723e */ /* 0x008fc800000000ff */
[----:B------:R-:W-:Y:S01]  /*6090*/  LOP3.LUT R9, R0, R2, RZ, 0xc0, !PT ;  /* 0x0000000200097212 */ /* 0x000fe200078ec0ff */
[----:B------:R-:W-:Y:S01]  /*60a0*/  FFMA.FTZ R0, R123, c[0x0][0x23c], -R19 ;  /* 0x00008f007b007a23 */ /* 0x000fe20000010813 */
[----:B------:R-:W-:-:S03]  /*60b0*/  LOP3.LUT R2, R17, UR7, R26, 0x96, !PT ;  /* 0x0000000711027c12 */ /* 0x000fc6000f8e961a */
[----:B------:R2:W-:Y:S02]  /*60c0*/  MUFU.EX2 R200, R0 ;  /* 0x0000000000c87308 */ /* 0x0005e40000000800 */
[C---:B-1----:R-:W-:Y:S08]  /*60d0*/  HMMA.16816.F32 R80, R8.reuse, R20, R72 ;  /* 0x000000140850723c */ /* 0x042ff00000001848 */
[----:B------:R-:W-:Y:S01]  /*60e0*/  HMMA.16816.F32 R76, R8, R22, R68 ;  /* 0x00000016084c723c */ /* 0x000fe20000001844 */
[----:B--2---:R-:W-:-:S07]  /*60f0*/  FFMA.FTZ R0, R122, c[0x0][0x23c], -R19 ;  /* 0x00008f007a007a23 */ /* 0x004fce0000010813 */
[C---:B------:R-:W-:Y:S01]  /*6100*/  HMMA.16816.F32 R72, R8.reuse, R28, R60 ;  /* 0x0000001c0848723c */ /* 0x040fe2000000183c */
[----:B------:R1:W-:Y:S07]  /*6110*/  MUFU.EX2 R230, R0 ;  /* 0x0000000000e67308 */ /* 0x0003ee0000000800 */
[----:B------:R-:W-:Y:S07]  /*6120*/  HMMA.16816.F32 R68, R8, R30, R56 ;  /* 0x0000001e0844723c */ /* 0x000fee0000001838 */
[----:B------:R-:W-:-:S04]  /*6130*/  IMAD.WIDE.U32 R8, R2, -0x2daee0ad, RZ ;  /* 0xd2511f5302087825 */ /* 0x000fc800078e00ff */
[--C-:B-1----:R-:W-:Y:S01]  /*6140*/  FFMA.FTZ R0, R120, c[0x0][0x23c], -R19.reuse ;  /* 0x00008f0078007a23 */ /* 0x102fe20000010813 */
[----:B------:R-:W-:Y:S01]  /*6150*/  LOP3.LUT R2, R8, 0xffff, RZ, 0xc0, !PT ;  /* 0x0000ffff08027812 */ /* 0x000fe200078ec0ff */
[----:B------:R-:W-:Y:S01]  /*6160*/  FFMA.FTZ R10, R118, c[0x0][0x23c], -R19 ;  /* 0x00008f00760a7a23 */ /* 0x000fe20000010813 */
[----:B------:R-:W-:Y:S01]  /*6170*/  LOP3.LUT R12, R8, 0xff, RZ, 0xc0, !PT ;  /* 0x000000ff080c7812 */ /* 0x000fe200078ec0ff */
[----:B------:R1:W-:Y:S01]  /*6180*/  MUFU.EX2 R231, R0 ;  /* 0x0000000000e77308 */ /* 0x0003e20000000800 */
[----:B------:R-:W-:Y:S02]  /*6190*/  SHF.R.U32.HI R11, RZ, 0x10, R8 ;  /* 0x00000010ff0b7819 */ /* 0x000fe40000011608 */
[----:B------:R-:W-:-:S04]  /*61a0*/  SHF.R.U32.HI R2, RZ, 0x8, R2 ;  /* 0x00000008ff027819 */ /* 0x000fc80000011602 */
[----:B------:R-:W-:Y:S01]  /*61b0*/  PRMT R14, R12, 0x5410, R2 ;  /* 0x000054100c0e7816 */ /* 0x000fe20000000002 */
[----:B------:R2:W3:Y:S01]  /*61c0*/  MUFU.EX2 R203, R10 ;  /* 0x0000000a00cb7308 */ /* 0x0004e20000000800 */
[----:B------:R-:W-:Y:S02]  /*61d0*/  LOP3.LUT R2, R11, 0xff, RZ, 0xc0, !PT ;  /* 0x000000ff0b027812 */ /* 0x000fe400078ec0ff */
[----:B-1----:R-:W-:Y:S02]  /*61e0*/  LOP3.LUT R0, R9, UR16, R32, 0x96, !PT ;  /* 0x0000001009007c12 */ /* 0x002fe4000f8e9620 */
[----:B------:R-:W-:Y:S01]  /*61f0*/  SHF.R.U32.HI R9, RZ, 0x18, R8 ;  /* 0x00000018ff097819 */ /* 0x000fe20000011608 */
[----:B------:R-:W-:Y:S01]  /*6200*/  FFMA.FTZ R8, R121, c[0x0][0x23c], -R18 ;  /* 0x00008f0079087a23 */ /* 0x000fe20000010812 */
[----:B------:R-:W-:Y:S02]  /*6210*/  LOP3.LUT R11, R0, 0xff, RZ, 0xc0, !PT ;  /* 0x000000ff000b7812 */ /* 0x000fe400078ec0ff */
[----:B------:R-:W-:Y:S01]  /*6220*/  PRMT R13, R2, 0x5410, R9 ;  /* 0x00005410020d7816 */ /* 0x000fe20000000009 */
[----:B------:R1:W-:Y:S01]  /*6230*/  MUFU.EX2 R199, R8 ;  /* 0x0000000800c77308 */ /* 0x0003e20000000800 */
[----:B------:R-:W-:-:S02]  /*6240*/  LOP3.LUT R2, R0, 0xffff, RZ, 0xc0, !PT ;  /* 0x0000ffff00027812 */ /* 0x000fc400078ec0ff */
[----:B--2---:R-:W-:Y:S02]  /*6250*/  SHF.R.U32.HI R10, RZ, 0x18, R0 ;  /* 0x00000018ff0a7819 */ /* 0x004fe40000011600 */
[----:B------:R-:W-:Y:S01]  /*6260*/  SHF.R.U32.HI R9, RZ, 0x8, R2 ;  /* 0x00000008ff097819 */ /* 0x000fe20000011602 */
[----:B------:R-:W-:Y:S02]  /*6270*/  FFMA.FTZ R2, R202, c[0x0][0x23c], -R18 ;  /* 0x00008f00ca027a23 */ /* 0x000fe40000010812 */
[----:B------:R-:W-:Y:S01]  /*6280*/  IMAD.MOV.U32 R202, RZ, RZ, R38 ;  /* 0x000000ffffca7224 */ /* 0x000fe200078e0026 */
[----:B------:R-:W-:Y:S01]  /*6290*/  PRMT R12, R11, 0x5410, R9 ;  /* 0x000054100b0c7816 */ /* 0x000fe20000000009 */
[----:B------:R3:W-:Y:S01]  /*62a0*/  MUFU.EX2 R197, R2 ;  /* 0x0000000200c57308 */ /* 0x0007e20000000800 */
[----:B------:R-:W-:Y:S02]  /*62b0*/  IMAD.MOV.U32 R38, RZ, RZ, R39 ;  /* 0x000000ffff267224 */ /* 0x000fe400078e0027 */
[----:B------:R-:W-:-:S02]  /*62c0*/  IMAD.MOV.U32 R39, RZ, RZ, R196 ;  /* 0x000000ffff277224 */ /* 0x000fc400078e00c4 */
[----:B-1----:R-:W-:-:S04]  /*62d0*/  FFMA.FTZ R8, R119, c[0x0][0x23c], -R18 ;  /* 0x00008f0077087a23 */ /* 0x002fc80000010812 */
[----:B------:R1:W2:Y:S01]  /*62e0*/  MUFU.EX2 R198, R8 ;  /* 0x0000000800c67308 */ /* 0x0002a20000000800 */
[----:B---3--:R-:W-:Y:S02]  /*62f0*/  F2FP.PACK_AB R2, R203, R231 ;  /* 0x000000e7cb02723e */ /* 0x008fe400000000ff */
[----:B-1----:R-:W-:-:S04]  /*6300*/  SHF.R.U32.HI R8, RZ, 0x10, R0 ;  /* 0x00000010ff087819 */ /* 0x002fc80000011600 */
[----:B------:R-:W-:Y:S01]  /*6310*/  LOP3.LUT R0, R8, 0xff, RZ, 0xc0, !PT ;  /* 0x000000ff08007812 */ /* 0x000fe200078ec0ff */
[----:B------:R-:W-:Y:S02]  /*6320*/  FFMA.FTZ R8, R201, c[0x0][0x23c], -R18 ;  /* 0x00008f00c9087a23 */ /* 0x000fe40000010812 */
[----:B------:R-:W-:Y:S01]  /*6330*/  IMAD.MOV.U32 R201, RZ, RZ, R150 ;  /* 0x000000ffffc97224 */ /* 0x000fe200078e0096 */
[----:B------:R-:W-:Y:S01]  /*6340*/  PRMT R9, R0, 0x5410, R10 ;  /* 0x0000541000097816 */ /* 0x000fe2000000000a */
[--C-:B------:R-:W-:Y:S01]  /*6350*/  HSET2.LE.AND R0, R14, R135.reuse, PT ;  /* 0x000000870e007233 */ /* 0x100fe20003803000 */
[----:B------:R1:W3:Y:S04]  /*6360*/  MUFU.EX2 R196, R8 ;  /* 0x0000000800c47308 */ /* 0x0002e80000000800 */
        /* <DEDUP_REMOVED lines=10> */
[----:B------:R-:W-:-:S05]  /*6410*/  IMAD.U32 R0, RZ, RZ, UR5 ;  /* 0x00000005ff007e24 */ /* 0x000fca000f8e00ff */
[----:B------:R-:W-:Y:S01]  /*6420*/  LOP3.LUT R0, R143, UR25, R0, 0x96, !PT ;  /* 0x000000198f007c12 */ /* 0x000fe2000f8e9600 */
[----:B------:R-:W-:Y:S04]  /*6430*/  HMMA.16816.F32 R88, R8, R20, R44 ;  /* 0x000000140858723c */ /* 0x000fe8000000182c */
[----:B------:R-:W-:-:S04]  /*6440*/  IMAD.WIDE.U32 R16, R0, -0x326172a9, RZ ;  /* 0xcd9e8d5700107825 */ /* 0x000fc800078e00ff */
[----:B------:R-:W-:Y:S01]  /*6450*/  HMMA.16816.F32 R84, R8, R22, R40 ;  /* 0x000000160854723c */ /* 0x000fe20000001828 */
[----:B------:R-:W-:Y:S01]  /*6460*/  LOP3.LUT R0, R17, UR15, R92, 0x96, !PT ;  /* 0x0000000f11007c12 */ /* 0x000fe2000f8e965c */
[----:B------:R-:W-:Y:S01]  /*6470*/  LDSM.16.MT88.4 R20, [R206+0x5000] ;  /* 0x00500000ce14783b */ /* 0x000fe20000004200 */
[----:B------:R-:W-:-:S03]  /*6480*/  LOP3.LUT R2, R67, UR13, R16, 0x96, !PT ;  /* 0x0000000d43027c12 */ /* 0x000fc6000f8e9610 */
[----:B------:R-:W-:Y:S02]  /*6490*/  IMAD.WIDE.U32 R12, R0, -0x2daee0ad, RZ ;  /* 0xd2511f53000c7825 */ /* 0x000fe400078e00ff */
[----:B------:R-:W-:Y:S02]  /*64a0*/  HMMA.16816.F32 R52, R8, R28, R52 ;  /* 0x0000001c0834723c */ /* 0x000fe40000001834 */
[----:B------:R-:W-:Y:S01]  /*64b0*/  IMAD.WIDE.U32 R14, R2, -0x2daee0ad, RZ ;  /* 0xd2511f53020e7825 */ /* 0x000fe200078e00ff */
[----:B------:R-:W-:-:S04]  /*64c0*/  LOP3.LUT R2, R13, UR12, R96, 0x96, !PT ;  /* 0x0000000c0d027c12 */ /* 0x000fc8000f8e9660 */
[----:B------:R-:W-:Y:S01]  /*64d0*/  LOP3.LUT R0, R15, UR10, R12, 0x96, !PT ;  /* 0x0000000a0f007c12 */ /* 0x000fe2000f8e960c */
[----:B------:R-:W-:Y:S01]  /*64e0*/  HMMA.16816.F32 R48, R8, R30, R48 ;  /* 0x0000001e0830723c */ /* 0x000fe20000001830 */
[----:B------:R-:W1:Y:S03]  /*64f0*/  LDSM.16.MT88.4 R28, [R205+0x5000] ;  /* 0x00500000cd1c783b */ /* 0x000e660000004200 */
[----:B------:R-:W-:-:S04]  /*6500*/  IMAD.WIDE.U32 R34, R0, -0x326172a9, RZ ;  /* 0xcd9e8d5700227825 */ /* 0x000fc800078e00ff */
[----:B------:R-:W-:-:S05]  /*6510*/  IMAD.WIDE.U32 R8, R2, -0x326172a9, RZ ;  /* 0xcd9e8d5702087825 */ /* 0x000fca00078e00ff */
[----:B------:R-:W-:Y:S02]  /*6520*/  LOP3.LUT R2, R9, UR11, R66, 0x96, !PT ;  /* 0x0000000b09027c12 */ /* 0x000fe4000f8e9642 */
[----:B------:R-:W-:-:S03]  /*6530*/  LOP3.LUT R0, R35, UR9, R8, 0x96, !PT ;  /* 0x0000000923007c12 */ /* 0x000fc6000f8e9608 */
[----:B------:R-:W-:-:S04]  /*6540*/  IMAD.WIDE.U32 R10, R2, -0x2daee0ad, RZ ;  /* 0xd2511f53020a7825 */ /* 0x000fc800078e00ff */
[----:B------:R-:W-:-:S04]  /*6550*/  IMAD.WIDE.U32 R36, R0, -0x2daee0ad, RZ ;  /* 0xd2511f5300247825 */ /* 0x000fc800078e00ff */
[--C-:B------:R-:W-:Y:S01]  /*6560*/  FFMA.FTZ R2, R132, c[0x0][0x23c], -R25.reuse ;  /* 0x00008f0084027a23 */ /* 0x100fe20000010819 */
[----:B------:R-:W-:Y:S02]  /*6570*/  LOP3.LUT R0, R37, UR6, R10, 0x96, !PT ;  /* 0x0000000625007c12 */ /* 0x000fe4000f8e960a */
[----:B------:R-:W-:Y:S01]  /*6580*/  LOP3.LUT R10, R11, UR8, R14, 0x96, !PT ;  /* 0x000000080b0a7c12 */ /* 0x000fe2000f8e960e */
[----:B------:R2:W-:Y:S01]  /*6590*/  MUFU.EX2 R195, R2 ;  /* 0x0000000200c37308 */ /* 0x0005e20000000800 */
[----:B------:R-:W-:Y:S02]  /*65a0*/  FFMA.FTZ R11, R124, c[0x0][0x23c], -R25 ;  /* 0x00008f007c0b7a23 */ /* 0x000fe40000010819 */
[----:B------:R-:W-:-:S04]  /*65b0*/  IMAD.WIDE.U32 R8, R0, -0x326172a9, RZ ;  /* 0xcd9e8d5700087825 */ /* 0x000fc800078e00ff */
[----:B------:R-:W-:Y:S01]  /*65c0*/  IMAD.WIDE.U32 R26, R10, -0x326172a9, RZ ;  /* 0xcd9e8d570a1a7825 */ /* 0x000fe200078e00ff */
[----:B------:R-:W-:Y:S01]  /*65d0*/  LOP3.LUT R0, R8, 0xffff, RZ, 0xc0, !PT ;  /* 0x0000ffff08007812 */ /* 0x000fe200078ec0ff */
[----:B------:R3:W-:Y:S02]  /*65e0*/  MUFU.EX2 R194, R11 ;  /* 0x0000000b00c27308 */ /* 0x0007e40000000800 */
[--C-:B------:R-:W-:Y:S01]  /*65f0*/  FFMA.FTZ R10, R125, c[0x0][0x23c], -R25.reuse ;  /* 0x00008f007d0a7a23 */ /* 0x100fe20000010819 */
[----:B------:R-:W-:Y:S01]  /*6600*/  SHF.R.U32.HI R0, RZ, 0x8, R0 ;  /* 0x00000008ff007819 */ /* 0x000fe20000011600 */
[----:B--2---:R-:W-:-:S04]  /*6610*/  FFMA.FTZ R2, R126, c[0x0][0x23c], -R25 ;  /* 0x00008f007e027a23 */ /* 0x004fc80000010819 */
[----:B------:R-:W2:Y:S08]  /*6620*/  MUFU.EX2 R192, R10 ;  /* 0x0000000a00c07308 */ /* 0x000eb00000000800 */
[----:B------:R4:W-:Y:S01]  /*6630*/  MUFU.EX2 R193, R2 ;  /* 0x0000000200c17308 */ /* 0x0009e20000000800 */
[----:B---3--:R-:W-:Y:S02]  /*6640*/  SHF.R.U32.HI R11, RZ, 0x18, R8 ;  /* 0x00000018ff0b7819 */ /* 0x008fe40000011608 */
[----:B----4-:R-:W-:-:S04]  /*6650*/  LOP3.LUT R2, R8, 0xff, RZ, 0xc0, !PT ;  /* 0x000000ff08027812 */ /* 0x010fc800078ec0ff */
[----:B------:R-:W-:Y:S02]  /*6660*/  PRMT R14, R2, 0x5410, R0 ;  /* 0x00005410020e7816 */ /* 0x000fe40000000000 */
[----:B------:R-:W-:Y:S01]  /*6670*/  SHF.R.U32.HI R2, RZ, 0x10, R8 ;  /* 0x00000010ff027819 */ /* 0x000fe20000011608 */
[----:B------:R-:W-:Y:S01]  /*6680*/  FFMA.FTZ R8, R130, c[0x0][0x23c], -R24 ;  /* 0x00008f0082087a23 */ /* 0x000fe20000010818 */
[----:B------:R-:W-:Y:S02]  /*6690*/  LOP3.LUT R0, R9, UR17, R26, 0x96, !PT ;  /* 0x0000001109007c12 */ /* 0x000fe4000f8e961a */
[----:B------:R-:W-:Y:S01]  /*66a0*/  LOP3.LUT R2, R2, 0xff, RZ, 0xc0, !PT ;  /* 0x000000ff02027812 */ /* 0x000fe200078ec0ff */
[----:B------:R3:W-:Y:S01]  /*66b0*/  MUFU.EX2 R130, R8 ;  /* 0x0000000800827308 */ /* 0x0007e20000000800 */
[----:B------:R-:W-:Y:S02]  /*66c0*/  SHF.R.U32.HI R10, RZ, 0x18, R0 ;  /* 0x00000018ff0a7819 */ /* 0x000fe40000011600 */
[----:B------:R-:W-:-:S02]  /*66d0*/  PRMT R13, R2, 0x5410, R11 ;  /* 0x00005410020d7816 */ /* 0x000fc4000000000b */
[C---:B------:R-:W-:Y:S02]  /*66e0*/  LOP3.LUT R2, R0.reuse, 0xffff, RZ, 0xc0, !PT ;  /* 0x0000ffff00027812 */ /* 0x040fe400078ec0ff */
[----:B------:R-:W-:Y:S02]  /*66f0*/  LOP3.LUT R11, R0, 0xff, RZ, 0xc0, !PT ;  /* 0x000000ff000b7812 */ /* 0x000fe400078ec0ff */
[----:B------:R-:W-:Y:S01]  /*6700*/  SHF.R.U32.HI R9, RZ, 0x8, R2 ;  /* 0x00000008ff097819 */ /* 0x000fe20000011602 */
[----:B------:R-:W-:-:S03]  /*6710*/  FFMA.FTZ R2, R128, c[0x0][0x23c], -R24 ;  /* 0x00008f0080027a23 */ /* 0x000fc60000010818 */
[----:B------:R-:W-:Y:S01]  /*6720*/  PRMT R12, R11, 0x5410, R9 ;  /* 0x000054100b0c7816 */ /* 0x000fe20000000009 */
[----:B------:R2:W-:Y:S01]  /*6730*/  MUFU.EX2 R132, R2 ;  /* 0x0000000200847308 */ /* 0x0005e20000000800 */
[----:B---3--:R-:W-:-:S04]  /*6740*/  SHF.R.U32.HI R8, RZ, 0x10, R0 ;  /* 0x00000010ff087819 */ /* 0x008fc80000011600 */
[----:B------:R-:W-:Y:S01]  /*6750*/  LOP3.LUT R0, R8, 0xff, RZ, 0xc0, !PT ;  /* 0x000000ff08007812 */ /* 0x000fe200078ec0ff */
[----:B------:R-:W-:-:S03]  /*6760*/  FFMA.FTZ R8, R129, c[0x0][0x23c], -R24 ;  /* 0x00008f0081087a23 */ /* 0x000fc60000010818 */
[----:B------:R-:W-:Y:S01]  /*6770*/  PRMT R9, R0, 0x5410, R10 ;  /* 0x0000541000097816 */ /* 0x000fe2000000000a */
[----:B------:R-:W-:Y:S01]  /*6780*/  FFMA.FTZ R0, R127, c[0x0][0x23c], -R24 ;  /* 0x00008f007f007a23 */ /* 0x000fe20000010818 */
[----:B------:R-:W-:Y:S01]  /*6790*/  MUFU.EX2 R128, R8 ;  /* 0x0000000800807308 */ /* 0x000fe20000000800 */
[----:B--2---:R-:W-:-:S07]  /*67a0*/  F2FP.PACK_AB R2, R192, R194 ;  /* 0x000000c2c002723e */ /* 0x004fce00000000ff */
[----:B------:R2:W3:Y:S02]  /*67b0*/  MUFU.EX2 R129, R0 ;  /* 0x0000000000817308 */ /* 0x0004e40000000800 */
[----:B--2---:R-:W-:-:S05]  /*67c0*/  HSET2.LE.AND R0, R14, R135, PT ;  /* 0x000000870e007233 */ /* 0x004fca0003803000 */
[----:B------:R-:W-:Y:S01]  /*67d0*/  LOP3.LUT R10, R0, R2, RZ, 0xc0, !PT ;  /* 0x00000002000a7212 */ /* 0x000fe200078ec0ff */
[----:B------:R-:W-:Y:S01]  /*67e0*/  HSET2.LE.AND R0, R13, R135, PT ;  /* 0x000000870d007233 */ /* 0x000fe20003803000 */
[----:B---3--:R-:W-:-:S04]  /*67f0*/  F2FP.PACK_AB R2, R129, R132 ;  /* 0x000000848102723e */ /* 0x008fc800000000ff */
[----:B------:R-:W-:Y:S01]  /*6800*/  LOP3.LUT R11, R0, R2, RZ, 0xc0, !PT ;  /* 0x00000002000b7212 */ /* 0x000fe200078ec0ff */
[----:B------:R-:W-:Y:S01]  /*6810*/  HSET2.LE.AND R0, R12, R135, PT ;  /* 0x000000870c007233 */ /* 0x000fe20003803000 */
[----:B------:R-:W-:-:S04]  /*6820*/  F2FP.PACK_AB R2, R193, R195 ;  /* 0x000000c3c102723e */ /* 0x000fc800000000ff */
[----:B------:R-:W-:Y:S01]  /*6830*/  LOP3.LUT R8, R0, R2, RZ, 0xc0, !PT ;  /* 0x0000000200087212 */ /* 0x000fe200078ec0ff */
[----:B------:R-:W-:Y:S01]  /*6840*/  HSET2.LE.AND R0, R9, R135, PT ;  /* 0x0000008709007233 */ /* 0x000fe20003803000 */
[----:B------:R-:W-:-:S04]  /*6850*/  F2FP.PACK_AB R2, R128, R130 ;  /* 0x000000828002723e */ /* 0x000fc800000000ff */
[----:B------:R-:W-:Y:S02]  /*6860*/  LOP3.LUT R9, R0, R2, RZ, 0xc0, !PT ;  /* 0x0000000200097212 */ /* 0x000fe400078ec0ff */
[----:B------:R-:W-:-:S05]  /*6870*/  LOP3.LUT R2, R65, UR13, R16, 0x96, !PT ;  /* 0x0000000d41027c12 */ /* 0x000fca000f8e9610 */
[C---:B-1----:R-:W-:Y:S07]  /*6880*/  HMMA.16816.F32 R60, R8.reuse, R28, R80 ;  /* 0x0000001c083c723c */ /* 0x042fee0000001850 */
[----:B------:R-:W-:Y:S01]  /*6890*/  IMAD.MOV.U32 R83, RZ, RZ, R114 ;  /* 0x000000ffff537224 */ /* 0x000fe200078e0072 */
[----:B------:R-:W-:Y:S01]  /*68a0*/  HMMA.16816.F32 R56, R8, R30, R76 ;  /* 0x0000001e0838723c */ /* 0x000fe2000000184c */
[----:B------:R-:W-:Y:S02]  /*68b0*/  IMAD.MOV.U32 R80, RZ, RZ, R115 ;  /* 0x000000ffff507224 */ /* 0x000fe400078e0073 */
[----:B------:R-:W-:-:S04]  /*68c0*/  IMAD.WIDE.U32 R114, R252, -0x326172a9, RZ ;  /* 0xcd9e8d57fc727825 */ /* 0x000fc800078e00ff */
[----:B------:R-:W-:Y:S01]  /*68d0*/  IMAD.MOV.U32 R82, RZ, RZ, R116 ;  /* 0x000000ffff527224 */ /* 0x000fe200078e0074 */
[----:B------:R-:W-:Y:S01]  /*68e0*/  LOP3.LUT R0, R17, UR15, R114, 0x96, !PT ;  /* 0x0000000f11007c12 */ /* 0x000fe2000f8e9672 */
[----:B------:R-:W-:Y:S01]  /*68f0*/  HMMA.16816.F32 R44, R8, R20, R72 ;  /* 0x00000014082c723c */ /* 0x000fe20000001848 */
[----:B------:R-:W-:-:S07]  /*6900*/  IMAD.MOV.U32 R81, RZ, RZ, R113 ;  /* 0x000000ffff517224 */ /* 0x000fce00078e0071 */
        /* <DEDUP_REMOVED lines=21> */
[----:B------:R1:W-:Y:S02]  /*6a60*/  MUFU.EX2 R124, R10 ;  /* 0x0000000a007c7308 */ /* 0x0003e40000000800 */
[----:B------:R-:W-:Y:S01]  /*6a70*/  IMAD.MOV.U32 R131, RZ, RZ, R107 ;  /* 0x000000ffff837224 */ /* 0x000fe200078e006b */
[----:B------:R-:W-:Y:S01]  /*6a80*/  LOP3.LUT R0, R8, 0xffff, RZ, 0xc0, !PT ;  /* 0x0000ffff08007812 */ /* 0x000fe200078ec0ff */
[----:B------:R-:W-:Y:S01]  /*6a90*/  IMAD.MOV.U32 R107, RZ, RZ, R162 ;  /* 0x000000ffff6b7224 */ /* 0x000fe200078e00a2 */
[----:B------:R-:W-:Y:S01]  /*6aa0*/  SHF.R.U32.HI R11, RZ, 0x18, R8 ;  /* 0x00000018ff0b7819 */ /* 0x000fe20000011608 */
[----:B------:R-:W-:Y:S02]  /*6ab0*/  IMAD.MOV.U32 R218, RZ, RZ, R151 ;  /* 0x000000ffffda7224 */ /* 0x000fe400078e0097 */
[----:B--2---:R-:W-:Y:S02]  /*6ac0*/  FFMA.FTZ R2, R134, c[0x0][0x23c], -R19 ;  /* 0x00008f0086027a23 */ /* 0x004fe40000010813 */
[----:B------:R-:W-:-:S02]  /*6ad0*/  IMAD.MOV.U32 R134, RZ, RZ, R161 ;  /* 0x000000ffff867224 */ /* 0x000fc400078e00a1 */
[----:B------:R2:W-:Y:S01]  /*6ae0*/  MUFU.EX2 R126, R2 ;  /* 0x00000002007e7308 */ /* 0x0005e20000000800 */
[----:B-1----:R-:W-:Y:S02]  /*6af0*/  FFMA.FTZ R10, R220, c[0x0][0x23c], -R18 ;  /* 0x00008f00dc0a7a23 */ /* 0x002fe40000010812 */
[----:B------:R-:W-:-:S05]  /*6b00*/  IMAD.MOV.U32 R220, RZ, RZ, R105 ;  /* 0x000000ffffdc7224 */ /* 0x000fca00078e0069 */
[----:B------:R1:W-:Y:S01]  /*6b10*/  MUFU.EX2 R123, R10 ;  /* 0x0000000a007b7308 */ /* 0x0003e20000000800 */
[----:B------:R-:W-:Y:S01]  /*6b20*/  IMAD.MOV.U32 R105, RZ, RZ, R163 ;  /* 0x000000ffff697224 */ /* 0x000fe200078e00a3 */
[----:B--2---:R-:W-:Y:S02]  /*6b30*/  SHF.R.U32.HI R2, RZ, 0x8, R0 ;  /* 0x00000008ff027819 */ /* 0x004fe40000011600 */
[----:B------:R-:W-:-:S04]  /*6b40*/  LOP3.LUT R0, R8, 0xff, RZ, 0xc0, !PT ;  /* 0x000000ff08007812 */ /* 0x000fc800078ec0ff */
[----:B------:R-:W-:Y:S02]  /*6b50*/  PRMT R12, R0, 0x5410, R2 ;  /* 0x00005410000c7816 */ /* 0x000fe40000000002 */
[----:B------:R-:W-:Y:S01]  /*6b60*/  SHF.R.U32.HI R2, RZ, 0x10, R8 ;  /* 0x00000010ff027819 */ /* 0x000fe20000011608 */
[----:B------:R-:W-:Y:S01]  /*6b70*/  FFMA.FTZ R8, R219, c[0x0][0x23c], -R18 ;  /* 0x00008f00db087a23 */ /* 0x000fe20000010812 */
[----:B------:R-:W-:Y:S01]  /*6b80*/  LOP3.LUT R0, R9, UR17, R14, 0x96, !PT ;  /* 0x0000001109007c12 */ /* 0x000fe2000f8e960e */
[----:B------:R-:W-:Y:S01]  /*6b90*/  IMAD.MOV.U32 R219, RZ, RZ, R38 ;  /* 0x000000ffffdb7224 */ /* 0x000fe200078e0026 */
        /* <DEDUP_REMOVED lines=31> */
[----:B------:R1:W-:Y:S02]  /*6d90*/  MUFU.EX2 R119, R0 ;  /* 0x0000000000777308 */ /* 0x0003e40000000800 */
[C---:B------:R-:W-:Y:S06]  /*6da0*/  HMMA.16816.F32 R68, R8.reuse, R28, R88 ;  /* 0x0000001c0844723c */ /* 0x040fec0000001858 */
[----:B------:R2:W3:Y:S01]  /*6db0*/  MUFU.EX2 R117, R2 ;  /* 0x0000000200757308 */ /* 0x0004e20000000800 */
[----:B------:R-:W-:Y:S01]  /*6dc0*/  IMAD.MOV.U32 R91, RZ, RZ, R159 ;  /* 0x000000ffff5b7224 */ /* 0x000fe200078e009f */
[----:B------:R-:W-:Y:S01]  /*6dd0*/  HMMA.16816.F32 R84, R8, R30, R84 ;  /* 0x0000001e0854723c */ /* 0x000fe20000001854 */
[----:B------:R-:W-:-:S02]  /*6de0*/  IMAD.MOV.U32 R90, RZ, RZ, R158 ;  /* 0x000000ffff5a7224 */ /* 0x000fc400078e009e */
[----:B------:R-:W-:Y:S02]  /*6df0*/  IMAD.MOV.U32 R89, RZ, RZ, R156 ;  /* 0x000000ffff597224 */ /* 0x000fe400078e009c */
[----:B------:R-:W-:Y:S01]  /*6e00*/  IMAD.WIDE.U32 R28, R252, -0x326172a9, RZ ;  /* 0xcd9e8d57fc1c7825 */ /* 0x000fe200078e00ff */
[----:B-1----:R-:W-:Y:S02]  /*6e10*/  LOP3.LUT R0, R27, UR7, R34, 0x96, !PT ;  /* 0x000000071b007c12 */ /* 0x002fe4000f8e9622 */
[----:B------:R-:W-:Y:S01]  /*6e20*/  HMMA.16816.F32 R156, R8, R20, R52 ;  /* 0x00000014089c723c */ /* 0x000fe20000001834 */
[----:B------:R-:W-:Y:S01]  /*6e30*/  LDSM.16.MT88.4 R52, [R206+0x5400] ;  /* 0x00540000ce34783b */ /* 0x000fe20000004200 */
[----:B------:R-:W-:-:S06]  /*6e40*/  IMAD.MOV.U32 R145, RZ, RZ, R91 ;  /* 0x000000ffff917224 */ /* 0x000fcc00078e005b */
[----:B------:R-:W-:Y:S07]  /*6e50*/  HMMA.16816.F32 R76, R8, R22, R48 ;  /* 0x00000016084c723c */ /* 0x000fee0000001830 */
[----:B------:R-:W-:-:S04]  /*6e60*/  IMAD.WIDE.U32 R8, R0, -0x2daee0ad, RZ ;  /* 0xd2511f5300087825 */ /* 0x000fc800078e00ff */
[----:B------:R-:W-:Y:S01]  /*6e70*/  FFMA.FTZ R0, R140, c[0x0][0x23c], -R25 ;  /* 0x00008f008c007a23 */ /* 0x000fe20000010819 */
[C---:B--2---:R-:W-:Y:S01]  /*6e80*/  LOP3.LUT R2, R8.reuse, 0xffff, RZ, 0xc0, !PT ;  /* 0x0000ffff08027812 */ /* 0x044fe200078ec0ff */
[----:B------:R-:W-:Y:S01]  /*6e90*/  IMAD.MOV.U32 R50, RZ, RZ, R99 ;  /* 0x000000ffff327224 */ /* 0x000fe200078e0063 */
[----:B------:R-:W-:Y:S01]  /*6ea0*/  LOP3.LUT R12, R8, 0xff, RZ, 0xc0, !PT ;  /* 0x000000ff080c7812 */ /* 0x000fe200078ec0ff */
[----:B------:R1:W-:Y:S01]  /*6eb0*/  MUFU.EX2 R118, R0 ;  /* 0x0000000000767308 */ /* 0x0003e20000000800 */
[----:B------:R-:W-:Y:S01]  /*6ec0*/  SHF.R.U32.HI R11, RZ, 0x10, R8 ;  /* 0x00000010ff0b7819 */ /* 0x000fe20000011608 */
[----:B------:R-:W-:Y:S01]  /*6ed0*/  IMAD.MOV.U32 R51, RZ, RZ, R89 ;  /* 0x000000ffff337224 */ /* 0x000fe200078e0059 */
[----:B------:R-:W-:Y:S01]  /*6ee0*/  SHF.R.U32.HI R2, RZ, 0x8, R2 ;  /* 0x00000008ff027819 */ /* 0x000fe20000011602 */
[----:B------:R-:W-:Y:S01]  /*6ef0*/  IMAD.MOV.U32 R49, RZ, RZ, R90 ;  /* 0x000000ffff317224 */ /* 0x000fe200078e005a */
[----:B------:R-:W-:Y:S01]  /*6f00*/  SHF.R.U32.HI R10, RZ, 0x18, R8 ;  /* 0x00000018ff0a7819 */ /* 0x000fe20000011608 */
[----:B------:R-:W-:Y:S01]  /*6f10*/  FFMA.FTZ R8, R149, c[0x0][0x23c], -R24 ;  /* 0x00008f0095087a23 */ /* 0x000fe20000010818 */
[----:B------:R-:W-:Y:S01]  /*6f20*/  PRMT R14, R12, 0x5410, R2 ;  /* 0x000054100c0e7816 */ /* 0x000fe20000000002 */
[----:B------:R-:W-:-:S02]  /*6f30*/  IMAD.MOV.U32 R140, RZ, RZ, R83 ;  /* 0x000000ffff8c7224 */ /* 0x000fc400078e0053 */
[----:B------:R2:W-:Y:S01]  /*6f40*/  MUFU.EX2 R115, R8 ;  /* 0x0000000800737308 */ /* 0x0005e20000000800 */
[----:B-1----:R-:W-:Y:S01]  /*6f50*/  LOP3.LUT R0, R9, UR16, R36, 0x96, !PT ;  /* 0x0000001009007c12 */ /* 0x002fe2000f8e9624 */
[----:B------:R-:W-:Y:S01]  /*6f60*/  FFMA.FTZ R9, R141, c[0x0][0x23c], -R25 ;  /* 0x00008f008d097a23 */ /* 0x000fe20000010819 */
[----:B------:R-:W1:Y:S01]  /*6f70*/  LDSM.16.MT88.4 R36, [R205+0x5400] ;  /* 0x00540000cd24783b */ /* 0x000e620000004200 */
[----:B------:R-:W-:Y:S01]  /*6f80*/  IMAD.MOV.U32 R141, RZ, RZ, R219 ;  /* 0x000000ffff8d7224 */ /* 0x000fe200078e00db */
[----:B------:R-:W-:-:S03]  /*6f90*/  LOP3.LUT R2, R0, 0xffff, RZ, 0xc0, !PT ;  /* 0x0000ffff00027812 */ /* 0x000fc600078ec0ff */
[----:B------:R4:W-:Y:S01]  /*6fa0*/  MUFU.EX2 R116, R9 ;  /* 0x0000000900747308 */ /* 0x0009e20000000800 */
[----:B------:R-:W-:Y:S01]  /*6fb0*/  SHF.R.U32.HI R12, RZ, 0x18, R0 ;  /* 0x00000018ff0c7819 */ /* 0x000fe20000011600 */
[----:B------:R-:W-:Y:S01]  /*6fc0*/  IMAD.MOV.U32 R219, RZ, RZ, R80 ;  /* 0x000000ffffdb7224 */ /* 0x000fe200078e0050 */
[----:B--2---:R-:W-:Y:S02]  /*6fd0*/  SHF.R.U32.HI R8, RZ, 0x10, R0 ;  /* 0x00000010ff087819 */ /* 0x004fe40000011600 */
[----:B----4-:R-:W-:Y:S01]  /*6fe0*/  LOP3.LUT R9, R11, 0xff, RZ, 0xc0, !PT ;  /* 0x000000ff0b097812 */ /* 0x010fe200078ec0ff */
[----:B------:R-:W-:Y:S02]  /*6ff0*/  FFMA.FTZ R11, R147, c[0x0][0x23c], -R24 ;  /* 0x00008f00930b7a23 */ /* 0x000fe40000010818 */
[----:B------:R-:W-:Y:S01]  /*7000*/  IMAD.MOV.U32 R147, RZ, RZ, R133 ;  /* 0x000000ffff937224 */ /* 0x000fe200078e0085 */
[----:B------:R-:W-:Y:S01]  /*7010*/  PRMT R13, R9, 0x5410, R10 ;  /* 0x00005410090d7816 */ /* 0x000fe2000000000a */
[----:B------:R-:W2:Y:S01]  /*7020*/  MUFU.EX2 R114, R11 ;  /* 0x0000000b00727308 */ /* 0x000ea20000000800 */
[----:B------:R-:W-:Y:S01]  /*7030*/  SHF.R.U32.HI R10, RZ, 0x8, R2 ;  /* 0x00000008ff0a7819 */ /* 0x000fe20000011602 */
[----:B------:R-:W-:Y:S01]  /*7040*/  IMAD.MOV.U32 R133, RZ, RZ, R220 ;  /* 0x000000ffff857224 */ /* 0x000fe200078e00dc */
[----:B------:R-:W-:Y:S01]  /*7050*/  LOP3.LUT R9, R0, 0xff, RZ, 0xc0, !PT ;  /* 0x000000ff00097812 */ /* 0x000fe200078ec0ff */
[----:B------:R-:W-:Y:S01]  /*7060*/  IMAD.MOV.U32 R220, RZ, RZ, R81 ;  /* 0x000000ffffdc7224 */ /* 0x000fe200078e0051 */
[----:B------:R-:W-:Y:S01]  /*7070*/  LOP3.LUT R2, R8, 0xff, RZ, 0xc0, !PT ;  /* 0x000000ff08027812 */ /* 0x000fe200078ec0ff */
[----:B------:R-:W-:Y:S01]  /*7080*/  FFMA.FTZ R8, R146, c[0x0][0x23c], -R24 ;  /* 0x00008f0092087a23 */ /* 0x000fe20000010818 */
[----:B------:R-:W-:Y:S01]  /*7090*/  PRMT R0, R9, 0x5410, R10 ;  /* 0x0000541009007816 */ /* 0x000fe2000000000a */
[----:B------:R-:W-:Y:S01]  /*70a0*/  FFMA.FTZ R9, R144, c[0x0][0x23c], -R24 ;  /* 0x00008f0090097a23 */ /* 0x000fe20000010818 */
[----:B------:R-:W-:Y:S01]  /*70b0*/  PRMT R10, R2, 0x5410, R12 ;  /* 0x00005410020a7816 */ /* 0x000fe2000000000c */
[----:B------:R4:W-:Y:S01]  /*70c0*/  MUFU.EX2 R112, R8 ;  /* 0x0000000800707308 */ /* 0x0009e20000000800 */
[----:B---3--:R-:W-:Y:S01]  /*70d0*/  F2FP.PACK_AB R2, R117, R119 ;  /* 0x000000777502723e */ /* 0x008fe200000000ff */
[----:B------:R-:W-:Y:S01]  /*70e0*/  HSET2.LE.AND R0, R0, R135, PT ;  /* 0x0000008700007233 */ /* 0x000fe20003803000 */
[----:B------:R-:W-:-:S02]  /*70f0*/  IMAD.MOV.U32 R144, RZ, RZ, R202 ;  /* 0x000000ffff907224 */ /* 0x000fc400078e00ca */
[----:B------:R-:W-:Y:S02]  /*7100*/  IMAD.MOV.U32 R202, RZ, RZ, R102 ;  /* 0x000000ffffca7224 */ /* 0x000fe400078e0066 */
[----:B------:R-:W-:Y:S01]  /*7110*/  IMAD.MOV.U32 R146, RZ, RZ, R139 ;  /* 0x000000ffff927224 */ /* 0x000fe200078e008b */
[----:B------:R3:W1:Y:S01]  /*7120*/  MUFU.EX2 R113, R9 ;  /* 0x0000000900717308 */ /* 0x0006620000000800 */
[----:B------:R-:W-:Y:S02]  /*7130*/  IMAD.MOV.U32 R139, RZ, RZ, R131 ;  /* 0x000000ffff8b7224 */ /* 0x000fe400078e0083 */
[----:B------:R-:W-:Y:S01]  /*7140*/  IMAD.MOV.U32 R131, RZ, RZ, R82 ;  /* 0x000000ffff837224 */ /* 0x000fe200078e0052 */
[----:B----4-:R-:W-:Y:S01]  /*7150*/  LOP3.LUT R8, R0, R2, RZ, 0xc0, !PT ;  /* 0x0000000200087212 */ /* 0x010fe200078ec0ff */
[----:B------:R-:W-:Y:S01]  /*7160*/  HSET2.LE.AND R0, R10, R135, PT ;  /* 0x000000870a007233 */ /* 0x000fe20003803000 */
[----:B--2---:R-:W-:-:S04]  /*7170*/  F2FP.PACK_AB R2, R114, R115 ;  /* 0x000000737202723e */ /* 0x004fc800000000ff */
[----:B---3--:R-:W-:Y:S01]  /*7180*/  LOP3.LUT R9, R0, R2, RZ, 0xc0, !PT ;  /* 0x0000000200097212 */ /* 0x008fe200078ec0ff */
[----:B------:R-:W-:Y:S01]  /*7190*/  HSET2.LE.AND R0, R14, R135, PT ;  /* 0x000000870e007233 */ /* 0x000fe20003803000 */
[----:B------:R-:W-:-:S04]  /*71a0*/  F2FP.PACK_AB R2, R116, R118 ;  /* 0x000000767402723e */ /* 0x000fc800000000ff */
[----:B------:R-:W-:Y:S01]  /*71b0*/  LOP3.LUT R10, R0, R2, RZ, 0xc0, !PT ;  /* 0x00000002000a7212 */ /* 0x000fe200078ec0ff */
[----:B------:R-:W-:Y:S01]  /*71c0*/  HSET2.LE.AND R0, R13, R135, PT ;  /* 0x000000870d007233 */ /* 0x000fe20003803000 */
[----:B-1----:R-:W-:-:S04]  /*71d0*/  F2FP.PACK_AB R2, R113, R112 ;  /* 0x000000707102723e */ /* 0x002fc800000000ff */
[----:B------:R-:W-:Y:S01]  /*71e0*/  LOP3.LUT R11, R0, R2, RZ, 0xc0, !PT ;  /* 0x00000002000b7212 */ /* 0x000fe200078ec0ff */
[----:B------:R-:W-:Y:S01]  /*71f0*/  IMAD.U32 R0, RZ, RZ, UR28 ;  /* 0x0000001cff007e24 */ /* 0x000fe2000f8e00ff */
[----:B------:R-:W-:-:S04]  /*7200*/  LOP3.LUT R2, R15, UR7, R16, 0x96, !PT ;  /* 0x000000070f027c12 */ /* 0x000fc8000f8e9610 */
[----:B------:R-:W-:Y:S01]  /*7210*/  LOP3.LUT R0, R143, UR25, R0, 0x96, !PT ;  /* 0x000000198f007c12 */ /* 0x000fe2000f8e9600 */
[----:B------:R-:W-:Y:S01]  /*7220*/  HMMA.16816.F32 R60, R8, R36, R60 ;  /* 0x00000024083c723c */ /* 0x000fe2000000183c */
[----:B------:R-:W-:-:S07]  /*7230*/  IMAD.MOV.U32 R143, RZ, RZ, R110 ;  /* 0x000000ffff8f7224 */ /* 0x000fce00078e006e */
[C---:B------:R-:W-:Y:S08]  /*7240*/  HMMA.16816.F32 R148, R8.reuse, R38, R56 ;  /* 0x000000260894723c */ /* 0x040ff00000001838 */
[C---:B------:R-:W-:Y:S07]  /*7250*/  HMMA.16816.F32 R160, R8.reuse, R52, R44 ;  /* 0x0000003408a0723c */ /* 0x040fee000000182c */
[----:B------:R-:W-:Y:S01]  /*7260*/  IMAD.MOV.U32 R47, RZ, RZ, R111 ;  /* 0x000000ffff2f7224 */ /* 0x000fe200078e006f */
[----:B------:R-:W-:Y:S07]  /*7270*/  HMMA.16816.F32 R72, R8, R54, R40 ;  /* 0x000000360848723c */ /* 0x000fee0000001828 */
[----:B------:R-:W-:-:S04]  /*7280*/  IMAD.WIDE.U32 R10, R0, -0x326172a9, RZ ;  /* 0xcd9e8d57000a7825 */ /* 0x000fc800078e00ff */
[----:B------:R-:W-:Y:S01]  /*7290*/  IMAD.WIDE.U32 R8, R2, -0x2daee0ad, RZ ;  /* 0xd2511f5302087825 */ /* 0x000fe200078e00ff */
[C---:B------:R-:W-:Y:S02]  /*72a0*/  LOP3.LUT R12, R11.reuse, UR15, R28, 0x96, !PT ;  /* 0x0000000f0b0c7c12 */ /* 0x040fe4000f8e961c */
[----:B------:R-:W-:Y:S01]  /*72b0*/  LOP3.LUT R13, R11, UR15, R92, 0x96, !PT ;  /* 0x0000000f0b0d7c12 */ /* 0x000fe2000f8e965c */
[----:B------:R-:W-:Y:S01]  /*72c0*/  FFMA.FTZ R2, R222, c[0x0][0x23c], -R19 ;  /* 0x00008f00de027a23 */ /* 0x000fe20000010813 */
[--C-:B------:R-:W-:Y:S01]  /*72d0*/  LOP3.LUT R11, R65, UR13, R10.reuse, 0x96, !PT ;  /* 0x0000000d410b7c12 */ /* 0x100fe2000f8e960a */
[----:B------:R-:W-:Y:S01]  /*72e0*/  IMAD.MOV.U32 R222, RZ, RZ, R107 ;  /* 0x000000ffffde7224 */ /* 0x000fe200078e006b */
[----:B------:R-:W-:Y:S01]  /*72f0*/  LOP3.LUT R15, R67, UR13, R10, 0x96, !PT ;  /* 0x0000000d430f7c12 */ /* 0x000fe2000f8e960a */
[----:B------:R1:W-:Y:S01]  /*7300*/  MUFU.EX2 R111, R2 ;  /* 0x00000002006f7308 */ /* 0x0003e20000000800 */
[----:B------:R-:W-:Y:S01]  /*7310*/  LOP3.LUT R0, R9, UR16, R32, 0x96, !PT ;  /* 0x0000001009007c12 */ /* 0x000fe2000f8e9620 */
[----:B------:R-:W-:Y:S01]  /*7320*/  IMAD.WIDE.U32 R10, R11, -0x2daee0ad, RZ ;  /* 0xd2511f530b0a7825 */ /* 0x000fe200078e00ff */
[----:B------:R-:W-:-:S02]  /*7330*/  LOP3.LUT R20, R8, 0xffff, RZ, 0xc0, !PT ;  /* 0x0000ffff08147812 */ /* 0x000fc400078ec0ff */
[----:B------:R-:W-:Y:S02]  /*7340*/  LOP3.LUT R29, R8, 0xff, RZ, 0xc0, !PT ;  /* 0x000000ff081d7812 */ /* 0x000fe400078ec0ff */
[--C-:B------:R-:W-:Y:S02]  /*7350*/  SHF.R.U32.HI R21, RZ, 0x10, R8.reuse ;  /* 0x00000010ff157819 */ /* 0x100fe40000011608 */
[----:B------:R-:W-:Y:S01]  /*7360*/  SHF.R.U32.HI R28, RZ, 0x18, R8 ;  /* 0x00000018ff1c7819 */ /* 0x000fe20000011608 */
[----:B------:R-:W-:-:S04]  /*7370*/  IMAD.WIDE.U32 R8, R12, -0x2daee0ad, RZ ;  /* 0xd2511f530c087825 */ /* 0x000fc800078e00ff */
[----:B------:R-:W-:Y:S01]  /*7380*/  IMAD.WIDE.U32 R12, R13, -0x2daee0ad, RZ ;  /* 0xd2511f530d0c7825 */ /* 0x000fe200078e00ff */
[----:B------:R-:W-:Y:S02]  /*7390*/  LOP3.LUT R14, R9, UR12, R94, 0x96, !PT ;  /* 0x0000000c090e7c12 */ /* 0x000fe4000f8e965e */
[----:B------:R-:W-:Y:S01]  /*73a0*/  LOP3.LUT R11, R11, UR10, R8, 0x96, !PT ;  /* 0x0000000a0b0b7c12 */ /* 0x000fe2000f8e9608 */
[----:B-1----:R-:W-:Y:S01]  /*73b0*/  FFMA.FTZ R2, R221, c[0x0][0x23c], -R19 ;  /* 0x00008f00dd027a23 */ /* 0x002fe20000010813 */
[----:B------:R-:W-:Y:S01]  /*73c0*/  LOP3.LUT R13, R13, UR12, R96, 0x96, !PT ;  /* 0x0000000c0d0d7c12 */ /* 0x000fe2000f8e9660 */
[----:B------:R-:W-:Y:S02]  /*73d0*/  IMAD.WIDE.U32 R8, R15, -0x2daee0ad, RZ ;  /* 0xd2511f530f087825 */ /* 0x000fe400078e00ff */
[----:B------:R1:W-:Y:S02]  /*73e0*/  MUFU.EX2 R110, R2 ;  /* 0x00000002006e7308 */ /* 0x0003e40000000800 */
[----:B------:R-:W-:Y:S01]  /*73f0*/  IMAD.MOV.U32 R221, RZ, RZ, R109 ;  /* 0x000000ffffdd7224 */ /* 0x000fe200078e006d */
[----:B------:R-:W-:Y:S01]  /*7400*/  LOP3.LUT R9, R9, UR10, R12, 0x96, !PT ;  /* 0x0000000a09097c12 */ /* 0x000fe2000f8e960c */
[----:B------:R-:W-:-:S04]  /*7410*/  IMAD.WIDE.U32 R14, R14, -0x326172a9, RZ ;  /* 0xcd9e8d570e0e7825 */ /* 0x000fc800078e00ff */
[----:B------:R-:W-:Y:S01]  /*7420*/  IMAD.WIDE.U32 R12, R13, -0x326172a9, RZ ;  /* 0xcd9e8d570d0c7825 */ /* 0x000fe200078e00ff */
[----:B------:R-:W-:-:S03]  /*7430*/  LOP3.LUT R15, R15, UR11, R64, 0x96, !PT ;  /* 0x0000000b0f0f7c12 */ /* 0x000fc6000f8e9640 */
[----:B------:R-:W-:Y:S01]  /*7440*/  IMAD.WIDE.U32 R26, R9, -0x326172a9, RZ ;  /* 0xcd9e8d57091a7825 */ /* 0x000fe200078e00ff */
[----:B------:R-:W-:Y:S02]  /*7450*/  SHF.R.U32.HI R9, RZ, 0x8, R20 ;  /* 0x00000008ff097819 */ /* 0x000fe40000011614 */
[----:B------:R-:W-:Y:S01]  /*7460*/  LOP3.LUT R17, R13, UR11, R66, 0x96, !PT ;  /* 0x0000000b0d117c12 */ /* 0x000fe2000f8e9642 */
[----:B-1----:R-:W-:Y:S01]  /*7470*/  FFMA.FTZ R2, R154, c[0x0][0x23c], -R19 ;  /* 0x00008f009a027a23 */ /* 0x002fe20000010813 */
[----:B------:R-:W-:Y:S01]  /*7480*/  LOP3.LUT R33, R27, UR9, R12, 0x96, !PT ;  /* 0x000000091b217c12 */ /* 0x000fe2000f8e960c */
[----:B------:R-:W-:Y:S01]  /*7490*/  IMAD.WIDE.U32 R22, R11, -0x326172a9, RZ ;  /* 0xcd9e8d570b167825 */ /* 0x000fe200078e00ff */
[----:B------:R-:W-:Y:S01]  /*74a0*/  LOP3.LUT R11, R21, 0xff, RZ, 0xc0, !PT ;  /* 0x000000ff150b7812 */ /* 0x000fe200078ec0ff */
[----:B------:R1:W-:Y:S01]  /*74b0*/  MUFU.EX2 R109, R2 ;  /* 0x00000002006d7308 */ /* 0x0003e20000000800 */
[----:B------:R-:W-:Y:S01]  /*74c0*/  PRMT R27, R29, 0x5410, R9 ;  /* 0x000054101d1b7816 */ /* 0x000fe20000000009 */
[----:B------:R-:W-:Y:S01]  /*74d0*/  IMAD.WIDE.U32 R12, R15, -0x2daee0ad, RZ ;  /* 0xd2511f530f0c7825 */ /* 0x000fe200078e00ff */
[----:B------:R-:W-:-:S02]  /*74e0*/  LOP3.LUT R16, R23, UR9, R14, 0x96, !PT ;  /* 0x0000000917107c12 */ /* 0x000fc4000f8e960e */
[----:B------:R-:W-:Y:S01]  /*74f0*/  LOP3.LUT R9, R0, 0xffff, RZ, 0xc0, !PT ;  /* 0x0000ffff00097812 */ /* 0x000fe200078ec0ff */
[----:B------:R-:W-:Y:S01]  /*7500*/  IMAD.MOV.U32 R154, RZ, RZ, R106 ;  /* 0x000000ffff9a7224 */ /* 0x000fe200078e006a */
[----:B------:R-:W-:Y:S01]  /*7510*/  PRMT R23, R11, 0x5410, R28 ;  /* 0x000054100b177816 */ /* 0x000fe2000000001c */
[----:B------:R-:W-:Y:S01]  /*7520*/  FFMA.FTZ R14, R153, c[0x0][0x23c], -R18 ;  /* 0x00008f00990e7a23 */ /* 0x000fe20000010812 */
[----:B------:R-:W-:Y:S01]  /*7530*/  SHF.R.U32.HI R11, RZ, 0x8, R9 ;  /* 0x00000008ff0b7819 */ /* 0x000fe20000011609 */
[----:B------:R-:W-:Y:S01]  /*7540*/  IMAD.WIDE.U32 R20, R16, -0x2daee0ad, RZ ;  /* 0xd2511f5310147825 */ /* 0x000fe200078e00ff */
[----:B------:R-:W-:Y:S02]  /*7550*/  LOP3.LUT R32, R13, UR8, R10, 0x96, !PT ;  /* 0x000000080d207c12 */ /* 0x000fe4000f8e960a */
[----:B------:R-:W-:Y:S01]  /*7560*/  LOP3.LUT R9, R0, 0xff, RZ, 0xc0, !PT ;  /* 0x000000ff00097812 */ /* 0x000fe200078ec0ff */
[----:B------:R-:W-:Y:S01]  /*7570*/  IMAD.WIDE.U32 R16, R17, -0x2daee0ad, RZ ;  /* 0xd2511f5311107825 */ /* 0x000fe200078e00ff */
[----:B------:R-:W-:-:S02]  /*7580*/  SHF.R.U32.HI R10, RZ, 0x18, R0 ;  /* 0x00000018ff0a7819 */ /* 0x000fc40000011600 */
[----:B------:R-:W-:Y:S01]  /*7590*/  PRMT R11, R9, 0x5410, R11 ;  /* 0x00005410090b7816 */ /* 0x000fe2000000000b */
[----:B-1----:R-:W-:Y:S01]  /*75a0*/  FFMA.FTZ R2, R152, c[0x0][0x23c], -R19 ;  /* 0x00008f0098027a23 */ /* 0x002fe20000010813 */
[----:B------:R-:W-:Y:S01]  /*75b0*/  LOP3.LUT R13, R17, UR8, R8, 0x96, !PT ;  /* 0x00000008110d7c12 */ /* 0x000fe2000f8e9608 */
[----:B------:R-:W-:Y:S01]  /*75c0*/  IMAD.MOV.U32 R152, RZ, RZ, R108 ;  /* 0x000000ffff987224 */ /* 0x000fe200078e006c */
[----:B------:R-:W-:Y:S01]  /*75d0*/  LOP3.LUT R12, R21, UR6, R12, 0x96, !PT ;  /* 0x00000006150c7c12 */ /* 0x000fe2000f8e960c */
[----:B------:R1:W2:Y:S01]  /*75e0*/  MUFU.EX2 R108, R2 ;  /* 0x00000002006c7308 */ /* 0x0002a20000000800 */
[----:B------:R-:W-:Y:S02]  /*75f0*/  IMAD.MOV.U32 R153, RZ, RZ, R101 ;  /* 0x000000ffff997224 */ /* 0x000fe400078e0065 */
[----:B-1----:R-:W-:Y:S01]  /*7600*/  FFMA.FTZ R2, R223, c[0x0][0x23c], -R18 ;  /* 0x00008f00df027a23 */ /* 0x002fe20000010812 */
[----:B--2---:R-:W-:Y:S01]  /*7610*/  F2FP.PACK_AB R9, R108, R109 ;  /* 0x0000006d6c09723e */ /* 0x004fe200000000ff */
[----:B------:R-:W-:-:S03]  /*7620*/  IMAD.MOV.U32 R223, RZ, RZ, R105 ;  /* 0x000000ffffdf7224 */ /* 0x000fc600078e0069 */
[----:B------:R1:W-:Y:S08]  /*7630*/  MUFU.EX2 R107, R2 ;  /* 0x00000002006b7308 */ /* 0x0003f00000000800 */
[----:B------:R2:W-:Y:S01]  /*7640*/  MUFU.EX2 R105, R14 ;  /* 0x0000000e00697308 */ /* 0x0005e20000000800 */
[----:B-1----:R-:W-:Y:S02]  /*7650*/  FFMA.FTZ R2, R172, c[0x0][0x23c], -R18 ;  /* 0x00008f00ac027a23 */ /* 0x002fe40000010812 */
[----:B------:R-:W-:-:S05]  /*7660*/  IMAD.MOV.U32 R172, RZ, RZ, R100 ;  /* 0x000000ffffac7224 */ /* 0x000fca00078e0064 */
[----:B------:R1:W3:Y:S01]  /*7670*/  MUFU.EX2 R106, R2 ;  /* 0x00000002006a7308 */ /* 0x0002e20000000800 */
[----:B--2---:R-:W-:-:S05]  /*7680*/  IMAD.WIDE.U32 R14, R33, -0x2daee0ad, RZ ;  /* 0xd2511f53210e7825 */ /* 0x004fca00078e00ff */
[----:B------:R-:W-:Y:S02]  /*7690*/  LOP3.LUT R15, R15, UR6, R16, 0x96, !PT ;  /* 0x000000060f0f7c12 */ /* 0x000fe4000f8e9610 */
[----:B-1----:R-:W-:Y:S02]  /*76a0*/  SHF.R.U32.HI R2, RZ, 0x10, R0 ;  /* 0x00000010ff027819 */ /* 0x002fe40000011600 */
[----:B---3--:R-:W-:Y:S02]  /*76b0*/  F2FP.PACK_AB R8, R105, R106 ;  /* 0x0000006a6908723e */ /* 0x008fe400000000ff */
[----:B------:R-:W-:Y:S01]  /*76c0*/  LOP3.LUT R0, R2, 0xff, RZ, 0xc0, !PT ;  /* 0x000000ff02007812 */ /* 0x000fe200078ec0ff */
[----:B------:R-:W-:Y:S02]  /*76d0*/  FFMA.FTZ R2, R225, c[0x0][0x23c], -R18 ;  /* 0x00008f00e1027a23 */ /* 0x000fe40000010812 */
[----:B------:R-:W-:Y:S01]  /*76e0*/  IMAD.MOV.U32 R225, RZ, RZ, R104 ;  /* 0x000000ffffe17224 */ /* 0x000fe200078e0068 */
[----:B------:R-:W-:Y:S01]  /*76f0*/  PRMT R10, R0, 0x5410, R10 ;  /* 0x00005410000a7816 */ /* 0x000fe2000000000a */
[----:B------:R1:W2:Y:S01]  /*7700*/  MUFU.EX2 R104, R2 ;  /* 0x0000000200687308 */ /* 0x0002a20000000800 */
[----:B------:R-:W-:-:S05]  /*7710*/  HSET2.LE.AND R0, R23, R135, PT ;  /* 0x0000008717007233 */ /* 0x000fca0003803000 */
[----:B------:R-:W-:Y:S01]  /*7720*/  LOP3.LUT R31, R0, R8, RZ, 0xc0, !PT ;  /* 0x00000008001f7212 */ /* 0x000fe200078ec0ff */
[--C-:B------:R-:W-:Y:S02]  /*7730*/  HSET2.LE.AND R0, R10, R135.reuse, PT ;  /* 0x000000870a007233 */ /* 0x100fe40003803000 */
[----:B-1----:R-:W-:Y:S01]  /*7740*/  HSET2.LE.AND R2, R27, R135, PT ;  /* 0x000000871b027233 */ /* 0x002fe20003803000 */
[----:B--2---:R-:W-:-:S04]  /*7750*/  F2FP.PACK_AB R8, R104, R107 ;  /* 0x0000006b6808723e */ /* 0x004fc800000000ff */
[----:B------:R-:W-:Y:S01]  /*7760*/  LOP3.LUT R30, R2, R9, RZ, 0xc0, !PT ;  /* 0x00000009021e7212 */ /* 0x000fe200078ec0ff */
[----:B------:R-:W-:Y:S01]  /*7770*/  HSET2.LE.AND R2, R11, R135, PT ;  /* 0x000000870b027233 */ /* 0x000fe20003803000 */
[----:B------:R-:W-:Y:S01]  /*7780*/  F2FP.PACK_AB R9, R110, R111 ;  /* 0x0000006f6e09723e */ /* 0x000fe200000000ff */
[----:B------:R-:W-:Y:S01]  /*7790*/  IMAD.WIDE.U32 R10, R32, -0x326172a9, RZ ;  /* 0xcd9e8d57200a7825 */ /* 0x000fe200078e00ff */
[----:B------:R-:W-:Y:S02]  /*77a0*/  LOP3.LUT R29, R0, R8, RZ, 0xc0, !PT ;  /* 0x00000008001d7212 */ /* 0x000fe400078ec0ff */
[----:B------:R-:W-:Y:S01]  /*77b0*/  LOP3.LUT R28, R2, R9, RZ, 0xc0, !PT ;  /* 0x00000009021c7212 */ /* 0x000fe200078ec0ff */
[----:B------:R-:W-:Y:S01]  /*77c0*/  FFMA.FTZ R0, R174, c[0x0][0x23c], -R19 ;  /* 0x00008f00ae007a23 */ /* 0x000fe20000010813 */
[----:B------:R-:W-:Y:S01]  /*77d0*/  LOP3.LUT R22, R11, UR7, R22, 0x96, !PT ;  /* 0x000000070b167c12 */ /* 0x000fe2000f8e9616 */
[----:B------:R-:W-:-:S04]  /*77e0*/  IMAD.WIDE.U32 R8, R12, -0x326172a9, RZ ;  /* 0xcd9e8d570c087825 */ /* 0x000fc800078e00ff */
[C---:B------:R-:W-:Y:S01]  /*77f0*/  HMMA.16816.F32 R68, R28.reuse, R36, R68 ;  /* 0x000000241c44723c */ /* 0x040fe20000001844 */
[C---:B------:R-:W-:Y:S01]  /*7800*/  LOP3.LUT R2, R8.reuse, 0xffff, RZ, 0xc0, !PT ;  /* 0x0000ffff08027812 */ /* 0x040fe200078ec0ff */
[----:B------:R-:W-:Y:S01]  /*7810*/  IMAD.WIDE.U32 R12, R13, -0x326172a9, RZ ;  /* 0xcd9e8d570d0c7825 */ /* 0x000fe200078e00ff */
[----:B------:R-:W-:Y:S02]  /*7820*/  LOP3.LUT R11, R9, UR17, R10, 0x96, !PT ;  /* 0x00000011090b7c12 */ /* 0x000fe4000f8e960a */
[----:B------:R-:W-:Y:S01]  /*7830*/  LOP3.LUT R17, R8, 0xff, RZ, 0xc0, !PT ;  /* 0x000000ff08117812 */ /* 0x000fe200078ec0ff */
[----:B------:R-:W-:Y:S01]  /*7840*/  IMAD.MOV.U32 R174, RZ, RZ, R98 ;  /* 0x000000ffffae7224 */ /* 0x000fe200078e0062 */
[--C-:B------:R-:W-:Y:S01]  /*7850*/  SHF.R.U32.HI R16, RZ, 0x10, R8.reuse ;  /* 0x00000010ff107819 */ /* 0x100fe20000011608 */
[----:B------:R-:W-:Y:S01]  /*7860*/  IMAD.MOV.U32 R37, RZ, RZ, R103 ;  /* 0x000000ffff257224 */ /* 0x000fe200078e0067 */
[----:B------:R-:W-:Y:S01]  /*7870*/  SHF.R.U32.HI R21, RZ, 0x18, R8 ;  /* 0x00000018ff157819 */ /* 0x000fe20000011608 */
[----:B------:R1:W-:Y:S01]  /*7880*/  MUFU.EX2 R103, R0 ;  /* 0x0000000000677308 */ /* 0x0003e20000000800 */
[----:B------:R-:W-:Y:S01]  /*7890*/  IMAD.WIDE.U32 R8, R15, -0x326172a9, RZ ;  /* 0xcd9e8d570f087825 */ /* 0x000fe200078e00ff */
[----:B------:R-:W-:Y:S01]  /*78a0*/  LOP3.LUT R13, R13, UR7, R26, 0x96, !PT ;  /* 0x000000070d0d7c12 */ /* 0x000fe2000f8e961a */
[----:B------:R-:W-:Y:S02]  /*78b0*/  HMMA.16816.F32 R56, R28, R38, R84 ;  /* 0x000000261c38723c */ /* 0x000fe40000001854 */
[----:B------:R-:W-:Y:S01]  /*78c0*/  FFMA.FTZ R36, R185, c[0x0][0x23c], -R24 ;  /* 0x00008f00b9247a23 */ /* 0x000fe20000010818 */
[----:B------:R-:W-:Y:S01]  /*78d0*/  LOP3.LUT R10, R9, UR17, R12, 0x96, !PT ;  /* 0x00000011090a7c12 */ /* 0x000fe2000f8e960c */
[----:B------:R-:W-:Y:S01]  /*78e0*/  FFMA.FTZ R12, R165, c[0x0][0x23c], -R19 ;  /* 0x00008f00a50c7a23 */ /* 0x000fe20000010813 */
[----:B------:R-:W-:-:S02]  /*78f0*/  LOP3.LUT R23, R8, 0xffff, RZ, 0xc0, !PT ;  /* 0x0000ffff08177812 */ /* 0x000fc400078ec0ff */
[----:B------:R-:W-:Y:S01]  /*7900*/  LOP3.LUT R32, R8, 0xff, RZ, 0xc0, !PT ;  /* 0x000000ff08207812 */ /* 0x000fe200078ec0ff */
[----:B------:R2:W-:Y:S01]  /*7910*/  MUFU.EX2 R97, R12 ;  /* 0x0000000c00617308 */ /* 0x0005e20000000800 */
[--C-:B------:R-:W-:Y:S01]  /*7920*/  SHF.R.U32.HI R27, RZ, 0x10, R8.reuse ;  /* 0x00000010ff1b7819 */ /* 0x100fe20000011608 */
[----:B------:R-:W-:Y:S01]  /*7930*/  HMMA.16816.F32 R156, R28, R52, R156 ;  /* 0x000000341c9c723c */ /* 0x000fe2000000189c */
[----:B------:R-:W-:Y:S01]  /*7940*/  SHF.R.U32.HI R26, RZ, 0x18, R8 ;  /* 0x00000018ff1a7819 */ /* 0x000fe20000011608 */
[----:B------:R-:W-:-:S04]  /*7950*/  IMAD.WIDE.U32 R8, R22, -0x2daee0ad, RZ ;  /* 0xd2511f5316087825 */ /* 0x000fc800078e00ff */
[----:B-1----:R-:W-:Y:S01]  /*7960*/  FFMA.FTZ R0, R175, c[0x0][0x23c], -R19 ;  /* 0x00008f00af007a23 */ /* 0x002fe20000010813 */
[----:B------:R-:W-:Y:S01]  /*7970*/  LOP3.LUT R15, R8, 0xffff, RZ, 0xc0, !PT ;  /* 0x0000ffff080f7812 */ /* 0x000fe200078ec0ff */
[----:B------:R-:W-:Y:S01]  /*7980*/  IMAD.MOV.U32 R175, RZ, RZ, R247 ;  /* 0x000000ffffaf7224 */ /* 0x000fe200078e00f7 */
[----:B------:R-:W-:Y:S01]  /*7990*/  HMMA.16816.F32 R52, R28, R54, R76 ;  /* 0x000000361c34723c */ /* 0x000fe2000000184c */
[----:B------:R1:W-:Y:S01]  /*79a0*/  MUFU.EX2 R102, R0 ;  /* 0x0000000000667308 */ /* 0x0003e20000000800 */
[----:B------:R-:W-:Y:S01]  /*79b0*/  LDSM.16.MT88.4 R28, [R206+0x5800] ;  /* 0x00580000ce1c783b */ /* 0x000fe20000004200 */
[----:B--2---:R-:W-:-:S06]  /*79c0*/  FFMA.FTZ R12, R179, c[0x0][0x23c], -R18 ;  /* 0x00008f00b30c7a23 */ /* 0x004fcc0000010812 */
[----:B------:R-:W-:Y:S01]  /*79d0*/  MUFU.EX2 R95, R12 ;  /* 0x0000000c005f7308 */ /* 0x000fe20000000800 */
[----:B-1----:R-:W-:-:S07]  /*79e0*/  FFMA.FTZ R0, R164, c[0x0][0x23c], -R19 ;  /* 0x00008f00a4007a23 */ /* 0x002fce0000010813 */
[----:B------:R1:W-:Y:S02]  /*79f0*/  MUFU.EX2 R101, R0 ;  /* 0x0000000000657308 */ /* 0x0003e40000000800 */
[----:B-1----:R-:W-:Y:S01]  /*7a00*/  SHF.R.U32.HI R0, RZ, 0x8, R2 ;  /* 0x00000008ff007819 */ /* 0x002fe20000011602 */
[----:B------:R-:W-:-:S03]  /*7a10*/  FFMA.FTZ R2, R155, c[0x0][0x23c], -R19 ;  /* 0x00008f009b027a23 */ /* 0x000fc60000010813 */
[----:B------:R-:W-:Y:S02]  /*7a20*/  PRMT R46, R17, 0x5410, R0 ;  /* 0x00005410112e7816 */ /* 0x000fe40000000000 */
[----:B------:R1:W-:Y:S01]  /*7a30*/  MUFU.EX2 R100, R2 ;  /* 0x0000000200647308 */ /* 0x0003e20000000800 */
[----:B------:R-:W-:Y:S02]  /*7a40*/  LOP3.LUT R0, R16, 0xff, RZ, 0xc0, !PT ;  /* 0x000000ff10007812 */ /* 0x000fe400078ec0ff */
[----:B------:R-:W-:Y:S02]  /*7a50*/  LOP3.LUT R17, R8, 0xff, RZ, 0xc0, !PT ;  /* 0x000000ff08117812 */ /* 0x000fe400078ec0ff */
[----:B------:R-:W-:Y:S01]  /*7a60*/  PRMT R45, R0, 0x5410, R21 ;  /* 0x00005410002d7816 */ /* 0x000fe20000000015 */
[----:B------:R-:W-:Y:S01]  /*7a70*/  FFMA.FTZ R0, R169, c[0x0][0x23c], -R19 ;  /* 0x00008f00a9007a23 */ /* 0x000fe20000010813 */
[----:B------:R-:W-:-:S03]  /*7a80*/  SHF.R.U32.HI R16, RZ, 0x10, R8 ;  /* 0x00000010ff107819 */ /* 0x000fc60000011608 */
[----:B------:R-:W-:Y:S01]  /*7a90*/  MUFU.EX2 R98, R0 ;  /* 0x0000000000627308 */ /* 0x000fe20000000800 */
[----:B-1----:R-:W-:-:S07]  /*7aa0*/  FFMA.FTZ R2, R173, c[0x0][0x23c], -R19 ;  /* 0x00008f00ad027a23 */ /* 0x002fce0000010813 */
[----:B------:R1:W-:Y:S02]  /*7ab0*/  MUFU.EX2 R99, R2 ;  /* 0x0000000200637308 */ /* 0x0003e40000000800 */
[----:B-1----:R-:W-:Y:S02]  /*7ac0*/  LOP3.LUT R2, R9, UR16, R20, 0x96, !PT ;  /* 0x0000001009027c12 */ /* 0x002fe4000f8e9614 */
[----:B------:R-:W-:Y:S01]  /*7ad0*/  SHF.R.U32.HI R20, RZ, 0x18, R8 ;  /* 0x00000018ff147819 */ /* 0x000fe20000011608 */
[----:B------:R-:W-:Y:S01]  /*7ae0*/  IMAD.WIDE.U32 R8, R13, -0x2daee0ad, RZ ;  /* 0xd2511f530d087825 */ /* 0x000fe200078e00ff */
[----:B------:R-:W-:-:S04]  /*7af0*/  SHF.R.U32.HI R12, RZ, 0x18, R2 ;  /* 0x00000018ff0c7819 */ /* 0x000fc80000011602 */
[----:B------:R-:W-:Y:S02]  /*7b00*/  LOP3.LUT R0, R9, UR16, R14, 0x96, !PT ;  /* 0x0000001009007c12 */ /* 0x000fe4000f8e960e */
[----:B------:R-:W-:Y:S01]  /*7b10*/  LOP3.LUT R13, R8, 0xffff, RZ, 0xc0, !PT ;  /* 0x0000ffff080d7812 */ /* 0x000fe200078ec0ff */
[----:B------:R-:W-:Y:S01]  /*7b20*/  FFMA.FTZ R9, R166, c[0x0][0x23c], -R19 ;  /* 0x00008f00a6097a23 */ /* 0x000fe20000010813 */
[----:B------:R-:W-:Y:S02]  /*7b30*/  LOP3.LUT R21, R8, 0xff, RZ, 0xc0, !PT ;  /* 0x000000ff08157812 */ /* 0x000fe400078ec0ff */
[--C-:B------:R-:W-:Y:S01]  /*7b40*/  SHF.R.U32.HI R22, RZ, 0x10, R8.reuse ;  /* 0x00000010ff167819 */ /* 0x100fe20000011608 */
[----:B------:R1:W-:Y:S01]  /*7b50*/  MUFU.EX2 R247, R9 ;  /* 0x0000000900f77308 */ /* 0x0003e20000000800 */
[----:B------:R-:W-:Y:S02]  /*7b60*/  SHF.R.U32.HI R33, RZ, 0x18, R8 ;  /* 0x00000018ff217819 */ /* 0x000fe40000011608 */
[----:B------:R-:W-:-:S04]  /*7b70*/  LOP3.LUT R8, R11, 0xffff, RZ, 0xc0, !PT ;  /* 0x0000ffff0b087812 */ /* 0x000fc800078ec0ff */
[----:B-1----:R-:W-:Y:S02]  /*7b80*/  SHF.R.U32.HI R9, RZ, 0x8, R8 ;  /* 0x00000008ff097819 */ /* 0x002fe40000011608 */
[----:B------:R-:W-:-:S04]  /*7b90*/  LOP3.LUT R8, R11, 0xff, RZ, 0xc0, !PT ;  /* 0x000000ff0b087812 */ /* 0x000fc800078ec0ff */
[----:B------:R-:W-:Y:S01]  /*7ba0*/  PRMT R44, R8, 0x5410, R9 ;  /* 0x00005410082c7816 */ /* 0x000fe20000000009 */
[--C-:B------:R-:W-:Y:S01]  /*7bb0*/  FFMA.FTZ R8, R176, c[0x0][0x23c], -R18.reuse ;  /* 0x00008f00b0087a23 */ /* 0x100fe20000010812 */
[--C-:B------:R-:W-:Y:S02]  /*7bc0*/  SHF.R.U32.HI R9, RZ, 0x10, R11.reuse ;  /* 0x00000010ff097819 */ /* 0x100fe4000001160b */
[----:B------:R-:W-:Y:S01]  /*7bd0*/  SHF.R.U32.HI R11, RZ, 0x18, R11 ;  /* 0x00000018ff0b7819 */ /* 0x000fe2000001160b */
[----:B------:R1:W-:Y:S02]  /*7be0*/  MUFU.EX2 R96, R8 ;  /* 0x0000000800607308 */ /* 0x0003e40000000800 */
[----:B-1----:R-:W-:Y:S01]  /*7bf0*/  LOP3.LUT R8, R9, 0xff, RZ, 0xc0, !PT ;  /* 0x000000ff09087812 */ /* 0x002fe200078ec0ff */
[----:B------:R-:W-:-:S03]  /*7c00*/  FFMA.FTZ R9, R168, c[0x0][0x23c], -R18 ;  /* 0x00008f00a8097a23 */ /* 0x000fc60000010812 */
[----:B------:R-:W-:Y:S02]  /*7c10*/  PRMT R42, R8, 0x5410, R11 ;  /* 0x00005410082a7816 */ /* 0x000fe4000000000b */
[----:B------:R1:W-:Y:S01]  /*7c20*/  MUFU.EX2 R94, R9 ;  /* 0x00000009005e7308 */ /* 0x0003e20000000800 */
[----:B------:R-:W-:Y:S01]  /*7c30*/  SHF.R.U32.HI R8, RZ, 0x8, R23 ;  /* 0x00000008ff087819 */ /* 0x000fe20000011617 */
[----:B------:R-:W-:-:S03]  /*7c40*/  FFMA.FTZ R11, R226, c[0x0][0x23c], -R25 ;  /* 0x00008f00e20b7a23 */ /* 0x000fc60000010819 */
[----:B------:R-:W-:Y:S02]  /*7c50*/  PRMT R23, R32, 0x5410, R8 ;  /* 0x0000541020177816 */ /* 0x000fe40000000008 */
[----:B------:R-:W-:Y:S01]  /*7c60*/  LOP3.LUT R8, R27, 0xff, RZ, 0xc0, !PT ;  /* 0x000000ff1b087812 */ /* 0x000fe200078ec0ff */
[----:B------:R2:W-:Y:S03]  /*7c70*/  MUFU.EX2 R88, R11 ;  /* 0x0000000b00587308 */ /* 0x0005e60000000800 */
[----:B------:R-:W-:Y:S02]  /*7c80*/  PRMT R19, R8, 0x5410, R26 ;  /* 0x0000541008137816 */ /* 0x000fe4000000001a */
[----:B------:R-:W-:Y:S01]  /*7c90*/  SHF.R.U32.HI R8, RZ, 0x8, R15 ;  /* 0x00000008ff087819 */ /* 0x000fe2000001160f */
[----:B------:R-:W-:Y:S02]  /*7ca0*/  IMAD.MOV.U32 R155, RZ, RZ, R5 ;  /* 0x000000ffff9b7224 */ /* 0x000fe400078e0005 */
[----:B-1----:R-:W-:Y:S01]  /*7cb0*/  FFMA.FTZ R9, R167, c[0x0][0x23c], -R18 ;  /* 0x00008f00a7097a23 */ /* 0x002fe20000010812 */
[----:B------:R-:W-:Y:S01]  /*7cc0*/  PRMT R48, R17, 0x5410, R8 ;  /* 0x0000541011307816 */ /* 0x000fe20000000008 */
[--C-:B------:R-:W-:Y:S01]  /*7cd0*/  FFMA.FTZ R15, R189, c[0x0][0x23c], -R25.reuse ;  /* 0x00008f00bd0f7a23 */ /* 0x100fe20000010819 */
[----:B------:R-:W-:Y:S01]  /*7ce0*/  LOP3.LUT R8, R10, 0xffff, RZ, 0xc0, !PT ;  /* 0x0000ffff0a087812 */ /* 0x000fe200078ec0ff */
[----:B------:R1:W-:Y:S01]  /*7cf0*/  MUFU.EX2 R93, R9 ;  /* 0x00000009005d7308 */ /* 0x0003e20000000800 */
[----:B--2---:R-:W-:-:S07]  /*7d00*/  FFMA.FTZ R11, R182, c[0x0][0x23c], -R25 ;  /* 0x00008f00b60b7a23 */ /* 0x004fce0000010819 */
[----:B------:R2:W-:Y:S01]  /*7d10*/  MUFU.EX2 R90, R11 ;  /* 0x0000000b005a7308 */ /* 0x0005e20000000800 */
[----:B-1----:R-:W-:-:S07]  /*7d20*/  FFMA.FTZ R9, R171, c[0x0][0x23c], -R18 ;  /* 0x00008f00ab097a23 */ /* 0x002fce0000010812 */
[----:B------:R1:W-:Y:S01]  /*7d30*/  MUFU.EX2 R92, R9 ;  /* 0x00000009005c7308 */ /* 0x0003e20000000800 */
[----:B--2---:R-:W-:Y:S01]  /*7d40*/  SHF.R.U32.HI R11, RZ, 0x18, R10 ;  /* 0x00000018ff0b7819 */ /* 0x004fe2000001160a */
[----:B-1----:R-:W-:-:S06]  /*7d50*/  FFMA.FTZ R9, R170, c[0x0][0x23c], -R18 ;  /* 0x00008f00aa097a23 */ /* 0x002fcc0000010812 */
[----:B------:R1:W-:Y:S02]  /*7d60*/  MUFU.EX2 R91, R9 ;  /* 0x00000009005b7308 */ /* 0x0003e40000000800 */
[----:B-1----:R-:W-:Y:S01]  /*7d70*/  LOP3.LUT R9, R16, 0xff, RZ, 0xc0, !PT ;  /* 0x000000ff10097812 */ /* 0x002fe200078ec0ff */
[----:B------:R-:W-:Y:S02]  /*7d80*/  IMAD.MOV.U32 R164, RZ, RZ, R4 ;  /* 0x000000ffffa47224 */ /* 0x000fe400078e0004 */
[----:B------:R-:W-:Y:S01]  /*7d90*/  FFMA.FTZ R16, R184, c[0x0][0x23c], -R25 ;  /* 0x00008f00b8107a23 */ /* 0x000fe20000010819 */
[----:B------:R-:W-:Y:S02]  /*7da0*/  PRMT R43, R9, 0x5410, R20 ;  /* 0x00005410092b7816 */ /* 0x000fe40000000014 */
[----:B------:R-:W-:Y:S02]  /*7db0*/  SHF.R.U32.HI R9, RZ, 0x8, R8 ;  /* 0x00000008ff097819 */ /* 0x000fe40000011608 */
[----:B------:R-:W-:-:S04]  /*7dc0*/  LOP3.LUT R8, R10, 0xff, RZ, 0xc0, !PT ;  /* 0x000000ff0a087812 */ /* 0x000fc800078ec0ff */
[----:B------:R-:W-:Y:S01]  /*7dd0*/  PRMT R14, R8, 0x5410, R9 ;  /* 0x00005410080e7816 */ /* 0x000fe20000000009 */
[--C-:B------:R-:W-:Y:S01]  /*7de0*/  FFMA.FTZ R8, R180, c[0x0][0x23c], -R25.reuse ;  /* 0x00008f00b4087a23 */ /* 0x100fe20000010819 */
[----:B------:R-:W-:Y:S01]  /*7df0*/  SHF.R.U32.HI R9, RZ, 0x10, R10 ;  /* 0x00000010ff097819 */ /* 0x000fe2000001160a */
[----:B------:R-:W-:Y:S02]  /*7e00*/  FFMA.FTZ R10, R181, c[0x0][0x23c], -R25 ;  /* 0x00008f00b50a7a23 */ /* 0x000fe40000010819 */
[----:B------:R1:W-:Y:S01]  /*7e10*/  MUFU.EX2 R89, R8 ;  /* 0x0000000800597308 */ /* 0x0003e20000000800 */
[----:B------:R-:W-:-:S04]  /*7e20*/  LOP3.LUT R9, R9, 0xff, RZ, 0xc0, !PT ;  /* 0x000000ff09097812 */ /* 0x000fc800078ec0ff */
[----:B------:R-:W-:Y:S01]  /*7e30*/  PRMT R17, R9, 0x5410, R11 ;  /* 0x0000541009117816 */ /* 0x000fe2000000000b */
[----:B------:R-:W-:Y:S01]  /*7e40*/  FFMA.FTZ R9, R227, c[0x0][0x23c], -R24 ;  /* 0x00008f00e3097a23 */ /* 0x000fe20000010818 */
[----:B------:R-:W-:Y:S01]  /*7e50*/  LOP3.LUT R11, R22, 0xff, RZ, 0xc0, !PT ;  /* 0x000000ff160b7812 */ /* 0x000fe200078ec0ff */
[----:B------:R2:W3:Y:S03]  /*7e60*/  MUFU.EX2 R83, R10 ;  /* 0x0000000a00537308 */ /* 0x0004e60000000800 */
[----:B------:R-:W-:Y:S02]  /*7e70*/  PRMT R20, R11, 0x5410, R33 ;  /* 0x000054100b147816 */ /* 0x000fe40000000021 */
[----:B------:R-:W-:Y:S01]  /*7e80*/  SHF.R.U32.HI R11, RZ, 0x18, R0 ;  /* 0x00000018ff0b7819 */ /* 0x000fe20000011600 */
[----:B------:R-:W4:Y:S01]  /*7e90*/  LDSM.16.MT88.4 R32, [R205+0x5800] ;  /* 0x00580000cd20783b */ /* 0x000f220000004200 */
[----:B-1----:R-:W-:Y:S01]  /*7ea0*/  SHF.R.U32.HI R8, RZ, 0x8, R13 ;  /* 0x00000008ff087819 */ /* 0x002fe2000001160d */
[----:B------:R1:W-:Y:S01]  /*7eb0*/  MUFU.EX2 R82, R9 ;  /* 0x0000000900527308 */ /* 0x0003e20000000800 */
[----:B------:R-:W-:-:S02]  /*7ec0*/  LOP3.LUT R13, R2, 0xff, RZ, 0xc0, !PT ;  /* 0x000000ff020d7812 */ /* 0x000fc400078ec0ff */
[----:B------:R-:W-:Y:S01]  /*7ed0*/  PRMT R41, R21, 0x5410, R8 ;  /* 0x0000541015297816 */ /* 0x000fe20000000008 */
[----:B------:R-:W-:Y:S01]  /*7ee0*/  FFMA.FTZ R21, R191, c[0x0][0x23c], -R24 ;  /* 0x00008f00bf157a23 */ /* 0x000fe20000010818 */
[----:B------:R-:W-:Y:S02]  /*7ef0*/  LOP3.LUT R8, R2, 0xffff, RZ, 0xc0, !PT ;  /* 0x0000ffff02087812 */ /* 0x000fe400078ec0ff */
[----:B--2---:R-:W-:Y:S02]  /*7f00*/  SHF.R.U32.HI R10, RZ, 0x10, R2 ;  /* 0x00000010ff0a7819 */ /* 0x004fe40000011602 */
[----:B------:R-:W-:Y:S02]  /*7f10*/  SHF.R.U32.HI R8, RZ, 0x8, R8 ;  /* 0x00000008ff087819 */ /* 0x000fe40000011608 */
[----:B------:R-:W-:Y:S01]  /*7f20*/  LOP3.LUT R2, R10, 0xff, RZ, 0xc0, !PT ;  /* 0x000000ff0a027812 */ /* 0x000fe200078ec0ff */
[----:B------:R-:W-:Y:S01]  /*7f30*/  FFMA.FTZ R10, R228, c[0x0][0x23c], -R24 ;  /* 0x00008f00e40a7a23 */ /* 0x000fe20000010818 */
[----:B------:R-:W-:-:S02]  /*7f40*/  PRMT R40, R13, 0x5410, R8 ;  /* 0x000054100d287816 */ /* 0x000fc40000000008 */
[----:B------:R-:W-:Y:S01]  /*7f50*/  SHF.R.U32.HI R8, RZ, 0x10, R0 ;  /* 0x00000010ff087819 */ /* 0x000fe20000011600 */
[----:B-1----:R-:W-:Y:S01]  /*7f60*/  FFMA.FTZ R9, R186, c[0x0][0x23c], -R24 ;  /* 0x00008f00ba097a23 */ /* 0x002fe20000010818 */
[----:B------:R-:W-:Y:S01]  /*7f70*/  PRMT R39, R2, 0x5410, R12 ;  /* 0x0000541002277816 */ /* 0x000fe2000000000c */
[----:B------:R1:W-:Y:S01]  /*7f80*/  MUFU.EX2 R80, R10 ;  /* 0x0000000a00507308 */ /* 0x0003e20000000800 */
[C---:B------:R-:W-:Y:S02]  /*7f90*/  LOP3.LUT R2, R0.reuse, 0xffff, RZ, 0xc0, !PT ;  /* 0x0000ffff00027812 */ /* 0x040fe400078ec0ff */
[----:B------:R-:W-:Y:S02]  /*7fa0*/  LOP3.LUT R12, R0, 0xff, RZ, 0xc0, !PT ;  /* 0x000000ff000c7812 */ /* 0x000fe400078ec0ff */
[----:B------:R-:W-:-:S03]  /*7fb0*/  LOP3.LUT R0, R8, 0xff, RZ, 0xc0, !PT ;  /* 0x000000ff08007812 */ /* 0x000fc600078ec0ff */
[----:B------:R2:W-:Y:S01]  /*7fc0*/  MUFU.EX2 R81, R9 ;  /* 0x0000000900517308 */ /* 0x0005e20000000800 */
[----:B------:R-:W-:Y:S01]  /*7fd0*/  PRMT R26, R0, 0x5410, R11 ;  /* 0x00005410001a7816 */ /* 0x000fe2000000000b */
[----:B------:R-:W-:Y:S01]  /*7fe0*/  FFMA.FTZ R0, R178, c[0x0][0x23c], -R18 ;  /* 0x00008f00b2007a23 */ /* 0x000fe20000010812 */
[----:B---3--:R-:W-:-:S05]  /*7ff0*/  F2FP.PACK_AB R11, R83, R89 ;  /* 0x00000059530b723e */ /* 0x008fca00000000ff */
[----:B------:R3:W-:Y:S01]  /*8000*/  MUFU.EX2 R66, R0 ;  /* 0x0000000000427308 */ /* 0x0007e20000000800 */
[----:B-1----:R-:W-:Y:S01]  /*8010*/  HSET2.LE.AND R10, R23, R135, PT ;  /* 0x00000087170a7233 */ /* 0x002fe20003803000 */
[----:B------:R-:W-:-:S04]  /*8020*/  FFMA.FTZ R23, R187, c[0x0][0x23c], -R24 ;  /* 0x00008f00bb177a23 */ /* 0x000fc80000010818 */
[----:B------:R-:W-:Y:S02]  /*8030*/  LOP3.LUT R10, R10, R11, RZ, 0xc0, !PT ;  /* 0x0000000b0a0a7212 */ /* 0x000fe400078ec0ff */
[----:B--2---:R-:W-:Y:S01]  /*8040*/  SHF.R.U32.HI R9, RZ, 0x8, R2 ;  /* 0x00000008ff097819 */ /* 0x004fe20000011602 */
[----:B------:R-:W-:-:S03]  /*8050*/  FFMA.FTZ R2, R188, c[0x0][0x23c], -R24 ;  /* 0x00008f00bc027a23 */ /* 0x000fc60000010818 */
[----:B------:R-:W-:Y:S01]  /*8060*/  PRMT R27, R12, 0x5410, R9 ;  /* 0x000054100c1b7816 */ /* 0x000fe20000000009 */
[----:B------:R1:W2:Y:S01]  /*8070*/  MUFU.EX2 R67, R2 ;  /* 0x0000000200437308 */ /* 0x0002a20000000800 */
[----:B------:R-:W-:Y:S01]  /*8080*/  FFMA.FTZ R9, R177, c[0x0][0x23c], -R18 ;  /* 0x00008f00b1097a23 */ /* 0x000fe20000010812 */
[--C-:B------:R-:W-:Y:S01]  /*8090*/  HSET2.LE.AND R12, R19, R135.reuse, PT ;  /* 0x00000087130c7233 */ /* 0x100fe20003803000 */
[--C-:B------:R-:W-:Y:S01]  /*80a0*/  FFMA.FTZ R18, R183, c[0x0][0x23c], -R25.reuse ;  /* 0x00008f00b7127a23 */ /* 0x100fe20000010819 */
[----:B---3--:R-:W-:Y:S01]  /*80b0*/  HSET2.LE.AND R0, R14, R135, PT ;  /* 0x000000870e007233 */ /* 0x008fe20003803000 */
[----:B------:R-:W-:Y:S02]  /*80c0*/  FFMA.FTZ R14, R190, c[0x0][0x23c], -R25 ;  /* 0x00008f00be0e7a23 */ /* 0x000fe40000010819 */
[----:B------:R-:W-:Y:S01]  /*80d0*/  FFMA.FTZ R19, R229, c[0x0][0x23c], -R24 ;  /* 0x00008f00e5137a23 */ /* 0x000fe20000010818 */
[----:B------:R3:W3:Y:S01]  /*80e0*/  MUFU.EX2 R65, R9 ;  /* 0x0000000900417308 */ /* 0x0006e20000000800 */
[----:B-1----:R-:W-:-:S07]  /*80f0*/  F2FP.PACK_AB R2, R90, R88 ;  /* 0x000000585a02723e */ /* 0x002fce00000000ff */
[----:B------:R-:W-:Y:S01]  /*8100*/  MUFU.EX2 R64, R14 ;  /* 0x0000000e00407308 */ /* 0x000fe20000000800 */
[----:B--2---:R-:W-:Y:S02]  /*8110*/  F2FP.PACK_AB R13, R67, R80 ;  /* 0x00000050430d723e */ /* 0x004fe400000000ff */
[----:B------:R-:W-:Y:S01]  /*8120*/  LOP3.LUT R8, R0, R2, RZ, 0xc0, !PT ;  /* 0x0000000200087212 */ /* 0x000fe200078ec0ff */
[----:B------:R-:W-:Y:S01]  /*8130*/  HSET2.LE.AND R0, R17, R135, PT ;  /* 0x0000008711007233 */ /* 0x000fe20003803000 */
[----:B------:R-:W-:Y:S02]  /*8140*/  F2FP.PACK_AB R2, R81, R82 ;  /* 0x000000525102723e */ /* 0x000fe400000000ff */
[----:B------:R-:W-:Y:S02]  /*8150*/  LOP3.LUT R11, R12, R13, RZ, 0xc0, !PT ;  /* 0x0000000d0c0b7212 */ /* 0x000fe400078ec0ff */
[----:B---3--:R-:W-:Y:S01]  /*8160*/  LOP3.LUT R9, R0, R2, RZ, 0xc0, !PT ;  /* 0x0000000200097212 */ /* 0x008fe200078ec0ff */
[----:B------:R-:W-:-:S02]  /*8170*/  FADD.FTZ R0, R37, R175 ;  /* 0x000000af25007221 */ /* 0x000fc40000010000 */
        /* <DEDUP_REMOVED lines=19> */
[C---:B----4-:R-:W-:Y:S01]  /*82b0*/  HMMA.16816.F32 R148, R8.reuse, R34, R148 ;  /* 0x000000220894723c */ /* 0x050fe20000001894 */
[----:B------:R-:W-:Y:S01]  /*82c0*/  IMAD.MOV.U32 R166, RZ, RZ, R225 ;  /* 0x000000ffffa67224 */ /* 0x000fe200078e00e1 */
[--C-:B------:R-:W-:Y:S01]  /*82d0*/  HSET2.LE.AND R17, R42, R135.reuse, PT ;  /* 0x000000872a117233 */ /* 0x100fe20003803000 */
[----:B------:R-:W-:Y:S01]  /*82e0*/  IMAD.MOV.U32 R37, RZ, RZ, R223 ;  /* 0x000000ffff257224 */ /* 0x000fe200078e00df */
[----:B------:R-:W-:Y:S01]  /*82f0*/  MUFU.EX2 R36, R36 ;  /* 0x0000002400247308 */ /* 0x000fe20000000800 */
[----:B------:R-:W-:Y:S01]  /*8300*/  IMAD.MOV.U32 R169, RZ, RZ, R172 ;  /* 0x000000ffffa97224 */ /* 0x000fe200078e00ac */
[----:B------:R-:W-:Y:S01]  /*8310*/  HSET2.LE.AND R20, R20, R135, PT ;  /* 0x0000008714147233 */ /* 0x000fe20003803000 */
[----:B------:R-:W-:Y:S01]  /*8320*/  IMAD.MOV.U32 R223, RZ, RZ, R143 ;  /* 0x000000ffffdf7224 */ /* 0x000fe200078e008f */
[----:B------:R-:W-:Y:S01]  /*8330*/  HMMA.16816.F32 R160, R8, R28, R160 ;  /* 0x0000001c08a0723c */ /* 0x000fe200000018a0 */
[----:B------:R-:W-:Y:S01]  /*8340*/  IMAD.MOV.U32 R146, RZ, RZ, R145 ;  /* 0x000000ffff927224 */ /* 0x000fe200078e0091 */
[----:B------:R1:W5:Y:S01]  /*8350*/  LDL.LU R7, [R1+0x84] ;  /* 0x0000840001077983 */ /* 0x0003620000300800 */
[----:B------:R-:W-:-:S02]  /*8360*/  IMAD.MOV.U32 R143, RZ, RZ, R47 ;  /* 0x000000ffff8f7224 */ /* 0x000fc400078e002f */
[----:B------:R-:W-:Y:S02]  /*8370*/  IMAD.MOV.U32 R145, RZ, RZ, R51 ;  /* 0x000000ffff917224 */ /* 0x000fe400078e0033 */
[----:B------:R-:W-:Y:S02]  /*8380*/  FADD.FTZ R13, R175, R142 ;  /* 0x0000008eaf0d7221 */ /* 0x000fe40000010000 */
[----:B------:R-:W-:Y:S02]  /*8390*/  IMAD.MOV.U32 R47, RZ, RZ, R49 ;  /* 0x000000ffff2f7224 */ /* 0x000fe400078e0031 */
[----:B------:R-:W-:Y:S02]  /*83a0*/  IMAD.MOV.U32 R225, RZ, RZ, R154 ;  /* 0x000000ffffe17224 */ /* 0x000fe400078e009a */
[----:B------:R-:W-:Y:S02]  /*83b0*/  IMAD.MOV.U32 R172, RZ, RZ, R222 ;  /* 0x000000ffffac7224 */ /* 0x000fe400078e00de */
[----:B------:R-:W-:-:S02]  /*83c0*/  IMAD.MOV.U32 R49, RZ, RZ, R201 ;  /* 0x000000ffff317224 */ /* 0x000fc400078e00c9 */
[----:B------:R-:W-:Y:S02]  /*83d0*/  FADD.FTZ R12, R165, R166 ;  /* 0x000000a6a50c7221 */ /* 0x000fe40000010000 */
[----:B------:R-:W-:Y:S02]  /*83e0*/  FADD.FTZ R0, R155, R0 ;  /* 0x000000009b007221 */ /* 0x000fe40000010000 */
[----:B------:R-:W-:Y:S02]  /*83f0*/  IMAD.MOV.U32 R175, RZ, RZ, R153 ;  /* 0x000000ffffaf7224 */ /* 0x000fe400078e0099 */
[----:B------:R-:W-:Y:S01]  /*8400*/  FADD.FTZ R2, R173, R169 ;  /* 0x000000a9ad027221 */ /* 0x000fe20000010000 */
[----:B------:R2:W3:Y:S01]  /*8410*/  MUFU.EX2 R51, R15 ;  /* 0x0000000f00337308 */ /* 0x0004e20000000800 */
[----:B------:R-:W-:Y:S02]  /*8420*/  IMAD.MOV.U32 R154, RZ, RZ, R145 ;  /* 0x000000ffff9a7224 */ /* 0x000fe400078e0091 */
[----:B------:R-:W-:Y:S01]  /*8430*/  FADD.FTZ R22, R164, R13 ;  /* 0x0000000da4167221 */ /* 0x000fe20000010000 */
[----:B------:R-:W-:Y:S01]  /*8440*/  HSET2.LE.AND R13, R44, R135, PT ;  /* 0x000000872c0d7233 */ /* 0x000fe20003803000 */
[----:B------:R-:W-:-:S02]  /*8450*/  IMAD.MOV.U32 R174, RZ, RZ, R152 ;  /* 0x000000ffffae7224 */ /* 0x000fc400078e0098 */
[----:B------:R-:W-:Y:S02]  /*8460*/  IMAD.MOV.U32 R153, RZ, RZ, R221 ;  /* 0x000000ffff997224 */ /* 0x000fe400078e00dd */
[----:B------:R-:W-:Y:S01]  /*8470*/  FADD.FTZ R24, R50, R12 ;  /* 0x0000000c32187221 */ /* 0x000fe20000010000 */
[----:B------:R-:W-:Y:S01]  /*8480*/  F2FP.PACK_AB R12, R93, R94 ;  /* 0x0000005e5d0c723e */ /* 0x000fe200000000ff */
[----:B------:R-:W-:Y:S01]  /*8490*/  FADD.FTZ R37, R37, R0 ;  /* 0x0000000025257221 */ /* 0x000fe20000010000 */
[----:B------:R4:W-:Y:S01]  /*84a0*/  MUFU.EX2 R50, R16 ;  /* 0x0000001000327308 */ /* 0x0009e20000000800 */
[----:B------:R-:W-:Y:S01]  /*84b0*/  IMAD.MOV.U32 R164, RZ, RZ, R225 ;  /* 0x000000ffffa47224 */ /* 0x000fe200078e00e1 */
[--C-:B------:R-:W-:Y:S01]  /*84c0*/  HSET2.LE.AND R0, R46, R135.reuse, PT ;  /* 0x000000872e007233 */ /* 0x100fe20003803000 */
[----:B------:R-:W-:Y:S01]  /*84d0*/  IMAD.MOV.U32 R169, RZ, RZ, R172 ;  /* 0x000000ffffa97224 */ /* 0x000fe200078e00ac */
[----:B--2---:R-:W-:Y:S01]  /*84e0*/  HSET2.LE.AND R15, R45, R135, PT ;  /* 0x000000872d0f7233 */ /* 0x004fe20003803000 */
[----:B------:R-:W-:-:S02]  /*84f0*/  IMAD.MOV.U32 R222, RZ, RZ, R144 ;  /* 0x000000ffffde7224 */ /* 0x000fc400078e0090 */
[----:B------:R-:W-:Y:S02]  /*8500*/  IMAD.MOV.U32 R221, RZ, RZ, R146 ;  /* 0x000000ffffdd7224 */ /* 0x000fe400078e0092 */
[----:B------:R-:W-:Y:S02]  /*8510*/  IMAD.MOV.U32 R152, RZ, RZ, R147 ;  /* 0x000000ffff987224 */ /* 0x000fe400078e0093 */
[----:B------:R-:W-:Y:S01]  /*8520*/  FADD.FTZ R38, R175, R2 ;  /* 0x00000002af267221 */ /* 0x000fe20000010000 */
[----:B------:R-:W-:Y:S01]  /*8530*/  HMMA.16816.F32 R144, R8, R32, R60 ;  /* 0x000000200890723c */ /* 0x000fe2000000183c */
[----:B------:R-:W-:Y:S02]  /*8540*/  IMAD.MOV.U32 R225, RZ, RZ, R47 ;  /* 0x000000ffffe17224 */ /* 0x000fe400078e002f */
[----:B------:R-:W-:Y:S01]  /*8550*/  IMAD.MOV.U32 R172, RZ, RZ, R49 ;  /* 0x000000ffffac7224 */ /* 0x000fe200078e0031 */
[----:B----4-:R-:W-:Y:S01]  /*8560*/  F2FP.PACK_AB R16, R102, R103 ;  /* 0x000000676610723e */ /* 0x010fe200000000ff */
[----:B------:R2:W4:Y:S01]  /*8570*/  MUFU.EX2 R49, R18 ;  /* 0x0000001200317308 */ /* 0x0005220000000800 */
[----:B------:R-:W-:-:S02]  /*8580*/  IMAD.MOV.U32 R165, RZ, RZ, R223 ;  /* 0x000000ffffa57224 */ /* 0x000fc400078e00df */
[----:B------:R-:W-:Y:S01]  /*8590*/  HMMA.16816.F32 R44, R8, R30, R72 ;  /* 0x0000001e082c723c */ /* 0x000fe20000001848 */
[----:B------:R-:W-:Y:S02]  /*85a0*/  LOP3.LUT R15, R15, R12, RZ, 0xc0, !PT ;  /* 0x0000000c0f0f7212 */ /* 0x000fe400078ec0ff */
[----:B------:R-:W-:-:S04]  /*85b0*/  F2FP.PACK_AB R2, R100, R101 ;  /* 0x000000656402723e */ /* 0x000fc800000000ff */
[----:B------:R-:W-:Y:S01]  /*85c0*/  FADD.FTZ R9, R154, R22 ;  /* 0x000000169a097221 */ /* 0x000fe20000010000 */
[----:B------:R-:W-:Y:S01]  /*85d0*/  LOP3.LUT R12, R13, R16, RZ, 0xc0, !PT ;  /* 0x000000100d0c7212 */ /* 0x000fe200078ec0ff */
[----:B------:R-:W-:Y:S01]  /*85e0*/  FADD.FTZ R22, R140, R38 ;  /* 0x000000268c167221 */ /* 0x000fe20000010000 */
[----:B--2---:R-:W-:Y:S01]  /*85f0*/  F2FP.PACK_AB R18, R96, R95 ;  /* 0x0000005f6012723e */ /* 0x004fe200000000ff */
[----:B------:R2:W1:Y:S01]  /*8600*/  MUFU.EX2 R38, R23 ;  /* 0x0000001700267308 */ /* 0x0004620000000800 */
[----:B------:R-:W-:Y:S02]  /*8610*/  FADD.FTZ R9, R169, R9 ;  /* 0x00000009a9097221 */ /* 0x000fe40000010000 */
[----:B------:R-:W-:Y:S01]  /*8620*/  LOP3.LUT R13, R17, R18, RZ, 0xc0, !PT ;  /* 0x00000012110d7212 */ /* 0x000fe200078ec0ff */
[----:B------:R-:W-:Y:S01]  /*8630*/  IMAD.MOV.U32 R175, RZ, RZ, R174 ;  /* 0x000000ffffaf7224 */ /* 0x000fe200078e00ae */
[--C-:B------:R-:W-:Y:S01]  /*8640*/  HSET2.LE.AND R17, R39, R135.reuse, PT ;  /* 0x0000008727117233 */ /* 0x100fe20003803000 */
[----:B------:R-:W-:Y:S01]  /*8650*/  FADD.FTZ R10, R165, R37 ;  /* 0x00000025a50a7221 */ /* 0x000fe20000010000 */
[----:B------:R-:W-:Y:S01]  /*8660*/  LOP3.LUT R14, R0, R2, RZ, 0xc0, !PT ;  /* 0x00000002000e7212 */ /* 0x000fe200078ec0ff */
[----:B------:R-:W-:Y:S01]  /*8670*/  MUFU.EX2 R42, R19 ;  /* 0x00000013002a7308 */ /* 0x000fe20000000800 */
[----:B------:R-:W-:Y:S01]  /*8680*/  FADD.FTZ R37, R164, R22 ;  /* 0x00000016a4257221 */ /* 0x000fe20000010000 */
[--C-:B------:R-:W-:Y:S01]  /*8690*/  HSET2.LE.AND R0, R43, R135.reuse, PT ;  /* 0x000000872b007233 */ /* 0x100fe20003803000 */
[----:B------:R-:W-:Y:S01]  /*86a0*/  FADD.FTZ R22, R251, R9 ;  /* 0x00000009fb167221 */ /* 0x000fe20000010000 */
[----:B------:R-:W-:Y:S01]  /*86b0*/  HSET2.LE.AND R2, R48, R135, PT ;  /* 0x0000008730027233 */ /* 0x000fe20003803000 */
[----:B------:R-:W-:-:S03]  /*86c0*/  F2FP.PACK_AB R9, R65, R66 ;  /* 0x000000424109723e */ /* 0x000fc600000000ff */
[----:B------:R1:W1:Y:S01]  /*86d0*/  MUFU.EX2 R39, R21 ;  /* 0x0000001500277308 */ /* 0x0002620000000800 */
[----:B--2---:R-:W-:Y:S01]  /*86e0*/  FADD.FTZ R23, R175, R10 ;  /* 0x0000000aaf177221 */ /* 0x004fe20000010000 */
[----:B------:R-:W-:Y:S01]  /*86f0*/  F2FP.PACK_AB R10, R247, R97 ;  /* 0x00000061f70a723e */ /* 0x000fe200000000ff */
[----:B------:R-:W-:Y:S01]  /*8700*/  IMAD.MOV.U32 R173, RZ, RZ, R153 ;  /* 0x000000ffffad7224 */ /* 0x000fe200078e0099 */
[--C-:B------:R-:W-:Y:S01]  /*8710*/  HSET2.LE.AND R16, R27, R135.reuse, PT ;  /* 0x000000871b107233 */ /* 0x100fe20003803000 */
[----:B------:R-:W-:Y:S01]  /*8720*/  FADD.FTZ R11, R225, R24 ;  /* 0x00000018e10b7221 */ /* 0x000fe20000010000 */
[----:B------:R-:W-:Y:S02]  /*8730*/  LOP3.LUT R171, R0, R9, RZ, 0xc0, !PT ;  /* 0x0000000900ab7212 */ /* 0x000fe400078ec0ff */
[----:B------:R-:W-:Y:S02]  /*8740*/  LOP3.LUT R170, R2, R10, RZ, 0xc0, !PT ;  /* 0x0000000a02aa7212 */ /* 0x000fe400078ec0ff */
[----:B---3--:R-:W-:Y:S01]  /*8750*/  F2FP.PACK_AB R0, R51, R64 ;  /* 0x000000403300723e */ /* 0x008fe200000000ff */
[----:B------:R-:W-:Y:S01]  /*8760*/  IMAD.MOV.U32 R223, RZ, RZ, R152 ;  /* 0x000000ffffdf7224 */ /* 0x000fe200078e0098 */
[----:B------:R-:W-:Y:S01]  /*8770*/  F2FP.PACK_AB R2, R91, R92 ;  /* 0x0000005c5b02723e */ /* 0x000fe200000000ff */
[--C-:B------:R-:W-:Y:S01]  /*8780*/  HSET2.LE.AND R8, R40, R135.reuse, PT ;  /* 0x0000008728087233 */ /* 0x100fe20003803000 */
[----:B------:R-:W-:Y:S01]  /*8790*/  LOP3.LUT R164, R16, R0, RZ, 0xc0, !PT ;  /* 0x0000000010a47212 */ /* 0x000fe200078ec0ff */
[----:B-1----:R-:W-:Y:S01]  /*87a0*/  FADD.FTZ R21, R173, R11 ;  /* 0x0000000bad157221 */ /* 0x002fe20000010000 */
[----:B------:R-:W-:Y:S01]  /*87b0*/  F2FP.PACK_AB R11, R98, R99 ;  /* 0x00000063620b723e */ /* 0x000fe200000000ff */
[--C-:B------:R-:W-:Y:S01]  /*87c0*/  HSET2.LE.AND R19, R41, R135.reuse, PT ;  /* 0x0000008729137233 */ /* 0x100fe20003803000 */
[----:B------:R-:W-:Y:S01]  /*87d0*/  IMAD.MOV.U32 R174, RZ, RZ, R172 ;  /* 0x000000ffffae7224 */ /* 0x000fe200078e00ac */
[----:B------:R-:W-:Y:S01]  /*87e0*/  LOP3.LUT R169, R17, R2, RZ, 0xc0, !PT ;  /* 0x0000000211a97212 */ /* 0x000fe200078ec0ff */
[----:B------:R-:W-:Y:S01]  /*87f0*/  IMAD.MOV.U32 R225, RZ, RZ, R223 ;  /* 0x000000ffffe17224 */ /* 0x000fe200078e00df */
[----:B----4-:R-:W-:Y:S01]  /*8800*/  F2FP.PACK_AB R0, R49, R50 ;  /* 0x000000323100723e */ /* 0x010fe200000000ff */
[----:B------:R-:W-:Y:S01]  /*8810*/  HSET2.LE.AND R18, R26, R135, PT ;  /* 0x000000871a127233 */ /* 0x000fe20003803000 */
[----:B------:R-:W-:Y:S01]  /*8820*/  F2FP.PACK_AB R2, R36, R38 ;  /* 0x000000262402723e */ /* 0x000fe200000000ff */
[----:B------:R-:W-:Y:S01]  /*8830*/  IMAD.MOV.U32 R172, RZ, RZ, R221 ;  /* 0x000000ffffac7224 */ /* 0x000fe200078e00dd */
[----:B------:R-:W-:Y:S01]  /*8840*/  LOP3.LUT R168, R8, R11, RZ, 0xc0, !PT ;  /* 0x0000000b08a87212 */ /* 0x000fe200078ec0ff */
[----:B------:R-:W-:Y:S01]  /*8850*/  IMAD.MOV.U32 R223, RZ, RZ, R222 ;  /* 0x000000ffffdf7224 */ /* 0x000fe200078e00de */
[----:B------:R-:W-:Y:S01]  /*8860*/  F2FP.PACK_AB R8, R39, R42 ;  /* 0x0000002a2708723e */ /* 0x000fe200000000ff */
[----:B------:R-:W-:Y:S01]  /*8870*/  IMAD.MOV.U32 R221, RZ, RZ, R143 ;  /* 0x000000ffffdd7224 */ /* 0x000fe200078e008f */
[----:B------:R-:W-:Y:S01]  /*8880*/  LOP3.LUT R166, R19, R0, RZ, 0xc0, !PT ;  /* 0x0000000013a67212 */ /* 0x000fe200078ec0ff */
[----:B------:R-:W-:Y:S01]  /*8890*/  FADD.FTZ R21, R174, R21 ;  /* 0x00000015ae157221 */ /* 0x000fe20000010000 */
[----:B------:R-:W-:Y:S01]  /*88a0*/  LOP3.LUT R167, R20, R2, RZ, 0xc0, !PT ;  /* 0x0000000214a77212 */ /* 0x000fe200078ec0ff */
[----:B------:R-:W-:Y:S01]  /*88b0*/  IMAD.MOV.U32 R222, RZ, RZ, R141 ;  /* 0x000000ffffde7224 */ /* 0x000fe200078e008d */
[----:B------:R-:W1:Y:S01]  /*88c0*/  LDSM.16.MT88.4 R152, [R205+0x5c00] ;  /* 0x005c0000cd98783b */ /* 0x000e620000004200 */
[----:B------:R-:W-:Y:S01]  /*88d0*/  FADD.FTZ R0, R225, R37 ;  /* 0x00000025e1007221 */ /* 0x000fe20000010000 */
[----:B------:R-:W-:Y:S01]  /*88e0*/  LOP3.LUT R165, R18, R8, RZ, 0xc0, !PT ;  /* 0x0000000812a57212 */ /* 0x000fe200078ec0ff */
[----:B------:R-:W-:Y:S01]  /*88f0*/  FADD.FTZ R2, R172, R23 ;  /* 0x00000017ac027221 */ /* 0x000fe20000010000 */
[----:B------:R-:W2:Y:S01]  /*8900*/  LDSM.16.MT88.4 R24, [R206+0x5c00] ;  /* 0x005c0000ce18783b */ /* 0x000ea20000004200 */
        /* <DEDUP_REMOVED lines=17> */
[----:B------:R-:W-:Y:S02]  /*8a20*/  IMAD.MOV.U32 R201, RZ, RZ, R6 ;  /* 0x000000ffffc97224 */ /* 0x000fe400078e0006 */
[----:B------:R-:W-:Y:S01]  /*8a30*/  FADD.FTZ R0, R217, R10 ;  /* 0x0000000ad9007221 */ /* 0x000fe20000010000 */
[----:B------:R-:W-:Y:S01]  /*8a40*/  HMMA.16816.F32 R140, R12, R32, R68 ;  /* 0x000000200c8c723c */ /* 0x000fe20000001844 */
[----:B------:R-:W-:Y:S01]  /*8a50*/  FADD.FTZ R9, R218, R9 ;  /* 0x00000009da097221 */ /* 0x000fe20000010000 */
[----:B------:R3:W5:Y:S01]  /*8a60*/  LDL.LU R6, [R1+0x80] ;  /* 0x0000800001067983 */ /* 0x0007620000300800 */
[----:B------:R-:W-:-:S02]  /*8a70*/  FADD.FTZ R10, R246, R8 ;  /* 0x00000008f60a7221 */ /* 0x000fc40000010000 */
[----:B------:R-:W-:Y:S01]  /*8a80*/  FADD.FTZ R8, R240, R2 ;  /* 0x00000002f0087221 */ /* 0x000fe20000010000 */
[----:B------:R3:W5:Y:S01]  /*8a90*/  LDL.LU R5, [R1+0x7c] ;  /* 0x00007c0001057983 */ /* 0x0007620000300800 */
[----:B------:R-:W-:Y:S02]  /*8aa0*/  FADD.FTZ R2, R201, R0 ;  /* 0x00000000c9027221 */ /* 0x000fe40000010000 */
[----:B------:R-:W-:Y:S01]  /*8ab0*/  FADD.FTZ R0, R202, R9 ;  /* 0x00000009ca007221 */ /* 0x000fe20000010000 */
[----:B------:R-:W-:Y:S01]  /*8ac0*/  HMMA.16816.F32 R32, R12, R34, R56 ;  /* 0x000000220c20723c */ /* 0x000fe20000001838 */
[----:B------:R-:W-:Y:S01]  /*8ad0*/  FADD.FTZ R8, R197, R8 ;  /* 0x00000008c5087221 */ /* 0x000fe20000010000 */
[----:B------:R3:W5:Y:S01]  /*8ae0*/  LDL.LU R4, [R1+0x78] ;  /* 0x0000780001047983 */ /* 0x0007620000300800 */
        /* <DEDUP_REMOVED lines=74> */
[----:B------:R-:W-:Y:S01]  /*8f90*/  FADD.FTZ R9, R102, R9 ;  /* 0x0000000966097221 */ /* 0x000fe20000010000 */
[----:B------:R3:W-:Y:S03]  /*8fa0*/  STL [R1+0x8], R8 ;  /* 0x0000080801007387 */ /* 0x0007e60000100800 */
[----:B------:R-:W-:Y:S01]  /*8fb0*/  FADD.FTZ R9, R101, R9 ;  /* 0x0000000965097221 */ /* 0x000fe20000010000 */
[----:B------:R3:W-:Y:S04]  /*8fc0*/  STL [R1+0xc], R0 ;  /* 0x00000c0001007387 */ /* 0x0007e80000100800 */
[----:B------:R3:W-:Y:S01]  /*8fd0*/  STL [R1+0x10], R2 ;  /* 0x0000100201007387 */ /* 0x0007e20000100800 */
[----:B------:R-:W-:-:S04]  /*8fe0*/  FADD.FTZ R9, R100, R9 ;  /* 0x0000000964097221 */ /* 0x000fc80000010000 */
[----:B------:R-:W-:Y:S01]  /*8ff0*/  FADD.FTZ R9, R99, R9 ;  /* 0x0000000963097221 */ /* 0x000fe20000010000 */
[----:B-1----:R-:W-:Y:S03]  /*9000*/  HMMA.16816.F32 R144, R164, R152, R144 ;  /* 0x00000098a490723c */ /* 0x002fe60000001890 */
[----:B------:R-:W-:-:S04]  /*9010*/  FADD.FTZ R9, R98, R9 ;  /* 0x0000000962097221 */ /* 0x000fc80000010000 */
[----:B------:R-:W-:Y:S01]  /*9020*/  FADD.FTZ R9, R97, R9 ;  /* 0x0000000961097221 */ /* 0x000fe20000010000 */
[----:B------:R-:W-:Y:S03]  /*9030*/  HMMA.16816.F32 R148, R164, R154, R148 ;  /* 0x0000009aa494723c */ /* 0x000fe60000001894 */
[----:B------:R-:W-:-:S05]  /*9040*/  FADD.FTZ R247, R247, R9 ;  /* 0x00000009f7f77221 */ /* 0x000fca0000010000 */
[----:B------:R-:W-:Y:S08]  /*9050*/  HMMA.16816.F32 R140, R168, R152, R140 ;  /* 0x00000098a88c723c */ /* 0x000ff0000000188c */
[----:B--2---:R-:W-:Y:S08]  /*9060*/  HMMA.16816.F32 R160, R164, R24, R160 ;  /* 0x00000018a4a0723c */ /* 0x004ff000000018a0 */
[C---:B------:R-:W-:Y:S08]  /*9070*/  HMMA.16816.F32 R152, R168.reuse, R154, R32 ;  /* 0x0000009aa898723c */ /* 0x040ff00000001820 */
[----:B------:R-:W-:Y:S08]  /*9080*/  HMMA.16816.F32 R156, R168, R24, R156 ;  /* 0x00000018a89c723c */ /* 0x000ff0000000189c */
[-C--:B------:R-:W-:Y:S08]  /*9090*/  HMMA.16816.F32 R164, R164, R26.reuse, R44 ;  /* 0x0000001aa4a4723c */ /* 0x080ff0000000182c */
[----:B------:R-:W-:Y:S01]  /*90a0*/  HMMA.16816.F32 R168, R168, R26, R12 ;  /* 0x0000001aa8a8723c */ /* 0x000fe2000000180c */
[----:B------:R-:W-:Y:S11]  /*90b0*/  @!P0 BRA `(.L_x_237) ;  /* 0x0000887000008947 */ /* 0x000ff60003800000 */
[----:B---3--:R-:W2:Y:S01]  /*90c0*/  LDL.64 R218, [R1+0x50] ;  /* 0x0000500001da7983 */ /* 0x008ea20000100a00 */
[----:B------:R-:W-:Y:S01]  /*90d0*/  UIADD3 UR27, UR26, -0x2, URZ ;  /* 0xfffffffe1a1b7890 */ /* 0x000fe2000fffe03f */
[----:B------:R-:W-:-:S04]  /*90e0*/  DEPBAR.LE SB0, 0x0 ;  /* 0x000080000000791a */ /* 0x000fc80000000000 */
[----:B------:R-:W-:Y:S01]  /*90f0*/  USHF.R.S32.HI UR5, URZ, 0x1f, UR27 ;  /* 0x0000001f3f057899 */ /* 0x000fe2000801141b */
[----:B------:R-:W-:Y:S01]  /*9100*/  IMAD.U32 R8, RZ, RZ, UR27 ;  /* 0x0000001bff087e24 */ /* 0x000fe2000f8e00ff */
[----:B------:R-:W-:Y:S01]  /*9110*/  UIMAD UR28, UR19, UR27, URZ ;  /* 0x0000001b131c72a4 */ /* 0x000fe2000f8e023f */
[----:B------:R-:W-:Y:S01]  /*9120*/  IMAD.MOV.U32 R202, RZ, RZ, c[0x0][0x1a4] ;  /* 0x00006900ffca7624 */ /* 0x000fe200078e00ff */
[----:B------:R-:W-:Y:S01]  /*9130*/  USHF.L.U32 UR27, UR4, 0x6, URZ ;  /* 0x00000006041b7899 */ /* 0x000fe2000800063f */
[----:B------:R-:W-:Y:S01]  /*9140*/  IMAD.U32 R0, RZ, RZ, UR4 ;  /* 0x00000004ff007e24 */ /* 0x000fe2000f8e00ff */
[----:B------:R-:W-:Y:S02]  /*9150*/  UIMAD UR5, UR5, UR20, UR28 ;  /* 0x00000014050572a4 */ /* 0x000fe4000f8e021c */
[----:B------:R-:W-:Y:S02]  /*9160*/  UISETP.NE.AND UP0, UPT, UR26, 0x2, UPT ;  /* 0x000000021a00788c */ /* 0x000fe4000bf05270 */
[----:B------:R-:W-:Y:S01]  /*9170*/  SHF.L.U64.HI R0, R0, 0x6, R202 ;  /* 0x0000000600007819 */ /* 0x000fe200000102ca */
[----:B------:R-:W-:Y:S01]  /*9180*/  BAR.SYNC.DEFER_BLOCKING 0x0 ;  /* 0x0000000000007b1d */ /* 0x000fe20000010000 */
[----:B--2---:R-:W-:-:S05]  /*9190*/  IMAD.WIDE.U32 R8, R8, UR20, R218 ;  /* 0x0000001408087c25 */ /* 0x004fca000f8e00da */
        /* <DEDUP_REMOVED lines=12> */
[----:B------:R-:W-:Y:S01]  /*9260*/  IADD3 R14, P0, R8, UR27, RZ ;  /* 0x0000001b080e7c10 */ /* 0x000fe2000ff1e0ff */
[----:B------:R-:W-:-:S03]  /*9270*/  UIADD3 UR27, UR26, -0x2, URZ ;  /* 0xfffffffe1a1b7890 */ /* 0x000fc6000fffe03f */
[----:B------:R2:W-:Y:S01]  /*9280*/  LDGSTS.E.BYPASS.LTC128B.128 [R224+0x5000], [R8.64] ;  /* 0x0500000008e07fae */ /* 0x0005e2000b901d56 */
[----:B------:R-:W-:-:S05]  /*9290*/  IMAD.X R15, R9, 0x1, R0, P0 ;  /* 0x00000001090f7824 */ /* 0x000fca00000e0600 */
[----:B------:R1:W-:Y:S04]  /*92a0*/  LDGSTS.E.BYPASS.LTC128B.128 [R224+0x5800], [R14.64] ;  /* 0x058000000ee07fae */ /* 0x0003e8000b901d56 */
[----:B------:R-:W-:Y:S04]  /*92b0*/  LDSM.16.M88.4 R16, [R207] ;  /* 0x00000000cf10783b */ /* 0x000fe80000000200 */
[----:B------:R-:W3:Y:S04]  /*92c0*/  LDSM.16.M88.4 R40, [R204+0x2000] ;  /* 0x00200000cc28783b */ /* 0x000ee80000000200 */
[----:B------:R-:W-:Y:S04]  /*92d0*/  LDSM.16.M88.4 R36, [R204+0x2400] ;  /* 0x00240000cc24783b */ /* 0x000fe80000000200 */
[----:B------:R-:W-:Y:S04]  /*92e0*/  LDSM.16.M88.4 R32, [R204+0x2800] ;  /* 0x00280000cc20783b */ /* 0x000fe80000000200 */
[----:B------:R-:W-:Y:S04]  /*92f0*/  LDSM.16.M88.4 R28, [R204+0x2c00] ;  /* 0x002c0000cc1c783b */ /* 0x000fe80000000200 */
[----:B--2---:R-:W2:Y:S04]  /*9300*/  LDSM.16.M88.4 R8, [R207+0x1000] ;  /* 0x00100000cf08783b */ /* 0x004ea80000000200 */
[----:B------:R-:W4:Y:S04]  /*9310*/  LDSM.16.M88.4 R24, [R204+0x3000] ;  /* 0x00300000cc18783b */ /* 0x000f280000000200 */
[----:B------:R-:W4:Y:S04]  /*9320*/  LDSM.16.M88.4 R20, [R204+0x3400] ;  /* 0x00340000cc14783b */ /* 0x000f280000000200 */
[----:B-1----:R-:W1:Y:S04]  /*9330*/  LDSM.16.M88.4 R12, [R204+0x3800] ;  /* 0x00380000cc0c783b */ /* 0x002e680000000200 */
[----:B------:R-:W1:Y:S04]  /*9340*/  LDSM.16.M88.4 R44, [R204+0x3c00] ;  /* 0x003c0000cc2c783b */ /* 0x000e680000000200 */
[----:B------:R-:W0:Y:S01]  /*9350*/  LDGDEPBAR ;  /* 0x00000000000079af */ /* 0x000e220000000000 */
[C---:B---3--:R-:W-:Y:S08]  /*9360*/  HMMA.16816.F32 R88, R16.reuse, R40, RZ ;  /* 0x000000281058723c */ /* 0x048ff000000018ff */
[----:B------:R-:W-:Y:S08]  /*9370*/  HMMA.16816.F32 R112, R16, R42, RZ ;  /* 0x0000002a1070723c */ /* 0x000ff000000018ff */
[C---:B--2---:R-:W-:Y:S08]  /*9380*/  HMMA.16816.F32 R80, R8.reuse, R40, RZ ;  /* 0x000000280850723c */ /* 0x044ff000000018ff */
[C---:B------:R-:W-:Y:S08]  /*9390*/  HMMA.16816.F32 R108, R8.reuse, R42, RZ ;  /* 0x0000002a086c723c */ /* 0x040ff000000018ff */
[C---:B------:R-:W-:Y:S08]  /*93a0*/  HMMA.16816.F32 R76, R8.reuse, R36, RZ ;  /* 0x00000024084c723c */ /* 0x040ff000000018ff */
[C---:B------:R-:W-:Y:S08]  /*93b0*/  HMMA.16816.F32 R72, R8.reuse, R32, RZ ;  /* 0x000000200848723c */ /* 0x040ff000000018ff */
[C---:B------:R-:W-:Y:S08]  /*93c0*/  HMMA.16816.F32 R84, R8.reuse, R28, RZ ;  /* 0x0000001c0854723c */ /* 0x040ff000000018ff */
[C---:B----4-:R-:W-:Y:S08]  /*93d0*/  HMMA.16816.F32 R92, R8.reuse, R24, RZ ;  /* 0x00000018085c723c */ /* 0x050ff000000018ff */
[C---:B------:R-:W-:Y:S08]  /*93e0*/  HMMA.16816.F32 R96, R8.reuse, R20, RZ ;  /* 0x000000140860723c */ /* 0x040ff000000018ff */
[C---:B-1----:R-:W-:Y:S08]  /*93f0*/  HMMA.16816.F32 R100, R8.reuse, R12, RZ ;  /* 0x0000000c0864723c */ /* 0x042ff000000018ff */
[C---:B------:R-:W-:Y:S08]  /*9400*/  HMMA.16816.F32 R48, R8.reuse, R44, RZ ;  /* 0x0000002c0830723c */ /* 0x040ff000000018ff */
[C---:B------:R-:W-:Y:S08]  /*9410*/  HMMA.16816.F32 R128, R8.reuse, R38, RZ ;  /* 0x000000260880723c */ /* 0x040ff000000018ff */
[C---:B------:R-:W-:Y:S08]  /*9420*/  HMMA.16816.F32 R184, R8.reuse, R34, RZ ;  /* 0x0000002208b8723c */ /* 0x040ff000000018ff */
[----:B------:R-:W-:Y:S01]  /*9430*/  HMMA.16816.F32 R200, R8, R30, RZ ;  /* 0x0000001e08c8723c */ /* 0x000fe200000018ff */
[----:B------:R-:W-:-:S02]  /*9440*/  IMAD.MOV.U32 R244, RZ, RZ, R48 ;  /* 0x000000fffff47224 */ /* 0x000fc400078e0030 */
[----:B------:R-:W-:Y:S02]  /*9450*/  IMAD.MOV.U32 R227, RZ, RZ, R49 ;  /* 0x000000ffffe37224 */ /* 0x000fe400078e0031 */
[----:B------:R-:W-:Y:S02]  /*9460*/  IMAD.MOV.U32 R226, RZ, RZ, R50 ;  /* 0x000000ffffe27224 */ /* 0x000fe400078e0032 */
[----:B------:R-:W-:Y:S01]  /*9470*/  IMAD.MOV.U32 R219, RZ, RZ, R51 ;  /* 0x000000ffffdb7224 */ /* 0x000fe200078e0033 */
[C---:B------:R-:W-:Y:S08]  /*9480*/  HMMA.16816.F32 R232, R8.reuse, R26, RZ ;  /* 0x0000001a08e8723c */ /* 0x040ff000000018ff */
[C---:B------:R-:W-:Y:S08]  /*9490*/  HMMA.16816.F32 R240, R8.reuse, R22, RZ ;  /* 0x0000001608f0723c */ /* 0x040ff000000018ff */
[C---:B------:R-:W-:Y:S08]  /*94a0*/  HMMA.16816.F32 R40, R8.reuse, R14, RZ ;  /* 0x0000000e0828723c */ /* 0x040ff000000018ff */
[----:B------:R-:W-:Y:S08]  /*94b0*/  HMMA.16816.F32 R8, R8, R46, RZ ;  /* 0x0000002e0808723c */ /* 0x000ff000000018ff */
[C---:B------:R-:W-:Y:S08]  /*94c0*/  HMMA.16816.F32 R52, R16.reuse, R20, RZ ;  /* 0x000000141034723c */ /* 0x040ff000000018ff */
        /* <DEDUP_REMOVED lines=10> */
[----:B------:R-:W-:Y:S01]  /*9570*/  IMAD.MOV.U32 R0, RZ, RZ, R43 ;  /* 0x000000ffff007224 */ /* 0x000fe200078e002b */
[C---:B------:R-:W-:Y:S01]  /*9580*/  HMMA.16816.F32 R8, R16.reuse, R44, RZ ;  /* 0x0000002c1008723c */ /* 0x040fe200000018ff */
[----:B------:R-:W-:Y:S07]  /*9590*/  LDSM.16.M88.4 R40, [R209] ;  /* 0x00000000d128783b */ /* 0x000fee0000000200 */
[C---:B------:R-:W-:Y:S01]  /*95a0*/  HMMA.16816.F32 R104, R16.reuse, R38, RZ ;  /* 0x000000261068723c */ /* 0x040fe200000018ff */
[----:B------:R-:W-:Y:S07]  /*95b0*/  LDSM.16.M88.4 R36, [R216] ;  /* 0x00000000d824783b */ /* 0x000fee0000000200 */
[C---:B------:R-:W-:Y:S08]  /*95c0*/  HMMA.16816.F32 R64, R16.reuse, R32, RZ ;  /* 0x000000201040723c */ /* 0x040ff000000018ff */
[----:B------:R-:W-:Y:S01]  /*95d0*/  IMAD.MOV.U32 R123, RZ, RZ, R9 ;  /* 0x000000ffff7b7224 */ /* 0x000fe200078e0009 */
[----:B------:R-:W-:Y:S01]  /*95e0*/  HMMA.16816.F32 R124, R16, R34, RZ ;  /* 0x00000022107c723c */ /* 0x000fe200000018ff */
[----:B------:R-:W-:Y:S01]  /*95f0*/  IMAD.MOV.U32 R122, RZ, RZ, R8 ;  /* 0x000000ffff7a7224 */ /* 0x000fe200078e0008 */
[----:B------:R-:W-:Y:S01]  /*9600*/  LDSM.16.M88.4 R32, [R215] ;  /* 0x00000000d720783b */ /* 0x000fe20000000200 */
[----:B------:R-:W-:-:S02]  /*9610*/  IMAD.MOV.U32 R225, RZ, RZ, R10 ;  /* 0x000000ffffe17224 */ /* 0x000fc400078e000a */
[----:B------:R-:W-:Y:S02]  /*9620*/  IMAD.MOV.U32 R139, RZ, RZ, R11 ;  /* 0x000000ffff8b7224 */ /* 0x000fe400078e000b */
[----:B------:R-:W1:Y:S01]  /*9630*/  LDSM.16.M88.4 R8, [R208+0x1000] ;  /* 0x00100000d008783b */ /* 0x000e620000000200 */
[C---:B------:R-:W-:Y:S08]  /*9640*/  HMMA.16816.F32 R60, R16.reuse, R28, RZ ;  /* 0x0000001c103c723c */ /* 0x040ff000000018ff */
[C---:B------:R-:W-:Y:S01]  /*9650*/  HMMA.16816.F32 R172, R16.reuse, R30, RZ ;  /* 0x0000001e10ac723c */ /* 0x040fe200000018ff */
[----:B------:R-:W-:Y:S07]  /*9660*/  LDSM.16.M88.4 R28, [R214] ;  /* 0x00000000d61c783b */ /* 0x000fee0000000200 */
[C---:B------:R-:W-:Y:S08]  /*9670*/  HMMA.16816.F32 R56, R16.reuse, R24, RZ ;  /* 0x000000181038723c */ /* 0x040ff000000018ff */
[C---:B------:R-:W-:Y:S01]  /*9680*/  HMMA.16816.F32 R180, R16.reuse, R26, RZ ;  /* 0x0000001a10b4723c */ /* 0x040fe200000018ff */
[----:B------:R-:W-:Y:S07]  /*9690*/  LDSM.16.M88.4 R24, [R211] ;  /* 0x00000000d318783b */ /* 0x000fee0000000200 */
[C---:B------:R-:W-:Y:S08]  /*96a0*/  HMMA.16816.F32 R48, R16.reuse, R12, RZ ;  /* 0x0000000c1030723c */ /* 0x040ff000000018ff */
[C---:B------:R-:W-:Y:S01]  /*96b0*/  HMMA.16816.F32 R220, R16.reuse, R14, RZ ;  /* 0x0000000e10dc723c */ /* 0x040fe200000018ff */
[----:B------:R-:W2:Y:S07]  /*96c0*/  LDSM.16.M88.4 R12, [R208] ;  /* 0x00000000d00c783b */ /* 0x000eae0000000200 */
[----:B------:R-:W-:Y:S08]  /*96d0*/  HMMA.16816.F32 R16, R16, R46, RZ ;  /* 0x0000002e1010723c */ /* 0x000ff000000018ff */
[C---:B-1----:R-:W-:Y:S07]  /*96e0*/  HMMA.16816.F32 R188, R8.reuse, R20, R92 ;  /* 0x0000001408bc723c */ /* 0x042fee000000185c */
[----:B------:R-:W-:Y:S01]  /*96f0*/  IMAD.MOV.U32 R94, RZ, RZ, R2 ;  /* 0x000000ffff5e7224 */ /* 0x000fe200078e0002 */
[----:B------:R-:W-:Y:S01]  /*9700*/  HMMA.16816.F32 R80, R8, R40, R80 ;  /* 0x000000280850723c */ /* 0x000fe20000001850 */
[----:B------:R-:W1:Y:S01]  /*9710*/  S2R R2, SR_TID.X ;  /* 0x0000000000027919 */ /* 0x000e620000002100 */
[----:B------:R-:W-:-:S02]  /*9720*/  IMAD.MOV.U32 R95, RZ, RZ, R0 ;  /* 0x000000ffff5f7224 */ /* 0x000fc400078e0000 */
[----:B------:R-:W-:Y:S02]  /*9730*/  IMAD.U32 R0, RZ, RZ, UR27 ;  /* 0x0000001bff007e24 */ /* 0x000fe4000f8e00ff */
[----:B------:R-:W-:Y:S02]  /*9740*/  IMAD.MOV.U32 R92, RZ, RZ, R121 ;  /* 0x000000ffff5c7224 */ /* 0x000fe400078e0079 */
[----:B------:R-:W-:Y:S01]  /*9750*/  IMAD.MOV.U32 R119, RZ, RZ, R16 ;  /* 0x000000ffff777224 */ /* 0x000fe200078e0010 */
[----:B------:R-:W-:Y:S01]  /*9760*/  HMMA.16816.F32 R248, R8, R36, R76 ;  /* 0x0000002408f8723c */ /* 0x000fe2000000184c */
[----:B------:R-:W-:Y:S02]  /*9770*/  IMAD.MOV.U32 R118, RZ, RZ, R19 ;  /* 0x000000ffff767224 */ /* 0x000fe400078e0013 */
[----:B------:R-:W-:Y:S02]  /*9780*/  IMAD.MOV.U32 R218, RZ, RZ, R17 ;  /* 0x000000ffffda7224 */ /* 0x000fe400078e0011 */
[----:B------:R-:W-:-:S02]  /*9790*/  IMAD.MOV.U32 R44, RZ, RZ, R18 ;  /* 0x000000ffff2c7224 */ /* 0x000fc400078e0012 */
[----:B------:R-:W3:Y:S01]  /*97a0*/  LDSM.16.M88.4 R16, [R212] ;  /* 0x00000000d410783b */ /* 0x000ee20000000200 */
[----:B--2---:R-:W-:Y:S01]  /*97b0*/  HMMA.16816.F32 R192, R12, R40, R88 ;  /* 0x000000280cc0723c */ /* 0x004fe20000001858 */
[----:B------:R-:W-:-:S06]  /*97c0*/  IMAD.MOV.U32 R93, RZ, RZ, R120 ;  /* 0x000000ffff5d7224 */ /* 0x000fcc00078e0078 */
[----:B------:R-:W-:Y:S01]  /*97d0*/  IMAD.MOV.U32 R41, RZ, RZ, R119 ;  /* 0x000000ffff297224 */ /* 0x000fe200078e0077 */
[----:B------:R-:W-:Y:S01]  /*97e0*/  HMMA.16816.F32 R176, R12, R36, R68 ;  /* 0x000000240cb0723c */ /* 0x000fe20000001844 */
[----:B-1----:R-:W-:Y:S02]  /*97f0*/  IMAD.SHL.U32 R2, R2, 0x2, RZ ;  /* 0x0000000202027824 */ /* 0x002fe400078e00ff */
[----:B------:R-:W-:Y:S02]  /*9800*/  IMAD.MOV.U32 R40, RZ, RZ, R118 ;  /* 0x000000ffff287224 */ /* 0x000fe400078e0076 */
[----:B------:R-:W-:Y:S01]  /*9810*/  IMAD.MOV.U32 R217, RZ, RZ, R81 ;  /* 0x000000ffffd97224 */ /* 0x000fe200078e0051 */
[----:B------:R-:W-:Y:S01]  /*9820*/  LOP3.LUT R2, R2, 0x6, RZ, 0xc0, !PT ;  /* 0x0000000602027812 */ /* 0x000fe200078ec0ff */
[----:B------:R-:W-:Y:S01]  /*9830*/  IMAD.MOV.U32 R37, RZ, RZ, R117 ;  /* 0x000000ffff257224 */ /* 0x000fe200078e0075 */
[----:B------:R-:W-:Y:S01]  /*9840*/  HMMA.16816.F32 R108, R8, R42, R108 ;  /* 0x0000002a086c723c */ /* 0x000fe2000000186c */
[----:B------:R-:W-:-:S02]  /*9850*/  IMAD.MOV.U32 R36, RZ, RZ, R116 ;  /* 0x000000ffff247224 */ /* 0x000fc400078e0074 */
[----:B------:R-:W-:Y:S02]  /*9860*/  IMAD R0, R0, 0x80, R2 ;  /* 0x0000008000007824 */ /* 0x000fe400078e0202 */
[----:B------:R-:W-:Y:S02]  /*9870*/  IMAD.MOV.U32 R45, RZ, RZ, R80 ;  /* 0x000000ffff2d7224 */ /* 0x000fe400078e0050 */
[----:B------:R-:W-:Y:S01]  /*9880*/  IMAD.MOV.U32 R46, RZ, RZ, R82 ;  /* 0x000000ffff2e7224 */ /* 0x000fe200078e0052 */
[----:B------:R-:W-:Y:S01]  /*9890*/  HMMA.16816.F32 R116, R12, R32, R64 ;  /* 0x000000200c74723c */ /* 0x000fe20000001840 */
[----:B------:R-:W-:Y:S01]  /*98a0*/  IMAD.MOV.U32 R47, RZ, RZ, R83 ;  /* 0x000000ffff2f7224 */ /* 0x000fe200078e0053 */
[C---:B-----5:R-:W-:Y:S02]  /*98b0*/  ISETP.GE.AND P1, PT, R0.reuse, R5, PT ;  /* 0x000000050000720c */ /* 0x060fe40003f26270 */
[----:B------:R-:W-:-:S04]  /*98c0*/  ISETP.GE.AND P3, PT, R0, R4, PT ;  /* 0x000000040000720c */ /* 0x000fc80003f66270 */
[C---:B------:R-:W-:Y:S08]  /*98d0*/  HMMA.16816.F32 R80, R12.reuse, R28, R60 ;  /* 0x0000001c0c50723c */ /* 0x040ff0000000183c */
[C---:B---3--:R-:W-:Y:S08]  /*98e0*/  HMMA.16816.F32 R68, R12.reuse, R16, R52 ;  /* 0x000000100c44723c */ /* 0x048ff00000001834 */
[----:B------:R-:W-:Y:S07]  /*98f0*/  HMMA.16816.F32 R52, R12, R42, R112 ;  /* 0x0000002a0c34723c */ /* 0x000fee0000001870 */
[----:B------:R-:W-:Y:S01]  /*9900*/  IMAD.MOV.U32 R42, RZ, RZ, R41 ;  /* 0x000000ffff2a7224 */ /* 0x000fe200078e0029 */
[----:B------:R-:W-:Y:S01]  /*9910*/  HMMA.16816.F32 R112, R8, R38, R128 ;  /* 0x000000260870723c */ /* 0x000fe20000001880 */
[----:B------:R-:W-:Y:S01]  /*9920*/  IADD3 R41, R0, 0x10, RZ ;  /* 0x0000001000297810 */ /* 0x000fe20007ffe0ff */
[----:B------:R-:W-:-:S05]  /*9930*/  IMAD.MOV.U32 R43, RZ, RZ, R218 ;  /* 0x000000ffff2b7224 */ /* 0x000fca00078e00da */
[----:B------:R-:W-:Y:S01]  /*9940*/  IMAD.MOV.U32 R131, RZ, RZ, R40 ;  /* 0x000000ffff837224 */ /* 0x000fe200078e0028 */
[----:B------:R-:W-:Y:S01]  /*9950*/  HMMA.16816.F32 R64, R12, R38, R104 ;  /* 0x000000260c40723c */ /* 0x000fe20000001868 */
[----:B------:R-:W-:-:S06]  /*9960*/  IADD3 R40, R0, 0x11, RZ ;  /* 0x0000001100287810 */ /* 0x000fcc0007ffe0ff */
[----:B------:R-:W-:Y:S01]  /*9970*/  IMAD.MOV.U32 R39, RZ, RZ, R44 ;  /* 0x000000ffff277224 */ /* 0x000fe200078e002c */
[----:B------:R-:W-:Y:S01]  /*9980*/  IADD3 R44, R0, 0x1, RZ ;  /* 0x00000001002c7810 */ /* 0x000fe20007ffe0ff */
[----:B------:R-:W-:Y:S03]  /*9990*/  HMMA.16816.F32 R76, R12, R20, R56 ;  /* 0x000000140c4c723c */ /* 0x000fe60000001838 */
[C---:B------:R-:W-:Y:S02]  /*99a0*/  ISETP.GE.AND P2, PT, R44.reuse, R4, PT ;  /* 0x000000042c00720c */ /* 0x040fe40003f46270 */
[----:B------:R-:W-:-:S03]  /*99b0*/  ISETP.GE.AND P0, PT, R44, R5, PT ;  /* 0x000000052c00720c */ /* 0x000fc60003f06270 */
[----:B------:R-:W-:Y:S07]  /*99c0*/  HMMA.16816.F32 R236, R8, R32, R72 ;  /* 0x0000002008ec723c */ /* 0x000fee0000001848 */
[----:B------:R-:W-:Y:S01]  /*99d0*/  IMAD.MOV.U32 R32, RZ, RZ, R123 ;  /* 0x000000ffff207224 */ /* 0x000fe200078e007b */
[----:B------:R-:W-:Y:S01]  /*99e0*/  HMMA.16816.F32 R60, R12, R34, R124 ;  /* 0x000000220c3c723c */ /* 0x000fe2000000187c */
[----:B------:R-:W-:Y:S02]  /*99f0*/  IMAD.MOV.U32 R33, RZ, RZ, R122 ;  /* 0x000000ffff217224 */ /* 0x000fe400078e007a */
[----:B------:R-:W-:Y:S01]  /*9a00*/  IMAD.MOV.U32 R21, RZ, RZ, R32 ;  /* 0x000000ffff157224 */ /* 0x000fe200078e0020 */
[C---:B------:R-:W-:Y:S01]  /*9a10*/  IADD3 R32, R0.reuse, 0x31, RZ ;  /* 0x0000003100207810 */ /* 0x040fe20007ffe0ff */
[----:B------:R-:W-:Y:S01]  /*9a20*/  IMAD.MOV.U32 R20, RZ, RZ, R33 ;  /* 0x000000ffff147224 */ /* 0x000fe200078e0021 */
[----:B------:R-:W-:-:S02]  /*9a30*/  IADD3 R33, R0, 0x30, RZ ;  /* 0x0000003000217810 */ /* 0x000fc40007ffe0ff */
[-C--:B------:R-:W-:Y:S01]  /*9a40*/  HMMA.16816.F32 R48, R12, R24.reuse, R48 ;  /* 0x000000180c30723c */ /* 0x080fe20000001830 */
[----:B------:R-:W-:Y:S02]  /*9a50*/  FSEL R125, R194, -INF , !P1 ;  /* 0xff800000c27d7808 */ /* 0x000fe40004800000 */
[----:B------:R-:W-:Y:S02]  /*9a60*/  FSEL R124, R192, -INF , !P3 ;  /* 0xff800000c07c7808 */ /* 0x000fe40005800000 */
[----:B------:R-:W-:Y:S02]  /*9a70*/  ISETP.GE.AND P1, PT, R41, R5, PT ;  /* 0x000000052900720c */ /* 0x000fe40003f26270 */
[----:B------:R-:W-:Y:S01]  /*9a80*/  FSEL R126, R193, -INF , !P2 ;  /* 0xff800000c17e7808 */ /* 0x000fe20005000000 */
[----:B------:R-:W-:Y:S01]  /*9a90*/  HMMA.16816.F32 R120, R8, R24, R100 ;  /* 0x000000180878723c */ /* 0x000fe20000001864 */
[----:B------:R-:W-:Y:S02]  /*9aa0*/  FSEL R127, R195, -INF , !P0 ;  /* 0xff800000c37f7808 */ /* 0x000fe40004000000 */
[----:B------:R-:W-:-:S02]  /*9ab0*/  ISETP.GE.AND P3, PT, R41, R4, PT ;  /* 0x000000042900720c */ /* 0x000fc40003f66270 */
[----:B------:R-:W-:Y:S02]  /*9ac0*/  ISETP.GE.AND P2, PT, R40, R4, PT ;  /* 0x000000042800720c */ /* 0x000fe40003f46270 */
[----:B------:R-:W-:Y:S01]  /*9ad0*/  IMAD.MOV.U32 R24, RZ, RZ, R37 ;  /* 0x000000ffff187224 */ /* 0x000fe200078e0025 */
[----:B------:R-:W-:Y:S01]  /*9ae0*/  IADD3 R37, R0, 0x20, RZ ;  /* 0x0000002000257810 */ /* 0x000fe20007ffe0ff */
[----:B------:R-:W-:Y:S01]  /*9af0*/  IMAD.MOV.U32 R25, RZ, RZ, R36 ;  /* 0x000000ffff197224 */ /* 0x000fe200078e0024 */
[----:B------:R-:W-:Y:S01]  /*9b00*/  ISETP.GE.AND P0, PT, R40, R5, PT ;  /* 0x000000052800720c */ /* 0x000fe20003f06270 */
[----:B------:R-:W-:Y:S01]  /*9b10*/  HMMA.16816.F32 R228, R8, R28, R84 ;  /* 0x0000001c08e4723c */ /* 0x000fe20000001854 */
[----:B------:R-:W-:Y:S01]  /*9b20*/  IADD3 R36, R0, 0x21, RZ ;  /* 0x0000002100247810 */ /* 0x000fe20007ffe0ff */
[----:B------:R-:W-:Y:S01]  /*9b30*/  IMAD.MOV.U32 R38, RZ, RZ, R24 ;  /* 0x000000ffff267224 */ /* 0x000fe200078e0018 */
[----:B------:R-:W-:Y:S02]  /*9b40*/  FSEL R178, R178, -INF , !P1 ;  /* 0xff800000b2b27808 */ /* 0x000fe40004800000 */
[----:B------:R-:W-:-:S02]  /*9b50*/  FSEL R176, R176, -INF , !P3 ;  /* 0xff800000b0b07808 */ /* 0x000fc40005800000 */
[-C--:B------:R-:W-:Y:S01]  /*9b60*/  ISETP.GE.AND P1, PT, R37, R5.reuse, PT ;  /* 0x000000052500720c */ /* 0x080fe20003f26270 */
[----:B------:R-:W-:Y:S01]  /*9b70*/  HMMA.16816.F32 R72, R12, R22, R180 ;  /* 0x000000160c48723c */ /* 0x000fe200000018b4 */
        /* <DEDUP_REMOVED lines=8> */
[-C--:B------:R-:W-:Y:S01]  /*9c00*/  ISETP.GE.AND P1, PT, R33, R5.reuse, PT ;  /* 0x000000052100720c */ /* 0x080fe20003f26270 */
[----:B------:R-:W-:Y:S01]  /*9c10*/  HMMA.16816.F32 R56, R12, R30, R172 ;  /* 0x0000001e0c38723c */ /* 0x000fe200000018ac */
[----:B------:R-:W-:Y:S01]  /*9c20*/  FSEL R129, R117, -INF , !P2 ;  /* 0xff80000075817808 */ /* 0x000fe20005000000 */
[----:B------:R-:W-:Y:S01]  /*9c30*/  IMAD.MOV.U32 R184, RZ, RZ, R25 ;  /* 0x000000ffffb87224 */ /* 0x000fe200078e0019 */
[----:B------:R-:W-:Y:S01]  /*9c40*/  FSEL R119, R119, -INF , !P0 ;  /* 0xff80000077777808 */ /* 0x000fe20004000000 */
[----:B------:R-:W-:Y:S01]  /*9c50*/  IMAD.MOV.U32 R187, RZ, RZ, R131 ;  /* 0x000000ffffbb7224 */ /* 0x000fe200078e0083 */
[----:B------:R-:W-:Y:S01]  /*9c60*/  IADD3 R29, R0, 0x40, RZ ;  /* 0x00000040001d7810 */ /* 0x000fe20007ffe0ff */
[----:B------:R-:W-:Y:S01]  /*9c70*/  IMAD.MOV.U32 R186, RZ, RZ, R39 ;  /* 0x000000ffffba7224 */ /* 0x000fe200078e0027 */
[-C--:B------:R-:W-:Y:S01]  /*9c80*/  ISETP.GE.AND P3, PT, R33, R4.reuse, PT ;  /* 0x000000042100720c */ /* 0x080fe20003f66270 */
[C---:B------:R-:W-:Y:S01]  /*9c90*/  HMMA.16816.F32 R132, R8.reuse, R16, R96 ;  /* 0x000000100884723c */ /* 0x040fe20000001860 */
[C---:B------:R-:W-:Y:S01]  /*9ca0*/  ISETP.GE.AND P2, PT, R32.reuse, R4, PT ;  /* 0x000000042000720c */ /* 0x040fe20003f46270 */
[----:B------:R-:W-:Y:S01]  /*9cb0*/  IMAD.MOV.U32 R131, RZ, RZ, R42 ;  /* 0x000000ffff837224 */ /* 0x000fe200078e002a */
[-C--:B------:R-:W-:Y:S01]  /*9cc0*/  ISETP.GE.AND P0, PT, R32, R5.reuse, PT ;  /* 0x000000052000720c */ /* 0x080fe20003f06270 */
[----:B------:R-:W-:Y:S01]  /*9cd0*/  IMAD.MOV.U32 R39, RZ, RZ, R20 ;  /* 0x000000ffff277224 */ /* 0x000fe200078e0014 */
[----:B------:R-:W-:Y:S01]  /*9ce0*/  IADD3 R28, R0, 0x41, RZ ;  /* 0x00000041001c7810 */ /* 0x000fe20007ffe0ff */
[----:B------:R-:W-:Y:S01]  /*9cf0*/  IMAD.MOV.U32 R42, RZ, RZ, R21 ;  /* 0x000000ffff2a7224 */ /* 0x000fe200078e0015 */
[----:B------:R-:W-:Y:S01]  /*9d00*/  FSEL R181, R82, -INF , !P1 ;  /* 0xff80000052b57808 */ /* 0x000fe20004800000 */
[----:B------:R-:W-:Y:S01]  /*9d10*/  HMMA.16816.F32 R96, R8, R30, R200 ;  /* 0x0000001e0860723c */ /* 0x000fe200000018c8 */
[----:B------:R-:W-:Y:S01]  /*9d20*/  FSEL R180, R80, -INF , !P3 ;  /* 0xff80000050b47808 */ /* 0x000fe20005800000 */
[----:B------:R-:W-:Y:S01]  /*9d30*/  IMAD.MOV.U32 R185, RZ, RZ, R43 ;  /* 0x000000ffffb97224 */ /* 0x000fe200078e002b */
[----:B------:R-:W-:Y:S01]  /*9d40*/  ISETP.GE.AND P1, PT, R29, R5, PT ;  /* 0x000000051d00720c */ /* 0x000fe20003f26270 */
[----:B------:R-:W-:Y:S01]  /*9d50*/  IMAD.MOV.U32 R43, RZ, RZ, R225 ;  /* 0x000000ffff2b7224 */ /* 0x000fe200078e00e1 */
[----:B------:R-:W-:-:S02]  /*9d60*/  FSEL R175, R81, -INF , !P2 ;  /* 0xff80000051af7808 */ /* 0x000fc40005000000 */
[----:B------:R-:W-:Y:S01]  /*9d70*/  FSEL R182, R83, -INF , !P0 ;  /* 0xff80000053b67808 */ /* 0x000fe20004000000 */
[-C--:B------:R-:W-:Y:S01]  /*9d80*/  HMMA.16816.F32 R104, R8, R26.reuse, R92 ;  /* 0x0000001a0868723c */ /* 0x080fe2000000185c */
[-C--:B------:R-:W-:Y:S01]  /*9d90*/  ISETP.GE.AND P3, PT, R29, R4.reuse, PT ;  /* 0x000000041d00720c */ /* 0x080fe20003f66270 */
[----:B------:R-:W-:Y:S01]  /*9da0*/  IMAD.MOV.U32 R203, RZ, RZ, R38 ;  /* 0x000000ffffcb7224 */ /* 0x000fe200078e0026 */
[C---:B------:R-:W-:Y:S01]  /*9db0*/  ISETP.GE.AND P2, PT, R28.reuse, R4, PT ;  /* 0x000000041c00720c */ /* 0x040fe20003f46270 */
[----:B------:R-:W-:Y:S01]  /*9dc0*/  IMAD.MOV.U32 R202, RZ, RZ, R184 ;  /* 0x000000ffffca7224 */ /* 0x000fe200078e00b8 */
[----:B------:R-:W-:Y:S01]  /*9dd0*/  ISETP.GE.AND P0, PT, R28, R5, PT ;  /* 0x000000051c00720c */ /* 0x000fe20003f06270 */
[----:B------:R-:W-:Y:S01]  /*9de0*/  IMAD.MOV.U32 R184, RZ, RZ, R131 ;  /* 0x000000ffffb87224 */ /* 0x000fe200078e0083 */
[C---:B------:R-:W-:Y:S01]  /*9df0*/  IADD3 R25, R0.reuse, 0x50, RZ ;  /* 0x0000005000197810 */ /* 0x040fe20007ffe0ff */
[----:B------:R-:W-:Y:S01]  /*9e00*/  HMMA.16816.F32 R92, R12, R26, R220 ;  /* 0x0000001a0c5c723c */ /* 0x000fe200000018dc */
[----:B------:R-:W-:Y:S01]  /*9e10*/  IADD3 R24, R0, 0x51, RZ ;  /* 0x0000005100187810 */ /* 0x000fe20007ffe0ff */
[----:B------:R-:W-:Y:S01]  /*9e20*/  IMAD.MOV.U32 R200, RZ, RZ, R217 ;  /* 0x000000ffffc87224 */ /* 0x000fe200078e00d9 */
[----:B------:R-:W-:-:S02]  /*9e30*/  FSEL R2, R78, -INF , !P1 ;  /* 0xff8000004e027808 */ /* 0x000fc40004800000 */
[----:B------:R-:W-:Y:S02]  /*9e40*/  FSEL R201, R76, -INF , !P3 ;  /* 0xff8000004cc97808 */ /* 0x000fe40005800000 */
[----:B------:R-:W-:Y:S01]  /*9e50*/  FSEL R218, R77, -INF , !P2 ;  /* 0xff8000004dda7808 */ /* 0x000fe20005000000 */
[----:B------:R1:W-:Y:S01]  /*9e60*/  STL [R1+0x14], R2 ;  /* 0x0000140201007387 */ /* 0x0003e20000100800 */
[----:B------:R-:W-:Y:S01]  /*9e70*/  FSEL R76, R79, -INF , !P0 ;  /* 0xff8000004f4c7808 */ /* 0x000fe20004000000 */
[----:B------:R-:W-:Y:S01]  /*9e80*/  HMMA.16816.F32 R84, R8, R18, R240 ;  /* 0x000000120854723c */ /* 0x000fe200000018f0 */
[C---:B------:R-:W-:Y:S02]  /*9e90*/  ISETP.GE.AND P1, PT, R25.reuse, R5, PT ;  /* 0x000000051900720c */ /* 0x040fe40003f26270 */
[-C--:B------:R-:W-:Y:S02]  /*9ea0*/  ISETP.GE.AND P3, PT, R25, R4.reuse, PT ;  /* 0x000000041900720c */ /* 0x080fe40003f66270 */
[----:B------:R-:W-:-:S02]  /*9eb0*/  ISETP.GE.AND P2, PT, R24, R4, PT ;  /* 0x000000041800720c */ /* 0x000fc40003f46270 */
[-C--:B------:R-:W-:Y:S01]  /*9ec0*/  ISETP.GE.AND P0, PT, R24, R5.reuse, PT ;  /* 0x000000051800720c */ /* 0x080fe20003f06270 */
[----:B------:R-:W-:Y:S01]  /*9ed0*/  HMMA.16816.F32 R88, R8, R22, R232 ;  /* 0x000000160858723c */ /* 0x000fe200000018e8 */
[C---:B------:R-:W-:Y:S02]  /*9ee0*/  IADD3 R21, R0.reuse, 0x60, RZ ;  /* 0x0000006000157810 */ /* 0x040fe40007ffe0ff */
[----:B------:R-:W-:Y:S02]  /*9ef0*/  IADD3 R20, R0, 0x61, RZ ;  /* 0x0000006100147810 */ /* 0x000fe40007ffe0ff */
[----:B------:R-:W-:Y:S02]  /*9f00*/  FSEL R221, R68, -INF , !P3 ;  /* 0xff80000044dd7808 */ /* 0x000fe40005800000 */
[----:B------:R-:W-:Y:S01]  /*9f10*/  FSEL R225, R69, -INF , !P2 ;  /* 0xff80000045e17808 */ /* 0x000fe20005000000 */
[----:B------:R-:W-:Y:S01]  /*9f20*/  IMAD.MOV.U32 R233, RZ, RZ, R42 ;  /* 0x000000ffffe97224 */ /* 0x000fe200078e002a */
[----:B------:R-:W-:Y:S01]  /*9f30*/  FSEL R77, R71, -INF , !P0 ;  /* 0xff800000474d7808 */ /* 0x000fe20004000000 */
[----:B------:R-:W-:Y:S01]  /*9f40*/  IMAD.MOV.U32 R234, RZ, RZ, R43 ;  /* 0x000000ffffea7224 */ /* 0x000fe200078e002b */
[CC--:B------:R-:W-:Y:S01]  /*9f50*/  ISETP.GE.AND P3, PT, R21.reuse, R4.reuse, PT ;  /* 0x000000041500720c */ /* 0x0c0fe20003f66270 */
[----:B------:R-:W-:Y:S01]  /*9f60*/  IMAD.MOV.U32 R232, RZ, RZ, R39 ;  /* 0x000000ffffe87224 */ /* 0x000fe200078e0027 */
[----:B------:R-:W-:Y:S01]  /*9f70*/  ISETP.GE.AND P2, PT, R20, R4, PT ;  /* 0x000000041400720c */ /* 0x000fe20003f46270 */
[----:B------:R-:W-:Y:S01]  /*9f80*/  HMMA.16816.F32 R16, R12, R18, R196 ;  /* 0x000000120c10723c */ /* 0x000fe200000018c4 */
[----:B-1----:R-:W-:Y:S01]  /*9f90*/  FSEL R2, R70, -INF , !P1 ;  /* 0xff80000046027808 */ /* 0x002fe20004800000 */
[----:B------:R-:W-:Y:S01]  /*9fa0*/  IMAD.MOV.U32 R235, RZ, RZ, R139 ;  /* 0x000000ffffeb7224 */ /* 0x000fe200078e008b */
[----:B------:R-:W-:-:S02]  /*9fb0*/  ISETP.GE.AND P1, PT, R21, R5, PT ;  /* 0x000000051500720c */ /* 0x000fc40003f26270 */
[----:B------:R-:W-:Y:S01]  /*9fc0*/  ISETP.GE.AND P0, PT, R20, R5, PT ;  /* 0x000000051400720c */ /* 0x000fe20003f06270 */
[----:B------:R1:W-:Y:S01]  /*9fd0*/  STL [R1+0x38], R2 ;  /* 0x0000380201007387 */ /* 0x0003e20000100800 */
[----:B------:R-:W-:Y:S02]  /*9fe0*/  FSEL R241, R48, -INF , !P3 ;  /* 0xff80000030f17808 */ /* 0x000fe40005800000 */
[----:B------:R-:W-:Y:S02]  /*9ff0*/  FSEL R243, R49, -INF , !P2 ;  /* 0xff80000031f37808 */ /* 0x000fe40005000000 */
[----:B------:R-:W-:Y:S02]  /*a000*/  FSEL R79, R50, -INF , !P1 ;  /* 0xff800000324f7808 */ /* 0x000fe40004800000 */
[C---:B------:R-:W-:Y:S02]  /*a010*/  IADD3 R42, R0.reuse, 0x9, RZ ;  /* 0x00000009002a7810 */ /* 0x040fe40007ffe0ff */
[----:B------:R-:W-:-:S02]  /*a020*/  IADD3 R43, R0, 0x8, RZ ;  /* 0x00000008002b7810 */ /* 0x000fc40007ffe0ff */
[-C--:B------:R-:W-:Y:S02]  /*a030*/  ISETP.GE.AND P2, PT, R42, R4.reuse, PT ;  /* 0x000000042a00720c */ /* 0x080fe40003f46270 */
[C---:B------:R-:W-:Y:S02]  /*a040*/  IADD3 R38, R0.reuse, 0x19, RZ ;  /* 0x0000001900267810 */ /* 0x040fe40007ffe0ff */
[-C--:B------:R-:W-:Y:S02]  /*a050*/  ISETP.GE.AND P3, PT, R43, R4.reuse, PT ;  /* 0x000000042b00720c */ /* 0x080fe40003f66270 */
[----:B------:R-:W-:Y:S02]  /*a060*/  IADD3 R39, R0, 0x18, RZ ;  /* 0x0000001800277810 */ /* 0x000fe40007ffe0ff */
[----:B------:R-:W-:Y:S02]  /*a070*/  FSEL R69, R53, -INF , !P2 ;  /* 0xff80000035457808 */ /* 0x000fe40005000000 */
[----:B------:R-:W-:-:S02]  /*a080*/  ISETP.GE.AND P2, PT, R38, R4, PT ;  /* 0x000000042600720c */ /* 0x000fc40003f46270 */
[----:B------:R-:W-:Y:S02]  /*a090*/  FSEL R68, R52, -INF , !P3 ;  /* 0xff80000034447808 */ /* 0x000fe40005800000 */
[----:B-1----:R-:W-:Y:S02]  /*a0a0*/  FSEL R2, R51, -INF , !P0 ;  /* 0xff80000033027808 */ /* 0x002fe40004000000 */
[----:B------:R-:W1:Y:S01]  /*a0b0*/  LDSM.16.M88.4 R48, [R210] ;  /* 0x00000000d230783b */ /* 0x000e620000000200 */
[----:B------:R-:W-:Y:S01]  /*a0c0*/  ISETP.GE.AND P0, PT, R42, R5, PT ;  /* 0x000000052a00720c */ /* 0x000fe20003f06270 */
[----:B------:R-:W-:-:S04]  /*a0d0*/  DEPBAR.LE SB0, 0x0 ;  /* 0x000080000000791a */ /* 0x000fc80000000000 */
[C---:B------:R-:W-:Y:S01]  /*a0e0*/  IADD3 R34, R0.reuse, 0x29, RZ ;  /* 0x0000002900227810 */ /* 0x040fe20007ffe0ff */
[----:B------:R2:W-:Y:S01]  /*a0f0*/  STL [R1+0x3c], R2 ;  /* 0x00003c0201007387 */ /* 0x0005e20000100800 */
[----:B------:R-:W-:Y:S02]  /*a100*/  ISETP.GE.AND P3, PT, R39, R4, PT ;  /* 0x000000042700720c */ /* 0x000fe40003f66270 */
[----:B------:R-:W-:Y:S02]  /*a110*/  IADD3 R35, R0, 0x28, RZ ;  /* 0x0000002800237810 */ /* 0x000fe40007ffe0ff */
[----:B------:R-:W-:Y:S02]  /*a120*/  ISETP.GE.AND P1, PT, R43, R5, PT ;  /* 0x000000052b00720c */ /* 0x000fe40003f26270 */
[----:B------:R-:W-:Y:S01]  /*a130*/  FSEL R80, R65, -INF , !P2 ;  /* 0xff80000041507808 */ /* 0x000fe20005000000 */
[----:B------:R-:W-:Y:S01]  /*a140*/  IMAD.MOV.U32 R65, RZ, RZ, R203 ;  /* 0x000000ffff417224 */ /* 0x000fe200078e00cb */
[----:B------:R-:W-:-:S02]  /*a150*/  FSEL R71, R55, -INF , !P0 ;  /* 0xff80000037477808 */ /* 0x000fc40004000000 */
[-C--:B------:R-:W-:Y:S02]  /*a160*/  ISETP.GE.AND P2, PT, R34, R4.reuse, PT ;  /* 0x000000042200720c */ /* 0x080fe40003f46270 */
[----:B------:R-:W-:Y:S02]  /*a170*/  ISETP.GE.AND P0, PT, R38, R5, PT ;  /* 0x000000052600720c */ /* 0x000fe40003f06270 */
[----:B------:R-:W-:Y:S01]  /*a180*/  FSEL R78, R64, -INF , !P3 ;  /* 0xff800000404e7808 */ /* 0x000fe20005800000 */
[----:B------:R-:W-:Y:S01]  /*a190*/  IMAD.MOV.U32 R64, RZ, RZ, R202 ;  /* 0x000000ffff407224 */ /* 0x000fe200078e00ca */
[----:B------:R-:W-:Y:S02]  /*a1a0*/  IADD3 R30, R0, 0x39, RZ ;  /* 0x00000039001e7810 */ /* 0x000fe40007ffe0ff */
[----:B------:R-:W-:Y:S02]  /*a1b0*/  ISETP.GE.AND P3, PT, R35, R4, PT ;  /* 0x000000042300720c */ /* 0x000fe40003f66270 */
[----:B------:R-:W-:-:S02]  /*a1c0*/  FSEL R70, R54, -INF , !P1 ;  /* 0xff80000036467808 */ /* 0x000fc40004800000 */
[----:B------:R-:W-:Y:S02]  /*a1d0*/  IADD3 R31, R0, 0x38, RZ ;  /* 0x00000038001f7810 */ /* 0x000fe40007ffe0ff */
[-C--:B------:R-:W-:Y:S02]  /*a1e0*/  ISETP.GE.AND P1, PT, R39, R5.reuse, PT ;  /* 0x000000052700720c */ /* 0x080fe40003f26270 */
[----:B------:R-:W-:Y:S02]  /*a1f0*/  FSEL R116, R61, -INF , !P2 ;  /* 0xff8000003d747808 */ /* 0x000fe40005000000 */
[----:B------:R-:W-:Y:S01]  /*a200*/  FSEL R82, R67, -INF , !P0 ;  /* 0xff80000043527808 */ /* 0x000fe20004000000 */
[----:B------:R-:W-:Y:S01]  /*a210*/  IMAD.MOV.U32 R67, RZ, RZ, R245 ;  /* 0x000000ffff437224 */ /* 0x000fe200078e00f5 */
[----:B------:R-:W-:Y:S01]  /*a220*/  ISETP.GE.AND P2, PT, R30, R4, PT ;  /* 0x000000041e00720c */ /* 0x000fe20003f46270 */
[----:B-1----:R-:W-:Y:S01]  /*a230*/  HMMA.16816.F32 R52, R12, R48, R232 ;  /* 0x000000300c34723c */ /* 0x002fe200000018e8 */
[----:B------:R-:W-:-:S02]  /*a240*/  ISETP.GE.AND P0, PT, R34, R5, PT ;  /* 0x000000052200720c */ /* 0x000fc40003f06270 */
[----:B------:R-:W-:Y:S02]  /*a250*/  FSEL R83, R60, -INF , !P3 ;  /* 0xff8000003c537808 */ /* 0x000fe40005800000 */
[----:B------:R-:W-:Y:S02]  /*a260*/  IADD3 R26, R0, 0x49, RZ ;  /* 0x00000049001a7810 */ /* 0x000fe40007ffe0ff */
[----:B------:R-:W-:Y:S01]  /*a270*/  ISETP.GE.AND P3, PT, R31, R4, PT ;  /* 0x000000041f00720c */ /* 0x000fe20003f66270 */
[----:B------:R-:W-:Y:S01]  /*a280*/  HMMA.16816.F32 R12, R12, R50, R184 ;  /* 0x000000320c0c723c */ /* 0x000fe200000018b8 */
[----:B------:R-:W-:Y:S01]  /*a290*/  FSEL R81, R66, -INF , !P1 ;  /* 0xff80000042517808 */ /* 0x000fe20004800000 */
[----:B------:R-:W-:Y:S01]  /*a2a0*/  IMAD.MOV.U32 R66, RZ, RZ, R246 ;  /* 0x000000ffff427224 */ /* 0x000fe200078e00f6 */
[----:B------:R-:W-:Y:S01]  /*a2b0*/  IADD3 R27, R0, 0x48, RZ ;  /* 0x00000048001b7810 */ /* 0x000fe20007ffe0ff */
[----:B------:R-:W-:Y:S01]  /*a2c0*/  BAR.SYNC.DEFER_BLOCKING 0x0 ;  /* 0x0000000000007b1d */ /* 0x000fe20000010000 */
[----:B------:R-:W-:-:S02]  /*a2d0*/  ISETP.GE.AND P1, PT, R35, R5, PT ;  /* 0x000000052300720c */ /* 0x000fc40003f26270 */
[----:B------:R-:W-:Y:S02]  /*a2e0*/  FSEL R172, R57, -INF , !P2 ;  /* 0xff80000039ac7808 */ /* 0x000fe40005000000 */
[----:B------:R-:W-:Y:S02]  /*a2f0*/  FSEL R118, R63, -INF , !P0 ;  /* 0xff8000003f767808 */ /* 0x000fe40004000000 */
[----:B------:R-:W-:Y:S02]  /*a300*/  ISETP.GE.AND P2, PT, R26, R4, PT ;  /* 0x000000041a00720c */ /* 0x000fe40003f46270 */
[----:B------:R-:W-:Y:S02]  /*a310*/  ISETP.GE.AND P0, PT, R30, R5, PT ;  /* 0x000000051e00720c */ /* 0x000fe40003f06270 */
[----:B------:R-:W-:Y:S02]  /*a320*/  FSEL R139, R56, -INF , !P3 ;  /* 0xff800000388b7808 */ /* 0x000fe40005800000 */
[----:B------:R-:W-:-:S02]  /*a330*/  IADD3 R22, R0, 0x59, RZ ;  /* 0x0000005900167810 */ /* 0x000fc40007ffe0ff */
[----:B------:R-:W-:Y:S02]  /*a340*/  ISETP.GE.AND P3, PT, R27, R4, PT ;  /* 0x000000041b00720c */ /* 0x000fe40003f66270 */
[----:B------:R-:W-:Y:S02]  /*a350*/  FSEL R117, R62, -INF , !P1 ;  /* 0xff8000003e757808 */ /* 0x000fe40004800000 */
[----:B------:R-:W-:Y:S02]  /*a360*/  IADD3 R23, R0, 0x58, RZ ;  /* 0x0000005800177810 */ /* 0x000fe40007ffe0ff */
[----:B------:R-:W-:Y:S02]  /*a370*/  ISETP.GE.AND P1, PT, R31, R5, PT ;  /* 0x000000051f00720c */ /* 0x000fe40003f26270 */
[----:B------:R-:W-:Y:S02]  /*a380*/  FSEL R193, R73, -INF , !P2 ;  /* 0xff80000049c17808 */ /* 0x000fe40005000000 */
[----:B------:R-:W-:-:S02]  /*a390*/  FSEL R174, R59, -INF , !P0 ;  /* 0xff8000003bae7808 */ /* 0x000fc40004000000 */
[-C--:B------:R-:W-:Y:S02]  /*a3a0*/  ISETP.GE.AND P2, PT, R22, R4.reuse, PT ;  /* 0x000000041600720c */ /* 0x080fe40003f46270 */
[-C--:B------:R-:W-:Y:S02]  /*a3b0*/  ISETP.GE.AND P0, PT, R26, R5.reuse, PT ;  /* 0x000000051a00720c */ /* 0x080fe40003f06270 */
[----:B------:R-:W-:Y:S02]  /*a3c0*/  FSEL R192, R72, -INF , !P3 ;  /* 0xff80000048c07808 */ /* 0x000fe40005800000 */
[----:B------:R-:W-:Y:S02]  /*a3d0*/  ISETP.GE.AND P3, PT, R23, R4, PT ;  /* 0x000000041700720c */ /* 0x000fe40003f66270 */
[----:B------:R-:W-:Y:S02]  /*a3e0*/  FSEL R173, R58, -INF , !P1 ;  /* 0xff8000003aad7808 */ /* 0x000fe40004800000 */
[----:B------:R-:W-:-:S02]  /*a3f0*/  ISETP.GE.AND P1, PT, R27, R5, PT ;  /* 0x000000051b00720c */ /* 0x000fc40003f26270 */
[----:B------:R-:W-:Y:S02]  /*a400*/  FSEL R199, R17, -INF , !P2 ;  /* 0xff80000011c77808 */ /* 0x000fe40005000000 */
[----:B------:R-:W-:Y:S02]  /*a410*/  FSEL R62, R75, -INF , !P0 ;  /* 0xff8000004b3e7808 */ /* 0x000fe40004000000 */
[----:B------:R-:W-:Y:S02]  /*a420*/  IADD3 R17, R0, 0x70, RZ ;  /* 0x0000007000117810 */ /* 0x000fe40007ffe0ff */
[----:B------:R-:W-:Y:S02]  /*a430*/  ISETP.GE.AND P0, PT, R22, R5, PT ;  /* 0x000000051600720c */ /* 0x000fe40003f06270 */
[----:B------:R-:W-:Y:S02]  /*a440*/  FSEL R197, R16, -INF , !P3 ;  /* 0xff80000010c57808 */ /* 0x000fe40005800000 */
[----:B------:R-:W-:-:S02]  /*a450*/  IADD3 R16, R0, 0x71, RZ ;  /* 0x0000007100107810 */ /* 0x000fc40007ffe0ff */
        /* <DEDUP_REMOVED lines=8> */
[C---:B------:R-:W-:Y:S02]  /*a4e0*/  ISETP.GE.AND P2, PT, R0.reuse, R7, PT ;  /* 0x000000070000720c */ /* 0x040fe40003f46270 */
[C---:B------:R-:W-:Y:S02]  /*a4f0*/  IADD3 R19, R0.reuse, 0x68, RZ ;  /* 0x0000006800137810 */ /* 0x040fe40007ffe0ff */
[C---:B------:R-:W-:Y:S02]  /*a500*/  IADD3 R18, R0.reuse, 0x69, RZ ;  /* 0x0000006900127810 */ /* 0x040fe40007ffe0ff */
[----:B--2---:R-:W-:-:S02]  /*a510*/  IADD3 R2, R0, 0x78, RZ ;  /* 0x0000007800027810 */ /* 0x004fc40007ffe0ff */
[-C--:B------:R-:W-:Y:S02]  /*a520*/  ISETP.GE.AND P5, PT, R17, R5.reuse, PT ;  /* 0x000000051100720c */ /* 0x080fe40003fa6270 */
[----:B------:R-:W-:Y:S02]  /*a530*/  IADD3 R0, R0, 0x79, RZ ;  /* 0x0000007900007810 */ /* 0x000fe40007ffe0ff */
[----:B------:R-:W-:Y:S02]  /*a540*/  FSEL R220, R53, -INF , !P0 ;  /* 0xff80000035dc7808 */ /* 0x000fe40004000000 */
[----:B------:R-:W-:Y:S02]  /*a550*/  ISETP.GE.AND P0, PT, R16, R5, PT ;  /* 0x000000051000720c */ /* 0x000fe40003f06270 */
[----:B------:R-:W-:Y:S02]  /*a560*/  FSEL R61, R54, -INF , !P5 ;  /* 0xff800000363d7808 */ /* 0x000fe40006800000 */
[----:B------:R-:W-:-:S02]  /*a570*/  ISETP.GE.AND P1, PT, R19, R4, PT ;  /* 0x000000041300720c */ /* 0x000fc40003f26270 */
[-C--:B------:R-:W-:Y:S02]  /*a580*/  ISETP.GE.AND P4, PT, R18, R4.reuse, PT ;  /* 0x000000041200720c */ /* 0x080fe40003f86270 */
[-C--:B------:R-:W-:Y:S02]  /*a590*/  ISETP.GE.AND P6, PT, R2, R4.reuse, PT ;  /* 0x000000040200720c */ /* 0x080fe40003fc6270 */
[----:B------:R-:W-:Y:S02]  /*a5a0*/  ISETP.GE.AND P5, PT, R0, R4, PT ;  /* 0x000000040000720c */ /* 0x000fe40003fa6270 */
[----:B------:R-:W-:Y:S02]  /*a5b0*/  FSEL R4, R55, -INF , !P0 ;  /* 0xff80000037047808 */ /* 0x000fe40004000000 */
[C---:B------:R-:W-:Y:S02]  /*a5c0*/  ISETP.GE.AND P0, PT, R44.reuse, R6, PT ;  /* 0x000000062c00720c */ /* 0x040fe40003f06270 */
[----:B------:R-:W-:Y:S01]  /*a5d0*/  FSEL R45, R45, -INF , !P3 ;  /* 0xff8000002d2d7808 */ /* 0x000fe20005800000 */
[----:B------:R1:W-:Y:S01]  /*a5e0*/  STL [R1+0x4], R4 ;  /* 0x0000040401007387 */ /* 0x0003e20000100800 */
[----:B------:R-:W-:-:S02]  /*a5f0*/  ISETP.GE.AND P3, PT, R44, R7, PT ;  /* 0x000000072c00720c */ /* 0x000fc40003f66270 */
[----:B------:R-:W-:Y:S02]  /*a600*/  FSEL R46, R46, -INF , !P2 ;  /* 0xff8000002e2e7808 */ /* 0x000fe40005000000 */
[----:B------:R-:W-:Y:S02]  /*a610*/  FSEL R44, R200, -INF , !P0 ;  /* 0xff800000c82c7808 */ /* 0x000fe40004000000 */
[CC--:B------:R-:W-:Y:S02]  /*a620*/  ISETP.GE.AND P2, PT, R43.reuse, R6.reuse, PT ;  /* 0x000000062b00720c */ /* 0x0c0fe40003f46270 */
[----:B------:R-:W-:Y:S02]  /*a630*/  ISETP.GE.AND P0, PT, R43, R7, PT ;  /* 0x000000072b00720c */ /* 0x000fe40003f06270 */
[----:B------:R-:W-:Y:S02]  /*a640*/  FSEL R47, R47, -INF , !P3 ;  /* 0xff8000002f2f7808 */ /* 0x000fe40005800000 */
[----:B------:R-:W-:-:S02]  /*a650*/  ISETP.GE.AND P3, PT, R42, R6, PT ;  /* 0x000000062a00720c */ /* 0x000fc40003f66270 */
[----:B------:R-:W-:Y:S01]  /*a660*/  FSEL R43, R108, -INF , !P2 ;  /* 0xff8000006c2b7808 */ /* 0x000fe20005000000 */
[----:B------:R-:W-:Y:S01]  /*a670*/  IMAD.MOV.U32 R108, RZ, RZ, R244 ;  /* 0x000000ffff6c7224 */ /* 0x000fe200078e00f4 */
[----:B------:R-:W-:Y:S01]  /*a680*/  FSEL R54, R110, -INF , !P0 ;  /* 0xff8000006e367808 */ /* 0x000fe20004000000 */
[----:B------:R-:W-:Y:S01]  /*a690*/  IMAD.MOV.U32 R110, RZ, RZ, R226 ;  /* 0x000000ffff6e7224 */ /* 0x000fe200078e00e2 */
[-C--:B------:R-:W-:Y:S02]  /*a6a0*/  ISETP.GE.AND P2, PT, R42, R7.reuse, PT ;  /* 0x000000072a00720c */ /* 0x080fe40003f46270 */
[----:B------:R-:W-:Y:S02]  /*a6b0*/  ISETP.GE.AND P0, PT, R41, R6, PT ;  /* 0x000000062900720c */ /* 0x000fe40003f06270 */
[----:B------:R-:W-:Y:S01]  /*a6c0*/  FSEL R42, R109, -INF , !P3 ;  /* 0xff8000006d2a7808 */ /* 0x000fe20005800000 */
[----:B------:R-:W-:Y:S01]  /*a6d0*/  IMAD.MOV.U32 R109, RZ, RZ, R227 ;  /* 0x000000ffff6d7224 */ /* 0x000fe200078e00e3 */
[----:B------:R-:W-:-:S02]  /*a6e0*/  ISETP.GE.AND P3, PT, R41, R7, PT ;  /* 0x000000072900720c */ /* 0x000fc40003f66270 */
[----:B------:R-:W-:Y:S01]  /*a6f0*/  FSEL R41, R111, -INF , !P2 ;  /* 0xff8000006f297808 */ /* 0x000fe20005000000 */
[----:B------:R-:W-:Y:S01]  /*a700*/  IMAD.MOV.U32 R111, RZ, RZ, R219 ;  /* 0x000000ffff6f7224 */ /* 0x000fe200078e00db */
[----:B------:R-:W-:Y:S02]  /*a710*/  FSEL R57, R248, -INF , !P0 ;  /* 0xff800000f8397808 */ /* 0x000fe40004000000 */
[C---:B------:R-:W-:Y:S02]  /*a720*/  ISETP.GE.AND P2, PT, R40.reuse, R6, PT ;  /* 0x000000062800720c */ /* 0x040fe40003f46270 */
[----:B------:R-:W-:Y:S02]  /*a730*/  ISETP.GE.AND P0, PT, R40, R7, PT ;  /* 0x000000072800720c */ /* 0x000fe40003f06270 */
[----:B------:R-:W-:Y:S02]  /*a740*/  FSEL R74, R250, -INF , !P3 ;  /* 0xff800000fa4a7808 */ /* 0x000fe40005800000 */
[----:B------:R-:W-:-:S02]  /*a750*/  FSEL R56, R249, -INF , !P2 ;  /* 0xff800000f9387808 */ /* 0x000fc40005000000 */
[----:B------:R-:W-:Y:S02]  /*a760*/  FSEL R75, R251, -INF , !P0 ;  /* 0xff800000fb4b7808 */ /* 0x000fe40004000000 */
[CC--:B------:R-:W-:Y:S02]  /*a770*/  ISETP.GE.AND P3, PT, R39.reuse, R6.reuse, PT ;  /* 0x000000062700720c */ /* 0x0c0fe40003f66270 */
[----:B------:R-:W-:Y:S02]  /*a780*/  ISETP.GE.AND P2, PT, R39, R7, PT ;  /* 0x000000072700720c */ /* 0x000fe40003f46270 */
[----:B------:R-:W-:Y:S02]  /*a790*/  ISETP.GE.AND P0, PT, R38, R6, PT ;  /* 0x000000062600720c */ /* 0x000fe40003f06270 */
[----:B------:R-:W-:Y:S02]  /*a7a0*/  FSEL R59, R112, -INF , !P3 ;  /* 0xff800000703b7808 */ /* 0x000fe40005800000 */
[----:B------:R-:W-:-:S02]  /*a7b0*/  FSEL R72, R114, -INF , !P2 ;  /* 0xff80000072487808 */ /* 0x000fc40005000000 */
[----:B------:R-:W-:Y:S02]  /*a7c0*/  FSEL R58, R113, -INF , !P0 ;  /* 0xff800000713a7808 */ /* 0x000fe40004000000 */
[-C--:B------:R-:W-:Y:S02]  /*a7d0*/  ISETP.GE.AND P3, PT, R38, R7.reuse, PT ;  /* 0x000000072600720c */ /* 0x080fe40003f66270 */
        /* <DEDUP_REMOVED lines=40> */
[----:B------:R-:W-:Y:S01]  /*aa60*/  FSEL R251, R191, -INF , !P0 ;  /* 0xff800000bffb7808 */ /* 0x000fe20004000000 */
[----:B------:R1:W-:Y:S01]  /*aa70*/  STL [R1], R52 ;  /* 0x0000003401007387 */ /* 0x0003e20000100800 */
        /* <DEDUP_REMOVED lines=29> */
[C---:B------:R-:W-:Y:S01]  /*ac50*/  HMMA.16816.F32 R20, R8.reuse, R48, R108 ;  /* 0x000000300814723c */ /* 0x040fe2000000186c */
[----:B------:R-:W-:Y:S02]  /*ac60*/  FSEL R202, R121, -INF , !P0 ;  /* 0xff80000079ca7808 */ /* 0x000fe40004000000 */
[----:B------:R-:W-:Y:S02]  /*ac70*/  ISETP.GE.AND P0, PT, R19, R7, PT ;  /* 0x000000071300720c */ /* 0x000fe40003f06270 */
[----:B------:R-:W-:Y:S02]  /*ac80*/  FSEL R233, R122, -INF , !P2 ;  /* 0xff8000007ae97808 */ /* 0x000fe40005000000 */
[----:B------:R-:W-:Y:S01]  /*ac90*/  FSEL R219, R106, -INF , !P0 ;  /* 0xff8000006adb7808 */ /* 0x000fe20004000000 */
[----:B------:R-:W-:Y:S01]  /*aca0*/  HMMA.16816.F32 R8, R8, R50, R64 ;  /* 0x000000320808723c */ /* 0x000fe20000001840 */
[----:B------:R-:W-:Y:S02]  /*acb0*/  ISETP.GE.AND P0, PT, R17, R6, PT ;  /* 0x000000061100720c */ /* 0x000fe40003f06270 */
[----:B------:R-:W-:-:S02]  /*acc0*/  FSEL R222, R123, -INF , !P1 ;  /* 0xff8000007bde7808 */ /* 0x000fc40004800000 */
[-C--:B------:R-:W-:Y:S02]  /*acd0*/  ISETP.GE.AND P2, PT, R19, R6.reuse, PT ;  /* 0x000000061300720c */ /* 0x080fe40003f46270 */
[----:B------:R-:W-:Y:S02]  /*ace0*/  ISETP.GE.AND P1, PT, R18, R6, PT ;  /* 0x000000061200720c */ /* 0x000fe40003f26270 */
[----:B------:R-:W-:Y:S02]  /*acf0*/  FSEL R203, R120, -INF , !P3 ;  /* 0xff80000078cb7808 */ /* 0x000fe40005800000 */
[----:B------:R-:W-:Y:S02]  /*ad00*/  FSEL R196, R104, -INF , !P2 ;  /* 0xff80000068c47808 */ /* 0x000fe40005000000 */
[----:B------:R-:W-:Y:S02]  /*ad10*/  FSEL R195, R105, -INF , !P1 ;  /* 0xff80000069c37808 */ /* 0x000fe40004800000 */
[----:B------:R-:W-:-:S02]  /*ad20*/  ISETP.GE.AND P3, PT, R19, R5, PT ;  /* 0x000000051300720c */ /* 0x000fc40003f66270 */
[----:B------:R-:W-:Y:S02]  /*ad30*/  FSEL R189, R20, -INF , !P0 ;  /* 0xff80000014bd7808 */ /* 0x000fe40004000000 */
[----:B------:R-:W-:Y:S02]  /*ad40*/  ISETP.GE.AND P0, PT, R2, R6, PT ;  /* 0x000000060200720c */ /* 0x000fe40003f06270 */
[-C--:B------:R-:W-:Y:S02]  /*ad50*/  ISETP.GE.AND P2, PT, R18, R7.reuse, PT ;  /* 0x000000071200720c */ /* 0x080fe40003f46270 */
[-C--:B------:R-:W-:Y:S02]  /*ad60*/  ISETP.GE.AND P1, PT, R17, R7.reuse, PT ;  /* 0x000000071100720c */ /* 0x080fe40003f26270 */
[----:B------:R-:W-:Y:S02]  /*ad70*/  FSEL R187, R8, -INF , !P0 ;  /* 0xff80000008bb7808 */ /* 0x000fe40004000000 */
[----:B------:R-:W-:-:S02]  /*ad80*/  ISETP.GE.AND P0, PT, R2, R7, PT ;  /* 0x000000070200720c */ /* 0x000fc40003f06270 */
[----:B------:R-:W-:Y:S02]  /*ad90*/  FSEL R200, R107, -INF , !P2 ;  /* 0xff8000006bc87808 */ /* 0x000fe40005000000 */
[----:B------:R-:W-:Y:S02]  /*ada0*/  FSEL R191, R10, -INF , !P0 ;  /* 0xff8000000abf7808 */ /* 0x000fe40004000000 */
[----:B------:R-:W-:Y:S02]  /*adb0*/  PLOP3.LUT P0, PT, PT, PT, UP0, 0x80, 0x0 ;  /* 0x000000000000781c */ /* 0x000fe40003f0f008 */
        /* <DEDUP_REMOVED lines=8> */
[----:B------:R-:W-:-:S02]  /*ae40*/  FSEL R194, R23, -INF , !P2 ;  /* 0xff80000017c27808 */ /* 0x000fc40005000000 */
[-C--:B------:R-:W-:Y:S02]  /*ae50*/  ISETP.GE.AND P4, PT, R18, R5.reuse, PT ;  /* 0x000000051200720c */ /* 0x080fe40003f86270 */
[----:B------:R-:W-:Y:S02]  /*ae60*/  ISETP.GE.AND P3, PT, R2, R5, PT ;  /* 0x000000050200720c */ /* 0x000fe40003f66270 */
        /* <DEDUP_REMOVED lines=9> */
[----:B-1----:R-:W2:Y:S04]  /*af00*/  LDL.64 R66, [R1+0x28] ;  /* 0x0000280001427983 */ /* 0x002ea80000100a00 */
[----:B------:R-:W3:Y:S01]  /*af10*/  LDL.64 R64, [R1+0x20] ;  /* 0x0000200001407983 */ /* 0x000ee20000100a00 */
[----:B------:R-:W-:-:S02]  /*af20*/  UIADD3 UR29, UR26, -0x3, URZ ;  /* 0xfffffffd1a1d7890 */ /* 0x000fc4000fffe03f */
[----:B------:R-:W-:Y:S02]  /*af30*/  ULDC.64 UR4, c[0x0][0x198] ;  /* 0x0000660000047ab9 */ /* 0x000fe40000000a00 */
[----:B------:R-:W-:Y:S02]  /*af40*/  USHF.R.S32.HI UR28, URZ, 0x1f, UR29 ;  /* 0x0000001f3f1c7899 */ /* 0x000fe4000801141d */
[----:B------:R-:W-:Y:S02]  /*af50*/  UIMAD.WIDE.U32 UR30, UR29, UR4, URZ ;  /* 0x000000041d1e72a5 */ /* 0x000fe4000f8e003f */
[----:B------:R-:W-:-:S04]  /*af60*/  UIMAD UR28, UR28, UR4, URZ ;  /* 0x000000041c1c72a4 */ /* 0x000fc8000f8e023f */
[----:B------:R-:W-:Y:S01]  /*af70*/  UIMAD UR28, UR29, UR5, UR28 ;  /* 0x000000051d1c72a4 */ /* 0x000fe2000f8e021c */
[----:B------:R-:W-:Y:S02]  /*af80*/  IMAD.U32 R0, RZ, RZ, UR30 ;  /* 0x0000001eff007e24 */ /* 0x000fe4000f8e00ff */
[----:B------:R-:W-:Y:S01]  /*af90*/  IMAD.U32 R4, RZ, RZ, UR30 ;  /* 0x0000001eff047e24 */ /* 0x000fe2000f8e00ff */
[----:B------:R-:W-:-:S06]  /*afa0*/  UIADD3 UR28, UR31, UR28, URZ ;  /* 0x0000001c1f1c7290 */ /* 0x000fcc000fffe03f */
[----:B------:R-:W-:Y:S01]  /*afb0*/  IMAD.U32 R2, RZ, RZ, UR28 ;  /* 0x0000001cff027e24 */ /* 0x000fe2000f8e00ff */
[----:B------:R-:W-:Y:S02]  /*afc0*/  USHF.L.U32 UR28, UR4, 0x6, URZ ;  /* 0x00000006041c7899 */ /* 0x000fe4000800063f */
[----:B------:R-:W-:Y:S01]  /*afd0*/  USHF.L.U64.HI UR4, UR4, 0x6, UR5 ;  /* 0x0000000604047899 */ /* 0x000fe20008010205 */
[----:B--2---:R-:W-:-:S04]  /*afe0*/  LEA R0, P0, R0, R66, 0x7 ;  /* 0x0000004200007211 */ /* 0x004fc800078038ff */
        /* <DEDUP_REMOVED lines=10> */
[----:B------:R-:W-:-:S02]  /*b090*/  IADD3 R10, P0, R4, UR28, RZ ;  /* 0x0000001c040a7c10 */ /* 0x000fc4000ff1e0ff */
[----:B------:R-:W-:Y:S01]  /*b0a0*/  IADD3.X R5, R7, UR4, RZ, P1, !PT ;  /* 0x0000000407057c10 */ /* 0x000fe20008ffe4ff */
[----:B------:R1:W-:Y:S03]  /*b0b0*/  LDGSTS.E.BYPASS.LTC128B.128 [R224+0x2800], [R6.64] ;  /* 0x0280000006e07fae */ /* 0x0003e6000b901d56 */
[----:B------:R-:W-:Y:S01]  /*b0c0*/  IADD3.X R11, R5, UR4, RZ, P0, !PT ;  /* 0x00000004050b7c10 */ /* 0x000fe200087fe4ff */
[----:B------:R1:W-:Y:S04]  /*b0d0*/  LDGSTS.E.BYPASS.LTC128B.128 [R224+0x3000], [R4.64] ;  /* 0x0300000004e07fae */ /* 0x0003e8000b901d56 */
[----:B------:R1:W-:Y:S04]  /*b0e0*/  LDGSTS.E.BYPASS.LTC128B.128 [R224+0x3800], [R10.64] ;  /* 0x038000000ae07fae */ /* 0x0003e8000b901d56 */
[----:B------:R-:W0:Y:S02]  /*b0f0*/  LDGDEPBAR ;  /* 0x00000000000079af */ /* 0x000e240000000000 */
.L_x_238:
[----:B-1----:R-:W2:Y:S04]  /*b100*/  LDL.LU R5, [R1+0x14] ;  /* 0x0000140001057983 */ /* 0x002ea80000300800 */
[----:B------:R-:W3:Y:S04]  /*b110*/  LDL.LU R6, [R1+0x10] ;  /* 0x0000100001067983 */ /* 0x000ee80000300800 */
[----:B------:R-:W4:Y:S04]  /*b120*/  LDL.LU R7, [R1+0x8] ;  /* 0x0000080001077983 */ /* 0x000f280000300800 */
[----:B------:R-:W4:Y:S04]  /*b130*/  LDL.LU R9, [R1+0x3c] ;  /* 0x00003c0001097983 */ /* 0x000f280000300800 */
[----:B------:R-:W4:Y:S04]  /*b140*/  LDL.LU R8, [R1+0x38] ;  /* 0x0000380001087983 */ /* 0x000f280000300800 */
[----:B------:R-:W4:Y:S01]  /*b150*/  LDL R19, [R1+0x40] ;  /* 0x0000400001137983 */ /* 0x000f220000100800 */
[----:B------:R-:W-:-:S03]  /*b160*/  FMNMX.FTZ R0, R136, R45, !PT ;  /* 0x0000002d88007209 */ /* 0x000fc60007810000 */
[----:B------:R-:W-:Y:S01]  /*b170*/  STL [R1+0xa4], R224 ;  /* 0x0000a4e001007387 */ /* 0x000fe20000100800 */
        /* <DEDUP_REMOVED lines=9> */
[----:B------:R1:W-:Y:S01]  /*b210*/  STL [R1+0x90], R212 ;  /* 0x000090d401007387 */ /* 0x0003e20000100800 */
        /* <DEDUP_REMOVED lines=9> */
[----:B------:R-:W-:-:S02]  /*b2b0*/  FMNMX.FTZ R4, R237, R4, !PT ;  /* 0x00000004ed047209 */ /* 0x000fc40007810000 */
        /* <DEDUP_REMOVED lines=10> */
[----:B------:R-:W4:Y:S01]  /*b360*/  LDL R13, [R1+0x58] ;  /* 0x00005800010d7983 */ /* 0x000f220000100800 */
[----:B------:R-:W-:Y:S02]  /*b370*/  FMNMX.FTZ R4, R229, R4, !PT ;  /* 0x00000004e5047209 */ /* 0x000fe40007810000 */
[----:B------:R-:W-:Y:S01]  /*b380*/  FMNMX.FTZ R0, R73, R0, !PT ;  /* 0x0000000049007209 */ /* 0x000fe20007810000 */
[----:B-1----:R-:W4:Y:S01]  /*b390*/  LDL.LU R212, [R1+0x4] ;  /* 0x0000040001d47983 */ /* 0x002f220000300800 */
[----:B------:R-:W-:Y:S02]  /*b3a0*/  FMNMX.FTZ R4, R96, R4, !PT ;  /* 0x0000000460047209 */ /* 0x000fe40007810000 */
[----:B------:R-:W-:Y:S01]  /*b3b0*/  FMNMX.FTZ R0, R238, R0, !PT ;  /* 0x00000000ee007209 */ /* 0x000fe20007810000 */
[----:B------:R-:W-:Y:S01]  /*b3c0*/  USHF.L.U32 UR5, UR27, 0x2, URZ ;  /* 0x000000021b057899 */ /* 0x000fe2000800063f */
[----:B------:R-:W-:Y:S01]  /*b3d0*/  FMNMX.FTZ R4, R97, R4, !PT ;  /* 0x0000000461047209 */ /* 0x000fe20007810000 */
[----:B------:R-:W-:Y:S01]  /*b3e0*/  IMAD.MOV.U32 R38, RZ, RZ, R77 ;  /* 0x000000ffff267224 */ /* 0x000fe200078e004d */
[----:B------:R-:W-:Y:S01]  /*b3f0*/  FMNMX.FTZ R0, R239, R0, !PT ;  /* 0x00000000ef007209 */ /* 0x000fe20007810000 */
[----:B------:R-:W-:Y:S01]  /*b400*/  IMAD.MOV.U32 R48, RZ, RZ, R76 ;  /* 0x000000ffff307224 */ /* 0x000fe200078e004c */
[----:B------:R-:W-:Y:S01]  /*b410*/  FMNMX.FTZ R4, R242, R4, !PT ;  /* 0x00000004f2047209 */ /* 0x000fe20007810000 */
[----:B------:R-:W1:Y:S01]  /*b420*/  LDC.U8 R91, c[0x0][0x2d8] ;  /* 0x0000b600ff5b7b82 */ /* 0x000e620000000000 */
[----:B------:R-:W-:Y:S01]  /*b430*/  FMNMX.FTZ R0, R102, R0, !PT ;  /* 0x0000000066007209 */ /* 0x000fe20007810000 */
[----:B------:R-:W-:Y:S01]  /*b440*/  LDSM.16.MT88.4 R24, [R206+0x4000] ;  /* 0x00400000ce18783b */ /* 0x000fe20000004200 */
[----:B------:R-:W-:-:S02]  /*b450*/  FMNMX.FTZ R4, R240, R4, !PT ;  /* 0x00000004f0047209 */ /* 0x000fc40007810000 */
[----:B------:R-:W-:Y:S01]  /*b460*/  FMNMX.FTZ R0, R103, R0, !PT ;  /* 0x0000000067007209 */ /* 0x000fe20007810000 */
[----:B------:R-:W-:Y:S01]  /*b470*/  LDSM.16.MT88.4 R32, [R205+0x4000] ;  /* 0x00400000cd20783b */ /* 0x000fe20000004200 */
        /* <DEDUP_REMOVED lines=31> */
[----:B------:R-:W-:-:S04]  /*b670*/  FMNMX.FTZ R2, R198, R2, !PT ;  /* 0x00000002c6027209 */ /* 0x000fc80007810000 */
[----:B------:R-:W-:-:S04]  /*b680*/  FMNMX.FTZ R2, R194, R2, !PT ;  /* 0x00000002c2027209 */ /* 0x000fc80007810000 */
[----:B------:R-:W-:-:S04]  /*b690*/  FMNMX.FTZ R2, R191, R2, !PT ;  /* 0x00000002bf027209 */ /* 0x000fc80007810000 */
[----:B------:R-:W-:Y:S02]  /*b6a0*/  FMNMX.FTZ R2, R190, R2, !PT ;  /* 0x00000002be027209 */ /* 0x000fe40007810000 */
[----:B-1----:R-:W-:Y:S01]  /*b6b0*/  FMNMX.FTZ R0, R0, R4, !PT ;  /* 0x0000000400007209 */ /* 0x002fe20007810000 */
[----:B------:R-:W-:Y:S01]  /*b6c0*/  IMAD.U32 R4, RZ, RZ, UR25 ;  /* 0x00000019ff047e24 */ /* 0x000fe2000f8e00ff */
[----:B------:R-:W-:Y:S01]  /*b6d0*/  PRMT R91, R91, 0x7054, R91 ;  /* 0x000070545b5b7816 */ /* 0x000fe2000000005b */
[----:B--2---:R-:W-:Y:S02]  /*b6e0*/  IMAD.MOV.U32 R12, RZ, RZ, R5 ;  /* 0x000000ffff0c7224 */ /* 0x004fe400078e0005 */
[----:B---3--:R-:W-:Y:S02]  /*b6f0*/  IMAD.MOV.U32 R11, RZ, RZ, R6 ;  /* 0x000000ffff0b7224 */ /* 0x008fe400078e0006 */
[----:B------:R-:W1:Y:S01]  /*b700*/  SHFL.BFLY PT, R6, R2, 0x2, 0x1f ;  /* 0x0c401f0002067f89 */ /* 0x000e6200000e0000 */
[----:B----4-:R-:W-:-:S03]  /*b710*/  IMAD.MOV.U32 R10, RZ, RZ, R7 ;  /* 0x000000ffff0a7224 */ /* 0x010fc600078e0007 */
[----:B------:R-:W2:Y:S01]  /*b720*/  SHFL.BFLY PT, R7, R0, 0x1, 0x1f ;  /* 0x0c201f0000077f89 */ /* 0x000ea200000e0000 */
[----:B------:R-:W-:-:S05]  /*b730*/  IADD3 R5, R252, 0x4, RZ ;  /* 0x00000004fc057810 */ /* 0x000fca0007ffe0ff */
[----:B------:R-:W-:-:S05]  /*b740*/  IMAD.WIDE.U32 R106, R5, -0x326172a9, RZ ;  /* 0xcd9e8d57056a7825 */ /* 0x000fca00078e00ff */
[----:B------:R-:W-:-:S05]  /*b750*/  LOP3.LUT R5, R107, R19, RZ, 0x3c, !PT ;  /* 0x000000136b057212 */ /* 0x000fca00078e3cff */
[----:B------:R-:W-:Y:S01]  /*b760*/  IMAD.WIDE.U32 R76, R5, -0x2daee0ad, RZ ;  /* 0xd2511f53054c7825 */ /* 0x000fe200078e00ff */
[----:B-1----:R-:W-:Y:S02]  /*b770*/  FMNMX.FTZ R2, R2, R6, !PT ;  /* 0x0000000602027209 */ /* 0x002fe40007810000 */
[----:B--2---:R-:W-:Y:S01]  /*b780*/  FMNMX.FTZ R88, R0, R7, !PT ;  /* 0x0000000700587209 */ /* 0x004fe20007810000 */
[----:B------:R-:W-:Y:S02]  /*b790*/  IMAD.MOV.U32 R95, RZ, RZ, R12 ;  /* 0x000000ffff5f7224 */ /* 0x000fe400078e000c */
[----:B------:R-:W-:Y:S01]  /*b7a0*/  IMAD.MOV.U32 R37, RZ, RZ, R8 ;  /* 0x000000ffff257224 */ /* 0x000fe200078e0008 */
[C---:B------:R-:W-:Y:S01]  /*b7b0*/  FSETP.NEU.FTZ.AND P1, PT, R88.reuse, -INF , PT ;  /* 0xff8000005800780b */ /* 0x040fe20003f3d000 */
[----:B------:R-:W1:Y:S01]  /*b7c0*/  SHFL.BFLY PT, R8, R2, 0x1, 0x1f ;  /* 0x0c201f0002087f89 */ /* 0x000e6200000e0000 */
[----:B------:R-:W-:-:S05]  /*b7d0*/  FMUL.FTZ R22, R88, c[0x0][0x23c] ;  /* 0x00008f0058167a20 */ /* 0x000fca0000410000 */
[----:B------:R-:W-:-:S05]  /*b7e0*/  FSEL R22, R22, RZ, P1 ;  /* 0x000000ff16167208 */ /* 0x000fca0000800000 */
[----:B------:R-:W-:Y:S02]  /*b7f0*/  FFMA.FTZ R0, R45, c[0x0][0x23c], -R22 ;  /* 0x00008f002d007a23 */ /* 0x000fe40000010816 */
[----:B------:R-:W-:-:S05]  /*b800*/  IMAD.WIDE.U32 R84, R13, -0x2daee0ad, RZ ;  /* 0xd2511f530d547825 */ /* 0x000fca00078e00ff */
[----:B------:R-:W-:Y:S02]  /*b810*/  LOP3.LUT R5, R85, UR5, R4, 0x96, !PT ;  /* 0x0000000555057c12 */ /* 0x000fe4000f8e9604 */
[----:B------:R-:W-:-:S03]  /*b820*/  LOP3.LUT R4, R77, UR14, R84, 0x96, !PT ;  /* 0x0000000e4d047c12 */ /* 0x000fc6000f8e9654 */
[----:B------:R-:W-:-:S04]  /*b830*/  IMAD.WIDE.U32 R12, R5, -0x326172a9, RZ ;  /* 0xcd9e8d57050c7825 */ /* 0x000fc800078e00ff */
[----:B------:R-:W-:Y:S01]  /*b840*/  IMAD.WIDE.U32 R52, R4, -0x326172a9, RZ ;  /* 0xcd9e8d5704347825 */ /* 0x000fe200078e00ff */
[----:B------:R-:W-:-:S04]  /*b850*/  LOP3.LUT R4, R13, UR15, R106, 0x96, !PT ;  /* 0x0000000f0d047c12 */ /* 0x000fc8000f8e966a */
[----:B------:R-:W-:Y:S01]  /*b860*/  LOP3.LUT R6, R53, UR13, R12, 0x96, !PT ;  /* 0x0000000d35067c12 */ /* 0x000fe2000f8e960c */
[----:B------:R-:W-:-:S04]  /*b870*/  IMAD.WIDE.U32 R4, R4, -0x2daee0ad, RZ ;  /* 0xd2511f5304047825 */ /* 0x000fc800078e00ff */
[----:B------:R-:W-:Y:S01]  /*b880*/  IMAD.WIDE.U32 R6, R6, -0x2daee0ad, RZ ;  /* 0xd2511f5306067825 */ /* 0x000fe200078e00ff */
[----:B------:R2:W-:Y:S01]  /*b890*/  MUFU.EX2 R120, R0 ;  /* 0x0000000000787308 */ /* 0x0005e20000000800 */
[----:B------:R-:W-:Y:S02]  /*b8a0*/  LOP3.LUT R5, R5, UR12, R76, 0x96, !PT ;  /* 0x0000000c05057c12 */ /* 0x000fe4000f8e964c */
[----:B-1----:R-:W-:Y:S02]  /*b8b0*/  FMNMX.FTZ R87, R2, R8, !PT ;  /* 0x0000000802577209 */ /* 0x002fe40007810000 */
[----:B--2---:R-:W-:Y:S01]  /*b8c0*/  LOP3.LUT R0, R7, UR10, R4, 0x96, !PT ;  /* 0x0000000a07007c12 */ /* 0x004fe2000f8e9604 */
[----:B------:R-:W-:-:S04]  /*b8d0*/  IMAD.WIDE.U32 R4, R5, -0x326172a9, RZ ;  /* 0xcd9e8d5705047825 */ /* 0x000fc800078e00ff */
[----:B------:R-:W-:Y:S01]  /*b8e0*/  IMAD.WIDE.U32 R20, R0, -0x326172a9, RZ ;  /* 0xcd9e8d5700147825 */ /* 0x000fe200078e00ff */
[----:B------:R-:W-:-:S04]  /*b8f0*/  LOP3.LUT R5, R5, UR11, R52, 0x96, !PT ;  /* 0x0000000b05057c12 */ /* 0x000fc8000f8e9634 */
[----:B------:R-:W-:Y:S01]  /*b900*/  LOP3.LUT R2, R21, UR9, R4, 0x96, !PT ;  /* 0x0000000915027c12 */ /* 0x000fe2000f8e9604 */
[C---:B------:R-:W-:Y:S01]  /*b910*/  FMUL.FTZ R21, R87.reuse, c[0x0][0x23c] ;  /* 0x00008f0057157a20 */ /* 0x040fe20000410000 */
[----:B------:R-:W-:Y:S01]  /*b920*/  FSETP.NEU.FTZ.AND P0, PT, R87, -INF , PT ;  /* 0xff8000005700780b */ /* 0x000fe20003f1d000 */
[----:B------:R-:W-:-:S04]  /*b930*/  IMAD.WIDE.U32 R4, R5, -0x2daee0ad, RZ ;  /* 0xd2511f5305047825 */ /* 0x000fc800078e00ff */
[----:B------:R-:W-:Y:S01]  /*b940*/  IMAD.WIDE.U32 R30, R2, -0x2daee0ad, RZ ;  /* 0xd2511f53021e7825 */ /* 0x000fe200078e00ff */
[----:B------:R-:W-:-:S04]  /*b950*/  FSEL R21, R21, RZ, P0 ;  /* 0x000000ff15157208 */ /* 0x000fc80000000000 */
[----:B------:R-:W-:Y:S01]  /*b960*/  LOP3.LUT R4, R31, UR6, R4, 0x96, !PT ;  /* 0x000000061f047c12 */ /* 0x000fe2000f8e9604 */
[----:B------:R-:W-:Y:S01]  /*b970*/  FFMA.FTZ R0, R43, c[0x0][0x23c], -R22 ;  /* 0x00008f002b007a23 */ /* 0x000fe20000010816 */
[----:B------:R-:W-:Y:S01]  /*b980*/  LOP3.LUT R6, R5, UR8, R6, 0x96, !PT ;  /* 0x0000000805067c12 */ /* 0x000fe2000f8e9606 */
[----:B------:R-:W-:Y:S02]  /*b990*/  FFMA.FTZ R2, R47, c[0x0][0x23c], -R21 ;  /* 0x00008f002f027a23 */ /* 0x000fe40000010815 */
[----:B------:R-:W-:Y:S01]  /*b9a0*/  IMAD.WIDE.U32 R4, R4, -0x326172a9, RZ ;  /* 0xcd9e8d5704047825 */ /* 0x000fe200078e00ff */
[----:B------:R1:W-:Y:S03]  /*b9b0*/  MUFU.EX2 R213, R0 ;  /* 0x0000000000d57308 */ /* 0x0003e60000000800 */
[----:B------:R-:W-:-:S05]  /*b9c0*/  IMAD.WIDE.U32 R14, R6, -0x326172a9, RZ ;  /* 0xcd9e8d57060e7825 */ /* 0x000fca00078e00ff */
[----:B------:R2:W-:Y:S01]  /*b9d0*/  MUFU.EX2 R132, R2 ;  /* 0x0000000200847308 */ /* 0x0005e20000000800 */
[----:B------:R-:W-:Y:S01]  /*b9e0*/  LOP3.LUT R6, R4, 0xff, RZ, 0xc0, !PT ;  /* 0x000000ff04067812 */ /* 0x000fe200078ec0ff */
[----:B-1----:R-:W-:-:S06]  /*b9f0*/  FFMA.FTZ R0, R42, c[0x0][0x23c], -R22 ;  /* 0x00008f002a007a23 */ /* 0x002fcc0000010816 */
[----:B------:R1:W-:Y:S01]  /*ba00*/  MUFU.EX2 R112, R0 ;  /* 0x0000000000707308 */ /* 0x0003e20000000800 */
[----:B--2---:R-:W-:Y:S01]  /*ba10*/  LOP3.LUT R2, R4, 0xffff, RZ, 0xc0, !PT ;  /* 0x0000ffff04027812 */ /* 0x004fe200078ec0ff */
[----:B------:R-:W-:-:S03]  /*ba20*/  FFMA.FTZ R7, R44, c[0x0][0x23c], -R22 ;  /* 0x00008f002c077a23 */ /* 0x000fc60000010816 */
[----:B------:R-:W-:Y:S01]  /*ba30*/  SHF.R.U32.HI R2, RZ, 0x8, R2 ;  /* 0x00000008ff027819 */ /* 0x000fe20000011602 */
[----:B------:R-:W-:Y:S02]  /*ba40*/  IMAD.MOV.U32 R18, RZ, RZ, R11 ;  /* 0x000000ffff127224 */ /* 0x000fe400078e000b */
[----:B------:R2:W-:Y:S01]  /*ba50*/  MUFU.EX2 R16, R7 ;  /* 0x0000000700107308 */ /* 0x0005e20000000800 */
[--C-:B-1----:R-:W-:Y:S01]  /*ba60*/  FFMA.FTZ R0, R46, c[0x0][0x23c], -R21.reuse ;  /* 0x00008f002e007a23 */ /* 0x102fe20000010815 */
[----:B------:R-:W-:Y:S01]  /*ba70*/  PRMT R11, R6, 0x5410, R2 ;  /* 0x00005410060b7816 */ /* 0x000fe20000000002 */
[----:B------:R-:W-:-:S05]  /*ba80*/  FFMA.FTZ R2, R41, c[0x0][0x23c], -R21 ;  /* 0x00008f0029027a23 */ /* 0x000fca0000010815 */
[----:B------:R1:W-:Y:S01]  /*ba90*/  MUFU.EX2 R211, R0 ;  /* 0x0000000000d37308 */ /* 0x0003e20000000800 */
[----:B------:R-:W-:Y:S01]  /*baa0*/  FSEL R8, R87, RZ, P0 ;  /* 0x000000ff57087208 */ /* 0x000fe20000000000 */
[----:B------:R-:W-:Y:S01]  /*bab0*/  IMAD.MOV.U32 R17, RZ, RZ, R10 ;  /* 0x000000ffff117224 */ /* 0x000fe200078e000a */
[----:B------:R-:W-:Y:S01]  /*bac0*/  MOV R28, R9 ;  /* 0x00000009001c7202 */ /* 0x000fe20000000f00 */
[----:B--2---:R-:W-:Y:S01]  /*bad0*/  FFMA.FTZ R7, R54, c[0x0][0x23c], -R21 ;  /* 0x00008f0036077a23 */ /* 0x004fe20000010815 */
[----:B------:R-:W-:-:S03]  /*bae0*/  SHF.R.U32.HI R9, RZ, 0x10, R4 ;  /* 0x00000010ff097819 */ /* 0x000fc60000011604 */
[----:B------:R2:W-:Y:S01]  /*baf0*/  MUFU.EX2 R122, R2 ;  /* 0x00000002007a7308 */ /* 0x0005e20000000800 */
[----:B------:R-:W-:Y:S02]  /*bb00*/  SHF.R.U32.HI R10, RZ, 0x18, R4 ;  /* 0x00000018ff0a7819 */ /* 0x000fe40000011604 */
[----:B-1----:R-:W-:Y:S02]  /*bb10*/  LOP3.LUT R0, R5, UR17, R14, 0x96, !PT ;  /* 0x0000001105007c12 */ /* 0x002fe4000f8e960e */
[----:B------:R-:W-:-:S03]  /*bb20*/  FSEL R5, R88, RZ, P1 ;  /* 0x000000ff58057208 */ /* 0x000fc60000800000 */
[----:B------:R1:W3:Y:S02]  /*bb30*/  MUFU.EX2 R215, R7 ;  /* 0x0000000700d77308 */ /* 0x0002e40000000800 */
[----:B------:R-:W-:Y:S01]  /*bb40*/  FADD.FTZ R4, R136, -R5 ;  /* 0x8000000588047221 */ /* 0x000fe20000010000 */
[C---:B--2---:R-:W-:Y:S02]  /*bb50*/  LOP3.LUT R2, R0.reuse, 0xffff, RZ, 0xc0, !PT ;  /* 0x0000ffff00027812 */ /* 0x044fe400078ec0ff */
[----:B------:R-:W-:Y:S02]  /*bb60*/  LOP3.LUT R5, R9, 0xff, RZ, 0xc0, !PT ;  /* 0x000000ff09057812 */ /* 0x000fe400078ec0ff */
[----:B------:R-:W-:Y:S02]  /*bb70*/  LOP3.LUT R6, R0, 0xff, RZ, 0xc0, !PT ;  /* 0x000000ff00067812 */ /* 0x000fe400078ec0ff */
[----:B------:R-:W-:Y:S01]  /*bb80*/  SHF.R.U32.HI R2, RZ, 0x8, R2 ;  /* 0x00000008ff027819 */ /* 0x000fe20000011602 */
[----:B-1----:R-:W-:Y:S01]  /*bb90*/  FADD.FTZ R7, R3, -R8 ;  /* 0x8000000803077221 */ /* 0x002fe20000010000 */
[--C-:B------:R-:W-:Y:S01]  /*bba0*/  SHF.R.U32.HI R3, RZ, 0x10, R0.reuse ;  /* 0x00000010ff037819 */ /* 0x100fe20000011600 */
[----:B------:R-:W-:Y:S01]  /*bbb0*/  FMUL.FTZ R8, R4, c[0x0][0x23c] ;  /* 0x00008f0004087a20 */ /* 0x000fe20000410000 */
[----:B------:R-:W-:-:S02]  /*bbc0*/  SHF.R.U32.HI R4, RZ, 0x18, R0 ;  /* 0x00000018ff047819 */ /* 0x000fc40000011600 */
[----:B------:R-:W-:Y:S02]  /*bbd0*/  LOP3.LUT R0, R3, 0xff, RZ, 0xc0, !PT ;  /* 0x000000ff03007812 */ /* 0x000fe400078ec0ff */
[----:B------:R-:W-:Y:S02]  /*bbe0*/  PRMT R3, R5, 0x5410, R10 ;  /* 0x0000541005037816 */ /* 0x000fe4000000000a */
[----:B------:R-:W-:Y:S01]  /*bbf0*/  PRMT R5, R6, 0x5410, R2 ;  /* 0x0000541006057816 */ /* 0x000fe20000000002 */
[----:B------:R-:W-:Y:S01]  /*bc00*/  FMUL.FTZ R2, R7, c[0x0][0x23c] ;  /* 0x00008f0007027a20 */ /* 0x000fe20000410000 */
[----:B------:R-:W-:Y:S01]  /*bc10*/  PRMT R4, R0, 0x5410, R4 ;  /* 0x0000541000047816 */ /* 0x000fe20000000004 */
[--C-:B------:R-:W-:Y:S02]  /*bc20*/  HSET2.LE.AND R0, R11, R91.reuse, PT ;  /* 0x0000005b0b007233 */ /* 0x100fe40003803000 */
[----:B------:R1:W-:Y:S01]  /*bc30*/  MUFU.EX2 R54, R2 ;  /* 0x0000000200367308 */ /* 0x0003e20000000800 */
[----:B------:R-:W-:Y:S01]  /*bc40*/  HSET2.LE.AND R3, R3, R91, PT ;  /* 0x0000005b03037233 */ /* 0x000fe20003803000 */
[----:B---3--:R-:W-:-:S04]  /*bc50*/  F2FP.PACK_AB R7, R122, R215 ;  /* 0x000000d77a07723e */ /* 0x008fc800000000ff */
[----:B------:R-:W-:Y:S01]  /*bc60*/  LOP3.LUT R7, R3, R7, RZ, 0xc0, !PT ;  /* 0x0000000703077212 */ /* 0x000fe200078ec0ff */
[----:B------:R-:W-:Y:S01]  /*bc70*/  HSET2.LE.AND R3, R4, R91, PT ;  /* 0x0000005b04037233 */ /* 0x000fe20003803000 */
[----:B-1----:R-:W-:-:S04]  /*bc80*/  F2FP.PACK_AB R2, R112, R213 ;  /* 0x000000d57002723e */ /* 0x002fc800000000ff */
[----:B------:R-:W-:Y:S01]  /*bc90*/  LOP3.LUT R6, R0, R2, RZ, 0xc0, !PT ;  /* 0x0000000200067212 */ /* 0x000fe200078ec0ff */
[----:B------:R-:W-:Y:S01]  /*bca0*/  HSET2.LE.AND R0, R5, R91, PT ;  /* 0x0000005b05007233 */ /* 0x000fe20003803000 */
[----:B------:R-:W-:-:S04]  /*bcb0*/  F2FP.PACK_AB R2, R16, R120 ;  /* 0x000000781002723e */ /* 0x000fc800000000ff */
[----:B------:R-:W-:Y:S02]  /*bcc0*/  LOP3.LUT R4, R0, R2, RZ, 0xc0, !PT ;  /* 0x0000000200047212 */ /* 0x000fe400078ec0ff */
[----:B------:R-:W-:-:S04]  /*bcd0*/  FMNMX.FTZ R0, R138, R124, !PT ;  /* 0x0000007c8a007209 */ /* 0x000fc80007810000 */
[----:B------:R-:W-:-:S04]  /*bce0*/  FMNMX.FTZ R0, R126, R0, !PT ;  /* 0x000000007e007209 */ /* 0x000fc80007810000 */
[----:B------:R-:W-:-:S04]  /*bcf0*/  FMNMX.FTZ R0, R68, R0, !PT ;  /* 0x0000000044007209 */ /* 0x000fc80007810000 */
[----:B------:R-:W-:Y:S02]  /*bd00*/  FMNMX.FTZ R0, R69, R0, !PT ;  /* 0x0000000045007209 */ /* 0x000fe40007810000 */
[----:B------:R-:W-:Y:S02]  /*bd10*/  F2FP.PACK_AB R5, R132, R211 ;  /* 0x000000d38405723e */ /* 0x000fe400000000ff */
[----:B------:R-:W-:Y:S02]  /*bd20*/  FMNMX.FTZ R0, R176, R0, !PT ;  /* 0x00000000b0007209 */ /* 0x000fe40007810000 */
[----:B------:R-:W-:Y:S02]  /*bd30*/  LOP3.LUT R5, R3, R5, RZ, 0xc0, !PT ;  /* 0x0000000503057212 */ /* 0x000fe400078ec0ff */
[----:B------:R-:W-:Y:S02]  /*bd40*/  FMNMX.FTZ R3, R177, R0, !PT ;  /* 0x00000000b1037209 */ /* 0x000fe40007810000 */
        /* <DEDUP_REMOVED lines=16> */
[----:B------:R-:W1:Y:S01]  /*be50*/  MUFU.EX2 R136, R8 ;  /* 0x0000000800887308 */ /* 0x000e620000000800 */
        /* <DEDUP_REMOVED lines=8> */
[-C--:B-1----:R-:W-:Y:S01]  /*bee0*/  FMUL.FTZ R164, R164, R136.reuse ;  /* 0x00000088a4a47220 */ /* 0x082fe20000410000 */
[----:B------:R-:W-:Y:S01]  /*bef0*/  FMNMX.FTZ R3, R201, R3, !PT ;  /* 0x00000003c9037209 */ /* 0x000fe20007810000 */
[----:B------:R-:W-:Y:S01]  /*bf00*/  FMUL.FTZ R165, R165, R136 ;  /* 0x00000088a5a57220 */ /* 0x000fe20000410000 */
[----:B------:R-:W-:Y:S01]  /*bf10*/  FMNMX.FTZ R0, R173, R0, !PT ;  /* 0x00000000ad007209 */ /* 0x000fe20007810000 */
[-C--:B------:R-:W-:Y:S02]  /*bf20*/  FMUL.FTZ R166, R166, R54.reuse ;  /* 0x00000036a6a67220 */ /* 0x080fe40000410000 */
[----:B------:R-:W-:Y:S01]  /*bf30*/  FMUL.FTZ R167, R167, R54 ;  /* 0x00000036a7a77220 */ /* 0x000fe20000410000 */
[----:B------:R-:W-:Y:S01]  /*bf40*/  FMNMX.FTZ R3, R218, R3, !PT ;  /* 0x00000003da037209 */ /* 0x000fe20007810000 */
[----:B------:R-:W-:Y:S01]  /*bf50*/  FMUL.FTZ R160, R160, R136 ;  /* 0x00000088a0a07220 */ /* 0x000fe20000410000 */
[----:B------:R-:W-:Y:S01]  /*bf60*/  FMNMX.FTZ R0, R174, R0, !PT ;  /* 0x00000000ae007209 */ /* 0x000fe20007810000 */
[----:B------:R-:W-:-:S02]  /*bf70*/  FMUL.FTZ R161, R161, R136 ;  /* 0x00000088a1a17220 */ /* 0x000fc40000410000 */
[-C--:B------:R-:W-:Y:S02]  /*bf80*/  FMUL.FTZ R162, R162, R54.reuse ;  /* 0x00000036a2a27220 */ /* 0x080fe40000410000 */
[----:B------:R-:W-:Y:S02]  /*bf90*/  FMUL.FTZ R163, R163, R54 ;  /* 0x00000036a3a37220 */ /* 0x000fe40000410000 */
[----:B------:R-:W-:Y:S02]  /*bfa0*/  IMAD.MOV.U32 R23, RZ, RZ, R63 ;  /* 0x000000ffff177224 */ /* 0x000fe400078e003f */
[----:B------:R-:W-:Y:S02]  /*bfb0*/  IMAD.MOV.U32 R29, RZ, RZ, R62 ;  /* 0x000000ffff1d7224 */ /* 0x000fe400078e003e */
[----:B------:R-:W-:Y:S02]  /*bfc0*/  IMAD.MOV.U32 R36, RZ, RZ, R61 ;  /* 0x000000ffff247224 */ /* 0x000fe400078e003d */
[----:B------:R-:W-:-:S02]  /*bfd0*/  IMAD.MOV.U32 R39, RZ, RZ, R60 ;  /* 0x000000ffff277224 */ /* 0x000fc400078e003c */
[----:B------:R-:W-:Y:S01]  /*bfe0*/  HMMA.16816.F32 R60, R4, R26, R164 ;  /* 0x0000001a043c723c */ /* 0x000fe200000018a4 */
[----:B------:R-:W-:Y:S02]  /*bff0*/  FMNMX.FTZ R3, R192, R3, !PT ;  /* 0x00000003c0037209 */ /* 0x000fe40007810000 */
[----:B------:R-:W-:-:S04]  /*c000*/  FMNMX.FTZ R0, R95, R0, !PT ;  /* 0x000000005f007209 */ /* 0x000fc80007810000 */
[----:B------:R-:W-:Y:S01]  /*c010*/  IMAD.MOV.U32 R166, RZ, RZ, R48 ;  /* 0x000000ffffa67224 */ /* 0x000fe200078e0030 */
[----:B------:R-:W-:Y:S01]  /*c020*/  HMMA.16816.F32 R64, R4, R24, R160 ;  /* 0x000000180440723c */ /* 0x000fe200000018a0 */
[----:B------:R-:W-:-:S03]  /*c030*/  FMNMX.FTZ R3, R193, R3, !PT ;  /* 0x00000003c1037209 */ /* 0x000fc60007810000 */
[----:B------:R-:W-:-:S03]  /*c040*/  FMNMX.FTZ R0, R166, R0, !PT ;  /* 0x00000000a6007209 */ /* 0x000fc60007810000 */
[----:B------:R-:W-:Y:S01]  /*c050*/  IMAD.MOV.U32 R163, RZ, RZ, R23 ;  /* 0x000000ffffa37224 */ /* 0x000fe200078e0017 */
[----:B------:R-:W-:Y:S01]  /*c060*/  FMNMX.FTZ R3, R221, R3, !PT ;  /* 0x00000003dd037209 */ /* 0x000fe20007810000 */
[----:B------:R-:W-:-:S03]  /*c070*/  IMAD.MOV.U32 R135, RZ, RZ, R29 ;  /* 0x000000ffff877224 */ /* 0x000fc600078e001d */
[----:B------:R-:W-:Y:S01]  /*c080*/  FMNMX.FTZ R0, R163, R0, !PT ;  /* 0x00000000a3007209 */ /* 0x000fe20007810000 */
[----:B------:R-:W-:Y:S01]  /*c090*/  IMAD.MOV.U32 R123, RZ, RZ, R37 ;  /* 0x000000ffff7b7224 */ /* 0x000fe200078e0025 */
[----:B------:R-:W-:Y:S02]  /*c0a0*/  FMNMX.FTZ R3, R225, R3, !PT ;  /* 0x00000003e1037209 */ /* 0x000fe40007810000 */
[----:B------:R-:W-:Y:S02]  /*c0b0*/  FMNMX.FTZ R0, R135, R0, !PT ;  /* 0x0000000087007209 */ /* 0x000fe40007810000 */
[----:B------:R-:W-:Y:S02]  /*c0c0*/  MOV R115, R38 ;  /* 0x0000002600737202 */ /* 0x000fe40000000f00 */
[----:B------:R-:W-:Y:S02]  /*c0d0*/  FMNMX.FTZ R3, R197, R3, !PT ;  /* 0x00000003c5037209 */ /* 0x000fe40007810000 */
[----:B------:R-:W-:Y:S01]  /*c0e0*/  FMNMX.FTZ R0, R123, R0, !PT ;  /* 0x000000007b007209 */ /* 0x000fe20007810000 */
[----:B------:R-:W-:Y:S01]  /*c0f0*/  IMAD.MOV.U32 R111, RZ, RZ, R39 ;  /* 0x000000ffff6f7224 */ /* 0x000fe200078e0027 */
[----:B------:R-:W-:-:S02]  /*c100*/  FMNMX.FTZ R3, R199, R3, !PT ;  /* 0x00000003c7037209 */ /* 0x000fc40007810000 */
[----:B------:R-:W-:Y:S01]  /*c110*/  FMNMX.FTZ R0, R115, R0, !PT ;  /* 0x0000000073007209 */ /* 0x000fe20007810000 */
[-C--:B------:R-:W-:Y:S01]  /*c120*/  FMUL.FTZ R148, R148, R136.reuse ;  /* 0x0000008894947220 */ /* 0x080fe20000410000 */
[----:B------:R-:W-:Y:S01]  /*c130*/  FMNMX.FTZ R3, R241, R3, !PT ;  /* 0x00000003f1037209 */ /* 0x000fe20007810000 */
[----:B------:R-:W-:Y:S01]  /*c140*/  FMUL.FTZ R149, R149, R136 ;  /* 0x0000008895957220 */ /* 0x000fe20000410000 */
[----:B------:R-:W-:Y:S01]  /*c150*/  FMNMX.FTZ R0, R111, R0, !PT ;  /* 0x000000006f007209 */ /* 0x000fe20007810000 */
[-C--:B------:R-:W-:Y:S02]  /*c160*/  FMUL.FTZ R150, R150, R54.reuse ;  /* 0x0000003696967220 */ /* 0x080fe40000410000 */
[----:B------:R-:W-:Y:S01]  /*c170*/  FMUL.FTZ R151, R151, R54 ;  /* 0x0000003697977220 */ /* 0x000fe20000410000 */
[----:B------:R-:W-:Y:S01]  /*c180*/  FMNMX.FTZ R3, R243, R3, !PT ;  /* 0x00000003f3037209 */ /* 0x000fe20007810000 */
[----:B------:R-:W-:Y:S01]  /*c190*/  IMAD.MOV.U32 R162, RZ, RZ, R79 ;  /* 0x000000ffffa27224 */ /* 0x000fe200078e004f */
[----:B------:R-:W-:-:S02]  /*c1a0*/  FMNMX.FTZ R0, R131, R0, !PT ;  /* 0x0000000083007209 */ /* 0x000fc40007810000 */
[----:B------:R-:W-:Y:S02]  /*c1b0*/  FMNMX.FTZ R3, R92, R3, !PT ;  /* 0x000000035c037209 */ /* 0x000fe40007810000 */
[----:B------:R-:W-:Y:S01]  /*c1c0*/  HMMA.16816.F32 R40, R4, R34, R148 ;  /* 0x000000220428723c */ /* 0x000fe20000001894 */
[----:B------:R-:W-:-:S06]  /*c1d0*/  FMNMX.FTZ R0, R162, R0, !PT ;  /* 0x00000000a2007209 */ /* 0x000fcc0007810000 */
[----:B------:R-:W-:Y:S01]  /*c1e0*/  IMAD.MOV.U32 R151, RZ, RZ, R28 ;  /* 0x000000ffff977224 */ /* 0x000fe200078e001c */
[----:B------:R-:W-:-:S04]  /*c1f0*/  FMNMX.FTZ R3, R93, R3, !PT ;  /* 0x000000035d037209 */ /* 0x000fc80007810000 */
[----:B------:R-:W-:Y:S02]  /*c200*/  FMNMX.FTZ R2, R151, R0, !PT ;  /* 0x0000000097027209 */ /* 0x000fe40007810000 */
[----:B------:R-:W-:Y:S02]  /*c210*/  FMNMX.FTZ R3, R217, R3, !PT ;  /* 0x00000003d9037209 */ /* 0x000fe40007810000 */
[----:B------:R-:W-:Y:S01]  /*c220*/  FMNMX.FTZ R2, R185, R2, !PT ;  /* 0x00000002b9027209 */ /* 0x000fe20007810000 */
[----:B------:R-:W-:Y:S01]  /*c230*/  IMAD.MOV.U32 R133, RZ, RZ, R36 ;  /* 0x000000ffff857224 */ /* 0x000fe200078e0024 */
        /* <DEDUP_REMOVED lines=8> */
[----:B------:R-:W-:Y:S01]  /*c2c0*/  FMUL.FTZ R147, R147, R54 ;  /* 0x0000003693937220 */ /* 0x000fe20000410000 */
[----:B------:R-:W-:Y:S02]  /*c2d0*/  FMNMX.FTZ R0, R89, R3, !PT ;  /* 0x0000000359007209 */ /* 0x000fe40007810000 */
[----:B------:R-:W-:-:S02]  /*c2e0*/  FMNMX.FTZ R2, R212, R2, !PT ;  /* 0x00000002d4027209 */ /* 0x000fc40007810000 */
[----:B------:R-:W-:Y:S02]  /*c2f0*/  LOP3.LUT R3, R105, R19, RZ, 0x3c, !PT ;  /* 0x0000001369037212 */ /* 0x000fe400078e3cff */
[----:B------:R-:W-:Y:S01]  /*c300*/  FMNMX.FTZ R2, R183, R2, !PT ;  /* 0x00000002b7027209 */ /* 0x000fe20007810000 */
[----:B------:R-:W-:Y:S01]  /*c310*/  HMMA.16816.F32 R44, R4, R32, R144 ;  /* 0x00000020042c723c */ /* 0x000fe20000001890 */
[----:B------:R-:W1:Y:S01]  /*c320*/  SHFL.BFLY PT, R7, R0, 0x2, 0x1f ;  /* 0x0c401f0000077f89 */ /* 0x000e6200000e0000 */
[----:B------:R-:W-:-:S05]  /*c330*/  IMAD.WIDE.U32 R38, R3, -0x2daee0ad, RZ ;  /* 0xd2511f5303267825 */ /* 0x000fca00078e00ff */
[----:B------:R-:W-:Y:S02]  /*c340*/  FMNMX.FTZ R6, R94, R2, !PT ;  /* 0x000000025e067209 */ /* 0x000fe40007810000 */
[----:B------:R-:W-:-:S03]  /*c350*/  LOP3.LUT R3, R39, UR14, R84, 0x96, !PT ;  /* 0x0000000e27037c12 */ /* 0x000fc6000f8e9654 */
[----:B------:R-:W2:Y:S02]  /*c360*/  SHFL.BFLY PT, R8, R6, 0x2, 0x1f ;  /* 0x0c401f0006087f89 */ /* 0x000ea400000e0000 */
[----:B------:R-:W-:Y:S01]  /*c370*/  IMAD.WIDE.U32 R36, R3, -0x326172a9, RZ ;  /* 0xcd9e8d5703247825 */ /* 0x000fe200078e00ff */
[----:B------:R-:W-:-:S04]  /*c380*/  LOP3.LUT R2, R13, UR15, R104, 0x96, !PT ;  /* 0x0000000f0d027c12 */ /* 0x000fc8000f8e9668 */
[----:B------:R-:W-:Y:S01]  /*c390*/  LOP3.LUT R4, R37, UR13, R12, 0x96, !PT ;  /* 0x0000000d25047c12 */ /* 0x000fe2000f8e960c */
        /* <DEDUP_REMOVED lines=13> */
[----:B------:R-:W-:-:S04]  /*c470*/  IMAD.WIDE.U32 R2, R3, -0x2daee0ad, RZ ;  /* 0xd2511f5303027825 */ /* 0x000fc800078e00ff */
[----:B------:R-:W-:Y:S01]  /*c480*/  IMAD.WIDE.U32 R18, R5, -0x2daee0ad, RZ ;  /* 0xd2511f5305127825 */ /* 0x000fe200078e00ff */
[----:B------:R-:W-:-:S04]  /*c490*/  LOP3.LUT R10, R3, UR8, R4, 0x96, !PT ;  /* 0x00000008030a7c12 */ /* 0x000fc8000f8e9604 */
[----:B------:R-:W-:Y:S02]  /*c4a0*/  LOP3.LUT R2, R19, UR6, R2, 0x96, !PT ;  /* 0x0000000613027c12 */ /* 0x000fe4000f8e9602 */
[----:B-1----:R-:W-:-:S03]  /*c4b0*/  FMNMX.FTZ R79, R7, R9, !PT ;  /* 0x00000009074f7209 */ /* 0x002fc60007810000 */
[----:B------:R-:W-:Y:S01]  /*c4c0*/  IMAD.WIDE.U32 R2, R2, -0x326172a9, RZ ;  /* 0xcd9e8d5702027825 */ /* 0x000fe200078e00ff */
[C---:B------:R-:W-:Y:S02]  /*c4d0*/  FSETP.NEU.FTZ.AND P1, PT, R79.reuse, -INF , PT ;  /* 0xff8000004f00780b */ /* 0x040fe40003f3d000 */
[----:B--2---:R-:W-:Y:S02]  /*c4e0*/  FMNMX.FTZ R55, R0, R8, !PT ;  /* 0x0000000800377209 */ /* 0x004fe40007810000 */
[----:B------:R-:W-:Y:S01]  /*c4f0*/  LOP3.LUT R4, R2, 0xffff, RZ, 0xc0, !PT ;  /* 0x0000ffff02047812 */ /* 0x000fe200078ec0ff */
[----:B------:R-:W-:Y:S01]  /*c500*/  FMUL.FTZ R6, R79, c[0x0][0x23c] ;  /* 0x00008f004f067a20 */ /* 0x000fe20000410000 */
[----:B------:R-:W-:Y:S02]  /*c510*/  SHF.R.U32.HI R0, RZ, 0x10, R2 ;  /* 0x00000010ff007819 */ /* 0x000fe40000011602 */
[----:B------:R-:W-:Y:S01]  /*c520*/  SHF.R.U32.HI R5, RZ, 0x8, R4 ;  /* 0x00000008ff057819 */ /* 0x000fe20000011604 */
[----:B------:R-:W-:Y:S01]  /*c530*/  IMAD.WIDE.U32 R10, R10, -0x326172a9, RZ ;  /* 0xcd9e8d570a0a7825 */ /* 0x000fe200078e00ff */
[----:B------:R-:W-:-:S02]  /*c540*/  LOP3.LUT R4, R2, 0xff, RZ, 0xc0, !PT ;  /* 0x000000ff02047812 */ /* 0x000fc400078ec0ff */
[----:B------:R-:W-:Y:S02]  /*c550*/  MOV R150, R16 ;  /* 0x0000001000967202 */ /* 0x000fe40000000f00 */
[----:B------:R-:W-:Y:S02]  /*c560*/  LOP3.LUT R0, R0, 0xff, RZ, 0xc0, !PT ;  /* 0x000000ff00007812 */ /* 0x000fe400078ec0ff */
        /* <DEDUP_REMOVED lines=9> */
[----:B------:R-:W-:Y:S01]  /*c600*/  IMAD.MOV.U32 R23, RZ, RZ, R17 ;  /* 0x000000ffff177224 */ /* 0x000fe200078e0011 */
[----:B------:R1:W-:Y:S02]  /*c610*/  MUFU.EX2 R86, R4 ;  /* 0x0000000400567308 */ /* 0x0003e40000000800 */
[----:B------:R-:W-:-:S02]  /*c620*/  FSEL R17, R0, RZ, P0 ;  /* 0x000000ff00117208 */ /* 0x000fc40000000000 */
[----:B------:R-:W-:-:S04]  /*c630*/  LOP3.LUT R0, R2, 0xffff, RZ, 0xc0, !PT ;  /* 0x0000ffff02007812 */ /* 0x000fc800078ec0ff */
        /* <DEDUP_REMOVED lines=37> */
[----:B------:R2:W3:Y:S01]  /*c890*/  MUFU.EX2 R39, R3 ;  /* 0x0000000300277308 */ /* 0x0004e20000000800 */
[----:B------:R-:W-:-:S04]  /*c8a0*/  F2FP.PACK_AB R2, R209, R84 ;  /* 0x00000054d102723e */ /* 0x000fc800000000ff */
[----:B------:R-:W-:Y:S02]  /*c8b0*/  LOP3.LUT R5, R0, R2, RZ, 0xc0, !PT ;  /* 0x0000000200057212 */ /* 0x000fe400078ec0ff */
[----:B------:R-:W-:Y:S01]  /*c8c0*/  LOP3.LUT R2, R15, UR7, R20, 0x96, !PT ;  /* 0x000000070f027c12 */ /* 0x000fe2000f8e9614 */
[----:B------:R-:W-:Y:S01]  /*c8d0*/  FFMA.FTZ R0, R57, c[0x0][0x23c], -R22 ;  /* 0x00008f0039007a23 */ /* 0x000fe20000010816 */
[----:B------:R-:W4:Y:S01]  /*c8e0*/  LDSM.16.MT88.4 R12, [R205+0x4400] ;  /* 0x00440000cd0c783b */ /* 0x000f220000004200 */
[-C--:B-1----:R-:W-:Y:S02]  /*c8f0*/  FMUL.FTZ R140, R140, R77.reuse ;  /* 0x0000004d8c8c7220 */ /* 0x082fe40000410000 */
[-C--:B------:R-:W-:Y:S02]  /*c900*/  FMUL.FTZ R141, R141, R77.reuse ;  /* 0x0000004d8d8d7220 */ /* 0x080fe40000410000 */
[----:B------:R-:W-:Y:S02]  /*c910*/  FMUL.FTZ R152, R152, R77 ;  /* 0x0000004d98987220 */ /* 0x000fe40000410000 */
[----:B--2---:R-:W-:Y:S01]  /*c920*/  IMAD.WIDE.U32 R2, R2, -0x2daee0ad, RZ ;  /* 0xd2511f5302027825 */ /* 0x004fe200078e00ff */
[----:B------:R1:W-:Y:S03]  /*c930*/  MUFU.EX2 R210, R0 ;  /* 0x0000000000d27308 */ /* 0x0003e60000000800 */
[----:B---3--:R-:W-:-:S02]  /*c940*/  FMUL.FTZ R142, R142, R39 ;  /* 0x000000278e8e7220 */ /* 0x008fc40000410000 */
[----:B------:R-:W-:Y:S02]  /*c950*/  FMUL.FTZ R143, R143, R39 ;  /* 0x000000278f8f7220 */ /* 0x000fe40000410000 */
        /* <DEDUP_REMOVED lines=11> */
[----:B-1----:R-:W-:-:S02]  /*ca10*/  LOP3.LUT R0, R3, UR16, R30, 0x96, !PT ;  /* 0x0000001003007c12 */ /* 0x002fc4000f8e961e */
[C---:B------:R-:W-:Y:S01]  /*ca20*/  LOP3.LUT R3, R2.reuse, 0xffff, RZ, 0xc0, !PT ;  /* 0x0000ffff02037812 */ /* 0x040fe200078ec0ff */
[C---:B------:R-:W-:Y:S08]  /*ca30*/  HMMA.16816.F32 R140, R4.reuse, R32, R140 ;  /* 0x00000020048c723c */ /* 0x040ff0000000188c */
[C---:B------:R-:W-:Y:S08]  /*ca40*/  HMMA.16816.F32 R152, R4.reuse, R34, R152 ;  /* 0x000000220498723c */ /* 0x040ff00000001898 */
[C---:B------:R-:W-:Y:S08]  /*ca50*/  HMMA.16816.F32 R156, R4.reuse, R24, R156 ;  /* 0x00000018049c723c */ /* 0x040ff0000000189c */
[----:B------:R-:W-:Y:S01]  /*ca60*/  HMMA.16816.F32 R168, R4, R26, R168 ;  /* 0x0000001a04a8723c */ /* 0x000fe200000018a8 */
[----:B------:R-:W1:Y:S06]  /*ca70*/  LDSM.16.MT88.4 R24, [R206+0x4400] ;  /* 0x00440000ce18783b */ /* 0x000e6c0000004200 */
[----:B------:R-:W-:-:S02]  /*ca80*/  LOP3.LUT R6, R2, 0xff, RZ, 0xc0, !PT ;  /* 0x000000ff02067812 */ /* 0x000fc400078ec0ff */
[--C-:B------:R-:W-:Y:S02]  /*ca90*/  SHF.R.U32.HI R5, RZ, 0x10, R2.reuse ;  /* 0x00000010ff057819 */ /* 0x100fe40000011602 */
[----:B------:R-:W-:Y:S02]  /*caa0*/  SHF.R.U32.HI R7, RZ, 0x18, R2 ;  /* 0x00000018ff077819 */ /* 0x000fe40000011602 */
[----:B------:R-:W-:Y:S01]  /*cab0*/  SHF.R.U32.HI R2, RZ, 0x8, R3 ;  /* 0x00000008ff027819 */ /* 0x000fe20000011603 */
[--C-:B------:R-:W-:Y:S02]  /*cac0*/  FFMA.FTZ R3, R59, c[0x0][0x23c], -R22.reuse ;  /* 0x00008f003b037a23 */ /* 0x100fe40000010816 */
[----:B------:R-:W-:Y:S01]  /*cad0*/  FFMA.FTZ R4, R56, c[0x0][0x23c], -R22 ;  /* 0x00008f0038047a23 */ /* 0x000fe20000010816 */
[----:B------:R-:W-:Y:S01]  /*cae0*/  PRMT R6, R6, 0x5410, R2 ;  /* 0x0000541006067816 */ /* 0x000fe20000000002 */
[----:B------:R2:W-:Y:S01]  /*caf0*/  MUFU.EX2 R224, R3 ;  /* 0x0000000300e07308 */ /* 0x0005e20000000800 */
[----:B------:R-:W-:-:S07]  /*cb00*/  LOP3.LUT R2, R0, 0xffff, RZ, 0xc0, !PT ;  /* 0x0000ffff00027812 */ /* 0x000fce00078ec0ff */
[----:B------:R3:W-:Y:S01]  /*cb10*/  MUFU.EX2 R134, R4 ;  /* 0x0000000400867308 */ /* 0x0007e20000000800 */
[----:B--2---:R-:W-:-:S04]  /*cb20*/  LOP3.LUT R3, R5, 0xff, RZ, 0xc0, !PT ;  /* 0x000000ff05037812 */ /* 0x004fc800078ec0ff */
[----:B------:R-:W-:Y:S02]  /*cb30*/  PRMT R7, R3, 0x5410, R7 ;  /* 0x0000541003077816 */ /* 0x000fe40000000007 */
[----:B------:R-:W-:Y:S01]  /*cb40*/  SHF.R.U32.HI R3, RZ, 0x8, R2 ;  /* 0x00000008ff037819 */ /* 0x000fe20000011602 */
[----:B---3--:R-:W-:Y:S01]  /*cb50*/  FFMA.FTZ R4, R58, c[0x0][0x23c], -R22 ;  /* 0x00008f003a047a23 */ /* 0x008fe20000010816 */
[----:B------:R-:W-:-:S03]  /*cb60*/  LOP3.LUT R2, R0, 0xff, RZ, 0xc0, !PT ;  /* 0x000000ff00027812 */ /* 0x000fc600078ec0ff */
[----:B------:R2:W3:Y:S01]  /*cb70*/  MUFU.EX2 R110, R4 ;  /* 0x00000004006e7308 */ /* 0x0004e20000000800 */
[----:B------:R-:W-:Y:S02]  /*cb80*/  PRMT R8, R2, 0x5410, R3 ;  /* 0x0000541002087816 */ /* 0x000fe40000000003 */
[----:B------:R-:W-:Y:S01]  /*cb90*/  SHF.R.U32.HI R2, RZ, 0x10, R0 ;  /* 0x00000010ff027819 */ /* 0x000fe20000011600 */
[--C-:B------:R-:W-:Y:S02]  /*cba0*/  FFMA.FTZ R3, R72, c[0x0][0x23c], -R21.reuse ;  /* 0x00008f0048037a23 */ /* 0x100fe40000010815 */
[----:B--2---:R-:W-:-:S04]  /*cbb0*/  FFMA.FTZ R4, R74, c[0x0][0x23c], -R21 ;  /* 0x00008f004a047a23 */ /* 0x004fc80000010815 */
[----:B------:R2:W-:Y:S08]  /*cbc0*/  MUFU.EX2 R149, R4 ;  /* 0x0000000400957308 */ /* 0x0005f00000000800 */
[----:B------:R1:W-:Y:S01]  /*cbd0*/  MUFU.EX2 R214, R3 ;  /* 0x0000000300d67308 */ /* 0x0003e20000000800 */
[----:B--2---:R-:W-:Y:S02]  /*cbe0*/  SHF.R.U32.HI R4, RZ, 0x18, R0 ;  /* 0x00000018ff047819 */ /* 0x004fe40000011600 */
[----:B------:R-:W-:Y:S01]  /*cbf0*/  LOP3.LUT R0, R2, 0xff, RZ, 0xc0, !PT ;  /* 0x000000ff02007812 */ /* 0x000fe200078ec0ff */
[----:B------:R-:W-:-:S04]  /*cc00*/  FFMA.FTZ R2, R73, c[0x0][0x23c], -R21 ;  /* 0x00008f0049027a23 */ /* 0x000fc80000010815 */
[----:B------:R3:W2:Y:S01]  /*cc10*/  MUFU.EX2 R160, R2 ;  /* 0x0000000200a07308 */ /* 0x0006a20000000800 */
[----:B------:R-:W-:Y:S01]  /*cc20*/  PRMT R5, R0, 0x5410, R4 ;  /* 0x0000541000057816 */ /* 0x000fe20000000004 */
[----:B-1----:R-:W-:Y:S01]  /*cc30*/  FFMA.FTZ R3, R75, c[0x0][0x23c], -R21 ;  /* 0x00008f004b037a23 */ /* 0x002fe20000010815 */
[----:B------:R-:W-:-:S05]  /*cc40*/  HSET2.LE.AND R0, R6, R91, PT ;  /* 0x0000005b06007233 */ /* 0x000fca0003803000 */
[----:B------:R-:W1:Y:S01]  /*cc50*/  MUFU.EX2 R216, R3 ;  /* 0x0000000300d87308 */ /* 0x000e620000000800 */
[----:B---3--:R-:W-:-:S04]  /*cc60*/  F2FP.PACK_AB R2, R110, R224 ;  /* 0x000000e06e02723e */ /* 0x008fc800000000ff */
[----:B------:R-:W-:Y:S01]  /*cc70*/  LOP3.LUT R6, R0, R2, RZ, 0xc0, !PT ;  /* 0x0000000200067212 */ /* 0x000fe200078ec0ff */
[----:B------:R-:W-:Y:S01]  /*cc80*/  HSET2.LE.AND R0, R7, R91, PT ;  /* 0x0000005b07007233 */ /* 0x000fe20003803000 */
[----:B--2---:R-:W-:-:S04]  /*cc90*/  F2FP.PACK_AB R2, R160, R214 ;  /* 0x000000d6a002723e */ /* 0x004fc800000000ff */
        /* <DEDUP_REMOVED lines=11> */
[----:B----4-:R-:W-:Y:S03]  /*cd50*/  HMMA.16816.F32 R44, R4, R12, R44 ;  /* 0x0000000c042c723c */ /* 0x010fe6000000182c */
[----:B-1----:R-:W-:-:S04]  /*cd60*/  FFMA.FTZ R0, R177, c[0x0][0x23c], -R16 ;  /* 0x00008f00b1007a23 */ /* 0x002fc80000010810 */
[----:B------:R1:W-:Y:S01]  /*cd70*/  MUFU.EX2 R147, R0 ;  /* 0x0000000000937308 */ /* 0x0003e20000000800 */
[----:B------:R-:W-:Y:S01]  /*cd80*/  HMMA.16816.F32 R40, R4, R14, R40 ;  /* 0x0000000e0428723c */ /* 0x000fe20000001828 */
[----:B-1----:R-:W-:-:S06]  /*cd90*/  FFMA.FTZ R0, R78, c[0x0][0x23c], -R16 ;  /* 0x00008f004e007a23 */ /* 0x002fcc0000010810 */
[----:B------:R1:W-:Y:S01]  /*cda0*/  MUFU.EX2 R177, R0 ;  /* 0x0000000000b17308 */ /* 0x0003e20000000800 */
[C---:B------:R-:W-:Y:S08]  /*cdb0*/  HMMA.16816.F32 R64, R4.reuse, R24, R64 ;  /* 0x000000180440723c */ /* 0x040ff00000001840 */
[----:B------:R-:W-:Y:S01]  /*cdc0*/  HMMA.16816.F32 R60, R4, R26, R60 ;  /* 0x0000001a043c723c */ /* 0x000fe2000000183c */
[----:B-1----:R-:W-:-:S02]  /*cdd0*/  LOP3.LUT R0, R3, UR16, R18, 0x96, !PT ;  /* 0x0000001003007c12 */ /* 0x002fc4000f8e9612 */
[----:B------:R-:W-:-:S04]  /*cde0*/  LOP3.LUT R3, R2, 0xffff, RZ, 0xc0, !PT ;  /* 0x0000ffff02037812 */ /* 0x000fc800078ec0ff */
[----:B------:R-:W-:Y:S02]  /*cdf0*/  LOP3.LUT R7, R2, 0xff, RZ, 0xc0, !PT ;  /* 0x000000ff02077812 */ /* 0x000fe400078ec0ff */
[--C-:B------:R-:W-:Y:S02]  /*ce00*/  SHF.R.U32.HI R6, RZ, 0x10, R2.reuse ;  /* 0x00000010ff067819 */ /* 0x100fe40000011602 */
[----:B------:R-:W-:Y:S01]  /*ce10*/  SHF.R.U32.HI R5, RZ, 0x18, R2 ;  /* 0x00000018ff057819 */ /* 0x000fe20000011602 */
[----:B------:R-:W-:Y:S01]  /*ce20*/  FFMA.FTZ R4, R80, c[0x0][0x23c], -R16 ;  /* 0x00008f0050047a23 */ /* 0x000fe20000010810 */
[----:B------:R-:W-:Y:S01]  /*ce30*/  SHF.R.U32.HI R2, RZ, 0x8, R3 ;  /* 0x00000008ff027819 */ /* 0x000fe20000011603 */
[----:B------:R-:W-:Y:S02]  /*ce40*/  FFMA.FTZ R3, R81, c[0x0][0x23c], -R17 ;  /* 0x00008f0051037a23 */ /* 0x000fe40000010811 */
[----:B------:R-:W1:Y:S01]  /*ce50*/  MUFU.EX2 R108, R4 ;  /* 0x00000004006c7308 */ /* 0x000e620000000800 */
[----:B------:R-:W-:-:S02]  /*ce60*/  PRMT R8, R7, 0x5410, R2 ;  /* 0x0000541007087816 */ /* 0x000fc40000000002 */
[----:B------:R-:W-:-:S05]  /*ce70*/  LOP3.LUT R2, R6, 0xff, RZ, 0xc0, !PT ;  /* 0x000000ff06027812 */ /* 0x000fca00078ec0ff */
[----:B------:R2:W-:Y:S01]  /*ce80*/  MUFU.EX2 R207, R3 ;  /* 0x0000000300cf7308 */ /* 0x0005e20000000800 */
[----:B------:R-:W-:Y:S02]  /*ce90*/  PRMT R7, R2, 0x5410, R5 ;  /* 0x0000541002077816 */ /* 0x000fe40000000005 */
[C---:B------:R-:W-:Y:S02]  /*cea0*/  LOP3.LUT R2, R0.reuse, 0xffff, RZ, 0xc0, !PT ;  /* 0x0000ffff00027812 */ /* 0x040fe400078ec0ff */
[----:B------:R-:W-:Y:S02]  /*ceb0*/  LOP3.LUT R6, R0, 0xff, RZ, 0xc0, !PT ;  /* 0x000000ff00067812 */ /* 0x000fe400078ec0ff */
[----:B------:R-:W-:Y:S01]  /*cec0*/  SHF.R.U32.HI R5, RZ, 0x18, R0 ;  /* 0x00000018ff057819 */ /* 0x000fe20000011600 */
[----:B--2---:R-:W-:-:S04]  /*ced0*/  FFMA.FTZ R3, R82, c[0x0][0x23c], -R17 ;  /* 0x00008f0052037a23 */ /* 0x004fc80000010811 */
[----:B------:R2:W3:Y:S01]  /*cee0*/  MUFU.EX2 R109, R3 ;  /* 0x00000003006d7308 */ /* 0x0004e20000000800 */
[----:B------:R-:W-:Y:S01]  /*cef0*/  SHF.R.U32.HI R4, RZ, 0x8, R2 ;  /* 0x00000008ff047819 */ /* 0x000fe20000011602 */
[----:B------:R-:W-:Y:S01]  /*cf00*/  FFMA.FTZ R2, R178, c[0x0][0x23c], -R17 ;  /* 0x00008f00b2027a23 */ /* 0x000fe20000010811 */
[----:B--2---:R-:W-:-:S04]  /*cf10*/  SHF.R.U32.HI R3, RZ, 0x10, R0 ;  /* 0x00000010ff037819 */ /* 0x004fc80000011600 */
[----:B------:R-:W-:Y:S01]  /*cf20*/  LOP3.LUT R0, R3, 0xff, RZ, 0xc0, !PT ;  /* 0x000000ff03007812 */ /* 0x000fe200078ec0ff */
[----:B------:R-:W-:Y:S01]  /*cf30*/  FFMA.FTZ R3, R179, c[0x0][0x23c], -R17 ;  /* 0x00008f00b3037a23 */ /* 0x000fe20000010811 */
[----:B------:R1:W-:Y:S02]  /*cf40*/  MUFU.EX2 R145, R2 ;  /* 0x0000000200917308 */ /* 0x0003e40000000800 */
[----:B------:R-:W-:Y:S01]  /*cf50*/  PRMT R5, R0, 0x5410, R5 ;  /* 0x0000541000057816 */ /* 0x000fe20000000005 */
[----:B------:R-:W-:Y:S01]  /*cf60*/  HSET2.LE.AND R0, R8, R91, PT ;  /* 0x0000005b08007233 */ /* 0x000fe20003803000 */
[----:B------:R-:W-:-:S04]  /*cf70*/  PRMT R4, R6, 0x5410, R4 ;  /* 0x0000541006047816 */ /* 0x000fc80000000004 */
[----:B------:R-:W2:Y:S01]  /*cf80*/  MUFU.EX2 R144, R3 ;  /* 0x0000000300907308 */ /* 0x000ea20000000800 */
[----:B-1----:R-:W-:-:S04]  /*cf90*/  F2FP.PACK_AB R2, R108, R177 ;  /* 0x000000b16c02723e */ /* 0x002fc800000000ff */
[----:B------:R-:W-:Y:S01]  /*cfa0*/  LOP3.LUT R6, R0, R2, RZ, 0xc0, !PT ;  /* 0x0000000200067212 */ /* 0x000fe200078ec0ff */
[----:B------:R-:W-:Y:S01]  /*cfb0*/  HSET2.LE.AND R0, R7, R91, PT ;  /* 0x0000005b07007233 */ /* 0x000fe20003803000 */
[----:B---3--:R-:W-:-:S04]  /*cfc0*/  F2FP.PACK_AB R2, R109, R207 ;  /* 0x000000cf6d02723e */ /* 0x008fc800000000ff */
[----:B------:R-:W-:Y:S01]  /*cfd0*/  LOP3.LUT R7, R0, R2, RZ, 0xc0, !PT ;  /* 0x0000000200077212 */ /* 0x000fe200078ec0ff */
[----:B------:R-:W-:Y:S01]  /*cfe0*/  HSET2.LE.AND R0, R4, R91, PT ;  /* 0x0000005b04007233 */ /* 0x000fe20003803000 */
[----:B------:R-:W-:Y:S01]  /*cff0*/  F2FP.PACK_AB R2, R147, R146 ;  /* 0x000000929302723e */ /* 0x000fe200000000ff */
[----:B------:R-:W-:-:S03]  /*d000*/  UIADD3 UR4, UR5, 0x1, URZ ;  /* 0x0000000105047890 */ /* 0x000fc6000fffe03f */
[----:B------:R-:W-:Y:S01]  /*d010*/  LOP3.LUT R4, R0, R2, RZ, 0xc0, !PT ;  /* 0x0000000200047212 */ /* 0x000fe200078ec0ff */
[----:B------:R-:W-:Y:S01]  /*d020*/  HSET2.LE.AND R0, R5, R91, PT ;  /* 0x0000005b05007233 */ /* 0x000fe20003803000 */
[----:B--2---:R-:W-:-:S04]  /*d030*/  F2FP.PACK_AB R2, R144, R145 ;  /* 0x000000919002723e */ /* 0x004fc800000000ff */
[----:B------:R-:W-:Y:S01]  /*d040*/  LOP3.LUT R5, R0, R2, RZ, 0xc0, !PT ;  /* 0x0000000200057212 */ /* 0x000fe200078ec0ff */
[----:B------:R-:W-:-:S05]  /*d050*/  IMAD.U32 R0, RZ, RZ, UR4 ;  /* 0x00000004ff007e24 */ /* 0x000fca000f8e00ff */
[----:B------:R-:W-:-:S05]  /*d060*/  LOP3.LUT R0, R85, UR25, R0, 0x96, !PT ;  /* 0x0000001955007c12 */ /* 0x000fca000f8e9600 */
[----:B------:R-:W-:Y:S01]  /*d070*/  IMAD.WIDE.U32 R10, R0, -0x326172a9, RZ ;  /* 0xcd9e8d57000a7825 */ /* 0x000fe200078e00ff */
[C---:B------:R-:W-:Y:S04]  /*d080*/  HMMA.16816.F32 R48, R4.reuse, R12, R140 ;  /* 0x0000000c0430723c */ /* 0x040fe8000000188c */
[----:B------:R-:W-:Y:S02]  /*d090*/  LOP3.LUT R2, R11, UR15, R106, 0x96, !PT ;  /* 0x0000000f0b027c12 */ /* 0x000fe4000f8e966a */
[----:B------:R-:W-:Y:S02]  /*d0a0*/  LOP3.LUT R0, R53, UR13, R10, 0x96, !PT ;  /* 0x0000000d35007c12 */ /* 0x000fe4000f8e960a */
[C---:B------:R-:W-:Y:S01]  /*d0b0*/  HMMA.16816.F32 R152, R4.reuse, R14, R152 ;  /* 0x0000000e0498723c */ /* 0x040fe20000001898 */
[----:B------:R-:W-:Y:S01]  /*d0c0*/  IMAD.WIDE.U32 R2, R2, -0x2daee0ad, RZ ;  /* 0xd2511f5302027825 */ /* 0x000fe200078e00ff */
[----:B------:R-:W-:Y:S06]  /*d0d0*/  LDSM.16.MT88.4 R12, [R206+0x4800] ;  /* 0x00480000ce0c783b */ /* 0x000fec0000004200 */
[----:B------:R-:W-:Y:S01]  /*d0e0*/  HMMA.16816.F32 R156, R4, R24, R156 ;  /* 0x00000018049c723c */ /* 0x000fe2000000189c */
[----:B------:R-:W-:-:S07]  /*d0f0*/  LOP3.LUT R3, R3, UR12, R76, 0x96, !PT ;  /* 0x0000000c03037c12 */ /* 0x000fce000f8e964c */
[----:B------:R-:W-:Y:S01]  /*d100*/  HMMA.16816.F32 R56, R4, R26, R168 ;  /* 0x0000001a0438723c */ /* 0x000fe200000018a8 */
[----:B------:R-:W1:Y:S06]  /*d110*/  LDSM.16.MT88.4 R24, [R205+0x4800] ;  /* 0x00480000cd18783b */ /* 0x000e6c0000004200 */
[----:B------:R-:W-:-:S05]  /*d120*/  IMAD.WIDE.U32 R4, R0, -0x2daee0ad, RZ ;  /* 0xd2511f5300047825 */ /* 0x000fca00078e00ff */
[----:B------:R-:W-:Y:S01]  /*d130*/  LOP3.LUT R0, R5, UR10, R2, 0x96, !PT ;  /* 0x0000000a05007c12 */ /* 0x000fe2000f8e9602 */
        /* <DEDUP_REMOVED lines=10> */
[----:B------:R2:W-:Y:S03]  /*d1e0*/  MUFU.EX2 R138, R0 ;  /* 0x00000000008a7308 */ /* 0x0005e60000000800 */
[----:B------:R-:W-:-:S05]  /*d1f0*/  FFMA.FTZ R4, R237, c[0x0][0x23c], -R22 ;  /* 0x00008f00ed047a23 */ /* 0x000fca0000010816 */
[----:B------:R3:W-:Y:S01]  /*d200*/  MUFU.EX2 R164, R4 ;  /* 0x0000000400a47308 */ /* 0x0007e20000000800 */
[----:B--2---:R-:W-:Y:S01]  /*d210*/  LOP3.LUT R0, R2, 0xffff, RZ, 0xc0, !PT ;  /* 0x0000ffff02007812 */ /* 0x004fe200078ec0ff */
[----:B------:R-:W-:Y:S02]  /*d220*/  FFMA.FTZ R5, R100, c[0x0][0x23c], -R22 ;  /* 0x00008f0064057a23 */ /* 0x000fe40000010816 */
[----:B------:R-:W-:Y:S01]  /*d230*/  IMAD.WIDE.U32 R18, R6, -0x326172a9, RZ ;  /* 0xcd9e8d5706127825 */ /* 0x000fe200078e00ff */
[----:B---3--:R-:W-:Y:S02]  /*d240*/  SHF.R.U32.HI R4, RZ, 0x8, R0 ;  /* 0x00000008ff047819 */ /* 0x008fe40000011600 */
[----:B------:R-:W-:Y:S01]  /*d250*/  LOP3.LUT R0, R2, 0xff, RZ, 0xc0, !PT ;  /* 0x000000ff02007812 */ /* 0x000fe200078ec0ff */
[----:B------:R2:W-:Y:S03]  /*d260*/  MUFU.EX2 R208, R5 ;  /* 0x0000000500d07308 */ /* 0x0005e60000000800 */
[----:B------:R-:W-:-:S02]  /*d270*/  PRMT R8, R0, 0x5410, R4 ;  /* 0x0000541000087816 */ /* 0x000fc40000000004 */
[----:B------:R-:W-:-:S04]  /*d280*/  SHF.R.U32.HI R0, RZ, 0x10, R2 ;  /* 0x00000010ff007819 */ /* 0x000fc80000011602 */
[----:B------:R-:W-:Y:S01]  /*d290*/  LOP3.LUT R0, R0, 0xff, RZ, 0xc0, !PT ;  /* 0x000000ff00007812 */ /* 0x000fe200078ec0ff */
[----:B------:R-:W-:Y:S01]  /*d2a0*/  FFMA.FTZ R4, R101, c[0x0][0x23c], -R22 ;  /* 0x00008f0065047a23 */ /* 0x000fe20000010816 */
[----:B--2---:R-:W-:Y:S02]  /*d2b0*/  SHF.R.U32.HI R5, RZ, 0x18, R2 ;  /* 0x00000018ff057819 */ /* 0x004fe40000011602 */
[----:B------:R-:W-:Y:S01]  /*d2c0*/  LOP3.LUT R2, R3, UR17, R18, 0x96, !PT ;  /* 0x0000001103027c12 */ /* 0x000fe2000f8e9612 */
[----:B------:R-:W-:Y:S01]  /*d2d0*/  FFMA.FTZ R3, R238, c[0x0][0x23c], -R21 ;  /* 0x00008f00ee037a23 */ /* 0x000fe20000010815 */
[----:B------:R-:W-:Y:S02]  /*d2e0*/  PRMT R7, R0, 0x5410, R5 ;  /* 0x0000541000077816 */ /* 0x000fe40000000005 */
[----:B------:R-:W-:Y:S01]  /*d2f0*/  LOP3.LUT R0, R2, 0xffff, RZ, 0xc0, !PT ;  /* 0x0000ffff02007812 */ /* 0x000fe200078ec0ff */
[----:B------:R2:W-:Y:S01]  /*d300*/  MUFU.EX2 R161, R3 ;  /* 0x0000000300a17308 */ /* 0x0005e20000000800 */
[----:B------:R-:W-:-:S07]  /*d310*/  SHF.R.U32.HI R5, RZ, 0x18, R2 ;  /* 0x00000018ff057819 */ /* 0x000fce0000011602 */
[----:B------:R3:W4:Y:S01]  /*d320*/  MUFU.EX2 R137, R4 ;  /* 0x0000000400897308 */ /* 0x0007220000000800 */
[----:B--2---:R-:W-:Y:S02]  /*d330*/  SHF.R.U32.HI R3, RZ, 0x10, R2 ;  /* 0x00000010ff037819 */ /* 0x004fe40000011602 */
[----:B------:R-:W-:Y:S02]  /*d340*/  LOP3.LUT R6, R2, 0xff, RZ, 0xc0, !PT ;  /* 0x000000ff02067812 */ /* 0x000fe400078ec0ff */
[----:B---3--:R-:W-:Y:S02]  /*d350*/  SHF.R.U32.HI R4, RZ, 0x8, R0 ;  /* 0x00000008ff047819 */ /* 0x008fe40000011600 */
[----:B------:R-:W-:Y:S01]  /*d360*/  LOP3.LUT R0, R3, 0xff, RZ, 0xc0, !PT ;  /* 0x000000ff03007812 */ /* 0x000fe200078ec0ff */
[----:B------:R-:W-:-:S03]  /*d370*/  FFMA.FTZ R2, R102, c[0x0][0x23c], -R21 ;  /* 0x00008f0066027a23 */ /* 0x000fc60000010815 */
[----:B------:R-:W-:Y:S01]  /*d380*/  PRMT R5, R0, 0x5410, R5 ;  /* 0x0000541000057816 */ /* 0x000fe20000000005 */
[--C-:B------:R-:W-:Y:S01]  /*d390*/  FFMA.FTZ R0, R103, c[0x0][0x23c], -R21.reuse ;  /* 0x00008f0067007a23 */ /* 0x100fe20000010815 */
[----:B------:R4:W-:Y:S08]  /*d3a0*/  MUFU.EX2 R143, R2 ;  /* 0x00000002008f7308 */ /* 0x0009f00000000800 */
[----:B------:R2:W3:Y:S01]  /*d3b0*/  MUFU.EX2 R168, R0 ;  /* 0x0000000000a87308 */ /* 0x0004e20000000800 */
[----:B------:R-:W-:Y:S01]  /*d3c0*/  FFMA.FTZ R3, R239, c[0x0][0x23c], -R21 ;  /* 0x00008f00ef037a23 */ /* 0x000fe20000010815 */
[----:B------:R-:W-:-:S02]  /*d3d0*/  PRMT R4, R6, 0x5410, R4 ;  /* 0x0000541006047816 */ /* 0x000fc40000000004 */
[----:B----4-:R-:W-:-:S04]  /*d3e0*/  F2FP.PACK_AB R2, R137, R208 ;  /* 0x000000d08902723e */ /* 0x010fc800000000ff */
[----:B------:R-:W4:Y:S01]  /*d3f0*/  MUFU.EX2 R102, R3 ;  /* 0x0000000300667308 */ /* 0x000f220000000800 */
[----:B--2---:R-:W-:-:S05]  /*d400*/  HSET2.LE.AND R0, R8, R91, PT ;  /* 0x0000005b08007233 */ /* 0x004fca0003803000 */
[----:B------:R-:W-:Y:S01]  /*d410*/  LOP3.LUT R6, R0, R2, RZ, 0xc0, !PT ;  /* 0x0000000200067212 */ /* 0x000fe200078ec0ff */
[----:B------:R-:W-:Y:S01]  /*d420*/  HSET2.LE.AND R0, R7, R91, PT ;  /* 0x0000005b07007233 */ /* 0x000fe20003803000 */
[----:B---3--:R-:W-:Y:S01]  /*d430*/  F2FP.PACK_AB R2, R168, R143 ;  /* 0x0000008fa802723e */ /* 0x008fe200000000ff */
[----:B------:R-:W-:-:S03]  /*d440*/  IMAD.MOV.U32 R103, RZ, RZ, R161 ;  /* 0x000000ffff677224 */ /* 0x000fc600078e00a1 */
[----:B------:R-:W-:Y:S01]  /*d450*/  LOP3.LUT R7, R0, R2, RZ, 0xc0, !PT ;  /* 0x0000000200077212 */ /* 0x000fe200078ec0ff */
[----:B------:R-:W-:Y:S01]  /*d460*/  HSET2.LE.AND R0, R4, R91, PT ;  /* 0x0000005b04007233 */ /* 0x000fe20003803000 */
[----:B------:R-:W-:-:S04]  /*d470*/  F2FP.PACK_AB R2, R164, R138 ;  /* 0x0000008aa402723e */ /* 0x000fc800000000ff */
[----:B------:R-:W-:Y:S01]  /*d480*/  LOP3.LUT R4, R0, R2, RZ, 0xc0, !PT ;  /* 0x0000000200047212 */ /* 0x000fe200078ec0ff */
[----:B------:R-:W-:Y:S01]  /*d490*/  HSET2.LE.AND R0, R5, R91, PT ;  /* 0x0000005b05007233 */ /* 0x000fe20003803000 */
[----:B----4-:R-:W-:-:S04]  /*d4a0*/  F2FP.PACK_AB R2, R102, R103 ;  /* 0x000000676602723e */ /* 0x010fc800000000ff */
[----:B------:R-:W-:Y:S02]  /*d4b0*/  LOP3.LUT R5, R0, R2, RZ, 0xc0, !PT ;  /* 0x0000000200057212 */ /* 0x000fe400078ec0ff */
[----:B------:R-:W-:Y:S02]  /*d4c0*/  LOP3.LUT R0, R11, UR15, R104, 0x96, !PT ;  /* 0x0000000f0b007c12 */ /* 0x000fe4000f8e9668 */
[----:B------:R-:W-:-:S03]  /*d4d0*/  LOP3.LUT R2, R37, UR13, R10, 0x96, !PT ;  /* 0x0000000d25027c12 */ /* 0x000fc6000f8e960a */
[----:B-1----:R-:W-:Y:S02]  /*d4e0*/  HMMA.16816.F32 R72, R4, R24, R44 ;  /* 0x000000180448723c */ /* 0x002fe4000000182c */
[----:B------:R-:W-:-:S06]  /*d4f0*/  IMAD.WIDE.U32 R2, R2, -0x2daee0ad, RZ ;  /* 0xd2511f5302027825 */ /* 0x000fcc00078e00ff */
        /* <DEDUP_REMOVED lines=10> */
[----:B------:R-:W-:Y:S02]  /*d5a0*/  FFMA.FTZ R6, R128, c[0x0][0x23c], -R16 ;  /* 0x00008f0080067a23 */ /* 0x000fe40000010810 */
        /* <DEDUP_REMOVED lines=13> */
[----:B------:R-:W-:Y:S02]  /*d680*/  MOV R141, R215 ;  /* 0x000000d7008d7202 */ /* 0x000fe40000000f00 */
        /* <DEDUP_REMOVED lines=8> */
[----:B------:R3:W-:Y:S01]  /*d710*/  MUFU.EX2 R160, R4 ;  /* 0x0000000400a07308 */ /* 0x0007e20000000800 */
[----:B-1----:R-:W-:-:S02]  /*d720*/  SHF.R.U32.HI R5, RZ, 0x18, R2 ;  /* 0x00000018ff057819 */ /* 0x002fc40000011602 */
[----:B------:R-:W-:Y:S01]  /*d730*/  LOP3.LUT R2, R3, UR17, R10, 0x96, !PT ;  /* 0x0000001103027c12 */ /* 0x000fe2000f8e960a */
[----:B------:R-:W-:Y:S01]  /*d740*/  FFMA.FTZ R3, R119, c[0x0][0x23c], -R17 ;  /* 0x00008f0077037a23 */ /* 0x000fe20000010811 */
[----:B------:R-:W-:Y:S02]  /*d750*/  PRMT R7, R0, 0x5410, R5 ;  /* 0x0000541000077816 */ /* 0x000fe40000000005 */
[C---:B------:R-:W-:Y:S01]  /*d760*/  LOP3.LUT R0, R2.reuse, 0xffff, RZ, 0xc0, !PT ;  /* 0x0000ffff02007812 */ /* 0x040fe200078ec0ff */
[----:B------:R1:W4:Y:S01]  /*d770*/  MUFU.EX2 R236, R3 ;  /* 0x0000000300ec7308 */ /* 0x0003220000000800 */
[----:B---3--:R-:W-:Y:S02]  /*d780*/  LOP3.LUT R4, R2, 0xff, RZ, 0xc0, !PT ;  /* 0x000000ff02047812 */ /* 0x008fe400078ec0ff */
[----:B------:R-:W-:Y:S02]  /*d790*/  SHF.R.U32.HI R0, RZ, 0x8, R0 ;  /* 0x00000008ff007819 */ /* 0x000fe40000011600 */
[----:B------:R-:W-:-:S02]  /*d7a0*/  SHF.R.U32.HI R5, RZ, 0x18, R2 ;  /* 0x00000018ff057819 */ /* 0x000fc40000011602 */
[----:B------:R-:W-:Y:S02]  /*d7b0*/  PRMT R0, R4, 0x5410, R0 ;  /* 0x0000541004007816 */ /* 0x000fe40000000000 */
[----:B-1----:R-:W-:-:S04]  /*d7c0*/  SHF.R.U32.HI R3, RZ, 0x10, R2 ;  /* 0x00000010ff037819 */ /* 0x002fc80000011602 */
[----:B------:R-:W-:Y:S01]  /*d7d0*/  LOP3.LUT R2, R3, 0xff, RZ, 0xc0, !PT ;  /* 0x000000ff03027812 */ /* 0x000fe200078ec0ff */
[----:B------:R-:W-:Y:S01]  /*d7e0*/  FFMA.FTZ R3, R117, c[0x0][0x23c], -R17 ;  /* 0x00008f0075037a23 */ /* 0x000fe20000010811 */
[----:B------:R-:W-:-:S03]  /*d7f0*/  HSET2.LE.AND R0, R0, R91, PT ;  /* 0x0000005b00007233 */ /* 0x000fc60003803000 */
[----:B------:R1:W-:Y:S01]  /*d800*/  MUFU.EX2 R238, R3 ;  /* 0x0000000300ee7308 */ /* 0x0003e20000000800 */
[----:B------:R-:W-:Y:S02]  /*d810*/  PRMT R5, R2, 0x5410, R5 ;  /* 0x0000541002057816 */ /* 0x000fe40000000005 */
        /* <DEDUP_REMOVED lines=12> */
[----:B------:R-:W-:Y:S02]  /*d8e0*/  LOP3.LUT R7, R0, R2, RZ, 0xc0, !PT ;  /* 0x0000000200077212 */ /* 0x000fe400078ec0ff */
[----:B------:R-:W-:Y:S01]  /*d8f0*/  LOP3.LUT R2, R19, UR7, R34, 0x96, !PT ;  /* 0x0000000713027c12 */ /* 0x000fe2000f8e9622 */
[----:B------:R-:W-:-:S04]  /*d900*/  FFMA.FTZ R0, R228, c[0x0][0x23c], -R22 ;  /* 0x00008f00e4007a23 */ /* 0x000fc80000010816 */
[----:B------:R-:W-:-:S04]  /*d910*/  IMAD.WIDE.U32 R2, R2, -0x2daee0ad, RZ ;  /* 0xd2511f5302027825 */ /* 0x000fc800078e00ff */
[----:B------:R-:W-:Y:S02]  /*d920*/  IMAD.MOV.U32 R170, RZ, RZ, R162 ;  /* 0x000000ffffaa7224 */ /* 0x000fe400078e00a2 */
[----:B------:R1:W-:Y:S01]  /*d930*/  MUFU.EX2 R162, R0 ;  /* 0x0000000000a27308 */ /* 0x0003e20000000800 */
[C---:B------:R-:W-:Y:S08]  /*d940*/  HMMA.16816.F32 R48, R4.reuse, R24, R48 ;  /* 0x000000180430723c */ /* 0x040ff00000001830 */
[----:B------:R-:W-:Y:S01]  /*d950*/  HMMA.16816.F32 R40, R4, R26, R152 ;  /* 0x0000001a0428723c */ /* 0x000fe20000001898 */
[----:B------:R-:W-:Y:S01]  /*d960*/  IMAD.MOV.U32 R169, RZ, RZ, R163 ;  /* 0x000000ffffa97224 */ /* 0x000fe200078e00a3 */
[----:B------:R-:W-:Y:S01]  /*d970*/  LDSM.16.MT88.4 R24, [R206+0x4c00] ;  /* 0x004c0000ce18783b */ /* 0x000fe20000004200 */
[----:B-1----:R-:W-:-:S02]  /*d980*/  LOP3.LUT R0, R3, UR16, R32, 0x96, !PT ;  /* 0x0000001003007c12 */ /* 0x002fc4000f8e9620 */
[----:B------:R-:W-:-:S03]  /*d990*/  LOP3.LUT R3, R2, 0xffff, RZ, 0xc0, !PT ;  /* 0x0000ffff02037812 */ /* 0x000fc600078ec0ff */
        /* <DEDUP_REMOVED lines=27> */
[----:B------:R-:W-:-:S02]  /*db50*/  FFMA.FTZ R2, R99, c[0x0][0x23c], -R21 ;  /* 0x00008f0063027a23 */ /* 0x000fc40000010815 */
[----:B----4-:R-:W-:Y:S02]  /*db60*/  FFMA.FTZ R3, R231, c[0x0][0x23c], -R21 ;  /* 0x00008f00e7037a23 */ /* 0x010fe40000010815 */
[----:B------:R3:W2:Y:S01]  /*db70*/  MUFU.EX2 R231, R2 ;  /* 0x0000000200e77308 */ /* 0x0006a20000000800 */
[----:B------:R-:W-:Y:S01]  /*db80*/  PRMT R5, R0, 0x5410, R4 ;  /* 0x0000541000057816 */ /* 0x000fe20000000004 */
[----:B------:R-:W-:-:S06]  /*db90*/  HSET2.LE.AND R0, R6, R91, PT ;  /* 0x0000005b06007233 */ /* 0x000fcc0003803000 */
[----:B------:R-:W4:Y:S01]  /*dba0*/  MUFU.EX2 R154, R3 ;  /* 0x00000003009a7308 */ /* 0x000f220000000800 */
        /* <DEDUP_REMOVED lines=9> */
[----:B----4-:R-:W-:-:S04]  /*dc40*/  F2FP.PACK_AB R2, R154, R155 ;  /* 0x0000009b9a02723e */ /* 0x010fc800000000ff */
[----:B------:R-:W-:Y:S01]  /*dc50*/  LOP3.LUT R5, R0, R2, RZ, 0xc0, !PT ;  /* 0x0000000200057212 */ /* 0x000fe200078ec0ff */
[----:B------:R-:W-:Y:S02]  /*dc60*/  FFMA.FTZ R0, R180, c[0x0][0x23c], -R16 ;  /* 0x00008f00b4007a23 */ /* 0x000fe40000010810 */
[----:B------:R-:W-:Y:S01]  /*dc70*/  IMAD.MOV.U32 R80, RZ, RZ, R151 ;  /* 0x000000ffff507224 */ /* 0x000fe200078e0097 */
[----:B------:R-:W-:Y:S01]  /*dc80*/  LOP3.LUT R2, R11, UR7, R28, 0x96, !PT ;  /* 0x000000070b027c12 */ /* 0x000fe2000f8e961c */
[----:B------:R2:W-:Y:S04]  /*dc90*/  MUFU.EX2 R151, R0 ;  /* 0x0000000000977308 */ /* 0x0005e80000000800 */
[----:B------:R-:W-:-:S04]  /*dca0*/  IMAD.WIDE.U32 R2, R2, -0x2daee0ad, RZ ;  /* 0xd2511f5302027825 */ /* 0x000fc800078e00ff */
[----:B--2---:R-:W-:-:S04]  /*dcb0*/  FFMA.FTZ R0, R175, c[0x0][0x23c], -R16 ;  /* 0x00008f00af007a23 */ /* 0x004fc80000010810 */
[----:B------:R2:W-:Y:S01]  /*dcc0*/  MUFU.EX2 R152, R0 ;  /* 0x0000000000987308 */ /* 0x0005e20000000800 */
[----:B------:R-:W-:Y:S01]  /*dcd0*/  IMAD.MOV.U32 R100, RZ, RZ, R135 ;  /* 0x000000ffff647224 */ /* 0x000fe200078e0087 */
[----:B------:R-:W-:Y:S01]  /*dce0*/  MOV R83, R120 ;  /* 0x0000007800537202 */ /* 0x000fe20000000f00 */
[----:B------:R-:W-:Y:S01]  /*dcf0*/  IMAD.MOV.U32 R81, RZ, RZ, R134 ;  /* 0x000000ffff517224 */ /* 0x000fe200078e0086 */
[----:B-1----:R-:W-:Y:S01]  /*dd00*/  HMMA.16816.F32 R124, R4, R14, R68 ;  /* 0x0000000e047c723c */ /* 0x002fe20000001844 */
[----:B------:R-:W-:Y:S02]  /*dd10*/  IMAD.MOV.U32 R82, RZ, RZ, R133 ;  /* 0x000000ffff527224 */ /* 0x000fe400078e0085 */
[----:B------:R-:W-:Y:S02]  /*dd20*/  IMAD.MOV.U32 R140, RZ, RZ, R132 ;  /* 0x000000ffff8c7224 */ /* 0x000fe400078e0084 */
[----:B------:R-:W-:Y:S02]  /*dd30*/  IMAD.MOV.U32 R101, RZ, RZ, R123 ;  /* 0x000000ffff657224 */ /* 0x000fe400078e007b */
[----:B--2---:R-:W-:-:S04]  /*dd40*/  FFMA.FTZ R0, R139, c[0x0][0x23c], -R16 ;  /* 0x00008f008b007a23 */ /* 0x004fc80000010810 */
[----:B------:R1:W-:Y:S01]  /*dd50*/  MUFU.EX2 R153, R0 ;  /* 0x0000000000997308 */ /* 0x0003e20000000800 */
[----:B------:R-:W-:Y:S01]  /*dd60*/  IMAD.MOV.U32 R158, RZ, RZ, R122 ;  /* 0x000000ffff9e7224 */ /* 0x000fe200078e007a */
[----:B------:R-:W-:Y:S01]  /*dd70*/  HMMA.16816.F32 R132, R4, R26, R60 ;  /* 0x0000001a0484723c */ /* 0x000fe2000000183c */
[----:B------:R-:W-:Y:S02]  /*dd80*/  IMAD.MOV.U32 R159, RZ, RZ, R121 ;  /* 0x000000ffff9f7224 */ /* 0x000fe400078e0079 */
[----:B------:R-:W-:-:S05]  /*dd90*/  IMAD.MOV.U32 R157, RZ, RZ, R131 ;  /* 0x000000ffff9d7224 */ /* 0x000fca00078e0083 */
[----:B------:R-:W-:Y:S01]  /*dda0*/  HMMA.16816.F32 R120, R4, R12, R72 ;  /* 0x0000000c0478723c */ /* 0x000fe20000001848 */
[----:B-1----:R-:W-:Y:S02]  /*ddb0*/  LOP3.LUT R0, R3, UR16, R30, 0x96, !PT ;  /* 0x0000001003007c12 */ /* 0x002fe4000f8e961e */
[----:B------:R-:W-:-:S05]  /*ddc0*/  LOP3.LUT R3, R2, 0xffff, RZ, 0xc0, !PT ;  /* 0x0000ffff02037812 */ /* 0x000fca00078ec0ff */
[----:B------:R-:W-:Y:S01]  /*ddd0*/  HMMA.16816.F32 R128, R4, R24, R64 ;  /* 0x000000180480723c */ /* 0x000fe20000001840 */
[----:B------:R-:W-:-:S06]  /*dde0*/  IMAD.MOV.U32 R78, RZ, RZ, R150 ;  /* 0x000000ffff4e7224 */ /* 0x000fcc00078e0096 */
        /* <DEDUP_REMOVED lines=17> */
[----:B------:R-:W-:Y:S02]  /*df00*/  FFMA.FTZ R2, R181, c[0x0][0x23c], -R17 ;  /* 0x00008f00b5027a23 */ /* 0x000fe40000010811 */
[----:B------:R-:W-:Y:S01]  /*df10*/  IMAD.MOV.U32 R179, RZ, RZ, R148 ;  /* 0x000000ffffb37224 */ /* 0x000fe200078e0094 */
[----:B--2---:R-:W-:-:S04]  /*df20*/  SHF.R.U32.HI R3, RZ, 0x10, R0 ;  /* 0x00000010ff037819 */ /* 0x004fc80000011600 */
[----:B------:R-:W-:Y:S01]  /*df30*/  LOP3.LUT R0, R3, 0xff, RZ, 0xc0, !PT ;  /* 0x000000ff03007812 */ /* 0x000fe200078ec0ff */
[----:B------:R-:W-:Y:S01]  /*df40*/  FFMA.FTZ R3, R182, c[0x0][0x23c], -R17 ;  /* 0x00008f00b6037a23 */ /* 0x000fe20000010811 */
[----:B------:R1:W-:Y:S02]  /*df50*/  MUFU.EX2 R148, R2 ;  /* 0x0000000200947308 */ /* 0x0003e40000000800 */
[----:B------:R-:W-:Y:S01]  /*df60*/  PRMT R5, R0, 0x5410, R5 ;  /* 0x0000541000057816 */ /* 0x000fe20000000005 */
[----:B------:R-:W-:Y:S01]  /*df70*/  HSET2.LE.AND R0, R8, R91, PT ;  /* 0x0000005b08007233 */ /* 0x000fe20003803000 */
[----:B------:R-:W-:Y:S01]  /*df80*/  IMAD.MOV.U32 R142, RZ, RZ, R149 ;  /* 0x000000ffff8e7224 */ /* 0x000fe200078e0095 */
[----:B------:R-:W-:-:S03]  /*df90*/  PRMT R4, R6, 0x5410, R4 ;  /* 0x0000541006047816 */ /* 0x000fc60000000004 */
        /* <DEDUP_REMOVED lines=13> */
[----:B------:R-:W-:Y:S01]  /*e070*/  IMAD.U32 R0, RZ, RZ, UR4 ;  /* 0x00000004ff007e24 */ /* 0x000fe2000f8e00ff */
[----:B------:R-:W-:-:S04]  /*e080*/  UIADD3 UR5, UR5, 0x3, URZ ;  /* 0x0000000305057890 */ /* 0x000fc8000fffe03f */
[----:B------:R-:W-:Y:S01]  /*e090*/  LOP3.LUT R0, R85, UR25, R0, 0x96, !PT ;  /* 0x0000001955007c12 */ /* 0x000fe2000f8e9600 */
[----:B------:R-:W-:Y:S01]  /*e0a0*/  HMMA.16816.F32 R60, R4, R12, R48 ;  /* 0x0000000c043c723c */ /* 0x000fe20000001830 */
[----:B------:R-:W-:-:S06]  /*e0b0*/  IMAD.U32 R3, RZ, RZ, UR5 ;  /* 0x00000005ff037e24 */ /* 0x000fcc000f8e00ff */
[----:B------:R-:W-:Y:S01]  /*e0c0*/  IMAD.WIDE.U32 R12, R0, -0x326172a9, RZ ;  /* 0xcd9e8d57000c7825 */ /* 0x000fe200078e00ff */
[----:B------:R-:W-:-:S04]  /*e0d0*/  LOP3.LUT R8, R85, UR25, R3, 0x96, !PT ;  /* 0x0000001955087c12 */ /* 0x000fc8000f8e9603 */
[----:B------:R-:W-:Y:S02]  /*e0e0*/  LOP3.LUT R2, R13, UR15, R104, 0x96, !PT ;  /* 0x0000000f0d027c12 */ /* 0x000fe4000f8e9668 */
[----:B------:R-:W-:-:S03]  /*e0f0*/  LOP3.LUT R0, R37, UR13, R12, 0x96, !PT ;  /* 0x0000000d25007c12 */ /* 0x000fc6000f8e960c */
[----:B------:R-:W-:-:S04]  /*e100*/  IMAD.WIDE.U32 R2, R2, -0x2daee0ad, RZ ;  /* 0xd2511f5302027825 */ /* 0x000fc800078e00ff */
[----:B------:R-:W-:Y:S01]  /*e110*/  IMAD.WIDE.U32 R10, R0, -0x2daee0ad, RZ ;  /* 0xd2511f53000a7825 */ /* 0x000fe200078e00ff */
[----:B------:R-:W-:Y:S01]  /*e120*/  LOP3.LUT R3, R3, UR12, R38, 0x96, !PT ;  /* 0x0000000c03037c12 */ /* 0x000fe2000f8e9626 */
[----:B------:R-:W-:Y:S01]  /*e130*/  HMMA.16816.F32 R116, R4, R24, R44 ;  /* 0x000000180474723c */ /* 0x000fe2000000182c */
[----:B------:R-:W-:Y:S01]  /*e140*/  MOV R98, R108 ;  /* 0x0000006c00627202 */ /* 0x000fe20000000f00 */
[----:B------:R-:W-:Y:S01]  /*e150*/  IMAD.MOV.U32 R32, RZ, RZ, R115 ;  /* 0x000000ffff207224 */ /* 0x000fe200078e0073 */
[----:B------:R-:W-:Y:S01]  /*e160*/  LOP3.LUT R0, R11, UR10, R2, 0x96, !PT ;  /* 0x0000000a0b007c12 */ /* 0x000fe2000f8e9602 */
[----:B------:R-:W-:Y:S02]  /*e170*/  IMAD.MOV.U32 R176, RZ, RZ, R114 ;  /* 0x000000ffffb07224 */ /* 0x000fe400078e0072 */
[----:B------:R-:W-:Y:S02]  /*e180*/  IMAD.MOV.U32 R96, RZ, RZ, R113 ;  /* 0x000000ffff607224 */ /* 0x000fe400078e0071 */
[----:B------:R-:W-:-:S02]  /*e190*/  IMAD.MOV.U32 R97, RZ, RZ, R112 ;  /* 0x000000ffff617224 */ /* 0x000fc400078e0070 */
[----:B------:R-:W-:Y:S01]  /*e1a0*/  IMAD.MOV.U32 R99, RZ, RZ, R111 ;  /* 0x000000ffff637224 */ /* 0x000fe200078e006f */
[----:B------:R-:W-:Y:S01]  /*e1b0*/  HMMA.16816.F32 R112, R4, R26, R56 ;  /* 0x0000001a0470723c */ /* 0x000fe20000001838 */
[----:B------:R-:W-:Y:S02]  /*e1c0*/  IMAD.MOV.U32 R178, RZ, RZ, R110 ;  /* 0x000000ffffb27224 */ /* 0x000fe400078e006e */
[----:B------:R-:W-:Y:S02]  /*e1d0*/  IMAD.MOV.U32 R74, RZ, RZ, R109 ;  /* 0x000000ffff4a7224 */ /* 0x000fe400078e006d */
[----:B------:R-:W-:-:S03]  /*e1e0*/  IMAD.MOV.U32 R75, RZ, RZ, R9 ;  /* 0x000000ffff4b7224 */ /* 0x000fc600078e0009 */
[----:B------:R-:W-:Y:S01]  /*e1f0*/  HMMA.16816.F32 R108, R4, R14, R40 ;  /* 0x0000000e046c723c */ /* 0x000fe20000001828 */
[----:B------:R-:W-:-:S06]  /*e200*/  IMAD.WIDE.U32 R2, R3, -0x326172a9, RZ ;  /* 0xcd9e8d5703027825 */ /* 0x000fcc00078e00ff */
[----:B------:R-:W-:-:S04]  /*e210*/  IMAD.WIDE.U32 R4, R8, -0x326172a9, RZ ;  /* 0xcd9e8d5708047825 */ /* 0x000fc800078e00ff */
[----:B------:R-:W-:Y:S01]  /*e220*/  IMAD.WIDE.U32 R8, R0, -0x326172a9, RZ ;  /* 0xcd9e8d5700087825 */ /* 0x000fe200078e00ff */
[----:B------:R-:W-:Y:S02]  /*e230*/  LOP3.LUT R6, R5, UR15, R104, 0x96, !PT ;  /* 0x0000000f05067c12 */ /* 0x000fe4000f8e9668 */
[----:B------:R-:W-:Y:S02]  /*e240*/  LOP3.LUT R0, R37, UR13, R4, 0x96, !PT ;  /* 0x0000000d25007c12 */ /* 0x000fe4000f8e9604 */
[----:B------:R-:W-:Y:S02]  /*e250*/  LOP3.LUT R3, R3, UR11, R36, 0x96, !PT ;  /* 0x0000000b03037c12 */ /* 0x000fe4000f8e9624 */
[----:B------:R-:W-:Y:S02]  /*e260*/  LOP3.LUT R9, R9, UR9, R2, 0x96, !PT ;  /* 0x0000000909097c12 */ /* 0x000fe4000f8e9602 */
[----:B------:R-:W-:Y:S02]  /*e270*/  LOP3.LUT R15, R13, UR15, R106, 0x96, !PT ;  /* 0x0000000f0d0f7c12 */ /* 0x000fe4000f8e966a */
[----:B------:R-:W-:Y:S01]  /*e280*/  LOP3.LUT R14, R53, UR13, R12, 0x96, !PT ;  /* 0x0000000d350e7c12 */ /* 0x000fe2000f8e960c */
[----:B------:R-:W-:-:S04]  /*e290*/  IMAD.WIDE.U32 R12, R6, -0x2daee0ad, RZ ;  /* 0xd2511f53060c7825 */ /* 0x000fc800078e00ff */
[----:B------:R-:W-:-:S04]  /*e2a0*/  IMAD.WIDE.U32 R6, R0, -0x2daee0ad, RZ ;  /* 0xd2511f5300067825 */ /* 0x000fc800078e00ff */
[----:B------:R-:W-:Y:S01]  /*e2b0*/  IMAD.WIDE.U32 R2, R3, -0x2daee0ad, RZ ;  /* 0xd2511f5303027825 */ /* 0x000fe200078e00ff */
[----:B------:R-:W-:-:S03]  /*e2c0*/  LOP3.LUT R0, R7, UR10, R12, 0x96, !PT ;  /* 0x0000000a07007c12 */ /* 0x000fc6000f8e960c */
[----:B------:R-:W-:Y:S01]  /*e2d0*/  IMAD.WIDE.U32 R24, R9, -0x2daee0ad, RZ ;  /* 0xd2511f5309187825 */ /* 0x000fe200078e00ff */
[----:B------:R-:W-:-:S03]  /*e2e0*/  LOP3.LUT R3, R3, UR8, R10, 0x96, !PT ;  /* 0x0000000803037c12 */ /* 0x000fc6000f8e960a */
[----:B------:R-:W-:Y:S01]  /*e2f0*/  IMAD.MOV.U32 R73, RZ, RZ, R23 ;  /* 0x000000ffff497224 */ /* 0x000fe200078e0017 */
[----:B------:R-:W-:Y:S02]  /*e300*/  LOP3.LUT R23, R5, UR15, R106, 0x96, !PT ;  /* 0x0000000f05177c12 */ /* 0x000fe4000f8e966a */
[----:B------:R-:W-:Y:S02]  /*e310*/  LOP3.LUT R5, R13, UR12, R38, 0x96, !PT ;  /* 0x0000000c0d057c12 */ /* 0x000fe4000f8e9626 */
[----:B------:R-:W-:Y:S01]  /*e320*/  LOP3.LUT R2, R25, UR6, R2, 0x96, !PT ;  /* 0x0000000619027c12 */ /* 0x000fe2000f8e9602 */
[----:B------:R-:W-:Y:S01]  /*e330*/  IMAD.WIDE.U32 R12, R0, -0x326172a9, RZ ;  /* 0xcd9e8d57000c7825 */ /* 0x000fe200078e00ff */
[----:B------:R-:W-:-:S03]  /*e340*/  LOP3.LUT R9, R53, UR13, R4, 0x96, !PT ;  /* 0x0000000d35097c12 */ /* 0x000fc6000f8e9604 */
[----:B------:R-:W-:-:S04]  /*e350*/  IMAD.WIDE.U32 R10, R5, -0x326172a9, RZ ;  /* 0xcd9e8d57050a7825 */ /* 0x000fc800078e00ff */
[----:B------:R-:W-:Y:S01]  /*e360*/  IMAD.WIDE.U32 R4, R3, -0x326172a9, RZ ;  /* 0xcd9e8d5703047825 */ /* 0x000fe200078e00ff */
[----:B------:R-:W-:-:S03]  /*e370*/  LOP3.LUT R7, R11, UR11, R36, 0x96, !PT ;  /* 0x0000000b0b077c12 */ /* 0x000fc6000f8e9624 */
[----:B------:R-:W-:Y:S01]  /*e380*/  IMAD.WIDE.U32 R2, R2, -0x326172a9, RZ ;  /* 0xcd9e8d5702027825 */ /* 0x000fe200078e00ff */
[----:B------:R-:W-:Y:S02]  /*e390*/  LOP3.LUT R0, R13, UR9, R10, 0x96, !PT ;  /* 0x000000090d007c12 */ /* 0x000fe4000f8e960a */
[----:B------:R-:W-:Y:S02]  /*e3a0*/  LOP3.LUT R38, R5, UR7, R8, 0x96, !PT ;  /* 0x0000000705267c12 */ /* 0x000fe4000f8e9608 */
[----:B------:R-:W-:Y:S01]  /*e3b0*/  LOP3.LUT R20, R3, UR17, R4, 0x96, !PT ;  /* 0x0000001103147c12 */ /* 0x000fe2000f8e9604 */
[----:B------:R-:W-:Y:S01]  /*e3c0*/  IMAD.WIDE.U32 R4, R15, -0x2daee0ad, RZ ;  /* 0xd2511f530f047825 */ /* 0x000fe200078e00ff */
[C---:B------:R-:W-:Y:S02]  /*e3d0*/  LOP3.LUT R34, R2.reuse, 0xffff, RZ, 0xc0, !PT ;  /* 0x0000ffff02227812 */ /* 0x040fe400078ec0ff */
[----:B------:R-:W-:Y:S01]  /*e3e0*/  LOP3.LUT R37, R2, 0xff, RZ, 0xc0, !PT ;  /* 0x000000ff02257812 */ /* 0x000fe200078ec0ff */
[----:B------:R-:W-:Y:S01]  /*e3f0*/  IMAD.WIDE.U32 R14, R14, -0x2daee0ad, RZ ;  /* 0xd2511f530e0e7825 */ /* 0x000fe200078e00ff */
[----:B------:R-:W-:-:S02]  /*e400*/  SHF.R.U32.HI R35, RZ, 0x10, R2 ;  /* 0x00000010ff237819 */ /* 0x000fc40000011602 */
[----:B------:R-:W-:Y:S01]  /*e410*/  SHF.R.U32.HI R36, RZ, 0x18, R2 ;  /* 0x00000018ff247819 */ /* 0x000fe20000011602 */
[----:B------:R-:W-:-:S04]  /*e420*/  IMAD.WIDE.U32 R2, R7, -0x2daee0ad, RZ ;  /* 0xd2511f5307027825 */ /* 0x000fc800078e00ff */
[----:B------:R-:W-:Y:S01]  /*e430*/  IMAD.WIDE.U32 R18, R0, -0x2daee0ad, RZ ;  /* 0xd2511f5300127825 */ /* 0x000fe200078e00ff */
[----:B------:R-:W-:Y:S02]  /*e440*/  LOP3.LUT R10, R15, UR10, R4, 0x96, !PT ;  /* 0x0000000a0f0a7c12 */ /* 0x000fe4000f8e9604 */
[----:B------:R-:W-:Y:S01]  /*e450*/  LOP3.LUT R4, R3, UR8, R6, 0x96, !PT ;  /* 0x0000000803047c12 */ /* 0x000fe2000f8e9606 */
[----:B------:R-:W-:Y:S01]  /*e460*/  IMAD.WIDE.U32 R8, R9, -0x2daee0ad, RZ ;  /* 0xd2511f5309087825 */ /* 0x000fe200078e00ff */
[----:B------:R-:W-:-:S03]  /*e470*/  LOP3.LUT R0, R19, UR6, R2, 0x96, !PT ;  /* 0x0000000613007c12 */ /* 0x000fc6000f8e9602 */
[----:B------:R-:W-:Y:S01]  /*e480*/  IMAD.WIDE.U32 R2, R23, -0x2daee0ad, RZ ;  /* 0xd2511f5317027825 */ /* 0x000fe200078e00ff */
[----:B------:R-:W-:-:S03]  /*e490*/  LOP3.LUT R11, R5, UR12, R76, 0x96, !PT ;  /* 0x0000000c050b7c12 */ /* 0x000fc6000f8e964c */
[----:B------:R-:W-:Y:S01]  /*e4a0*/  IMAD.WIDE.U32 R4, R4, -0x326172a9, RZ ;  /* 0xcd9e8d5704047825 */ /* 0x000fe200078e00ff */
[----:B------:R-:W-:Y:S02]  /*e4b0*/  LOP3.LUT R7, R3, UR12, R76, 0x96, !PT ;  /* 0x0000000c03077c12 */ /* 0x000fe4000f8e964c */
[----:B------:R-:W-:Y:S01]  /*e4c0*/  LOP3.LUT R6, R9, UR10, R2, 0x96, !PT ;  /* 0x0000000a09067c12 */ /* 0x000fe2000f8e9602 */
[----:B------:R-:W-:Y:S01]  /*e4d0*/  IMAD.WIDE.U32 R2, R0, -0x326172a9, RZ ;  /* 0xcd9e8d5700027825 */ /* 0x000fe200078e00ff */
[----:B------:R-:W-:-:S04]  /*e4e0*/  LOP3.LUT R33, R5, UR7, R12, 0x96, !PT ;  /* 0x0000000705217c12 */ /* 0x000fc8000f8e960c */
[----:B------:R-:W-:Y:S01]  /*e4f0*/  LOP3.LUT R9, R3, UR17, R4, 0x96, !PT ;  /* 0x0000001103097c12 */ /* 0x000fe2000f8e9604 */
[----:B------:R-:W-:Y:S01]  /*e500*/  IMAD.WIDE.U32 R4, R11, -0x326172a9, RZ ;  /* 0xcd9e8d570b047825 */ /* 0x000fe200078e00ff */
[----:B------:R-:W-:-:S03]  /*e510*/  MOV R70, R32 ;  /* 0x0000002000467202 */ /* 0x000fc60000000f00 */
[----:B------:R-:W-:Y:S01]  /*e520*/  IMAD.WIDE.U32 R10, R10, -0x326172a9, RZ ;  /* 0xcd9e8d570a0a7825 */ /* 0x000fe200078e00ff */
[C---:B------:R-:W-:Y:S02]  /*e530*/  LOP3.LUT R29, R2.reuse, 0xffff, RZ, 0xc0, !PT ;  /* 0x0000ffff021d7812 */ /* 0x040fe400078ec0ff */
[----:B------:R-:W-:Y:S02]  /*e540*/  LOP3.LUT R32, R2, 0xff, RZ, 0xc0, !PT ;  /* 0x000000ff02207812 */ /* 0x000fe400078ec0ff */
[--C-:B------:R-:W-:Y:S02]  /*e550*/  SHF.R.U32.HI R31, RZ, 0x10, R2.reuse ;  /* 0x00000010ff1f7819 */ /* 0x100fe40000011602 */
[----:B------:R-:W-:Y:S01]  /*e560*/  SHF.R.U32.HI R30, RZ, 0x18, R2 ;  /* 0x00000018ff1e7819 */ /* 0x000fe20000011602 */
[----:B------:R-:W-:Y:S01]  /*e570*/  IMAD.WIDE.U32 R2, R7, -0x326172a9, RZ ;  /* 0xcd9e8d5707027825 */ /* 0x000fe200078e00ff */
[----:B------:R-:W-:Y:S02]  /*e580*/  LOP3.LUT R5, R5, UR11, R52, 0x96, !PT ;  /* 0x0000000b05057c12 */ /* 0x000fe4000f8e9634 */
[----:B------:R-:W-:Y:S01]  /*e590*/  LOP3.LUT R0, R11, UR9, R4, 0x96, !PT ;  /* 0x000000090b007c12 */ /* 0x000fe2000f8e9604 */
[----:B------:R-:W-:Y:S01]  /*e5a0*/  IMAD.WIDE.U32 R6, R6, -0x326172a9, RZ ;  /* 0xcd9e8d5706067825 */ /* 0x000fe200078e00ff */
[----:B------:R-:W-:-:S03]  /*e5b0*/  LOP3.LUT R11, R3, UR11, R52, 0x96, !PT ;  /* 0x0000000b030b7c12 */ /* 0x000fc6000f8e9634 */
[----:B------:R-:W-:Y:S01]  /*e5c0*/  IMAD.WIDE.U32 R12, R0, -0x2daee0ad, RZ ;  /* 0xd2511f53000c7825 */ /* 0x000fe200078e00ff */
[----:B------:R-:W-:-:S03]  /*e5d0*/  LOP3.LUT R4, R7, UR9, R2, 0x96, !PT ;  /* 0x0000000907047c12 */ /* 0x000fc6000f8e9602 */
[----:B------:R-:W-:-:S05]  /*e5e0*/  IMAD.WIDE.U32 R2, R5, -0x2daee0ad, RZ ;  /* 0xd2511f5305027825 */ /* 0x000fca00078e00ff */
[----:B------:R-:W-:Y:S01]  /*e5f0*/  LOP3.LUT R5, R3, UR8, R14, 0x96, !PT ;  /* 0x0000000803057c12 */ /* 0x000fe2000f8e960e */
[----:B------:R-:W-:Y:S01]  /*e600*/  IMAD.WIDE.U32 R14, R4, -0x2daee0ad, RZ ;  /* 0xd2511f53040e7825 */ /* 0x000fe200078e00ff */
[----:B------:R-:W-:-:S03]  /*e610*/  LOP3.LUT R7, R13, UR6, R2, 0x96, !PT ;  /* 0x000000060d077c12 */ /* 0x000fc6000f8e9602 */
[----:B------:R-:W-:-:S04]  /*e620*/  IMAD.WIDE.U32 R2, R11, -0x2daee0ad, RZ ;  /* 0xd2511f530b027825 */ /* 0x000fc800078e00ff */
[----:B------:R-:W-:Y:S01]  /*e630*/  IMAD.WIDE.U32 R4, R5, -0x326172a9, RZ ;  /* 0xcd9e8d5705047825 */ /* 0x000fe200078e00ff */
[----:B------:R-:W-:Y:S02]  /*e640*/  LOP3.LUT R8, R3, UR8, R8, 0x96, !PT ;  /* 0x0000000803087c12 */ /* 0x000fe4000f8e9608 */
[----:B------:R-:W-:Y:S01]  /*e650*/  LOP3.LUT R0, R15, UR6, R2, 0x96, !PT ;  /* 0x000000060f007c12 */ /* 0x000fe2000f8e9602 */
[----:B------:R-:W-:Y:S01]  /*e660*/  IMAD.WIDE.U32 R2, R7, -0x326172a9, RZ ;  /* 0xcd9e8d5707027825 */ /* 0x000fe200078e00ff */
[----:B------:R-:W-:-:S04]  /*e670*/  LOP3.LUT R28, R5, UR7, R10, 0x96, !PT ;  /* 0x00000007051c7c12 */ /* 0x000fc8000f8e960a */
        /* <DEDUP_REMOVED lines=10> */
[C---:B------:R-:W-:Y:S02]  /*e720*/  LOP3.LUT R5, R2.reuse, 0xffff, RZ, 0xc0, !PT ;  /* 0x0000ffff02057812 */ /* 0x040fe400078ec0ff */
[----:B------:R-:W-:Y:S02]  /*e730*/  LOP3.LUT R15, R2, 0xff, RZ, 0xc0, !PT ;  /* 0x000000ff020f7812 */ /* 0x000fe400078ec0ff */
[--C-:B------:R-:W-:Y:S02]  /*e740*/  SHF.R.U32.HI R13, RZ, 0x10, R2.reuse ;  /* 0x00000010ff0d7819 */ /* 0x100fe40000011602 */
[----:B------:R-:W-:Y:S01]  /*e750*/  SHF.R.U32.HI R11, RZ, 0x18, R2 ;  /* 0x00000018ff0b7819 */ /* 0x000fe20000011602 */
[----:B------:R-:W-:Y:S01]  /*e760*/  IMAD.WIDE.U32 R2, R38, -0x2daee0ad, RZ ;  /* 0xd2511f5326027825 */ /* 0x000fe200078e00ff */
[----:B------:R-:W-:-:S02]  /*e770*/  SHF.R.U32.HI R4, RZ, 0x8, R34 ;  /* 0x00000008ff047819 */ /* 0x000fc40000011622 */
[----:B------:R-:W-:Y:S02]  /*e780*/  PRMT R44, R0, 0x5410, R36 ;  /* 0x00005410002c7816 */ /* 0x000fe40000000024 */
[----:B------:R-:W-:Y:S02]  /*e790*/  PRMT R45, R37, 0x5410, R4 ;  /* 0x00005410252d7816 */ /* 0x000fe40000000004 */
[----:B------:R-:W-:Y:S02]  /*e7a0*/  LOP3.LUT R0, R31, 0xff, RZ, 0xc0, !PT ;  /* 0x000000ff1f007812 */ /* 0x000fe400078ec0ff */
[----:B------:R-:W-:Y:S02]  /*e7b0*/  LOP3.LUT R10, R3, UR16, R24, 0x96, !PT ;  /* 0x00000010030a7c12 */ /* 0x000fe4000f8e9618 */
[C---:B------:R-:W-:Y:S02]  /*e7c0*/  LOP3.LUT R34, R2.reuse, 0xffff, RZ, 0xc0, !PT ;  /* 0x0000ffff02227812 */ /* 0x040fe400078ec0ff */
[----:B------:R-:W-:-:S02]  /*e7d0*/  LOP3.LUT R37, R2, 0xff, RZ, 0xc0, !PT ;  /* 0x000000ff02257812 */ /* 0x000fc400078ec0ff */
[--C-:B------:R-:W-:Y:S02]  /*e7e0*/  SHF.R.U32.HI R36, RZ, 0x10, R2.reuse ;  /* 0x00000010ff247819 */ /* 0x100fe40000011602 */
[----:B------:R-:W-:Y:S01]  /*e7f0*/  SHF.R.U32.HI R35, RZ, 0x18, R2 ;  /* 0x00000018ff237819 */ /* 0x000fe20000011602 */
[----:B------:R-:W-:Y:S01]  /*e800*/  IMAD.WIDE.U32 R2, R33, -0x2daee0ad, RZ ;  /* 0xd2511f5321027825 */ /* 0x000fe200078e00ff */
[----:B------:R-:W-:Y:S02]  /*e810*/  SHF.R.U32.HI R4, RZ, 0x8, R29 ;  /* 0x00000008ff047819 */ /* 0x000fe4000001161d */
[----:B------:R-:W-:Y:S02]  /*e820*/  PRMT R104, R0, 0x5410, R30 ;  /* 0x0000541000687816 */ /* 0x000fe4000000001e */
[----:B------:R-:W-:Y:S02]  /*e830*/  LOP3.LUT R0, R26, 0xff, RZ, 0xc0, !PT ;  /* 0x000000ff1a007812 */ /* 0x000fe400078ec0ff */
[----:B------:R-:W-:-:S02]  /*e840*/  PRMT R105, R32, 0x5410, R4 ;  /* 0x0000541020697816 */ /* 0x000fc40000000004 */
[----:B------:R-:W-:Y:S02]  /*e850*/  LOP3.LUT R8, R3, UR16, R18, 0x96, !PT ;  /* 0x0000001003087c12 */ /* 0x000fe4000f8e9612 */
[C---:B------:R-:W-:Y:S02]  /*e860*/  LOP3.LUT R29, R2.reuse, 0xffff, RZ, 0xc0, !PT ;  /* 0x0000ffff021d7812 */ /* 0x040fe400078ec0ff */
[----:B------:R-:W-:Y:S02]  /*e870*/  LOP3.LUT R32, R2, 0xff, RZ, 0xc0, !PT ;  /* 0x000000ff02207812 */ /* 0x000fe400078ec0ff */
[--C-:B------:R-:W-:Y:S02]  /*e880*/  SHF.R.U32.HI R31, RZ, 0x10, R2.reuse ;  /* 0x00000010ff1f7819 */ /* 0x100fe40000011602 */
[----:B------:R-:W-:Y:S01]  /*e890*/  SHF.R.U32.HI R30, RZ, 0x18, R2 ;  /* 0x00000018ff1e7819 */ /* 0x000fe20000011602 */
[----:B------:R-:W-:Y:S01]  /*e8a0*/  IMAD.WIDE.U32 R2, R28, -0x2daee0ad, RZ ;  /* 0xd2511f531c027825 */ /* 0x000fe200078e00ff */
[----:B------:R-:W-:-:S02]  /*e8b0*/  PRMT R33, R0, 0x5410, R23 ;  /* 0x0000541000217816 */ /* 0x000fc40000000017 */
[----:B------:R-:W-:Y:S02]  /*e8c0*/  SHF.R.U32.HI R4, RZ, 0x8, R19 ;  /* 0x00000008ff047819 */ /* 0x000fe40000011613 */
[----:B------:R-:W-:Y:S01]  /*e8d0*/  LOP3.LUT R0, R13, 0xff, RZ, 0xc0, !PT ;  /* 0x000000ff0d007812 */ /* 0x000fe200078ec0ff */
[----:B------:R-:W-:Y:S01]  /*e8e0*/  IMAD.MOV.U32 R180, RZ, RZ, R95 ;  /* 0x000000ffffb47224 */ /* 0x000fe200078e005f */
[----:B------:R-:W-:Y:S02]  /*e8f0*/  LOP3.LUT R12, R3, UR16, R12, 0x96, !PT ;  /* 0x00000010030c7c12 */ /* 0x000fe4000f8e960c */
[C---:B------:R-:W-:Y:S02]  /*e900*/  LOP3.LUT R19, R2.reuse, 0xffff, RZ, 0xc0, !PT ;  /* 0x0000ffff02137812 */ /* 0x040fe400078ec0ff */
[----:B------:R-:W-:Y:S02]  /*e910*/  LOP3.LUT R26, R2, 0xff, RZ, 0xc0, !PT ;  /* 0x000000ff021a7812 */ /* 0x000fe400078ec0ff */
[----:B------:R-:W-:-:S02]  /*e920*/  SHF.R.U32.HI R24, RZ, 0x10, R2 ;  /* 0x00000010ff187819 */ /* 0x000fc40000011602 */
[----:B------:R-:W-:Y:S01]  /*e930*/  SHF.R.U32.HI R23, RZ, 0x18, R2 ;  /* 0x00000018ff177819 */ /* 0x000fe20000011602 */
[----:B------:R-:W-:Y:S01]  /*e940*/  IMAD.WIDE.U32 R2, R25, -0x2daee0ad, RZ ;  /* 0xd2511f5319027825 */ /* 0x000fe200078e00ff */
[----:B------:R-:W-:Y:S02]  /*e950*/  PRMT R27, R27, 0x5410, R4 ;  /* 0x000054101b1b7816 */ /* 0x000fe40000000004 */
[----:B------:R-:W-:Y:S01]  /*e960*/  PRMT R95, R0, 0x5410, R11 ;  /* 0x00005410005f7816 */ /* 0x000fe2000000000b */
[----:B------:R-:W-:Y:S01]  /*e970*/  FFMA.FTZ R0, R201, c[0x0][0x23c], -R16 ;  /* 0x00008f00c9007a23 */ /* 0x000fe20000010810 */
[----:B------:R-:W-:Y:S01]  /*e980*/  SHF.R.U32.HI R4, RZ, 0x8, R5 ;  /* 0x00000008ff047819 */ /* 0x000fe20000011605 */
[----:B------:R-:W-:Y:S01]  /*e990*/  IMAD.MOV.U32 R71, RZ, RZ, R96 ;  /* 0x000000ffff477224 */ /* 0x000fe200078e0060 */
[----:B------:R-:W-:Y:S01]  /*e9a0*/  LOP3.LUT R11, R3, UR16, R14, 0x96, !PT ;  /* 0x00000010030b7c12 */ /* 0x000fe2000f8e960e */
[----:B------:R-:W-:Y:S01]  /*e9b0*/  IMAD.MOV.U32 R64, RZ, RZ, R166 ;  /* 0x000000ffff407224 */ /* 0x000fe200078e00a6 */
[----:B------:R-:W-:Y:S01]  /*e9c0*/  PRMT R96, R15, 0x5410, R4 ;  /* 0x000054100f607816 */ /* 0x000fe20000000004 */
[----:B------:R1:W-:Y:S01]  /*e9d0*/  MUFU.EX2 R166, R0 ;  /* 0x0000000000a67308 */ /* 0x0003e20000000800 */
[----:B------:R-:W-:-:S02]  /*e9e0*/  LOP3.LUT R13, R2, 0xffff, RZ, 0xc0, !PT ;  /* 0x0000ffff020d7812 */ /* 0x000fc400078ec0ff */
[----:B------:R-:W-:Y:S02]  /*e9f0*/  LOP3.LUT R15, R2, 0xff, RZ, 0xc0, !PT ;  /* 0x000000ff020f7812 */ /* 0x000fe400078ec0ff */
[--C-:B------:R-:W-:Y:S02]  /*ea00*/  SHF.R.U32.HI R14, RZ, 0x10, R2.reuse ;  /* 0x00000010ff0e7819 */ /* 0x100fe40000011602 */
[----:B------:R-:W-:Y:S02]  /*ea10*/  SHF.R.U32.HI R18, RZ, 0x18, R2 ;  /* 0x00000018ff127819 */ /* 0x000fe40000011602 */
[----:B------:R-:W-:Y:S02]  /*ea20*/  SHF.R.U32.HI R2, RZ, 0x10, R20 ;  /* 0x00000010ff027819 */ /* 0x000fe40000011614 */
[----:B-1----:R-:W-:-:S04]  /*ea30*/  LOP3.LUT R0, R20, 0xffff, RZ, 0xc0, !PT ;  /* 0x0000ffff14007812 */ /* 0x002fc800078ec0ff */
[----:B------:R-:W-:Y:S02]  /*ea40*/  SHF.R.U32.HI R3, RZ, 0x8, R0 ;  /* 0x00000008ff037819 */ /* 0x000fe40000011600 */
[----:B------:R-:W-:Y:S01]  /*ea50*/  LOP3.LUT R0, R2, 0xff, RZ, 0xc0, !PT ;  /* 0x000000ff02007812 */ /* 0x000fe200078ec0ff */
[----:B------:R-:W-:Y:S01]  /*ea60*/  FFMA.FTZ R2, R218, c[0x0][0x23c], -R16 ;  /* 0x00008f00da027a23 */ /* 0x000fe20000010810 */
[----:B------:R-:W-:Y:S01]  /*ea70*/  SHF.R.U32.HI R4, RZ, 0x18, R20 ;  /* 0x00000018ff047819 */ /* 0x000fe20000011614 */
[----:B------:R-:W-:Y:S02]  /*ea80*/  IMAD.MOV.U32 R72, RZ, RZ, R97 ;  /* 0x000000ffff487224 */ /* 0x000fe400078e0061 */
[----:B------:R-:W-:Y:S01]  /*ea90*/  IMAD.MOV.U32 R97, RZ, RZ, R165 ;  /* 0x000000ffff617224 */ /* 0x000fe200078e00a5 */
[----:B------:R-:W-:Y:S01]  /*eaa0*/  PRMT R38, R0, 0x5410, R4 ;  /* 0x0000541000267816 */ /* 0x000fe20000000004 */
[----:B------:R1:W-:Y:S01]  /*eab0*/  MUFU.EX2 R165, R2 ;  /* 0x0000000200a57308 */ /* 0x0003e20000000800 */
[----:B------:R-:W-:Y:S01]  /*eac0*/  LOP3.LUT R0, R9, 0xffff, RZ, 0xc0, !PT ;  /* 0x0000ffff09007812 */ /* 0x000fe200078ec0ff */
[----:B------:R-:W-:-:S02]  /*ead0*/  IMAD.MOV.U32 R65, RZ, RZ, R169 ;  /* 0x000000ffff417224 */ /* 0x000fc400078e00a9 */
[----:B------:R-:W-:Y:S01]  /*eae0*/  IMAD.MOV.U32 R169, RZ, RZ, R171 ;  /* 0x000000ffffa97224 */ /* 0x000fe200078e00ab */
[----:B------:R-:W-:Y:S01]  /*eaf0*/  LOP3.LUT R5, R20, 0xff, RZ, 0xc0, !PT ;  /* 0x000000ff14057812 */ /* 0x000fe200078ec0ff */
[----:B------:R-:W-:Y:S02]  /*eb00*/  FFMA.FTZ R40, R73, R39, R84 ;  /* 0x0000002749287223 */ /* 0x000fe40000010054 */
        /* <DEDUP_REMOVED lines=28> */
[----:B------:R-:W-:-:S03]  /*ecd0*/  FFMA.FTZ R41, R247, R77, R86 ;  /* 0x0000004df7297223 */ /* 0x000fc60000010056 */
[----:B------:R-:W-:Y:S01]  /*ece0*/  PRMT R20, R5, 0x5410, R3 ;  /* 0x0000541005147816 */ /* 0x000fe20000000003 */
[----:B-1----:R-:W-:-:S04]  /*ecf0*/  FFMA.FTZ R2, R199, c[0x0][0x23c], -R16 ;  /* 0x00008f00c7027a23 */ /* 0x002fc80000010810 */
[----:B------:R1:W-:Y:S01]  /*ed00*/  MUFU.EX2 R197, R2 ;  /* 0x0000000200c57308 */ /* 0x0003e20000000800 */
[----:B------:R-:W-:Y:S01]  /*ed10*/  FFMA.FTZ R3, R241, c[0x0][0x23c], -R16 ;  /* 0x00008f00f1037a23 */ /* 0x000fe20000010810 */
[----:B-1----:R-:W-:Y:S02]  /*ed20*/  SHF.R.U32.HI R2, RZ, 0x8, R0 ;  /* 0x00000008ff027819 */ /* 0x002fe40000011600 */
[----:B------:R-:W-:-:S04]  /*ed30*/  LOP3.LUT R0, R6, 0xff, RZ, 0xc0, !PT ;  /* 0x000000ff06007812 */ /* 0x000fc800078ec0ff */
[----:B------:R-:W-:Y:S02]  /*ed40*/  PRMT R86, R0, 0x5410, R2 ;  /* 0x0000541000567816 */ /* 0x000fe40000000002 */
[----:B------:R-:W-:Y:S01]  /*ed50*/  SHF.R.U32.HI R0, RZ, 0x10, R6 ;  /* 0x00000010ff007819 */ /* 0x000fe20000011606 */
[----:B------:R1:W-:Y:S01]  /*ed60*/  MUFU.EX2 R199, R3 ;  /* 0x0000000300c77308 */ /* 0x0003e20000000800 */
[----:B------:R-:W-:Y:S02]  /*ed70*/  FFMA.FTZ R2, R243, c[0x0][0x23c], -R16 ;  /* 0x00008f00f3027a23 */ /* 0x000fe40000010810 */
[----:B------:R-:W-:-:S05]  /*ed80*/  LOP3.LUT R0, R0, 0xff, RZ, 0xc0, !PT ;  /* 0x000000ff00007812 */ /* 0x000fca00078ec0ff */
[----:B------:R2:W-:Y:S01]  /*ed90*/  MUFU.EX2 R218, R2 ;  /* 0x0000000200da7308 */ /* 0x0005e20000000800 */
[----:B-1----:R-:W-:-:S04]  /*eda0*/  SHF.R.U32.HI R3, RZ, 0x18, R6 ;  /* 0x00000018ff037819 */ /* 0x002fc80000011606 */
[----:B------:R-:W-:Y:S02]  /*edb0*/  PRMT R85, R0, 0x5410, R3 ;  /* 0x0000541000557816 */ /* 0x000fe40000000003 */
[----:B------:R-:W-:Y:S01]  /*edc0*/  SHF.R.U32.HI R0, RZ, 0x8, R34 ;  /* 0x00000008ff007819 */ /* 0x000fe20000011622 */
[----:B--2---:R-:W-:-:S03]  /*edd0*/  FFMA.FTZ R2, R92, c[0x0][0x23c], -R16 ;  /* 0x00008f005c027a23 */ /* 0x004fc60000010810 */
[----:B------:R-:W-:Y:S01]  /*ede0*/  PRMT R77, R37, 0x5410, R0 ;  /* 0x00005410254d7816 */ /* 0x000fe20000000000 */
[----:B------:R1:W-:Y:S01]  /*edf0*/  MUFU.EX2 R201, R2 ;  /* 0x0000000200c97308 */ /* 0x0003e20000000800 */
[----:B------:R-:W-:Y:S01]  /*ee00*/  LOP3.LUT R0, R36, 0xff, RZ, 0xc0, !PT ;  /* 0x000000ff24007812 */ /* 0x000fe200078ec0ff */
[----:B------:R-:W-:-:S03]  /*ee10*/  FFMA.FTZ R3, R220, c[0x0][0x23c], -R16 ;  /* 0x00008f00dc037a23 */ /* 0x000fc60000010810 */
[----:B------:R-:W-:Y:S02]  /*ee20*/  PRMT R76, R0, 0x5410, R35 ;  /* 0x00005410004c7816 */ /* 0x000fe40000000023 */
[----:B------:R-:W-:Y:S01]  /*ee30*/  LOP3.LUT R0, R31, 0xff, RZ, 0xc0, !PT ;  /* 0x000000ff1f007812 */ /* 0x000fe200078ec0ff */
[----:B-1----:R-:W-:-:S04]  /*ee40*/  FFMA.FTZ R2, R93, c[0x0][0x23c], -R16 ;  /* 0x00008f005d027a23 */ /* 0x002fc80000010810 */
[----:B------:R1:W-:Y:S01]  /*ee50*/  MUFU.EX2 R221, R2 ;  /* 0x0000000200dd7308 */ /* 0x0003e20000000800 */
[----:B------:R-:W-:Y:S01]  /*ee60*/  PRMT R106, R0, 0x5410, R30 ;  /* 0x00005410006a7816 */ /* 0x000fe2000000001e */
[----:B------:R-:W-:Y:S02]  /*ee70*/  FFMA.FTZ R0, R90, c[0x0][0x23c], -R16 ;  /* 0x00008f005a007a23 */ /* 0x000fe40000010810 */
[----:B------:R-:W-:-:S04]  /*ee80*/  IMAD.MOV.U32 R66, RZ, RZ, R100 ;  /* 0x000000ffff427224 */ /* 0x000fc800078e0064 */
[----:B------:R2:W-:Y:S01]  /*ee90*/  MUFU.EX2 R220, R3 ;  /* 0x0000000300dc7308 */ /* 0x0005e20000000800 */
[----:B-1----:R-:W-:-:S07]  /*eea0*/  FFMA.FTZ R2, R217, c[0x0][0x23c], -R16 ;  /* 0x00008f00d9027a23 */ /* 0x002fce0000010810 */
[----:B------:R1:W-:Y:S01]  /*eeb0*/  MUFU.EX2 R225, R2 ;  /* 0x0000000200e17308 */ /* 0x0003e20000000800 */
[----:B--2---:R-:W-:-:S07]  /*eec0*/  SHF.R.U32.HI R3, RZ, 0x8, R19 ;  /* 0x00000008ff037819 */ /* 0x004fce0000011613 */
[----:B------:R2:W-:Y:S01]  /*eed0*/  MUFU.EX2 R217, R0 ;  /* 0x0000000000d97308 */ /* 0x0005e20000000800 */
[----:B------:R-:W-:Y:S02]  /*eee0*/  PRMT R69, R26, 0x5410, R3 ;  /* 0x000054101a457816 */ /* 0x000fe40000000003 */
[----:B-1----:R-:W-:-:S04]  /*eef0*/  SHF.R.U32.HI R2, RZ, 0x8, R29 ;  /* 0x00000008ff027819 */ /* 0x002fc8000001161d */
[----:B------:R-:W-:Y:S02]  /*ef00*/  PRMT R107, R32, 0x5410, R2 ;  /* 0x00005410206b7816 */ /* 0x000fe40000000002 */
[----:B------:R-:W-:Y:S02]  /*ef10*/  LOP3.LUT R2, R24, 0xff, RZ, 0xc0, !PT ;  /* 0x000000ff18027812 */ /* 0x000fe400078ec0ff */
[----:B--2---:R-:W-:Y:S01]  /*ef20*/  SHF.R.U32.HI R0, RZ, 0x8, R13 ;  /* 0x00000008ff007819 */ /* 0x004fe2000001160d */
[----:B------:R-:W-:Y:S01]  /*ef30*/  FFMA.FTZ R3, R180, c[0x0][0x23c], -R17 ;  /* 0x00008f00b4037a23 */ /* 0x000fe20000010811 */
[----:B------:R-:W-:Y:S01]  /*ef40*/  MOV R175, R64 ;  /* 0x0000004000af7202 */ /* 0x000fe20000000f00 */
[----:B------:R-:W-:Y:S01]  /*ef50*/  IMAD.MOV.U32 R180, RZ, RZ, R65 ;  /* 0x000000ffffb47224 */ /* 0x000fe200078e0041 */
[----:B------:R-:W-:Y:S01]  /*ef60*/  PRMT R68, R2, 0x5410, R23 ;  /* 0x0000541002447816 */ /* 0x000fe20000000017 */
[----:B------:R-:W-:Y:S01]  /*ef70*/  IMAD.MOV.U32 R64, RZ, RZ, R66 ;  /* 0x000000ffff407224 */ /* 0x000fe200078e0042 */
[----:B------:R-:W-:Y:S01]  /*ef80*/  PRMT R100, R15, 0x5410, R0 ;  /* 0x000054100f647816 */ /* 0x000fe20000000000 */
[----:B------:R-:W-:Y:S01]  /*ef90*/  IMAD.MOV.U32 R65, RZ, RZ, R67 ;  /* 0x000000ffff417224 */ /* 0x000fe200078e0043 */
[----:B------:R-:W-:Y:S01]  /*efa0*/  LOP3.LUT R2, R14, 0xff, RZ, 0xc0, !PT ;  /* 0x000000ff0e027812 */ /* 0x000fe200078ec0ff */
[----:B------:R-:W-:Y:S01]  /*efb0*/  IMAD.MOV.U32 R66, RZ, RZ, R70 ;  /* 0x000000ffff427224 */ /* 0x000fe200078e0046 */
[----:B------:R-:W-:Y:S01]  /*efc0*/  LOP3.LUT R0, R10, 0xffff, RZ, 0xc0, !PT ;  /* 0x0000ffff0a007812 */ /* 0x000fe200078ec0ff */
[----:B------:R-:W-:-:S02]  /*efd0*/  IMAD.MOV.U32 R67, RZ, RZ, R71 ;  /* 0x000000ffff437224 */ /* 0x000fc400078e0047 */
[----:B------:R-:W-:Y:S01]  /*efe0*/  IMAD.MOV.U32 R70, RZ, RZ, R72 ;  /* 0x000000ffff467224 */ /* 0x000fe200078e0048 */
[----:B------:R-:W-:Y:S01]  /*eff0*/  MOV R72, R74 ;  /* 0x0000004a00487202 */ /* 0x000fe20000000f00 */
[----:B------:R-:W-:Y:S02]  /*f000*/  IMAD.MOV.U32 R71, RZ, RZ, R73 ;  /* 0x000000ffff477224 */ /* 0x000fe400078e0049 */
[----:B------:R-:W-:Y:S02]  /*f010*/  IMAD.MOV.U32 R73, RZ, RZ, R75 ;  /* 0x000000ffff497224 */ /* 0x000fe400078e004b */
[----:B------:R-:W-:Y:S01]  /*f020*/  IMAD.MOV.U32 R74, RZ, RZ, R98 ;  /* 0x000000ffff4a7224 */ /* 0x000fe200078e0062 */
[----:B------:R-:W-:Y:S01]  /*f030*/  PRMT R98, R2, 0x5410, R18 ;  /* 0x0000541002627816 */ /* 0x000fe20000000012 */
[----:B------:R-:W-:Y:S01]  /*f040*/  IMAD.MOV.U32 R75, RZ, RZ, R157 ;  /* 0x000000ffff4b7224 */ /* 0x000fe200078e009d */
[----:B------:R-:W-:Y:S01]  /*f050*/  SHF.R.U32.HI R2, RZ, 0x8, R0 ;  /* 0x00000008ff027819 */ /* 0x000fe20000011600 */
[----:B------:R1:W-:Y:S01]  /*f060*/  MUFU.EX2 R157, R3 ;  /* 0x00000003009d7308 */ /* 0x0003e20000000800 */
[----:B------:R-:W-:Y:S01]  /*f070*/  LOP3.LUT R0, R10, 0xff, RZ, 0xc0, !PT ;  /* 0x000000ff0a007812 */ /* 0x000fe200078ec0ff */
[----:B------:R-:W-:-:S02]  /*f080*/  IMAD.MOV.U32 R139, RZ, RZ, R180 ;  /* 0x000000ffff8b7224 */ /* 0x000fc400078e00b4 */
[----:B------:R-:W-:Y:S01]  /*f090*/  IMAD.MOV.U32 R180, RZ, RZ, R65 ;  /* 0x000000ffffb47224 */ /* 0x000fe200078e0041 */
[----:B------:R-:W-:Y:S01]  /*f0a0*/  MOV R65, R71 ;  /* 0x0000004700417202 */ /* 0x000fe20000000f00 */
[----:B------:R-:W-:Y:S02]  /*f0b0*/  IMAD.MOV.U32 R71, RZ, RZ, R73 ;  /* 0x000000ffff477224 */ /* 0x000fe400078e0049 */
[----:B------:R-:W-:Y:S02]  /*f0c0*/  IMAD.MOV.U32 R73, RZ, RZ, R74 ;  /* 0x000000ffff497224 */ /* 0x000fe400078e004a */
[----:B------:R-:W-:Y:S02]  /*f0d0*/  IMAD.MOV.U32 R74, RZ, RZ, R75 ;  /* 0x000000ffff4a7224 */ /* 0x000fe400078e004b */
[----:B-1----:R-:W-:Y:S02]  /*f0e0*/  FFMA.FTZ R3, R175, c[0x0][0x23c], -R17 ;  /* 0x00008f00af037a23 */ /* 0x002fe40000010811 */
[----:B------:R-:W-:-:S02]  /*f0f0*/  IMAD.MOV.U32 R175, RZ, RZ, R64 ;  /* 0x000000ffffaf7224 */ /* 0x000fc400078e0040 */
[----:B------:R-:W-:Y:S02]  /*f100*/  IMAD.MOV.U32 R64, RZ, RZ, R66 ;  /* 0x000000ffff407224 */ /* 0x000fe400078e0042 */
[----:B------:R-:W-:Y:S01]  /*f110*/  IMAD.MOV.U32 R66, RZ, RZ, R72 ;  /* 0x000000ffff427224 */ /* 0x000fe200078e0048 */
[----:B------:R-:W-:Y:S02]  /*f120*/  PRMT R72, R0, 0x5410, R2 ;  /* 0x0000541000487816 */ /* 0x000fe40000000002 */
[----:B------:R-:W-:Y:S01]  /*f130*/  SHF.R.U32.HI R0, RZ, 0x10, R10 ;  /* 0x00000010ff007819 */ /* 0x000fe2000001160a */
[----:B------:R-:W-:Y:S02]  /*f140*/  IMAD.MOV.U32 R75, RZ, RZ, R164 ;  /* 0x000000ffff4b7224 */ /* 0x000fe400078e00a4 */
[----:B------:R1:W-:Y:S01]  /*f150*/  MUFU.EX2 R164, R3 ;  /* 0x0000000300a47308 */ /* 0x0003e20000000800 */
[----:B------:R-:W-:Y:S01]  /*f160*/  IMAD.MOV.U32 R172, RZ, RZ, R175 ;  /* 0x000000ffffac7224 */ /* 0x000fe200078e00af */
[----:B------:R-:W-:Y:S01]  /*f170*/  LOP3.LUT R0, R0, 0xff, RZ, 0xc0, !PT ;  /* 0x000000ff00007812 */ /* 0x000fe200078ec0ff */
[----:B------:R-:W-:Y:S01]  /*f180*/  FFMA.FTZ R2, R139, c[0x0][0x23c], -R17 ;  /* 0x00008f008b027a23 */ /* 0x000fe20000010811 */
[----:B------:R-:W-:Y:S01]  /*f190*/  MOV R175, R64 ;  /* 0x0000004000af7202 */ /* 0x000fe20000000f00 */
[----:B------:R-:W-:-:S02]  /*f1a0*/  IMAD.MOV.U32 R139, RZ, RZ, R180 ;  /* 0x000000ffff8b7224 */ /* 0x000fc400078e00b4 */
[----:B------:R-:W-:Y:S02]  /*f1b0*/  IMAD.MOV.U32 R64, RZ, RZ, R66 ;  /* 0x000000ffff407224 */ /* 0x000fe400078e0042 */
[----:B------:R-:W-:Y:S02]  /*f1c0*/  IMAD.MOV.U32 R180, RZ, RZ, R65 ;  /* 0x000000ffffb47224 */ /* 0x000fe400078e0041 */
[----:B------:R-:W-:Y:S02]  /*f1d0*/  IMAD.MOV.U32 R66, RZ, RZ, R73 ;  /* 0x000000ffff427224 */ /* 0x000fe400078e0049 */
[----:B------:R-:W-:Y:S01]  /*f1e0*/  IMAD.MOV.U32 R65, RZ, RZ, R71 ;  /* 0x000000ffff417224 */ /* 0x000fe200078e0047 */
[----:B-1----:R-:W-:Y:S01]  /*f1f0*/  SHF.R.U32.HI R3, RZ, 0x18, R10 ;  /* 0x00000018ff037819 */ /* 0x002fe2000001160a */
[----:B------:R-:W-:Y:S02]  /*f200*/  IMAD.MOV.U32 R73, RZ, RZ, R74 ;  /* 0x000000ffff497224 */ /* 0x000fe400078e004a */
[----:B------:R-:W-:Y:S01]  /*f210*/  IMAD.MOV.U32 R74, RZ, RZ, R168 ;  /* 0x000000ffff4a7224 */ /* 0x000fe200078e00a8 */
[----:B------:R-:W-:Y:S01]  /*f220*/  PRMT R71, R0, 0x5410, R3 ;  /* 0x0000541000477816 */ /* 0x000fe20000000003 */
[----:B------:R1:W-:Y:S01]  /*f230*/  MUFU.EX2 R168, R2 ;  /* 0x0000000200a87308 */ /* 0x0003e20000000800 */
[----:B------:R-:W-:Y:S01]  /*f240*/  LOP3.LUT R0, R8, 0xffff, RZ, 0xc0, !PT ;  /* 0x0000ffff08007812 */ /* 0x000fe200078ec0ff */
[----:B------:R-:W-:-:S03]  /*f250*/  FFMA.FTZ R4, R89, c[0x0][0x23c], -R16 ;  /* 0x00008f0059047a23 */ /* 0x000fc60000010810 */
[----:B------:R-:W-:Y:S01]  /*f260*/  SHF.R.U32.HI R3, RZ, 0x8, R0 ;  /* 0x00000008ff037819 */ /* 0x000fe20000011600 */
[----:B------:R-:W-:Y:S01]  /*f270*/  IMAD.MOV.U32 R51, RZ, RZ, R139 ;  /* 0x000000ffff337224 */ /* 0x000fe200078e008b */
[----:B------:R-:W-:Y:S01]  /*f280*/  MOV R174, R175 ;  /* 0x000000af00ae7202 */ /* 0x000fe20000000f00 */
[----:B------:R-:W-:Y:S01]  /*f290*/  IMAD.MOV.U32 R173, RZ, RZ, R180 ;  /* 0x000000ffffad7224 */ /* 0x000fe200078e00b4 */
[----:B------:R2:W-:Y:S01]  /*f2a0*/  MUFU.EX2 R247, R4 ;  /* 0x0000000400f77308 */ /* 0x0005e20000000800 */
[----:B-1----:R-:W-:Y:S01]  /*f2b0*/  SHF.R.U32.HI R2, RZ, 0x10, R8 ;  /* 0x00000010ff027819 */ /* 0x002fe20000011608 */
[----:B------:R-:W-:-:S03]  /*f2c0*/  IMAD.MOV.U32 R175, RZ, RZ, R66 ;  /* 0x000000ffffaf7224 */ /* 0x000fc600078e0042 */
[----:B------:R-:W-:Y:S01]  /*f2d0*/  LOP3.LUT R0, R2, 0xff, RZ, 0xc0, !PT ;  /* 0x000000ff02007812 */ /* 0x000fe200078ec0ff */
[----:B------:R-:W-:Y:S02]  /*f2e0*/  FFMA.FTZ R2, R172, c[0x0][0x23c], -R17 ;  /* 0x00008f00ac027a23 */ /* 0x000fe40000010811 */
[----:B------:R-:W-:Y:S01]  /*f2f0*/  IMAD.MOV.U32 R180, RZ, RZ, R73 ;  /* 0x000000ffffb47224 */ /* 0x000fe200078e0049 */
[----:B--2---:R-:W-:Y:S01]  /*f300*/  SHF.R.U32.HI R4, RZ, 0x18, R8 ;  /* 0x00000018ff047819 */ /* 0x004fe20000011608 */
[----:B------:R-:W-:Y:S01]  /*f310*/  IMAD.MOV.U32 R139, RZ, RZ, R65 ;  /* 0x000000ffff8b7224 */ /* 0x000fe200078e0041 */
[----:B------:R-:W-:Y:S01]  /*f320*/  MOV R65, R102 ;  /* 0x0000006600417202 */ /* 0x000fe20000000f00 */
[----:B------:R-:W-:Y:S02]  /*f330*/  IMAD.MOV.U32 R73, RZ, RZ, R156 ;  /* 0x000000ffff497224 */ /* 0x000fe400078e009c */
[----:B------:R-:W-:Y:S02]  /*f340*/  IMAD.MOV.U32 R66, RZ, RZ, R169 ;  /* 0x000000ffff427224 */ /* 0x000fe400078e00a9 */
[----:B------:R-:W-:Y:S01]  /*f350*/  IMAD.MOV.U32 R156, RZ, RZ, R170 ;  /* 0x000000ffff9c7224 */ /* 0x000fe200078e00aa */
[----:B------:R1:W-:Y:S01]  /*f360*/  MUFU.EX2 R169, R2 ;  /* 0x0000000200a97308 */ /* 0x0003e20000000800 */
[----:B------:R-:W-:-:S02]  /*f370*/  IMAD.MOV.U32 R172, RZ, RZ, R64 ;  /* 0x000000ffffac7224 */ /* 0x000fc400078e0040 */
[----:B------:R-:W-:Y:S02]  /*f380*/  IMAD.MOV.U32 R170, RZ, RZ, R80 ;  /* 0x000000ffffaa7224 */ /* 0x000fe400078e0050 */
[----:B------:R-:W-:Y:S01]  /*f390*/  IMAD.MOV.U32 R64, RZ, RZ, R103 ;  /* 0x000000ffff407224 */ /* 0x000fe200078e0067 */
[----:B------:R-:W-:Y:S01]  /*f3a0*/  PRMT R103, R0, 0x5410, R4 ;  /* 0x0000541000677816 */ /* 0x000fe20000000004 */
[----:B------:R-:W-:Y:S01]  /*f3b0*/  IMAD.MOV.U32 R50, RZ, RZ, R174 ;  /* 0x000000ffff327224 */ /* 0x000fe200078e00ae */
[----:B------:R-:W-:Y:S01]  /*f3c0*/  MOV R174, R175 ;  /* 0x000000af00ae7202 */ /* 0x000fe20000000f00 */
[----:B------:R-:W-:Y:S01]  /*f3d0*/  IMAD.MOV.U32 R175, RZ, RZ, R66 ;  /* 0x000000ffffaf7224 */ /* 0x000fe200078e0042 */
[----:B------:R-:W-:Y:S01]  /*f3e0*/  LOP3.LUT R0, R12, 0xffff, RZ, 0xc0, !PT ;  /* 0x0000ffff0c007812 */ /* 0x000fe200078ec0ff */
[----:B------:R-:W-:Y:S01]  /*f3f0*/  IMAD.MOV.U32 R66, RZ, RZ, R170 ;  /* 0x000000ffff427224 */ /* 0x000fe200078e00aa */
[----:B------:R-:W-:Y:S01]  /*f400*/  LOP3.LUT R5, R8, 0xff, RZ, 0xc0, !PT ;  /* 0x000000ff08057812 */ /* 0x000fe200078ec0ff */
[----:B-1----:R-:W-:-:S02]  /*f410*/  FFMA.FTZ R2, R51, c[0x0][0x23c], -R17 ;  /* 0x00008f0033027a23 */ /* 0x002fc40000010811 */
[----:B------:R-:W-:Y:S02]  /*f420*/  IMAD.MOV.U32 R51, RZ, RZ, R173 ;  /* 0x000000ffff337224 */ /* 0x000fe400078e00ad */
[----:B------:R-:W-:Y:S02]  /*f430*/  IMAD.MOV.U32 R173, RZ, RZ, R139 ;  /* 0x000000ffffad7224 */ /* 0x000fe400078e008b */
[----:B------:R-:W-:Y:S02]  /*f440*/  IMAD.MOV.U32 R139, RZ, RZ, R180 ;  /* 0x000000ffff8b7224 */ /* 0x000fe400078e00b4 */
[----:B------:R-:W-:Y:S01]  /*f450*/  IMAD.MOV.U32 R180, RZ, RZ, R65 ;  /* 0x000000ffffb47224 */ /* 0x000fe200078e0041 */
[----:B------:R1:W-:Y:S01]  /*f460*/  MUFU.EX2 R170, R2 ;  /* 0x0000000200aa7308 */ /* 0x0003e20000000800 */
[----:B------:R-:W-:Y:S01]  /*f470*/  IMAD.MOV.U32 R65, RZ, RZ, R156 ;  /* 0x000000ffff417224 */ /* 0x000fe200078e009c */
[----:B------:R-:W-:Y:S01]  /*f480*/  PRMT R102, R5, 0x5410, R3 ;  /* 0x0000541005667816 */ /* 0x000fe20000000003 */
[----:B------:R-:W-:Y:S01]  /*f490*/  IMAD.MOV.U32 R156, RZ, RZ, R82 ;  /* 0x000000ffff9c7224 */ /* 0x000fe200078e0052 */
[----:B------:R-:W-:Y:S01]  /*f4a0*/  MOV R49, R51 ;  /* 0x0000003300317202 */ /* 0x000fe20000000f00 */
[----:B------:R-:W-:-:S02]  /*f4b0*/  FFMA.FTZ R3, R50, c[0x0][0x23c], -R17 ;  /* 0x00008f0032037a23 */ /* 0x000fc40000010811 */
[----:B------:R-:W-:Y:S02]  /*f4c0*/  IMAD.MOV.U32 R51, RZ, RZ, R65 ;  /* 0x000000ffff337224 */ /* 0x000fe400078e0041 */
[----:B------:R-:W-:Y:S02]  /*f4d0*/  IMAD.MOV.U32 R50, RZ, RZ, R139 ;  /* 0x000000ffff327224 */ /* 0x000fe400078e008b */
[----:B------:R-:W-:Y:S01]  /*f4e0*/  IMAD.MOV.U32 R65, RZ, RZ, R66 ;  /* 0x000000ffff417224 */ /* 0x000fe200078e0042 */
[----:B-1----:R-:W-:Y:S02]  /*f4f0*/  SHF.R.U32.HI R2, RZ, 0x8, R0 ;  /* 0x00000008ff027819 */ /* 0x002fe40000011600 */
[----:B------:R-:W-:Y:S01]  /*f500*/  LOP3.LUT R0, R12, 0xff, RZ, 0xc0, !PT ;  /* 0x000000ff0c007812 */ /* 0x000fe200078ec0ff */
[----:B------:R-:W-:-:S03]  /*f510*/  IMAD.MOV.U32 R66, RZ, RZ, R156 ;  /* 0x000000ffff427224 */ /* 0x000fc600078e009c */
[----:B------:R-:W-:Y:S01]  /*f520*/  PRMT R58, R0, 0x5410, R2 ;  /* 0x00005410003a7816 */ /* 0x000fe20000000002 */
[----:B------:R-:W-:Y:S01]  /*f530*/  FFMA.FTZ R2, R49, c[0x0][0x23c], -R17 ;  /* 0x00008f0031027a23 */ /* 0x000fe20000010811 */
[----:B------:R-:W-:Y:S01]  /*f540*/  MOV R49, R51 ;  /* 0x0000003300317202 */ /* 0x000fe20000000f00 */
[----:B------:R-:W-:Y:S01]  /*f550*/  IMAD.MOV.U32 R48, RZ, RZ, R50 ;  /* 0x000000ffff307224 */ /* 0x000fe200078e0032 */
[----:B------:R-:W-:Y:S01]  /*f560*/  SHF.R.U32.HI R0, RZ, 0x10, R12 ;  /* 0x00000010ff007819 */ /* 0x000fe2000001160c */
[----:B------:R-:W-:Y:S02]  /*f570*/  IMAD.MOV.U32 R51, RZ, RZ, R66 ;  /* 0x000000ffff337224 */ /* 0x000fe400078e0042 */
[----:B------:R-:W-:Y:S02]  /*f580*/  IMAD.MOV.U32 R50, RZ, RZ, R65 ;  /* 0x000000ffff327224 */ /* 0x000fe400078e0041 */
[----:B------:R-:W-:Y:S02]  /*f590*/  IMAD.MOV.U32 R66, RZ, RZ, R176 ;  /* 0x000000ffff427224 */ /* 0x000fe400078e00b0 */
[----:B------:R1:W-:Y:S01]  /*f5a0*/  MUFU.EX2 R176, R2 ;  /* 0x0000000200b07308 */ /* 0x0003e20000000800 */
[----:B------:R-:W-:Y:S01]  /*f5b0*/  IMAD.MOV.U32 R139, RZ, RZ, R175 ;  /* 0x000000ffff8b7224 */ /* 0x000fe200078e00af */
[----:B------:R-:W-:-:S06]  /*f5c0*/  LOP3.LUT R0, R0, 0xff, RZ, 0xc0, !PT ;  /* 0x000000ff00007812 */ /* 0x000fcc00078ec0ff */
[----:B------:R2:W-:Y:S01]  /*f5d0*/  MUFU.EX2 R175, R3 ;  /* 0x0000000300af7308 */ /* 0x0005e20000000800 */
[----:B-1----:R-:W-:Y:S02]  /*f5e0*/  FFMA.FTZ R2, R48, c[0x0][0x23c], -R17 ;  /* 0x00008f0030027a23 */ /* 0x002fe40000010811 */
[----:B------:R-:W-:Y:S02]  /*f5f0*/  IMAD.MOV.U32 R48, RZ, RZ, R49 ;  /* 0x000000ffff307224 */ /* 0x000fe400078e0031 */
[----:B------:R-:W-:Y:S02]  /*f600*/  IMAD.MOV.U32 R49, RZ, RZ, R50 ;  /* 0x000000ffff317224 */ /* 0x000fe400078e0032 */
[----:B------:R-:W-:Y:S01]  /*f610*/  IMAD.MOV.U32 R50, RZ, RZ, R51 ;  /* 0x000000ffff327224 */ /* 0x000fe200078e0033 */
[----:B--2---:R-:W-:Y:S02]  /*f620*/  SHF.R.U32.HI R3, RZ, 0x18, R12 ;  /* 0x00000018ff037819 */ /* 0x004fe4000001160c */
[----:B------:R-:W-:Y:S01]  /*f630*/  MOV R51, R173 ;  /* 0x000000ad00337202 */ /* 0x000fe20000000f00 */
[----:B------:R-:W-:Y:S01]  /*f640*/  IMAD.MOV.U32 R173, RZ, RZ, R172 ;  /* 0x000000ffffad7224 */ /* 0x000fe200078e00ac */
[----:B------:R-:W-:Y:S01]  /*f650*/  PRMT R59, R0, 0x5410, R3 ;  /* 0x00005410003b7816 */ /* 0x000fe20000000003 */
[----:B------:R-:W-:Y:S01]  /*f660*/  IMAD.MOV.U32 R172, RZ, RZ, R178 ;  /* 0x000000ffffac7224 */ /* 0x000fe200078e00b2 */
[----:B------:R-:W-:Y:S01]  /*f670*/  LOP3.LUT R0, R11, 0xffff, RZ, 0xc0, !PT ;  /* 0x0000ffff0b007812 */ /* 0x000fe200078ec0ff */
[----:B------:R1:W-:Y:S03]  /*f680*/  MUFU.EX2 R178, R2 ;  /* 0x0000000200b27308 */ /* 0x0003e60000000800 */
[----:B------:R-:W-:Y:S01]  /*f690*/  SHF.R.U32.HI R3, RZ, 0x8, R0 ;  /* 0x00000008ff037819 */ /* 0x000fe20000011600 */
[----:B------:R-:W-:-:S02]  /*f6a0*/  IMAD.MOV.U32 R80, RZ, RZ, R224 ;  /* 0x000000ffff507224 */ /* 0x000fc400078e00e0 */
[----:B------:R2:W5:Y:S01]  /*f6b0*/  LDL.LU R224, [R1+0xa4] ;  /* 0x0000a40001e07983 */ /* 0x0005620000300800 */
[----:B------:R-:W-:Y:S02]  /*f6c0*/  IMAD.MOV.U32 R82, RZ, RZ, R216 ;  /* 0x000000ffff527224 */ /* 0x000fe400078e00d8 */
[----:B------:R-:W-:Y:S01]  /*f6d0*/  IMAD.MOV.U32 R156, RZ, RZ, R215 ;  /* 0x000000ffff9c7224 */ /* 0x000fe200078e00d7 */
[----:B------:R2:W5:Y:S01]  /*f6e0*/  LDL.LU R216, [R1+0xa0] ;  /* 0x0000a00001d87983 */ /* 0x0005620000300800 */
[----:B------:R-:W-:-:S03]  /*f6f0*/  IMAD.MOV.U32 R65, RZ, RZ, R214 ;  /* 0x000000ffff417224 */ /* 0x000fc600078e00d6 */
[----:B------:R2:W5:Y:S01]  /*f700*/  LDL.LU R215, [R1+0x9c] ;  /* 0x00009c0001d77983 */ /* 0x0005620000300800 */
[----:B-1----:R-:W-:-:S03]  /*f710*/  SHF.R.U32.HI R2, RZ, 0x10, R11 ;  /* 0x00000010ff027819 */ /* 0x002fc6000001160b */
[----:B------:R2:W5:Y:S01]  /*f720*/  LDL.LU R214, [R1+0x98] ;  /* 0x0000980001d67983 */ /* 0x0005620000300800 */
[----:B------:R-:W-:Y:S01]  /*f730*/  LOP3.LUT R0, R2, 0xff, RZ, 0xc0, !PT ;  /* 0x000000ff02007812 */ /* 0x000fe200078ec0ff */
[----:B------:R-:W-:Y:S02]  /*f740*/  FFMA.FTZ R2, R48, c[0x0][0x23c], -R17 ;  /* 0x00008f0030027a23 */ /* 0x000fe40000010811 */
[----:B------:R-:W-:Y:S02]  /*f750*/  IMAD.MOV.U32 R48, RZ, RZ, R50 ;  /* 0x000000ffff307224 */ /* 0x000fe400078e0032 */
[----:B------:R-:W-:Y:S01]  /*f760*/  IMAD.MOV.U32 R50, RZ, RZ, R173 ;  /* 0x000000ffff327224 */ /* 0x000fe200078e00ad */
[----:B------:R-:W-:Y:S01]  /*f770*/  MOV R173, R139 ;  /* 0x0000008b00ad7202 */ /* 0x000fe20000000f00 */
[----:B------:R-:W-:Y:S02]  /*f780*/  IMAD.MOV.U32 R139, RZ, RZ, R64 ;  /* 0x000000ffff8b7224 */ /* 0x000fe400078e0040 */
[----:B------:R-:W-:-:S02]  /*f790*/  IMAD.MOV.U32 R64, RZ, RZ, R74 ;  /* 0x000000ffff407224 */ /* 0x000fc400078e004a */
[----:B------:R-:W-:Y:S02]  /*f7a0*/  IMAD.MOV.U32 R74, RZ, RZ, R97 ;  /* 0x000000ffff4a7224 */ /* 0x000fe400078e0061 */
[----:B------:R-:W3:Y:S01]  /*f7b0*/  LDL.LU R97, [R1] ;  /* 0x0000000001617983 */ /* 0x000ee20000300800 */
[----:B------:R-:W-:Y:S01]  /*f7c0*/  SHF.R.U32.HI R4, RZ, 0x18, R11 ;  /* 0x00000018ff047819 */ /* 0x000fe2000001160b */
[----:B------:R-:W-:Y:S02]  /*f7d0*/  IMAD.MOV.U32 R43, RZ, RZ, R49 ;  /* 0x000000ffff2b7224 */ /* 0x000fe400078e0031 */
[----:B------:R-:W-:Y:S02]  /*f7e0*/  IMAD.MOV.U32 R49, RZ, RZ, R51 ;  /* 0x000000ffff317224 */ /* 0x000fe400078e0033 */
[----:B------:R-:W-:Y:S01]  /*f7f0*/  IMAD.MOV.U32 R51, RZ, RZ, R172 ;  /* 0x000000ffff337224 */ /* 0x000fe200078e00ac */
[----:B------:R-:W-:Y:S01]  /*f800*/  PRMT R92, R0, 0x5410, R4 ;  /* 0x00005410005c7816 */ /* 0x000fe20000000004 */
[----:B------:R-:W-:Y:S01]  /*f810*/  IMAD.MOV.U32 R172, RZ, RZ, R180 ;  /* 0x000000ffffac7224 */ /* 0x000fe200078e00b4 */
[----:B------:R-:W-:Y:S01]  /*f820*/  MOV R47, R48 ;  /* 0x00000030002f7202 */ /* 0x000fe20000000f00 */
[----:B------:R-:W-:-:S02]  /*f830*/  FFMA.FTZ R0, R43, c[0x0][0x23c], -R17 ;  /* 0x00008f002b007a23 */ /* 0x000fc40000010811 */
        /* <DEDUP_REMOVED lines=10> */
[----:B------:R-:W-:Y:S02]  /*f8e0*/  IMAD.MOV.U32 R173, RZ, RZ, R180 ;  /* 0x000000ffffad7224 */ /* 0x000fe400078e00b4 */
[----:B------:R-:W-:Y:S02]  /*f8f0*/  FFMA.FTZ R90, R47, c[0x0][0x23c], -R17 ;  /* 0x00008f002f5a7a23 */ /* 0x000fe40000010811 */
        /* <DEDUP_REMOVED lines=12> */
[----:B------:R-:W-:Y:S01]  /*f9c0*/  IMAD.MOV.U32 R75, RZ, RZ, R179 ;  /* 0x000000ffff4b7224 */ /* 0x000fe200078e00b3 */
[----:B------:R-:W-:Y:S01]  /*f9d0*/  MOV R10, R83 ;  /* 0x00000053000a7202 */ /* 0x000fe20000000f00 */
[----:B---3--:R-:W-:-:S04]  /*f9e0*/  IMAD.MOV.U32 R74, RZ, RZ, R97 ;  /* 0x000000ffff4a7224 */ /* 0x008fc800078e0061 */
[----:B------:R-:W-:-:S04]  /*f9f0*/  IMAD.MOV.U32 R64, RZ, RZ, R74 ;  /* 0x000000ffff407224 */ /* 0x000fc800078e004a */
[----:B------:R-:W-:Y:S02]  /*fa00*/  IMAD.MOV.U32 R241, RZ, RZ, R64 ;  /* 0x000000fffff17224 */ /* 0x000fe400078e0040 */
[----:B------:R-:W-:Y:S02]  /*fa10*/  IMAD.MOV.U32 R97, RZ, RZ, R213 ;  /* 0x000000ffff617224 */ /* 0x000fe400078e00d5 */
[----:B------:R-:W-:Y:S01]  /*fa20*/  FFMA.FTZ R4, R241, c[0x0][0x23c], -R21 ;  /* 0x00008f00f1047a23 */ /* 0x000fe20000010815 */
[----:B------:R-:W-:Y:S01]  /*fa30*/  MOV R74, R75 ;  /* 0x0000004b004a7202 */ /* 0x000fe20000000f00 */
[----:B------:R-:W-:Y:S01]  /*fa40*/  IMAD.MOV.U32 R241, RZ, RZ, R9 ;  /* 0x000000fffff17224 */ /* 0x000fe200078e0009 */
[----:B------:R2:W5:Y:S01]  /*fa50*/  LDL.LU R213, [R1+0x94] ;  /* 0x0000940001d57983 */ /* 0x0005620000300800 */
[----:B------:R-:W-:Y:S02]  /*fa60*/  IMAD.MOV.U32 R9, RZ, RZ, R159 ;  /* 0x000000ffff097224 */ /* 0x000fe400078e009f */
[----:B------:R-:W-:-:S02]  /*fa70*/  IMAD.MOV.U32 R75, RZ, RZ, R97 ;  /* 0x000000ffff4b7224 */ /* 0x000fc400078e0061 */
[----:B------:R-:W-:Y:S02]  /*fa80*/  FFMA.FTZ R97, R212, c[0x0][0x23c], -R17 ;  /* 0x00008f00d4617a23 */ /* 0x000fe40000010811 */
[----:B------:R2:W5:Y:S01]  /*fa90*/  LDL.LU R212, [R1+0x90] ;  /* 0x0000900001d47983 */ /* 0x0005620000300800 */
[----:B------:R-:W-:-:S03]  /*faa0*/  FFMA.FTZ R9, R9, R136, R10 ;  /* 0x0000008809097223 */ /* 0x000fc6000001000a */
[----:B------:R-:W3:Y:S01]  /*fab0*/  LDL.LU R10, [R1+0xc] ;  /* 0x00000c00010a7983 */ /* 0x000ee20000300800 */
[----:B------:R-:W-:Y:S01]  /*fac0*/  LOP3.LUT R5, R11, 0xff, RZ, 0xc0, !PT ;  /* 0x000000ff0b057812 */ /* 0x000fe200078ec0ff */
[----:B------:R-:W-:-:S03]  /*fad0*/  UISETP.GE.AND UP0, UPT, UR26, 0x3, UPT ;  /* 0x000000031a00788c */ /* 0x000fc6000bf06270 */
[----:B------:R-:W-:Y:S01]  /*fae0*/  PRMT R89, R5, 0x5410, R3 ;  /* 0x0000541005597816 */ /* 0x000fe20000000003 */
[----:B------:R-:W-:Y:S02]  /*faf0*/  FFMA.FTZ R3, R185, c[0x0][0x23c], -R17 ;  /* 0x00008f00b9037a23 */ /* 0x000fe40000010811 */
[----:B------:R-:W-:Y:S02]  /*fb00*/  IMAD.MOV.U32 R53, RZ, RZ, R49 ;  /* 0x000000ffff357224 */ /* 0x000fe400078e0031 */
[----:B------:R-:W-:Y:S02]  /*fb10*/  IMAD.MOV.U32 R16, RZ, RZ, R43 ;  /* 0x000000ffff107224 */ /* 0x000fe400078e002b */
[----:B------:R-:W-:Y:S02]  /*fb20*/  IMAD.MOV.U32 R19, RZ, RZ, R48 ;  /* 0x000000ffff137224 */ /* 0x000fe400078e0030 */
[----:B------:R-:W-:Y:S02]  /*fb30*/  IMAD.MOV.U32 R18, RZ, RZ, R65 ;  /* 0x000000ffff127224 */ /* 0x000fe400078e0041 */
[----:B------:R-:W-:Y:S01]  /*fb40*/  IMAD.MOV.U32 R49, RZ, RZ, R180 ;  /* 0x000000ffff317224 */ /* 0x000fe200078e00b4 */
[----:B------:R1:W-:Y:S01]  /*fb50*/  MUFU.EX2 R177, R2 ;  /* 0x0000000200b17308 */ /* 0x0003e20000000800 */
[----:B------:R-:W-:Y:S01]  /*fb60*/  FFMA.FTZ R5, R235, c[0x0][0x23c], -R22 ;  /* 0x00008f00eb057a23 */ /* 0x000fe20000010816 */
[----:B------:R-:W-:Y:S01]  /*fb70*/  PLOP3.LUT P0, PT, PT, PT, UP0, 0x80, 0x0 ;  /* 0x000000000000781c */ /* 0x000fe20003f0f008 */
[----:B------:R-:W-:-:S02]  /*fb80*/  FFMA.FTZ R93, R183, c[0x0][0x23c], -R17 ;  /* 0x00008f00b75d7a23 */ /* 0x000fc40000010811 */
[----:B------:R-:W-:-:S03]  /*fb90*/  FFMA.FTZ R73, R184, c[0x0][0x23c], -R17 ;  /* 0x00008f00b8497a23 */ /* 0x000fc60000010811 */
[----:B------:R4:W-:Y:S01]  /*fba0*/  MUFU.EX2 R180, R3 ;  /* 0x0000000300b47308 */ /* 0x0009e20000000800 */
[----:B------:R-:W-:Y:S02]  /*fbb0*/  FFMA.FTZ R94, R94, c[0x0][0x23c], -R17 ;  /* 0x00008f005e5e7a23 */ /* 0x000fe40000010811 */
[----:B------:R-:W-:Y:S02]  /*fbc0*/  IMAD.MOV.U32 R185, RZ, RZ, R18 ;  /* 0x000000ffffb97224 */ /* 0x000fe400078e0012 */
[----:B------:R-:W-:-:S03]  /*fbd0*/  IMAD.MOV.U32 R183, RZ, RZ, R19 ;  /* 0x000000ffffb77224 */ /* 0x000fc600078e0013 */
[----:B------:R2:W-:Y:S01]  /*fbe0*/  MUFU.EX2 R179, R0 ;  /* 0x0000000000b37308 */ /* 0x0005e20000000800 */
[----:B-1----:R-:W-:Y:S02]  /*fbf0*/  FFMA.FTZ R2, R242, c[0x0][0x23c], -R22 ;  /* 0x00008f00f2027a23 */ /* 0x002fe40000010816 */
[----:B------:R-:W-:Y:S01]  /*fc00*/  IMAD.MOV.U32 R242, RZ, RZ, R16 ;  /* 0x000000fffff27224 */ /* 0x000fe200078e0010 */
[----:B------:R-:W-:Y:S01]  /*fc10*/  MOV R7, R139 ;  /* 0x0000008b00077202 */ /* 0x000fe20000000f00 */
[----:B------:R-:W-:Y:S01]  /*fc20*/  IMAD.MOV.U32 R37, RZ, RZ, R156 ;  /* 0x000000ffff257224 */ /* 0x000fe200078e009c */
[----:B------:R-:W1:Y:S01]  /*fc30*/  LDSM.16.MT88.4 R16, [R205+0x5000] ;  /* 0x00500000cd10783b */ /* 0x000e620000004200 */
[----:B----4-:R-:W-:Y:S01]  /*fc40*/  FFMA.FTZ R3, R234, c[0x0][0x23c], -R22 ;  /* 0x00008f00ea037a23 */ /* 0x010fe20000010816 */
[----:B------:R-:W-:Y:S01]  /*fc50*/  MUFU.EX2 R156, R5 ;  /* 0x00000005009c7308 */ /* 0x000fe20000000800 */
[----:B------:R-:W-:Y:S02]  /*fc60*/  IMAD.MOV.U32 R52, RZ, RZ, R50 ;  /* 0x000000ffff347224 */ /* 0x000fe400078e0032 */
[----:B------:R-:W-:-:S02]  /*fc70*/  IMAD.MOV.U32 R51, RZ, RZ, R140 ;  /* 0x000000ffff337224 */ /* 0x000fc400078e008c */
[----:B--2---:R-:W-:-:S03]  /*fc80*/  FFMA.FTZ R0, R240, c[0x0][0x23c], -R22 ;  /* 0x00008f00f0007a23 */ /* 0x004fc60000010816 */
[----:B------:R-:W2:Y:S01]  /*fc90*/  MUFU.EX2 R159, R3 ;  /* 0x00000003009f7308 */ /* 0x000ea20000000800 */
[----:B------:R-:W-:Y:S01]  /*fca0*/  IMAD.MOV.U32 R243, RZ, RZ, R52 ;  /* 0x000000fffff37224 */ /* 0x000fe200078e0034 */
[----:B------:R-:W-:Y:S01]  /*fcb0*/  MOV R23, R174 ;  /* 0x000000ae00177202 */ /* 0x000fe20000000f00 */
[----:B------:R-:W-:-:S05]  /*fcc0*/  IMAD.MOV.U32 R52, RZ, RZ, R158 ;  /* 0x000000ffff347224 */ /* 0x000fca00078e009e */
[----:B------:R4:W-:Y:S01]  /*fcd0*/  MUFU.EX2 R139, R2 ;  /* 0x00000002008b7308 */ /* 0x0009e20000000800 */
[----:B------:R-:W-:Y:S01]  /*fce0*/  IMAD.MOV.U32 R174, RZ, RZ, R143 ;  /* 0x000000ffffae7224 */ /* 0x000fe200078e008f */
[----:B------:R-:W-:-:S06]  /*fcf0*/  MOV R6, R7 ;  /* 0x0000000700067202 */ /* 0x000fcc0000000f00 */
[----:B------:R1:W-:Y:S01]  /*fd00*/  MUFU.EX2 R140, R0 ;  /* 0x00000000008c7308 */ /* 0x0003e20000000800 */
[----:B------:R-:W-:Y:S02]  /*fd10*/  IMAD.MOV.U32 R34, RZ, RZ, R53 ;  /* 0x000000ffff227224 */ /* 0x000fe400078e0035 */
[--C-:B----4-:R-:W-:Y:S02]  /*fd20*/  FFMA.FTZ R2, R249, c[0x0][0x23c], -R21.reuse ;  /* 0x00008f00f9027a23 */ /* 0x110fe40000010815 */
[----:B------:R-:W-:-:S03]  /*fd30*/  FFMA.FTZ R7, R251, c[0x0][0x23c], -R21 ;  /* 0x00008f00fb077a23 */ /* 0x000fc60000010815 */
[----:B------:R2:W-:Y:S01]  /*fd40*/  MUFU.EX2 R158, R2 ;  /* 0x00000002009e7308 */ /* 0x0005e20000000800 */
[----:B-1----:R-:W-:-:S07]  /*fd50*/  FFMA.FTZ R0, R250, c[0x0][0x23c], -R21 ;  /* 0x00008f00fa007a23 */ /* 0x002fce0000010815 */
[----:B------:R1:W4:Y:S01]  /*fd60*/  MUFU.EX2 R143, R0 ;  /* 0x00000000008f7308 */ /* 0x0003220000000800 */
[----:B------:R-:W-:Y:S01]  /*fd70*/  IMAD.MOV.U32 R53, RZ, RZ, R138 ;  /* 0x000000ffff357224 */ /* 0x000fe200078e008a */
[----:B------:R-:W-:Y:S01]  /*fd80*/  MOV R138, R79 ;  /* 0x0000004f008a7202 */ /* 0x000fe20000000f00 */
[----:B------:R-:W-:Y:S01]  /*fd90*/  IMAD.MOV.U32 R84, RZ, RZ, R47 ;  /* 0x000000ffff547224 */ /* 0x000fe200078e002f */
[----:B------:R-:W-:Y:S01]  /*fda0*/  MOV R234, R141 ;  /* 0x0000008d00ea7202 */ /* 0x000fe20000000f00 */
[----:B------:R-:W-:-:S03]  /*fdb0*/  @P0 IMAD.MOV.U32 R138, RZ, RZ, R79 ;  /* 0x000000ffff8a0224 */ /* 0x000fc600078e004f */
[----:B------:R4:W-:Y:S01]  /*fdc0*/  MUFU.EX2 R79, R4 ;  /* 0x00000004004f7308 */ /* 0x0009e20000000800 */
[----:B------:R-:W-:Y:S02]  /*fdd0*/  IMAD.MOV.U32 R46, RZ, RZ, R173 ;  /* 0x000000ffff2e7224 */ /* 0x000fe400078e00ad */
[----:B------:R-:W-:Y:S01]  /*fde0*/  IMAD.MOV.U32 R47, RZ, RZ, R172 ;  /* 0x000000ffff2f7224 */ /* 0x000fe200078e00ac */
[----:B--2---:R-:W-:Y:S01]  /*fdf0*/  F2FP.PACK_AB R2, R159, R156 ;  /* 0x0000009c9f02723e */ /* 0x004fe200000000ff */
[----:B------:R-:W-:-:S03]  /*fe00*/  IMAD.MOV.U32 R172, RZ, RZ, R74 ;  /* 0x000000ffffac7224 */ /* 0x000fc600078e004a */
[----:B------:R2:W2:Y:S01]  /*fe10*/  MUFU.EX2 R141, R7 ;  /* 0x00000007008d7308 */ /* 0x0004a20000000800 */
[----:B------:R-:W-:Y:S01]  /*fe20*/  IMAD.MOV.U32 R173, RZ, RZ, R75 ;  /* 0x000000ffffad7224 */ /* 0x000fe200078e004b */
[--C-:B-1----:R-:W-:Y:S01]  /*fe30*/  HSET2.LE.AND R0, R27, R91.reuse, PT ;  /* 0x0000005b1b007233 */ /* 0x102fe20003803000 */
[----:B------:R-:W-:Y:S02]  /*fe40*/  IMAD.MOV.U32 R50, RZ, RZ, R80 ;  /* 0x000000ffff327224 */ /* 0x000fe400078e0050 */
[----:B------:R-:W-:Y:S02]  /*fe50*/  IMAD.MOV.U32 R28, RZ, RZ, R78 ;  /* 0x000000ffff1c7224 */ /* 0x000fe400078e004e */
[----:B------:R-:W-:Y:S01]  /*fe60*/  IMAD.MOV.U32 R35, RZ, RZ, R84 ;  /* 0x000000ffff237224 */ /* 0x000fe200078e0054 */
[----:B----4-:R-:W-:Y:S01]  /*fe70*/  HSET2.LE.AND R4, R20, R91, PT ;  /* 0x0000005b14047233 */ /* 0x010fe20003803000 */
[----:B------:R-:W-:Y:S02]  /*fe80*/  IMAD.MOV.U32 R26, RZ, RZ, R66 ;  /* 0x000000ffff1a7224 */ /* 0x000fe400078e0042 */
[----:B------:R-:W-:-:S02]  /*fe90*/  IMAD.MOV.U32 R29, RZ, RZ, R67 ;  /* 0x000000ffff1d7224 */ /* 0x000fc400078e0043 */
[----:B------:R-:W-:Y:S02]  /*fea0*/  IMAD.MOV.U32 R36, RZ, RZ, R70 ;  /* 0x000000ffff247224 */ /* 0x000fe400078e0046 */
[----:B------:R-:W-:Y:S02]  /*feb0*/  IMAD.MOV.U32 R48, RZ, RZ, R82 ;  /* 0x000000ffff307224 */ /* 0x000fe400078e0052 */
[----:B------:R-:W-:Y:S02]  /*fec0*/  IMAD.MOV.U32 R43, RZ, RZ, R81 ;  /* 0x000000ffff2b7224 */ /* 0x000fe400078e0051 */
        /* <DEDUP_REMOVED lines=10> */
[--C-:B------:R-:W-:Y:S02]  /*ff70*/  FFMA.FTZ R78, R187, c[0x0][0x23c], -R22.reuse ;  /* 0x00008f00bb4e7a23 */ /* 0x100fe40000010816 */
[----:B------:R-:W-:Y:S02]  /*ff80*/  FFMA.FTZ R80, R186, c[0x0][0x23c], -R22 ;  /* 0x00008f00ba507a23 */ /* 0x000fe40000010816 */
[----:B------:R-:W-:Y:S02]  /*ff90*/  IMAD.MOV.U32 R32, RZ, RZ, R42 ;  /* 0x000000ffff207224 */ /* 0x000fe400078e002a */
        /* <DEDUP_REMOVED lines=10> */
[--C-:B------:R-:W-:Y:S02]  /*10040*/  FFMA.FTZ R83, R191, c[0x0][0x23c], -R21.reuse ;  /* 0x00008f00bf537a23 */ /* 0x100fe40000010815 */
[----:B------:R-:W-:Y:S02]  /*10050*/  FFMA.FTZ R84, R190, c[0x0][0x23c], -R21 ;  /* 0x00008f00be547a23 */ /* 0x000fe40000010815 */
[----:B------:R-:W-:Y:S02]  /*10060*/  IMAD.MOV.U32 R184, RZ, RZ, R23 ;  /* 0x000000ffffb87224 */ /* 0x000fe400078e0017 */
[----:B------:R-:W1:Y:S01]  /*10070*/  LDSM.16.MT88.4 R20, [R206+0x5000] ;  /* 0x00500000ce14783b */ /* 0x000e620000004200 */
[----:B------:R-:W-:Y:S01]  /*10080*/  IMAD.MOV.U32 R226, RZ, RZ, R6 ;  /* 0x000000ffffe27224 */ /* 0x000fe200078e0006 */
[----:B------:R-:W-:Y:S01]  /*10090*/  LOP3.LUT R6, R0, R2, RZ, 0xc0, !PT ;  /* 0x0000000200067212 */ /* 0x000fe200078ec0ff */
[----:B------:R-:W-:Y:S01]  /*100a0*/  IMAD.MOV.U32 R227, RZ, RZ, R28 ;  /* 0x000000ffffe37224 */ /* 0x000fe200078e001c */
[----:B------:R-:W-:Y:S01]  /*100b0*/  MOV R240, R32 ;  /* 0x0000002000f07202 */ /* 0x000fe20000000f00 */
[----:B------:R-:W-:Y:S01]  /*100c0*/  HSET2.LE.AND R0, R33, R91, PT ;  /* 0x0000005b21007233 */ /* 0x000fe20003803000 */
[----:B------:R-:W-:Y:S01]  /*100d0*/  IMAD.MOV.U32 R32, RZ, RZ, R34 ;  /* 0x000000ffff207224 */ /* 0x000fe200078e0022 */
[----:B------:R-:W-:Y:S01]  /*100e0*/  F2FP.PACK_AB R2, R158, R143 ;  /* 0x0000008f9e02723e */ /* 0x000fe200000000ff */
[----:B------:R-:W-:-:S02]  /*100f0*/  IMAD.MOV.U32 R232, RZ, RZ, R51 ;  /* 0x000000ffffe87224 */ /* 0x000fc400078e0033 */
[----:B------:R-:W-:Y:S02]  /*10100*/  IMAD.MOV.U32 R34, RZ, RZ, R142 ;  /* 0x000000ffff227224 */ /* 0x000fe400078e008e */
[----:B------:R4:W-:Y:S01]  /*10110*/  MUFU.EX2 R142, R8 ;  /* 0x00000008008e7308 */ /* 0x0009e20000000800 */
[----:B------:R-:W-:Y:S01]  /*10120*/  IMAD.MOV.U32 R223, RZ, RZ, R227 ;  /* 0x000000ffffdf7224 */ /* 0x000fe200078e00e3 */
[----:B--2---:R-:W-:Y:S01]  /*10130*/  LOP3.LUT R7, R0, R2, RZ, 0xc0, !PT ;  /* 0x0000000200077212 */ /* 0x004fe200078ec0ff */
[----:B------:R-:W-:Y:S01]  /*10140*/  IMAD.MOV.U32 R227, RZ, RZ, R234 ;  /* 0x000000ffffe37224 */ /* 0x000fe200078e00ea */
[----:B------:R-:W-:Y:S01]  /*10150*/  F2FP.PACK_AB R5, R140, R139 ;  /* 0x0000008b8c05723e */ /* 0x000fe200000000ff */
[----:B------:R-:W-:Y:S01]  /*10160*/  HSET2.LE.AND R0, R25, R91, PT ;  /* 0x0000005b19007233 */ /* 0x000fe20003803000 */
[----:B------:R-:W-:Y:S01]  /*10170*/  MOV R234, R240 ;  /* 0x000000f000ea7202 */ /* 0x000fe20000000f00 */
[----:B------:R-:W-:Y:S01]  /*10180*/  IMAD.MOV.U32 R240, RZ, RZ, R183 ;  /* 0x000000fffff07224 */ /* 0x000fe200078e00b7 */
[----:B------:R-:W-:Y:S01]  /*10190*/  F2FP.PACK_AB R2, R141, R79 ;  /* 0x0000004f8d02723e */ /* 0x000fe200000000ff */
[----:B------:R-:W-:-:S02]  /*101a0*/  IMAD.MOV.U32 R42, RZ, RZ, R137 ;  /* 0x000000ffff2a7224 */ /* 0x000fc400078e0089 */
[----:B------:R-:W-:Y:S02]  /*101b0*/  IMAD.MOV.U32 R183, RZ, RZ, R185 ;  /* 0x000000ffffb77224 */ /* 0x000fe400078e00b9 */
[----:B----4-:R-:W-:Y:S02]  /*101c0*/  FADD.FTZ R8, R226, R41 ;  /* 0x00000029e2087221 */ /* 0x010fe40000010000 */
[----:B------:R-:W-:Y:S02]  /*101d0*/  IMAD.MOV.U32 R226, RZ, RZ, R232 ;  /* 0x000000ffffe27224 */ /* 0x000fe400078e00e8 */
[----:B------:R-:W-:Y:S02]  /*101e0*/  IMAD.MOV.U32 R232, RZ, RZ, R242 ;  /* 0x000000ffffe87224 */ /* 0x000fe400078e00f2 */
[----:B------:R-:W-:Y:S02]  /*101f0*/  IMAD.MOV.U32 R242, RZ, RZ, R184 ;  /* 0x000000fffff27224 */ /* 0x000fe400078e00b8 */
[----:B------:R-:W-:Y:S01]  /*10200*/  IMAD.MOV.U32 R184, RZ, RZ, R26 ;  /* 0x000000ffffb87224 */ /* 0x000fe200078e001a */
[----:B------:R-:W-:Y:S01]  /*10210*/  LOP3.LUT R4, R4, R5, RZ, 0xc0, !PT ;  /* 0x0000000504047212 */ /* 0x000fe200078ec0ff */
[----:B------:R-:W-:Y:S01]  /*10220*/  IMAD.MOV.U32 R185, RZ, RZ, R29 ;  /* 0x000000ffffb97224 */ /* 0x000fe200078e001d */
[----:B------:R-:W-:Y:S01]  /*10230*/  MOV R29, R37 ;  /* 0x00000025001d7202 */ /* 0x000fe20000000f00 */
[----:B------:R-:W-:Y:S01]  /*10240*/  IMAD.MOV.U32 R26, RZ, RZ, R36 ;  /* 0x000000ffff1a7224 */ /* 0x000fe200078e0024 */
[----:B------:R-:W-:Y:S01]  /*10250*/  MOV R202, R226 ;  /* 0x000000e200ca7202 */ /* 0x000fe20000000f00 */
[----:B------:R-:W-:Y:S01]  /*10260*/  IMAD.MOV.U32 R36, RZ, RZ, R52 ;  /* 0x000000ffff247224 */ /* 0x000fe200078e0034 */
[----:B------:R-:W-:Y:S01]  /*10270*/  LOP3.LUT R5, R0, R2, RZ, 0xc0, !PT ;  /* 0x0000000200057212 */ /* 0x000fe200078ec0ff */
[----:B------:R-:W-:-:S02]  /*10280*/  IMAD.MOV.U32 R37, RZ, RZ, R53 ;  /* 0x000000ffff257224 */ /* 0x000fc400078e0035 */
[----:B------:R-:W-:Y:S02]  /*10290*/  IMAD.MOV.U32 R52, RZ, RZ, R42 ;  /* 0x000000ffff347224 */ /* 0x000fe400078e002a */
[----:B------:R-:W-:Y:S02]  /*102a0*/  IMAD.MOV.U32 R53, RZ, RZ, R43 ;  /* 0x000000ffff357224 */ /* 0x000fe400078e002b */
[----:B------:R-:W-:Y:S02]  /*102b0*/  IMAD.MOV.U32 R203, RZ, RZ, R227 ;  /* 0x000000ffffcb7224 */ /* 0x000fe400078e00e3 */
[----:B------:R-:W-:Y:S02]  /*102c0*/  IMAD.MOV.U32 R42, RZ, RZ, R48 ;  /* 0x000000ffff2a7224 */ /* 0x000fe400078e0030 */
[----:B------:R-:W-:Y:S02]  /*102d0*/  IMAD.MOV.U32 R43, RZ, RZ, R174 ;  /* 0x000000ffff2b7224 */ /* 0x000fe400078e00ae */
[----:B------:R-:W-:-:S02]  /*102e0*/  FADD.FTZ R0, R223, R9 ;  /* 0x00000009df007221 */ /* 0x000fc40000010000 */
[----:B------:R-:W-:Y:S02]  /*102f0*/  IMAD.MOV.U32 R226, RZ, RZ, R242 ;  /* 0x000000ffffe27224 */ /* 0x000fe400078e00f2 */
[----:B------:R-:W-:Y:S02]  /*10300*/  IMAD.MOV.U32 R227, RZ, RZ, R184 ;  /* 0x000000ffffe37224 */ /* 0x000fe400078e00b8 */
[----:B------:R-:W-:Y:S02]  /*10310*/  IMAD.MOV.U32 R223, RZ, RZ, R183 ;  /* 0x000000ffffdf7224 */ /* 0x000fe400078e00b7 */
[----:B------:R-:W-:Y:S01]  /*10320*/  IMAD.MOV.U32 R242, RZ, RZ, R185 ;  /* 0x000000fffff27224 */ /* 0x000fe200078e00b9 */
[----:B------:R-:W-:Y:S01]  /*10330*/  MOV R185, R36 ;  /* 0x0000002400b97202 */ /* 0x000fe20000000f00 */
[----:B------:R-:W-:Y:S02]  /*10340*/  IMAD.MOV.U32 R183, RZ, RZ, R26 ;  /* 0x000000ffffb77224 */ /* 0x000fe400078e001a */
[----:B------:R-:W-:-:S02]  /*10350*/  IMAD.MOV.U32 R184, RZ, RZ, R29 ;  /* 0x000000ffffb87224 */ /* 0x000fc400078e001d */
[----:B------:R-:W-:Y:S02]  /*10360*/  IMAD.MOV.U32 R51, RZ, RZ, R173 ;  /* 0x000000ffff337224 */ /* 0x000fe400078e00ad */
[----:B------:R-:W-:Y:S02]  /*10370*/  IMAD.MOV.U32 R26, RZ, RZ, R37 ;  /* 0x000000ffff1a7224 */ /* 0x000fe400078e0025 */
[----:B------:R-:W-:Y:S02]  /*10380*/  IMAD.MOV.U32 R29, RZ, RZ, R52 ;  /* 0x000000ffff1d7224 */ /* 0x000fe400078e0034 */
[----:B------:R-:W-:Y:S02]  /*10390*/  IMAD.MOV.U32 R28, RZ, RZ, R172 ;  /* 0x000000ffff1c7224 */ /* 0x000fe400078e00ac */
[----:B------:R-:W-:Y:S02]  /*103a0*/  FADD.FTZ R2, R209, R40 ;  /* 0x00000028d1027221 */ /* 0x000fe40000010000 */
[----:B------:R-:W-:-:S02]  /*103b0*/  IMAD.MOV.U32 R37, RZ, RZ, R42 ;  /* 0x000000ffff257224 */ /* 0x000fc400078e002a */
[----:B------:R-:W-:Y:S02]  /*103c0*/  IMAD.MOV.U32 R52, RZ, RZ, R43 ;  /* 0x000000ffff347224 */ /* 0x000fe400078e002b */
[----:B------:R-:W-:Y:S01]  /*103d0*/  HMMA.16816.F32 R40, R4, R16, R120 ;  /* 0x000000100428723c */ /* 0x000fe20000001878 */
[----:B------:R2:W-:Y:S01]  /*103e0*/  MUFU.EX2 R123, R14 ;  /* 0x0000000e007b7308 */ /* 0x0005e20000000800 */
[----:B------:R-:W-:Y:S02]  /*103f0*/  IMAD.MOV.U32 R48, RZ, RZ, R208 ;  /* 0x000000ffff307224 */ /* 0x000fe400078e00d0 */
[----:B------:R-:W-:Y:S01]  /*10400*/  FADD.FTZ R28, R28, R2 ;  /* 0x000000021c1c7221 */ /* 0x000fe20000010000 */
[----:B------:R-:W-:Y:S01]  /*10410*/  F2FP.PACK_AB R2, R165, R166 ;  /* 0x000000a6a502723e */ /* 0x000fe200000000ff */
[----:B------:R-:W-:Y:S02]  /*10420*/  IMAD.MOV.U32 R36, RZ, RZ, R53 ;  /* 0x000000ffff247224 */ /* 0x000fe400078e0035 */
[----:B------:R-:W-:Y:S01]  /*10430*/  IMAD.MOV.U32 R53, RZ, RZ, R48 ;  /* 0x000000ffff357224 */ /* 0x000fe200078e0030 */
[----:B------:R-:W-:Y:S01]  /*10440*/  MUFU.EX2 R174, R13 ;  /* 0x0000000d00ae7308 */ /* 0x000fe20000000800 */
[----:B------:R-:W-:Y:S01]  /*10450*/  IMAD.MOV.U32 R48, RZ, RZ, R49 ;  /* 0x000000ffff307224 */ /* 0x000fe200078e0031 */
[----:B------:R-:W-:Y:S01]  /*10460*/  MOV R49, R207 ;  /* 0x000000cf00317202 */ /* 0x000fe20000000f00 */
[----:B--2---:R-:W-:Y:S01]  /*10470*/  FADD.FTZ R14, R51, R0 ;  /* 0x00000000330e7221 */ /* 0x004fe20000010000 */
[----:B------:R-:W-:-:S02]  /*10480*/  HSET2.LE.AND R0, R39, R91, PT ;  /* 0x0000005b27007233 */ /* 0x000fc40003803000 */
[----:B------:R-:W-:Y:S02]  /*10490*/  HSET2.LE.AND R9, R38, R91, PT ;  /* 0x0000005b26097233 */ /* 0x000fe40003803000 */
[----:B------:R2:W4:Y:S01]  /*104a0*/  MUFU.EX2 R173, R11 ;  /* 0x0000000b00ad7308 */ /* 0x0005220000000800 */
[----:B------:R-:W-:Y:S02]  /*104b0*/  IMAD.MOV.U32 R3, RZ, RZ, R87 ;  /* 0x000000ffff037224 */ /* 0x000fe400078e0057 */
[----:B---3--:R-:W-:-:S05]  /*104c0*/  FFMA.FTZ R10, R10, R54, R211 ;  /* 0x000000360a0a7223 */ /* 0x008fca00000100d3 */
[----:B------:R3:W-:Y:S01]  /*104d0*/  MUFU.EX2 R172, R12 ;  /* 0x0000000c00ac7308 */ /* 0x0007e20000000800 */
[----:B--2---:R-:W-:Y:S01]  /*104e0*/  HSET2.LE.AND R11, R44, R91, PT ;  /* 0x0000005b2c0b7233 */ /* 0x004fe20003803000 */
[----:B------:R-:W-:Y:S01]  /*104f0*/  @P0 IMAD.MOV.U32 R3, RZ, RZ, R87 ;  /* 0x000000ffff030224 */ /* 0x000fe200078e0057 */
[----:B------:R2:W5:Y:S01]  /*10500*/  LDL.LU R211, [R1+0x8c] ;  /* 0x00008c0001d37983 */ /* 0x0005620000300800 */
[----:B------:R-:W-:Y:S02]  /*10510*/  FADD.FTZ R10, R202, R10 ;  /* 0x0000000aca0a7221 */ /* 0x000fe40000010000 */
        /* <DEDUP_REMOVED lines=8> */
[----:B------:R-:W-:Y:S02]  /*105a0*/  IMAD.MOV.U32 R195, RZ, RZ, R203 ;  /* 0x000000ffffc37224 */ /* 0x000fe400078e00cb */
[----:B------:R-:W-:-:S02]  /*105b0*/  IMAD.MOV.U32 R196, RZ, RZ, R227 ;  /* 0x000000ffffc47224 */ /* 0x000fc400078e00e3 */
[----:B------:R-:W-:Y:S01]  /*105c0*/  FADD.FTZ R29, R204, R8 ;  /* 0x00000008cc1d7221 */ /* 0x000fe20000010000 */
[----:B------:R-:W-:Y:S01]  /*105d0*/  LOP3.LUT R8, R0, R2, RZ, 0xc0, !PT ;  /* 0x0000000200087212 */ /* 0x000fe200078ec0ff */
[----:B------:R-:W-:Y:S01]  /*105e0*/  IMAD.MOV.U32 R203, RZ, RZ, R183 ;  /* 0x000000ffffcb7224 */ /* 0x000fe200078e00b7 */
[----:B------:R-:W-:Y:S01]  /*105f0*/  MOV R183, R37 ;  /* 0x0000002500b77202 */ /* 0x000fe20000000f00 */
[----:B------:R-:W-:Y:S01]  /*10600*/  IMAD.MOV.U32 R227, RZ, RZ, R185 ;  /* 0x000000ffffe37224 */ /* 0x000fe200078e00b9 */
[----:B------:R-:W-:Y:S01]  /*10610*/  HSET2.LE.AND R0, R45, R91, PT ;  /* 0x0000005b2d007233 */ /* 0x000fe20003803000 */
[----:B------:R-:W-:Y:S02]  /*10620*/  IMAD.MOV.U32 R202, RZ, RZ, R242 ;  /* 0x000000ffffca7224 */ /* 0x000fe400078e00f2 */
[----:B------:R-:W-:Y:S02]  /*10630*/  IMAD.MOV.U32 R185, RZ, RZ, R26 ;  /* 0x000000ffffb97224 */ /* 0x000fe400078e001a */
[----:B------:R-:W-:Y:S01]  /*10640*/  FADD.FTZ R13, R189, R10 ;  /* 0x0000000abd0d7221 */ /* 0x000fe20000010000 */
[----:B------:R-:W-:Y:S01]  /*10650*/  F2FP.PACK_AB R10, R164, R157 ;  /* 0x0000009da40a723e */ /* 0x000fe200000000ff */
[----:B------:R-:W-:Y:S01]  /*10660*/  IMAD.MOV.U32 R242, RZ, RZ, R36 ;  /* 0x000000fffff27224 */ /* 0x000fe200078e0024 */
[----:B------:R-:W-:Y:S01]  /*10670*/  F2FP.PACK_AB R2, R181, R171 ;  /* 0x000000abb502723e */ /* 0x000fe200000000ff */
[----:B------:R-:W-:-:S02]  /*10680*/  IMAD.MOV.U32 R26, RZ, RZ, R52 ;  /* 0x000000ffff1a7224 */ /* 0x000fc400078e0034 */
        /* <DEDUP_REMOVED lines=8> */
[----:B---3--:R-:W-:Y:S01]  /*10710*/  F2FP.PACK_AB R12, R169, R168 ;  /* 0x000000a8a90c723e */ /* 0x008fe200000000ff */
[----:B------:R-:W-:Y:S01]  /*10720*/  IMAD.MOV.U32 R195, RZ, RZ, R183 ;  /* 0x000000ffffc37224 */ /* 0x000fe200078e00b7 */
[----:B------:R3:W-:Y:S01]  /*10730*/  MUFU.EX2 R122, R24 ;  /* 0x00000018007a7308 */ /* 0x0007e20000000800 */
[----:B------:R-:W-:Y:S01]  /*10740*/  IMAD.MOV.U32 R183, RZ, RZ, R26 ;  /* 0x000000ffffb77224 */ /* 0x000fe200078e001a */
[----:B------:R-:W-:Y:S01]  /*10750*/  LOP3.LUT R10, R0, R2, RZ, 0xc0, !PT ;  /* 0x00000002000a7212 */ /* 0x000fe200078ec0ff */
[----:B------:R-:W-:Y:S01]  /*10760*/  IMAD.MOV.U32 R188, RZ, RZ, R203 ;  /* 0x000000ffffbc7224 */ /* 0x000fe200078e00cb */
[----:B------:R-:W-:Y:S01]  /*10770*/  MOV R203, R53 ;  /* 0x0000003500cb7202 */ /* 0x000fe20000000f00 */
[----:B------:R-:W-:-:S02]  /*10780*/  FADD.FTZ R2, R251, R29 ;  /* 0x0000001dfb027221 */ /* 0x000fc40000010000 */
[----:B------:R-:W-:Y:S01]  /*10790*/  FADD.FTZ R0, R186, R28 ;  /* 0x0000001cba007221 */ /* 0x000fe20000010000 */
[----:B------:R-:W-:Y:S01]  /*107a0*/  MUFU.EX2 R121, R30 ;  /* 0x0000001e00797308 */ /* 0x000fe20000000800 */
[--C-:B------:R-:W-:Y:S02]  /*107b0*/  IMAD.MOV.U32 R137, RZ, RZ, R55.reuse ;  /* 0x000000ffff897224 */ /* 0x100fe400078e0037 */
[----:B------:R-:W-:Y:S01]  /*107c0*/  IMAD.MOV.U32 R189, RZ, RZ, R242 ;  /* 0x000000ffffbd7224 */ /* 0x000fe200078e00f2 */
[----:B------:R-:W-:Y:S01]  /*107d0*/  HMMA.16816.F32 R48, R4, R18, R124 ;  /* 0x000000120430723c */ /* 0x000fe2000000187c */
[----:B------:R-:W-:Y:S01]  /*107e0*/  @P0 IMAD.MOV.U32 R137, RZ, RZ, R55 ;  /* 0x000000ffff890224 */ /* 0x000fe200078e0037 */
[----:B---3--:R-:W3:Y:S02]  /*107f0*/  LDSM.16.MT88.4 R24, [R205+0x5400] ;  /* 0x00540000cd18783b */ /* 0x008ee40000004200 */
[----:B------:R2:W-:Y:S01]  /*10800*/  MUFU.EX2 R87, R31 ;  /* 0x0000001f00577308 */ /* 0x0005e20000000800 */
[----:B------:R-:W-:Y:S01]  /*10810*/  IMAD.MOV.U32 R242, RZ, RZ, R36 ;  /* 0x000000fffff27224 */ /* 0x000fe200078e0024 */
[----:B------:R-:W-:Y:S01]  /*10820*/  LOP3.LUT R11, R11, R12, RZ, 0xc0, !PT ;  /* 0x0000000c0b0b7212 */ /* 0x000fe200078ec0ff */
[----:B------:R-:W-:-:S02]  /*10830*/  IMAD.MOV.U32 R196, RZ, RZ, R37 ;  /* 0x000000ffffc47224 */ /* 0x000fc400078e0025 */
[----:B------:R-:W-:Y:S01]  /*10840*/  IMAD.MOV.U32 R202, RZ, RZ, R52 ;  /* 0x000000ffffca7224 */ /* 0x000fe200078e0034 */
[----:B-1----:R-:W-:Y:S02]  /*10850*/  HMMA.16816.F32 R36, R4, R22, R132 ;  /* 0x000000160424723c */ /* 0x002fe40000001884 */
[----:B------:R-:W1:Y:S01]  /*10860*/  MUFU.EX2 R120, R15 ;  /* 0x0000000f00787308 */ /* 0x000e620000000800 */
[----:B------:R-:W-:-:S05]  /*10870*/  FADD.FTZ R0, R145, R0 ;  /* 0x0000000091007221 */ /* 0x000fca0000010000 */
[----:B------:R-:W-:Y:S01]  /*10880*/  HMMA.16816.F32 R52, R4, R20, R128 ;  /* 0x000000140434723c */ /* 0x000fe20000001880 */
[----:B--2---:R-:W2:Y:S01]  /*10890*/  LDSM.16.MT88.4 R28, [R206+0x5400] ;  /* 0x00540000ce1c783b */ /* 0x004ea20000004200 */
[----:B------:R-:W-:-:S05]  /*108a0*/  FADD.FTZ R2, R146, R2 ;  /* 0x0000000292027221 */ /* 0x000fca0000010000 */
[----:B------:R-:W-:Y:S02]  /*108b0*/  FADD.FTZ R5, R187, R14 ;  /* 0x0000000ebb057221 */ /* 0x000fe40000010000 */
[----:B------:R-:W-:Y:S02]  /*108c0*/  FADD.FTZ R4, R188, R13 ;  /* 0x0000000dbc047221 */ /* 0x000fe40000010000 */
[----:B------:R-:W-:Y:S02]  /*108d0*/  IMAD.MOV.U32 R187, RZ, RZ, R195 ;  /* 0x000000ffffbb7224 */ /* 0x000fe400078e00c3 */
[----:B------:R-:W-:Y:S02]  /*108e0*/  IMAD.MOV.U32 R188, RZ, RZ, R196 ;  /* 0x000000ffffbc7224 */ /* 0x000fe400078e00c4 */
[----:B------:R-:W-:Y:S01]  /*108f0*/  IMAD.MOV.U32 R195, RZ, RZ, R203 ;  /* 0x000000ffffc37224 */ /* 0x000fe200078e00cb */
[----:B------:R-:W-:Y:S01]  /*10900*/  MOV R203, R232 ;  /* 0x000000e800cb7202 */ /* 0x000fe20000000f00 */
[----:B------:R-:W-:-:S02]  /*10910*/  IMAD.MOV.U32 R196, RZ, RZ, R223 ;  /* 0x000000ffffc47224 */ /* 0x000fc400078e00df */
[----:B------:R-:W-:Y:S02]  /*10920*/  IMAD.MOV.U32 R223, RZ, RZ, R234 ;  /* 0x000000ffffdf7224 */ /* 0x000fe400078e00ea */
[----:B------:R-:W-:Y:S02]  /*10930*/  IMAD.MOV.U32 R232, RZ, RZ, R243 ;  /* 0x000000ffffe87224 */ /* 0x000fe400078e00f3 */
[----:B------:R-:W-:Y:S02]  /*10940*/  IMAD.MOV.U32 R243, RZ, RZ, R46 ;  /* 0x000000fffff37224 */ /* 0x000fe400078e002e */
[----:B------:R-:W-:Y:S02]  /*10950*/  IMAD.MOV.U32 R234, RZ, RZ, R47 ;  /* 0x000000ffffea7224 */ /* 0x000fe400078e002f */
[----:B------:R-:W-:Y:S01]  /*10960*/  HMMA.16816.F32 R44, R8, R16, R60 ;  /* 0x00000010082c723c */ /* 0x000fe2000000183c */
[----:B------:R-:W-:Y:S02]  /*10970*/  FADD.FTZ R4, R34, R4 ;  /* 0x0000000422047221 */ /* 0x000fe40000010000 */
[----:B------:R-:W-:-:S04]  /*10980*/  IMAD.MOV.U32 R235, RZ, RZ, R35 ;  /* 0x000000ffffeb7224 */ /* 0x000fc800078e0023 */
[----:B------:R-:W-:Y:S01]  /*10990*/  FADD.FTZ R16, R144, R0 ;  /* 0x0000000090107221 */ /* 0x000fe20000010000 */
[--C-:B------:R-:W-:Y:S01]  /*109a0*/  HSET2.LE.AND R0, R58, R91.reuse, PT ;  /* 0x0000005b3a007233 */ /* 0x100fe20003803000 */
[----:B------:R-:W-:Y:S01]  /*109b0*/  FADD.FTZ R17, R147, R2 ;  /* 0x0000000293117221 */ /* 0x000fe20000010000 */
[----:B----4-:R-:W-:Y:S01]  /*109c0*/  F2FP.PACK_AB R2, R173, R142 ;  /* 0x0000008ead02723e */ /* 0x010fe200000000ff */
[----:B------:R-:W-:Y:S02]  /*109d0*/  IMAD.MOV.U32 R35, RZ, RZ, R210 ;  /* 0x000000ffff237224 */ /* 0x000fe400078e00d2 */
[----:B------:R-:W-:Y:S01]  /*109e0*/  FADD.FTZ R14, R187, R4 ;  /* 0x00000004bb0e7221 */ /* 0x000fe20000010000 */
[----:B------:R-:W-:Y:S01]  /*109f0*/  LOP3.LUT R4, R0, R2, RZ, 0xc0, !PT ;  /* 0x0000000200047212 */ /* 0x000fe200078ec0ff */
[----:B------:R-:W-:Y:S01]  /*10a00*/  IMAD.MOV.U32 R186, RZ, RZ, R189 ;  /* 0x000000ffffba7224 */ /* 0x000fe200078e00bd */
[--C-:B------:R-:W-:Y:S01]  /*10a10*/  HSET2.LE.AND R0, R59, R91.reuse, PT ;  /* 0x0000005b3b007233 */ /* 0x100fe20003803000 */
[----:B------:R-:W-:Y:S01]  /*10a20*/  FADD.FTZ R5, R35, R5 ;  /* 0x0000000523057221 */ /* 0x000fe20000010000 */
[----:B-1----:R-:W-:Y:S01]  /*10a30*/  F2FP.PACK_AB R2, R122, R120 ;  /* 0x000000787a02723e */ /* 0x002fe200000000ff */
[----:B------:R-:W-:Y:S01]  /*10a40*/  IMAD.MOV.U32 R189, RZ, RZ, R202 ;  /* 0x000000ffffbd7224 */ /* 0x000fe200078e00ca */
[----:B------:R-:W-:Y:S01]  /*10a50*/  HSET2.LE.AND R12, R68, R91, PT ;  /* 0x0000005b440c7233 */ /* 0x000fe20003803000 */
[----:B------:R-:W-:-:S02]  /*10a60*/  IMAD.MOV.U32 R202, RZ, RZ, R226 ;  /* 0x000000ffffca7224 */ /* 0x000fc400078e00e2 */
[--C-:B------:R-:W-:Y:S01]  /*10a70*/  IMAD.MOV.U32 R136, RZ, RZ, R88.reuse ;  /* 0x000000ffff887224 */ /* 0x100fe200078e0058 */
[C---:B------:R-:W-:Y:S01]  /*10a80*/  HMMA.16816.F32 R60, R8.reuse, R20, R116 ;  /* 0x00000014083c723c */ /* 0x040fe20000001874 */
[----:B------:R-:W-:Y:S01]  /*10a90*/  IMAD.MOV.U32 R226, RZ, RZ, R235 ;  /* 0x000000ffffe27224 */ /* 0x000fe200078e00eb */
[----:B------:R-:W-:Y:S01]  /*10aa0*/  HSET2.LE.AND R6, R69, R91, PT ;  /* 0x0000005b45067233 */ /* 0x000fe20003803000 */
[----:B------:R-:W-:Y:S01]  /*10ab0*/  FADD.FTZ R15, R186, R5 ;  /* 0x00000005ba0f7221 */ /* 0x000fe20000010000 */
[----:B------:R-:W-:Y:S01]  /*10ac0*/  LOP3.LUT R5, R0, R2, RZ, 0xc0, !PT ;  /* 0x0000000200057212 */ /* 0x000fe200078ec0ff */
[----:B------:R-:W-:Y:S01]  /*10ad0*/  @P0 IMAD.MOV.U32 R136, RZ, RZ, R88 ;  /* 0x000000ffff880224 */ /* 0x000fe200078e0058 */
[----:B------:R-:W-:Y:S01]  /*10ae0*/  MUFU.EX2 R68, R57 ;  /* 0x0000003900447308 */ /* 0x000fe20000000800 */
[----:B------:R-:W-:Y:S01]  /*10af0*/  IMAD.MOV.U32 R235, RZ, RZ, R32 ;  /* 0x000000ffffeb7224 */ /* 0x000fe200078e0020 */
[----:B------:R-:W-:Y:S01]  /*10b00*/  F2FP.PACK_AB R7, R174, R172 ;  /* 0x000000acae07723e */ /* 0x000fe200000000ff */
[----:B------:R-:W-:Y:S01]  /*10b10*/  HMMA.16816.F32 R32, R8, R18, R108 ;  /* 0x000000120820723c */ /* 0x000fe2000000186c */
[----:B------:R-:W-:Y:S01]  /*10b20*/  FADD.FTZ R2, R188, R17 ;  /* 0x00000011bc027221 */ /* 0x000fe20000010000 */
[----:B------:R-:W-:Y:S01]  /*10b30*/  F2FP.PACK_AB R13, R87, R121 ;  /* 0x00000079570d723e */ /* 0x000fe200000000ff */
[----:B------:R-:W-:Y:S01]  /*10b40*/  FADD.FTZ R0, R189, R16 ;  /* 0x00000010bd007221 */ /* 0x000fe20000010000 */
[----:B------:R1:W5:Y:S01]  /*10b50*/  LDL.LU R210, [R1+0x88] ;  /* 0x0000880001d27983 */ /* 0x0003620000300800 */
[----:B------:R4:W1:Y:S01]  /*10b60*/  MUFU.EX2 R88, R56 ;  /* 0x0000003800587308 */ /* 0x0008620000000800 */
[----:B------:R-:W-:-:S02]  /*10b70*/  LOP3.LUT R6, R6, R7, RZ, 0xc0, !PT ;  /* 0x0000000706067212 */ /* 0x000fc400078ec0ff */
[----:B------:R-:W-:Y:S01]  /*10b80*/  LOP3.LUT R7, R12, R13, RZ, 0xc0, !PT ;  /* 0x0000000d0c077212 */ /* 0x000fe200078ec0ff */
[----:B------:R-:W-:Y:S01]  /*10b90*/  HSET2.LE.AND R13, R71, R91, PT ;  /* 0x0000005b470d7233 */ /* 0x000fe20003803000 */
[----:B------:R-:W-:Y:S01]  /*10ba0*/  F2FP.PACK_AB R12, R192, R182 ;  /* 0x000000b6c00c723e */ /* 0x000fe200000000ff */
[----:B------:R1:W5:Y:S01]  /*10bb0*/  LDL.LU R209, [R1+0x84] ;  /* 0x0000840001d17983 */ /* 0x0003620000300800 */
[----:B----4-:R-:W-:Y:S01]  /*10bc0*/  HMMA.16816.F32 R56, R8, R22, R112 ;  /* 0x000000160838723c */ /* 0x010fe20000001870 */
[----:B------:R-:W-:Y:S02]  /*10bd0*/  MUFU.EX2 R65, R65 ;  /* 0x0000004100417308 */ /* 0x000fe40000000800 */
[----:B------:R-:W4:Y:S04]  /*10be0*/  LDSM.16.MT88.4 R20, [R205+0x5800] ;  /* 0x00580000cd14783b */ /* 0x000f280000004200 */
[----:B------:R1:W5:Y:S01]  /*10bf0*/  LDL.LU R208, [R1+0x80] ;  /* 0x0000800001d07983 */ /* 0x0003620000300800 */
[----:B------:R-:W-:-:S02]  /*10c00*/  FADD.FTZ R8, R195, R15 ;  /* 0x0000000fc3087221 */ /* 0x000fc40000010000 */
[----:B------:R-:W-:Y:S01]  /*10c10*/  FADD.FTZ R9, R202, R2 ;  /* 0x00000002ca097221 */ /* 0x000fe20000010000 */
[--C-:B------:R-:W-:Y:S01]  /*10c20*/  HSET2.LE.AND R11, R76, R91.reuse, PT ;  /* 0x0000005b4c0b7233 */ /* 0x100fe20003803000 */
[----:B------:R-:W-:Y:S01]  /*10c30*/  FADD.FTZ R2, R203, R0 ;  /* 0x00000000cb027221 */ /* 0x000fe20000010000 */
[C---:B---3--:R-:W-:Y:S01]  /*10c40*/  HMMA.16816.F32 R144, R4.reuse, R24, R40 ;  /* 0x000000180490723c */ /* 0x048fe20000001828 */
[----:B------:R-:W-:Y:S02]  /*10c50*/  FADD.FTZ R0, R223, R8 ;  /* 0x00000008df007221 */ /* 0x000fe40000010000 */
[----:B------:R-:W-:Y:S01]  /*10c60*/  FADD.FTZ R10, R196, R14 ;  /* 0x0000000ec40a7221 */ /* 0x000fe20000010000 */
[----:B------:R-:W-:Y:S01]  /*10c70*/  F2FP.PACK_AB R8, R178, R176 ;  /* 0x000000b0b208723e */ /* 0x000fe200000000ff */
[----:B------:R-:W-:Y:S01]  /*10c80*/  FADD.FTZ R18, R161, R9 ;  /* 0x00000009a1127221 */ /* 0x000fe20000010000 */
[--C-:B------:R-:W-:Y:S01]  /*10c90*/  HSET2.LE.AND R9, R72, R91.reuse, PT ;  /* 0x0000005b48097233 */ /* 0x100fe20003803000 */
[----:B------:R-:W-:Y:S01]  /*10ca0*/  FADD.FTZ R16, R227, R0 ;  /* 0x00000000e3107221 */ /* 0x000fe20000010000 */
[----:B------:R-:W-:Y:S01]  /*10cb0*/  HSET2.LE.AND R0, R77, R91, PT ;  /* 0x0000005b4d007233 */ /* 0x000fe20003803000 */
[----:B------:R-:W-:Y:S01]  /*10cc0*/  FADD.FTZ R17, R160, R2 ;  /* 0x00000002a0117221 */ /* 0x000fe20000010000 */
[----:B------:R-:W-:Y:S01]  /*10cd0*/  F2FP.PACK_AB R2, R197, R193 ;  /* 0x000000c1c502723e */ /* 0x000fe200000000ff */
[----:B------:R-:W-:Y:S01]  /*10ce0*/  FADD.FTZ R15, R226, R10 ;  /* 0x0000000ae20f7221 */ /* 0x000fe20000010000 */
[----:B------:R-:W-:Y:S01]  /*10cf0*/  F2FP.PACK_AB R14, R175, R170 ;  /* 0x000000aaaf0e723e */ /* 0x000fe200000000ff */
[C---:B------:R-:W-:Y:S01]  /*10d00*/  HMMA.16816.F32 R48, R4.reuse, R26, R48 ;  /* 0x0000001a0430723c */ /* 0x040fe20000001830 */
[----:B------:R-:W-:Y:S01]  /*10d10*/  LOP3.LUT R11, R11, R8, RZ, 0xc0, !PT ;  /* 0x000000080b0b7212 */ /* 0x000fe200078ec0ff */
[----:B------:R-:W3:Y:S01]  /*10d20*/  MUFU.EX2 R66, R66 ;  /* 0x0000004200427308 */ /* 0x000ee20000000800 */
[----:B------:R-:W-:Y:S01]  /*10d30*/  LOP3.LUT R10, R0, R2, RZ, 0xc0, !PT ;  /* 0x00000002000a7212 */ /* 0x000fe200078ec0ff */
[----:B------:R-:W-:Y:S01]  /*10d40*/  FADD.FTZ R0, R232, R15 ;  /* 0x0000000fe8007221 */ /* 0x000fe20000010000 */
[----:B------:R-:W-:Y:S01]  /*10d50*/  LOP3.LUT R8, R9, R12, RZ, 0xc0, !PT ;  /* 0x0000000c09087212 */ /* 0x000fe200078ec0ff */
[----:B------:R1:W5:Y:S01]  /*10d60*/  LDL.LU R207, [R1+0x7c] ;  /* 0x00007c0001cf7983 */ /* 0x0003620000300800 */
[----:B------:R-:W-:Y:S01]  /*10d70*/  LOP3.LUT R9, R13, R14, RZ, 0xc0, !PT ;  /* 0x0000000e0d097212 */ /* 0x000fe200078ec0ff */
[C---:B--2---:R-:W-:Y:S01]  /*10d80*/  HMMA.16816.F32 R52, R4.reuse, R28, R52 ;  /* 0x0000001c0434723c */ /* 0x044fe20000001834 */
[----:B------:R-:W-:Y:S01]  /*10d90*/  FADD.FTZ R2, R236, R17 ;  /* 0x00000011ec027221 */ /* 0x000fe20000010000 */
[----:B------:R-:W2:Y:S01]  /*10da0*/  MUFU.EX2 R64, R64 ;  /* 0x0000004000407308 */ /* 0x000ea20000000800 */
[----:B------:R1:W5:Y:S05]  /*10db0*/  LDL.LU R204, [R1+0x78] ;  /* 0x0000780001cc7983 */ /* 0x00036a0000300800 */
[----:B------:R-:W-:Y:S01]  /*10dc0*/  HMMA.16816.F32 R40, R4, R30, R36 ;  /* 0x0000001e0428723c */ /* 0x000fe20000001824 */
[----:B------:R-:W-:-:S06]  /*10dd0*/  FADD.FTZ R2, R238, R2 ;  /* 0x00000002ee027221 */ /* 0x000fcc0000010000 */
[----:B------:R-:W-:Y:S02]  /*10de0*/  FADD.FTZ R6, R234, R16 ;  /* 0x00000010ea067221 */ /* 0x000fe40000010000 */
[----:B------:R-:W-:Y:S02]  /*10df0*/  FADD.FTZ R5, R235, R0 ;  /* 0x00000000eb057221 */ /* 0x000fe40000010000 */
[----:B------:R-:W-:Y:S01]  /*10e00*/  FADD.FTZ R0, R242, R6 ;  /* 0x00000006f2007221 */ /* 0x000fe20000010000 */
[----:B------:R-:W-:Y:S01]  /*10e10*/  HMMA.16816.F32 R44, R8, R24, R44 ;  /* 0x00000018082c723c */ /* 0x000fe2000000182c */
[----:B------:R-:W-:Y:S02]  /*10e20*/  FADD.FTZ R4, R239, R18 ;  /* 0x00000012ef047221 */ /* 0x000fe40000010000 */
[----:B------:R-:W-:Y:S01]  /*10e30*/  FADD.FTZ R14, R185, R0 ;  /* 0x00000000b90e7221 */ /* 0x000fe20000010000 */
[----:B------:R-:W-:Y:S01]  /*10e40*/  HSET2.LE.AND R0, R86, R91, PT ;  /* 0x0000005b56007233 */ /* 0x000fe20003803000 */
[----:B------:R-:W-:-:S03]  /*10e50*/  FADD.FTZ R4, R240, R4 ;  /* 0x00000004f0047221 */ /* 0x000fc60000010000 */
[C---:B------:R-:W-:Y:S01]  /*10e60*/  HMMA.16816.F32 R32, R8.reuse, R26, R32 ;  /* 0x0000001a0820723c */ /* 0x040fe20000001820 */
[----:B------:R-:W4:Y:S01]  /*10e70*/  LDSM.16.MT88.4 R24, [R206+0x5800] ;  /* 0x00580000ce18783b */ /* 0x000f220000004200 */
[----:B------:R-:W-:Y:S01]  /*10e80*/  FADD.FTZ R15, R237, R2 ;  /* 0x00000002ed0f7221 */ /* 0x000fe20000010000 */
[----:B-1----:R-:W-:Y:S01]  /*10e90*/  F2FP.PACK_AB R2, R88, R123 ;  /* 0x0000007b5802723e */ /* 0x002fe200000000ff */
[----:B------:R-:W-:Y:S01]  /*10ea0*/  FADD.FTZ R13, R183, R5 ;  /* 0x00000005b70d7221 */ /* 0x000fe20000010000 */
[--C-:B------:R-:W-:Y:S01]  /*10eb0*/  HSET2.LE.AND R5, R85, R91.reuse, PT ;  /* 0x0000005b55057233 */ /* 0x100fe20003803000 */
[----:B------:R-:W-:Y:S01]  /*10ec0*/  FADD.FTZ R16, R184, R4 ;  /* 0x00000004b8107221 */ /* 0x000fe20000010000 */
[----:B------:R-:W-:Y:S01]  /*10ed0*/  LOP3.LUT R4, R0, R2, RZ, 0xc0, !PT ;  /* 0x0000000200047212 */ /* 0x000fe200078ec0ff */
[----:B------:R-:W-:Y:S01]  /*10ee0*/  HSET2.LE.AND R0, R96, R91, PT ;  /* 0x0000005b60007233 */ /* 0x000fe20003803000 */
[----:B---3--:R-:W-:Y:S02]  /*10ef0*/  F2FP.PACK_AB R6, R66, R65 ;  /* 0x000000414206723e */ /* 0x008fe400000000ff */
[----:B--2---:R-:W-:Y:S01]  /*10f00*/  F2FP.PACK_AB R2, R64, R68 ;  /* 0x000000444002723e */ /* 0x004fe200000000ff */
[----:B------:R-:W-:Y:S01]  /*10f10*/  MUFU.EX2 R67, R67 ;  /* 0x0000004300437308 */ /* 0x000fe20000000800 */
[----:B------:R-:W-:Y:S01]  /*10f20*/  LOP3.LUT R5, R5, R6, RZ, 0xc0, !PT ;  /* 0x0000000605057212 */ /* 0x000fe200078ec0ff */
[----:B------:R-:W-:Y:S01]  /*10f30*/  HMMA.16816.F32 R36, R8, R28, R60 ;  /* 0x0000001c0824723c */ /* 0x000fe2000000183c */
[----:B------:R-:W-:Y:S01]  /*10f40*/  LOP3.LUT R6, R0, R2, RZ, 0xc0, !PT ;  /* 0x0000000200067212 */ /* 0x000fe200078ec0ff */
[----:B------:R-:W-:-:S04]  /*10f50*/  FADD.FTZ R0, R243, R13 ;  /* 0x0000000df3007221 */ /* 0x000fc80000010000 */
[----:B------:R-:W1:Y:S02]  /*10f60*/  MUFU.EX2 R70, R70 ;  /* 0x0000004600467308 */ /* 0x000e640000000800 */
[----:B------:R-:W-:Y:S01]  /*10f70*/  HMMA.16816.F32 R28, R8, R30, R56 ;  /* 0x0000001e081c723c */ /* 0x000fe20000001838 */
[----:B------:R-:W-:-:S05]  /*10f80*/  FADD.FTZ R2, R148, R15 ;  /* 0x0000000f94027221 */ /* 0x000fca0000010000 */
[----:B------:R-:W2:Y:S01]  /*10f90*/  MUFU.EX2 R73, R73 ;  /* 0x0000004900497308 */ /* 0x000ea20000000800 */
[----:B------:R-:W-:Y:S02]  /*10fa0*/  FADD.FTZ R10, R162, R14 ;  /* 0x0000000ea20a7221 */ /* 0x000fe40000010000 */
        /* <DEDUP_REMOVED lines=10> */
[----:B-1----:R-:W-:Y:S01]  /*11050*/  F2FP.PACK_AB R12, R70, R67 ;  /* 0x00000043460c723e */ /* 0x002fe200000000ff */
[--C-:B------:R-:W-:Y:S01]  /*11060*/  HSET2.LE.AND R11, R104, R91.reuse, PT ;  /* 0x0000005b680b7233 */ /* 0x100fe20003803000 */
[----:B------:R-:W-:Y:S01]  /*11070*/  FADD.FTZ R16, R153, R8 ;  /* 0x0000000899107221 */ /* 0x000fe20000010000 */
[----:B------:R-:W-:Y:S01]  /*11080*/  LOP3.LUT R10, R0, R2, RZ, 0xc0, !PT ;  /* 0x00000002000a7212 */ /* 0x000fe200078ec0ff */
[----:B------:R-:W-:Y:S01]  /*11090*/  MUFU.EX2 R74, R74 ;  /* 0x0000004a004a7308 */ /* 0x000fe20000000800 */
[----:B--2---:R-:W-:Y:S01]  /*110a0*/  F2FP.PACK_AB R8, R73, R180 ;  /* 0x000000b44908723e */ /* 0x004fe200000000ff */
[----:B------:R-:W-:Y:S01]  /*110b0*/  HSET2.LE.AND R0, R101, R91, PT ;  /* 0x0000005b65007233 */ /* 0x000fe20003803000 */
[----:B------:R-:W-:Y:S01]  /*110c0*/  F2FP.PACK_AB R2, R218, R199 ;  /* 0x000000c7da02723e */ /* 0x000fe200000000ff */
[----:B------:R-:W-:Y:S01]  /*110d0*/  FADD.FTZ R13, R154, R9 ;  /* 0x000000099a0d7221 */ /* 0x000fe20000010000 */
[----:B------:R-:W-:-:S03]  /*110e0*/  LOP3.LUT R7, R7, R12, RZ, 0xc0, !PT ;  /* 0x0000000c07077212 */ /* 0x000fc600078ec0ff */
[----:B------:R-:W1:Y:S01]  /*110f0*/  MUFU.EX2 R75, R75 ;  /* 0x0000004b004b7308 */ /* 0x000e620000000800 */
[----:B------:R-:W-:Y:S01]  /*11100*/  LOP3.LUT R11, R11, R8, RZ, 0xc0, !PT ;  /* 0x000000080b0b7212 */ /* 0x000fe200078ec0ff */
[----:B------:R-:W2:Y:S01]  /*11110*/  LDSM.16.MT88.4 R152, [R205+0x5c00] ;  /* 0x005c0000cd98783b */ /* 0x000ea20000004200 */
[----:B------:R-:W-:Y:S01]  /*11120*/  LOP3.LUT R8, R0, R2, RZ, 0xc0, !PT ;  /* 0x0000000200087212 */ /* 0x000fe200078ec0ff */
[----:B------:R-:W-:Y:S01]  /*11130*/  FADD.FTZ R0, R230, R13 ;  /* 0x0000000de6007221 */ /* 0x000fe20000010000 */
[----:B------:R-:W-:Y:S01]  /*11140*/  HSET2.LE.AND R9, R99, R91, PT ;  /* 0x0000005b63097233 */ /* 0x000fe20003803000 */
[----:B------:R-:W-:Y:S02]  /*11150*/  FADD.FTZ R2, R228, R16 ;  /* 0x00000010e4027221 */ /* 0x000fe40000010000 */
[----:B------:R-:W-:Y:S01]  /*11160*/  MUFU.EX2 R81, R81 ;  /* 0x0000005100517308 */ /* 0x000fe20000000800 */
[----:B------:R-:W-:Y:S01]  /*11170*/  F2FP.PACK_AB R12, R179, R177 ;  /* 0x000000b1b30c723e */ /* 0x000fe200000000ff */
[C---:B----4-:R-:W-:Y:S01]  /*11180*/  HMMA.16816.F32 R144, R4.reuse, R20, R144 ;  /* 0x000000140490723c */ /* 0x050fe20000001890 */
[----:B------:R-:W-:Y:S01]  /*11190*/  FADD.FTZ R0, R231, R0 ;  /* 0x00000000e7007221 */ /* 0x000fe20000010000 */
[----:B------:R-:W3:Y:S04]  /*111a0*/  LDSM.16.MT88.4 R16, [R206+0x5c00] ;  /* 0x005c0000ce10783b */ /* 0x000ee80000004200 */
[----:B------:R-:W4:Y:S01]  /*111b0*/  MUFU.EX2 R82, R82 ;  /* 0x0000005200527308 */ /* 0x000f220000000800 */
[----:B------:R-:W-:Y:S01]  /*111c0*/  FADD.FTZ R2, R166, R2 ;  /* 0x00000002a6027221 */ /* 0x000fe20000010000 */
[C---:B------:R-:W-:Y:S06]  /*111d0*/  HMMA.16816.F32 R148, R4.reuse, R22, R48 ;  /* 0x000000160494723c */ /* 0x040fec0000001830 */
[----:B------:R-:W-:Y:S02]  /*111e0*/  MUFU.EX2 R83, R83 ;  /* 0x0000005300537308 */ /* 0x000fe40000000800 */
[C---:B------:R-:W-:Y:S06]  /*111f0*/  HMMA.16816.F32 R160, R4.reuse, R24, R52 ;  /* 0x0000001804a0723c */ /* 0x040fec0000001834 */
[----:B------:R-:W1:Y:S02]  /*11200*/  MUFU.EX2 R84, R84 ;  /* 0x0000005400547308 */ /* 0x000e640000000800 */
[----:B------:R-:W-:Y:S01]  /*11210*/  HMMA.16816.F32 R40, R4, R26, R40 ;  /* 0x0000001a0428723c */ /* 0x000fe20000001828 */
[----:B------:R-:W-:-:S05]  /*11220*/  LOP3.LUT R9, R9, R12, RZ, 0xc0, !PT ;  /* 0x0000000c09097212 */ /* 0x000fca00078ec0ff */
[----:B------:R-:W-:Y:S01]  /*11230*/  MUFU.EX2 R78, R78 ;  /* 0x0000004e004e7308 */ /* 0x000fe20000000800 */
[----:B------:R-:W-:-:S07]  /*11240*/  FADD.FTZ R5, R167, R15 ;  /* 0x0000000fa7057221 */ /* 0x000fce0000010000 */
[----:B------:R-:W2:Y:S01]  /*11250*/  MUFU.EX2 R80, R80 ;  /* 0x0000005000507308 */ /* 0x000ea20000000800 */
[----:B------:R-:W-:Y:S02]  /*11260*/  FADD.FTZ R4, R241, R14 ;  /* 0x0000000ef1047221 */ /* 0x000fe40000010000 */
[----:B------:R-:W-:Y:S01]  /*11270*/  FADD.FTZ R12, R79, R0 ;  /* 0x000000004f0c7221 */ /* 0x000fe20000010000 */
[--C-:B------:R-:W-:Y:S01]  /*11280*/  HSET2.LE.AND R0, R89, R91.reuse, PT ;  /* 0x0000005b59007233 */ /* 0x100fe20003803000 */
[----:B------:R-:W-:Y:S02]  /*11290*/  FADD.FTZ R5, R157, R5 ;  /* 0x000000059d057221 */ /* 0x000fe40000010000 */
        /* <DEDUP_REMOVED lines=8> */
[----:B----4-:R-:W-:Y:S01]  /*11320*/  F2FP.PACK_AB R2, R82, R81 ;  /* 0x000000515202723e */ /* 0x010fe200000000ff */
[----:B------:R-:W-:Y:S01]  /*11330*/  HSET2.LE.AND R4, R100, R91, PT ;  /* 0x0000005b64047233 */ /* 0x000fe20003803000 */
[----:B------:R-:W-:-:S02]  /*11340*/  F2FP.PACK_AB R7, R84, R83 ;  /* 0x000000535407723e */ /* 0x000fc400000000ff */
[----:B--2---:R-:W-:Y:S02]  /*11350*/  F2FP.PACK_AB R5, R80, R78 ;  /* 0x0000004e5005723e */ /* 0x004fe400000000ff */
        /* <DEDUP_REMOVED lines=15> */
[----:B------:R-:W2:Y:S01]  /*11450*/  MUFU.EX2 R14, R94 ;  /* 0x0000005e000e7308 */ /* 0x000ea20000000800 */
        /* <DEDUP_REMOVED lines=16> */
[----:B--2---:R-:W-:Y:S02]  /*11560*/  F2FP.PACK_AB R5, R14, R20 ;  /* 0x000000140e05723e */ /* 0x004fe400000000ff */
        /* <DEDUP_REMOVED lines=45> */
[----:B------:R1:W-:Y:S04]  /*11840*/  STL [R1+0x8], R4 ;  /* 0x0000080401007387 */ /* 0x0003e80000100800 */
[----:B------:R1:W-:Y:S04]  /*11850*/  STL [R1+0x10], R2 ;  /* 0x0000100201007387 */ /* 0x0003e80000100800 */
[----:B------:R1:W-:Y:S01]  /*11860*/  STL [R1+0xc], R0 ;  /* 0x00000c0001007387 */ /* 0x0003e20000100800 */
[----:B------:R-:W-:Y:S01]  /*11870*/  HMMA.16816.F32 R144, R164, R152, R144 ;  /* 0x00000098a490723c */ /* 0x000fe20000001890 */
[----:B------:R-:W-:Y:S01]  /*11880*/  FADD.FTZ R5, R217, R6 ;  /* 0x00000006d9057221 */ /* 0x000fe20000010000 */
[----:B------:R-:W-:-:S06]  /*11890*/  @UP0 UIADD3 UR26, UR26, -0x3, URZ ;  /* 0xfffffffd1a1a0890 */ /* 0x000fcc000fffe03f */
[----:B------:R-:W-:Y:S01]  /*118a0*/  HMMA.16816.F32 R148, R164, R154, R148 ;  /* 0x0000009aa494723c */ /* 0x000fe20000001894 */
[----:B------:R-:W-:-:S07]  /*118b0*/  FADD.FTZ R247, R247, R5 ;  /* 0x00000005f7f77221 */ /* 0x000fce0000010000 */
[----:B------:R-:W-:Y:S08]  /*118c0*/  HMMA.16816.F32 R140, R168, R152, R44 ;  /* 0x00000098a88c723c */ /* 0x000ff0000000182c */
[----:B---3--:R-:W-:Y:S08]  /*118d0*/  HMMA.16816.F32 R160, R164, R16, R160 ;  /* 0x00000010a4a0723c */ /* 0x008ff000000018a0 */
[C---:B------:R-:W-:Y:S08]  /*118e0*/  HMMA.16816.F32 R152, R168.reuse, R154, R32 ;  /* 0x0000009aa898723c */ /* 0x040ff00000001820 */
[----:B------:R-:W-:Y:S08]  /*118f0*/  HMMA.16816.F32 R156, R168, R16, R36 ;  /* 0x00000010a89c723c */ /* 0x000ff00000001824 */
[-C--:B------:R-:W-:Y:S08]  /*11900*/  HMMA.16816.F32 R164, R164, R18.reuse, R40 ;  /* 0x00000012a4a4723c */ /* 0x080ff00000001828 */
[----:B------:R-:W-:Y:S01]  /*11910*/  HMMA.16816.F32 R168, R168, R18, R28 ;  /* 0x00000012a8a8723c */ /* 0x000fe2000000181c */
[----:B------:R-:W-:Y:S11]  /*11920*/  @P0 BRA `(.L_x_239) ;  /* 0x0000001000000947 */ /* 0x000ff60003800000 */
.L_x_237:
[----:B-1-3--:R-:W-:-:S12]  /*11930*/  UIADD3 UR26, UR27, -0x1, URZ ;  /* 0xffffffff1b1a7890 */ /* 0x00afd8000fffe03f */
.L_x_239:
[----:B-1----:R-:W-:-:S13]  /*11940*/  ISETP.LE.AND P0, PT, RZ, UR26, PT ;  /* 0x0000001aff007c0c */ /* 0x002fda000bf03270 */
[----:B------:R-:W-:Y:S05]  /*11950*/  @!P0 BRA `(.L_x_240) ;  /* 0x00005eb000008947 */ /* 0x000fea0003800000 */
[----:B-----5:R-:W2:Y:S01]  /*11960*/  LDL.LU.64 R6, [R1+0x50] ;  /* 0x0000500001067983 */ /* 0x020ea20000300a00 */
[----:B------:R-:W-:Y:S01]  /*11970*/  MOV R135, R3 ;  /* 0x0000000300877202 */ /* 0x000fe20000000f00 */
[----:B------:R-:W1:Y:S01]  /*11980*/  LDC.U8 R217, c[0x0][0x2d8] ;  /* 0x0000b600ffd97b82 */ /* 0x000e620000000000 */
[----:B------:R-:W-:Y:S01]  /*11990*/  UMOV UR29, 0x6 ;  /* 0x00000006001d7882 */ /* 0x000fe20000000000 */
[----:B------:R-:W3:Y:S01]  /*119a0*/  LDL.LU.64 R4, [R1+0x60] ;  /* 0x0000600001047983 */ /* 0x000ee20000300a00 */
[----:B------:R-:W-:Y:S01]  /*119b0*/  ULDC.64 UR4, c[0x0][0x1a0] ;  /* 0x0000680000047ab9 */ /* 0x000fe20000000a00 */
[C---:B------:R-:W-:Y:S01]  /*119c0*/  IADD3 R8, R252.reuse, 0x4, RZ ;  /* 0x00000004fc087810 */ /* 0x040fe20007ffe0ff */
[----:B------:R-:W-:Y:S01]  /*119d0*/  IMAD.WIDE.U32 R228, R252, -0x326172a9, RZ ;  /* 0xcd9e8d57fce47825 */ /* 0x000fe200078e00ff */
[----:B------:R-:W4:Y:S01]  /*119e0*/  LDL.LU R2, [R1+0x40] ;  /* 0x0000400001027983 */ /* 0x000f220000300800 */
[----:B------:R-:W-:Y:S01]  /*119f0*/  USHF.L.U64.HI UR27, UR4, UR29, UR5 ;  /* 0x0000001d041b7299 */ /* 0x000fe20008010205 */
[----:B------:R-:W-:Y:S01]  /*11a00*/  MOV R133, R137 ;  /* 0x0000008900857202 */ /* 0x000fe20000000f00 */
[----:B------:R-:W-:Y:S01]  /*11a10*/  USHF.L.U32 UR28, UR4, 0x6, URZ ;  /* 0x00000006041c7899 */ /* 0x000fe2000800063f */
[----:B------:R-:W3:Y:S01]  /*11a20*/  LDL.LU R0, [R1+0x58] ;  /* 0x0000580001007983 */ /* 0x000ee20000300800 */
[----:B------:R-:W-:Y:S01]  /*11a30*/  IMAD.WIDE.U32 R226, R8, -0x326172a9, RZ ;  /* 0xcd9e8d5708e27825 */ /* 0x000fe200078e00ff */
[----:B------:R-:W-:Y:S01]  /*11a40*/  MOV R132, R138 ;  /* 0x0000008a00847202 */ /* 0x000fe20000000f00 */
[----:B------:R-:W-:-:S02]  /*11a50*/  ULDC.64 UR4, c[0x0][0x198] ;  /* 0x0000660000047ab9 */ /* 0x000fc40000000a00 */
[----:B------:R-:W-:Y:S01]  /*11a60*/  IMAD.MOV.U32 R134, RZ, RZ, R136 ;  /* 0x000000ffff867224 */ /* 0x000fe200078e0088 */
[----:B------:R-:W-:Y:S02]  /*11a70*/  USHF.L.U64.HI UR29, UR4, UR29, UR5 ;  /* 0x0000001d041d7299 */ /* 0x000fe40008010205 */
[----:B------:R-:W-:Y:S01]  /*11a80*/  USHF.L.U32 UR30, UR4, 0x6, URZ ;  /* 0x00000006041e7899 */ /* 0x000fe2000800063f */
[----:B-1----:R-:W-:Y:S01]  /*11a90*/  PRMT R217, R217, 0x7054, R217 ;  /* 0x00007054d9d97816 */ /* 0x002fe200000000d9 */
[----:B--2---:R-:W-:Y:S01]  /*11aa0*/  IMAD.MOV.U32 R3, RZ, RZ, R7 ;  /* 0x000000ffff037224 */ /* 0x004fe200078e0007 */
[-C--:B----4-:R-:W-:Y:S02]  /*11ab0*/  LOP3.LUT R222, R229, R2.reuse, RZ, 0x3c, !PT ;  /* 0x00000002e5de7212 */ /* 0x090fe400078e3cff */
[----:B------:R-:W-:Y:S02]  /*11ac0*/  LOP3.LUT R220, R227, R2, RZ, 0x3c, !PT ;  /* 0x00000002e3dc7212 */ /* 0x000fe400078e3cff */
[----:B---3--:R-:W-:-:S05]  /*11ad0*/  MOV R2, R4 ;  /* 0x0000000400027202 */ /* 0x008fca0000000f00 */
[----:B------:R1:W-:Y:S01]  /*11ae0*/  STL.64 [R1+0x18], R2 ;  /* 0x0000180201007387 */ /* 0x0003e20000100a00 */
[----:B------:R-:W-:-:S04]  /*11af0*/  IMAD.WIDE.U32 R218, R0, -0x2daee0ad, RZ ;  /* 0xd2511f5300da7825 */ /* 0x000fc800078e00ff */
[----:B------:R-:W-:-:S04]  /*11b00*/  IMAD.WIDE.U32 R222, R222, -0x2daee0ad, RZ ;  /* 0xd2511f53dede7825 */ /* 0x000fc800078e00ff */
[----:B------:R-:W-:Y:S01]  /*11b10*/  IMAD.WIDE.U32 R220, R220, -0x2daee0ad, RZ ;  /* 0xd2511f53dcdc7825 */ /* 0x000fe200078e00ff */
[----:B------:R-:W-:Y:S05]  /*11b20*/  BRA `(.L_x_241) ;  /* 0x000001f000007947 */ /* 0x000fea0003800000 */
.L_x_243:
[----:B------:R-:W2:Y:S01]  /*11b30*/  LDL.64 R232, [R1+0x28] ;  /* 0x0000280001e87983 */ /* 0x000ea20000100a00 */
[----:B------:R-:W-:Y:S02]  /*11b40*/  ULDC.64 UR4, c[0x0][0x198] ;  /* 0x0000660000047ab9 */ /* 0x000fe40000000a00 */
[----:B------:R-:W-:Y:S01]  /*11b50*/  UIADD3 UR32, UR26, -0x1, URZ ;  /* 0xffffffff1a207890 */ /* 0x000fe2000fffe03f */
[----:B------:R-:W3:Y:S03]  /*11b60*/  LDL.64 R230, [R1+0x20] ;  /* 0x0000200001e67983 */ /* 0x000ee60000100a00 */
[----:B------:R-:W-:Y:S02]  /*11b70*/  USHF.R.S32.HI UR31, URZ, 0x1f, UR32 ;  /* 0x0000001f3f1f7899 */ /* 0x000fe40008011420 */
[----:B------:R-:W-:Y:S02]  /*11b80*/  UIMAD.WIDE.U32 UR34, UR32, UR4, URZ ;  /* 0x00000004202272a5 */ /* 0x000fe4000f8e003f */
[----:B------:R-:W-:Y:S04]  /*11b90*/  UIMAD UR31, UR31, UR4, URZ ;  /* 0x000000041f1f72a4 */ /* 0x000fe8000f8e023f */
[----:B------:R-:W-:Y:S01]  /*11ba0*/  UIMAD UR31, UR32, UR5, UR31 ;  /* 0x00000005201f72a4 */ /* 0x000fe2000f8e021f */
[----:B------:R-:W-:Y:S02]  /*11bb0*/  IMAD.U32 R0, RZ, RZ, UR34 ;  /* 0x00000022ff007e24 */ /* 0x000fe4000f8e00ff */
[----:B------:R-:W-:Y:S01]  /*11bc0*/  IMAD.U32 R3, RZ, RZ, UR34 ;  /* 0x00000022ff037e24 */ /* 0x000fe2000f8e00ff */
[----:B------:R-:W-:Y:S06]  /*11bd0*/  UIADD3 UR31, UR35, UR31, URZ ;  /* 0x0000001f231f7290 */ /* 0x000fec000fffe03f */
[----:B------:R-:W-:Y:S01]  /*11be0*/  IMAD.U32 R2, RZ, RZ, UR31 ;  /* 0x0000001fff027e24 */ /* 0x000fe2000f8e00ff */
        /* <DEDUP_REMOVED lines=19> */
.L_x_241:
[----:B------:R-:W2:Y:S01]  /*11d20*/  LDL.64 R4, [R1+0x18] ;  /* 0x0000180001047983 */ /* 0x000ea20000100a00 */
[----:B------:R-:W-:Y:S04]  /*11d30*/  DEPBAR.LE SB0, 0x0 ;  /* 0x000080000000791a */ /* 0x000fe80000000000 */
[----:B------:R-:W-:Y:S01]  /*11d40*/  USHF.R.S32.HI UR5, URZ, 0x1f, UR26 ;  /* 0x0000001f3f057899 */ /* 0x000fe2000801141a */
[----:B------:R-:W-:Y:S01]  /*11d50*/  BAR.SYNC.DEFER_BLOCKING 0x0 ;  /* 0x0000000000007b1d */ /* 0x000fe20000010000 */
[----:B------:R-:W-:Y:S01]  /*11d60*/  UIMAD UR4, UR19, UR26, URZ ;  /* 0x0000001a130472a4 */ /* 0x000fe2000f8e023f */
[----:B-1----:R-:W-:Y:S03]  /*11d70*/  IMAD.U32 R2, RZ, RZ, UR26 ;  /* 0x0000001aff027e24 */ /* 0x002fe6000f8e00ff */
[----:B------:R-:W-:Y:S01]  /*11d80*/  UIMAD UR4, UR5, UR20, UR4 ;  /* 0x00000014050472a4 */ /* 0x000fe2000f8e0204 */
[----:B--2---:R-:W-:Y:S05]  /*11d90*/  IMAD.WIDE.U32 R2, R2, UR20, R4 ;  /* 0x0000001402027c25 */ /* 0x004fea000f8e0004 */
[C---:B------:R-:W-:Y:S02]  /*11da0*/  LEA R6, P0, R2.reuse, c[0x0][0x170], 0x1 ;  /* 0x00005c0002067a11 */ /* 0x040fe400078008ff */
[----:B------:R-:W-:Y:S04]  /*11db0*/  IADD3 R0, R3, UR4, RZ ;  /* 0x0000000403007c10 */ /* 0x000fe8000fffe0ff */
[----:B------:R-:W-:Y:S02]  /*11dc0*/  LEA.HI.X R7, R2, c[0x0][0x174], R0, 0x1, P0 ;  /* 0x00005d0002077a11 */ /* 0x000fe400000f0c00 */
[----:B------:R-:W-:Y:S03]  /*11dd0*/  IADD3 R4, P0, R6, UR28, RZ ;  /* 0x0000001c06047c10 */ /* 0x000fe6000ff1e0ff */
[----:B------:R-:W-:Y:S01]  /*11de0*/  @!PT LDS RZ, [RZ] ;  /* 0x00000000fffff984 */ /* 0x000fe20000000800 */
[----:B------:R-:W-:Y:S01]  /*11df0*/  @!PT LDS RZ, [RZ] ;  /* 0x00000000fffff984 */ /* 0x000fe20000000800 */
[----:B------:R-:W-:Y:S01]  /*11e00*/  @!PT LDS RZ, [RZ] ;  /* 0x00000000fffff984 */ /* 0x000fe20000000800 */
[----:B------:R1:W-:Y:S01]  /*11e10*/  LDGSTS.E.BYPASS.LTC128B.128 [R224+0x4000], [R6.64] ;  /* 0x0400000006e07fae */ /* 0x0003e2000b901d56 */
[----:B------:R-:W-:Y:S02]  /*11e20*/  IADD3.X R5, R7, UR27, RZ, P0, !PT ;  /* 0x0000001b07057c10 */ /* 0x000fe400087fe4ff */
[----:B------:R-:W-:Y:S04]  /*11e30*/  IADD3 R2, P0, R4, UR28, RZ ;  /* 0x0000001c04027c10 */ /* 0x000fe8000ff1e0ff */
[----:B------:R-:W-:Y:S01]  /*11e40*/  IADD3.X R3, R5, UR27, RZ, P0, !PT ;  /* 0x0000001b05037c10 */ /* 0x000fe200087fe4ff */
[----:B------:R1:W-:Y:S01]  /*11e50*/  LDGSTS.E.BYPASS.LTC128B.128 [R224+0x4800], [R4.64] ;  /* 0x0480000004e07fae */ /* 0x0003e2000b901d56 */
[----:B------:R-:W-:Y:S04]  /*11e60*/  IADD3 R8, P0, R2, UR28, RZ ;  /* 0x0000001c02087c10 */ /* 0x000fe8000ff1e0ff */
[----:B------:R-:W-:Y:S02]  /*11e70*/  IADD3.X R9, R3, UR27, RZ, P0, !PT ;  /* 0x0000001b03097c10 */ /* 0x000fe400087fe4ff */
[----:B------:R-:W-:Y:S01]  /*11e80*/  ISETP.LT.AND P0, PT, RZ, UR26, PT ;  /* 0x0000001aff007c0c */ /* 0x000fe2000bf01270 */
        /* <DEDUP_REMOVED lines=90> */
.L_x_242:
[----:B------:R-:W-:Y:S01]  /*12430*/  FMNMX.FTZ R0, R4, R132, !PT ;  /* 0x0000008404007209 */ /* 0x000fe20007810000 */
[----:B------:R-:W-:Y:S01]  /*12440*/  USHF.L.U32 UR5, UR26, 0x2, URZ ;  /* 0x000000021a057899 */ /* 0x000fe2000800063f */
[--C-:B------:R-:W-:Y:S01]  /*12450*/  LOP3.LUT R180, R223, UR14, R218.reuse, 0x96, !PT ;  /* 0x0000000edfb47c12 */ /* 0x100fe2000f8e96da */
[----:B------:R-:W-:Y:S01]  /*12460*/  UIADD3 UR26, UR26, -0x1, URZ ;  /* 0xffffffff1a1a7890 */ /* 0x000fe2000fffe03f */
[----:B-1----:R-:W-:Y:S01]  /*12470*/  FMNMX.FTZ R2, R5, R0, !PT ;  /* 0x0000000005027209 */ /* 0x002fe20007810000 */
[----:B------:R-:W-:Y:S01]  /*12480*/  UIADD3 UR4, UR5, 0x1, URZ ;  /* 0x0000000105047890 */ /* 0x000fe2000fffe03f */
[----:B------:R-:W-:Y:S01]  /*12490*/  FMNMX.FTZ R0, R6, R133, !PT ;  /* 0x0000008506007209 */ /* 0x000fe20007810000 */
[----:B------:R-:W-:Y:S01]  /*124a0*/  IMAD.WIDE.U32 R180, R180, -0x326172a9, RZ ;  /* 0xcd9e8d57b4b47825 */ /* 0x000fe200078e00ff */
        /* <DEDUP_REMOVED lines=126> */
[----:B------:R-:W-:Y:S01]  /*12c90*/  FMNMX.FTZ R136, R125, R136, !PT ;  /* 0x000000887d887209 */ /* 0x000fe20007810000 */
[----:B------:R-:W1:Y:S01]  /*12ca0*/  SHFL.BFLY PT, R172, R138, 0x2, 0x1f ;  /* 0x0c401f008aac7f89 */ /* 0x000e6200000e0000 */
[----:B------:R-:W-:Y:S04]  /*12cb0*/  FMNMX.FTZ R3, R130, R3, !PT ;  /* 0x0000000382037209 */ /* 0x000fe80007810000 */
[----:B------:R-:W-:Y:S03]  /*12cc0*/  FMNMX.FTZ R3, R131, R3, !PT ;  /* 0x0000000383037209 */ /* 0x000fe60007810000 */
[----:B------:R-:W2:Y:S08]  /*12cd0*/  SHFL.BFLY PT, R139, R136, 0x2, 0x1f ;  /* 0x0c401f00888b7f89 */ /* 0x000eb000000e0000 */
[----:B------:R-:W3:Y:S01]  /*12ce0*/  SHFL.BFLY PT, R137, R3, 0x2, 0x1f ;  /* 0x0c401f0003897f89 */ /* 0x000ee200000e0000 */
[----:B-1----:R-:W-:Y:S07]  /*12cf0*/  FMNMX.FTZ R138, R138, R172, !PT ;  /* 0x000000ac8a8a7209 */ /* 0x002fee0007810000 */
[----:B------:R-:W1:Y:S01]  /*12d00*/  SHFL.BFLY PT, R172, R138, 0x1, 0x1f ;  /* 0x0c201f008aac7f89 */ /* 0x000e6200000e0000 */
[----:B--2---:R-:W-:Y:S07]  /*12d10*/  FMNMX.FTZ R136, R136, R139, !PT ;  /* 0x0000008b88887209 */ /* 0x004fee0007810000 */
[----:B------:R-:W2:Y:S01]  /*12d20*/  SHFL.BFLY PT, R139, R136, 0x1, 0x1f ;  /* 0x0c201f00888b7f89 */ /* 0x000ea200000e0000 */
[----:B---3--:R-:W-:Y:S07]  /*12d30*/  FMNMX.FTZ R137, R3, R137, !PT ;  /* 0x0000008903897209 */ /* 0x008fee0007810000 */
[----:B------:R-:W3:Y:S01]  /*12d40*/  SHFL.BFLY PT, R3, R2, 0x1, 0x1f ;  /* 0x0c201f0002037f89 */ /* 0x000ee200000e0000 */
[----:B-1----:R-:W-:Y:S07]  /*12d50*/  FMNMX.FTZ R138, R138, R172, !PT ;  /* 0x000000ac8a8a7209 */ /* 0x002fee0007810000 */
[----:B------:R-:W1:Y:S01]  /*12d60*/  SHFL.BFLY PT, R173, R137, 0x1, 0x1f ;  /* 0x0c201f0089ad7f89 */ /* 0x000e6200000e0000 */
[C---:B------:R-:W-:Y:S01]  /*12d70*/  FSETP.NEU.FTZ.AND P1, PT, R138.reuse, -INF , PT ;  /* 0xff8000008a00780b */ /* 0x040fe20003f3d000 */
[C---:B------:R-:W-:Y:S02]  /*12d80*/  FADD.FTZ R0, -R138.reuse, R132 ;  /* 0x000000848a007221 */ /* 0x040fe40000010100 */
[----:B------:R-:W-:Y:S01]  /*12d90*/  FMUL.FTZ R177, R138, c[0x0][0x23c] ;  /* 0x00008f008ab17a20 */ /* 0x000fe20000410000 */
[----:B--2---:R-:W-:Y:S01]  /*12da0*/  FMNMX.FTZ R136, R136, R139, !PT ;  /* 0x0000008b88887209 */ /* 0x004fe20007810000 */
[----:B------:R-:W-:Y:S03]  /*12db0*/  FMUL.FTZ R0, R0, c[0x0][0x23c] ;  /* 0x00008f0000007a20 */ /* 0x000fe60000410000 */
[----:B------:R-:W-:Y:S01]  /*12dc0*/  FSEL R177, R177, RZ, P1 ;  /* 0x000000ffb1b17208 */ /* 0x000fe20000800000 */
[----:B------:R2:W-:Y:S01]  /*12dd0*/  MUFU.EX2 R132, R0 ;  /* 0x0000000000847308 */ /* 0x0005e20000000800 */
[----:B------:R-:W-:Y:S01]  /*12de0*/  FMUL.FTZ R139, R136, c[0x0][0x23c] ;  /* 0x00008f00888b7a20 */ /* 0x000fe20000410000 */
[----:B---3--:R-:W-:Y:S02]  /*12df0*/  FMNMX.FTZ R3, R2, R3, !PT ;  /* 0x0000000302037209 */ /* 0x008fe40007810000 */
[--C-:B------:R-:W-:Y:S02]  /*12e00*/  FFMA.FTZ R4, R4, c[0x0][0x23c], -R177.reuse ;  /* 0x00008f0004047a23 */ /* 0x100fe400000108b1 */
[--C-:B------:R-:W-:Y:S02]  /*12e10*/  FFMA.FTZ R49, R49, c[0x0][0x23c], -R177.reuse ;  /* 0x00008f0031317a23 */ /* 0x100fe400000108b1 */
[--C-:B------:R-:W-:Y:S02]  /*12e20*/  FFMA.FTZ R48, R48, c[0x0][0x23c], -R177.reuse ;  /* 0x00008f0030307a23 */ /* 0x100fe400000108b1 */
[----:B------:R-:W-:Y:S01]  /*12e30*/  MUFU.EX2 R194, R4 ;  /* 0x0000000400c27308 */ /* 0x000fe20000000800 */
[--C-:B------:R-:W-:Y:S01]  /*12e40*/  FFMA.FTZ R80, R80, c[0x0][0x23c], -R177.reuse ;  /* 0x00008f0050507a23 */ /* 0x100fe200000108b1 */
[----:B-1----:R-:W-:Y:S01]  /*12e50*/  FMNMX.FTZ R137, R137, R173, !PT ;  /* 0x000000ad89897209 */ /* 0x002fe20007810000 */
[--C-:B------:R-:W-:Y:S02]  /*12e60*/  FFMA.FTZ R81, R81, c[0x0][0x23c], -R177.reuse ;  /* 0x00008f0051517a23 */ /* 0x100fe400000108b1 */
[--C-:B------:R-:W-:Y:S01]  /*12e70*/  FFMA.FTZ R5, R5, c[0x0][0x23c], -R177.reuse ;  /* 0x00008f0005057a23 */ /* 0x100fe200000108b1 */
[C---:B------:R-:W-:Y:S01]  /*12e80*/  FSETP.NEU.FTZ.AND P1, PT, R137.reuse, -INF , PT ;  /* 0xff8000008900780b */ /* 0x040fe20003f3d000 */
[C---:B------:R-:W-:Y:S02]  /*12e90*/  FMUL.FTZ R176, R137.reuse, c[0x0][0x23c] ;  /* 0x00008f0089b07a20 */ /* 0x040fe40000410000 */
[--C-:B------:R-:W-:Y:S01]  /*12ea0*/  FFMA.FTZ R20, R20, c[0x0][0x23c], -R177.reuse ;  /* 0x00008f0014147a23 */ /* 0x100fe200000108b1 */
[----:B------:R-:W-:Y:S01]  /*12eb0*/  MUFU.EX2 R245, R5 ;  /* 0x0000000500f57308 */ /* 0x000fe20000000800 */
[--C-:B------:R-:W-:Y:S01]  /*12ec0*/  FFMA.FTZ R36, R36, c[0x0][0x23c], -R177.reuse ;  /* 0x00008f0024247a23 */ /* 0x100fe200000108b1 */
[----:B------:R-:W-:Y:S01]  /*12ed0*/  FSEL R176, R176, RZ, P1 ;  /* 0x000000ffb0b07208 */ /* 0x000fe20000800000 */
[----:B------:R-:W-:Y:S01]  /*12ee0*/  FFMA.FTZ R64, R64, c[0x0][0x23c], -R177 ;  /* 0x00008f0040407a23 */ /* 0x000fe200000108b1 */
[----:B------:R-:W-:Y:S01]  /*12ef0*/  FSETP.NEU.FTZ.AND P1, PT, R136, -INF , PT ;  /* 0xff8000008800780b */ /* 0x000fe20003f3d000 */
[----:B--2---:R-:W-:Y:S02]  /*12f00*/  FADD.FTZ R0, -R137, R133 ;  /* 0x0000008589007221 */ /* 0x004fe40000010100 */
[--C-:B------:R-:W-:Y:S01]  /*12f10*/  FFMA.FTZ R50, R50, c[0x0][0x23c], -R176.reuse ;  /* 0x00008f0032327a23 */ /* 0x100fe200000108b0 */
[----:B------:R-:W-:Y:S01]  /*12f20*/  FSEL R139, R139, RZ, P1 ;  /* 0x000000ff8b8b7208 */ /* 0x000fe20000800000 */
[--C-:B------:R-:W-:Y:S01]  /*12f30*/  FFMA.FTZ R51, R51, c[0x0][0x23c], -R176.reuse ;  /* 0x00008f0033337a23 */ /* 0x100fe200000108b0 */
[----:B------:R-:W-:Y:S01]  /*12f40*/  MUFU.EX2 R248, R20 ;  /* 0x0000001400f87308 */ /* 0x000fe20000000800 */
[--C-:B------:R-:W-:Y:S01]  /*12f50*/  FFMA.FTZ R22, R22, c[0x0][0x23c], -R176.reuse ;  /* 0x00008f0016167a23 */ /* 0x100fe200000108b0 */
[----:B------:R-:W-:Y:S01]  /*12f60*/  FSETP.NEU.FTZ.AND P1, PT, R3, -INF , PT ;  /* 0xff8000000300780b */ /* 0x000fe20003f3d000 */
[--C-:B------:R-:W-:Y:S02]  /*12f70*/  FFMA.FTZ R23, R23, c[0x0][0x23c], -R176.reuse ;  /* 0x00008f0017177a23 */ /* 0x100fe400000108b0 */
[----:B------:R-:W-:Y:S02]  /*12f80*/  FFMA.FTZ R72, R72, c[0x0][0x23c], -R139 ;  /* 0x00008f0048487a23 */ /* 0x000fe4000001088b */
[----:B------:R-:W-:Y:S02]  /*12f90*/  FMUL.FTZ R0, R0, c[0x0][0x23c] ;  /* 0x00008f0000007a20 */ /* 0x000fe40000410000 */
[--C-:B------:R-:W-:Y:S01]  /*12fa0*/  FFMA.FTZ R38, R38, c[0x0][0x23c], -R176.reuse ;  /* 0x00008f0026267a23 */ /* 0x100fe200000108b0 */
[----:B------:R-:W-:Y:S01]  /*12fb0*/  MUFU.EX2 R243, R22 ;  /* 0x0000001600f37308 */ /* 0x000fe20000000800 */
[--C-:B------:R-:W-:Y:S02]  /*12fc0*/  FFMA.FTZ R66, R66, c[0x0][0x23c], -R176.reuse ;  /* 0x00008f0042427a23 */ /* 0x100fe400000108b0 */
[--C-:B------:R-:W-:Y:S02]  /*12fd0*/  FFMA.FTZ R67, R67, c[0x0][0x23c], -R176.reuse ;  /* 0x00008f0043437a23 */ /* 0x100fe400000108b0 */
[----:B------:R-:W-:Y:S02]  /*12fe0*/  FFMA.FTZ R65, R65, c[0x0][0x23c], -R177 ;  /* 0x00008f0041417a23 */ /* 0x000fe400000108b1 */
        /* <DEDUP_REMOVED lines=9> */
[----:B------:R-:W-:Y:S02]  /*13080*/  FFMA.FTZ R131, R131, c[0x0][0x23c], -R176 ;  /* 0x00008f0083837a23 */ /* 0x000fe400000108b0 */
[----:B------:R-:W-:Y:S02]  /*13090*/  FMUL.FTZ R178, R3, c[0x0][0x23c] ;  /* 0x00008f0003b27a20 */ /* 0x000fe40000410000 */
[--C-:B------:R-:W-:Y:S02]  /*130a0*/  FFMA.FTZ R12, R12, c[0x0][0x23c], -R139.reuse ;  /* 0x00008f000c0c7a23 */ /* 0x100fe4000001088b */
[--C-:B------:R-:W-:Y:S01]  /*130b0*/  FFMA.FTZ R8, R8, c[0x0][0x23c], -R139.reuse ;  /* 0x00008f0008087a23 */ /* 0x100fe2000001088b */
[----:B------:R-:W-:Y:S01]  /*130c0*/  FSEL R178, R178, RZ, P1 ;  /* 0x000000ffb2b27208 */ /* 0x000fe20000800000 */
[----:B------:R-:W-:Y:S01]  /*130d0*/  FFMA.FTZ R13, R13, c[0x0][0x23c], -R139 ;  /* 0x00008f000d0d7a23 */ /* 0x000fe2000001088b */
[----:B------:R-:W-:Y:S01]  /*130e0*/  MUFU.EX2 R203, R12 ;  /* 0x0000000c00cb7308 */ /* 0x000fe20000000800 */
[----:B------:R-:W-:Y:S02]  /*130f0*/  FFMA.FTZ R17, R17, c[0x0][0x23c], -R177 ;  /* 0x00008f0011117a23 */ /* 0x000fe400000108b1 */
        /* <DEDUP_REMOVED lines=12> */
[----:B------:R-:W-:Y:S02]  /*131c0*/  FFMA.FTZ R18, R18, c[0x0][0x23c], -R176 ;  /* 0x00008f0012127a23 */ /* 0x000fe400000108b0 */
[----:B------:R-:W-:Y:S02]  /*131d0*/  FFMA.FTZ R15, R15, c[0x0][0x23c], -R178 ;  /* 0x00008f000f0f7a23 */ /* 0x000fe400000108b2 */
[----:B------:R-:W-:Y:S02]  /*131e0*/  FFMA.FTZ R9, R9, c[0x0][0x23c], -R139 ;  /* 0x00008f0009097a23 */ /* 0x000fe4000001088b */
[----:B-1----:R-:W-:Y:S01]  /*131f0*/  FADD.FTZ R0, -R136, R134 ;  /* 0x0000008688007221 */ /* 0x002fe20000010100 */
[----:B------:R-:W-:Y:S01]  /*13200*/  MUFU.EX2 R225, R10 ;  /* 0x0000000a00e17308 */ /* 0x000fe20000000800 */
[----:B------:R-:W-:Y:S02]  /*13210*/  FFMA.FTZ R32, R32, c[0x0][0x23c], -R177 ;  /* 0x00008f0020207a23 */ /* 0x000fe400000108b1 */
[----:B------:R-:W-:Y:S02]  /*13220*/  FMUL.FTZ R0, R0, c[0x0][0x23c] ;  /* 0x00008f0000007a20 */ /* 0x000fe40000410000 */
[----:B------:R-:W-:Y:S02]  /*13230*/  FFMA.FTZ R24, R24, c[0x0][0x23c], -R139 ;  /* 0x00008f0018187a23 */ /* 0x000fe4000001088b */
[----:B------:R-:W-:Y:S02]  /*13240*/  FFMA.FTZ R33, R33, c[0x0][0x23c], -R177 ;  /* 0x00008f0021217a23 */ /* 0x000fe400000108b1 */
[--C-:B------:R-:W-:Y:S01]  /*13250*/  FFMA.FTZ R34, R34, c[0x0][0x23c], -R176.reuse ;  /* 0x00008f0022227a23 */ /* 0x100fe200000108b0 */
[----:B------:R-:W-:Y:S01]  /*13260*/  MUFU.EX2 R251, R11 ;  /* 0x0000000b00fb7308 */ /* 0x000fe20000000800 */
[----:B------:R-:W-:Y:S02]  /*13270*/  FFMA.FTZ R35, R35, c[0x0][0x23c], -R176 ;  /* 0x00008f0023237a23 */ /* 0x000fe400000108b0 */
[----:B------:R-:W-:Y:S02]  /*13280*/  FFMA.FTZ R30, R30, c[0x0][0x23c], -R178 ;  /* 0x00008f001e1e7a23 */ /* 0x000fe400000108b2 */
[--C-:B------:R-:W-:Y:S02]  /*13290*/  FFMA.FTZ R25, R25, c[0x0][0x23c], -R139.reuse ;  /* 0x00008f0019197a23 */ /* 0x100fe4000001088b */
[--C-:B------:R-:W-:Y:S02]  /*132a0*/  FFMA.FTZ R28, R28, c[0x0][0x23c], -R139.reuse ;  /* 0x00008f001c1c7a23 */ /* 0x100fe4000001088b */
[--C-:B------:R-:W-:Y:S01]  /*132b0*/  FFMA.FTZ R29, R29, c[0x0][0x23c], -R139.reuse ;  /* 0x00008f001d1d7a23 */ /* 0x100fe2000001088b */
[----:B------:R-:W-:Y:S01]  /*132c0*/  MUFU.EX2 R197, R17 ;  /* 0x0000001100c57308 */ /* 0x000fe20000000800 */
[----:B------:R-:W-:Y:S02]  /*132d0*/  FFMA.FTZ R39, R39, c[0x0][0x23c], -R176 ;  /* 0x00008f0027277a23 */ /* 0x000fe400000108b0 */
[--C-:B------:R-:W-:Y:S02]  /*132e0*/  FFMA.FTZ R45, R45, c[0x0][0x23c], -R139.reuse ;  /* 0x00008f002d2d7a23 */ /* 0x100fe4000001088b */
[----:B------:R-:W-:Y:S02]  /*132f0*/  FFMA.FTZ R44, R44, c[0x0][0x23c], -R139 ;  /* 0x00008f002c2c7a23 */ /* 0x000fe4000001088b */
[--C-:B------:R-:W-:Y:S02]  /*13300*/  FFMA.FTZ R46, R46, c[0x0][0x23c], -R178.reuse ;  /* 0x00008f002e2e7a23 */ /* 0x100fe400000108b2 */
[----:B------:R-:W-:Y:S01]  /*13310*/  FFMA.FTZ R47, R47, c[0x0][0x23c], -R178 ;  /* 0x00008f002f2f7a23 */ /* 0x000fe200000108b2 */
[----:B------:R-:W-:Y:S01]  /*13320*/  MUFU.EX2 R179, R18 ;  /* 0x0000001200b37308 */ /* 0x000fe20000000800 */
[--C-:B------:R-:W-:Y:S02]  /*13330*/  FFMA.FTZ R52, R52, c[0x0][0x23c], -R177.reuse ;  /* 0x00008f0034347a23 */ /* 0x100fe400000108b1 */
[----:B------:R-:W-:Y:S02]  /*13340*/  FFMA.FTZ R53, R53, c[0x0][0x23c], -R177 ;  /* 0x00008f0035357a23 */ /* 0x000fe400000108b1 */
[----:B------:R-:W-:Y:S02]  /*13350*/  FFMA.FTZ R54, R54, c[0x0][0x23c], -R176 ;  /* 0x00008f0036367a23 */ /* 0x000fe400000108b0 */
[--C-:B------:R-:W-:Y:S02]  /*13360*/  FFMA.FTZ R60, R60, c[0x0][0x23c], -R139.reuse ;  /* 0x00008f003c3c7a23 */ /* 0x100fe4000001088b */
[--C-:B------:R-:W-:Y:S01]  /*13370*/  FFMA.FTZ R61, R61, c[0x0][0x23c], -R139.reuse ;  /* 0x00008f003d3d7a23 */ /* 0x100fe2000001088b */
[----:B------:R-:W-:Y:S01]  /*13380*/  MUFU.EX2 R233, R14 ;  /* 0x0000000e00e97308 */ /* 0x000fe20000000800 */
[--C-:B------:R-:W-:Y:S02]  /*13390*/  FFMA.FTZ R62, R62, c[0x0][0x23c], -R178.reuse ;  /* 0x00008f003e3e7a23 */ /* 0x100fe400000108b2 */
[--C-:B------:R-:W-:Y:S02]  /*133a0*/  FFMA.FTZ R63, R63, c[0x0][0x23c], -R178.reuse ;  /* 0x00008f003f3f7a23 */ /* 0x100fe400000108b2 */
[--C-:B------:R-:W-:Y:S02]  /*133b0*/  FFMA.FTZ R58, R58, c[0x0][0x23c], -R178.reuse ;  /* 0x00008f003a3a7a23 */ /* 0x100fe400000108b2 */
[----:B------:R-:W-:Y:S02]  /*133c0*/  FFMA.FTZ R59, R59, c[0x0][0x23c], -R178 ;  /* 0x00008f003b3b7a23 */ /* 0x000fe400000108b2 */
        /* <DEDUP_REMOVED lines=10> */
[--C-:B------:R-:W-:Y:S02]  /*13470*/  FFMA.FTZ R70, R70, c[0x0][0x23c], -R176.reuse ;  /* 0x00008f0046467a23 */ /* 0x100fe400000108b0 */
[----:B------:R-:W-:Y:S02]  /*13480*/  FFMA.FTZ R83, R83, c[0x0][0x23c], -R176 ;  /* 0x00008f0053537a23 */ /* 0x000fe400000108b0 */
        /* <DEDUP_REMOVED lines=22> */
[----:B------:R-:W-:Y:S02]  /*135f0*/  FFMA.FTZ R124, R124, c[0x0][0x23c], -R139 ;  /* 0x00008f007c7c7a23 */ /* 0x000fe4000001088b */
[--C-:B------:R-:W-:Y:S02]  /*13600*/  FFMA.FTZ R122, R122, c[0x0][0x23c], -R178.reuse ;  /* 0x00008f007a7a7a23 */ /* 0x100fe400000108b2 */
[--C-:B------:R-:W-:Y:S01]  /*13610*/  FFMA.FTZ R123, R123, c[0x0][0x23c], -R178.reuse ;  /* 0x00008f007b7b7a23 */ /* 0x100fe200000108b2 */
[----:B------:R-:W-:Y:S01]  /*13620*/  MUFU.EX2 R185, R34 ;  /* 0x0000002200b97308 */ /* 0x000fe20000000800 */
[--C-:B------:R-:W-:Y:S02]  /*13630*/  FFMA.FTZ R126, R126, c[0x0][0x23c], -R178.reuse ;  /* 0x00008f007e7e7a23 */ /* 0x100fe400000108b2 */
[----:B------:R-:W-:Y:S02]  /*13640*/  FFMA.FTZ R178, R127, c[0x0][0x23c], -R178 ;  /* 0x00008f007fb27a23 */ /* 0x000fe400000108b2 */
[--C-:B------:R-:W-:Y:S02]  /*13650*/  FFMA.FTZ R6, R6, c[0x0][0x23c], -R176.reuse ;  /* 0x00008f0006067a23 */ /* 0x100fe400000108b0 */
[--C-:B------:R-:W-:Y:S02]  /*13660*/  FFMA.FTZ R7, R7, c[0x0][0x23c], -R176.reuse ;  /* 0x00008f0007077a23 */ /* 0x100fe400000108b0 */
[----:B------:R-:W-:Y:S01]  /*13670*/  FFMA.FTZ R16, R16, c[0x0][0x23c], -R177 ;  /* 0x00008f0010107a23 */ /* 0x000fe200000108b1 */
[----:B------:R-:W-:Y:S01]  /*13680*/  MUFU.EX2 R231, R6 ;  /* 0x0000000600e77308 */ /* 0x000fe20000000800 */
[--C-:B------:R-:W-:Y:S02]  /*13690*/  FFMA.FTZ R19, R19, c[0x0][0x23c], -R176.reuse ;  /* 0x00008f0013137a23 */ /* 0x100fe400000108b0 */
[----:B-1----:R-:W-:Y:S02]  /*136a0*/  FADD.FTZ R0, -R3, R135 ;  /* 0x0000008703007221 */ /* 0x002fe40000010100 */
[--C-:B------:R-:W-:Y:S02]  /*136b0*/  FFMA.FTZ R37, R37, c[0x0][0x23c], -R177.reuse ;  /* 0x00008f0025257a23 */ /* 0x100fe400000108b1 */
[----:B------:R-:W-:Y:S02]  /*136c0*/  FMUL.FTZ R0, R0, c[0x0][0x23c] ;  /* 0x00008f0000007a20 */ /* 0x000fe40000410000 */
[--C-:B------:R-:W-:Y:S01]  /*136d0*/  FFMA.FTZ R97, R97, c[0x0][0x23c], -R177.reuse ;  /* 0x00008f0061617a23 */ /* 0x100fe200000108b1 */
[----:B------:R-:W-:Y:S01]  /*136e0*/  MUFU.EX2 R250, R7 ;  /* 0x0000000700fa7308 */ /* 0x000fe20000000800 */
[--C-:B------:R-:W-:Y:S02]  /*136f0*/  FFMA.FTZ R84, R84, c[0x0][0x23c], -R177.reuse ;  /* 0x00008f0054547a23 */ /* 0x100fe400000108b1 */
[--C-:B------:R-:W-:Y:S02]  /*13700*/  FFMA.FTZ R96, R96, c[0x0][0x23c], -R177.reuse ;  /* 0x00008f0060607a23 */ /* 0x100fe400000108b1 */
[--C-:B------:R-:W-:Y:S02]  /*13710*/  FFMA.FTZ R85, R85, c[0x0][0x23c], -R177.reuse ;  /* 0x00008f0055557a23 */ /* 0x100fe400000108b1 */
[--C-:B------:R-:W-:Y:S02]  /*13720*/  FFMA.FTZ R98, R98, c[0x0][0x23c], -R176.reuse ;  /* 0x00008f0062627a23 */ /* 0x100fe400000108b0 */
[--C-:B------:R-:W-:Y:S01]  /*13730*/  FFMA.FTZ R99, R99, c[0x0][0x23c], -R176.reuse ;  /* 0x00008f0063637a23 */ /* 0x100fe200000108b0 */
[----:B------:R-:W1:Y:S01]  /*13740*/  MUFU.EX2 R201, R16 ;  /* 0x0000001000c97308 */ /* 0x000e620000000800 */
[--C-:B------:R-:W-:Y:S02]  /*13750*/  FFMA.FTZ R86, R86, c[0x0][0x23c], -R176.reuse ;  /* 0x00008f0056567a23 */ /* 0x100fe400000108b0 */
[--C-:B------:R-:W-:Y:S02]  /*13760*/  FFMA.FTZ R87, R87, c[0x0][0x23c], -R176.reuse ;  /* 0x00008f0057577a23 */ /* 0x100fe400000108b0 */
[--C-:B------:R-:W-:Y:S02]  /*13770*/  FFMA.FTZ R112, R112, c[0x0][0x23c], -R177.reuse ;  /* 0x00008f0070707a23 */ /* 0x100fe400000108b1 */
[--C-:B------:R-:W-:Y:S02]  /*13780*/  FFMA.FTZ R113, R113, c[0x0][0x23c], -R177.reuse ;  /* 0x00008f0071717a23 */ /* 0x100fe400000108b1 */
[--C-:B------:R-:W-:Y:S01]  /*13790*/  FFMA.FTZ R114, R114, c[0x0][0x23c], -R176.reuse ;  /* 0x00008f0072727a23 */ /* 0x100fe200000108b0 */
[----:B------:R2:W-:Y:S01]  /*137a0*/  MUFU.EX2 R196, R19 ;  /* 0x0000001300c47308 */ /* 0x0005e20000000800 */
[----:B------:R-:W-:Y:S02]  /*137b0*/  FFMA.FTZ R115, R115, c[0x0][0x23c], -R176 ;  /* 0x00008f0073737a23 */ /* 0x000fe400000108b0 */
[--C-:B------:R-:W-:Y:S02]  /*137c0*/  FFMA.FTZ R100, R100, c[0x0][0x23c], -R177.reuse ;  /* 0x00008f0064647a23 */ /* 0x100fe400000108b1 */
[--C-:B------:R-:W-:Y:S02]  /*137d0*/  FFMA.FTZ R101, R101, c[0x0][0x23c], -R177.reuse ;  /* 0x00008f0065657a23 */ /* 0x100fe400000108b1 */
[--C-:B------:R-:W-:Y:S02]  /*137e0*/  FFMA.FTZ R128, R128, c[0x0][0x23c], -R177.reuse ;  /* 0x00008f0080807a23 */ /* 0x100fe400000108b1 */
[--C-:B------:R-:W-:Y:S01]  /*137f0*/  FFMA.FTZ R129, R129, c[0x0][0x23c], -R177.reuse ;  /* 0x00008f0081817a23 */ /* 0x100fe200000108b1 */
[----:B------:R-:W-:Y:S01]  /*13800*/  MUFU.EX2 R199, R35 ;  /* 0x0000002300c77308 */ /* 0x000fe20000000800 */
[----:B------:R-:W-:Y:S02]  /*13810*/  IMAD.U32 R4, RZ, RZ, UR25 ;  /* 0x00000019ff047e24 */ /* 0x000fe4000f8e00ff */
[--C-:B------:R-:W-:Y:S01]  /*13820*/  FFMA.FTZ R116, R116, c[0x0][0x23c], -R177.reuse ;  /* 0x00008f0074747a23 */ /* 0x100fe200000108b1 */
[----:B-1----:R-:W-:Y:S01]  /*13830*/  F2FP.PACK_AB R174, R197, R201 ;  /* 0x000000c9c5ae723e */ /* 0x002fe200000000ff */
[----:B------:R-:W-:Y:S01]  /*13840*/  IMAD.U32 R8, RZ, RZ, UR4 ;  /* 0x00000004ff087e24 */ /* 0x000fe2000f8e00ff */
[C---:B------:R-:W-:Y:S01]  /*13850*/  LOP3.LUT R4, R219.reuse, UR5, R4, 0x96, !PT ;  /* 0x00000005db047c12 */ /* 0x040fe2000f8e9604 */
[----:B------:R-:W-:Y:S01]  /*13860*/  UIADD3 UR4, UR5, 0x2, URZ ;  /* 0x0000000205047890 */ /* 0x000fe2000fffe03f */
[----:B------:R-:W-:Y:S01]  /*13870*/  FFMA.FTZ R118, R118, c[0x0][0x23c], -R176 ;  /* 0x00008f0076767a23 */ /* 0x000fe200000108b0 */
[----:B------:R-:W-:Y:S01]  /*13880*/  UIADD3 UR5, UR5, 0x3, URZ ;  /* 0x0000000305057890 */ /* 0x000fe2000fffe03f */
[----:B------:R-:W1:Y:S01]  /*13890*/  MUFU.EX2 R0, R0 ;  /* 0x0000000000007308 */ /* 0x000e620000000800 */
[----:B------:R-:W-:Y:S01]  /*138a0*/  IMAD.WIDE.U32 R6, R4, -0x326172a9, RZ ;  /* 0xcd9e8d5704067825 */ /* 0x000fe200078e00ff */
[----:B------:R-:W-:Y:S03]  /*138b0*/  LOP3.LUT R8, R219, UR25, R8, 0x96, !PT ;  /* 0x00000019db087c12 */ /* 0x000fe6000f8e9608 */
[----:B------:R-:W-:Y:S01]  /*138c0*/  FFMA.FTZ R176, R119, c[0x0][0x23c], -R176 ;  /* 0x00008f0077b07a23 */ /* 0x000fe200000108b0 */
[----:B------:R-:W-:Y:S01]  /*138d0*/  LOP3.LUT R12, R181, UR13, R6, 0x96, !PT ;  /* 0x0000000db50c7c12 */ /* 0x000fe2000f8e9606 */
[----:B------:R-:W-:Y:S01]  /*138e0*/  IMAD.WIDE.U32 R192, R8, -0x326172a9, RZ ;  /* 0xcd9e8d5708c07825 */ /* 0x000fe200078e00ff */
[C---:B------:R-:W-:Y:S02]  /*138f0*/  LOP3.LUT R4, R7.reuse, UR15, R228, 0x96, !PT ;  /* 0x0000000f07047c12 */ /* 0x040fe4000f8e96e4 */
[----:B------:R-:W-:Y:S01]  /*13900*/  MUFU.EX2 R232, R30 ;  /* 0x0000001e00e87308 */ /* 0x000fe20000000800 */
[----:B------:R-:W-:Y:S01]  /*13910*/  IMAD.WIDE.U32 R12, R12, -0x2daee0ad, RZ ;  /* 0xd2511f530c0c7825 */ /* 0x000fe200078e00ff */
[----:B------:R-:W-:Y:S02]  /*13920*/  LOP3.LUT R7, R7, UR15, R226, 0x96, !PT ;  /* 0x0000000f07077c12 */ /* 0x000fe4000f8e96e2 */
[----:B------:R-:W-:Y:S01]  /*13930*/  LOP3.LUT R6, R183, UR13, R6, 0x96, !PT ;  /* 0x0000000db7067c12 */ /* 0x000fe2000f8e9606 */
[----:B------:R-:W-:Y:S01]  /*13940*/  IMAD.WIDE.U32 R4, R4, -0x2daee0ad, RZ ;  /* 0xd2511f5304047825 */ /* 0x000fe200078e00ff */
[----:B------:R-:W-:Y:S03]  /*13950*/  LOP3.LUT R18, R181, UR13, R192, 0x96, !PT ;  /* 0x0000000db5127c12 */ /* 0x000fe6000f8e96c0 */
[----:B------:R-:W-:Y:S01]  /*13960*/  IMAD.WIDE.U32 R10, R7, -0x2daee0ad, RZ ;  /* 0xd2511f53070a7825 */ /* 0x000fe200078e00ff */
[----:B------:R-:W-:Y:S01]  /*13970*/  MUFU.EX2 R242, R49 ;  /* 0x0000003100f27308 */ /* 0x000fe20000000800 */
[----:B------:R-:W-:Y:S02]  /*13980*/  LOP3.LUT R5, R5, UR12, R222, 0x96, !PT ;  /* 0x0000000c05057c12 */ /* 0x000fe4000f8e96de */
[----:B------:R-:W-:Y:S01]  /*13990*/  LOP3.LUT R16, R13, UR10, R4, 0x96, !PT ;  /* 0x0000000a0d107c12 */ /* 0x000fe2000f8e9604 */
[----:B------:R-:W-:Y:S01]  /*139a0*/  IMAD.WIDE.U32 R6, R6, -0x2daee0ad, RZ ;  /* 0xd2511f5306067825 */ /* 0x000fe200078e00ff */
[----:B------:R-:W-:Y:S03]  /*139b0*/  LOP3.LUT R8, R11, UR12, R220, 0x96, !PT ;  /* 0x0000000c0b087c12 */ /* 0x000fe6000f8e96dc */
[----:B------:R-:W-:Y:S01]  /*139c0*/  IMAD.WIDE.U32 R4, R5, -0x326172a9, RZ ;  /* 0xcd9e8d5705047825 */ /* 0x000fe200078e00ff */
[----:B------:R-:W-:Y:S01]  /*139d0*/  LOP3.LUT R10, R7, UR10, R10, 0x96, !PT ;  /* 0x0000000a070a7c12 */ /* 0x000fe2000f8e960a */
[----:B------:R-:W-:Y:S02]  /*139e0*/  MUFU.EX2 R241, R25 ;  /* 0x0000001900f17308 */ /* 0x000fe40000000800 */
[----:B------:R-:W-:Y:S01]  /*139f0*/  IMAD.WIDE.U32 R16, R16, -0x326172a9, RZ ;  /* 0xcd9e8d5710107825 */ /* 0x000fe200078e00ff */
[----:B------:R-:W-:Y:S03]  /*13a00*/  LOP3.LUT R9, R5, UR11, R180, 0x96, !PT ;  /* 0x0000000b05097c12 */ /* 0x000fe6000f8e96b4 */
[----:B------:R-:W-:Y:S01]  /*13a10*/  IMAD.WIDE.U32 R14, R8, -0x326172a9, RZ ;  /* 0xcd9e8d57080e7825 */ /* 0x000fe200078e00ff */
[----:B------:R-:W-:Y:S02]  /*13a20*/  LOP3.LUT R13, R17, UR9, R4, 0x96, !PT ;  /* 0x00000009110d7c12 */ /* 0x000fe4000f8e9604 */
[----:B------:R-:W-:Y:S01]  /*13a30*/  LOP3.LUT R4, R193, UR15, R228, 0x96, !PT ;  /* 0x0000000fc1047c12 */ /* 0x000fe2000f8e96e4 */
[----:B------:R-:W-:Y:S01]  /*13a40*/  MUFU.EX2 R240, R28 ;  /* 0x0000001c00f07308 */ /* 0x000fe20000000800 */
[----:B------:R-:W-:Y:S01]  /*13a50*/  IMAD.WIDE.U32 R10, R10, -0x326172a9, RZ ;  /* 0xcd9e8d570a0a7825 */ /* 0x000fe200078e00ff */
[----:B------:R-:W-:Y:S03]  /*13a60*/  LOP3.LUT R7, R15, UR11, R182, 0x96, !PT ;  /* 0x0000000b0f077c12 */ /* 0x000fe6000f8e96b6 */
[----:B--2---:R-:W-:Y:S01]  /*13a70*/  IMAD.WIDE.U32 R18, R18, -0x2daee0ad, RZ ;  /* 0xd2511f5312127825 */ /* 0x004fe200078e00ff */
[----:B------:R-:W-:Y:S03]  /*13a80*/  LOP3.LUT R14, R11, UR9, R14, 0x96, !PT ;  /* 0x000000090b0e7c12 */ /* 0x000fe6000f8e960e */
[----:B------:R-:W-:Y:S01]  /*13a90*/  IMAD.WIDE.U32 R4, R4, -0x2daee0ad, RZ ;  /* 0xd2511f5304047825 */ /* 0x000fe200078e00ff */
[----:B------:R-:W-:Y:S03]  /*13aa0*/  MUFU.EX2 R237, R29 ;  /* 0x0000001d00ed7308 */ /* 0x000fe60000000800 */
[----:B------:R-:W-:Y:S01]  /*13ab0*/  IMAD.WIDE.U32 R8, R9, -0x2daee0ad, RZ ;  /* 0xd2511f5309087825 */ /* 0x000fe200078e00ff */
[----:B------:R-:W-:Y:S02]  /*13ac0*/  LOP3.LUT R19, R19, UR10, R4, 0x96, !PT ;  /* 0x0000000a13137c12 */ /* 0x000fe4000f8e9604 */
[----:B------:R-:W-:Y:S01]  /*13ad0*/  LOP3.LUT R11, R5, UR12, R222, 0x96, !PT ;  /* 0x0000000c050b7c12 */ /* 0x000fe2000f8e96de */
[----:B------:R-:W-:Y:S01]  /*13ae0*/  IMAD.WIDE.U32 R4, R7, -0x2daee0ad, RZ ;  /* 0xd2511f5307047825 */ /* 0x000fe200078e00ff */
[----:B------:R-:W-:Y:S02]  /*13af0*/  LOP3.LUT R9, R9, UR8, R12, 0x96, !PT ;  /* 0x0000000809097c12 */ /* 0x000fe4000f8e960c */
[----:B------:R2:W-:Y:S01]  /*13b00*/  MUFU.EX2 R239, R31 ;  /* 0x0000001f00ef7308 */ /* 0x0005e20000000800 */
[----:B------:R-:W-:Y:S01]  /*13b10*/  IMAD.WIDE.U32 R12, R13, -0x2daee0ad, RZ ;  /* 0xd2511f530d0c7825 */ /* 0x000fe200078e00ff */
[----:B------:R-:W-:Y:S03]  /*13b20*/  LOP3.LUT R17, R5, UR8, R6, 0x96, !PT ;  /* 0x0000000805117c12 */ /* 0x000fe6000f8e9606 */
[----:B------:R-:W-:Y:S01]  /*13b30*/  IMAD.WIDE.U32 R6, R11, -0x326172a9, RZ ;  /* 0xcd9e8d570b067825 */ /* 0x000fe200078e00ff */
[----:B------:R-:W-:Y:S03]  /*13b40*/  LOP3.LUT R5, R13, UR6, R8, 0x96, !PT ;  /* 0x000000060d057c12 */ /* 0x000fe6000f8e9608 */
[----:B------:R-:W-:Y:S01]  /*13b50*/  IMAD.WIDE.U32 R14, R14, -0x2daee0ad, RZ ;  /* 0xd2511f530e0e7825 */ /* 0x000fe200078e00ff */
[----:B------:R1:W-:Y:S01]  /*13b60*/  MUFU.EX2 R236, R26 ;  /* 0x0000001a00ec7308 */ /* 0x0003e20000000800 */
[----:B------:R-:W-:Y:S02]  /*13b70*/  LOP3.LUT R134, R7, UR11, R180, 0x96, !PT ;  /* 0x0000000b07867c12 */ /* 0x000fe4000f8e96b4 */
[----:B------:R-:W-:Y:S01]  /*13b80*/  FFMA.FTZ R7, R21, c[0x0][0x23c], -R177 ;  /* 0x00008f0015077a23 */ /* 0x000fe200000108b1 */
[----:B------:R-:W-:Y:S01]  /*13b90*/  LOP3.LUT R11, R15, UR6, R4, 0x96, !PT ;  /* 0x000000060f0b7c12 */ /* 0x000fe2000f8e9604 */
[----:B------:R-:W-:Y:S04]  /*13ba0*/  IMAD.WIDE.U32 R20, R17, -0x326172a9, RZ ;  /* 0xcd9e8d5711147825 */ /* 0x000fe800078e00ff */
[----:B------:R-:W-:Y:S01]  /*13bb0*/  IMAD.WIDE.U32 R8, R9, -0x326172a9, RZ ;  /* 0xcd9e8d5709087825 */ /* 0x000fe200078e00ff */
[----:B------:R3:W4:Y:S01]  /*13bc0*/  MUFU.EX2 R249, R7 ;  /* 0x0000000700f97308 */ /* 0x0007220000000800 */
[----:B------:R-:W-:Y:S02]  /*13bd0*/  LOP3.LUT R32, R21, UR7, R10, 0x96, !PT ;  /* 0x0000000715207c12 */ /* 0x000fe4000f8e960a */
[----:B------:R-:W-:Y:S01]  /*13be0*/  IMAD.WIDE.U32 R186, R19, -0x326172a9, RZ ;  /* 0xcd9e8d5713ba7825 */ /* 0x000fe200078e00ff */
[----:B------:R-:W-:Y:S03]  /*13bf0*/  LOP3.LUT R16, R9, UR7, R16, 0x96, !PT ;  /* 0x0000000709107c12 */ /* 0x000fe6000f8e9610 */
[----:B------:R-:W-:Y:S01]  /*13c00*/  IMAD.WIDE.U32 R4, R5, -0x326172a9, RZ ;  /* 0xcd9e8d5705047825 */ /* 0x000fe200078e00ff */
[----:B------:R-:W-:Y:S02]  /*13c10*/  LOP3.LUT R184, R187, UR9, R6, 0x96, !PT ;  /* 0x00000009bbb87c12 */ /* 0x000fe4000f8e9606 */
[----:B------:R5:W4:Y:S01]  /*13c20*/  MUFU.EX2 R234, R27 ;  /* 0x0000001b00ea7308 */ /* 0x000b220000000800 */
[----:B------:R-:W-:Y:S01]  /*13c30*/  IMAD.WIDE.U32 R134, R134, -0x2daee0ad, RZ ;  /* 0xd2511f5386867825 */ /* 0x000fe200078e00ff */
[----:B------:R-:W-:Y:S02]  /*13c40*/  SHF.R.U32.HI R21, RZ, 0x18, R4 ;  /* 0x00000018ff157819 */ /* 0x000fe40000011604 */
[----:B------:R-:W-:Y:S01]  /*13c50*/  LOP3.LUT R9, R5, UR17, R8, 0x96, !PT ;  /* 0x0000001105097c12 */ /* 0x000fe2000f8e9608 */
[----:B--2---:R-:W-:Y:S01]  /*13c60*/  IMAD.MOV.U32 R31, RZ, RZ, R233 ;  /* 0x000000ffff1f7224 */ /* 0x004fe200078e00e9 */
[----:B------:R-:W-:Y:S01]  /*13c70*/  SHF.R.U32.HI R17, RZ, 0x10, R4 ;  /* 0x00000010ff117819 */ /* 0x000fe20000011604 */
[----:B-1----:R-:W-:Y:S01]  /*13c80*/  FMUL.FTZ R26, R0, R162 ;  /* 0x000000a2001a7220 */ /* 0x002fe20000410000 */
[C---:B------:R-:W-:Y:S01]  /*13c90*/  LOP3.LUT R19, R4.reuse, 0xff, RZ, 0xc0, !PT ;  /* 0x000000ff04137812 */ /* 0x040fe200078ec0ff */
[----:B------:R-:W-:Y:S01]  /*13ca0*/  IMAD.MOV.U32 R30, RZ, RZ, R179 ;  /* 0x000000ffff1e7224 */ /* 0x000fe200078e00b3 */
[----:B------:R-:W1:Y:S01]  /*13cb0*/  MUFU.EX2 R244, R48 ;  /* 0x0000003000f47308 */ /* 0x000e620000000800 */
[----:B------:R-:W-:Y:S01]  /*13cc0*/  LOP3.LUT R191, R135, UR8, R18, 0x96, !PT ;  /* 0x0000000887bf7c12 */ /* 0x000fe2000f8e9612 */
[----:B------:R-:W-:Y:S02]  /*13cd0*/  IMAD.MOV.U32 R162, RZ, RZ, R195 ;  /* 0x000000ffffa27224 */ /* 0x000fe400078e00c3 */
[----:B---3--:R-:W-:Y:S01]  /*13ce0*/  IMAD.WIDE.U32 R6, R11, -0x326172a9, RZ ;  /* 0xcd9e8d570b067825 */ /* 0x008fe200078e00ff */
[----:B------:R-:W-:Y:S03]  /*13cf0*/  LOP3.LUT R11, R4, 0xffff, RZ, 0xc0, !PT ;  /* 0x0000ffff040b7812 */ /* 0x000fe600078ec0ff */
[----:B------:R-:W-:Y:S01]  /*13d00*/  IMAD.WIDE.U32 R4, R16, -0x2daee0ad, RZ ;  /* 0xd2511f5310047825 */ /* 0x000fe200078e00ff */
[C---:B------:R-:W-:Y:S01]  /*13d10*/  LOP3.LUT R10, R6.reuse, 0xffff, RZ, 0xc0, !PT ;  /* 0x0000ffff060a7812 */ /* 0x040fe200078ec0ff */
[----:B------:R-:W-:Y:S01]  /*13d20*/  MUFU.EX2 R235, R50 ;  /* 0x0000003200eb7308 */ /* 0x000fe20000000800 */
[--C-:B------:R-:W-:Y:S01]  /*13d30*/  SHF.R.U32.HI R13, RZ, 0x10, R6.reuse ;  /* 0x00000010ff0d7819 */ /* 0x100fe20000011606 */
[----:B------:R-:W-:Y:S01]  /*13d40*/  FFMA.FTZ R177, R117, c[0x0][0x23c], -R177 ;  /* 0x00008f0075b17a23 */ /* 0x000fe200000108b1 */
[----:B------:R-:W-:Y:S01]  /*13d50*/  LOP3.LUT R16, R6, 0xff, RZ, 0xc0, !PT ;  /* 0x000000ff06107812 */ /* 0x000fe200078ec0ff */
[----:B-----5:R-:W-:Y:S01]  /*13d60*/  FMUL.FTZ R27, R0, R163 ;  /* 0x000000a3001b7220 */ /* 0x020fe20000410000 */
[----:B------:R-:W-:Y:S02]  /*13d70*/  SHF.R.U32.HI R15, RZ, 0x18, R6 ;  /* 0x00000018ff0f7819 */ /* 0x000fe40000011606 */
[----:B------:R-:W-:Y:S02]  /*13d80*/  SHF.R.U32.HI R6, RZ, 0x8, R11 ;  /* 0x00000008ff067819 */ /* 0x000fe4000001160b */
[C---:B------:R-:W-:Y:S01]  /*13d90*/  LOP3.LUT R23, R4.reuse, 0xff, RZ, 0xc0, !PT ;  /* 0x000000ff04177812 */ /* 0x040fe200078ec0ff */
[----:B------:R-:W-:Y:S01]  /*13da0*/  MUFU.EX2 R163, R81 ;  /* 0x0000005100a37308 */ /* 0x000fe20000000800 */
[----:B------:R-:W-:Y:S02]  /*13db0*/  SHF.R.U32.HI R22, RZ, 0x18, R4 ;  /* 0x00000018ff167819 */ /* 0x000fe40000011604 */
[----:B------:R-:W-:Y:S02]  /*13dc0*/  LOP3.LUT R8, R7, UR17, R20, 0x96, !PT ;  /* 0x0000001107087c12 */ /* 0x000fe4000f8e9614 */
[----:B------:R-:W-:Y:S02]  /*13dd0*/  SHF.R.U32.HI R20, RZ, 0x10, R4 ;  /* 0x00000010ff147819 */ /* 0x000fe40000011604 */
[----:B------:R-:W-:Y:S02]  /*13de0*/  LOP3.LUT R7, R5, UR16, R12, 0x96, !PT ;  /* 0x0000001005077c12 */ /* 0x000fe4000f8e960c */
[----:B------:R-:W-:Y:S01]  /*13df0*/  LOP3.LUT R18, R4, 0xffff, RZ, 0xc0, !PT ;  /* 0x0000ffff04127812 */ /* 0x000fe200078ec0ff */
[----:B------:R-:W-:Y:S01]  /*13e00*/  MUFU.EX2 R98, R98 ;  /* 0x0000006200627308 */ /* 0x000fe20000000800 */
[----:B------:R-:W-:Y:S01]  /*13e10*/  IMAD.WIDE.U32 R4, R32, -0x2daee0ad, RZ ;  /* 0xd2511f5320047825 */ /* 0x000fe200078e00ff */
[----:B------:R-:W-:Y:S02]  /*13e20*/  PRMT R19, R19, 0x5410, R6 ;  /* 0x0000541013137816 */ /* 0x000fe40000000006 */
[----:B------:R-:W-:Y:S02]  /*13e30*/  LOP3.LUT R6, R13, 0xff, RZ, 0xc0, !PT ;  /* 0x000000ff0d067812 */ /* 0x000fe400078ec0ff */
[----:B------:R-:W-:Y:S02]  /*13e40*/  LOP3.LUT R11, R17, 0xff, RZ, 0xc0, !PT ;  /* 0x000000ff110b7812 */ /* 0x000fe400078ec0ff */
[----:B------:R-:W-:Y:S02]  /*13e50*/  PRMT R15, R6, 0x5410, R15 ;  /* 0x00005410060f7816 */ /* 0x000fe4000000000f */
[----:B------:R-:W-:Y:S01]  /*13e60*/  MUFU.EX2 R99, R99 ;  /* 0x0000006300637308 */ /* 0x000fe20000000800 */
[----:B------:R-:W-:Y:S02]  /*13e70*/  LOP3.LUT R24, R5, UR16, R14, 0x96, !PT ;  /* 0x0000001005187c12 */ /* 0x000fe4000f8e960e */
[C---:B------:R-:W-:Y:S01]  /*13e80*/  LOP3.LUT R13, R4.reuse, 0xff, RZ, 0xc0, !PT ;  /* 0x000000ff040d7812 */ /* 0x040fe200078ec0ff */
[--C-:B------:R-:W-:Y:S01]  /*13e90*/  HSET2.LE.AND R35, R15, R217.reuse, PT ;  /* 0x000000d90f237233 */ /* 0x100fe20003803000 */
[--C-:B------:R-:W-:Y:S02]  /*13ea0*/  SHF.R.U32.HI R14, RZ, 0x10, R4.reuse ;  /* 0x00000010ff0e7819 */ /* 0x100fe40000011604 */
[----:B------:R-:W-:Y:S02]  /*13eb0*/  SHF.R.U32.HI R17, RZ, 0x18, R4 ;  /* 0x00000018ff117819 */ /* 0x000fe40000011604 */
[----:B------:R-:W-:Y:S01]  /*13ec0*/  LOP3.LUT R12, R4, 0xffff, RZ, 0xc0, !PT ;  /* 0x0000ffff040c7812 */ /* 0x000fe200078ec0ff */
[----:B------:R-:W-:Y:S01]  /*13ed0*/  MUFU.EX2 R86, R86 ;  /* 0x0000005600567308 */ /* 0x000fe20000000800 */
[----:B------:R-:W-:Y:S02]  /*13ee0*/  SHF.R.U32.HI R5, RZ, 0x10, R9 ;  /* 0x00000010ff057819 */ /* 0x000fe40000011609 */
[----:B------:R-:W-:Y:S02]  /*13ef0*/  LOP3.LUT R4, R9, 0xffff, RZ, 0xc0, !PT ;  /* 0x0000ffff09047812 */ /* 0x000fe400078ec0ff */
[----:B------:R-:W-:Y:S02]  /*13f00*/  LOP3.LUT R6, R8, 0xffff, RZ, 0xc0, !PT ;  /* 0x0000ffff08067812 */ /* 0x000fe400078ec0ff */
[----:B------:R-:W-:Y:S02]  /*13f10*/  SHF.R.U32.HI R10, RZ, 0x8, R10 ;  /* 0x00000008ff0a7819 */ /* 0x000fe4000001160a */
[----:B------:R-:W-:Y:S01]  /*13f20*/  SHF.R.U32.HI R6, RZ, 0x8, R6 ;  /* 0x00000008ff067819 */ /* 0x000fe20000011606 */
[----:B------:R-:W-:Y:S01]  /*13f30*/  MUFU.EX2 R87, R87 ;  /* 0x0000005700577308 */ /* 0x000fe20000000800 */
[----:B------:R-:W-:Y:S02]  /*13f40*/  PRMT R16, R16, 0x5410, R10 ;  /* 0x0000541010107816 */ /* 0x000fe4000000000a */
        /* <DEDUP_REMOVED lines=9> */
[----:B------:R-:W-:Y:S01]  /*13fe0*/  SHF.R.U32.HI R6, RZ, 0x8, R18 ;  /* 0x00000008ff067819 */ /* 0x000fe20000011612 */
[--C-:B------:R-:W-:Y:S01]  /*13ff0*/  HSET2.LE.AND R32, R32, R217.reuse, PT ;  /* 0x000000d920207233 */ /* 0x100fe20003803000 */
[----:B------:R-:W-:Y:S01]  /*14000*/  PRMT R188, R5, 0x5410, R22 ;  /* 0x0000541005bc7816 */ /* 0x000fe20000000016 */
[----:B------:R-:W-:Y:S01]  /*14010*/  FMUL.FTZ R18, R133, R154 ;  /* 0x0000009a85127220 */ /* 0x000fe20000410000 */
[----:B------:R-:W-:Y:S01]  /*14020*/  PRMT R189, R23, 0x5410, R6 ;  /* 0x0000541017bd7816 */ /* 0x000fe20000000006 */
[----:B------:R-:W-:Y:S01]  /*14030*/  MUFU.EX2 R93, R93 ;  /* 0x0000005d005d7308 */ /* 0x000fe20000000800 */
[----:B------:R-:W2:Y:S01]  /*14040*/  LDSM.16.MT88.4 R20, [R205+0x4000] ;  /* 0x00400000cd14783b */ /* 0x000ea20000004200 */
[----:B------:R-:W-:Y:S01]  /*14050*/  LOP3.LUT R11, R9, 0xff, RZ, 0xc0, !PT ;  /* 0x000000ff090b7812 */ /* 0x000fe200078ec0ff */
[----:B------:R-:W-:Y:S01]  /*14060*/  IMAD.MOV.U32 R154, RZ, RZ, R198 ;  /* 0x000000ffff9a7224 */ /* 0x000fe200078e00c6 */
[----:B------:R-:W-:Y:S02]  /*14070*/  SHF.R.U32.HI R9, RZ, 0x18, R9 ;  /* 0x00000018ff097819 */ /* 0x000fe40000011609 */
[----:B------:R-:W-:Y:S01]  /*14080*/  PRMT R10, R11, 0x5410, R10 ;  /* 0x000054100b0a7816 */ /* 0x000fe2000000000a */
[----:B------:R-:W-:Y:S01]  /*14090*/  FMUL.FTZ R11, R0, R147 ;  /* 0x00000093000b7220 */ /* 0x000fe20000410000 */
[----:B------:R-:W-:Y:S02]  /*140a0*/  PRMT R173, R4, 0x5410, R9 ;  /* 0x0000541004ad7816 */ /* 0x000fe40000000009 */
[----:B------:R-:W-:Y:S01]  /*140b0*/  MUFU.EX2 R88, R88 ;  /* 0x0000005800587308 */ /* 0x000fe20000000800 */
[--C-:B------:R-:W-:Y:S01]  /*140c0*/  SHF.R.U32.HI R4, RZ, 0x10, R8.reuse ;  /* 0x00000010ff047819 */ /* 0x100fe20000011608 */
[--C-:B------:R-:W-:Y:S01]  /*140d0*/  HSET2.LE.AND R172, R10, R217.reuse, PT ;  /* 0x000000d90aac7233 */ /* 0x100fe20003803000 */
[----:B------:R-:W-:Y:S01]  /*140e0*/  SHF.R.U32.HI R8, RZ, 0x18, R8 ;  /* 0x00000018ff087819 */ /* 0x000fe20000011608 */
[--C-:B------:R-:W-:Y:S01]  /*140f0*/  HSET2.LE.AND R173, R173, R217.reuse, PT ;  /* 0x000000d9adad7233 */ /* 0x100fe20003803000 */
[----:B------:R-:W-:Y:S01]  /*14100*/  LOP3.LUT R4, R4, 0xff, RZ, 0xc0, !PT ;  /* 0x000000ff04047812 */ /* 0x000fe200078ec0ff */
[----:B------:R-:W-:Y:S01]  /*14110*/  FMUL.FTZ R10, R0, R146 ;  /* 0x00000092000a7220 */ /* 0x000fe20000410000 */
[----:B------:R-:W-:Y:S02]  /*14120*/  F2FP.PACK_AB R5, R196, R179 ;  /* 0x000000b3c405723e */ /* 0x000fe400000000ff */
[----:B------:R-:W-:Y:S01]  /*14130*/  PRMT R8, R4, 0x5410, R8 ;  /* 0x0000541004087816 */ /* 0x000fe20000000008 */
[----:B------:R-:W-:Y:S01]  /*14140*/  MUFU.EX2 R89, R89 ;  /* 0x0000005900597308 */ /* 0x000fe20000000800 */
[--C-:B------:R-:W-:Y:S01]  /*14150*/  HSET2.LE.AND R4, R19, R217.reuse, PT ;  /* 0x000000d913047233 */ /* 0x100fe20003803000 */
[----:B------:R-:W-:Y:S01]  /*14160*/  LOP3.LUT R175, R175, R5, RZ, 0xc0, !PT ;  /* 0x00000005afaf7212 */ /* 0x000fe200078ec0ff */
[----:B------:R-:W-:Y:S01]  /*14170*/  FMUL.FTZ R19, R133, R155 ;  /* 0x0000009b85137220 */ /* 0x000fe20000410000 */
[--C-:B------:R-:W-:Y:S01]  /*14180*/  HSET2.LE.AND R33, R8, R217.reuse, PT ;  /* 0x000000d908217233 */ /* 0x100fe20003803000 */
[----:B------:R-:W-:Y:S01]  /*14190*/  F2FP.PACK_AB R5, R250, R231 ;  /* 0x000000e7fa05723e */ /* 0x000fe200000000ff */
[----:B------:R-:W-:Y:S01]  /*141a0*/  IMAD.MOV.U32 R155, RZ, RZ, R197 ;  /* 0x000000ffff9b7224 */ /* 0x000fe200078e00c5 */
[----:B------:R-:W-:Y:S02]  /*141b0*/  LOP3.LUT R174, R4, R174, RZ, 0xc0, !PT ;  /* 0x000000ae04ae7212 */ /* 0x000fe400078ec0ff */
[----:B------:R-:W-:Y:S01]  /*141c0*/  F2FP.PACK_AB R4, R245, R194 ;  /* 0x000000c2f504723e */ /* 0x000fe200000000ff */
[----:B------:R-:W-:Y:S01]  /*141d0*/  MUFU.EX2 R197, R46 ;  /* 0x0000002e00c57308 */ /* 0x000fe20000000800 */
[----:B------:R-:W-:Y:S02]  /*141e0*/  F2FP.PACK_AB R6, R252, R230 ;  /* 0x000000e6fc06723e */ /* 0x000fe400000000ff */
[----:B------:R-:W-:Y:S02]  /*141f0*/  LOP3.LUT R172, R172, R4, RZ, 0xc0, !PT ;  /* 0x00000004acac7212 */ /* 0x000fe400078ec0ff */
[----:B------:R-:W-:Y:S02]  /*14200*/  F2FP.PACK_AB R4, R251, R225 ;  /* 0x000000e1fb04723e */ /* 0x000fe400000000ff */
[----:B------:R-:W-:Y:S02]  /*14210*/  LOP3.LUT R173, R173, R5, RZ, 0xc0, !PT ;  /* 0x00000005adad7212 */ /* 0x000fe400078ec0ff */
[----:B------:R-:W-:Y:S01]  /*14220*/  LOP3.LUT R32, R32, R6, RZ, 0xc0, !PT ;  /* 0x0000000620207212 */ /* 0x000fe200078ec0ff */
[----:B------:R-:W-:Y:S01]  /*14230*/  MUFU.EX2 R94, R94 ;  /* 0x0000005e005e7308 */ /* 0x000fe20000000800 */
[----:B------:R-:W-:Y:S02]  /*14240*/  F2FP.PACK_AB R5, R198, R203 ;  /* 0x000000cbc605723e */ /* 0x000fe400000000ff */
[----:B------:R-:W-:Y:S02]  /*14250*/  F2FP.PACK_AB R6, R195, R233 ;  /* 0x000000e9c306723e */ /* 0x000fe400000000ff */
[----:B------:R-:W-:Y:S02]  /*14260*/  LOP3.LUT R33, R33, R4, RZ, 0xc0, !PT ;  /* 0x0000000421217212 */ /* 0x000fe400078ec0ff */
[----:B------:R-:W-:Y:S02]  /*14270*/  LOP3.LUT R4, R7, 0xffff, RZ, 0xc0, !PT ;  /* 0x0000ffff07047812 */ /* 0x000fe400078ec0ff */
[----:B------:R-:W-:Y:S01]  /*14280*/  SHF.R.U32.HI R9, RZ, 0x8, R12 ;  /* 0x00000008ff097819 */ /* 0x000fe2000001160c */
[----:B------:R-:W3:Y:S01]  /*14290*/  MUFU.EX2 R233, R51 ;  /* 0x0000003300e97308 */ /* 0x000ee20000000800 */
[----:B------:R-:W-:Y:S01]  /*142a0*/  LOP3.LUT R34, R34, R5, RZ, 0xc0, !PT ;  /* 0x0000000522227212 */ /* 0x000fe200078ec0ff */
[C---:B------:R-:W-:Y:S01]  /*142b0*/  FMUL.FTZ R5, R132.reuse, R141 ;  /* 0x0000008d84057220 */ /* 0x040fe20000410000 */
[----:B------:R-:W-:Y:S01]  /*142c0*/  LOP3.LUT R35, R35, R6, RZ, 0xc0, !PT ;  /* 0x0000000623237212 */ /* 0x000fe200078ec0ff */
[----:B------:R-:W-:Y:S01]  /*142d0*/  FMUL.FTZ R6, R133, R142 ;  /* 0x0000008e85067220 */ /* 0x000fe20000410000 */
[----:B------:R-:W-:Y:S02]  /*142e0*/  SHF.R.U32.HI R8, RZ, 0x10, R7 ;  /* 0x00000010ff087819 */ /* 0x000fe40000011607 */
[----:B------:R-:W-:Y:S02]  /*142f0*/  LOP3.LUT R15, R7, 0xff, RZ, 0xc0, !PT ;  /* 0x000000ff070f7812 */ /* 0x000fe400078ec0ff */
[----:B------:R-:W-:Y:S01]  /*14300*/  PRMT R190, R13, 0x5410, R9 ;  /* 0x000054100dbe7816 */ /* 0x000fe20000000009 */
[----:B------:R5:W-:Y:S01]  /*14310*/  MUFU.EX2 R198, R45 ;  /* 0x0000002d00c67308 */ /* 0x000be20000000800 */
[----:B------:R-:W-:Y:S01]  /*14320*/  SHF.R.U32.HI R13, RZ, 0x8, R4 ;  /* 0x00000008ff0d7819 */ /* 0x000fe20000011604 */
[----:B------:R-:W-:Y:S01]  /*14330*/  FMUL.FTZ R4, R132, R140 ;  /* 0x0000008c84047220 */ /* 0x000fe20000410000 */
[----:B------:R-:W-:Y:S01]  /*14340*/  LOP3.LUT R16, R14, 0xff, RZ, 0xc0, !PT ;  /* 0x000000ff0e107812 */ /* 0x000fe200078ec0ff */
[----:B------:R-:W-:Y:S01]  /*14350*/  FMUL.FTZ R9, R2, R145 ;  /* 0x0000009102097220 */ /* 0x000fe20000410000 */
[----:B------:R-:W-:Y:S01]  /*14360*/  SHF.R.U32.HI R14, RZ, 0x18, R7 ;  /* 0x00000018ff0e7819 */ /* 0x000fe20000011607 */
[----:B------:R-:W-:Y:S01]  /*14370*/  FMUL.FTZ R7, R133, R143 ;  /* 0x0000008f85077220 */ /* 0x000fe20000410000 */
[----:B------:R-:W-:Y:S01]  /*14380*/  LOP3.LUT R12, R8, 0xff, RZ, 0xc0, !PT ;  /* 0x000000ff080c7812 */ /* 0x000fe200078ec0ff */
[----:B------:R-:W1:Y:S01]  /*14390*/  LDSM.16.MT88.4 R140, [R206+0x4000] ;  /* 0x00400000ce8c783b */ /* 0x000e620000004200 */
[C---:B------:R-:W-:Y:S01]  /*143a0*/  FMUL.FTZ R8, R2.reuse, R144 ;  /* 0x0000009002087220 */ /* 0x040fe20000410000 */
[----:B------:R-:W-:Y:S01]  /*143b0*/  MUFU.EX2 R95, R95 ;  /* 0x0000005f005f7308 */ /* 0x000fe20000000800 */
[----:B------:R-:W-:Y:S01]  /*143c0*/  PRMT R49, R15, 0x5410, R13 ;  /* 0x000054100f317816 */ /* 0x000fe2000000000d */
[----:B------:R-:W-:Y:S01]  /*143d0*/  FMUL.FTZ R13, R2, R149 ;  /* 0x00000095020d7220 */ /* 0x000fe20000410000 */
[-C--:B--2---:R-:W-:Y:S01]  /*143e0*/  HMMA.16816.F32 R4, R172, R20.reuse, R4 ;  /* 0x00000014ac04723c */ /* 0x084fe20000001804 */
[----:B------:R-:W-:Y:S01]  /*143f0*/  PRMT R179, R12, 0x5410, R14 ;  /* 0x000054100cb37816 */ /* 0x000fe2000000000e */
[----:B------:R-:W-:Y:S01]  /*14400*/  FMUL.FTZ R12, R2, R148 ;  /* 0x00000094020c7220 */ /* 0x000fe20000410000 */
[----:B------:R-:W-:Y:S01]  /*14410*/  PRMT R187, R16, 0x5410, R17 ;  /* 0x0000541010bb7816 */ /* 0x000fe20000000011 */
[----:B------:R-:W-:Y:S01]  /*14420*/  FMUL.FTZ R14, R0, R150 ;  /* 0x00000096000e7220 */ /* 0x000fe20000410000 */
[----:B------:R-:W-:Y:S01]  /*14430*/  LOP3.LUT R16, R24, 0xffff, RZ, 0xc0, !PT ;  /* 0x0000ffff18107812 */ /* 0x000fe200078ec0ff */
[----:B------:R-:W-:Y:S01]  /*14440*/  FMUL.FTZ R15, R0, R151 ;  /* 0x00000097000f7220 */ /* 0x000fe20000410000 */
[----:B------:R-:W-:Y:S01]  /*14450*/  MUFU.EX2 R90, R90 ;  /* 0x0000005a005a7308 */ /* 0x000fe20000000800 */
[C---:B------:R-:W-:Y:S01]  /*14460*/  HMMA.16816.F32 R8, R32.reuse, R20, R8 ;  /* 0x000000142008723c */ /* 0x040fe20000001808 */
[----:B------:R-:W-:Y:S03]  /*14470*/  FMUL.FTZ R17, R132, R153 ;  /* 0x0000009984117220 */ /* 0x000fe60000410000 */
[----:B------:R-:W-:Y:S01]  /*14480*/  LOP3.LUT R25, R24, 0xff, RZ, 0xc0, !PT ;  /* 0x000000ff18197812 */ /* 0x000fe200078ec0ff */
[----:B------:R-:W-:Y:S01]  /*14490*/  IMAD.MOV.U32 R144, RZ, RZ, R203 ;  /* 0x000000ffff907224 */ /* 0x000fe200078e00cb */
[----:B------:R-:W-:Y:S01]  /*144a0*/  SHF.R.U32.HI R29, RZ, 0x18, R24 ;  /* 0x00000018ff1d7819 */ /* 0x000fe20000011618 */
[----:B------:R-:W-:Y:S01]  /*144b0*/  IMAD.MOV.U32 R145, RZ, RZ, R185 ;  /* 0x000000ffff917224 */ /* 0x000fe200078e00b9 */
[-C--:B------:R-:W-:Y:S01]  /*144c0*/  HMMA.16816.F32 R12, R32, R22.reuse, R12 ;  /* 0x00000016200c723c */ /* 0x080fe2000000180c */
[----:B------:R2:W-:Y:S03]  /*144d0*/  MUFU.EX2 R203, R36 ;  /* 0x0000002400cb7308 */ /* 0x0005e60000000800 */
[----:B------:R-:W-:Y:S01]  /*144e0*/  SHF.R.U32.HI R21, RZ, 0x8, R16 ;  /* 0x00000008ff157819 */ /* 0x000fe20000011610 */
[C---:B------:R-:W-:Y:S01]  /*144f0*/  FMUL.FTZ R16, R132.reuse, R152 ;  /* 0x0000009884107220 */ /* 0x040fe20000410000 */
[----:B------:R-:W-:Y:S01]  /*14500*/  LOP3.LUT R20, R193, UR15, R226, 0x96, !PT ;  /* 0x0000000fc1147c12 */ /* 0x000fe2000f8e96e2 */
[----:B------:R-:W-:Y:S01]  /*14510*/  IMAD.MOV.U32 R193, RZ, RZ, R199 ;  /* 0x000000ffffc17224 */ /* 0x000fe200078e00c7 */
[----:B------:R-:W-:Y:S01]  /*14520*/  PRMT R152, R25, 0x5410, R21 ;  /* 0x0000541019987816 */ /* 0x000fe20000000015 */
[----:B------:R-:W-:Y:S02]  /*14530*/  FMUL.FTZ R21, R132, R157 ;  /* 0x0000009d84157220 */ /* 0x000fe40000410000 */
[----:B------:R-:W-:Y:S01]  /*14540*/  MUFU.EX2 R199, R38 ;  /* 0x0000002600c77308 */ /* 0x000fe20000000800 */
[C---:B------:R-:W-:Y:S01]  /*14550*/  HMMA.16816.F32 R16, R172.reuse, R22, R16 ;  /* 0x00000016ac10723c */ /* 0x040fe20000001810 */
[----:B------:R-:W-:Y:S01]  /*14560*/  SHF.R.U32.HI R25, RZ, 0x10, R24 ;  /* 0x00000010ff197819 */ /* 0x000fe20000011618 */
[----:B------:R-:W-:Y:S01]  /*14570*/  IMAD.WIDE.U32 R146, R20, -0x2daee0ad, RZ ;  /* 0xd2511f5314927825 */ /* 0x000fe200078e00ff */
[--C-:B-----5:R-:W-:Y:S02]  /*14580*/  HSET2.LE.AND R45, R152, R217.reuse, PT ;  /* 0x000000d9982d7233 */ /* 0x120fe40003803000 */
[----:B------:R-:W-:Y:S01]  /*14590*/  LOP3.LUT R28, R25, 0xff, RZ, 0xc0, !PT ;  /* 0x000000ff191c7812 */ /* 0x000fe200078ec0ff */
[----:B------:R-:W-:Y:S01]  /*145a0*/  FMUL.FTZ R20, R132, R156 ;  /* 0x0000009c84147220 */ /* 0x000fe20000410000 */
[----:B------:R-:W-:Y:S01]  /*145b0*/  LOP3.LUT R48, R147, UR12, R220, 0x96, !PT ;  /* 0x0000000c93307c12 */ /* 0x000fe2000f8e96dc */
[C---:B------:R-:W-:Y:S01]  /*145c0*/  FMUL.FTZ R22, R133.reuse, R158 ;  /* 0x0000009e85167220 */ /* 0x040fe20000410000 */
[----:B------:R-:W-:Y:S03]  /*145d0*/  MUFU.EX2 R91, R91 ;  /* 0x0000005b005b7308 */ /* 0x000fe60000000800 */
[----:B------:R-:W-:Y:S01]  /*145e0*/  FMUL.FTZ R23, R133, R159 ;  /* 0x0000009f85177220 */ /* 0x000fe20000410000 */
[----:B------:R-:W-:Y:S01]  /*145f0*/  PRMT R150, R28, 0x5410, R29 ;  /* 0x000054101c967816 */ /* 0x000fe2000000001d */
[----:B------:R-:W-:Y:S01]  /*14600*/  IMAD.MOV.U32 R157, RZ, RZ, R202 ;  /* 0x000000ffff9d7224 */ /* 0x000fe200078e00ca */
[--C-:B--2---:R-:W-:Y:S01]  /*14610*/  HSET2.LE.AND R36, R189, R217.reuse, PT ;  /* 0x000000d9bd247233 */ /* 0x104fe20003803000 */
[----:B------:R-:W-:Y:S02]  /*14620*/  FMUL.FTZ R28, R2, R164 ;  /* 0x000000a4021c7220 */ /* 0x000fe40000410000 */
[----:B------:R-:W-:Y:S01]  /*14630*/  IMAD.MOV.U32 R164, RZ, RZ, R201 ;  /* 0x000000ffffa47224 */ /* 0x000fe200078e00c9 */
[----:B------:R2:W5:Y:S01]  /*14640*/  MUFU.EX2 R202, R37 ;  /* 0x0000002500ca7308 */ /* 0x0005620000000800 */
[-C--:B-1----:R-:W-:Y:S01]  /*14650*/  HMMA.16816.F32 R20, R172, R140.reuse, R20 ;  /* 0x0000008cac14723c */ /* 0x082fe20000001814 */
[----:B------:R-:W-:Y:S01]  /*14660*/  IMAD.WIDE.U32 R148, R48, -0x326172a9, RZ ;  /* 0xcd9e8d5730947825 */ /* 0x000fe200078e00ff */
[--C-:B------:R-:W-:Y:S03]  /*14670*/  HSET2.LE.AND R46, R150, R217.reuse, PT ;  /* 0x000000d9962e7233 */ /* 0x100fe60003803000 */
[C---:B------:R-:W-:Y:S02]  /*14680*/  FMUL.FTZ R24, R2.reuse, R160 ;  /* 0x000000a002187220 */ /* 0x040fe40000410000 */
[----:B------:R-:W-:Y:S02]  /*14690*/  FMUL.FTZ R25, R2, R161 ;  /* 0x000000a102197220 */ /* 0x000fe40000410000 */
[----:B------:R1:W1:Y:S03]  /*146a0*/  MUFU.EX2 R201, R39 ;  /* 0x0000002700c97308 */ /* 0x0002660000000800 */
[----:B------:R-:W-:Y:S02]  /*146b0*/  IMAD.WIDE.U32 R184, R184, -0x2daee0ad, RZ ;  /* 0xd2511f53b8b87825 */ /* 0x000fe400078e00ff */
[C---:B------:R-:W-:Y:S02]  /*146c0*/  HMMA.16816.F32 R24, R32.reuse, R140, R24 ;  /* 0x0000008c2018723c */ /* 0x040fe40000001818 */
[----:B------:R-:W-:Y:S01]  /*146d0*/  FMUL.FTZ R29, R2, R165 ;  /* 0x000000a5021d7220 */ /* 0x000fe20000410000 */
[----:B------:R-:W-:Y:S01]  /*146e0*/  LOP3.LUT R153, R185, UR6, R134, 0x96, !PT ;  /* 0x00000006b9997c12 */ /* 0x000fe2000f8e9686 */
[----:B------:R-:W-:Y:S01]  /*146f0*/  IMAD.MOV.U32 R165, RZ, RZ, R30 ;  /* 0x000000ffffa57224 */ /* 0x000fe200078e001e */
[----:B------:R-:W-:Y:S01]  /*14700*/  MUFU.EX2 R189, R66 ;  /* 0x0000004200bd7308 */ /* 0x000fe20000000800 */
[----:B------:R-:W-:Y:S01]  /*14710*/  LOP3.LUT R134, R183, UR13, R192, 0x96, !PT ;  /* 0x0000000db7867c12 */ /* 0x000fe2000f8e96c0 */
[----:B------:R-:W-:Y:S02]  /*14720*/  IMAD.MOV.U32 R192, RZ, RZ, R31 ;  /* 0x000000ffffc07224 */ /* 0x000fe400078e001f */
[C---:B------:R-:W-:Y:S03]  /*14730*/  FMUL.FTZ R31, R0.reuse, R167 ;  /* 0x000000a7001f7220 */ /* 0x040fe60000410000 */
[----:B------:R-:W-:Y:S01]  /*14740*/  IMAD.MOV.U32 R167, RZ, RZ, R200 ;  /* 0x000000ffffa77224 */ /* 0x000fe200078e00c8 */
[--C-:B--2---:R-:W-:Y:S01]  /*14750*/  HSET2.LE.AND R37, R188, R217.reuse, PT ;  /* 0x000000d9bc257233 */ /* 0x104fe20003803000 */
[----:B------:R-:W-:Y:S01]  /*14760*/  FMUL.FTZ R30, R0, R166 ;  /* 0x000000a6001e7220 */ /* 0x000fe20000410000 */
[----:B------:R-:W-:Y:S01]  /*14770*/  MUFU.EX2 R102, R102 ;  /* 0x0000006600667308 */ /* 0x000fe20000000800 */
[----:B------:R-:W-:Y:S01]  /*14780*/  IMAD.MOV.U32 R158, RZ, RZ, R154 ;  /* 0x000000ffff9e7224 */ /* 0x000fe200078e009a */
[----:B------:R-:W-:Y:S01]  /*14790*/  F2FP.PACK_AB R38, R167, R157 ;  /* 0x0000009da726723e */ /* 0x000fe200000000ff */
[----:B------:R-:W-:Y:S02]  /*147a0*/  IMAD.MOV.U32 R166, RZ, RZ, R145 ;  /* 0x000000ffffa67224 */ /* 0x000fe400078e0091 */
[----:B------:R-:W-:Y:S01]  /*147b0*/  IMAD.MOV.U32 R156, RZ, RZ, R144 ;  /* 0x000000ffff9c7224 */ /* 0x000fe200078e0090 */
[----:B------:R-:W-:Y:S01]  /*147c0*/  LOP3.LUT R38, R36, R38, RZ, 0xc0, !PT ;  /* 0x0000002624267212 */ /* 0x000fe200078ec0ff */
[-C--:B------:R-:W-:Y:S01]  /*147d0*/  HMMA.16816.F32 R28, R32, R142.reuse, R28 ;  /* 0x0000008e201c723c */ /* 0x080fe2000000181c */
[----:B------:R-:W-:Y:S01]  /*147e0*/  LOP3.LUT R144, R149, UR11, R182, 0x96, !PT ;  /* 0x0000000b95907c12 */ /* 0x000fe2000f8e96b6 */
[--C-:B------:R-:W-:Y:S01]  /*147f0*/  HSET2.LE.AND R36, R49, R217.reuse, PT ;  /* 0x000000d931247233 */ /* 0x100fe20003803000 */
[----:B-1----:R-:W-:Y:S01]  /*14800*/  F2FP.PACK_AB R39, R193, R166 ;  /* 0x000000a6c127723e */ /* 0x002fe200000000ff */
[----:B------:R-:W1:Y:S01]  /*14810*/  LDSM.16.MT88.4 R48, [R205+0x4400] ;  /* 0x00440000cd30783b */ /* 0x000e620000004200 */
[----:B------:R-:W-:Y:S01]  /*14820*/  MUFU.EX2 R154, R42 ;  /* 0x0000002a009a7308 */ /* 0x000fe20000000800 */
[----:B------:R-:W-:Y:S01]  /*14830*/  IMAD.WIDE.U32 R144, R144, -0x2daee0ad, RZ ;  /* 0xd2511f5390907825 */ /* 0x000fe200078e00ff */
[----:B----4-:R-:W-:Y:S02]  /*14840*/  F2FP.PACK_AB R32, R249, R248 ;  /* 0x000000f8f920723e */ /* 0x010fe400000000ff */
[----:B------:R-:W-:Y:S03]  /*14850*/  LOP3.LUT R39, R37, R39, RZ, 0xc0, !PT ;  /* 0x0000002725277212 */ /* 0x000fe600078ec0ff */
[----:B------:R-:W-:Y:S01]  /*14860*/  LOP3.LUT R36, R36, R32, RZ, 0xc0, !PT ;  /* 0x0000002024247212 */ /* 0x000fe200078ec0ff */
[----:B------:R-:W-:Y:S01]  /*14870*/  IMAD.WIDE.U32 R134, R134, -0x2daee0ad, RZ ;  /* 0xd2511f5386867825 */ /* 0x000fe200078e00ff */
[----:B------:R-:W-:Y:S01]  /*14880*/  F2FP.PACK_AB R32, R246, R243 ;  /* 0x000000f3f620723e */ /* 0x000fe200000000ff */
[--C-:B------:R-:W-:Y:S01]  /*14890*/  HSET2.LE.AND R37, R179, R217.reuse, PT ;  /* 0x000000d9b3257233 */ /* 0x100fe20003803000 */
[----:B------:R2:W2:Y:S01]  /*148a0*/  MUFU.EX2 R200, R44 ;  /* 0x0000002c00c87308 */ /* 0x0004a20000000800 */
[----:B------:R-:W-:Y:S01]  /*148b0*/  IMAD.MOV.U32 R159, RZ, RZ, R196 ;  /* 0x000000ffff9f7224 */ /* 0x000fe200078e00c4 */
[----:B------:R-:W-:Y:S01]  /*148c0*/  LOP3.LUT R151, R145, UR8, R134, 0x96, !PT ;  /* 0x0000000891977c12 */ /* 0x000fe2000f8e9686 */
[----:B------:R-:W-:Y:S01]  /*148d0*/  FFMA.FTZ R145, R40, c[0x0][0x23c], -R139 ;  /* 0x00008f0028917a23 */ /* 0x000fe2000001088b */
[----:B------:R-:W-:Y:S01]  /*148e0*/  LOP3.LUT R37, R37, R32, RZ, 0xc0, !PT ;  /* 0x0000002025257212 */ /* 0x000fe200078ec0ff */
[C---:B------:R-:W-:Y:S01]  /*148f0*/  FMUL.FTZ R32, R132.reuse, R168 ;  /* 0x000000a884207220 */ /* 0x040fe20000410000 */
[----:B------:R-:W-:Y:S01]  /*14900*/  LOP3.LUT R146, R135, UR10, R146, 0x96, !PT ;  /* 0x0000000a87927c12 */ /* 0x000fe2000f8e9692 */
[----:B------:R-:W-:Y:S01]  /*14910*/  IMAD.MOV.U32 R168, RZ, RZ, R156 ;  /* 0x000000ffffa87224 */ /* 0x000fe200078e009c */
[----:B------:R-:W-:Y:S01]  /*14920*/  F2FP.PACK_AB R40, R237, R240 ;  /* 0x000000f0ed28723e */ /* 0x000fe200000000ff */
[----:B------:R-:W-:Y:S01]  /*14930*/  IMAD.MOV.U32 R156, RZ, RZ, R155 ;  /* 0x000000ffff9c7224 */ /* 0x000fe200078e009b */
[----:B------:R-:W-:Y:S01]  /*14940*/  F2FP.PACK_AB R134, R239, R232 ;  /* 0x000000e8ef86723e */ /* 0x000fe200000000ff */
[----:B------:R3:W3:Y:S01]  /*14950*/  MUFU.EX2 R196, R47 ;  /* 0x0000002f00c47308 */ /* 0x0006e20000000800 */
[C---:B------:R-:W-:Y:S01]  /*14960*/  FMUL.FTZ R33, R132.reuse, R169 ;  /* 0x000000a984217220 */ /* 0x040fe20000410000 */
[--C-:B------:R-:W-:Y:S01]  /*14970*/  HSET2.LE.AND R135, R187, R217.reuse, PT ;  /* 0x000000d9bb877233 */ /* 0x100fe20003803000 */
[C---:B------:R-:W-:Y:S02]  /*14980*/  FMUL.FTZ R34, R133.reuse, R170 ;  /* 0x000000aa85227220 */ /* 0x040fe40000410000 */
[----:B------:R-:W-:Y:S02]  /*14990*/  FMUL.FTZ R35, R133, R171 ;  /* 0x000000ab85237220 */ /* 0x000fe40000410000 */
[----:B------:R-:W-:Y:S02]  /*149a0*/  FFMA.FTZ R132, R132, R247, R194 ;  /* 0x000000f784847223 */ /* 0x000fe400000100c2 */
[----:B------:R-:W4:Y:S01]  /*149b0*/  LDL.LU R247, [R1+0x10] ;  /* 0x0000100001f77983 */ /* 0x000f220000300800 */
[----:B------:R5:W-:Y:S01]  /*149c0*/  MUFU.EX2 R155, R145 ;  /* 0x00000091009b7308 */ /* 0x000be20000000800 */
[----:B------:R-:W-:Y:S01]  /*149d0*/  IMAD.MOV.U32 R171, RZ, RZ, R193 ;  /* 0x000000ffffab7224 */ /* 0x000fe200078e00c1 */
[----:B------:R-:W-:Y:S01]  /*149e0*/  HMMA.16816.F32 R32, R172, R142, R32 ;  /* 0x0000008eac20723c */ /* 0x000fe20000001820 */
[----:B--2---:R-:W-:Y:S01]  /*149f0*/  F2FP.PACK_AB R44, R241, R238 ;  /* 0x000000eef12c723e */ /* 0x004fe200000000ff */
[----:B------:R-:W2:Y:S01]  /*14a00*/  LDSM.16.MT88.4 R140, [R206+0x4400] ;  /* 0x00440000ce8c783b */ /* 0x000ea20000004200 */
[----:B------:R-:W-:Y:S02]  /*14a10*/  IMAD.WIDE.U32 R146, R146, -0x326172a9, RZ ;  /* 0xcd9e8d5792927825 */ /* 0x000fe400078e00ff */
[----:B------:R-:W-:Y:S02]  /*14a20*/  LOP3.LUT R44, R45, R44, RZ, 0xc0, !PT ;  /* 0x0000002c2d2c7212 */ /* 0x000fe400078ec0ff */
[----:B------:R-:W-:Y:S01]  /*14a30*/  F2FP.PACK_AB R45, R234, R236 ;  /* 0x000000ecea2d723e */ /* 0x000fe200000000ff */
[-C--:B-1----:R-:W-:Y:S01]  /*14a40*/  HMMA.16816.F32 R4, R36, R48.reuse, R4 ;  /* 0x000000302404723c */ /* 0x082fe20000001804 */
[----:B------:R-:W-:Y:S01]  /*14a50*/  LOP3.LUT R148, R147, UR9, R148, 0x96, !PT ;  /* 0x0000000993947c12 */ /* 0x000fe2000f8e9694 */
[----:B------:R-:W4:Y:S01]  /*14a60*/  LDL.LU R194, [R1+0xc] ;  /* 0x00000c0001c27983 */ /* 0x000f220000300800 */
[----:B------:R-:W-:Y:S01]  /*14a70*/  MUFU.EX2 R193, R64 ;  /* 0x0000004000c17308 */ /* 0x000fe20000000800 */
[----:B------:R-:W-:Y:S01]  /*14a80*/  LOP3.LUT R45, R46, R45, RZ, 0xc0, !PT ;  /* 0x0000002d2e2d7212 */ /* 0x000fe200078ec0ff */
[--C-:B---3--:R-:W-:Y:S01]  /*14a90*/  HSET2.LE.AND R47, R190, R217.reuse, PT ;  /* 0x000000d9be2f7233 */ /* 0x108fe20003803000 */
[----:B------:R-:W-:Y:S06]  /*14aa0*/  IMAD.WIDE.U32 R148, R148, -0x2daee0ad, RZ ;  /* 0xd2511f5394947825 */ /* 0x000fec00078e00ff */
[----:B------:R-:W-:Y:S01]  /*14ab0*/  LOP3.LUT R46, R47, R40, RZ, 0xc0, !PT ;  /* 0x000000282f2e7212 */ /* 0x000fe200078ec0ff */
[----:B------:R-:W-:Y:S01]  /*14ac0*/  MUFU.EX2 R172, R57 ;  /* 0x0000003900ac7308 */ /* 0x000fe20000000800 */
[----:B------:R-:W-:Y:S01]  /*14ad0*/  LOP3.LUT R47, R135, R134, RZ, 0xc0, !PT ;  /* 0x00000086872f7212 */ /* 0x000fe200078ec0ff */
[----:B-----5:R-:W-:Y:S01]  /*14ae0*/  FFMA.FTZ R145, R41, c[0x0][0x23c], -R139 ;  /* 0x00008f0029917a23 */ /* 0x020fe2000001088b */
[----:B------:R-:W-:Y:S01]  /*14af0*/  LOP3.LUT R144, R149, UR6, R144, 0x96, !PT ;  /* 0x0000000695907c12 */ /* 0x000fe2000f8e9690 */
[----:B------:R-:W-:Y:S04]  /*14b00*/  IMAD.WIDE.U32 R134, R191, -0x326172a9, RZ ;  /* 0xcd9e8d57bf867825 */ /* 0x000fe800078e00ff */
[C---:B------:R-:W-:Y:S01]  /*14b10*/  HMMA.16816.F32 R8, R44.reuse, R48, R8 ;  /* 0x000000302c08723c */ /* 0x040fe20000001808 */
[----:B------:R-:W-:Y:S01]  /*14b20*/  LOP3.LUT R150, R135, UR7, R186, 0x96, !PT ;  /* 0x0000000787967c12 */ /* 0x000fe2000f8e96ba */
[----:B------:R1:W3:Y:S01]  /*14b30*/  MUFU.EX2 R195, R145 ;  /* 0x0000009100c37308 */ /* 0x0002e20000000800 */
[----:B------:R-:W-:Y:S02]  /*14b40*/  IMAD.U32 R42, RZ, RZ, UR4 ;  /* 0x00000004ff2a7e24 */ /* 0x000fe4000f8e00ff */
[----:B------:R-:W-:Y:S03]  /*14b50*/  IMAD.WIDE.U32 R40, R153, -0x326172a9, RZ ;  /* 0xcd9e8d5799287825 */ /* 0x000fe600078e00ff */
[----:B------:R-:W-:Y:S01]  /*14b60*/  LOP3.LUT R42, R219, UR25, R42, 0x96, !PT ;  /* 0x00000019db2a7c12 */ /* 0x000fe2000f8e962a */
[-C--:B------:R-:W-:Y:S03]  /*14b70*/  HMMA.16816.F32 R12, R44, R50.reuse, R12 ;  /* 0x000000322c0c723c */ /* 0x080fe6000000180c */
[----:B------:R-:W-:Y:S01]  /*14b80*/  LOP3.LUT R134, R41, UR17, R134, 0x96, !PT ;  /* 0x0000001129867c12 */ /* 0x000fe2000f8e9686 */
[----:B------:R5:W3:Y:S01]  /*14b90*/  MUFU.EX2 R191, R43 ;  /* 0x0000002b00bf7308 */ /* 0x000ae20000000800 */
[----:B------:R-:W-:Y:S01]  /*14ba0*/  LOP3.LUT R135, R40, 0xffff, RZ, 0xc0, !PT ;  /* 0x0000ffff28877812 */ /* 0x000fe200078ec0ff */
[----:B------:R-:W-:Y:S01]  /*14bb0*/  IMAD.WIDE.U32 R48, R151, -0x326172a9, RZ ;  /* 0xcd9e8d5797307825 */ /* 0x000fe200078e00ff */
[--C-:B------:R-:W-:Y:S01]  /*14bc0*/  SHF.R.U32.HI R147, RZ, 0x10, R40.reuse ;  /* 0x00000010ff937819 */ /* 0x100fe20000011628 */
[C---:B------:R-:W-:Y:S01]  /*14bd0*/  HMMA.16816.F32 R16, R36.reuse, R50, R16 ;  /* 0x000000322410723c */ /* 0x040fe20000001810 */
[----:B------:R-:W-:Y:S03]  /*14be0*/  SHF.R.U32.HI R149, RZ, 0x18, R40 ;  /* 0x00000018ff957819 */ /* 0x000fe60000011628 */
[----:B------:R-:W-:Y:S01]  /*14bf0*/  LOP3.LUT R146, R49, UR7, R146, 0x96, !PT ;  /* 0x0000000731927c12 */ /* 0x000fe2000f8e9692 */
[----:B------:R-:W-:Y:S01]  /*14c00*/  IMAD.WIDE.U32 R152, R42, -0x326172a9, RZ ;  /* 0xcd9e8d572a987825 */ /* 0x000fe200078e00ff */
[----:B------:R-:W-:Y:S01]  /*14c10*/  LOP3.LUT R49, R147, 0xff, RZ, 0xc0, !PT ;  /* 0x000000ff93317812 */ /* 0x000fe200078ec0ff */
[----:B------:R3:W-:Y:S01]  /*14c20*/  MUFU.EX2 R173, R56 ;  /* 0x0000003800ad7308 */ /* 0x0007e20000000800 */
[-C--:B--2---:R-:W-:Y:S01]  /*14c30*/  HMMA.16816.F32 R20, R36, R140.reuse, R20 ;  /* 0x0000008c2414723c */ /* 0x084fe20000001814 */
[----:B-1----:R-:W-:Y:S03]  /*14c40*/  LOP3.LUT R145, R40, 0xff, RZ, 0xc0, !PT ;  /* 0x000000ff28917812 */ /* 0x002fe600078ec0ff */
[----:B------:R-:W-:Y:S01]  /*14c50*/  LOP3.LUT R42, R181, UR13, R152, 0x96, !PT ;  /* 0x0000000db52a7c12 */ /* 0x000fe2000f8e9698 */
[----:B------:R-:W-:Y:S01]  /*14c60*/  IMAD.WIDE.U32 R40, R144, -0x326172a9, RZ ;  /* 0xcd9e8d5790287825 */ /* 0x000fe200078e00ff */
[----:B------:R-:W-:Y:S02]  /*14c70*/  PRMT R149, R49, 0x5410, R149 ;  /* 0x0000541031957816 */ /* 0x000fe40000000095 */
[----:B------:R-:W-:Y:S01]  /*14c80*/  LOP3.LUT R57, R153, UR15, R226, 0x96, !PT ;  /* 0x0000000f99397c12 */ /* 0x000fe2000f8e96e2 */
[C---:B------:R-:W-:Y:S01]  /*14c90*/  HMMA.16816.F32 R24, R44.reuse, R140, R24 ;  /* 0x0000008c2c18723c */ /* 0x040fe20000001818 */
[----:B------:R-:W-:Y:S02]  /*14ca0*/  MUFU.EX2 R103, R103 ;  /* 0x0000006700677308 */ /* 0x000fe40000000800 */
[----:B------:R-:W-:Y:S01]  /*14cb0*/  LOP3.LUT R48, R41, UR17, R48, 0x96, !PT ;  /* 0x0000001129307c12 */ /* 0x000fe2000f8e9630 */
[----:B-----5:R-:W-:Y:S01]  /*14cc0*/  IMAD.WIDE.U32 R42, R42, -0x2daee0ad, RZ ;  /* 0xd2511f532a2a7825 */ /* 0x020fe200078e00ff */
[C---:B------:R-:W-:Y:S02]  /*14cd0*/  LOP3.LUT R51, R40.reuse, 0xffff, RZ, 0xc0, !PT ;  /* 0x0000ffff28337812 */ /* 0x040fe400078ec0ff */
[----:B------:R-:W-:Y:S01]  /*14ce0*/  SHF.R.U32.HI R41, RZ, 0x8, R135 ;  /* 0x00000008ff297819 */ /* 0x000fe20000011687 */
[-C--:B------:R-:W-:Y:S01]  /*14cf0*/  HMMA.16816.F32 R28, R44, R142.reuse, R28 ;  /* 0x0000008e2c1c723c */ /* 0x080fe2000000181c */
[----:B------:R-:W-:Y:S02]  /*14d00*/  LOP3.LUT R135, R40, 0xff, RZ, 0xc0, !PT ;  /* 0x000000ff28877812 */ /* 0x000fe400078ec0ff */
[----:B------:R-:W-:Y:S01]  /*14d10*/  MUFU.EX2 R130, R130 ;  /* 0x0000008200827308 */ /* 0x000fe20000000800 */
[----:B------:R-:W-:Y:S01]  /*14d20*/  SHF.R.U32.HI R144, RZ, 0x10, R40 ;  /* 0x00000010ff907819 */ /* 0x000fe20000011628 */
[----:B------:R-:W-:Y:S01]  /*14d30*/  IMAD.MOV.U32 R169, RZ, RZ, R192 ;  /* 0x000000ffffa97224 */ /* 0x000fe200078e00c0 */
[----:B------:R-:W-:Y:S01]  /*14d40*/  SHF.R.U32.HI R64, RZ, 0x18, R40 ;  /* 0x00000018ff407819 */ /* 0x000fe20000011628 */
[----:B------:R-:W-:Y:S01]  /*14d50*/  IMAD.MOV.U32 R170, RZ, RZ, R157 ;  /* 0x000000ffffaa7224 */ /* 0x000fe200078e009d */
[----:B------:R-:W-:Y:S01]  /*14d60*/  LOP3.LUT R40, R153, UR15, R228, 0x96, !PT ;  /* 0x0000000f99287c12 */ /* 0x000fe2000f8e96e4 */
[----:B------:R-:W-:Y:S01]  /*14d70*/  IMAD.MOV.U32 R153, RZ, RZ, R162 ;  /* 0x000000ffff997224 */ /* 0x000fe200078e00a2 */
[----:B------:R-:W-:Y:S02]  /*14d80*/  HMMA.16816.F32 R32, R36, R142, R32 ;  /* 0x0000008e2420723c */ /* 0x000fe40000001820 */
[----:B------:R-:W-:Y:S01]  /*14d90*/  PRMT R145, R145, 0x5410, R41 ;  /* 0x0000541091917816 */ /* 0x000fe20000000029 */
[----:B------:R1:W-:Y:S01]  /*14da0*/  MUFU.EX2 R190, R67 ;  /* 0x0000004300be7308 */ /* 0x0003e20000000800 */
[----:B------:R-:W-:Y:S01]  /*14db0*/  LOP3.LUT R45, R48, 0xff, RZ, 0xc0, !PT ;  /* 0x000000ff302d7812 */ /* 0x000fe200078ec0ff */
[----:B------:R-:W-:Y:S01]  /*14dc0*/  IMAD.WIDE.U32 R40, R40, -0x2daee0ad, RZ ;  /* 0xd2511f5328287825 */ /* 0x000fe200078e00ff */
[----:B---3--:R-:W-:Y:S02]  /*14dd0*/  LOP3.LUT R56, R183, UR13, R152, 0x96, !PT ;  /* 0x0000000db7387c12 */ /* 0x008fe4000f8e9698 */
[----:B------:R-:W-:Y:S01]  /*14de0*/  SHF.R.U32.HI R36, RZ, 0x10, R134 ;  /* 0x00000010ff247819 */ /* 0x000fe20000011686 */
[----:B------:R-:W-:Y:S03]  /*14df0*/  IMAD.MOV.U32 R152, RZ, RZ, R158 ;  /* 0x000000ffff987224 */ /* 0x000fe600078e009e */
[----:B------:R-:W-:Y:S01]  /*14e00*/  LOP3.LUT R50, R41, UR12, R222, 0x96, !PT ;  /* 0x0000000c29327c12 */ /* 0x000fe2000f8e96de */
[----:B------:R2:W3:Y:S01]  /*14e10*/  MUFU.EX2 R192, R65 ;  /* 0x0000004100c07308 */ /* 0x0004e20000000800 */
[----:B------:R-:W-:Y:S01]  /*14e20*/  LOP3.LUT R140, R43, UR10, R40, 0x96, !PT ;  /* 0x0000000a2b8c7c12 */ /* 0x000fe2000f8e9628 */
[----:B------:R-:W-:Y:S01]  /*14e30*/  FFMA.FTZ R139, R125, c[0x0][0x23c], -R139 ;  /* 0x00008f007d8b7a23 */ /* 0x000fe2000001088b */
[----:B------:R-:W-:Y:S01]  /*14e40*/  SHF.R.U32.HI R40, RZ, 0x8, R51 ;  /* 0x00000008ff287819 */ /* 0x000fe20000011633 */
[----:B------:R-:W-:Y:S01]  /*14e50*/  IMAD.WIDE.U32 R50, R50, -0x326172a9, RZ ;  /* 0xcd9e8d5732327825 */ /* 0x000fe200078e00ff */
[----:B------:R-:W-:Y:S02]  /*14e60*/  SHF.R.U32.HI R39, RZ, 0x10, R48 ;  /* 0x00000010ff277819 */ /* 0x000fe40000011630 */
[----:B------:R-:W-:Y:S01]  /*14e70*/  PRMT R135, R135, 0x5410, R40 ;  /* 0x0000541087877816 */ /* 0x000fe20000000028 */
[----:B------:R-:W-:Y:S01]  /*14e80*/  IMAD.WIDE.U32 R140, R140, -0x326172a9, RZ ;  /* 0xcd9e8d578c8c7825 */ /* 0x000fe200078e00ff */
[----:B------:R-:W-:Y:S01]  /*14e90*/  LOP3.LUT R66, R51, UR11, R180, 0x96, !PT ;  /* 0x0000000b33427c12 */ /* 0x000fe2000f8e96b4 */
[----:B------:R-:W-:Y:S01]  /*14ea0*/  MUFU.EX2 R162, R80 ;  /* 0x0000005000a27308 */ /* 0x000fe20000000800 */
[----:B------:R-:W-:Y:S01]  /*14eb0*/  LOP3.LUT R40, R144, 0xff, RZ, 0xc0, !PT ;  /* 0x000000ff90287812 */ /* 0x000fe200078ec0ff */
[--C-:B------:R-:W-:Y:S01]  /*14ec0*/  HSET2.LE.AND R46, R135, R217.reuse, PT ;  /* 0x000000d9872e7233 */ /* 0x100fe20003803000 */
[----:B------:R-:W-:Y:S01]  /*14ed0*/  LOP3.LUT R37, R48, 0xffff, RZ, 0xc0, !PT ;  /* 0x0000ffff30257812 */ /* 0x000fe200078ec0ff */
[----:B-1----:R-:W-:Y:S01]  /*14ee0*/  IMAD.WIDE.U32 R66, R66, -0x2daee0ad, RZ ;  /* 0xd2511f5342427825 */ /* 0x002fe200078e00ff */
[----:B------:R-:W-:Y:S02]  /*14ef0*/  PRMT R51, R40, 0x5410, R64 ;  /* 0x0000541028337816 */ /* 0x000fe40000000040 */
[----:B------:R-:W-:Y:S01]  /*14f00*/  SHF.R.U32.HI R48, RZ, 0x18, R48 ;  /* 0x00000018ff307819 */ /* 0x000fe20000011630 */
[----:B------:R-:W-:Y:S01]  /*14f10*/  IMAD.WIDE.U32 R40, R150, -0x2daee0ad, RZ ;  /* 0xd2511f5396287825 */ /* 0x000fe200078e00ff */
[----:B------:R-:W-:Y:S01]  /*14f20*/  LOP3.LUT R147, R67, UR8, R42, 0x96, !PT ;  /* 0x0000000843937c12 */ /* 0x000fe2000f8e962a */
[----:B------:R-:W-:Y:S01]  /*14f30*/  MUFU.EX2 R131, R131 ;  /* 0x0000008300837308 */ /* 0x000fe20000000800 */
[----:B------:R-:W-:Y:S01]  /*14f40*/  LOP3.LUT R38, R36, 0xff, RZ, 0xc0, !PT ;  /* 0x000000ff24267812 */ /* 0x000fe200078ec0ff */
[----:B------:R-:W-:Y:S01]  /*14f50*/  IMAD.MOV.U32 R117, RZ, RZ, R164 ;  /* 0x000000ffff757224 */ /* 0x000fe200078e00a4 */
[C---:B------:R-:W-:Y:S02]  /*14f60*/  LOP3.LUT R67, R40.reuse, 0xff, RZ, 0xc0, !PT ;  /* 0x000000ff28437812 */ /* 0x040fe400078ec0ff */
[----:B--2---:R-:W-:Y:S02]  /*14f70*/  LOP3.LUT R65, R40, 0xffff, RZ, 0xc0, !PT ;  /* 0x0000ffff28417812 */ /* 0x004fe400078ec0ff */
[--C-:B------:R-:W-:Y:S02]  /*14f80*/  SHF.R.U32.HI R144, RZ, 0x10, R40.reuse ;  /* 0x00000010ff907819 */ /* 0x100fe40000011628 */
[----:B------:R-:W-:Y:S01]  /*14f90*/  SHF.R.U32.HI R150, RZ, 0x18, R40 ;  /* 0x00000018ff967819 */ /* 0x000fe20000011628 */
[----:B------:R-:W-:Y:S01]  /*14fa0*/  MUFU.EX2 R139, R139 ;  /* 0x0000008b008b7308 */ /* 0x000fe20000000800 */
[C---:B------:R-:W-:Y:S02]  /*14fb0*/  LOP3.LUT R40, R134.reuse, 0xffff, RZ, 0xc0, !PT ;  /* 0x0000ffff86287812 */ /* 0x040fe400078ec0ff */
[----:B------:R-:W-:Y:S02]  /*14fc0*/  LOP3.LUT R64, R41, UR16, R184, 0x96, !PT ;  /* 0x0000001029407c12 */ /* 0x000fe4000f8e96b8 */
[----:B------:R-:W-:Y:S02]  /*14fd0*/  LOP3.LUT R41, R134, 0xff, RZ, 0xc0, !PT ;  /* 0x000000ff86297812 */ /* 0x000fe400078ec0ff */
[----:B------:R-:W-:Y:S02]  /*14fe0*/  SHF.R.U32.HI R40, RZ, 0x8, R40 ;  /* 0x00000008ff287819 */ /* 0x000fe40000011628 */
[----:B------:R-:W-:Y:S01]  /*14ff0*/  SHF.R.U32.HI R134, RZ, 0x18, R134 ;  /* 0x00000018ff867819 */ /* 0x000fe20000011686 */
[----:B------:R-:W-:Y:S01]  /*15000*/  MUFU.EX2 R178, R178 ;  /* 0x000000b200b27308 */ /* 0x000fe20000000800 */
[----:B------:R-:W-:Y:S02]  /*15010*/  PRMT R47, R41, 0x5410, R40 ;  /* 0x00005410292f7816 */ /* 0x000fe40000000028 */
[----:B------:R-:W-:Y:S01]  /*15020*/  LOP3.LUT R36, R39, 0xff, RZ, 0xc0, !PT ;  /* 0x000000ff27247812 */ /* 0x000fe200078ec0ff */
[----:B------:R-:W1:Y:S01]  /*15030*/  LDSM.16.MT88.4 R40, [R205+0x4800] ;  /* 0x00480000cd28783b */ /* 0x000e620000004200 */
[----:B------:R-:W-:Y:S02]  /*15040*/  SHF.R.U32.HI R37, RZ, 0x8, R37 ;  /* 0x00000008ff257819 */ /* 0x000fe40000011625 */
[----:B------:R-:W-:Y:S02]  /*15050*/  PRMT R44, R38, 0x5410, R134 ;  /* 0x00005410262c7816 */ /* 0x000fe40000000086 */
[----:B------:R-:W-:Y:S01]  /*15060*/  PRMT R48, R36, 0x5410, R48 ;  /* 0x0000541024307816 */ /* 0x000fe20000000030 */
[--C-:B------:R-:W-:Y:S01]  /*15070*/  HSET2.LE.AND R36, R145, R217.reuse, PT ;  /* 0x000000d991247233 */ /* 0x100fe20003803000 */
[----:B------:R-:W-:Y:S01]  /*15080*/  PRMT R49, R45, 0x5410, R37 ;  /* 0x000054102d317816 */ /* 0x000fe20000000025 */
[--C-:B------:R-:W-:Y:S01]  /*15090*/  HSET2.LE.AND R44, R44, R217.reuse, PT ;  /* 0x000000d92c2c7233 */ /* 0x100fe20003803000 */
[----:B------:R-:W-:Y:S01]  /*150a0*/  F2FP.PACK_AB R38, R242, R244 ;  /* 0x000000f4f226723e */ /* 0x000fe200000000ff */
[--C-:B------:R-:W-:Y:S01]  /*150b0*/  HSET2.LE.AND R37, R149, R217.reuse, PT ;  /* 0x000000d995257233 */ /* 0x100fe20003803000 */
[----:B------:R-:W-:Y:S01]  /*150c0*/  F2FP.PACK_AB R39, R233, R235 ;  /* 0x000000ebe927723e */ /* 0x000fe200000000ff */
[----:B------:R-:W-:Y:S01]  /*150d0*/  MUFU.EX2 R188, R52 ;  /* 0x0000003400bc7308 */ /* 0x000fe20000000800 */
[----:B------:R-:W-:Y:S01]  /*150e0*/  LOP3.LUT R38, R36, R38, RZ, 0xc0, !PT ;  /* 0x0000002624267212 */ /* 0x000fe200078ec0ff */
[--C-:B------:R-:W-:Y:S01]  /*150f0*/  HSET2.LE.AND R36, R47, R217.reuse, PT ;  /* 0x000000d92f247233 */ /* 0x100fe20003803000 */
[----:B------:R-:W-:Y:S02]  /*15100*/  LOP3.LUT R39, R37, R39, RZ, 0xc0, !PT ;  /* 0x0000002725277212 */ /* 0x000fe400078ec0ff */
[----:B------:R-:W-:Y:S02]  /*15110*/  F2FP.PACK_AB R37, R202, R203 ;  /* 0x000000cbca25723e */ /* 0x000fe400000000ff */
[----:B------:R-:W-:Y:S02]  /*15120*/  F2FP.PACK_AB R45, R201, R199 ;  /* 0x000000c7c92d723e */ /* 0x000fe400000000ff */
[----:B------:R-:W-:Y:S01]  /*15130*/  F2FP.PACK_AB R47, R198, R200 ;  /* 0x000000c8c62f723e */ /* 0x000fe200000000ff */
[----:B------:R2:W5:Y:S01]  /*15140*/  MUFU.EX2 R187, R53 ;  /* 0x0000003500bb7308 */ /* 0x0005620000000800 */
[----:B------:R-:W-:Y:S02]  /*15150*/  LOP3.LUT R50, R141, UR9, R50, 0x96, !PT ;  /* 0x000000098d327c12 */ /* 0x000fe4000f8e9632 */
[----:B------:R-:W-:Y:S02]  /*15160*/  LOP3.LUT R36, R36, R37, RZ, 0xc0, !PT ;  /* 0x0000002524247212 */ /* 0x000fe400078ec0ff */
[----:B------:R-:W-:Y:S01]  /*15170*/  LOP3.LUT R37, R44, R45, RZ, 0xc0, !PT ;  /* 0x0000002d2c257212 */ /* 0x000fe200078ec0ff */
[--C-:B------:R-:W-:Y:S01]  /*15180*/  HSET2.LE.AND R45, R49, R217.reuse, PT ;  /* 0x000000d9312d7233 */ /* 0x100fe20003803000 */
[----:B------:R-:W-:Y:S01]  /*15190*/  LOP3.LUT R46, R46, R47, RZ, 0xc0, !PT ;  /* 0x0000002f2e2e7212 */ /* 0x000fe200078ec0ff */
[--C-:B------:R-:W-:Y:S01]  /*151a0*/  HSET2.LE.AND R47, R51, R217.reuse, PT ;  /* 0x000000d9332f7233 */ /* 0x100fe20003803000 */
[----:B------:R-:W-:Y:S01]  /*151b0*/  F2FP.PACK_AB R44, R196, R197 ;  /* 0x000000c5c42c723e */ /* 0x000fe200000000ff */
[--C-:B------:R-:W-:Y:S01]  /*151c0*/  HSET2.LE.AND R49, R48, R217.reuse, PT ;  /* 0x000000d930317233 */ /* 0x100fe20003803000 */
[----:B------:R-:W-:Y:S01]  /*151d0*/  F2FP.PACK_AB R48, R195, R155 ;  /* 0x0000009bc330723e */ /* 0x000fe200000000ff */
[----:B------:R-:W-:Y:S01]  /*151e0*/  IMAD.WIDE.U32 R142, R50, -0x2daee0ad, RZ ;  /* 0xd2511f53328e7825 */ /* 0x000fe200078e00ff */
[----:B------:R-:W-:Y:S01]  /*151f0*/  F2FP.PACK_AB R50, R191, R154 ;  /* 0x0000009abf32723e */ /* 0x000fe200000000ff */
[----:B------:R-:W-:Y:S01]  /*15200*/  MUFU.EX2 R141, R72 ;  /* 0x00000048008d7308 */ /* 0x000fe20000000800 */
[----:B------:R-:W-:Y:S02]  /*15210*/  LOP3.LUT R47, R47, R44, RZ, 0xc0, !PT ;  /* 0x0000002c2f2f7212 */ /* 0x000fe400078ec0ff */
[----:B------:R-:W-:Y:S01]  /*15220*/  LOP3.LUT R44, R45, R48, RZ, 0xc0, !PT ;  /* 0x000000302d2c7212 */ /* 0x000fe200078ec0ff */
[-C--:B-1----:R-:W-:Y:S01]  /*15230*/  HMMA.16816.F32 R4, R36, R40.reuse, R4 ;  /* 0x000000282404723c */ /* 0x082fe20000001804 */
[----:B------:R-:W-:Y:S02]  /*15240*/  SHF.R.U32.HI R48, RZ, 0x8, R65 ;  /* 0x00000008ff307819 */ /* 0x000fe40000011641 */
[----:B------:R-:W-:Y:S02]  /*15250*/  LOP3.LUT R45, R49, R50, RZ, 0xc0, !PT ;  /* 0x00000032312d7212 */ /* 0x000fe400078ec0ff */
[----:B------:R-:W-:Y:S01]  /*15260*/  PRMT R65, R67, 0x5410, R48 ;  /* 0x0000541043417816 */ /* 0x000fe20000000030 */
[----:B------:R1:W-:Y:S01]  /*15270*/  MUFU.EX2 R186, R54 ;  /* 0x0000003600ba7308 */ /* 0x0003e20000000800 */
[----:B------:R-:W-:Y:S01]  /*15280*/  LOP3.LUT R66, R143, UR6, R66, 0x96, !PT ;  /* 0x000000068f427c12 */ /* 0x000fe2000f8e9642 */
[----:B------:R-:W3:Y:S01]  /*15290*/  LDSM.16.MT88.4 R48, [R206+0x4800] ;  /* 0x00480000ce30783b */ /* 0x000ee20000004200 */
[----:B--2---:R-:W-:Y:S01]  /*152a0*/  IMAD.WIDE.U32 R52, R146, -0x2daee0ad, RZ ;  /* 0xd2511f5392347825 */ /* 0x004fe200078e00ff */
[C---:B------:R-:W-:Y:S06]  /*152b0*/  HMMA.16816.F32 R8, R44.reuse, R40, R8 ;  /* 0x000000282c08723c */ /* 0x040fec0000001808 */
[----:B------:R2:W-:Y:S01]  /*152c0*/  MUFU.EX2 R184, R60 ;  /* 0x0000003c00b87308 */ /* 0x0005e20000000800 */
[----:B------:R-:W-:Y:S01]  /*152d0*/  IMAD.WIDE.U32 R40, R147, -0x326172a9, RZ ;  /* 0xcd9e8d5793287825 */ /* 0x000fe200078e00ff */
[-C--:B------:R-:W-:Y:S04]  /*152e0*/  HMMA.16816.F32 R12, R44, R42.reuse, R12 ;  /* 0x0000002a2c0c723c */ /* 0x080fe8000000180c */
[----:B------:R-:W-:Y:S04]  /*152f0*/  LOP3.LUT R140, R41, UR7, R140, 0x96, !PT ;  /* 0x00000007298c7c12 */ /* 0x000fe8000f8e968c */
[----:B------:R5:W-:Y:S01]  /*15300*/  MUFU.EX2 R185, R61 ;  /* 0x0000003d00b97308 */ /* 0x000be20000000800 */
[C---:B------:R-:W-:Y:S03]  /*15310*/  HMMA.16816.F32 R16, R36.reuse, R42, R16 ;  /* 0x0000002a2410723c */ /* 0x040fe60000001810 */
[----:B-1----:R-:W-:Y:S04]  /*15320*/  LOP3.LUT R54, R53, UR16, R148, 0x96, !PT ;  /* 0x0000001035367c12 */ /* 0x002fe8000f8e9694 */
[----:B------:R-:W-:Y:S02]  /*15330*/  LOP3.LUT R42, R64, 0xff, RZ, 0xc0, !PT ;  /* 0x000000ff402a7812 */ /* 0x000fe400078ec0ff */
[----:B------:R1:W-:Y:S03]  /*15340*/  MUFU.EX2 R174, R62 ;  /* 0x0000003e00ae7308 */ /* 0x0003e60000000800 */
[C---:B--2---:R-:W-:Y:S04]  /*15350*/  LOP3.LUT R60, R52.reuse, 0xffff, RZ, 0xc0, !PT ;  /* 0x0000ffff343c7812 */ /* 0x044fe800078ec0ff */
[----:B------:R-:W-:Y:S03]  /*15360*/  SHF.R.U32.HI R41, RZ, 0x8, R60 ;  /* 0x00000008ff297819 */ /* 0x000fe6000001163c */
[----:B------:R2:W-:Y:S01]  /*15370*/  MUFU.EX2 R175, R63 ;  /* 0x0000003f00af7308 */ /* 0x0005e20000000800 */
[-C--:B---3--:R-:W-:Y:S01]  /*15380*/  HMMA.16816.F32 R20, R36, R48.reuse, R20 ;  /* 0x000000302414723c */ /* 0x088fe20000001814 */
[--C-:B-----5:R-:W-:Y:S08]  /*15390*/  SHF.R.U32.HI R61, RZ, 0x18, R52.reuse ;  /* 0x00000018ff3d7819 */ /* 0x120ff00000011634 */
[----:B------:R3:W-:Y:S01]  /*153a0*/  MUFU.EX2 R160, R58 ;  /* 0x0000003a00a07308 */ /* 0x0007e20000000800 */
[C---:B------:R-:W-:Y:S02]  /*153b0*/  HMMA.16816.F32 R24, R44.reuse, R48, R24 ;  /* 0x000000302c18723c */ /* 0x040fe40000001818 */
[----:B-1----:R-:W-:Y:S06]  /*153c0*/  SHF.R.U32.HI R62, RZ, 0x10, R52 ;  /* 0x00000010ff3e7819 */ /* 0x002fec0000011634 */
[-C--:B------:R-:W-:Y:S01]  /*153d0*/  HMMA.16816.F32 R28, R44, R50.reuse, R28 ;  /* 0x000000322c1c723c */ /* 0x080fe2000000181c */
[----:B------:R1:W-:Y:S01]  /*153e0*/  MUFU.EX2 R161, R59 ;  /* 0x0000003b00a17308 */ /* 0x0003e20000000800 */
[----:B------:R-:W5:Y:S02]  /*153f0*/  LDSM.16.MT88.4 R44, [R205+0x4c00] ;  /* 0x004c0000cd2c783b */ /* 0x000f640000004200 */
[----:B--2---:R-:W-:Y:S01]  /*15400*/  LOP3.LUT R63, R52, 0xff, RZ, 0xc0, !PT ;  /* 0x000000ff343f7812 */ /* 0x004fe200078ec0ff */
[----:B------:R-:W-:Y:S03]  /*15410*/  IMAD.WIDE.U32 R52, R66, -0x326172a9, RZ ;  /* 0xcd9e8d5742347825 */ /* 0x000fe600078e00ff */
[----:B------:R-:W-:Y:S01]  /*15420*/  HMMA.16816.F32 R32, R36, R50, R32 ;  /* 0x000000322420723c */ /* 0x000fe20000001820 */
[----:B------:R-:W-:Y:S02]  /*15430*/  PRMT R67, R63, 0x5410, R41 ;  /* 0x000054103f437816 */ /* 0x000fe40000000029 */
[----:B------:R2:W2:Y:S01]  /*15440*/  MUFU.EX2 R179, R55 ;  /* 0x0000003700b37308 */ /* 0x0004a20000000800 */
[----:B------:R-:W-:Y:S02]  /*15450*/  SHF.R.U32.HI R41, RZ, 0x10, R64 ;  /* 0x00000010ff297819 */ /* 0x000fe40000011640 */
[----:B---3--:R-:W-:Y:S01]  /*15460*/  LOP3.LUT R58, R53, UR17, R40, 0x96, !PT ;  /* 0x00000011353a7c12 */ /* 0x008fe2000f8e9628 */
[--C-:B------:R-:W-:Y:S01]  /*15470*/  HSET2.LE.AND R36, R67, R217.reuse, PT ;  /* 0x000000d943247233 */ /* 0x100fe20003803000 */
[----:B------:R-:W-:Y:S04]  /*15480*/  LOP3.LUT R40, R62, 0xff, RZ, 0xc0, !PT ;  /* 0x000000ff3e287812 */ /* 0x000fe800078ec0ff */
[----:B------:R-:W-:Y:S01]  /*15490*/  LOP3.LUT R41, R41, 0xff, RZ, 0xc0, !PT ;  /* 0x000000ff29297812 */ /* 0x000fe200078ec0ff */
[----:B------:R-:W-:Y:S01]  /*154a0*/  MUFU.EX2 R148, R79 ;  /* 0x0000004f00947308 */ /* 0x000fe20000000800 */
[----:B------:R-:W-:Y:S01]  /*154b0*/  PRMT R66, R40, 0x5410, R61 ;  /* 0x0000541028427816 */ /* 0x000fe2000000003d */
[----:B------:R-:W-:Y:S01]  /*154c0*/  IMAD.WIDE.U32 R62, R57, -0x2daee0ad, RZ ;  /* 0xd2511f53393e7825 */ /* 0x000fe200078e00ff */
[----:B------:R-:W-:Y:S02]  /*154d0*/  LOP3.LUT R40, R64, 0xffff, RZ, 0xc0, !PT ;  /* 0x0000ffff40287812 */ /* 0x000fe400078ec0ff */
[----:B------:R-:W-:Y:S01]  /*154e0*/  SHF.R.U32.HI R64, RZ, 0x18, R64 ;  /* 0x00000018ff407819 */ /* 0x000fe20000011640 */
[--C-:B------:R-:W-:Y:S01]  /*154f0*/  HSET2.LE.AND R39, R66, R217.reuse, PT ;  /* 0x000000d942277233 */ /* 0x100fe20003803000 */
[----:B------:R-:W-:Y:S01]  /*15500*/  SHF.R.U32.HI R40, RZ, 0x8, R40 ;  /* 0x00000008ff287819 */ /* 0x000fe20000011628 */
[----:B------:R-:W-:Y:S01]  /*15510*/  IMAD.WIDE.U32 R56, R56, -0x2daee0ad, RZ ;  /* 0xd2511f5338387825 */ /* 0x000fe200078e00ff */
[----:B------:R-:W-:Y:S01]  /*15520*/  LOP3.LUT R43, R63, UR12, R220, 0x96, !PT ;  /* 0x0000000c3f2b7c12 */ /* 0x000fe2000f8e96dc */
[----:B------:R-:W-:Y:S01]  /*15530*/  MUFU.EX2 R149, R78 ;  /* 0x0000004e00957308 */ /* 0x000fe20000000800 */
[----:B-1----:R-:W-:Y:S02]  /*15540*/  PRMT R59, R42, 0x5410, R40 ;  /* 0x000054102a3b7816 */ /* 0x002fe40000000028 */
[C---:B------:R-:W-:Y:S01]  /*15550*/  LOP3.LUT R40, R54.reuse, 0xffff, RZ, 0xc0, !PT ;  /* 0x0000ffff36287812 */ /* 0x040fe200078ec0ff */
[----:B------:R-:W-:Y:S01]  /*15560*/  IMAD.WIDE.U32 R48, R43, -0x326172a9, RZ ;  /* 0xcd9e8d572b307825 */ /* 0x000fe200078e00ff */
[----:B------:R-:W-:Y:S02]  /*15570*/  PRMT R64, R41, 0x5410, R64 ;  /* 0x0000541029407816 */ /* 0x000fe40000000040 */
[----:B------:R-:W-:Y:S02]  /*15580*/  LOP3.LUT R42, R54, 0xff, RZ, 0xc0, !PT ;  /* 0x000000ff362a7812 */ /* 0x000fe400078ec0ff */
[----:B------:R-:W-:Y:S01]  /*15590*/  SHF.R.U32.HI R41, RZ, 0x8, R40 ;  /* 0x00000008ff297819 */ /* 0x000fe20000011628 */
[----:B------:R1:W-:Y:S01]  /*155a0*/  MUFU.EX2 R158, R82 ;  /* 0x00000052009e7308 */ /* 0x0003e20000000800 */
[----:B------:R-:W-:Y:S02]  /*155b0*/  SHF.R.U32.HI R40, RZ, 0x10, R54 ;  /* 0x00000010ff287819 */ /* 0x000fe40000011636 */
[----:B--2---:R-:W-:Y:S02]  /*155c0*/  LOP3.LUT R55, R144, 0xff, RZ, 0xc0, !PT ;  /* 0x000000ff90377812 */ /* 0x004fe400078ec0ff */
[----:B------:R-:W-:Y:S02]  /*155d0*/  LOP3.LUT R57, R57, UR10, R62, 0x96, !PT ;  /* 0x0000000a39397c12 */ /* 0x000fe4000f8e963e */
[----:B------:R-:W-:Y:S01]  /*155e0*/  PRMT R62, R42, 0x5410, R41 ;  /* 0x000054102a3e7816 */ /* 0x000fe20000000029 */
[--C-:B------:R-:W-:Y:S01]  /*155f0*/  HSET2.LE.AND R42, R65, R217.reuse, PT ;  /* 0x000000d9412a7233 */ /* 0x100fe20003803000 */
[----:B------:R-:W-:Y:S01]  /*15600*/  SHF.R.U32.HI R41, RZ, 0x18, R54 ;  /* 0x00000018ff297819 */ /* 0x000fe20000011636 */
[----:B------:R-:W-:Y:S01]  /*15610*/  MUFU.EX2 R134, R74 ;  /* 0x0000004a00867308 */ /* 0x000fe20000000800 */
[----:B------:R-:W-:Y:S02]  /*15620*/  LOP3.LUT R54, R49, UR11, R182, 0x96, !PT ;  /* 0x0000000b31367c12 */ /* 0x000fe4000f8e96b6 */
[----:B------:R-:W-:Y:S02]  /*15630*/  LOP3.LUT R40, R40, 0xff, RZ, 0xc0, !PT ;  /* 0x000000ff28287812 */ /* 0x000fe400078ec0ff */
[----:B------:R-:W-:Y:S01]  /*15640*/  PRMT R60, R55, 0x5410, R150 ;  /* 0x00005410373c7816 */ /* 0x000fe20000000096 */
[----:B------:R-:W-:Y:S01]  /*15650*/  IMAD.WIDE.U32 R54, R54, -0x2daee0ad, RZ ;  /* 0xd2511f5336367825 */ /* 0x000fe200078e00ff */
[----:B------:R-:W-:Y:S02]  /*15660*/  PRMT R49, R40, 0x5410, R41 ;  /* 0x0000541028317816 */ /* 0x000fe40000000029 */
[----:B------:R-:W-:Y:S01]  /*15670*/  F2FP.PACK_AB R40, R192, R193 ;  /* 0x000000c1c028723e */ /* 0x000fe200000000ff */
[--C-:B------:R-:W-:Y:S01]  /*15680*/  HSET2.LE.AND R43, R60, R217.reuse, PT ;  /* 0x000000d93c2b7233 */ /* 0x100fe20003803000 */
[----:B------:R-:W-:Y:S01]  /*15690*/  LOP3.LUT R63, R55, UR8, R56, 0x96, !PT ;  /* 0x00000008373f7c12 */ /* 0x000fe2000f8e9638 */
[----:B------:R-:W-:Y:S01]  /*156a0*/  IMAD.WIDE.U32 R56, R57, -0x326172a9, RZ ;  /* 0xcd9e8d5739387825 */ /* 0x000fe200078e00ff */
[----:B------:R-:W-:Y:S01]  /*156b0*/  LOP3.LUT R42, R42, R40, RZ, 0xc0, !PT ;  /* 0x000000282a2a7212 */ /* 0x000fe200078ec0ff */
[--C-:B------:R-:W-:Y:S01]  /*156c0*/  HSET2.LE.AND R50, R49, R217.reuse, PT ;  /* 0x000000d931327233 */ /* 0x100fe20003803000 */
[----:B------:R-:W-:Y:S01]  /*156d0*/  F2FP.PACK_AB R40, R190, R189 ;  /* 0x000000bdbe28723e */ /* 0x000fe200000000ff */
[----:B------:R-:W-:Y:S01]  /*156e0*/  MUFU.EX2 R135, R75 ;  /* 0x0000004b00877308 */ /* 0x000fe20000000800 */
[----:B------:R-:W-:Y:S01]  /*156f0*/  LOP3.LUT R48, R57, UR9, R48, 0x96, !PT ;  /* 0x0000000939307c12 */ /* 0x000fe2000f8e9630 */
[----:B-1----:R-:W-:Y:S01]  /*15700*/  IMAD.MOV.U32 R82, RZ, RZ, R159 ;  /* 0x000000ffff527224 */ /* 0x002fe200078e009f */
[----:B------:R-:W-:Y:S01]  /*15710*/  LOP3.LUT R43, R43, R40, RZ, 0xc0, !PT ;  /* 0x000000282b2b7212 */ /* 0x000fe200078ec0ff */
[--C-:B------:R-:W-:Y:S01]  /*15720*/  HSET2.LE.AND R40, R59, R217.reuse, PT ;  /* 0x000000d93b287233 */ /* 0x100fe20003803000 */
[----:B------:R-:W-:Y:S01]  /*15730*/  F2FP.PACK_AB R41, R187, R188 ;  /* 0x000000bcbb29723e */ /* 0x000fe200000000ff */
[----:B------:R-:W-:Y:S01]  /*15740*/  IMAD.WIDE.U32 R60, R48, -0x2daee0ad, RZ ;  /* 0xd2511f53303c7825 */ /* 0x000fe200078e00ff */
[----:B------:R-:W-:Y:S02]  /*15750*/  F2FP.PACK_AB R48, R179, R186 ;  /* 0x000000bab330723e */ /* 0x000fe400000000ff */
[----:B------:R-:W-:Y:S01]  /*15760*/  LOP3.LUT R40, R40, R41, RZ, 0xc0, !PT ;  /* 0x0000002928287212 */ /* 0x000fe200078ec0ff */
[--C-:B------:R-:W-:Y:S01]  /*15770*/  HSET2.LE.AND R41, R64, R217.reuse, PT ;  /* 0x000000d940297233 */ /* 0x100fe20003803000 */
[----:B------:R-:W-:Y:S01]  /*15780*/  F2FP.PACK_AB R38, R185, R184 ;  /* 0x000000b8b926723e */ /* 0x000fe200000000ff */
[----:B------:R-:W-:Y:S01]  /*15790*/  MUFU.EX2 R144, R73 ;  /* 0x0000004900907308 */ /* 0x000fe20000000800 */
[----:B------:R-:W-:Y:S02]  /*157a0*/  F2FP.PACK_AB R37, R175, R174 ;  /* 0x000000aeaf25723e */ /* 0x000fe400000000ff */
[----:B------:R-:W-:Y:S01]  /*157b0*/  LOP3.LUT R41, R41, R48, RZ, 0xc0, !PT ;  /* 0x0000003029297212 */ /* 0x000fe200078ec0ff */
[--C-:B------:R-:W-:Y:S01]  /*157c0*/  HSET2.LE.AND R48, R62, R217.reuse, PT ;  /* 0x000000d93e307233 */ /* 0x100fe20003803000 */
[----:B------:R-:W-:Y:S02]  /*157d0*/  F2FP.PACK_AB R49, R172, R173 ;  /* 0x000000adac31723e */ /* 0x000fe400000000ff */
[----:B------:R-:W-:Y:S02]  /*157e0*/  F2FP.PACK_AB R51, R161, R160 ;  /* 0x000000a0a133723e */ /* 0x000fe400000000ff */
[----:B------:R-:W-:Y:S01]  /*157f0*/  LOP3.LUT R55, R61, UR6, R54, 0x96, !PT ;  /* 0x000000063d377c12 */ /* 0x000fe2000f8e9636 */
[-C--:B-----5:R-:W-:Y:S01]  /*15800*/  HMMA.16816.F32 R4, R40, R44.reuse, R4 ;  /* 0x0000002c2804723c */ /* 0x0a0fe20000001804 */
[----:B------:R-:W-:Y:S01]  /*15810*/  LOP3.LUT R38, R36, R38, RZ, 0xc0, !PT ;  /* 0x0000002624267212 */ /* 0x000fe200078ec0ff */
[----:B------:R-:W-:Y:S01]  /*15820*/  IMAD.U32 R54, RZ, RZ, UR5 ;  /* 0x00000005ff367e24 */ /* 0x000fe2000f8e00ff */
[----:B------:R-:W-:Y:S01]  /*15830*/  LOP3.LUT R39, R39, R37, RZ, 0xc0, !PT ;  /* 0x0000002527277212 */ /* 0x000fe200078ec0ff */
[----:B------:R-:W-:Y:S01]  /*15840*/  MUFU.EX2 R151, R68 ;  /* 0x0000004400977308 */ /* 0x000fe20000000800 */
[----:B------:R-:W-:Y:S01]  /*15850*/  LOP3.LUT R36, R48, R49, RZ, 0xc0, !PT ;  /* 0x0000003130247212 */ /* 0x000fe200078ec0ff */
[----:B------:R-:W-:Y:S01]  /*15860*/  IMAD.WIDE.U32 R48, R55, -0x326172a9, RZ ;  /* 0xcd9e8d5737307825 */ /* 0x000fe200078e00ff */
[----:B------:R-:W-:Y:S02]  /*15870*/  LOP3.LUT R37, R50, R51, RZ, 0xc0, !PT ;  /* 0x0000003332257212 */ /* 0x000fe400078ec0ff */
[----:B------:R-:W-:Y:S03]  /*15880*/  LOP3.LUT R54, R219, UR25, R54, 0x96, !PT ;  /* 0x00000019db367c12 */ /* 0x000fe6000f8e9636 */
[----:B------:R-:W-:Y:S01]  /*15890*/  LOP3.LUT R55, R52, 0xff, RZ, 0xc0, !PT ;  /* 0x000000ff34377812 */ /* 0x000fe200078ec0ff */
[----:B------:R-:W-:Y:S01]  /*158a0*/  IMAD.WIDE.U32 R50, R63, -0x326172a9, RZ ;  /* 0xcd9e8d573f327825 */ /* 0x000fe200078e00ff */
[--C-:B------:R-:W-:Y:S01]  /*158b0*/  SHF.R.U32.HI R57, RZ, 0x10, R52.reuse ;  /* 0x00000010ff397819 */ /* 0x100fe20000011634 */
[C---:B------:R-:W-:Y:S01]  /*158c0*/  HMMA.16816.F32 R8, R36.reuse, R44, R8 ;  /* 0x0000002c2408723c */ /* 0x040fe20000001808 */
[----:B------:R-:W-:Y:S01]  /*158d0*/  SHF.R.U32.HI R59, RZ, 0x18, R52 ;  /* 0x00000018ff3b7819 */ /* 0x000fe20000011634 */
[----:B------:R-:W-:Y:S01]  /*158e0*/  IMAD.WIDE.U32 R80, R54, -0x326172a9, RZ ;  /* 0xcd9e8d5736507825 */ /* 0x000fe200078e00ff */
[----:B------:R-:W-:Y:S01]  /*158f0*/  LOP3.LUT R54, R52, 0xffff, RZ, 0xc0, !PT ;  /* 0x0000ffff34367812 */ /* 0x000fe200078ec0ff */
[----:B------:R-:W-:Y:S01]  /*15900*/  MUFU.EX2 R147, R69 ;  /* 0x0000004500937308 */ /* 0x000fe20000000800 */
[----:B------:R-:W-:Y:S02]  /*15910*/  LOP3.LUT R62, R51, UR7, R56, 0x96, !PT ;  /* 0x00000007333e7c12 */ /* 0x000fe4000f8e9638 */
[----:B------:R-:W-:Y:S01]  /*15920*/  LOP3.LUT R51, R49, UR17, R50, 0x96, !PT ;  /* 0x0000001131337c12 */ /* 0x000fe2000f8e9632 */
[-C--:B------:R-:W-:Y:S01]  /*15930*/  HMMA.16816.F32 R12, R36, R46.reuse, R12 ;  /* 0x0000002e240c723c */ /* 0x080fe2000000180c */
[C---:B------:R-:W-:Y:S03]  /*15940*/  LOP3.LUT R49, R48.reuse, 0xffff, RZ, 0xc0, !PT ;  /* 0x0000ffff30317812 */ /* 0x040fe600078ec0ff */
[----:B------:R-:W-:Y:S02]  /*15950*/  SHF.R.U32.HI R44, RZ, 0x8, R54 ;  /* 0x00000008ff2c7819 */ /* 0x000fe40000011636 */
[----:B------:R-:W-:Y:S01]  /*15960*/  LOP3.LUT R50, R48, 0xff, RZ, 0xc0, !PT ;  /* 0x000000ff30327812 */ /* 0x000fe200078ec0ff */
[----:B------:R-:W-:Y:S01]  /*15970*/  MUFU.EX2 R143, R70 ;  /* 0x00000046008f7308 */ /* 0x000fe20000000800 */
[----:B------:R-:W-:Y:S01]  /*15980*/  PRMT R78, R55, 0x5410, R44 ;  /* 0x00005410374e7816 */ /* 0x000fe2000000002c */
[C---:B------:R-:W-:Y:S03]  /*15990*/  HMMA.16816.F32 R16, R40.reuse, R46, R16 ;  /* 0x0000002e2810723c */ /* 0x040fe60000001810 */
[----:B------:R-:W-:Y:S02]  /*159a0*/  LOP3.LUT R45, R57, 0xff, RZ, 0xc0, !PT ;  /* 0x000000ff392d7812 */ /* 0x000fe400078ec0ff */
[----:B------:R-:W-:Y:S02]  /*159b0*/  SHF.R.U32.HI R44, RZ, 0x8, R49 ;  /* 0x00000008ff2c7819 */ /* 0x000fe40000011631 */
[----:B------:R-:W-:Y:S01]  /*159c0*/  PRMT R72, R45, 0x5410, R59 ;  /* 0x000054102d487816 */ /* 0x000fe2000000003b */
[----:B------:R1:W-:Y:S01]  /*159d0*/  MUFU.EX2 R159, R83 ;  /* 0x00000053009f7308 */ /* 0x0003e20000000800 */
[----:B------:R-:W-:Y:S02]  /*159e0*/  PRMT R79, R50, 0x5410, R44 ;  /* 0x00005410324f7816 */ /* 0x000fe4000000002c */
[----:B------:R-:W2:Y:S01]  /*159f0*/  LDSM.16.MT88.4 R44, [R206+0x4c00] ;  /* 0x004c0000ce2c783b */ /* 0x000ea20000004200 */
[----:B------:R-:W-:Y:S02]  /*15a00*/  LOP3.LUT R52, R81, UR15, R228, 0x96, !PT ;  /* 0x0000000f51347c12 */ /* 0x000fe4000f8e96e4 */
[--C-:B------:R-:W-:Y:S02]  /*15a10*/  SHF.R.U32.HI R61, RZ, 0x10, R48.reuse ;  /* 0x00000010ff3d7819 */ /* 0x100fe40000011630 */
[----:B------:R-:W-:Y:S01]  /*15a20*/  SHF.R.U32.HI R56, RZ, 0x18, R48 ;  /* 0x00000018ff387819 */ /* 0x000fe20000011630 */
[----:B------:R-:W-:Y:S01]  /*15a30*/  IMAD.WIDE.U32 R52, R52, -0x2daee0ad, RZ ;  /* 0xd2511f5334347825 */ /* 0x000fe200078e00ff */
[----:B------:R-:W-:Y:S01]  /*15a40*/  LOP3.LUT R48, R181, UR13, R80, 0x96, !PT ;  /* 0x0000000db5307c12 */ /* 0x000fe2000f8e9650 */
[----:B------:R-:W-:Y:S02]  /*15a50*/  MUFU.EX2 R146, R71 ;  /* 0x0000004700927308 */ /* 0x000fe40000000800 */
[----:B------:R-:W-:Y:S01]  /*15a60*/  IMAD.MOV.U32 R181, RZ, RZ, R153 ;  /* 0x000000ffffb57224 */ /* 0x000fe200078e0099 */
[----:B------:R-:W-:Y:S01]  /*15a70*/  LOP3.LUT R54, R53, UR12, R222, 0x96, !PT ;  /* 0x0000000c35367c12 */ /* 0x000fe2000f8e96de */
[----:B------:R-:W-:Y:S04]  /*15a80*/  IMAD.WIDE.U32 R48, R48, -0x2daee0ad, RZ ;  /* 0xd2511f5330307825 */ /* 0x000fe800078e00ff */
[----:B------:R-:W-:Y:S01]  /*15a90*/  IMAD.WIDE.U32 R54, R54, -0x326172a9, RZ ;  /* 0xcd9e8d5736367825 */ /* 0x000fe200078e00ff */
[----:B------:R-:W-:Y:S01]  /*15aa0*/  LOP3.LUT R49, R49, UR10, R52, 0x96, !PT ;  /* 0x0000000a31317c12 */ /* 0x000fe2000f8e9634 */
[----:B------:R-:W-:Y:S02]  /*15ab0*/  MUFU.EX2 R108, R108 ;  /* 0x0000006c006c7308 */ /* 0x000fe40000000800 */
[----:B------:R-:W-:Y:S01]  /*15ac0*/  IMAD.MOV.U32 R153, RZ, RZ, R171 ;  /* 0x000000ffff997224 */ /* 0x000fe200078e00ab */
[----:B------:R-:W-:Y:S01]  /*15ad0*/  LOP3.LUT R53, R55, UR11, R180, 0x96, !PT ;  /* 0x0000000b37357c12 */ /* 0x000fe2000f8e96b4 */
[----:B-1----:R-:W-:Y:S02]  /*15ae0*/  IMAD.MOV.U32 R83, RZ, RZ, R156 ;  /* 0x000000ffff537224 */ /* 0x002fe400078e009c */
[----:B------:R-:W-:Y:S02]  /*15af0*/  IMAD.MOV.U32 R180, RZ, RZ, R152 ;  /* 0x000000ffffb47224 */ /* 0x000fe400078e0098 */
[----:B------:R-:W-:Y:S02]  /*15b00*/  IMAD.WIDE.U32 R52, R53, -0x2daee0ad, RZ ;  /* 0xd2511f5335347825 */ /* 0x000fe400078e00ff */
[----:B------:R-:W-:Y:S02]  /*15b10*/  MUFU.EX2 R109, R109 ;  /* 0x0000006d006d7308 */ /* 0x000fe40000000800 */
[----:B------:R-:W-:Y:S01]  /*15b20*/  IMAD.MOV.U32 R152, RZ, RZ, R167 ;  /* 0x000000ffff987224 */ /* 0x000fe200078e00a7 */
[----:B------:R-:W-:Y:S01]  /*15b30*/  LOP3.LUT R53, R53, UR8, R48, 0x96, !PT ;  /* 0x0000000835357c12 */ /* 0x000fe2000f8e9630 */
[----:B------:R-:W-:Y:S04]  /*15b40*/  IMAD.WIDE.U32 R48, R49, -0x326172a9, RZ ;  /* 0xcd9e8d5731307825 */ /* 0x000fe800078e00ff */
[----:B------:R-:W-:Y:S01]  /*15b50*/  IMAD.MOV.U32 R171, RZ, RZ, R166 ;  /* 0x000000ffffab7224 */ /* 0x000fe200078e00a6 */
[----:B------:R-:W-:Y:S01]  /*15b60*/  LOP3.LUT R54, R49, UR9, R54, 0x96, !PT ;  /* 0x0000000931367c12 */ /* 0x000fe2000f8e9636 */
[----:B------:R1:W-:Y:S01]  /*15b70*/  MUFU.EX2 R145, R76 ;  /* 0x0000004c00917308 */ /* 0x0003e20000000800 */
[-C--:B--2---:R-:W-:Y:S03]  /*15b80*/  HMMA.16816.F32 R20, R40, R44.reuse, R20 ;  /* 0x0000002c2814723c */ /* 0x084fe60000001814 */
[----:B------:R-:W-:Y:S05]  /*15b90*/  IMAD.WIDE.U32 R54, R54, -0x2daee0ad, RZ ;  /* 0xd2511f5336367825 */ /* 0x000fea00078e00ff */
[----:B------:R-:W-:Y:S01]  /*15ba0*/  LOP3.LUT R49, R55, UR6, R52, 0x96, !PT ;  /* 0x0000000637317c12 */ /* 0x000fe2000f8e9634 */
[----:B------:R2:W3:Y:S01]  /*15bb0*/  MUFU.EX2 R150, R77 ;  /* 0x0000004d00967308 */ /* 0x0004e20000000800 */
[C---:B------:R-:W-:Y:S02]  /*15bc0*/  HMMA.16816.F32 R24, R36.reuse, R44, R24 ;  /* 0x0000002c2418723c */ /* 0x040fe40000001818 */
[----:B------:R-:W-:Y:S05]  /*15bd0*/  IMAD.WIDE.U32 R52, R53, -0x326172a9, RZ ;  /* 0xcd9e8d5735347825 */ /* 0x000fea00078e00ff */
[----:B------:R-:W-:Y:S01]  /*15be0*/  IMAD.WIDE.U32 R44, R140, -0x2daee0ad, RZ ;  /* 0xd2511f538c2c7825 */ /* 0x000fe200078e00ff */
[----:B------:R-:W-:Y:S01]  /*15bf0*/  LOP3.LUT R55, R53, UR7, R48, 0x96, !PT ;  /* 0x0000000735377c12 */ /* 0x000fe2000f8e9630 */
[----:B------:R-:W-:Y:S01]  /*15c00*/  MUFU.EX2 R157, R97 ;  /* 0x00000061009d7308 */ /* 0x000fe20000000800 */
[-C--:B------:R-:W-:Y:S02]  /*15c10*/  HMMA.16816.F32 R28, R36, R46.reuse, R28 ;  /* 0x0000002e241c723c */ /* 0x080fe4000000181c */
[C---:B------:R-:W-:Y:S01]  /*15c20*/  LOP3.LUT R64, R44.reuse, 0xffff, RZ, 0xc0, !PT ;  /* 0x0000ffff2c407812 */ /* 0x040fe200078ec0ff */
[----:B------:R-:W-:Y:S01]  /*15c30*/  IMAD.WIDE.U32 R48, R49, -0x326172a9, RZ ;  /* 0xcd9e8d5731307825 */ /* 0x000fe200078e00ff */
[----:B------:R-:W-:Y:S02]  /*15c40*/  SHF.R.U32.HI R65, RZ, 0x10, R44 ;  /* 0x00000010ff417819 */ /* 0x000fe4000001162c */
[----:B------:R-:W-:Y:S01]  /*15c50*/  LOP3.LUT R73, R44, 0xff, RZ, 0xc0, !PT ;  /* 0x000000ff2c497812 */ /* 0x000fe200078ec0ff */
[----:B------:R-:W-:Y:S01]  /*15c60*/  IMAD.WIDE.U32 R36, R62, -0x2daee0ad, RZ ;  /* 0xd2511f533e247825 */ /* 0x000fe200078e00ff */
[----:B------:R-:W-:Y:S01]  /*15c70*/  LOP3.LUT R50, R49, UR17, R52, 0x96, !PT ;  /* 0x0000001131327c12 */ /* 0x000fe2000f8e9634 */
[----:B------:R5:W-:Y:S01]  /*15c80*/  MUFU.EX2 R97, R84 ;  /* 0x0000005400617308 */ /* 0x000be20000000800 */
[----:B------:R-:W-:Y:S01]  /*15c90*/  HMMA.16816.F32 R32, R40, R46, R32 ;  /* 0x0000002e2820723c */ /* 0x000fe20000001820 */
[----:B------:R-:W3:Y:S01]  /*15ca0*/  LDSM.16.MT88.4 R40, [R205+0x5000] ;  /* 0x00500000cd28783b */ /* 0x000ee20000004200 */
[C---:B------:R-:W-:Y:S01]  /*15cb0*/  LOP3.LUT R49, R48.reuse, 0xffff, RZ, 0xc0, !PT ;  /* 0x0000ffff30317812 */ /* 0x040fe200078ec0ff */
[----:B------:R-:W-:Y:S01]  /*15cc0*/  IMAD.MOV.U32 R140, RZ, RZ, R82 ;  /* 0x000000ffff8c7224 */ /* 0x000fe200078e0052 */
[----:B------:R-:W-:Y:S02]  /*15cd0*/  LOP3.LUT R52, R48, 0xff, RZ, 0xc0, !PT ;  /* 0x000000ff30347812 */ /* 0x000fe400078ec0ff */
[----:B------:R-:W-:Y:S01]  /*15ce0*/  SHF.R.U32.HI R38, RZ, 0x8, R49 ;  /* 0x00000008ff267819 */ /* 0x000fe20000011631 */
[--C-:B------:R-:W-:Y:S01]  /*15cf0*/  HSET2.LE.AND R46, R79, R217.reuse, PT ;  /* 0x000000d94f2e7233 */ /* 0x100fe20003803000 */
[C---:B------:R-:W-:Y:S01]  /*15d00*/  LOP3.LUT R74, R36.reuse, 0xffff, RZ, 0xc0, !PT ;  /* 0x0000ffff244a7812 */ /* 0x040fe200078ec0ff */
[----:B------:R-:W-:Y:S03]  /*15d10*/  MUFU.EX2 R123, R123 ;  /* 0x0000007b007b7308 */ /* 0x000fe60000000800 */
[----:B------:R-:W-:Y:S02]  /*15d20*/  LOP3.LUT R75, R36, 0xff, RZ, 0xc0, !PT ;  /* 0x000000ff244b7812 */ /* 0x000fe400078ec0ff */
[--C-:B-1----:R-:W-:Y:S02]  /*15d30*/  SHF.R.U32.HI R76, RZ, 0x10, R36.reuse ;  /* 0x00000010ff4c7819 */ /* 0x102fe40000011624 */
[----:B--2---:R-:W-:Y:S02]  /*15d40*/  SHF.R.U32.HI R77, RZ, 0x18, R36 ;  /* 0x00000018ff4d7819 */ /* 0x004fe40000011624 */
[----:B------:R-:W-:Y:S01]  /*15d50*/  LOP3.LUT R36, R58, 0xffff, RZ, 0xc0, !PT ;  /* 0x0000ffff3a247812 */ /* 0x000fe200078ec0ff */
[----:B------:R-:W-:Y:S01]  /*15d60*/  MUFU.EX2 R124, R124 ;  /* 0x0000007c007c7308 */ /* 0x000fe20000000800 */
[----:B------:R-:W-:Y:S02]  /*15d70*/  SHF.R.U32.HI R67, RZ, 0x18, R44 ;  /* 0x00000018ff437819 */ /* 0x000fe4000001162c */
[----:B------:R-:W-:Y:S02]  /*15d80*/  LOP3.LUT R59, R37, UR16, R60, 0x96, !PT ;  /* 0x00000010253b7c12 */ /* 0x000fe4000f8e963c */
[----:B-----5:R-:W-:Y:S02]  /*15d90*/  PRMT R84, R52, 0x5410, R38 ;  /* 0x0000541034547816 */ /* 0x020fe40000000026 */
[--C-:B------:R-:W-:Y:S02]  /*15da0*/  SHF.R.U32.HI R38, RZ, 0x10, R58.reuse ;  /* 0x00000010ff267819 */ /* 0x100fe4000001163a */
[----:B------:R-:W-:Y:S01]  /*15db0*/  LOP3.LUT R44, R58, 0xff, RZ, 0xc0, !PT ;  /* 0x000000ff3a2c7812 */ /* 0x000fe200078ec0ff */
[----:B------:R-:W-:Y:S01]  /*15dc0*/  MUFU.EX2 R126, R126 ;  /* 0x0000007e007e7308 */ /* 0x000fe20000000800 */
[----:B------:R-:W-:Y:S02]  /*15dd0*/  SHF.R.U32.HI R58, RZ, 0x18, R58 ;  /* 0x00000018ff3a7819 */ /* 0x000fe4000001163a */
[----:B------:R-:W-:Y:S02]  /*15de0*/  SHF.R.U32.HI R37, RZ, 0x8, R36 ;  /* 0x00000008ff257819 */ /* 0x000fe40000011624 */
[----:B------:R-:W-:Y:S02]  /*15df0*/  LOP3.LUT R36, R38, 0xff, RZ, 0xc0, !PT ;  /* 0x000000ff26247812 */ /* 0x000fe400078ec0ff */
[----:B------:R-:W-:Y:S02]  /*15e00*/  PRMT R60, R44, 0x5410, R37 ;  /* 0x000054102c3c7816 */ /* 0x000fe40000000025 */
[----:B------:R-:W-:Y:S01]  /*15e10*/  PRMT R62, R36, 0x5410, R58 ;  /* 0x00005410243e7816 */ /* 0x000fe2000000003a */
[----:B------:R-:W-:Y:S01]  /*15e20*/  IMAD.WIDE.U32 R36, R55, -0x2daee0ad, RZ ;  /* 0xd2511f5337247825 */ /* 0x000fe200078e00ff */
[----:B------:R-:W-:Y:S01]  /*15e30*/  LOP3.LUT R53, R61, 0xff, RZ, 0xc0, !PT ;  /* 0x000000ff3d357812 */ /* 0x000fe200078ec0ff */
[----:B------:R-:W1:Y:S01]  /*15e40*/  MUFU.EX2 R156, R96 ;  /* 0x00000060009c7308 */ /* 0x000e620000000800 */
[----:B------:R-:W-:Y:S02]  /*15e50*/  LOP3.LUT R38, R51, 0xffff, RZ, 0xc0, !PT ;  /* 0x0000ffff33267812 */ /* 0x000fe400078ec0ff */
[C---:B------:R-:W-:Y:S02]  /*15e60*/  LOP3.LUT R66, R36.reuse, 0xffff, RZ, 0xc0, !PT ;  /* 0x0000ffff24427812 */ /* 0x040fe400078ec0ff */
[--C-:B------:R-:W-:Y:S02]  /*15e70*/  SHF.R.U32.HI R68, RZ, 0x10, R36.reuse ;  /* 0x00000010ff447819 */ /* 0x100fe40000011624 */
[----:B------:R-:W-:Y:S02]  /*15e80*/  LOP3.LUT R70, R36, 0xff, RZ, 0xc0, !PT ;  /* 0x000000ff24467812 */ /* 0x000fe400078ec0ff */
[----:B------:R-:W-:Y:S01]  /*15e90*/  SHF.R.U32.HI R69, RZ, 0x18, R36 ;  /* 0x00000018ff457819 */ /* 0x000fe20000011624 */
[----:B------:R2:W5:Y:S01]  /*15ea0*/  MUFU.EX2 R96, R85 ;  /* 0x0000005500607308 */ /* 0x0005620000000800 */
[C---:B------:R-:W-:Y:S02]  /*15eb0*/  LOP3.LUT R36, R50.reuse, 0xffff, RZ, 0xc0, !PT ;  /* 0x0000ffff32247812 */ /* 0x040fe400078ec0ff */
[----:B------:R-:W-:Y:S02]  /*15ec0*/  LOP3.LUT R61, R37, UR16, R54, 0x96, !PT ;  /* 0x00000010253d7c12 */ /* 0x000fe4000f8e9636 */
[----:B------:R-:W-:Y:S02]  /*15ed0*/  LOP3.LUT R37, R50, 0xff, RZ, 0xc0, !PT ;  /* 0x000000ff32257812 */ /* 0x000fe400078ec0ff */
[----:B------:R-:W-:Y:S02]  /*15ee0*/  SHF.R.U32.HI R36, RZ, 0x8, R36 ;  /* 0x00000008ff247819 */ /* 0x000fe40000011624 */
[----:B------:R-:W-:Y:S01]  /*15ef0*/  PRMT R71, R53, 0x5410, R56 ;  /* 0x0000541035477816 */ /* 0x000fe20000000038 */
[----:B------:R-:W-:Y:S01]  /*15f00*/  MUFU.EX2 R112, R112 ;  /* 0x0000007000707308 */ /* 0x000fe20000000800 */
[----:B------:R-:W-:Y:S01]  /*15f10*/  LOP3.LUT R56, R45, UR16, R142, 0x96, !PT ;  /* 0x000000102d387c12 */ /* 0x000fe2000f8e968e */
[----:B------:R-:W-:Y:S01]  /*15f20*/  IMAD.MOV.U32 R142, RZ, RZ, R83 ;  /* 0x000000ffff8e7224 */ /* 0x000fe200078e0053 */
[----:B------:R-:W-:Y:S01]  /*15f30*/  PRMT R83, R37, 0x5410, R36 ;  /* 0x0000541025537816 */ /* 0x000fe20000000024 */
[--C-:B------:R-:W-:Y:S01]  /*15f40*/  HSET2.LE.AND R47, R71, R217.reuse, PT ;  /* 0x000000d9472f7233 */ /* 0x100fe20003803000 */
[--C-:B------:R-:W-:Y:S02]  /*15f50*/  SHF.R.U32.HI R36, RZ, 0x10, R50.reuse ;  /* 0x00000010ff247819 */ /* 0x100fe40000011632 */
[----:B------:R-:W-:Y:S02]  /*15f60*/  SHF.R.U32.HI R50, RZ, 0x18, R50 ;  /* 0x00000018ff327819 */ /* 0x000fe40000011632 */
[----:B------:R-:W-:Y:S01]  /*15f70*/  LOP3.LUT R36, R36, 0xff, RZ, 0xc0, !PT ;  /* 0x000000ff24247812 */ /* 0x000fe200078ec0ff */
[----:B------:R-:W1:Y:S01]  /*15f80*/  MUFU.EX2 R113, R113 ;  /* 0x0000007100717308 */ /* 0x000e620000000800 */
[----:B------:R-:W-:Y:S02]  /*15f90*/  SHF.R.U32.HI R53, RZ, 0x10, R48 ;  /* 0x00000010ff357819 */ /* 0x000fe40000011630 */
[----:B------:R-:W-:Y:S02]  /*15fa0*/  PRMT R82, R36, 0x5410, R50 ;  /* 0x0000541024527816 */ /* 0x000fe40000000032 */
[----:B------:R-:W-:Y:S02]  /*15fb0*/  LOP3.LUT R36, R81, UR15, R226, 0x96, !PT ;  /* 0x0000000f51247c12 */ /* 0x000fe4000f8e96e2 */
[----:B------:R-:W5:Y:S01]  /*15fc0*/  LDL.LU R81, [R1+0x8] ;  /* 0x0000080001517983 */ /* 0x000f620000300800 */
[----:B------:R-:W-:Y:S02]  /*15fd0*/  LOP3.LUT R39, R53, 0xff, RZ, 0xc0, !PT ;  /* 0x000000ff35277812 */ /* 0x000fe400078ec0ff */
[----:B------:R-:W-:Y:S01]  /*15fe0*/  SHF.R.U32.HI R48, RZ, 0x18, R48 ;  /* 0x00000018ff307819 */ /* 0x000fe20000011630 */
[----:B------:R-:W-:Y:S01]  /*15ff0*/  MUFU.EX2 R114, R114 ;  /* 0x0000007200727308 */ /* 0x000fe20000000800 */
[----:B------:R-:W-:Y:S02]  /*16000*/  SHF.R.U32.HI R38, RZ, 0x8, R38 ;  /* 0x00000008ff267819 */ /* 0x000fe40000011626 */
[----:B--2---:R-:W-:Y:S01]  /*16010*/  PRMT R85, R39, 0x5410, R48 ;  /* 0x0000541027557816 */ /* 0x004fe20000000030 */
[----:B------:R-:W-:Y:S01]  /*16020*/  IMAD.WIDE.U32 R48, R36, -0x2daee0ad, RZ ;  /* 0xd2511f5324307825 */ /* 0x000fe200078e00ff */
[----:B------:R-:W-:Y:S02]  /*16030*/  LOP3.LUT R39, R51, 0xff, RZ, 0xc0, !PT ;  /* 0x000000ff33277812 */ /* 0x000fe400078ec0ff */
[----:B------:R-:W-:Y:S02]  /*16040*/  LOP3.LUT R37, R183, UR13, R80, 0x96, !PT ;  /* 0x0000000db7257c12 */ /* 0x000fe4000f8e9650 */
[----:B------:R-:W-:Y:S01]  /*16050*/  LOP3.LUT R44, R49, UR12, R220, 0x96, !PT ;  /* 0x0000000c312c7c12 */ /* 0x000fe2000f8e96dc */
[----:B------:R-:W2:Y:S01]  /*16060*/  MUFU.EX2 R115, R115 ;  /* 0x0000007300737308 */ /* 0x000ea20000000800 */
[----:B------:R-:W-:Y:S01]  /*16070*/  PRMT R63, R39, 0x5410, R38 ;  /* 0x00005410273f7816 */ /* 0x000fe20000000026 */
[----:B------:R-:W-:Y:S01]  /*16080*/  IMAD.WIDE.U32 R36, R37, -0x2daee0ad, RZ ;  /* 0xd2511f5325247825 */ /* 0x000fe200078e00ff */
[--C-:B------:R-:W-:Y:S02]  /*16090*/  SHF.R.U32.HI R38, RZ, 0x10, R51.reuse ;  /* 0x00000010ff267819 */ /* 0x100fe40000011633 */
[----:B------:R-:W-:Y:S01]  /*160a0*/  SHF.R.U32.HI R51, RZ, 0x18, R51 ;  /* 0x00000018ff337819 */ /* 0x000fe20000011633 */
[----:B------:R-:W-:Y:S01]  /*160b0*/  IMAD.WIDE.U32 R44, R44, -0x326172a9, RZ ;  /* 0xcd9e8d572c2c7825 */ /* 0x000fe200078e00ff */
[----:B------:R-:W-:Y:S02]  /*160c0*/  LOP3.LUT R38, R38, 0xff, RZ, 0xc0, !PT ;  /* 0x000000ff26267812 */ /* 0x000fe400078ec0ff */
[----:B------:R-:W-:Y:S01]  /*160d0*/  LOP3.LUT R37, R37, UR10, R48, 0x96, !PT ;  /* 0x0000000a25257c12 */ /* 0x000fe2000f8e9630 */
[----:B------:R-:W-:Y:S01]  /*160e0*/  MUFU.EX2 R100, R100 ;  /* 0x0000006400647308 */ /* 0x000fe20000000800 */
[----:B------:R-:W-:Y:S02]  /*160f0*/  PRMT R57, R38, 0x5410, R51 ;  /* 0x0000541026397816 */ /* 0x000fe40000000033 */
[----:B------:R-:W-:Y:S05]  /*16100*/  LOP3.LUT R38, R45, UR11, R182, 0x96, !PT ;  /* 0x0000000b2d267c12 */ /* 0x000fea000f8e96b6 */
[----:B------:R-:W-:Y:S02]  /*16110*/  IMAD.WIDE.U32 R38, R38, -0x2daee0ad, RZ ;  /* 0xd2511f5326267825 */ /* 0x000fe400078e00ff */
[----:B------:R-:W1:Y:S03]  /*16120*/  MUFU.EX2 R101, R101 ;  /* 0x0000006500657308 */ /* 0x000e660000000800 */
[----:B------:R-:W-:Y:S01]  /*16130*/  LOP3.LUT R45, R39, UR8, R36, 0x96, !PT ;  /* 0x00000008272d7c12 */ /* 0x000fe2000f8e9624 */
[----:B------:R-:W-:Y:S01]  /*16140*/  IMAD.WIDE.U32 R36, R37, -0x326172a9, RZ ;  /* 0xcd9e8d5725247825 */ /* 0x000fe200078e00ff */
[--C-:B------:R-:W-:Y:S04]  /*16150*/  HSET2.LE.AND R39, R72, R217.reuse, PT ;  /* 0x000000d948277233 */ /* 0x100fe80003803000 */
[----:B------:R-:W-:Y:S01]  /*16160*/  LOP3.LUT R50, R37, UR9, R44, 0x96, !PT ;  /* 0x0000000925327c12 */ /* 0x000fe2000f8e962c */
[----:B------:R-:W-:Y:S01]  /*16170*/  IMAD.WIDE.U32 R44, R45, -0x326172a9, RZ ;  /* 0xcd9e8d572d2c7825 */ /* 0x000fe200078e00ff */
[----:B------:R-:W-:Y:S03]  /*16180*/  MUFU.EX2 R104, R104 ;  /* 0x0000006800687308 */ /* 0x000fe60000000800 */
[----:B------:R-:W-:Y:S01]  /*16190*/  IMAD.WIDE.U32 R50, R50, -0x2daee0ad, RZ ;  /* 0xd2511f5332327825 */ /* 0x000fe200078e00ff */
[----:B------:R-:W-:Y:S02]  /*161a0*/  LOP3.LUT R52, R45, UR7, R36, 0x96, !PT ;  /* 0x000000072d347c12 */ /* 0x000fe4000f8e9624 */
[----:B------:R-:W-:Y:S02]  /*161b0*/  F2FP.PACK_AB R36, R163, R162 ;  /* 0x000000a2a324723e */ /* 0x000fe400000000ff */
[----:B------:R-:W-:Y:S01]  /*161c0*/  LOP3.LUT R48, R51, UR6, R38, 0x96, !PT ;  /* 0x0000000633307c12 */ /* 0x000fe2000f8e9626 */
[----:B------:R-:W-:Y:S01]  /*161d0*/  IMAD.WIDE.U32 R52, R52, -0x2daee0ad, RZ ;  /* 0xd2511f5334347825 */ /* 0x000fe200078e00ff */
[--C-:B------:R-:W-:Y:S01]  /*161e0*/  HSET2.LE.AND R38, R78, R217.reuse, PT ;  /* 0x000000d94e267233 */ /* 0x100fe20003803000 */
[----:B---3--:R-:W-:Y:S01]  /*161f0*/  F2FP.PACK_AB R45, R150, R145 ;  /* 0x00000091962d723e */ /* 0x008fe200000000ff */
[----:B------:R-:W3:Y:S01]  /*16200*/  MUFU.EX2 R105, R105 ;  /* 0x0000006900697308 */ /* 0x000ee20000000800 */
[----:B------:R-:W-:Y:S01]  /*16210*/  IMAD.WIDE.U32 R48, R48, -0x326172a9, RZ ;  /* 0xcd9e8d5730307825 */ /* 0x000fe200078e00ff */
[----:B------:R-:W-:Y:S02]  /*16220*/  LOP3.LUT R58, R53, UR16, R50, 0x96, !PT ;  /* 0x00000010353a7c12 */ /* 0x000fe4000f8e9632 */
[----:B------:R-:W-:Y:S02]  /*16230*/  LOP3.LUT R38, R38, R36, RZ, 0xc0, !PT ;  /* 0x0000002426267212 */ /* 0x000fe400078ec0ff */
[C---:B------:R-:W-:Y:S02]  /*16240*/  LOP3.LUT R36, R48.reuse, 0xffff, RZ, 0xc0, !PT ;  /* 0x0000ffff30247812 */ /* 0x040fe400078ec0ff */
[----:B------:R-:W-:Y:S02]  /*16250*/  LOP3.LUT R37, R48, 0xff, RZ, 0xc0, !PT ;  /* 0x000000ff30257812 */ /* 0x000fe400078ec0ff */
[----:B------:R-:W-:Y:S01]  /*16260*/  SHF.R.U32.HI R36, RZ, 0x8, R36 ;  /* 0x00000008ff247819 */ /* 0x000fe20000011624 */
[----:B------:R-:W-:Y:S01]  /*16270*/  MUFU.EX2 R106, R106 ;  /* 0x0000006a006a7308 */ /* 0x000fe20000000800 */
[----:B------:R-:W-:Y:S01]  /*16280*/  LOP3.LUT R51, R49, UR17, R44, 0x96, !PT ;  /* 0x0000001131337c12 */ /* 0x000fe2000f8e962c */
[--C-:B------:R-:W-:Y:S01]  /*16290*/  HSET2.LE.AND R49, R57, R217.reuse, PT ;  /* 0x000000d939317233 */ /* 0x100fe20003803000 */
[----:B------:R-:W-:Y:S01]  /*162a0*/  PRMT R80, R37, 0x5410, R36 ;  /* 0x0000541025507816 */ /* 0x000fe20000000024 */
[--C-:B------:R-:W-:Y:S01]  /*162b0*/  HSET2.LE.AND R37, R60, R217.reuse, PT ;  /* 0x000000d93c257233 */ /* 0x100fe20003803000 */
[----:B------:R-:W-:Y:S02]  /*162c0*/  F2FP.PACK_AB R36, R159, R158 ;  /* 0x0000009e9f24723e */ /* 0x000fe400000000ff */
[----:B------:R-:W-:Y:S02]  /*162d0*/  F2FP.PACK_AB R44, R147, R151 ;  /* 0x00000097932c723e */ /* 0x000fe400000000ff */
[----:B------:R-:W-:Y:S01]  /*162e0*/  LOP3.LUT R39, R39, R36, RZ, 0xc0, !PT ;  /* 0x0000002427277212 */ /* 0x000fe200078ec0ff */
[----:B------:R-:W-:Y:S01]  /*162f0*/  MUFU.EX2 R107, R107 ;  /* 0x0000006b006b7308 */ /* 0x000fe20000000800 */
[----:B------:R-:W-:Y:S01]  /*16300*/  LOP3.LUT R36, R37, R44, RZ, 0xc0, !PT ;  /* 0x0000002c25247212 */ /* 0x000fe200078ec0ff */
[--C-:B------:R-:W-:Y:S01]  /*16310*/  HSET2.LE.AND R37, R62, R217.reuse, PT ;  /* 0x000000d93e257233 */ /* 0x100fe20003803000 */
[----:B------:R-:W-:Y:S02]  /*16320*/  F2FP.PACK_AB R44, R146, R143 ;  /* 0x0000008f922c723e */ /* 0x000fe400000000ff */
[----:B------:R-:W-:Y:S01]  /*16330*/  LOP3.LUT R46, R46, R45, RZ, 0xc0, !PT ;  /* 0x0000002d2e2e7212 */ /* 0x000fe200078ec0ff */
[--C-:B------:R-:W-:Y:S01]  /*16340*/  HSET2.LE.AND R45, R63, R217.reuse, PT ;  /* 0x000000d93f2d7233 */ /* 0x100fe20003803000 */
[----:B----4-:R-:W-:Y:S01]  /*16350*/  FFMA.FTZ R63, R2, R247, R230 ;  /* 0x000000f7023f7223 */ /* 0x010fe200000100e6 */
[----:B------:R-:W-:Y:S01]  /*16360*/  LOP3.LUT R37, R37, R44, RZ, 0xc0, !PT ;  /* 0x0000002c25257212 */ /* 0x000fe200078ec0ff */
[----:B------:R-:W-:Y:S01]  /*16370*/  IMAD.MOV.U32 R247, RZ, RZ, R168 ;  /* 0x000000fffff77224 */ /* 0x000fe200078e00a8 */
[----:B------:R-:W-:Y:S01]  /*16380*/  F2FP.PACK_AB R50, R135, R134 ;  /* 0x000000868732723e */ /* 0x000fe200000000ff */
[----:B------:R-:W-:Y:S01]  /*16390*/  MUFU.EX2 R110, R110 ;  /* 0x0000006e006e7308 */ /* 0x000fe20000000800 */
[--C-:B------:R-:W-:Y:S02]  /*163a0*/  SHF.R.U32.HI R55, RZ, 0x18, R48.reuse ;  /* 0x00000018ff377819 */ /* 0x100fe40000011630 */
[----:B------:R-:W-:Y:S01]  /*163b0*/  SHF.R.U32.HI R54, RZ, 0x10, R48 ;  /* 0x00000010ff367819 */ /* 0x000fe20000011630 */
[-C--:B------:R-:W-:Y:S01]  /*163c0*/  HMMA.16816.F32 R4, R36, R40.reuse, R4 ;  /* 0x000000282404723c */ /* 0x080fe20000001804 */
[----:B------:R-:W-:Y:S02]  /*163d0*/  F2FP.PACK_AB R48, R144, R141 ;  /* 0x0000008d9030723e */ /* 0x000fe400000000ff */
[----:B------:R-:W-:Y:S02]  /*163e0*/  F2FP.PACK_AB R44, R148, R149 ;  /* 0x00000095942c723e */ /* 0x000fe400000000ff */
[----:B------:R-:W-:Y:S01]  /*163f0*/  LOP3.LUT R54, R54, 0xff, RZ, 0xc0, !PT ;  /* 0x000000ff36367812 */ /* 0x000fe200078ec0ff */
[----:B------:R-:W-:Y:S01]  /*16400*/  MUFU.EX2 R111, R111 ;  /* 0x0000006f006f7308 */ /* 0x000fe20000000800 */
[----:B------:R-:W-:Y:S02]  /*16410*/  LOP3.LUT R47, R47, R44, RZ, 0xc0, !PT ;  /* 0x0000002c2f2f7212 */ /* 0x000fe400078ec0ff */
[----:B------:R-:W-:Y:S03]  /*16420*/  LOP3.LUT R44, R45, R48, RZ, 0xc0, !PT ;  /* 0x000000302d2c7212 */ /* 0x000fe600078ec0ff */
[----:B------:R-:W-:Y:S02]  /*16430*/  LOP3.LUT R45, R49, R50, RZ, 0xc0, !PT ;  /* 0x00000032312d7212 */ /* 0x000fe400078ec0ff */
[----:B------:R-:W-:Y:S02]  /*16440*/  LOP3.LUT R48, R51, 0xffff, RZ, 0xc0, !PT ;  /* 0x0000ffff33307812 */ /* 0x000fe400078ec0ff */
[----:B------:R-:W-:Y:S01]  /*16450*/  SHF.R.U32.HI R49, RZ, 0x10, R51 ;  /* 0x00000010ff317819 */ /* 0x000fe20000011633 */
[----:B------:R-:W-:Y:S01]  /*16460*/  MUFU.EX2 R128, R128 ;  /* 0x0000008000807308 */ /* 0x000fe20000000800 */
[----:B------:R-:W-:Y:S01]  /*16470*/  PRMT R78, R54, 0x5410, R55 ;  /* 0x00005410364e7816 */ /* 0x000fe20000000037 */
[C---:B------:R-:W-:Y:S01]  /*16480*/  HMMA.16816.F32 R8, R44.reuse, R40, R8 ;  /* 0x000000282c08723c */ /* 0x040fe20000001808 */
[----:B------:R-:W-:Y:S02]  /*16490*/  LOP3.LUT R50, R49, 0xff, RZ, 0xc0, !PT ;  /* 0x000000ff31327812 */ /* 0x000fe400078ec0ff */
[----:B------:R-:W-:Y:S02]  /*164a0*/  SHF.R.U32.HI R49, RZ, 0x8, R64 ;  /* 0x00000008ff317819 */ /* 0x000fe40000011640 */
[----:B------:R-:W-:Y:S02]  /*164b0*/  LOP3.LUT R55, R51, 0xff, RZ, 0xc0, !PT ;  /* 0x000000ff33377812 */ /* 0x000fe400078ec0ff */
[----:B------:R-:W-:Y:S01]  /*164c0*/  SHF.R.U32.HI R54, RZ, 0x18, R51 ;  /* 0x00000018ff367819 */ /* 0x000fe20000011633 */
[-C--:B------:R-:W-:Y:S01]  /*164d0*/  HMMA.16816.F32 R12, R44, R42.reuse, R12 ;  /* 0x0000002a2c0c723c */ /* 0x080fe2000000180c */
[----:B------:R-:W-:Y:S01]  /*164e0*/  SHF.R.U32.HI R51, RZ, 0x8, R48 ;  /* 0x00000008ff337819 */ /* 0x000fe20000011630 */
[----:B------:R-:W-:Y:S02]  /*164f0*/  MUFU.EX2 R129, R129 ;  /* 0x0000008100817308 */ /* 0x000fe40000000800 */
[----:B------:R-:W-:Y:S02]  /*16500*/  LOP3.LUT R48, R65, 0xff, RZ, 0xc0, !PT ;  /* 0x000000ff41307812 */ /* 0x000fe400078ec0ff */
[----:B------:R-:W-:Y:S02]  /*16510*/  PRMT R72, R55, 0x5410, R51 ;  /* 0x0000541037487816 */ /* 0x000fe40000000033 */
[----:B------:R-:W-:Y:S01]  /*16520*/  PRMT R71, R50, 0x5410, R54 ;  /* 0x0000541032477816 */ /* 0x000fe20000000036 */
[C---:B------:R-:W-:Y:S03]  /*16530*/  HMMA.16816.F32 R16, R36.reuse, R42, R16 ;  /* 0x0000002a2410723c */ /* 0x040fe60000001810 */
[----:B------:R-:W-:Y:S01]  /*16540*/  PRMT R65, R73, 0x5410, R49 ;  /* 0x0000541049417816 */ /* 0x000fe20000000031 */
[----:B------:R-:W-:Y:S01]  /*16550*/  MUFU.EX2 R116, R116 ;  /* 0x0000007400747308 */ /* 0x000fe20000000800 */
[----:B------:R-:W-:Y:S02]  /*16560*/  PRMT R64, R48, 0x5410, R67 ;  /* 0x0000541030407816 */ /* 0x000fe40000000043 */
[----:B------:R-:W4:Y:S01]  /*16570*/  LDSM.16.MT88.4 R48, [R206+0x5000] ;  /* 0x00500000ce30783b */ /* 0x000f220000004200 */
[C---:B------:R-:W-:Y:S04]  /*16580*/  LOP3.LUT R54, R52.reuse, 0xffff, RZ, 0xc0, !PT ;  /* 0x0000ffff34367812 */ /* 0x040fe800078ec0ff */
[----:B------:R-:W-:Y:S02]  /*16590*/  SHF.R.U32.HI R40, RZ, 0x8, R74 ;  /* 0x00000008ff287819 */ /* 0x000fe4000001164a */
[----:B------:R-:W-:Y:S01]  /*165a0*/  LOP3.LUT R55, R52, 0xff, RZ, 0xc0, !PT ;  /* 0x000000ff34377812 */ /* 0x000fe200078ec0ff */
[----:B------:R-:W-:Y:S01]  /*165b0*/  MUFU.EX2 R177, R177 ;  /* 0x000000b100b17308 */ /* 0x000fe20000000800 */
[----:B------:R-:W-:Y:S02]  /*165c0*/  PRMT R67, R75, 0x5410, R40 ;  /* 0x000054104b437816 */ /* 0x000fe40000000028 */
[----:B------:R-:W-:Y:S02]  /*165d0*/  SHF.R.U32.HI R40, RZ, 0x8, R54 ;  /* 0x00000008ff287819 */ /* 0x000fe40000011636 */
[----:B------:R-:W-:Y:S02]  /*165e0*/  LOP3.LUT R41, R68, 0xff, RZ, 0xc0, !PT ;  /* 0x000000ff44297812 */ /* 0x000fe400078ec0ff */
[--C-:B------:R-:W-:Y:S02]  /*165f0*/  SHF.R.U32.HI R57, RZ, 0x10, R52.reuse ;  /* 0x00000010ff397819 */ /* 0x100fe40000011634 */
[----:B------:R-:W-:Y:S01]  /*16600*/  SHF.R.U32.HI R60, RZ, 0x18, R52 ;  /* 0x00000018ff3c7819 */ /* 0x000fe20000011634 */
[----:B------:R-:W-:Y:S01]  /*16610*/  MUFU.EX2 R176, R176 ;  /* 0x000000b000b07308 */ /* 0x000fe20000000800 */
[----:B------:R-:W-:Y:S02]  /*16620*/  LOP3.LUT R52, R76, 0xff, RZ, 0xc0, !PT ;  /* 0x000000ff4c347812 */ /* 0x000fe400078ec0ff */
[----:B------:R-:W-:Y:S01]  /*16630*/  SHF.R.U32.HI R53, RZ, 0x8, R66 ;  /* 0x00000008ff357819 */ /* 0x000fe20000011642 */
[----:B------:R-:W-:Y:S01]  /*16640*/  FFMA.FTZ R66, R0, R194, R225 ;  /* 0x000000c200427223 */ /* 0x000fe200000100e1 */
[----:B------:R-:W-:Y:S01]  /*16650*/  PRMT R166, R55, 0x5410, R40 ;  /* 0x0000541037a67816 */ /* 0x000fe20000000028 */
[----:B------:R-:W-:Y:S01]  /*16660*/  IMAD.MOV.U32 R194, RZ, RZ, R169 ;  /* 0x000000ffffc27224 */ /* 0x000fe200078e00a9 */
[----:B------:R-:W-:Y:S02]  /*16670*/  LOP3.LUT R40, R59, 0xffff, RZ, 0xc0, !PT ;  /* 0x0000ffff3b287812 */ /* 0x000fe400078ec0ff */
[----:B------:R-:W-:Y:S01]  /*16680*/  SHF.R.U32.HI R43, RZ, 0x10, R59 ;  /* 0x00000010ff2b7819 */ /* 0x000fe2000001163b */
[----:B------:R-:W-:Y:S01]  /*16690*/  MUFU.EX2 R121, R121 ;  /* 0x0000007900797308 */ /* 0x000fe20000000800 */
[----:B------:R-:W-:Y:S01]  /*166a0*/  PRMT R69, R41, 0x5410, R69 ;  /* 0x0000541029457816 */ /* 0x000fe20000000045 */
[--C-:B------:R-:W-:Y:S01]  /*166b0*/  HSET2.LE.AND R166, R166, R217.reuse, PT ;  /* 0x000000d9a6a67233 */ /* 0x100fe20003803000 */
[----:B------:R-:W-:Y:S02]  /*166c0*/  LOP3.LUT R41, R56, 0xffff, RZ, 0xc0, !PT ;  /* 0x0000ffff38297812 */ /* 0x000fe400078ec0ff */
[----:B------:R-:W-:Y:S02]  /*166d0*/  LOP3.LUT R55, R59, 0xff, RZ, 0xc0, !PT ;  /* 0x000000ff3b377812 */ /* 0x000fe400078ec0ff */
[----:B------:R-:W-:Y:S02]  /*166e0*/  SHF.R.U32.HI R54, RZ, 0x18, R59 ;  /* 0x00000018ff367819 */ /* 0x000fe4000001163b */
[----:B------:R-:W-:Y:S01]  /*166f0*/  PRMT R62, R52, 0x5410, R77 ;  /* 0x00005410343e7816 */ /* 0x000fe2000000004d */
[----:B------:R-:W-:Y:S01]  /*16700*/  MUFU.EX2 R122, R122 ;  /* 0x0000007a007a7308 */ /* 0x000fe20000000800 */
[----:B------:R-:W-:Y:S01]  /*16710*/  SHF.R.U32.HI R52, RZ, 0x8, R41 ;  /* 0x00000008ff347819 */ /* 0x000fe20000011629 */
[-C--:B----4-:R-:W-:Y:S01]  /*16720*/  HMMA.16816.F32 R20, R36, R48.reuse, R20 ;  /* 0x000000302414723c */ /* 0x090fe20000001814 */
[----:B------:R-:W-:Y:S02]  /*16730*/  PRMT R70, R70, 0x5410, R53 ;  /* 0x0000541046467816 */ /* 0x000fe40000000035 */
[----:B------:R-:W-:Y:S02]  /*16740*/  LOP3.LUT R53, R57, 0xff, RZ, 0xc0, !PT ;  /* 0x000000ff39357812 */ /* 0x000fe400078ec0ff */
[----:B------:R-:W-:Y:S02]  /*16750*/  LOP3.LUT R57, R56, 0xff, RZ, 0xc0, !PT ;  /* 0x000000ff38397812 */ /* 0x000fe400078ec0ff */
[----:B------:R-:W-:Y:S01]  /*16760*/  SHF.R.U32.HI R41, RZ, 0x8, R40 ;  /* 0x00000008ff297819 */ /* 0x000fe20000011628 */
[C---:B------:R-:W-:Y:S01]  /*16770*/  HMMA.16816.F32 R24, R44.reuse, R48, R24 ;  /* 0x000000302c18723c */ /* 0x040fe20000001818 */
[----:B------:R-:W-:Y:S01]  /*16780*/  LOP3.LUT R40, R43, 0xff, RZ, 0xc0, !PT ;  /* 0x000000ff2b287812 */ /* 0x000fe200078ec0ff */
[----:B------:R-:W-:Y:S02]  /*16790*/  MUFU.EX2 R118, R118 ;  /* 0x0000007600767308 */ /* 0x000fe40000000800 */
[----:B------:R-:W-:Y:S01]  /*167a0*/  PRMT R167, R53, 0x5410, R60 ;  /* 0x0000541035a77816 */ /* 0x000fe2000000003c */
[--C-:B------:R-:W-:Y:S01]  /*167b0*/  HSET2.LE.AND R43, R64, R217.reuse, PT ;  /* 0x000000d9402b7233 */ /* 0x100fe20003803000 */
[----:B------:R-:W-:Y:S02]  /*167c0*/  PRMT R57, R57, 0x5410, R52 ;  /* 0x0000541039397816 */ /* 0x000fe40000000034 */
[----:B------:R-:W-:Y:S01]  /*167d0*/  PRMT R59, R55, 0x5410, R41 ;  /* 0x00005410373b7816 */ /* 0x000fe20000000029 */
[-C--:B------:R-:W-:Y:S03]  /*167e0*/  HMMA.16816.F32 R28, R44, R50.reuse, R28 ;  /* 0x000000322c1c723c */ /* 0x080fe6000000181c */
[----:B------:R-:W-:Y:S01]  /*167f0*/  PRMT R60, R40, 0x5410, R54 ;  /* 0x00005410283c7816 */ /* 0x000fe20000000036 */
[--C-:B------:R-:W-:Y:S01]  /*16800*/  HSET2.LE.AND R40, R57, R217.reuse, PT ;  /* 0x000000d939287233 */ /* 0x100fe20003803000 */
[----:B------:R-:W4:Y:S01]  /*16810*/  LDSM.16.MT88.4 R52, [R205+0x5400] ;  /* 0x00540000cd34783b */ /* 0x000f220000004200 */
[----:B-1----:R-:W-:Y:S01]  /*16820*/  F2FP.PACK_AB R0, R157, R156 ;  /* 0x0000009c9d00723e */ /* 0x002fe200000000ff */
[--C-:B------:R-:W-:Y:S01]  /*16830*/  HSET2.LE.AND R46, R67, R217.reuse, PT ;  /* 0x000000d9432e7233 */ /* 0x100fe20003803000 */
[----:B------:R-:W-:Y:S01]  /*16840*/  HMMA.16816.F32 R32, R36, R50, R32 ;  /* 0x000000322420723c */ /* 0x000fe20000001820 */
[----:B------:R-:W-:Y:S01]  /*16850*/  F2FP.PACK_AB R2, R99, R98 ;  /* 0x000000626302723e */ /* 0x000fe200000000ff */
[----:B------:R-:W1:Y:S02]  /*16860*/  MUFU.EX2 R120, R120 ;  /* 0x0000007800787308 */ /* 0x000e640000000800 */
[----:B-----5:R-:W-:Y:S01]  /*16870*/  F2FP.PACK_AB R41, R96, R97 ;  /* 0x000000616029723e */ /* 0x020fe200000000ff */
[----:B------:R-:W5:Y:S01]  /*16880*/  LDSM.16.MT88.4 R36, [R206+0x5400] ;  /* 0x00540000ce24783b */ /* 0x000f620000004200 */
[----:B------:R-:W-:Y:S01]  /*16890*/  LOP3.LUT R43, R43, R2, RZ, 0xc0, !PT ;  /* 0x000000022b2b7212 */ /* 0x000fe200078ec0ff */
[--C-:B------:R-:W-:Y:S01]  /*168a0*/  HSET2.LE.AND R44, R59, R217.reuse, PT ;  /* 0x000000d93b2c7233 */ /* 0x100fe20003803000 */
[----:B------:R-:W-:Y:S01]  /*168b0*/  FADD.FTZ R59, R245, R132 ;  /* 0x00000084f53b7221 */ /* 0x000fe20000010000 */
[----:B------:R-:W-:Y:S03]  /*168c0*/  LOP3.LUT R40, R40, R41, RZ, 0xc0, !PT ;  /* 0x0000002928287212 */ /* 0x000fe600078ec0ff */
[----:B------:R-:W-:Y:S01]  /*168d0*/  IMAD.MOV.U32 R132, RZ, RZ, R138 ;  /* 0x000000ffff847224 */ /* 0x000fe200078e008a */
[----:B------:R-:W-:Y:S01]  /*168e0*/  F2FP.PACK_AB R49, R87, R86 ;  /* 0x000000565731723e */ /* 0x000fe200000000ff */
[--C-:B------:R-:W-:Y:S01]  /*168f0*/  HSET2.LE.AND R47, R62, R217.reuse, PT ;  /* 0x000000d93e2f7233 */ /* 0x100fe20003803000 */
[----:B------:R-:W-:Y:S01]  /*16900*/  F2FP.PACK_AB R45, R89, R88 ;  /* 0x00000058592d723e */ /* 0x000fe200000000ff */
[--C-:B------:R-:W-:Y:S01]  /*16910*/  HSET2.LE.AND R167, R167, R217.reuse, PT ;  /* 0x000000d9a7a77233 */ /* 0x100fe20003803000 */
[----:B------:R-:W-:Y:S02]  /*16920*/  F2FP.PACK_AB R2, R95, R94 ;  /* 0x0000005e5f02723e */ /* 0x000fe400000000ff */
[----:B------:R-:W-:Y:S01]  /*16930*/  LOP3.LUT R44, R44, R45, RZ, 0xc0, !PT ;  /* 0x0000002d2c2c7212 */ /* 0x000fe200078ec0ff */
[--C-:B------:R-:W-:Y:S01]  /*16940*/  HSET2.LE.AND R45, R60, R217.reuse, PT ;  /* 0x000000d93c2d7233 */ /* 0x100fe20003803000 */
[----:B------:R-:W-:Y:S02]  /*16950*/  LOP3.LUT R47, R47, R2, RZ, 0xc0, !PT ;  /* 0x000000022f2f7212 */ /* 0x000fe400078ec0ff */
[C---:B------:R-:W-:Y:S02]  /*16960*/  LOP3.LUT R2, R58.reuse, 0xffff, RZ, 0xc0, !PT ;  /* 0x0000ffff3a027812 */ /* 0x040fe400078ec0ff */
[----:B------:R-:W-:Y:S02]  /*16970*/  LOP3.LUT R50, R58, 0xff, RZ, 0xc0, !PT ;  /* 0x000000ff3a327812 */ /* 0x000fe400078ec0ff */
[----:B------:R-:W-:Y:S02]  /*16980*/  SHF.R.U32.HI R51, RZ, 0x18, R61 ;  /* 0x00000018ff337819 */ /* 0x000fe4000001163d */
[--C-:B------:R-:W-:Y:S02]  /*16990*/  SHF.R.U32.HI R42, RZ, 0x10, R56.reuse ;  /* 0x00000010ff2a7819 */ /* 0x100fe40000011638 */
[----:B------:R-:W-:Y:S02]  /*169a0*/  SHF.R.U32.HI R56, RZ, 0x18, R56 ;  /* 0x00000018ff387819 */ /* 0x000fe40000011638 */
[----:B------:R-:W-:Y:S02]  /*169b0*/  LOP3.LUT R42, R42, 0xff, RZ, 0xc0, !PT ;  /* 0x000000ff2a2a7812 */ /* 0x000fe400078ec0ff */
[----:B------:R-:W-:Y:S02]  /*169c0*/  SHF.R.U32.HI R2, RZ, 0x8, R2 ;  /* 0x00000008ff027819 */ /* 0x000fe40000011602 */
[----:B------:R-:W-:Y:S01]  /*169d0*/  PRMT R56, R42, 0x5410, R56 ;  /* 0x000054102a387816 */ /* 0x000fe20000000038 */
[--C-:B------:R-:W-:Y:S01]  /*169e0*/  HSET2.LE.AND R42, R65, R217.reuse, PT ;  /* 0x000000d9412a7233 */ /* 0x100fe20003803000 */
[----:B------:R-:W-:Y:S01]  /*169f0*/  PRMT R164, R50, 0x5410, R2 ;  /* 0x0000541032a47816 */ /* 0x000fe20000000002 */
[--C-:B------:R-:W-:Y:S01]  /*16a00*/  HSET2.LE.AND R50, R84, R217.reuse, PT ;  /* 0x000000d954327233 */ /* 0x100fe20003803000 */
[----:B------:R-:W-:Y:S01]  /*16a10*/  SHF.R.U32.HI R2, RZ, 0x10, R58 ;  /* 0x00000010ff027819 */ /* 0x000fe2000001163a */
[--C-:B------:R-:W-:Y:S01]  /*16a20*/  HSET2.LE.AND R48, R56, R217.reuse, PT ;  /* 0x000000d938307233 */ /* 0x100fe20003803000 */
[----:B------:R-:W-:Y:S01]  /*16a30*/  LOP3.LUT R42, R42, R0, RZ, 0xc0, !PT ;  /* 0x000000002a2a7212 */ /* 0x000fe200078ec0ff */
[--C-:B------:R-:W-:Y:S01]  /*16a40*/  HSET2.LE.AND R164, R164, R217.reuse, PT ;  /* 0x000000d9a4a47233 */ /* 0x100fe20003803000 */
[----:B------:R-:W-:Y:S02]  /*16a50*/  F2FP.PACK_AB R0, R93, R92 ;  /* 0x0000005c5d00723e */ /* 0x000fe400000000ff */
[----:B------:R-:W-:Y:S02]  /*16a60*/  LOP3.LUT R41, R48, R49, RZ, 0xc0, !PT ;  /* 0x0000003130297212 */ /* 0x000fe400078ec0ff */
[----:B------:R-:W-:Y:S02]  /*16a70*/  LOP3.LUT R46, R46, R0, RZ, 0xc0, !PT ;  /* 0x000000002e2e7212 */ /* 0x000fe400078ec0ff */
[C---:B------:R-:W-:Y:S02]  /*16a80*/  LOP3.LUT R0, R61.reuse, 0xffff, RZ, 0xc0, !PT ;  /* 0x0000ffff3d007812 */ /* 0x040fe400078ec0ff */
[----:B------:R-:W-:Y:S01]  /*16a90*/  LOP3.LUT R56, R61, 0xff, RZ, 0xc0, !PT ;  /* 0x000000ff3d387812 */ /* 0x000fe200078ec0ff */
[-C--:B----4-:R-:W-:Y:S01]  /*16aa0*/  HMMA.16816.F32 R4, R40, R52.reuse, R4 ;  /* 0x000000342804723c */ /* 0x090fe20000001804 */
[----:B------:R-:W-:Y:S02]  /*16ab0*/  SHF.R.U32.HI R49, RZ, 0x8, R0 ;  /* 0x00000008ff317819 */ /* 0x000fe40000011600 */
[----:B------:R-:W-:Y:S02]  /*16ac0*/  F2FP.PACK_AB R0, R91, R90 ;  /* 0x0000005a5b00723e */ /* 0x000fe400000000ff */
[----:B------:R-:W-:Y:S01]  /*16ad0*/  PRMT R168, R56, 0x5410, R49 ;  /* 0x0000541038a87816 */ /* 0x000fe20000000031 */
[----:B------:R-:W-:Y:S01]  /*16ae0*/  FADD.FTZ R49, R252, R63 ;  /* 0x0000003ffc317221 */ /* 0x000fe20000010000 */
[----:B------:R-:W-:Y:S02]  /*16af0*/  LOP3.LUT R45, R45, R0, RZ, 0xc0, !PT ;  /* 0x000000002d2d7212 */ /* 0x000fe400078ec0ff */
[----:B------:R-:W-:Y:S03]  /*16b00*/  F2FP.PACK_AB R0, R113, R112 ;  /* 0x000000707100723e */ /* 0x000fe600000000ff */
[----:B------:R-:W-:Y:S01]  /*16b10*/  FADD.FTZ R56, R247, R49 ;  /* 0x00000031f7387221 */ /* 0x000fe20000010000 */
[--C-:B------:R-:W-:Y:S01]  /*16b20*/  HSET2.LE.AND R49, R82, R217.reuse, PT ;  /* 0x000000d952317233 */ /* 0x100fe20003803000 */
[C---:B------:R-:W-:Y:S01]  /*16b30*/  HMMA.16816.F32 R8, R44.reuse, R52, R8 ;  /* 0x000000342c08723c */ /* 0x040fe20000001808 */
[----:B------:R-:W-:Y:S01]  /*16b40*/  LOP3.LUT R50, R50, R0, RZ, 0xc0, !PT ;  /* 0x0000000032327212 */ /* 0x000fe200078ec0ff */
[----:B------:R-:W-:Y:S01]  /*16b50*/  FADD.FTZ R0, R117, R59 ;  /* 0x0000003b75007221 */ /* 0x000fe20000010000 */
[--C-:B------:R-:W-:Y:S01]  /*16b60*/  HSET2.LE.AND R168, R168, R217.reuse, PT ;  /* 0x000000d9a8a87233 */ /* 0x100fe20003803000 */
[----:B------:R-:W-:Y:S02]  /*16b70*/  SHF.R.U32.HI R48, RZ, 0x10, R61 ;  /* 0x00000010ff307819 */ /* 0x000fe4000001163d */
[----:B------:R-:W-:Y:S01]  /*16b80*/  FADD.FTZ R62, R142, R0 ;  /* 0x000000008e3e7221 */ /* 0x000fe20000010000 */
[----:B------:R-:W-:Y:S01]  /*16b90*/  F2FP.PACK_AB R52, R103, R102 ;  /* 0x000000666734723e */ /* 0x000fe200000000ff */
[-C--:B------:R-:W-:Y:S01]  /*16ba0*/  HMMA.16816.F32 R12, R44, R54.reuse, R12 ;  /* 0x000000362c0c723c */ /* 0x080fe2000000180c */
[----:B--2---:R-:W-:Y:S03]  /*16bb0*/  F2FP.PACK_AB R0, R115, R114 ;  /* 0x000000727300723e */ /* 0x004fe600000000ff */
[----:B------:R-:W-:Y:S01]  /*16bc0*/  FADD.FTZ R62, R248, R62 ;  /* 0x0000003ef83e7221 */ /* 0x000fe20000010000 */
[----:B------:R-:W-:Y:S02]  /*16bd0*/  LOP3.LUT R49, R49, R52, RZ, 0xc0, !PT ;  /* 0x0000003431317212 */ /* 0x000fe400078ec0ff */
[----:B------:R-:W-:Y:S01]  /*16be0*/  LOP3.LUT R48, R48, 0xff, RZ, 0xc0, !PT ;  /* 0x000000ff30307812 */ /* 0x000fe200078ec0ff */
[C---:B------:R-:W-:Y:S01]  /*16bf0*/  HMMA.16816.F32 R16, R40.reuse, R54, R16 ;  /* 0x000000362810723c */ /* 0x040fe20000001810 */
[----:B------:R-:W2:Y:S03]  /*16c00*/  LDSM.16.MT88.4 R52, [R205+0x5800] ;  /* 0x00580000cd34783b */ /* 0x000ea60000004200 */
[----:B------:R-:W-:Y:S01]  /*16c10*/  PRMT R169, R48, 0x5410, R51 ;  /* 0x0000541030a97816 */ /* 0x000fe20000000033 */
[--C-:B------:R-:W-:Y:S01]  /*16c20*/  HSET2.LE.AND R51, R85, R217.reuse, PT ;  /* 0x000000d955337233 */ /* 0x100fe20003803000 */
[----:B------:R-:W-:Y:S01]  /*16c30*/  SHF.R.U32.HI R48, RZ, 0x18, R58 ;  /* 0x00000018ff307819 */ /* 0x000fe2000001163a */
[--C-:B------:R-:W-:Y:S01]  /*16c40*/  HSET2.LE.AND R58, R80, R217.reuse, PT ;  /* 0x000000d9503a7233 */ /* 0x100fe20003803000 */
[-C--:B-----5:R-:W-:Y:S01]  /*16c50*/  HMMA.16816.F32 R20, R40, R36.reuse, R20 ;  /* 0x000000242814723c */ /* 0x0a0fe20000001814 */
[----:B------:R-:W-:Y:S03]  /*16c60*/  LOP3.LUT R2, R2, 0xff, RZ, 0xc0, !PT ;  /* 0x000000ff02027812 */ /* 0x000fe600078ec0ff */
[----:B------:R-:W-:Y:S01]  /*16c70*/  LOP3.LUT R51, R51, R0, RZ, 0xc0, !PT ;  /* 0x0000000033337212 */ /* 0x000fe200078ec0ff */
[----:B------:R-:W-:Y:S01]  /*16c80*/  FADD.FTZ R0, R180, R56 ;  /* 0x00000038b4007221 */ /* 0x000fe20000010000 */
[--C-:B------:R-:W-:Y:S01]  /*16c90*/  HSET2.LE.AND R56, R72, R217.reuse, PT ;  /* 0x000000d948387233 */ /* 0x100fe20003803000 */
[----:B------:R-:W-:Y:S01]  /*16ca0*/  FFMA.FTZ R133, R133, R81, R231 ;  /* 0x0000005185857223 */ /* 0x000fe200000100e7 */
[C---:B------:R-:W-:Y:S01]  /*16cb0*/  HMMA.16816.F32 R24, R44.reuse, R36, R24 ;  /* 0x000000242c18723c */ /* 0x040fe20000001818 */
[----:B------:R-:W-:Y:S03]  /*16cc0*/  IMAD.MOV.U32 R81, RZ, RZ, R165 ;  /* 0x000000ffff517224 */ /* 0x000fe600078e00a5 */
[----:B------:R-:W-:Y:S01]  /*16cd0*/  FADD.FTZ R57, R250, R133 ;  /* 0x00000085fa397221 */ /* 0x000fe20000010000 */
[----:B------:R-:W-:Y:S01]  /*16ce0*/  PRMT R165, R2, 0x5410, R48 ;  /* 0x0000541002a57816 */ /* 0x000fe20000000030 */
[----:B------:R-:W-:Y:S01]  /*16cf0*/  FADD.FTZ R2, R251, R66 ;  /* 0x00000042fb027221 */ /* 0x000fe20000010000 */
[----:B------:R-:W-:Y:S01]  /*16d00*/  F2FP.PACK_AB R36, R109, R108 ;  /* 0x0000006c6d24723e */ /* 0x000fe200000000ff */
[----:B------:R-:W-:Y:S01]  /*16d10*/  FADD.FTZ R57, R81, R57 ;  /* 0x0000003951397221 */ /* 0x000fe20000010000 */
[-C--:B------:R-:W-:Y:S03]  /*16d20*/  HMMA.16816.F32 R28, R44, R38.reuse, R28 ;  /* 0x000000262c1c723c */ /* 0x080fe6000000181c */
[----:B------:R-:W-:Y:S01]  /*16d30*/  FADD.FTZ R59, R194, R2 ;  /* 0x00000002c23b7221 */ /* 0x000fe20000010000 */
[----:B------:R-:W-:Y:S01]  /*16d40*/  LOP3.LUT R58, R58, R36, RZ, 0xc0, !PT ;  /* 0x000000243a3a7212 */ /* 0x000fe200078ec0ff */
[----:B------:R-:W-:Y:S01]  /*16d50*/  FADD.FTZ R60, R238, R0 ;  /* 0x00000000ee3c7221 */ /* 0x000fe20000010000 */
[----:B------:R-:W-:Y:S01]  /*16d60*/  F2FP.PACK_AB R36, R131, R130 ;  /* 0x000000828324723e */ /* 0x000fe200000000ff */
[----:B------:R-:W-:Y:S01]  /*16d70*/  FADD.FTZ R59, R181, R59 ;  /* 0x0000003bb53b7221 */ /* 0x000fe20000010000 */
[----:B------:R-:W-:Y:S01]  /*16d80*/  HMMA.16816.F32 R32, R40, R38, R32 ;  /* 0x000000262820723c */ /* 0x000fe20000001820 */
[----:B------:R-:W-:Y:S03]  /*16d90*/  IMAD.MOV.U32 R181, RZ, RZ, R171 ;  /* 0x000000ffffb57224 */ /* 0x000fe600078e00ab */
[----:B------:R-:W-:Y:S01]  /*16da0*/  FADD.FTZ R60, R241, R60 ;  /* 0x0000003cf13c7221 */ /* 0x000fe20000010000 */
[--C-:B------:R-:W-:Y:S01]  /*16db0*/  HSET2.LE.AND R171, R69, R217.reuse, PT ;  /* 0x000000d945ab7233 */ /* 0x100fe20003803000 */
[----:B------:R-:W-:Y:S01]  /*16dc0*/  IMAD.MOV.U32 R133, RZ, RZ, R137 ;  /* 0x000000ffff857224 */ /* 0x000fe200078e0089 */
[--C-:B------:R-:W-:Y:S01]  /*16dd0*/  HSET2.LE.AND R48, R83, R217.reuse, PT ;  /* 0x000000d953307233 */ /* 0x100fe20003803000 */
[----:B------:R-:W-:Y:S01]  /*16de0*/  F2FP.PACK_AB R2, R101, R100 ;  /* 0x000000646502723e */ /* 0x000fe200000000ff */
[--C-:B------:R-:W-:Y:S03]  /*16df0*/  HSET2.LE.AND R169, R169, R217.reuse, PT ;  /* 0x000000d9a9a97233 */ /* 0x100fe60003803000 */
[----:B------:R-:W-:Y:S01]  /*16e00*/  LOP3.LUT R171, R171, R36, RZ, 0xc0, !PT ;  /* 0x00000024abab7212 */ /* 0x000fe200078ec0ff */
[--C-:B------:R-:W-:Y:S01]  /*16e10*/  HSET2.LE.AND R165, R165, R217.reuse, PT ;  /* 0x000000d9a5a57233 */ /* 0x100fe20003803000 */
[----:B------:R-:W4:Y:S01]  /*16e20*/  LDSM.16.MT88.4 R36, [R206+0x5800] ;  /* 0x00580000ce24783b */ /* 0x000f220000004200 */
[----:B------:R-:W-:Y:S01]  /*16e30*/  LOP3.LUT R48, R48, R2, RZ, 0xc0, !PT ;  /* 0x0000000230307212 */ /* 0x000fe200078ec0ff */
[----:B------:R-:W-:Y:S01]  /*16e40*/  FADD.FTZ R2, R140, R57 ;  /* 0x000000398c027221 */ /* 0x000fe20000010000 */
[----:B---3--:R-:W-:Y:S01]  /*16e50*/  F2FP.PACK_AB R0, R105, R104 ;  /* 0x000000686900723e */ /* 0x008fe200000000ff */
[--C-:B------:R-:W-:Y:S01]  /*16e60*/  HSET2.LE.AND R57, R71, R217.reuse, PT ;  /* 0x000000d947397233 */ /* 0x100fe20003803000 */
[----:B-1----:R-:W-:Y:S01]  /*16e70*/  F2FP.PACK_AB R40, R121, R120 ;  /* 0x000000787928723e */ /* 0x002fe200000000ff */
[----:B------:R-:W-:Y:S01]  /*16e80*/  FADD.FTZ R61, R243, R2 ;  /* 0x00000002f33d7221 */ /* 0x000fe20000010000 */
[----:B------:R-:W-:Y:S01]  /*16e90*/  LOP3.LUT R56, R56, R0, RZ, 0xc0, !PT ;  /* 0x0000000038387212 */ /* 0x000fe200078ec0ff */
[----:B------:R-:W-:Y:S01]  /*16ea0*/  FADD.FTZ R0, R236, R59 ;  /* 0x0000003bec007221 */ /* 0x000fe20000010000 */
[--C-:B------:R-:W-:Y:S01]  /*16eb0*/  HSET2.LE.AND R59, R78, R217.reuse, PT ;  /* 0x000000d94e3b7233 */ /* 0x100fe20003803000 */
[----:B------:R-:W-:Y:S01]  /*16ec0*/  FADD.FTZ R61, R246, R61 ;  /* 0x0000003df63d7221 */ /* 0x000fe20000010000 */
[----:B------:R-:W-:Y:S01]  /*16ed0*/  F2FP.PACK_AB R2, R107, R106 ;  /* 0x0000006a6b02723e */ /* 0x000fe200000000ff */
[----:B------:R-:W-:Y:S01]  /*16ee0*/  FADD.FTZ R44, R234, R0 ;  /* 0x00000000ea2c7221 */ /* 0x000fe20000010000 */
[----:B------:R-:W-:Y:S01]  /*16ef0*/  F2FP.PACK_AB R0, R111, R110 ;  /* 0x0000006e6f00723e */ /* 0x000fe200000000ff */
[-C--:B--2---:R-:W-:Y:S01]  /*16f00*/  HMMA.16816.F32 R4, R48, R52.reuse, R4 ;  /* 0x000000343004723c */ /* 0x084fe20000001804 */
[----:B------:R-:W-:Y:S01]  /*16f10*/  LOP3.LUT R57, R57, R2, RZ, 0xc0, !PT ;  /* 0x0000000239397212 */ /* 0x000fe200078ec0ff */
[----:B------:R-:W-:Y:S01]  /*16f20*/  FADD.FTZ R2, R249, R62 ;  /* 0x0000003ef9027221 */ /* 0x000fe20000010000 */
[----:B------:R-:W-:Y:S01]  /*16f30*/  LOP3.LUT R59, R59, R0, RZ, 0xc0, !PT ;  /* 0x000000003b3b7212 */ /* 0x000fe200078ec0ff */
[----:B------:R-:W-:Y:S01]  /*16f40*/  FADD.FTZ R0, R240, R60 ;  /* 0x0000003cf0007221 */ /* 0x000fe20000010000 */
[----:B------:R-:W-:Y:S01]  /*16f50*/  LOP3.LUT R164, R164, R40, RZ, 0xc0, !PT ;  /* 0x00000028a4a47212 */ /* 0x000fe200078ec0ff */
[----:B------:R-:W-:Y:S01]  /*16f60*/  FADD.FTZ R45, R170, R2 ;  /* 0x00000002aa2d7221 */ /* 0x000fe20000010000 */
[----:B------:R-:W-:Y:S01]  /*16f70*/  F2FP.PACK_AB R2, R129, R128 ;  /* 0x000000808102723e */ /* 0x000fe200000000ff */
[----:B------:R-:W-:Y:S01]  /*16f80*/  FADD.FTZ R41, R232, R44 ;  /* 0x0000002ce8297221 */ /* 0x000fe20000010000 */
[----:B------:R-:W-:Y:S01]  /*16f90*/  HSET2.LE.AND R170, R70, R217, PT ;  /* 0x000000d946aa7233 */ /* 0x000fe20003803000 */
[C---:B------:R-:W-:Y:S02]  /*16fa0*/  HMMA.16816.F32 R8, R56.reuse, R52, R8 ;  /* 0x000000343808723c */ /* 0x040fe40000001808 */
[----:B------:R-:W-:Y:S01]  /*16fb0*/  FADD.FTZ R42, R237, R0 ;  /* 0x00000000ed2a7221 */ /* 0x000fe20000010000 */
[----:B------:R-:W-:Y:S01]  /*16fc0*/  F2FP.PACK_AB R0, R177, R116 ;  /* 0x00000074b100723e */ /* 0x000fe200000000ff */
[----:B------:R-:W-:Y:S01]  /*16fd0*/  FADD.FTZ R44, R152, R45 ;  /* 0x0000002d982c7221 */ /* 0x000fe20000010000 */
[----:B------:R-:W-:Y:S01]  /*16fe0*/  LOP3.LUT R170, R170, R2, RZ, 0xc0, !PT ;  /* 0x00000002aaaa7212 */ /* 0x000fe200078ec0ff */
[----:B------:R-:W-:Y:S01]  /*16ff0*/  FADD.FTZ R2, R181, R61 ;  /* 0x0000003db5027221 */ /* 0x000fe20000010000 */
[----:B------:R-:W-:Y:S01]  /*17000*/  LOP3.LUT R168, R168, R0, RZ, 0xc0, !PT ;  /* 0x00000000a8a87212 */ /* 0x000fe200078ec0ff */
[----:B------:R-:W-:Y:S01]  /*17010*/  FADD.FTZ R0, R239, R41 ;  /* 0x00000029ef007221 */ /* 0x000fe20000010000 */
[-C--:B------:R-:W-:Y:S03]  /*17020*/  HMMA.16816.F32 R12, R56, R54.reuse, R12 ;  /* 0x00000036380c723c */ /* 0x080fe6000000180c */
[----:B------:R-:W-:Y:S01]  /*17030*/  FADD.FTZ R43, R153, R2 ;  /* 0x00000002992b7221 */ /* 0x000fe20000010000 */
[----:B------:R-:W-:Y:S01]  /*17040*/  F2FP.PACK_AB R40, R178, R126 ;  /* 0x0000007eb228723e */ /* 0x000fe200000000ff */
[----:B------:R-:W-:Y:S01]  /*17050*/  FADD.FTZ R42, R155, R42 ;  /* 0x0000002a9b2a7221 */ /* 0x000fe20000010000 */
[----:B------:R-:W-:Y:S01]  /*17060*/  F2FP.PACK_AB R2, R176, R118 ;  /* 0x00000076b002723e */ /* 0x000fe200000000ff */
[----:B------:R-:W-:Y:S01]  /*17070*/  FADD.FTZ R41, R154, R0 ;  /* 0x000000009a297221 */ /* 0x000fe20000010000 */
[C---:B------:R-:W-:Y:S01]  /*17080*/  HMMA.16816.F32 R16, R48.reuse, R54, R16 ;  /* 0x000000363010723c */ /* 0x040fe20000001810 */
[----:B------:R-:W-:Y:S01]  /*17090*/  FADD.FTZ R43, R199, R43 ;  /* 0x0000002bc72b7221 */ /* 0x000fe20000010000 */
[----:B------:R-:W1:Y:S02]  /*170a0*/  LDSM.16.MT88.4 R152, [R205+0x5c00] ;  /* 0x005c0000cd98783b */ /* 0x000e640000004200 */
[----:B------:R-:W-:Y:S01]  /*170b0*/  FADD.FTZ R41, R191, R41 ;  /* 0x00000029bf297221 */ /* 0x000fe20000010000 */
[----:B------:R-:W-:Y:S02]  /*170c0*/  LOP3.LUT R167, R167, R40, RZ, 0xc0, !PT ;  /* 0x00000028a7a77212 */ /* 0x000fe400078ec0ff */
[----:B------:R-:W-:Y:S01]  /*170d0*/  LOP3.LUT R169, R169, R2, RZ, 0xc0, !PT ;  /* 0x00000002a9a97212 */ /* 0x000fe200078ec0ff */
[----:B------:R-:W-:Y:S01]  /*170e0*/  FADD.FTZ R2, R203, R44 ;  /* 0x0000002ccb027221 */ /* 0x000fe20000010000 */
[-C--:B----4-:R-:W-:Y:S03]  /*170f0*/  HMMA.16816.F32 R20, R48, R36.reuse, R20 ;  /* 0x000000243014723c */ /* 0x090fe60000001814 */
[----:B------:R-:W-:Y:S01]  /*17100*/  FADD.FTZ R44, R202, R2 ;  /* 0x00000002ca2c7221 */ /* 0x000fe20000010000 */
[----:B------:R-:W-:Y:S01]  /*17110*/  F2FP.PACK_AB R2, R139, R124 ;  /* 0x0000007c8b02723e */ /* 0x000fe200000000ff */
[----:B------:R-:W-:Y:S01]  /*17120*/  FADD.FTZ R41, R197, R41 ;  /* 0x00000029c5297221 */ /* 0x000fe20000010000 */
[----:B------:R-:W-:Y:S01]  /*17130*/  F2FP.PACK_AB R0, R123, R122 ;  /* 0x0000007a7b00723e */ /* 0x000fe200000000ff */
[----:B------:R-:W-:Y:S01]  /*17140*/  FADD.FTZ R40, R244, R44 ;  /* 0x0000002cf4287221 */ /* 0x000fe20000010000 */
[C---:B------:R-:W-:Y:S01]  /*17150*/  HMMA.16816.F32 R24, R56.reuse, R36, R24 ;  /* 0x000000243818723c */ /* 0x040fe20000001818 */
[----:B------:R-:W-:Y:S03]  /*17160*/  LOP3.LUT R166, R166, R2, RZ, 0xc0, !PT ;  /* 0x00000002a6a67212 */ /* 0x000fe600078ec0ff */
[----:B------:R-:W-:Y:S01]  /*17170*/  FADD.FTZ R2, R201, R43 ;  /* 0x0000002bc9027221 */ /* 0x000fe20000010000 */
[----:B------:R-:W-:Y:S01]  /*17180*/  LOP3.LUT R165, R165, R0, RZ, 0xc0, !PT ;  /* 0x00000000a5a57212 */ /* 0x000fe200078ec0ff */
        /* <DEDUP_REMOVED lines=20> */
[----:B------:R-:W2:Y:S01]  /*172d0*/  LDSM.16.MT88.4 R36, [R206+0x5c00] ;  /* 0x005c0000ce24783b */ /* 0x000ea20000004200 */
[----:B------:R-:W-:Y:S02]  /*172e0*/  FADD.FTZ R40, R190, R40 ;  /* 0x00000028be287221 */ /* 0x000fe40000010000 */
[----:B------:R-:W-:Y:S02]  /*172f0*/  FADD.FTZ R2, R185, R2 ;  /* 0x00000002b9027221 */ /* 0x000fe40000010000 */
[----:B------:R-:W-:Y:S02]  /*17300*/  FADD.FTZ R0, R161, R0 ;  /* 0x00000000a1007221 */ /* 0x000fe40000010000 */
[----:B------:R-:W-:Y:S02]  /*17310*/  FADD.FTZ R42, R143, R40 ;  /* 0x000000288f2a7221 */ /* 0x000fe40000010000 */
[----:B------:R-:W-:Y:S02]  /*17320*/  FADD.FTZ R41, R141, R2 ;  /* 0x000000028d297221 */ /* 0x000fe40000010000 */
[----:B------:R-:W-:Y:S01]  /*17330*/  FADD.FTZ R0, R174, R0 ;  /* 0x00000000ae007221 */ /* 0x000fe20000010000 */
[-C--:B-1----:R-:W-:Y:S01]  /*17340*/  HMMA.16816.F32 R140, R168, R152.reuse, R4 ;  /* 0x00000098a88c723c */ /* 0x082fe20000001804 */
[----:B------:R-:W-:Y:S02]  /*17350*/  FADD.FTZ R43, R151, R43 ;  /* 0x0000002b972b7221 */ /* 0x000fe40000010000 */
        /* <DEDUP_REMOVED lines=15> */
[----:B------:R-:W-:Y:S01]  /*17450*/  FADD.FTZ R4, R97, R4 ;  /* 0x0000000461047221 */ /* 0x000fe20000010000 */
[-C--:B------:R-:W-:Y:S02]  /*17460*/  HMMA.16816.F32 R148, R164, R154.reuse, R12 ;  /* 0x0000009aa494723c */ /* 0x080fe4000000180c */
[----:B------:R-:W-:Y:S02]  /*17470*/  FADD.FTZ R6, R86, R2 ;  /* 0x0000000256067221 */ /* 0x000fe40000010000 */
[----:B------:R-:W-:Y:S02]  /*17480*/  FADD.FTZ R2, R88, R5 ;  /* 0x0000000558027221 */ /* 0x000fe40000010000 */
[----:B------:R-:W-:Y:S02]  /*17490*/  FADD.FTZ R0, R90, R0 ;  /* 0x000000005a007221 */ /* 0x000fe40000010000 */
[----:B------:R-:W-:Y:S01]  /*174a0*/  FADD.FTZ R4, R96, R4 ;  /* 0x0000000460047221 */ /* 0x000fe20000010000 */
[C---:B------:R-:W-:Y:S03]  /*174b0*/  HMMA.16816.F32 R152, R168.reuse, R154, R16 ;  /* 0x0000009aa898723c */ /* 0x040fe60000001810 */
        /* <DEDUP_REMOVED lines=10> */
[-C--:B--2---:R-:W-:Y:S01]  /*17560*/  HMMA.16816.F32 R156, R168, R36.reuse, R20 ;  /* 0x00000024a89c723c */ /* 0x084fe20000001814 */
        /* <DEDUP_REMOVED lines=36> */
[----:B------:R-:W-:Y:S01]  /*177b0*/  IMAD.MOV.U32 R135, RZ, RZ, R3 ;  /* 0x000000ffff877224 */ /* 0x000fe200078e0003 */
[----:B------:R1:W-:Y:S01]  /*177c0*/  STL [R1+0x10], R2 ;  /* 0x0000100201007387 */ /* 0x0003e20000100800 */
[----:B------:R-:W-:Y:S02]  /*177d0*/  FADD.FTZ R247, R129, R6 ;  /* 0x0000000681f77221 */ /* 0x000fe40000010000 */
[----:B------:R-:W-:Y:S01]  /*177e0*/  IMAD.MOV.U32 R134, RZ, RZ, R136 ;  /* 0x000000ffff867224 */ /* 0x000fe200078e0088 */
[----:B------:R1:W-:Y:S02]  /*177f0*/  STL [R1+0xc], R0 ;  /* 0x00000c0001007387 */ /* 0x0003e40000100800 */
[----:B-1----:R-:W-:-:S05]  /*17800*/  @P0 BRA `(.L_x_241) ;  /* 0xffffa51000000947 */ /* 0x002fca000383ffff */
.L_x_240:
[----:B------:R-:W2:Y:S04]  /*17810*/  LDL.LU R8, [R1+0x8] ;  /* 0x0000080001087983 */ /* 0x000ea80000300800 */
[----:B------:R-:W1:Y:S04]  /*17820*/  SHFL.BFLY PT, R2, R247, 0x2, 0x1f ;  /* 0x0c401f00f7027f89 */ /* 0x000e6800000e0000 */
[----:B------:R-:W3:Y:S01]  /*17830*/  S2R R33, SR_TID.X ;  /* 0x0000000000217919 */ /* 0x000ee20000002100 */
[----:B------:R-:W4:Y:S01]  /*17840*/  S2UR UR6, SR_CTAID.Y ;  /* 0x00000000000679c3 */ /* 0x000f220000002600 */
[----:B------:R-:W-:-:S02]  /*17850*/  UISETP.NE.AND UP0, UPT, UR21, -0x1, UPT ;  /* 0xffffffff1500788c */ /* 0x000fc4000bf05270 */
[----:B-----5:R-:W2:Y:S01]  /*17860*/  LDL.LU R7, [R1+0x10] ;  /* 0x0000100001077983 */ /* 0x020ea20000300800 */
[----:B------:R-:W-:-:S03]  /*17870*/  ULDC.64 UR4, c[0x0][0x1e8] ;  /* 0x00007a0000047ab9 */ /* 0x000fc60000000a00 */
[----:B------:R-:W2:Y:S01]  /*17880*/  LDL.LU R6, [R1+0xc] ;  /* 0x00000c0001067983 */ /* 0x000ea20000300800 */
[----:B------:R-:W4:Y:S01]  /*17890*/  S2UR UR9, SR_CTAID.X ;  /* 0x00000000000979c3 */ /* 0x000f220000002500 */
[----:B------:R-:W-:Y:S01]  /*178a0*/  ULDC.U8 UR10, c[0x0][0x328] ;  /* 0x0000ca00000a7ab9 */ /* 0x000fe20000000000 */
[----:B------:R-:W-:Y:S01]  /*178b0*/  BSSY B0, `(.L_x_244) ;  /* 0x00000e5000007945 */ /* 0x000fe20003800000 */
[----:B------:R-:W-:Y:S02]  /*178c0*/  UISETP.NE.AND UP3, UPT, UR10, URZ, UPT ;  /* 0x0000003f0a00728c */ /* 0x000fe4000bf65270 */
[----:B------:R-:W-:Y:S02]  /*178d0*/  @UP0 UIMAD.WIDE.U32 UR12, UR21, UR4, URZ ;  /* 0x00000004150c02a5 */ /* 0x000fe4000f8e003f */
[----:B------:R-:W-:Y:S02]  /*178e0*/  ULDC UR8, c[0x0][0x214] ;  /* 0x0000850000087ab9 */ /* 0x000fe40000000800 */
[----:B------:R-:W-:Y:S01]  /*178f0*/  @UP0 UIMAD UR7, UR21, UR5, UR13 ;  /* 0x00000005150702a4 */ /* 0x000fe2000f8e020d */
[----:B-1----:R-:W-:-:S02]  /*17900*/  FADD.FTZ R2, R2, R247 ;  /* 0x000000f702027221 */ /* 0x002fc40000010000 */
[----:B------:R-:W-:Y:S01]  /*17910*/  ULDC.64 UR4, c[0x0][0x1e0] ;  /* 0x0000780000047ab9 */ /* 0x000fe20000000a00 */
[----:B---3--:R-:W-:Y:S02]  /*17920*/  SHF.R.S32.HI R32, RZ, 0x1f, R33 ;  /* 0x0000001fff207819 */ /* 0x008fe40000011421 */
[----:B------:R-:W1:Y:S01]  /*17930*/  SHFL.BFLY PT, R9, R2, 0x1, 0x1f ;  /* 0x0c201f0002097f89 */ /* 0x000e6200000e0000 */
[----:B----4-:R-:W-:Y:S01]  /*17940*/  @!UP0 USHF.R.S32.HI UR11, URZ, 0x1f, UR6 ;  /* 0x0000001f3f0b8899 */ /* 0x010fe20008011406 */
[CC--:B------:R-:W-:Y:S01]  /*17950*/  LEA.HI R11, R32.reuse, R33.reuse, RZ, 0x2 ;  /* 0x00000021200b7211 */ /* 0x0c0fe200078f10ff */
[----:B------:R-:W-:Y:S01]  /*17960*/  @!UP0 UIMAD.WIDE.U32 UR24, UR6, UR4, URZ ;  /* 0x00000004061882a5 */ /* 0x000fe2000f8e003f */
[----:B------:R-:W-:Y:S01]  /*17970*/  LEA.HI R32, R32, R33, RZ, 0x5 ;  /* 0x0000002120207211 */ /* 0x000fe200078f28ff */
        /* <DEDUP_REMOVED lines=9> */
[----:B-1----:R-:W-:Y:S01]  /*17a10*/  FADD.FTZ R24, R2, R9 ;  /* 0x0000000902187221 */ /* 0x002fe20000010000 */
[----:B------:R-:W-:Y:S01]  /*17a20*/  MOV R2, 0x3f800000 ;  /* 0x3f80000000027802 */ /* 0x000fe20000000f00 */
[----:B------:R-:W1:Y:S01]  /*17a30*/  S2UR UR10, SR_CTAID.Z ;  /* 0x00000000000a79c3 */ /* 0x000e620000002700 */
[----:B------:R-:W-:Y:S02]  /*17a40*/  @UP2 ULDC UR14, c[0x0][0x210] ;  /* 0x00008400000e2ab9 */ /* 0x000fe40000000800 */
[----:B------:R-:W-:Y:S01]  /*17a50*/  FSETP.NE.FTZ.AND P4, PT, R24, RZ, PT ;  /* 0x000000ff1800720b */ /* 0x000fe20003f95000 */
[----:B------:R-:W-:Y:S02]  /*17a60*/  @UP2 UIMAD UR14, UR14, UR8, URZ ;  /* 0x000000080e0e22a4 */ /* 0x000fe4000f8e023f */
[----:B------:R-:W-:-:S02]  /*17a70*/  @!UP2 USEL UR14, UR8, UR5, !UP1 ;  /* 0x00000005080ea287 */ /* 0x000fc4000c800000 */
[----:B------:R-:W-:Y:S02]  /*17a80*/  @UP2 UMOV UR13, 0x1 ;  /* 0x00000001000d2882 */ /* 0x000fe40000000000 */
[----:B------:R-:W-:Y:S02]  /*17a90*/  @!UP2 UIMAD UR13, UR14, UR4, URZ ;  /* 0x000000040e0da2a4 */ /* 0x000fe4000f8e023f */
[----:B------:R-:W-:Y:S02]  /*17aa0*/  @UP3 UIMAD UR16, UR6, UR8, URZ ;  /* 0x00000008061032a4 */ /* 0x000fe4000f8e023f */
[----:B------:R-:W-:Y:S02]  /*17ab0*/  @UP2 ULDC UR15, c[0x0][0x210] ;  /* 0x00008400000f2ab9 */ /* 0x000fe40000000800 */
[----:B------:R-:W-:Y:S02]  /*17ac0*/  UIMAD UR4, UR6, UR13, URZ ;  /* 0x0000000d060472a4 */ /* 0x000fe4000f8e023f */
[----:B------:R-:W-:-:S02]  /*17ad0*/  @!UP2 UMOV UR15, 0x1 ;  /* 0x00000001000fa882 */ /* 0x000fc40000000000 */
[----:B------:R-:W-:Y:S02]  /*17ae0*/  @UP3 USEL UR16, UR16, UR21, !UP0 ;  /* 0x0000001510103287 */ /* 0x000fe4000c000000 */
[----:B------:R-:W-:Y:S02]  /*17af0*/  UIMAD UR9, UR9, UR15, URZ ;  /* 0x0000000f090972a4 */ /* 0x000fe4000f8e023f */
[----:B------:R-:W-:Y:S02]  /*17b00*/  USEL UR4, UR4, URZ, !UP3 ;  /* 0x0000003f04047287 */ /* 0x000fe4000d800000 */
[----:B------:R-:W-:Y:S02]  /*17b10*/  USHF.L.U32 UR9, UR9, 0x7, URZ ;  /* 0x0000000709097899 */ /* 0x000fe4000800063f */
[----:B-1----:R-:W-:Y:S02]  /*17b20*/  UIMAD UR14, UR10, UR14, UR4 ;  /* 0x0000000e0a0e72a4 */ /* 0x002fe4000f8e0204 */
[----:B------:R-:W-:-:S02]  /*17b30*/  @!UP3 UMOV UR26, URZ ;  /* 0x0000003f001abc82 */ /* 0x000fc40008000000 */
[----:B------:R-:W-:Y:S02]  /*17b40*/  @UP3 UMOV UR26, UR16 ;  /* 0x00000010001a3c82 */ /* 0x000fe40008000000 */
[----:B------:R-:W-:Y:S02]  /*17b50*/  @!UP3 UMOV UR27, URZ ;  /* 0x0000003f001bbc82 */ /* 0x000fe40008000000 */
[----:B------:R-:W-:Y:S02]  /*17b60*/  USHF.R.S32.HI UR4, URZ, 0x1f, UR9 ;  /* 0x0000001f3f047899 */ /* 0x000fe40008011409 */
[----:B------:R-:W-:Y:S02]  /*17b70*/  @UP3 USHF.R.S32.HI UR27, URZ, 0x1f, UR16 ;  /* 0x0000001f3f1b3899 */ /* 0x000fe40008011410 */
[----:B------:R-:W-:Y:S02]  /*17b80*/  USHF.R.S32.HI UR5, URZ, 0x1f, UR14 ;  /* 0x0000001f3f057899 */ /* 0x000fe4000801140e */
[----:B------:R-:W-:-:S02]  /*17b90*/  UIADD3 UR9, UP2, UP1, UR9, UR26, UR14 ;  /* 0x0000001a09097290 */ /* 0x000fc4000f95e00e */
[----:B------:R-:W-:Y:S02]  /*17ba0*/  @!UP0 UMOV UR12, UR24 ;  /* 0x00000018000c8c82 */ /* 0x000fe40008000000 */
[----:B------:R-:W-:Y:S01]  /*17bb0*/  UIADD3.X UR4, UR4, UR27, UR5, UP2, UP1 ;  /* 0x0000001b04047290 */ /* 0x000fe200097e2405 */
[----:B--2---:R-:W1:Y:S04]  /*17bc0*/  SHFL.BFLY PT, R0, R8, 0x2, 0x1f ;  /* 0x0c401f0008007f89 */ /* 0x004e6800000e0000 */
[----:B------:R-:W2:Y:S04]  /*17bd0*/  SHFL.BFLY PT, R5, R7, 0x2, 0x1f ;  /* 0x0c401f0007057f89 */ /* 0x000ea800000e0000 */
[----:B------:R-:W3:Y:S01]  /*17be0*/  SHFL.BFLY PT, R4, R6, 0x2, 0x1f ;  /* 0x0c401f0006047f89 */ /* 0x000ee200000e0000 */
[----:B-1----:R-:W-:-:S05]  /*17bf0*/  FADD.FTZ R0, R0, R8 ;  /* 0x0000000800007221 */ /* 0x002fca0000010000 */
[----:B------:R-:W1:Y:S01]  /*17c00*/  SHFL.BFLY PT, R8, R0, 0x1, 0x1f ;  /* 0x0c201f0000087f89 */ /* 0x000e6200000e0000 */
[----:B--2---:R-:W-:Y:S02]  /*17c10*/  FADD.FTZ R5, R5, R7 ;  /* 0x0000000705057221 */ /* 0x004fe40000010000 */
[----:B---3--:R-:W-:-:S03]  /*17c20*/  FADD.FTZ R4, R4, R6 ;  /* 0x0000000604047221 */ /* 0x008fc60000010000 */
[----:B------:R-:W2:Y:S04]  /*17c30*/  SHFL.BFLY PT, R7, R5, 0x1, 0x1f ;  /* 0x0c201f0005077f89 */ /* 0x000ea800000e0000 */
[----:B------:R-:W3:Y:S01]  /*17c40*/  SHFL.BFLY PT, R6, R4, 0x1, 0x1f ;  /* 0x0c201f0004067f89 */ /* 0x000ee200000e0000 */
[----:B-1----:R-:W-:Y:S01]  /*17c50*/  FADD.FTZ R23, R0, R8 ;  /* 0x0000000800177221 */ /* 0x002fe20000010000 */
[----:B------:R-:W-:-:S04]  /*17c60*/  MOV R0, 0x3f800000 ;  /* 0x3f80000000007802 */ /* 0x000fc80000000f00 */
[----:B------:R-:W-:Y:S02]  /*17c70*/  FSETP.NE.FTZ.AND P3, PT, R23, RZ, PT ;  /* 0x000000ff1700720b */ /* 0x000fe40003f75000 */
[----:B------:R-:W1:Y:S01]  /*17c80*/  @P4 MUFU.RCP R0, R24 ;  /* 0x0000001800004308 */ /* 0x000e620000001000 */
[----:B--2---:R-:W-:Y:S01]  /*17c90*/  FADD.FTZ R22, R5, R7 ;  /* 0x0000000705167221 */ /* 0x004fe20000010000 */
[----:B------:R-:W-:Y:S01]  /*17ca0*/  SHF.R.S32.HI R7, RZ, 0x2, R11 ;  /* 0x00000002ff077819 */ /* 0x000fe2000001140b */
[----:B------:R-:W-:Y:S02]  /*17cb0*/  IMAD.MOV.U32 R5, RZ, RZ, 0x3f800000 ;  /* 0x3f800000ff057424 */ /* 0x000fe400078e00ff */
[----:B---3--:R-:W-:Y:S01]  /*17cc0*/  FADD.FTZ R21, R4, R6 ;  /* 0x0000000604157221 */ /* 0x008fe20000010000 */
[----:B------:R-:W-:Y:S02]  /*17cd0*/  FSETP.NE.FTZ.AND P2, PT, R22, RZ, PT ;  /* 0x000000ff1600720b */ /* 0x000fe40003f55000 */
[----:B------:R-:W-:-:S02]  /*17ce0*/  MOV R4, 0x3f800000 ;  /* 0x3f80000000047802 */ /* 0x000fc40000000f00 */
[----:B------:R-:W-:Y:S01]  /*17cf0*/  FSETP.NE.FTZ.AND P1, PT, R21, RZ, PT ;  /* 0x000000ff1500720b */ /* 0x000fe20003f35000 */
[----:B-1----:R-:W-:-:S03]  /*17d00*/  FMUL.FTZ R0, R0, c[0x0][0x2dc] ;  /* 0x0000b70000007a20 */ /* 0x002fc60000410000 */
[----:B------:R-:W1:Y:S01]  /*17d10*/  @P3 MUFU.RCP R4, R23 ;  /* 0x0000001700043308 */ /* 0x000e620000001000 */
[C---:B------:R-:W-:Y:S02]  /*17d20*/  FMUL.FTZ R140, R0.reuse, R140 ;  /* 0x0000008c008c7220 */ /* 0x040fe40000410000 */
[C---:B------:R-:W-:Y:S02]  /*17d30*/  FMUL.FTZ R19, R0.reuse, R141 ;  /* 0x0000008d00137220 */ /* 0x040fe40000410000 */
[----:B------:R-:W-:-:S03]  /*17d40*/  FMUL.FTZ R152, R0, R152 ;  /* 0x0000009800987220 */ /* 0x000fc60000410000 */
[----:B------:R-:W2:Y:S01]  /*17d50*/  @P2 MUFU.RCP R2, R22 ;  /* 0x0000001600022308 */ /* 0x000ea20000001000 */
[C---:B------:R-:W-:Y:S01]  /*17d60*/  FMUL.FTZ R16, R0.reuse, R153 ;  /* 0x0000009900107220 */ /* 0x040fe20000410000 */
[----:B------:R-:W-:Y:S01]  /*17d70*/  F2FP.PACK_AB R19, R19, R140 ;  /* 0x0000008c1313723e */ /* 0x000fe200000000ff */
[C---:B------:R-:W-:Y:S02]  /*17d80*/  FMUL.FTZ R156, R0.reuse, R156 ;  /* 0x0000009c009c7220 */ /* 0x040fe40000410000 */
[----:B------:R-:W-:Y:S01]  /*17d90*/  FMUL.FTZ R14, R0, R157 ;  /* 0x0000009d000e7220 */ /* 0x000fe20000410000 */
[----:B------:R-:W-:Y:S01]  /*17da0*/  F2FP.PACK_AB R16, R16, R152 ;  /* 0x000000981010723e */ /* 0x000fe200000000ff */
[----:B------:R-:W-:Y:S01]  /*17db0*/  FMUL.FTZ R168, R0, R168 ;  /* 0x000000a800a87220 */ /* 0x000fe20000410000 */
[----:B------:R-:W3:Y:S01]  /*17dc0*/  @P1 MUFU.RCP R5, R21 ;  /* 0x0000001500051308 */ /* 0x000ee20000001000 */
[----:B-1----:R-:W-:Y:S01]  /*17dd0*/  FMUL.FTZ R4, R4, c[0x0][0x2dc] ;  /* 0x0000b70004047a20 */ /* 0x002fe20000410000 */
[----:B------:R-:W-:Y:S01]  /*17de0*/  F2FP.PACK_AB R14, R14, R156 ;  /* 0x0000009c0e0e723e */ /* 0x000fe200000000ff */
[----:B------:R-:W-:-:S02]  /*17df0*/  FMUL.FTZ R10, R0, R169 ;  /* 0x000000a9000a7220 */ /* 0x000fc40000410000 */
[C---:B------:R-:W-:Y:S02]  /*17e00*/  FMUL.FTZ R142, R4.reuse, R142 ;  /* 0x0000008e048e7220 */ /* 0x040fe40000410000 */
[----:B------:R-:W-:Y:S01]  /*17e10*/  FMUL.FTZ R18, R4, R143 ;  /* 0x0000008f04127220 */ /* 0x000fe20000410000 */
[----:B------:R-:W-:Y:S01]  /*17e20*/  F2FP.PACK_AB R10, R10, R168 ;  /* 0x000000a80a0a723e */ /* 0x000fe200000000ff */
[C---:B------:R-:W-:Y:S02]  /*17e30*/  FMUL.FTZ R154, R4.reuse, R154 ;  /* 0x0000009a049a7220 */ /* 0x040fe40000410000 */
[----:B------:R-:W-:Y:S01]  /*17e40*/  FMUL.FTZ R15, R4, R155 ;  /* 0x0000009b040f7220 */ /* 0x000fe20000410000 */
[----:B------:R-:W-:Y:S01]  /*17e50*/  F2FP.PACK_AB R18, R18, R142 ;  /* 0x0000008e1212723e */ /* 0x000fe200000000ff */
[C---:B------:R-:W-:Y:S02]  /*17e60*/  FMUL.FTZ R158, R4.reuse, R158 ;  /* 0x0000009e049e7220 */ /* 0x040fe40000410000 */
[----:B------:R-:W-:Y:S01]  /*17e70*/  FMUL.FTZ R13, R4, R159 ;  /* 0x0000009f040d7220 */ /* 0x000fe20000410000 */
[----:B------:R-:W-:Y:S01]  /*17e80*/  F2FP.PACK_AB R15, R15, R154 ;  /* 0x0000009a0f0f723e */ /* 0x000fe200000000ff */
[----:B--2---:R-:W-:-:S02]  /*17e90*/  FMUL.FTZ R2, R2, c[0x0][0x2dc] ;  /* 0x0000b70002027a20 */ /* 0x004fc40000410000 */
[C---:B------:R-:W-:Y:S01]  /*17ea0*/  FMUL.FTZ R170, R4.reuse, R170 ;  /* 0x000000aa04aa7220 */ /* 0x040fe20000410000 */
[----:B------:R-:W-:Y:S01]  /*17eb0*/  F2FP.PACK_AB R13, R13, R158 ;  /* 0x0000009e0d0d723e */ /* 0x000fe200000000ff */
[----:B------:R-:W-:Y:S01]  /*17ec0*/  FMUL.FTZ R9, R4, R171 ;  /* 0x000000ab04097220 */ /* 0x000fe20000410000 */
[----:B------:R-:W-:Y:S01]  /*17ed0*/  SHF.R.S32.HI R4, RZ, 0x1f, R7 ;  /* 0x0000001fff047819 */ /* 0x000fe20000011407 */
[C---:B------:R-:W-:Y:S02]  /*17ee0*/  FMUL.FTZ R144, R2.reuse, R144 ;  /* 0x0000009002907220 */ /* 0x040fe40000410000 */
[C---:B------:R-:W-:Y:S01]  /*17ef0*/  FMUL.FTZ R20, R2.reuse, R145 ;  /* 0x0000009102147220 */ /* 0x040fe20000410000 */
[----:B------:R-:W-:Y:S01]  /*17f00*/  F2FP.PACK_AB R9, R9, R170 ;  /* 0x000000aa0909723e */ /* 0x000fe200000000ff */
        /* <DEDUP_REMOVED lines=8> */
[----:B------:R-:W-:Y:S01]  /*17f90*/  LEA.HI R2, R4, R7, RZ, 0x3 ;  /* 0x0000000704027211 */ /* 0x000fe200078f18ff */
[----:B---3--:R-:W-:Y:S01]  /*17fa0*/  FMUL.FTZ R0, R5, c[0x0][0x2dc] ;  /* 0x0000b70005007a20 */ /* 0x008fe20000410000 */
[----:B------:R-:W-:Y:S02]  /*17fb0*/  LOP3.LUT R4, R11, 0xfffffffc, RZ, 0xc0, !PT ;  /* 0xfffffffc0b047812 */ /* 0x000fe400078ec0ff */
[----:B------:R-:W-:Y:S01]  /*17fc0*/  LOP3.LUT R2, R2, 0xfffffff8, RZ, 0xc0, !PT ;  /* 0xfffffff802027812 */ /* 0x000fe200078ec0ff */
[C---:B------:R-:W-:Y:S01]  /*17fd0*/  FMUL.FTZ R146, R0.reuse, R146 ;  /* 0x0000009200927220 */ /* 0x040fe20000410000 */
[----:B------:R-:W-:Y:S01]  /*17fe0*/  SHF.R.S32.HI R11, RZ, 0x5, R32 ;  /* 0x00000005ff0b7819 */ /* 0x000fe20000011420 */
[C---:B------:R-:W-:Y:S01]  /*17ff0*/  FMUL.FTZ R147, R0.reuse, R147 ;  /* 0x0000009300937220 */ /* 0x040fe20000410000 */
[----:B------:R-:W-:Y:S01]  /*18000*/  IADD3 R2, R7, -R2, RZ ;  /* 0x8000000207027210 */ /* 0x000fe20007ffe0ff */
[----:B------:R-:W-:Y:S01]  /*18010*/  FMUL.FTZ R150, R0, R150 ;  /* 0x0000009600967220 */ /* 0x000fe20000410000 */
[----:B------:R-:W-:Y:S01]  /*18020*/  F2FP.PACK_AB R12, R12, R160 ;  /* 0x000000a00c0c723e */ /* 0x000fe200000000ff */
[C---:B------:R-:W-:Y:S01]  /*18030*/  FMUL.FTZ R151, R0.reuse, R151 ;  /* 0x0000009700977220 */ /* 0x040fe20000410000 */
[----:B------:R-:W-:Y:S01]  /*18040*/  F2FP.PACK_AB R146, R147, R146 ;  /* 0x000000929392723e */ /* 0x000fe200000000ff */
[----:B------:R-:W-:Y:S01]  /*18050*/  FMUL.FTZ R162, R0, R162 ;  /* 0x000000a200a27220 */ /* 0x000fe20000410000 */
[----:B------:R-:W-:Y:S01]  /*18060*/  F2FP.PACK_AB R8, R8, R164 ;  /* 0x000000a40808723e */ /* 0x000fe200000000ff */
        /* <DEDUP_REMOVED lines=37> */
[----:B------:R-:W-:Y:S03]  /*182c0*/  @P2 MUFU.LG2 R5, R22 ;  /* 0x0000001600052308 */ /* 0x000fe60000000c00 */
[----:B------:R-:W-:Y:S04]  /*182d0*/  STS [R0], R10 ;  /* 0x0000000a00007388 */ /* 0x000fe80000000800 */
[----:B------:R1:W-:Y:S01]  /*182e0*/  STS [R0+0x200], R9 ;  /* 0x0002000900007388 */ /* 0x0003e20000000800 */
[----:B--2---:R-:W2:Y:S01]  /*182f0*/  @P4 MUFU.LG2 R4, R24 ;  /* 0x0000001800044308 */ /* 0x004ea20000000c00 */
[----:B---3--:R-:W-:Y:S02]  /*18300*/  MOV R14, 0x7f800000 ;  /* 0x7f800000000e7802 */ /* 0x008fe40000000f00 */
[----:B------:R3:W-:Y:S01]  /*18310*/  STS [R2+0x1000], R12 ;  /* 0x0010000c02007388 */ /* 0x0007e20000000800 */
[----:B----4-:R-:W-:-:S03]  /*18320*/  IMAD.MOV.U32 R13, RZ, RZ, 0x7f800000 ;  /* 0x7f800000ff0d7424 */ /* 0x010fc600078e00ff */
[----:B------:R4:W-:Y:S04]  /*18330*/  STS [R2+0x1200], R162 ;  /* 0x001200a202007388 */ /* 0x0009e80000000800 */
[----:B------:R-:W-:Y:S04]  /*18340*/  STS [R0+0x1000], R8 ;  /* 0x0010000800007388 */ /* 0x000fe80000000800 */
[----:B------:R2:W-:Y:S04]  /*18350*/  STS [R0+0x1200], R6 ;  /* 0x0012000600007388 */ /* 0x0005e80000000800 */
[----:B------:R-:W-:Y:S01]  /*18360*/  BAR.SYNC.DEFER_BLOCKING 0x0 ;  /* 0x0000000000007b1d */ /* 0x000fe20000010000 */
[----:B-1----:R-:W-:-:S02]  /*18370*/  MOV R9, 0x7f800000 ;  /* 0x7f80000000097802 */ /* 0x002fc40000000f00 */
[----:B---3--:R-:W-:-:S03]  /*18380*/  MOV R12, 0x7f800000 ;  /* 0x7f800000000c7802 */ /* 0x008fc60000000f00 */
[----:B----4-:R-:W1:Y:S01]  /*18390*/  @P3 MUFU.LG2 R2, R23 ;  /* 0x0000001700023308 */ /* 0x010e620000000c00 */
[----:B--2---:R-:W-:Y:S01]  /*183a0*/  LOP3.LUT R0, R32, 0xffffffe0, RZ, 0xc0, !PT ;  /* 0xffffffe020007812 */ /* 0x004fe200078ec0ff */
[----:B------:R-:W-:Y:S01]  /*183b0*/  @P4 FMUL.FTZ R6, R4, 0.69314718246459960938 ;  /* 0x3f31721804064820 */ /* 0x000fe20000410000 */
[----:B------:R2:W3:Y:S02]  /*183c0*/  LDS.128 R16, [R224] ;  /* 0x00000000e0107984 */ /* 0x0004e40000000c00 */
[----:B------:R-:W-:Y:S01]  /*183d0*/  IADD3 R0, -R0, R33, RZ ;  /* 0x0000002100007210 */ /* 0x000fe20007ffe1ff */
[----:B------:R-:W-:Y:S01]  /*183e0*/  @P4 FFMA.FTZ R13, R138, c[0x0][0x238], R6 ;  /* 0x00008e008a0d4a23 */ /* 0x000fe20000010006 */
[----:B------:R2:W4:Y:S02]  /*183f0*/  LDS.128 R24, [R224+0x800] ;  /* 0x00080000e0187984 */ /* 0x0005240000000c00 */
[----:B------:R-:W-:Y:S01]  /*18400*/  LOP3.LUT P0, RZ, R0, 0x3, RZ, 0xc0, !PT ;  /* 0x0000000300ff7812 */ /* 0x000fe2000780c0ff */
[----:B-1----:R-:W-:Y:S01]  /*18410*/  @P3 FMUL.FTZ R4, R2, 0.69314718246459960938 ;  /* 0x3f31721802043820 */ /* 0x002fe20000410000 */
[----:B------:R-:W1:Y:S01]  /*18420*/  @P1 MUFU.LG2 R0, R21 ;  /* 0x0000001500001308 */ /* 0x000e620000000c00 */
[----:B------:R2:W2:Y:S01]  /*18430*/  LDS.128 R28, [R224+0x1000] ;  /* 0x00100000e01c7984 */ /* 0x0004a20000000c00 */
[----:B------:R-:W-:-:S02]  /*18440*/  @P2 FMUL.FTZ R2, R5, 0.69314718246459960938 ;  /* 0x3f31721805022820 */ /* 0x000fc40000410000 */
[----:B------:R-:W-:Y:S01]  /*18450*/  @P3 FFMA.FTZ R14, R137, c[0x0][0x238], R4 ;  /* 0x00008e00890e3a23 */ /* 0x000fe20000010004 */
[----:B------:R-:W2:Y:S01]  /*18460*/  LDS.128 R224, [R224+0x1800] ;  /* 0x00180000e0e07984 */ /* 0x000ea20000000c00 */
[----:B------:R-:W-:Y:S02]  /*18470*/  @P2 FFMA.FTZ R9, R136, c[0x0][0x238], R2 ;  /* 0x00008e0088092a23 */ /* 0x000fe40000010002 */
[----:B-1----:R-:W-:-:S04]  /*18480*/  @P1 FMUL.FTZ R0, R0, 0.69314718246459960938 ;  /* 0x3f31721800001820 */ /* 0x002fc80000410000 */
[----:B------:R-:W-:Y:S01]  /*18490*/  @P1 FFMA.FTZ R12, R3, c[0x0][0x238], R0 ;  /* 0x00008e00030c1a23 */ /* 0x000fe20000010000 */
[----:B------:R-:W-:Y:S05]  /*184a0*/  @P0 BRA `(.L_x_245) ;  /* 0x0000025000000947 */ /* 0x000fea0003800000 */
[----:B------:R-:W5:Y:S01]  /*184b0*/  LDL.LU R34, [R1+0x74] ;  /* 0x0000740001227983 */ /* 0x000f620000300800 */
[----:B------:R-:W-:-:S04]  /*184c0*/  SHF.R.S32.HI R0, RZ, 0x1f, R11 ;  /* 0x0000001fff007819 */ /* 0x000fc8000001140b */
[----:B------:R-:W-:-:S04]  /*184d0*/  LEA.HI R0, R0, R11, RZ, 0x2 ;  /* 0x0000000b00007211 */ /* 0x000fc800078f10ff */
[----:B------:R-:W-:-:S05]  /*184e0*/  LOP3.LUT R0, R0, 0xffffffc, RZ, 0xc0, !PT ;  /* 0x0ffffffc00007812 */ /* 0x000fca00078ec0ff */
[----:B------:R-:W-:-:S04]  /*184f0*/  IMAD.IADD R0, R11, 0x1, -R0 ;  /* 0x000000010b007824 */ /* 0x000fc800078e0a00 */
[----:B-----5:R-:W-:-:S05]  /*18500*/  IMAD R0, R0, 0x10, R34 ;  /* 0x0000001000007824 */ /* 0x020fca00078e0222 */
        /* <DEDUP_REMOVED lines=31> */
.L_x_245:
[----:B------:R-:W-:Y:S05]  /*18700*/  BSYNC B0 ;  /* 0x0000000000007941 */ /* 0x000fea0003800000 */
.L_x_244:
[----:B-1--4-:R-:W4:Y:S04]  /*18710*/  LDL.LU.64 R4, [R1+0x48] ;  /* 0x0000480001047983 */ /* 0x012f280000300a00 */
[----:B------:R-:W1:Y:S04]  /*18720*/  S2R R3, SR_TID.X ;  /* 0x0000000000037919 */ /* 0x000e680000002100 */
[----:B------:R-:W3:Y:S01]  /*18730*/  S2R R8, SR_CTAID.Z ;  /* 0x0000000000087919 */ /* 0x000ee20000002700 */
[----:B------:R-:W-:-:S02]  /*18740*/  USHF.R.S32.HI UR6, URZ, 0x1f, UR10 ;  /* 0x0000001f3f067899 */ /* 0x000fc4000801140a */
[----:B------:R-:W-:Y:S01]  /*18750*/  ULDC.64 UR4, c[0x0][0x1f0] ;  /* 0x00007c0000047ab9 */ /* 0x000fe20000000a00 */
[----:B------:R2:W5:Y:S01]  /*18760*/  LDL.64 R10, [R1+0x30] ;  /* 0x00003000010a7983 */ /* 0x0005620000100a00 */
[----:B------:R-:W-:Y:S01]  /*18770*/  UIMAD UR4, UR6, UR4, URZ ;  /* 0x00000004060472a4 */ /* 0x000fe2000f8e023f */
[----:B------:R-:W-:Y:S03]  /*18780*/  BSSY B0, `(.L_x_246) ;  /* 0x0000013000007945 */ /* 0x000fe60003800000 */
[----:B------:R-:W-:Y:S01]  /*18790*/  UIMAD UR4, UR10, UR5, UR4 ;  /* 0x000000050a0472a4 */ /* 0x000fe2000f8e0204 */
[----:B-1----:R-:W-:-:S04]  /*187a0*/  SHF.R.S32.HI R0, RZ, 0x1f, R3 ;  /* 0x0000001fff007819 */ /* 0x002fc80000011403 */
[----:B------:R-:W-:-:S04]  /*187b0*/  LEA.HI R0, R0, R3, RZ, 0x2 ;  /* 0x0000000300007211 */ /* 0x000fc800078f10ff */
[----:B------:R-:W-:Y:S02]  /*187c0*/  SHF.R.S32.HI R0, RZ, 0x2, R0 ;  /* 0x00000002ff007819 */ /* 0x000fe40000011400 */
[----:B----4-:R-:W-:-:S04]  /*187d0*/  IADD3 R2, P0, R4, UR12, RZ ;  /* 0x0000000c04027c10 */ /* 0x010fc8000ff1e0ff */
[----:B------:R-:W-:Y:S02]  /*187e0*/  IADD3.X R3, R5, UR7, RZ, P0, !PT ;  /* 0x0000000705037c10 */ /* 0x000fe400087fe4ff */
[----:B------:R-:W-:-:S03]  /*187f0*/  ISETP.GE.AND P0, PT, R0, UR18, PT ;  /* 0x0000001200007c0c */ /* 0x000fc6000bf06270 */
[----:B---3--:R-:W-:-:S05]  /*18800*/  IMAD.WIDE.U32 R8, R8, c[0x0][0x1f0], R2 ;  /* 0x00007c0008087a25 */ /* 0x008fca00078e0002 */
[----:B------:R-:W-:-:S05]  /*18810*/  IADD3 R7, R9, UR4, RZ ;  /* 0x0000000409077c10 */ /* 0x000fca000fffe0ff */
[----:B------:R-:W-:Y:S05]  /*18820*/  @P0 BRA `(.L_x_247) ;  /* 0x0000008000000947 */ /* 0x000fea0003800000 */
[----:B--2---:R-:W-:Y:S01]  /*18830*/  MOV R6, R8 ;  /* 0x0000000800067202 */ /* 0x004fe20000000f00 */
[----:B-----5:R-:W-:-:S04]  /*18840*/  IMAD R0, R11, c[0x0][0x1e8], RZ ;  /* 0x00007a000b007a24 */ /* 0x020fc800078e02ff */
[----:B------:R-:W-:-:S04]  /*18850*/  IMAD.WIDE.U32 R2, R10, c[0x0][0x1e8], R6 ;  /* 0x00007a000a027a25 */ /* 0x000fc800078e0006 */
[----:B------:R-:W-:Y:S01]  /*18860*/  IMAD R0, R10, c[0x0][0x1ec], R0 ;  /* 0x00007b000a007a24 */ /* 0x000fe200078e0200 */
[----:B------:R-:W-:-:S04]  /*18870*/  LEA R4, P0, R2, c[0x0][0x1d0], 0x1 ;  /* 0x0000740002047a11 */ /* 0x000fc800078008ff */
[----:B------:R-:W-:-:S04]  /*18880*/  IADD3 R0, R3, R0, RZ ;  /* 0x0000000003007210 */ /* 0x000fc80007ffe0ff */
[----:B------:R-:W-:-:S05]  /*18890*/  LEA.HI.X R5, R2, c[0x0][0x1d4], R0, 0x1, P0 ;  /* 0x0000750002057a11 */ /* 0x000fca00000f0c00 */
[----:B------:R1:W-:Y:S02]  /*188a0*/  STG.E.128 [R4.64], R16 ;  /* 0x0000001004007986 */ /* 0x0003e4000c101d16 */
.L_x_247:
[----:B--2---:R-:W-:Y:S05]  /*188b0*/  BSYNC B0 ;  /* 0x0000000000007941 */ /* 0x004fea0003800000 */
.L_x_246:
[----:B------:R-:W2:Y:S01]  /*188c0*/  LDL.LU R0, [R1+0x6c] ;  /* 0x00006c0001007983 */ /* 0x000ea20000300800 */
[----:B------:R-:W-:Y:S01]  /*188d0*/  BSSY B0, `(.L_x_248) ;  /* 0x000000e000007945 */ /* 0x000fe20003800000 */
[----:B--2---:R-:W-:-:S13]  /*188e0*/  ISETP.GE.AND P0, PT, R0, UR18, PT ;  /* 0x0000001200007c0c */ /* 0x004fda000bf06270 */
[----:B------:R-:W-:Y:S05]  /*188f0*/  @P0 BRA `(.L_x_249) ;  /* 0x000000b000000947 */ /* 0x000fea0003800000 */
[----:B-1---5:R-:W-:Y:S01]  /*18900*/  IADD3 R4, P0, R10, 0x20, RZ ;  /* 0x000000200a047810 */ /* 0x022fe20007f1e0ff */
        /* <DEDUP_REMOVED lines=10> */
.L_x_249:
[----:B------:R-:W-:Y:S05]  /*189b0*/  BSYNC B0 ;  /* 0x0000000000007941 */ /* 0x000fea0003800000 */
.L_x_248:
        /* <DEDUP_REMOVED lines=15> */
.L_x_251:
[----:B------:R-:W-:Y:S05]  /*18ab0*/  BSYNC B0 ;  /* 0x0000000000007941 */ /* 0x000fea0003800000 */
.L_x_250:
[----:B------:R-:W2:Y:S02]  /*18ac0*/  LDL.LU R0, [R1+0x68] ;  /* 0x0000680001007983 */ /* 0x000ea40000300800 */
[----:B--2---:R-:W-:-:S13]  /*18ad0*/  ISETP.GE.AND P0, PT, R0, UR18, PT ;  /* 0x0000001200007c0c */ /* 0x004fda000bf06270 */
[----:B------:R-:W-:Y:S05]  /*18ae0*/  @P0 EXIT ;  /* 0x000000000000094d */ /* 0x000fea0003800000 */
[----:B-----5:R-:W-:Y:S01]  /*18af0*/  IADD3 R6, P0, R10, 0x60, RZ ;  /* 0x000000600a067810 */ /* 0x020fe20007f1e0ff */
[----:B------:R-:W-:Y:S01]  /*18b00*/  IMAD.MOV.U32 R2, RZ, RZ, R8 ;  /* 0x000000ffff027224 */ /* 0x000fe200078e0008 */
[----:B------:R-:W-:-:S03]  /*18b10*/  MOV R3, R7 ;  /* 0x0000000700037202 */ /* 0x000fc60000000f00 */
[----:B------:R-:W-:Y:S02]  /*18b20*/  IMAD.X R0, RZ, RZ, R11, P0 ;  /* 0x000000ffff007224 */ /* 0x000fe400000e060b */
[----:B-1----:R-:W-:-:S04]  /*18b30*/  IMAD.WIDE.U32 R4, R6, c[0x0][0x1e8], R2 ;  /* 0x00007a0006047a25 */ /* 0x002fc800078e0002 */
[----:B------:R-:W-:Y:S01]  /*18b40*/  IMAD R0, R0, c[0x0][0x1e8], RZ ;  /* 0x00007a0000007a24 */ /* 0x000fe200078e02ff */
[----:B------:R-:W-:-:S03]  /*18b50*/  LEA R2, P0, R4, c[0x0][0x1d0], 0x1 ;  /* 0x0000740004027a11 */ /* 0x000fc600078008ff */
[----:B------:R-:W-:-:S05]  /*18b60*/  IMAD R0, R6, c[0x0][0x1ec], R0 ;  /* 0x00007b0006007a24 */ /* 0x000fca00078e0200 */
[----:B------:R-:W-:-:S04]  /*18b70*/  IADD3 R0, R5, R0, RZ ;  /* 0x0000000005007210 */ /* 0x000fc80007ffe0ff */
[----:B------:R-:W-:-:S05]  /*18b80*/  LEA.HI.X R3, R4, c[0x0][0x1d4], R0, 0x1, P0 ;  /* 0x0000750004037a11 */ /* 0x000fca00000f0c00 */
[----:B------:R-:W-:Y:S01]  /*18b90*/  STG.E.128 [R2.64], R224 ;  /* 0x000000e002007986 */ /* 0x000fe2000c101d16 */
[----:B------:R-:W-:Y:S05]  /*18ba0*/  EXIT ;  /* 0x000000000000794d */ /* 0x000fea0003800000 */
.L_x_233:
[----:B------:R-:W-:Y:S01]  /*18bb0*/  UISETP.NE.AND UP4, UPT, UR21, -0x1, UPT ;  /* 0xffffffff1500788c */ /* 0x000fe2000bf85270 */
[----:B------:R-:W-:Y:S01]  /*18bc0*/  LEA.HI R4, R5, R63, RZ, 0x2 ;  /* 0x0000003f05047211 */ /* 0x000fe200078f10ff */
[----:B------:R-:W-:Y:S01]  /*18bd0*/  ULDC.U8 UR16, c[0x0][0x329] ;  /* 0x0000ca4000107ab9 */ /* 0x000fe20000000000 */
[----:B------:R-:W1:Y:S01]  /*18be0*/  S2R R2, SR_CTAID.Z ;  /* 0x0000000000027919 */ /* 0x000e620000002700 */
[----:B------:R-:W-:Y:S01]  /*18bf0*/  UISETP.NE.AND UP3, UPT, UR16, URZ, UPT ;  /* 0x0000003f1000728c */ /* 0x000fe2000bf65270 */
[----:B------:R-:W-:Y:S01]  /*18c00*/  LOP3.LUT R0, R4, 0x1ffffffc, RZ, 0xc0, !PT ;  /* 0x1ffffffc04007812 */ /* 0x000fe200078ec0ff */
[----:B------:R-:W-:Y:S01]  /*18c10*/  ULDC.64 UR6, c[0x0][0x1e8] ;  /* 0x00007a0000067ab9 */ /* 0x000fe20000000a00 */
[----:B------:R-:W2:Y:S01]  /*18c20*/  S2R R3, SR_CTAID.X ;  /* 0x0000000000037919 */ /* 0x000ea20000002500 */
[----:B------:R-:W-:Y:S01]  /*18c30*/  ULDC.U8 UR17, c[0x0][0x328] ;  /* 0x0000ca0000117ab9 */ /* 0x000fe20000000000 */
[----:B------:R-:W-:Y:S01]  /*18c40*/  SHF.R.S32.HI R4, RZ, 0x2, R4 ;  /* 0x00000002ff047819 */ /* 0x000fe20000011404 */
[----:B------:R-:W-:Y:S01]  /*18c50*/  UISETP.NE.AND UP2, UPT, UR17, URZ, UPT ;  /* 0x0000003f1100728c */ /* 0x000fe2000bf45270 */
[----:B------:R-:W-:Y:S01]  /*18c60*/  IMAD.IADD R0, R63, 0x1, -R0 ;  /* 0x000000013f007824 */ /* 0x000fe200078e0a00 */
[----:B------:R-:W-:Y:S01]  /*18c70*/  @UP4 UIMAD.WIDE.U32 UR14, UR21, UR6, URZ ;  /* 0x00000006150e42a5 */ /* 0x000fe2000f8e003f */
[----:B------:R-:W-:Y:S01]  /*18c80*/  SHF.R.S32.HI R5, RZ, 0x1f, R4 ;  /* 0x0000001fff057819 */ /* 0x000fe20000011404 */
[----:B------:R-:W-:Y:S01]  /*18c90*/  @!UP4 USHF.R.S32.HI UR18, URZ, 0x1f, UR12 ;  /* 0x0000001f3f12c899 */ /* 0x000fe2000801140c */
[----:B------:R-:W-:Y:S01]  /*18ca0*/  IMAD.SHL.U32 R0, R0, 0x8, RZ ;  /* 0x0000000800007824 */ /* 0x000fe200078e00ff */
[----:B------:R-:W-:Y:S01]  /*18cb0*/  ULDC.64 UR4, c[0x0][0x1e0] ;  /* 0x0000780000047ab9 */ /* 0x000fe20000000a00 */
[----:B------:R-:W-:Y:S01]  /*18cc0*/  BSSY B0, `(.L_x_252) ;  /* 0x0000036000007945 */ /* 0x000fe20003800000 */
[----:B------:R-:W-:-:S02]  /*18cd0*/  @!UP4 UIMAD UR18, UR18, UR4, URZ ;  /* 0x000000041212c2a4 */ /* 0x000fc4000f8e023f */
[----:B------:R-:W-:Y:S02]  /*18ce0*/  @UP4 UIMAD UR7, UR21, UR7, UR15 ;  /* 0x00000007150742a4 */ /* 0x000fe4000f8e020f */
[----:B------:R-:W-:Y:S02]  /*18cf0*/  USHF.R.S32.HI UR15, URZ, 0x1f, UR11 ;  /* 0x0000001f3f0f7899 */ /* 0x000fe4000801140b */
[----:B------:R-:W-:Y:S02]  /*18d00*/  @UP4 UMOV UR19, UR14 ;  /* 0x0000000e00134c82 */ /* 0x000fe40008000000 */
[----:B------:R-:W-:Y:S02]  /*18d10*/  UISETP.EQ.AND UP2, UPT, UR16, URZ, UP2 ;  /* 0x0000003f1000728c */ /* 0x000fe40009742270 */
[----:B------:R-:W-:Y:S02]  /*18d20*/  @!UP3 UISETP.NE.AND UP1, UPT, UR17, URZ, UPT ;  /* 0x0000003f1100b28c */ /* 0x000fe4000bf25270 */
[----:B------:R-:W-:-:S02]  /*18d30*/  ULDC UR13, c[0x0][0x214] ;  /* 0x00008500000d7ab9 */ /* 0x000fc40000000800 */
[----:B------:R-:W-:Y:S02]  /*18d40*/  @UP3 ULDC UR14, c[0x0][0x210] ;  /* 0x00008400000e3ab9 */ /* 0x000fe40000000800 */
[----:B------:R-:W-:Y:S02]  /*18d50*/  @!UP4 UIMAD.WIDE.U32 UR24, UR12, UR4, URZ ;  /* 0x000000040c18c2a5 */ /* 0x000fe4000f8e003f */
[----:B------:R-:W-:Y:S02]  /*18d60*/  ULDC UR9, c[0x0][0x234] ;  /* 0x00008d0000097ab9 */ /* 0x000fe40000000800 */
[----:B------:R-:W-:Y:S02]  /*18d70*/  @!UP4 UIMAD UR18, UR12, UR5, UR18 ;  /* 0x000000050c12c2a4 */ /* 0x000fe4000f8e0212 */
[----:B------:R-:W-:Y:S02]  /*18d80*/  @UP3 UIMAD UR14, UR14, UR13, URZ ;  /* 0x0000000d0e0e32a4 */ /* 0x000fe4000f8e023f */
[----:B------:R-:W-:-:S02]  /*18d90*/  ULDC.64 UR4, c[0x0][0x1f0] ;  /* 0x00007c0000047ab9 */ /* 0x000fc40000000a00 */
[----:B------:R-:W-:Y:S02]  /*18da0*/  UISETP.NE.OR UP0, UPT, UR21, -0x1, !UP2 ;  /* 0xffffffff1500788c */ /* 0x000fe4000d705670 */
[----:B------:R-:W-:Y:S02]  /*18db0*/  @!UP3 USEL UR14, UR13, UR9, !UP1 ;  /* 0x000000090d0eb287 */ /* 0x000fe4000c800000 */
[----:B------:R-:W-:Y:S02]  /*18dc0*/  ULDC UR6, c[0x0][0x1c0] ;  /* 0x0000700000067ab9 */ /* 0x000fe40000000800 */
[----:B------:R-:W-:Y:S02]  /*18dd0*/  UIMAD UR4, UR15, UR4, URZ ;  /* 0x000000040f0472a4 */ /* 0x000fe4000f8e023f */
[----:B------:R-:W-:Y:S02]  /*18de0*/  @!UP4 UMOV UR19, UR24 ;  /* 0x000000180013cc82 */ /* 0x000fe40008000000 */
[----:B------:R-:W-:Y:S01]  /*18df0*/  @UP3 UMOV UR15, 0x1 ;  /* 0x00000001000f3882 */ /* 0x000fe20000000000 */
[----:B------:R-:W-:Y:S01]  /*18e00*/  IADD3 R8, P0, R0, UR19, RZ ;  /* 0x0000001300087c10 */ /* 0x000fe2000ff1e0ff */
[----:B------:R-:W-:-:S02]  /*18e10*/  @!UP3 UIMAD UR15, UR14, UR6, URZ ;  /* 0x000000060e0fb2a4 */ /* 0x000fc4000f8e023f */
[----:B------:R-:W-:Y:S02]  /*18e20*/  @!UP4 UIADD3 UR7, UR25, UR18, URZ ;  /* 0x000000121907c290 */ /* 0x000fe4000fffe03f */
[----:B------:R-:W-:Y:S02]  /*18e30*/  UIADD3 UR10, -UR8, UR10, URZ ;  /* 0x0000000a080a7290 */ /* 0x000fe4000fffe13f */
[----:B------:R-:W-:Y:S02]  /*18e40*/  UIMAD UR15, UR12, UR15, URZ ;  /* 0x0000000f0c0f72a4 */ /* 0x000fe4000f8e023f */
[----:B------:R-:W-:Y:S01]  /*18e50*/  @!UP0 UIMAD UR21, UR12, UR13, URZ ;  /* 0x0000000d0c1582a4 */ /* 0x000fe2000f8e023f */
[----:B------:R-:W-:Y:S01]  /*18e60*/  LEA.HI.X.SX32 R9, R0, UR7, 0x1, P0 ;  /* 0x0000000700097c11 */ /* 0x000fe200080f0eff */
[----:B------:R-:W-:Y:S01]  /*18e70*/  @UP3 ULDC UR16, c[0x0][0x210] ;  /* 0x0000840000103ab9 */ /* 0x000fe20000000800 */
[----:B------:R-:W-:Y:S01]  /*18e80*/  ISETP.GE.AND P0, PT, R4, UR10, PT ;  /* 0x0000000a04007c0c */ /* 0x000fe2000bf06270 */
[----:B------:R-:W-:-:S02]  /*18e90*/  USEL UR15, UR15, URZ, !UP2 ;  /* 0x0000003f0f0f7287 */ /* 0x000fc4000d000000 */
[----:B------:R-:W-:Y:S01]  /*18ea0*/  @!UP3 UMOV UR16, 0x1 ;  /* 0x000000010010b882 */ /* 0x000fe20000000000 */
[----:B-1----:R-:W-:Y:S01]  /*18eb0*/  IMAD.WIDE.U32 R8, R2, c[0x0][0x1f0], R8 ;  /* 0x00007c0002087a25 */ /* 0x002fe200078e0008 */
[----:B------:R-:W-:Y:S02]  /*18ec0*/  UIMAD UR8, UR8, UR16, URZ ;  /* 0x00000010080872a4 */ /* 0x000fe4000f8e023f */
[----:B------:R-:W-:Y:S01]  /*18ed0*/  UIMAD UR15, UR11, UR14, UR15 ;  /* 0x0000000e0b0f72a4 */ /* 0x000fe2000f8e020f */
[----:B--2---:R-:W-:Y:S01]  /*18ee0*/  IMAD.WIDE R2, R3, 0x80, R4 ;  /* 0x0000008003027825 */ /* 0x004fe200078e0204 */
[----:B------:R-:W-:Y:S02]  /*18ef0*/  @!UP2 UMOV UR26, URZ ;  /* 0x0000003f001aac82 */ /* 0x000fe40008000000 */
[----:B------:R-:W-:Y:S02]  /*18f00*/  @UP2 UMOV UR26, UR21 ;  /* 0x00000015001a2c82 */ /* 0x000fe40008000000 */
[----:B------:R-:W-:-:S02]  /*18f10*/  UIMAD UR4, UR11, UR5, UR4 ;  /* 0x000000050b0472a4 */ /* 0x000fc4000f8e0204 */
[----:B------:R-:W-:Y:S02]  /*18f20*/  @!UP2 UMOV UR27, URZ ;  /* 0x0000003f001bac82 */ /* 0x000fe40008000000 */
[----:B------:R-:W-:Y:S02]  /*18f30*/  USHF.R.S32.HI UR6, URZ, 0x1f, UR8 ;  /* 0x0000001f3f067899 */ /* 0x000fe40008011408 */
[----:B------:R-:W-:Y:S01]  /*18f40*/  @UP2 USHF.R.S32.HI UR27, URZ, 0x1f, UR21 ;  /* 0x0000001f3f1b2899 */ /* 0x000fe20008011415 */
[----:B------:R-:W-:Y:S01]  /*18f50*/  IADD3 R7, R9, UR4, RZ ;  /* 0x0000000409077c10 */ /* 0x000fe2000fffe0ff */
        /* <DEDUP_REMOVED lines=12> */
.L_x_253:
[----:B------:R-:W-:Y:S05]  /*19020*/  BSYNC B0 ;  /* 0x0000000000007941 */ /* 0x000fea0003800000 */
.L_x_252:
[----:B------:R-:W-:Y:S01]  /*19030*/  IADD3 R15, R4, 0x20, RZ ;  /* 0x00000020040f7810 */ /* 0x000fe20007ffe0ff */
[----:B------:R-:W-:Y:S03]  /*19040*/  BSSY B0, `(.L_x_254) ;  /* 0x000000e000007945 */ /* 0x000fe60003800000 */
[----:B------:R-:W-:-:S13]  /*19050*/  ISETP.GE.AND P0, PT, R15, UR10, PT ;  /* 0x0000000a0f007c0c */ /* 0x000fda000bf06270 */
        /* <DEDUP_REMOVED lines=12> */
.L_x_255:
[----:B------:R-:W-:Y:S05]  /*19120*/  BSYNC B0 ;  /* 0x0000000000007941 */ /* 0x000fea0003800000 */
.L_x_254:
        /* <DEDUP_REMOVED lines=15> */
.L_x_257:
[----:B------:R-:W-:Y:S05]  /*19220*/  BSYNC B0 ;  /* 0x0000000000007941 */ /* 0x000fea0003800000 */
.L_x_256:
[----:B------:R-:W-:Y:S01]  /*19230*/  IADD3 R10, R4, 0x60, RZ ;  /* 0x00000060040a7810 */ /* 0x000fe20007ffe0ff */
[----:B------:R-:W-:Y:S03]  /*19240*/  BSSY B0, `(.L_x_258) ;  /* 0x000000d000007945 */ /* 0x000fe60003800000 */
[----:B------:R-:W-:-:S13]  /*19250*/  ISETP.GE.AND P0, PT, R10, UR10, PT ;  /* 0x0000000a0a007c0c */ /* 0x000fda000bf06270 */
        /* <DEDUP_REMOVED lines=11> */
.L_x_259:
[----:B------:R-:W-:Y:S05]  /*19310*/  BSYNC B0 ;  /* 0x0000000000007941 */ /* 0x000fea0003800000 */
.L_x_258:
[----:B------:R-:W-:-:S04]  /*19320*/  LOP3.LUT P6, RZ, R63, 0x3, RZ, 0xc0, !PT ;  /* 0x000000033fff7812 */ /* 0x000fc800078cc0ff */
[----:B------:R-:W-:Y:S02]  /*19330*/  ISETP.GE.OR P5, PT, R4, UR10, P6 ;  /* 0x0000000a04007c0c */ /* 0x000fe4000b7a6670 */
[----:B------:R-:W-:Y:S02]  /*19340*/  ISETP.GE.OR P4, PT, R15, UR10, P6 ;  /* 0x0000000a0f007c0c */ /* 0x000fe4000b786670 */
[----:B------:R-:W-:Y:S02]  /*19350*/  ISETP.GE.OR P3, PT, R14, UR10, P6 ;  /* 0x0000000a0e007c0c */ /* 0x000fe4000b766670 */
[----:B------:R-:W-:-:S07]  /*19360*/  ISETP.GE.OR P6, PT, R10, UR10, P6 ;  /* 0x0000000a0a007c0c */ /* 0x000fce000b7c6670 */
        /* <DEDUP_REMOVED lines=30> */
.L_x_260:
        /* <DEDUP_REMOVED lines=11> */
.L_x_615:


//--------------------- .text._ZN5flash16flash_fwd_kernelI23Flash_fwd_kernel_traitsILi32ELi128ELi128ELi4ELb0ELb0EN7cutlass6half_tE19Flash_kernel_traitsILi32ELi128ELi128ELi4ES3_EELb0ELb1ELb0ELb0ELb0ELb1ELb1ELb0EEEvNS_16Flash_fwd_paramsE --------------------------
	.section	.text._ZN5flash16flash_fwd_kernelI23Flash_fwd_kernel_traitsILi32ELi128ELi128ELi4ELb0ELb0EN7cutlass6half_tE19Flash_kernel_traitsILi32ELi128ELi128ELi4ES3_EELb0ELb1ELb0ELb0ELb0ELb1ELb1ELb0EEEvNS_16Flash_fwd_paramsE,"ax",@progbits
	.sectioninfo	@"SHI_REGISTERS=255"
	.align	128
        .global         _ZN5flash16flash_fwd_kernelI23Flash_fwd_kernel_traitsILi32ELi128ELi128ELi4ELb0ELb0EN7cutlass6half_tE19Flash_kernel_traitsILi32ELi128ELi128ELi4ES3_EELb0ELb1ELb0ELb0ELb0ELb1ELb1ELb0EEEvNS_16Flash_fwd_paramsE
        .type           _ZN5flash16flash_fwd_kernelI23Flash_fwd_kernel_traitsILi32ELi128ELi128ELi4ELb0ELb0EN7cutlass6half_tE19Flash_kernel_traitsILi32ELi128ELi128ELi4ES3_EELb0ELb1ELb0ELb0ELb0ELb1ELb1ELb0EEEvNS_16Flash_fwd_paramsE,@function
        .size           _ZN5flash16flash_fwd_kernelI23Flash_fwd_kernel_traitsILi32ELi128ELi128ELi4ELb0ELb0EN7cutlass6half_tE19Flash_kernel_traitsILi32ELi128ELi128ELi4ES3_EELb0ELb1ELb0ELb0ELb0ELb1ELb1ELb0EEEvNS_16Flash_fwd_paramsE,(.L_x_616 - _ZN5flash16flash_fwd_kernelI23Flash_fwd_kernel_traitsILi32ELi128ELi128ELi4ELb0ELb0EN7cutlass6half_tE19Flash_kernel_traitsILi32ELi128ELi128ELi4ES3_EELb0ELb1ELb0ELb0ELb0ELb1ELb1ELb0EEEvNS_16Flash_fwd_paramsE)
        .other          _ZN5flash16flash_fwd_kernelI23Flash_fwd_kernel_traitsILi32ELi128ELi128ELi4ELb0ELb0EN7cutlass6half_tE19Flash_kernel_traitsILi32ELi128ELi128ELi4ES3_EELb0ELb1ELb0ELb0ELb0ELb1ELb1ELb0EEEvNS_16Flash_fwd_paramsE,@"STO_CUDA_ENTRY STV_DEFAULT"
_ZN5flash16flash_fwd_kernelI23Flash_fwd_kernel_traitsILi32ELi128ELi128ELi4ELb0ELb0EN7cutlass6half_tE19Flash_kernel_traitsILi32ELi128ELi128ELi4ES3_EELb0ELb1ELb0ELb0ELb0ELb1ELb1ELb0EEEvNS_16Flash_fwd_paramsE:
.text._ZN5flash16flash_fwd_kernelI23Flash_fwd_kernel_traitsILi32ELi128ELi128ELi4ELb0ELb0EN7cutlass6half_tE19Flash_kernel_traitsILi32ELi128ELi128ELi4ES3_EELb0ELb1ELb0ELb0ELb0ELb1ELb1ELb0EEEvNS_16Flash_fwd_paramsE:
        /* <DEDUP_REMOVED lines=35> */
.L_x_261:
[----:B------:R-:W-:Y:S02]  /*0230*/  MOV R0, c[0x0][0x218] ;  /* 0x0000860000007a02 */ /* 0x000fe40000000f00 */
.L_x_262:
        /* <DEDUP_REMOVED lines=52> */
.L_x_264:
        /* <DEDUP_REMOVED lines=42> */
.L_x_265:
[----:B------:R-:W-:Y:S01]  /*0820*/  SHF.R.S32.HI R28, RZ, 0x1f, R120 ;  /* 0x0000001fff1c7819 */ /* 0x000fe20000011478 */
[----:B------:R-:W-:Y:S01]  /*0830*/  IMAD.MOV.U32 R182, RZ, RZ, c[0x0][0x198] ;  /* 0x00006600ffb67624 */ /* 0x000fe200078e00ff */
[----:B------:R-:W-:Y:S01]  /*0840*/  IADD3 R109, R209, -0x1, RZ ;  /* 0xffffffffd16d7810 */ /* 0x000fe20007ffe0ff */
[----:B------:R-:W-:Y:S01]  /*0850*/  IMAD.MOV.U32 R0, RZ, RZ, 0x7 ;  /* 0x00000007ff007424 */ /* 0x000fe200078e00ff */
[CC--:B------:R-:W-:Y:S01]  /*0860*/  LEA.HI R6, R28.reuse, R120.reuse, RZ, 0x2 ;  /* 0x000000781c067211 */ /* 0x0c0fe200078f10ff */
[----:B------:R-:W-:Y:S01]  /*0870*/  IMAD.MOV.U32 R29, RZ, RZ, c[0x0][0x1a0] ;  /* 0x00006800ff1d7624 */ /* 0x000fe200078e00ff */
[----:B------:R-:W-:Y:S01]  /*0880*/  LEA.HI R27, R28, R120, RZ, 0x3 ;  /* 0x000000781c1b7211 */ /* 0x000fe200078f18ff */
[C---:B------:R-:W-:Y:S01]  /*0890*/  IMAD.SHL.U32 R181, R182.reuse, 0x80, RZ ;  /* 0x00000080b6b57824 */ /* 0x040fe200078e00ff */
[-C--:B------:R-:W-:Y:S01]  /*08a0*/  SHF.L.U64.HI R2, R182, R0.reuse, c[0x0][0x19c] ;  /* 0x00006700b6027619 */ /* 0x080fe20000010200 */
[----:B------:R-:W-:Y:S01]  /*08b0*/  IMAD.SHL.U32 R30, R29, 0x80, RZ ;  /* 0x000000801d1e7824 */ /* 0x000fe200078e00ff */
[----:B------:R-:W-:Y:S01]  /*08c0*/  LOP3.LUT R3, R6, 0xfffffffc, RZ, 0xc0, !PT ;  /* 0xfffffffc06037812 */ /* 0x000fe200078ec0ff */
[----:B------:R-:W-:Y:S01]  /*08d0*/  IMAD.IADD R13, R45, 0x1, -R121 ;  /* 0x000000012d0d7824 */ /* 0x000fe200078e0a79 */
[----:B------:R-:W-:Y:S01]  /*08e0*/  SHF.R.S32.HI R25, RZ, 0x3, R27 ;  /* 0x00000003ff197819 */ /* 0x000fe2000001141b */
[-C--:B------:R-:W-:Y:S01]  /*08f0*/  IMAD R4, R2, R109.reuse, RZ ;  /* 0x0000006d02047224 */ /* 0x080fe200078e02ff */
        /* <DEDUP_REMOVED lines=25> */
[----:B------:R-:W-:Y:S01]  /*0a90*/  IMAD.IADD R0, R34, 0x1, -R0 ;  /* 0x0000000122007824 */ /* 0x000fe200078e0a00 */
[-C--:B------:R-:W-:Y:S01]  /*0aa0*/  ISETP.GE.AND P2, PT, R32, R13.reuse, PT ;  /* 0x0000000d2000720c */ /* 0x080fe20003f46270 */
[C---:B------:R-:W-:Y:S01]  /*0ab0*/  IMAD.WIDE.U32 R4, R34.reuse, c[0x0][0x198], R38 ;  /* 0x0000660022047a25 */ /* 0x040fe200078e0026 */
[----:B------:R-:W-:Y:S01]  /*0ac0*/  SHF.R.S32.HI R110, RZ, 0x5, R113 ;  /* 0x00000005ff6e7819 */ /* 0x000fe20000011471 */
[----:B------:R-:W-:Y:S01]  /*0ad0*/  STL.64 [R1+0x28], R34 ;  /* 0x0000282201007387 */ /* 0x000fe20000100a00 */
[----:B------:R-:W-:Y:S01]  /*0ae0*/  ISETP.GE.AND P4, PT, R34, R13, PT ;  /* 0x0000000d2200720c */ /* 0x000fe20003f86270 */
[----:B------:R-:W-:Y:S01]  /*0af0*/  IMAD.WIDE R36, R16, 0x80, R34 ;  /* 0x0000008010247825 */ /* 0x000fe200078e0222 */
[----:B------:R-:W-:-:S02]  /*0b00*/  IADD3 R2, P0, R38, R10, RZ ;  /* 0x0000000a26027210 */ /* 0x000fc40007f1e0ff */
[----:B------:R-:W-:Y:S01]  /*0b10*/  IADD3 R31, R34, 0x60, RZ ;  /* 0x00000060221f7810 */ /* 0x000fe20007ffe0ff */
[----:B------:R-:W-:Y:S01]  /*0b20*/  IMAD R6, R110, 0x8, R0 ;  /* 0x000000086e067824 */ /* 0x000fe200078e0200 */
[----:B------:R-:W-:Y:S01]  /*0b30*/  STL.64 [R1+0x30], R36 ;  /* 0x0000302401007387 */ /* 0x000fe20000100a00 */
[----:B------:R-:W-:Y:S01]  /*0b40*/  IMAD.X R3, R39, 0x1, R11, P0 ;  /* 0x0000000127037824 */ /* 0x000fe200000e060b */
[----:B------:R-:W-:Y:S01]  /*0b50*/  ISETP.GE.AND P1, PT, R31, R13, PT ;  /* 0x0000000d1f00720c */ /* 0x000fe20003f26270 */
[----:B------:R-:W-:Y:S01]  /*0b60*/  IMAD R0, R34, c[0x0][0x19c], R7 ;  /* 0x0000670022007a24 */ /* 0x000fe200078e0207 */
[----:B------:R-:W-:Y:S01]  /*0b70*/  IADD3 R18, P0, R18, R4, RZ ;  /* 0x0000000412127210 */ /* 0x000fe20007f1e0ff */
[----:B------:R-:W-:Y:S01]  /*0b80*/  IMAD.WIDE.U32 R2, R14, c[0x0][0x1a8], R2 ;  /* 0x00006a000e027a25 */ /* 0x000fe200078e0002 */
[----:B------:R1:W-:Y:S01]  /*0b90*/  STL [R1+0x3c], R13 ;  /* 0x00003c0d01007387 */ /* 0x0003e20000100800 */
[----:B------:R-:W-:Y:S02]  /*0ba0*/  SHF.R.S32.HI R21, RZ, 0x1f, R20 ;  /* 0x0000001fff157819 */ /* 0x000fe40000011414 */
[----:B------:R-:W-:Y:S01]  /*0bb0*/  IMAD.U32 R198, R6, 0x20, R8 ;  /* 0x0000002006c67824 */ /* 0x000fe200078e0008 */
[----:B------:R-:W-:Y:S01]  /*0bc0*/  @!P3 IADD3 R6, P5, R36, 0x20, RZ ;  /* 0x000000202406b810 */ /* 0x000fe20007fbe0ff */
[----:B------:R-:W-:Y:S01]  /*0bd0*/  IMAD.IADD R3, R3, 0x1, R9 ;  /* 0x0000000103037824 */ /* 0x000fe200078e0209 */
[----:B------:R-:W-:Y:S01]  /*0be0*/  IADD3.X R19, R12, R5, R0, P0, !PT ;  /* 0x000000050c137210 */ /* 0x000fe200007fe400 */
[----:B------:R-:W-:Y:S01]  /*0bf0*/  @!P4 IMAD R0, R37, c[0x0][0x190], RZ ;  /* 0x000064002500ca24 */ /* 0x000fe200078e02ff */
[----:B------:R-:W-:Y:S01]  /*0c00*/  STL [R1+0x50], R33 ;  /* 0x0000502101007387 */ /* 0x000fe20000100800 */
[----:B------:R-:W-:-:S02]  /*0c10*/  @!P3 IMAD.X R7, RZ, RZ, R37, P5 ;  /* 0x000000ffff07b224 */ /* 0x000fc400028e0625 */
[--C-:B------:R-:W-:Y:S01]  /*0c20*/  @!P3 IMAD.MOV.U32 R4, RZ, RZ, R2.reuse ;  /* 0x000000ffff04b224 */ /* 0x100fe200078e0002 */
[----:B------:R2:W-:Y:S01]  /*0c30*/  STL [R1+0x54], R32 ;  /* 0x0000542001007387 */ /* 0x0005e20000100800 */
[--C-:B------:R-:W-:Y:S02]  /*0c40*/  @!P3 IMAD.MOV.U32 R5, RZ, RZ, R3.reuse ;  /* 0x000000ffff05b224 */ /* 0x100fe400078e0003 */
[--C-:B------:R-:W-:Y:S01]  /*0c50*/  @!P2 IMAD.MOV.U32 R8, RZ, RZ, R2.reuse ;  /* 0x000000ffff08a224 */ /* 0x100fe200078e0002 */
[----:B------:R-:W-:Y:S01]  /*0c60*/  STL.64 [R1+0x40], R38 ;  /* 0x0000402601007387 */ /* 0x000fe20000100a00 */
[--C-:B------:R-:W-:Y:S02]  /*0c70*/  @!P2 IMAD.MOV.U32 R9, RZ, RZ, R3.reuse ;  /* 0x000000ffff09a224 */ /* 0x100fe400078e0003 */
[----:B------:R-:W-:Y:S01]  /*0c80*/  @!P1 IMAD.MOV.U32 R16, RZ, RZ, R2 ;  /* 0x000000ffff109224 */ /* 0x000fe200078e0002 */
[----:B------:R-:W-:Y:S01]  /*0c90*/  STL [R1+0x58], R31 ;  /* 0x0000581f01007387 */ /* 0x000fe20000100800 */
[----:B------:R-:W-:-:S02]  /*0ca0*/  @!P1 IMAD.MOV.U32 R17, RZ, RZ, R3 ;  /* 0x000000ffff119224 */ /* 0x000fc400078e0003 */
[C---:B------:R-:W-:Y:S01]  /*0cb0*/  @!P4 IMAD R10, R36.reuse, c[0x0][0x194], R0 ;  /* 0x00006500240aca24 */ /* 0x040fe200078e0200 */
[C---:B-1----:R-:W-:Y:S01]  /*0cc0*/  @!P2 IADD3 R13, P0, R36.reuse, 0x40, RZ ;  /* 0x00000040240da810 */ /* 0x042fe20007f1e0ff */
        /* <DEDUP_REMOVED lines=29> */
[----:B------:R-:W-:Y:S01]  /*0ea0*/  IMAD.IADD R201, R37, 0x1, R6 ;  /* 0x0000000125c97824 */ /* 0x000fe200078e0206 */
[----:B------:R-:W-:Y:S01]  /*0eb0*/  STL.64 [R1+0x20], R36 ;  /* 0x0000202401007387 */ /* 0x000fe20000100a00 */
[----:B------:R-:W-:Y:S01]  /*0ec0*/  IMAD.MOV.U32 R200, RZ, RZ, R36 ;  /* 0x000000ffffc87224 */ /* 0x000fe200078e0024 */
[----:B------:R-:W-:Y:S01]  /*0ed0*/  @!P1 LEA.HI.X R9, R2, c[0x0][0x164], R3, 0x1, P0 ;  /* 0x0000590002099a11 */ /* 0x000fe200000f0c03 */
[----:B------:R-:W-:Y:S01]  /*0ee0*/  IMAD.SHL.U32 R198, R198, 0x2, RZ ;  /* 0x00000002c6c67824 */ /* 0x000fe200078e00ff */
[----:B------:R-:W-:Y:S01]  /*0ef0*/  ISETP.GE.AND P0, PT, R33, R16, PT ;  /* 0x000000102100720c */ /* 0x000fe20003f06270 */
[----:B------:R-:W-:Y:S01]  /*0f00*/  IMAD.WIDE.U32 R2, R109, R181, R200 ;  /* 0x000000b56d027225 */ /* 0x000fe200078e00c8 */
[----:B------:R-:W-:Y:S03]  /*0f10*/  STL.64 [R1+0x18], R200 ;  /* 0x000018c801007387 */ /* 0x000fe60000100a00 */
[----:B------:R-:W-:Y:S01]  /*0f20*/  IMAD R0, R35, c[0x0][0x1a0], RZ ;  /* 0x0000680023007a24 */ /* 0x000fe200078e02ff */
[----:B------:R-:W-:Y:S01]  /*0f30*/  @!PT LDS RZ, [RZ] ;  /* 0x00000000fffff984 */ /* 0x000fe20000000800 */
[----:B------:R-:W-:Y:S01]  /*0f40*/  @!PT LDS RZ, [RZ] ;  /* 0x00000000fffff984 */ /* 0x000fe20000000800 */
[----:B------:R-:W-:Y:S01]  /*0f50*/  @!PT LDS RZ, [RZ] ;  /* 0x00000000fffff984 */ /* 0x000fe20000000800 */
[----:B------:R1:W-:Y:S01]  /*0f60*/  @!P4 LDGSTS.E.BYPASS.LTC128B.128 [R198], [R12.64] ;  /* 0x000000000cc6cfae */ /* 0x0003e2000b901d46 */
[----:B------:R-:W-:-:S03]  /*0f70*/  IMAD.WIDE.U32 R4, R34, c[0x0][0x1a0], R38 ;  /* 0x0000680022047a25 */ /* 0x000fc600078e0026 */
[----:B------:R3:W-:Y:S01]  /*0f80*/  @!P3 LDGSTS.E.BYPASS.LTC128B.128 [R198+0x800], [R10.64] ;  /* 0x008000000ac6bfae */ /* 0x0007e2000b901d46 */
[----:B------:R-:W-:Y:S01]  /*0f90*/  IMAD.IADD R3, R3, 0x1, R24 ;  /* 0x0000000103037824 */ /* 0x000fe200078e0218 */
[----:B------:R-:W-:Y:S01]  /*0fa0*/  @!P6 LEA R6, P3, R2, c[0x0][0x168], 0x1 ;  /* 0x00005a000206ea11 */ /* 0x000fe200078608ff */
[----:B------:R-:W-:Y:S01]  /*0fb0*/  IMAD R0, R34, c[0x0][0x1a4], R0 ;  /* 0x0000690022007a24 */ /* 0x000fe200078e0200 */
[----:B------:R-:W-:Y:S01]  /*0fc0*/  IADD3 R18, P5, R22, R4, RZ ;  /* 0x0000000416127210 */ /* 0x000fe20007fbe0ff */
[----:B------:R4:W-:Y:S01]  /*0fd0*/  @!P2 LDGSTS.E.BYPASS.LTC128B.128 [R198+0x1000], [R14.64] ;  /* 0x010000000ec6afae */ /* 0x0009e2000b901d46 */
[----:B------:R-:W-:Y:S01]  /*0fe0*/  @!P6 LEA.HI.X R7, R2, c[0x0][0x16c], R3, 0x1, P3 ;  /* 0x00005b000207ea11 */ /* 0x000fe200018f0c03 */
[----:B------:R-:W-:Y:S01]  /*0ff0*/  IMAD.MOV.U32 R22, RZ, RZ, c[0x0][0x1a4] ;  /* 0x00006900ff167624 */ /* 0x000fe200078e00ff */
[----:B------:R-:W-:Y:S01]  /*1000*/  IADD3.X R19, R23, R5, R0, P5, !PT ;  /* 0x0000000517137210 */ /* 0x000fe20002ffe400 */
[----:B------:R5:W-:Y:S01]  /*1010*/  @!P1 LDGSTS.E.BYPASS.LTC128B.128 [R198+0x1800], [R8.64] ;  /* 0x0180000008c69fae */ /* 0x000be2000b901d46 */
[----:B------:R-:W-:-:S02]  /*1020*/  @!P0 LEA R0, P4, R182, R2, 0x5 ;  /* 0x00000002b6008211 */ /* 0x000fc400078828ff */
[-C--:B------:R-:W-:Y:S01]  /*1030*/  ISETP.GE.AND P5, PT, R31, R16.reuse, PT ;  /* 0x000000101f00720c */ /* 0x080fe20003fa6270 */
[----:B------:R1:W-:Y:S01]  /*1040*/  @!P6 LDGSTS.E.BYPASS.LTC128B.128 [R198+0x2000], [R6.64] ;  /* 0x0200000006c6efae */ /* 0x0003e2000b901d46 */
[----:B------:R-:W-:Y:S02]  /*1050*/  @!P0 LEA.HI.X R5, R182, R3, R183, 0x5, P4 ;  /* 0x00000003b6058211 */ /* 0x000fe400020f2cb7 */
[----:B------:R-:W-:Y:S02]  /*1060*/  @!P0 LEA R4, P4, R0, c[0x0][0x168], 0x1 ;  /* 0x00005a0000048a11 */ /* 0x000fe400078808ff */
[-C--:B------:R-:W-:Y:S02]  /*1070*/  ISETP.GE.AND P6, PT, R32, R16.reuse, PT ;  /* 0x000000102000720c */ /* 0x080fe40003fc6270 */
[----:B------:R-:W-:Y:S02]  /*1080*/  @!P0 LEA.HI.X R5, R0, c[0x0][0x16c], R5, 0x1, P4 ;  /* 0x00005b0000058a11 */ /* 0x000fe400020f0c05 */
[----:B------:R-:W-:-:S02]  /*1090*/  ISETP.GE.AND P4, PT, R34, R16, PT ;  /* 0x000000102200720c */ /* 0x000fc40003f86270 */
[-C--:B------:R-:W-:Y:S01]  /*10a0*/  ISETP.GE.AND P3, PT, R33, R16.reuse, PT ;  /* 0x000000102100720c */ /* 0x080fe20003f66270 */
[----:B------:R1:W-:Y:S01]  /*10b0*/  @!P0 LDGSTS.E.BYPASS.LTC128B.128 [R198+0x2800], [R4.64] ;  /* 0x0280000004c68fae */ /* 0x0003e2000b901d46 */
[----:B------:R-:W-:Y:S01]  /*10c0*/  ISETP.GE.AND P2, PT, R32, R16, PT ;  /* 0x000000102000720c */ /* 0x000fe20003f46270 */
[----:B--2---:R-:W-:Y:S01]  /*10d0*/  IMAD.WIDE.U32 R32, R20, c[0x0][0x1b8], R18 ;  /* 0x00006e0014207a25 */ /* 0x004fe200078e0012 */
[----:B---3--:R-:W-:Y:S02]  /*10e0*/  LEA.HI R10, R28, R120, RZ, 0x4 ;  /* 0x000000781c0a7211 */ /* 0x008fe400078f20ff */
[----:B------:R-:W-:Y:S01]  /*10f0*/  ISETP.GE.AND P1, PT, R31, R16, PT ;  /* 0x000000101f00720c */ /* 0x000fe20003f26270 */
[----:B------:R-:W-:Y:S01]  /*1100*/  IMAD.MOV.U32 R220, RZ, RZ, R32 ;  /* 0x000000ffffdc7224 */ /* 0x000fe200078e0020 */
[----:B------:R-:W-:Y:S01]  /*1110*/  STL.64 [R1+0x48], R32 ;  /* 0x0000482001007387 */ /* 0x000fe20000100a00 */
[----:B----4-:R-:W-:Y:S01]  /*1120*/  IMAD.WIDE.U32 R14, R182, 0x40, RZ ;  /* 0x00000040b60e7825 */ /* 0x010fe200078e00ff */
[----:B-----5:R-:W-:-:S03]  /*1130*/  SHF.R.S32.HI R8, RZ, 0x4, R10 ;  /* 0x00000004ff087819 */ /* 0x020fc6000001140a */
[----:B------:R-:W-:Y:S02]  /*1140*/  IMAD.SHL.U32 R9, R183, 0x40, RZ ;  /* 0x00000040b7097824 */ /* 0x000fe400078e00ff */
[----:B------:R-:W-:Y:S01]  /*1150*/  IMAD.WIDE.U32 R18, R29, 0x40, RZ ;  /* 0x000000401d127825 */ /* 0x000fe200078e00ff */
[----:B-1----:R-:W-:Y:S02]  /*1160*/  LOP3.LUT R6, R27, 0xfffffff8, RZ, 0xc0, !PT ;  /* 0xfffffff81b067812 */ /* 0x002fe400078ec0ff */
[----:B------:R-:W-:-:S03]  /*1170*/  @!P6 IADD3 R7, P0, R2, R14, RZ ;  /* 0x0000000e0207e210 */ /* 0x000fc60007f1e0ff */
[----:B------:R-:W-:-:S05]  /*1180*/  IMAD.IADD R6, R120, 0x1, -R6 ;  /* 0x0000000178067824 */ /* 0x000fca00078e0a06 */
[----:B------:R-:W-:Y:S02]  /*1190*/  LEA.HI R0, R6, R6, RZ, 0x1 ;  /* 0x0000000606007211 */ /* 0x000fe400078f08ff */
[----:B------:R-:W-:Y:S02]  /*11a0*/  LEA.HI R4, R10, R8, RZ, 0x1 ;  /* 0x000000080a047211 */ /* 0x000fe400078f08ff */
        /* <DEDUP_REMOVED lines=16> */
[----:B------:R-:W-:Y:S02]  /*12b0*/  @!P6 LEA.HI.X R11, R7, c[0x0][0x16c], R8, 0x1, P0 ;  /* 0x00005b00070bea11 */ /* 0x000fe400000f0c08 */
[----:B------:R-:W-:Y:S01]  /*12c0*/  LOP3.LUT R15, R4, R0, RZ, 0x3c, !PT ;  /* 0x00000000040f7212 */ /* 0x000fe200078e3cff */
[----:B------:R-:W-:Y:S01]  /*12d0*/  @!P5 IMAD.IADD R0, R3, 0x1, R6 ;  /* 0x000000010300d824 */ /* 0x000fe200078e0206 */
[----:B------:R-:W-:Y:S01]  /*12e0*/  @!P5 LEA R6, P0, R2, c[0x0][0x168], 0x1 ;  /* 0x00005a000206da11 */ /* 0x000fe200078008ff */
[----:B------:R-:W-:Y:S01]  /*12f0*/  IMAD.IADD R4, R120, 0x1, -R5 ;  /* 0x0000000178047824 */ /* 0x000fe200078e0a05 */
[----:B------:R1:W-:Y:S01]  /*1300*/  @!P6 LDGSTS.E.BYPASS.LTC128B.128 [R198+0x3000], [R10.64] ;  /* 0x030000000ac6efae */ /* 0x0003e2000b901d46 */
[----:B------:R-:W-:Y:S01]  /*1310*/  IMAD R9, R20, c[0x0][0x1bc], R9 ;  /* 0x00006f0014097a24 */ /* 0x000fe200078e0209 */
[----:B------:R-:W-:Y:S01]  /*1320*/  @!P5 LEA.HI.X R7, R2, c[0x0][0x16c], R0, 0x1, P0 ;  /* 0x00005b000207da11 */ /* 0x000fe200000f0c00 */
[----:B------:R-:W-:Y:S01]  /*1330*/  IMAD.SHL.U32 R20, R22, 0x40, RZ ;  /* 0x0000004016147824 */ /* 0x000fe200078e00ff */
[----:B------:R-:W-:Y:S01]  /*1340*/  LEA.HI R5, R4, R4, RZ, 0x1 ;  /* 0x0000000404057211 */ /* 0x000fe200078f08ff */
[----:B------:R-:W-:Y:S01]  /*1350*/  IMAD.IADD R221, R33, 0x1, R9 ;  /* 0x0000000121dd7824 */ /* 0x000fe200078e0209 */
        /* <DEDUP_REMOVED lines=8> */
[----:B------:R-:W-:-:S02]  /*13e0*/  LEA.HI R0, R0, R8, RZ, 0x2 ;  /* 0x0000000800007211 */ /* 0x000fc400078f10ff */
[----:B------:R-:W-:Y:S01]  /*13f0*/  LEA.HI R12, R12, R4, RZ, 0x3 ;  /* 0x000000040c0c7211 */ /* 0x000fe200078f18ff */
[----:B------:R-:W-:Y:S01]  /*1400*/  IMAD.IADD R108, R4, 0x1, -R9 ;  /* 0x00000001046c7824 */ /* 0x000fe200078e0a09 */
[----:B------:R-:W-:Y:S01]  /*1410*/  LOP3.LUT R5, R0, 0xfffffffc, RZ, 0xc0, !PT ;  /* 0xfffffffc00057812 */ /* 0x000fe200078ec0ff */
[----:B------:R-:W-:Y:S01]  /*1420*/  IMAD R0, R16, 0x8, R13 ;  /* 0x0000000810007824 */ /* 0x000fe200078e020d */
[----:B------:R-:W-:Y:S01]  /*1430*/  @!P2 IADD3 R13, P0, R2, R18, RZ ;  /* 0x00000012020da210 */ /* 0x000fe20007f1e0ff */
[----:B------:R-:W-:Y:S02]  /*1440*/  IMAD.SHL.U32 R12, R12, 0x20, RZ ;  /* 0x000000200c0c7824 */ /* 0x000fe400078e00ff */
        /* <DEDUP_REMOVED lines=21> */
[----:B------:R-:W-:Y:S02]  /*15a0*/  SHF.R.U32.HI R5, RZ, 0x3, R4 ;  /* 0x00000003ff057819 */ /* 0x000fe40000011604 */
[----:B------:R-:W-:-:S02]  /*15b0*/  @!P1 LEA R10, P0, R2, c[0x0][0x170], 0x1 ;  /* 0x00005c00020a9a11 */ /* 0x000fc400078008ff */
[----:B------:R-:W-:Y:S02]  /*15c0*/  LOP3.LUT R143, R11, R5, RZ, 0x3c, !PT ;  /* 0x000000050b8f7212 */ /* 0x000fe400078e3cff */
[----:B------:R-:W-:Y:S01]  /*15d0*/  @!P1 LEA.HI.X R11, R2, c[0x0][0x174], R3, 0x1, P0 ;  /* 0x00005d00020b9a11 */ /* 0x000fe200000f0c03 */
[----:B------:R-:W-:Y:S01]  /*15e0*/  IMAD R2, R110, 0x200, R47 ;  /* 0x000002006e027824 */ /* 0x000fe200078e022f */
[----:B------:R-:W-:Y:S02]  /*15f0*/  @!P2 LEA R4, P5, R13, c[0x0][0x170], 0x1 ;  /* 0x00005c000d04aa11 */ /* 0x000fe400078a08ff */
[----:B------:R-:W-:Y:S01]  /*1600*/  LOP3.LUT P0, RZ, R17, 0x2, RZ, 0xc0, !PT ;  /* 0x0000000211ff7812 */ /* 0x000fe2000780c0ff */
[C---:B------:R-:W-:Y:S01]  /*1610*/  IMAD R2, R108.reuse, 0x20, R2 ;  /* 0x000000206c027824 */ /* 0x040fe200078e0202 */
[----:B------:R-:W-:Y:S01]  /*1620*/  @!P2 LEA.HI.X R5, R13, c[0x0][0x174], R15, 0x1, P5 ;  /* 0x00005d000d05aa11 */ /* 0x000fe200028f0c0f */
[----:B------:R-:W-:Y:S01]  /*1630*/  IMAD R108, R108, 0x20, R47 ;  /* 0x000000206c6c7824 */ /* 0x000fe200078e022f */
[----:B------:R-:W-:Y:S01]  /*1640*/  IADD3 R189, R184, 0x2020, RZ ;  /* 0x00002020b8bd7810 */ /* 0x000fe20007ffe0ff */
[----:B------:R-:W-:Y:S01]  /*1650*/  IMAD.IADD R2, R143, 0x1, R2 ;  /* 0x000000018f027824 */ /* 0x000fe200078e0202 */
[----:B------:R-:W-:Y:S03]  /*1660*/  @P4 STS [R198+0x4000], RZ ;  /* 0x004000ffc6004388 */ /* 0x000fe60000000800 */
[----:B------:R-:W-:Y:S01]  /*1670*/  IMAD.SHL.U32 R187, R2, 0x2, RZ ;  /* 0x0000000202bb7824 */ /* 0x000fe200078e00ff */
[----:B------:R-:W-:Y:S01]  /*1680*/  @P4 STS [R198+0x4004], RZ ;  /* 0x004004ffc6004388 */ /* 0x000fe20000000800 */
[----:B------:R-:W-:-:S03]  /*1690*/  IADD3 R2, R184, 0x2000, RZ ;  /* 0x00002000b8027810 */ /* 0x000fc60007ffe0ff */
[----:B------:R-:W-:Y:S01]  /*16a0*/  @P4 STS.64 [R198+0x4008], RZ ;  /* 0x004008ffc6004388 */ /* 0x000fe20000000a00 */
[----:B------:R-:W-:-:S03]  /*16b0*/  @P0 IADD3 R189, R2, -0x20, RZ ;  /* 0xffffffe002bd0810 */ /* 0x000fc60007ffe0ff */
[----:B------:R-:W-:Y:S01]  /*16c0*/  @!PT LDS RZ, [RZ] ;  /* 0x00000000fffff984 */ /* 0x000fe20000000800 */
[----:B------:R-:W-:Y:S01]  /*16d0*/  @!PT LDS RZ, [RZ] ;  /* 0x00000000fffff984 */ /* 0x000fe20000000800 */
[----:B------:R-:W-:Y:S01]  /*16e0*/  @!PT LDS RZ, [RZ] ;  /* 0x00000000fffff984 */ /* 0x000fe20000000800 */
[----:B------:R1:W-:Y:S01]  /*16f0*/  @!P4 LDGSTS.E.BYPASS.LTC128B.128 [R198+0x4000], [R8.64] ;  /* 0x0400000008c6cfae */ /* 0x0003e2000b901d46 */
[C---:B------:R-:W-:Y:S02]  /*1700*/  IADD3 R196, R189.reuse, 0x400, RZ ;  /* 0x00000400bdc47810 */ /* 0x040fe40007ffe0ff */
[C---:B------:R-:W-:Y:S01]  /*1710*/  IADD3 R195, R189.reuse, 0x800, RZ ;  /* 0x00000800bdc37810 */ /* 0x040fe20007ffe0ff */
[----:B------:R-:W-:Y:S01]  /*1720*/  @P3 STS.128 [R198+0x4800], RZ ;  /* 0x004800ffc6003388 */ /* 0x000fe20000000c00 */
[C---:B------:R-:W-:Y:S02]  /*1730*/  IADD3 R194, R189.reuse, 0xc00, RZ ;  /* 0x00000c00bdc27810 */ /* 0x040fe40007ffe0ff */
[C---:B------:R-:W-:Y:S01]  /*1740*/  IADD3 R193, R189.reuse, 0x1000, RZ ;  /* 0x00001000bdc17810 */ /* 0x040fe20007ffe0ff */
[----:B------:R-:W-:Y:S01]  /*1750*/  @!PT LDS RZ, [RZ] ;  /* 0x00000000fffff984 */ /* 0x000fe20000000800 */
[----:B------:R-:W-:Y:S01]  /*1760*/  @!PT LDS RZ, [RZ] ;  /* 0x00000000fffff984 */ /* 0x000fe20000000800 */
[----:B------:R-:W-:Y:S01]  /*1770*/  @!PT LDS RZ, [RZ] ;  /* 0x00000000fffff984 */ /* 0x000fe20000000800 */
[----:B------:R2:W-:Y:S01]  /*1780*/  @!P3 LDGSTS.E.BYPASS.LTC128B.128 [R198+0x4800], [R6.64] ;  /* 0x0480000006c6bfae */ /* 0x0005e2000b901d46 */
[C---:B------:R-:W-:Y:S02]  /*1790*/  IADD3 R192, R189.reuse, 0x1400, RZ ;  /* 0x00001400bdc07810 */ /* 0x040fe40007ffe0ff */
[C---:B------:R-:W-:Y:S01]  /*17a0*/  IADD3 R191, R189.reuse, 0x1800, RZ ;  /* 0x00001800bdbf7810 */ /* 0x040fe20007ffe0ff */
[----:B------:R-:W-:Y:S01]  /*17b0*/  @P2 STS.128 [R198+0x5000], RZ ;  /* 0x005000ffc6002388 */ /* 0x000fe20000000c00 */
[----:B------:R-:W-:-:S03]  /*17c0*/  IADD3 R190, R189, 0x1c00, RZ ;  /* 0x00001c00bdbe7810 */ /* 0x000fc60007ffe0ff */
        /* <DEDUP_REMOVED lines=8> */
[----:B------:R1:W-:Y:S01]  /*1850*/  @!P1 LDGSTS.E.BYPASS.LTC128B.128 [R198+0x5800], [R10.64] ;  /* 0x058000000ac69fae */ /* 0x0003e2000b901d46 */
[----:B------:R-:W-:-:S03]  /*1860*/  LOP3.LUT P1, RZ, R14, 0x2, RZ, 0xc0, !PT ;  /* 0x000000020eff7812 */ /* 0x000fc6000782c0ff */
[----:B------:R-:W-:Y:S01]  /*1870*/  LDSM.16.M88.4 R20, [R187] ;  /* 0x00000000bb14783b */ /* 0x000fe20000000200 */
[----:B------:R-:W-:-:S03]  /*1880*/  SEL R0, R0, 0xfffffff0, !P1 ;  /* 0xfffffff000007807 */ /* 0x000fc60004800000 */
[----:B------:R-:W3:Y:S02]  /*1890*/  LDSM.16.M88.4 R40, [R184+0x2000] ;  /* 0x00200000b828783b */ /* 0x000ee40000000200 */
[----:B------:R-:W-:Y:S02]  /*18a0*/  IMAD R188, R0, 0x2, R187 ;  /* 0x0000000200bc7824 */ /* 0x000fe400078e02bb */
[----:B------:R-:W4:Y:S04]  /*18b0*/  LDSM.16.M88.4 R16, [R187+0x1000] ;  /* 0x00100000bb10783b */ /* 0x000f280000000200 */
[----:B------:R-:W-:Y:S04]  /*18c0*/  LDSM.16.M88.4 R48, [R189] ;  /* 0x00000000bd30783b */ /* 0x000fe80000000200 */
[----:B--2---:R-:W-:Y:S04]  /*18d0*/  LDSM.16.M88.4 R4, [R188+0x1000] ;  /* 0x00100000bc04783b */ /* 0x004fe80000000200 */
[----:B------:R-:W2:Y:S04]  /*18e0*/  LDSM.16.M88.4 R52, [R184+0x2400] ;  /* 0x00240000b834783b */ /* 0x000ea80000000200 */
[----:B-1----:R-:W1:Y:S04]  /*18f0*/  LDSM.16.M88.4 R8, [R188] ;  /* 0x00000000bc08783b */ /* 0x002e680000000200 */
[----:B------:R-:W5:Y:S04]  /*1900*/  LDSM.16.M88.4 R56, [R189+0x400] ;  /* 0x00040000bd38783b */ /* 0x000f680000000200 */
[----:B------:R-:W5:Y:S04]  /*1910*/  LDSM.16.M88.4 R80, [R184+0x2800] ;  /* 0x00280000b850783b */ /* 0x000f680000000200 */
[----:B------:R-:W5:Y:S04]  /*1920*/  LDSM.16.M88.4 R72, [R189+0x800] ;  /* 0x00080000bd48783b */ /* 0x000f680000000200 */
[----:B------:R-:W5:Y:S01]  /*1930*/  LDSM.16.M88.4 R64, [R184+0x2c00] ;  /* 0x002c0000b840783b */ /* 0x000f620000000200 */
[-C--:B---3--:R-:W-:Y:S03]  /*1940*/  HMMA.16816.F32 R12, R20, R40.reuse, RZ ;  /* 0x00000028140c723c */ /* 0x088fe600000018ff */
[----:B------:R-:W3:Y:S04]  /*1950*/  LDSM.16.M88.4 R96, [R189+0xc00] ;  /* 0x000c0000bd60783b */ /* 0x000ee80000000200 */
[----:B------:R-:W3:Y:S01]  /*1960*/  LDSM.16.M88.4 R88, [R184+0x3000] ;  /* 0x00300000b858783b */ /* 0x000ee20000000200 */
[C---:B----4-:R-:W-:Y:S03]  /*1970*/  HMMA.16816.F32 R24, R16.reuse, R40, RZ ;  /* 0x000000281018723c */ /* 0x050fe600000018ff */
[----:B------:R-:W4:Y:S04]  /*1980*/  LDSM.16.M88.4 R60, [R189+0x1000] ;  /* 0x00100000bd3c783b */ /* 0x000f280000000200 */
[----:B------:R-:W3:Y:S01]  /*1990*/  LDSM.16.M88.4 R68, [R184+0x3400] ;  /* 0x00340000b844783b */ /* 0x000ee20000000200 */
[----:B--2---:R-:W-:Y:S03]  /*19a0*/  HMMA.16816.F32 R28, R16, R52, RZ ;  /* 0x00000034101c723c */ /* 0x004fe600000018ff */
[----:B------:R-:W2:Y:S04]  /*19b0*/  LDSM.16.M88.4 R92, [R189+0x1400] ;  /* 0x00140000bd5c783b */ /* 0x000ea80000000200 */
[----:B------:R-:W2:Y:S01]  /*19c0*/  LDSM.16.M88.4 R84, [R184+0x3800] ;  /* 0x00380000b854783b */ /* 0x000ea20000000200 */
[-C--:B-1----:R-:W-:Y:S03]  /*19d0*/  HMMA.16816.F32 R12, R8, R48.reuse, R12 ;  /* 0x00000030080c723c */ /* 0x082fe6000000180c */
[----:B------:R-:W1:Y:S04]  /*19e0*/  LDSM.16.M88.4 R76, [R189+0x1800] ;  /* 0x00180000bd4c783b */ /* 0x000e680000000200 */
[----:B------:R-:W1:Y:S01]  /*19f0*/  LDSM.16.M88.4 R100, [R184+0x3c00] ;  /* 0x003c0000b864783b */ /* 0x000e620000000200 */
[----:B------:R-:W-:Y:S03]  /*1a00*/  HMMA.16816.F32 R32, R4, R48, R24 ;  /* 0x000000300420723c */ /* 0x000fe60000001818 */
[----:B------:R-:W1:Y:S04]  /*1a10*/  LDSM.16.M88.4 R104, [R189+0x1c00] ;  /* 0x001c0000bd68783b */ /* 0x000e680000000200 */
[----:B------:R-:W0:Y:S01]  /*1a20*/  LDGDEPBAR ;  /* 0x00000000000079af */ /* 0x000e220000000000 */
[----:B------:R-:W-:Y:S08]  /*1a30*/  HMMA.16816.F32 R24, R20, R52, RZ ;  /* 0x000000341418723c */ /* 0x000ff000000018ff */
[----:B------:R-:W-:Y:S01]  /*1a40*/  FMUL.FTZ R2, R12, c[0x0][0x2ec] ;  /* 0x0000bb000c027a20 */ /* 0x000fe20000410000 */
[----:B-----5:R-:W-:Y:S03]  /*1a50*/  HMMA.16816.F32 R36, R4, R56, R28 ;  /* 0x000000380424723c */ /* 0x020fe6000000181c */
[----:B------:R5:W-:Y:S05]  /*1a60*/  MUFU.TANH R180, R2 ;  /* 0x0000000200b47308 */ /* 0x000bea0000002400 */
[----:B------:R-:W-:Y:S01]  /*1a70*/  HMMA.16816.F32 R28, R16, R80, RZ ;  /* 0x00000050101c723c */ /* 0x000fe200000018ff */
[----:B------:R-:W-:-:S04]  /*1a80*/  DEPBAR.LE SB0, 0x0 ;  /* 0x000080000000791a */ /* 0x000fc80000000000 */
[----:B-----5:R-:W-:-:S04]  /*1a90*/  FMUL.FTZ R2, R13, c[0x0][0x2ec] ;  /* 0x0000bb000d027a20 */ /* 0x020fc80000410000 */
[----:B------:R5:W1:Y:S11]  /*1aa0*/  MUFU.TANH R114, R2 ;  /* 0x0000000200727308 */ /* 0x000a760000002400 */
[----:B------:R-:W-:Y:S04]  /*1ab0*/  @!UPT UIADD3 URZ, URZ, URZ, URZ ;  /* 0x0000003f3f3ff290 */ /* 0x000fe8000fffe03f */
[----:B------:R-:W-:Y:S01]  /*1ac0*/  HMMA.16816.F32 R28, R4, R72, R28 ;  /* 0x00000048041c723c */ /* 0x000fe2000000181c */
[----:B-----5:R-:W-:-:S04]  /*1ad0*/  FMUL.FTZ R2, R14, c[0x0][0x2ec] ;  /* 0x0000bb000e027a20 */ /* 0x020fc80000410000 */
[----:B------:R5:W-:Y:S02]  /*1ae0*/  MUFU.TANH R179, R2 ;  /* 0x0000000200b37308 */ /* 0x000be40000002400 */
[----:B-----5:R-:W-:Y:S02]  /*1af0*/  FMUL.FTZ R2, R15, c[0x0][0x2ec] ;  /* 0x0000bb000f027a20 */ /* 0x020fe40000410000 */
[----:B------:R-:W-:Y:S04]  /*1b00*/  HMMA.16816.F32 R12, R8, R56, R24 ;  /* 0x00000038080c723c */ /* 0x000fe80000001818 */
[----:B------:R5:W1:Y:S04]  /*1b10*/  MUFU.TANH R115, R2 ;  /* 0x0000000200737308 */ /* 0x000a680000002400 */
[----:B------:R-:W-:Y:S01]  /*1b20*/  HMMA.16816.F32 R24, R20, R80, RZ ;  /* 0x000000501418723c */ /* 0x000fe200000018ff */
[----:B-----5:R-:W-:-:S04]  /*1b30*/  FMUL.FTZ R2, R32, c[0x0][0x2ec] ;  /* 0x0000bb0020027a20 */ /* 0x020fc80000410000 */
[----:B------:R5:W-:Y:S02]  /*1b40*/  MUFU.TANH R178, R2 ;  /* 0x0000000200b27308 */ /* 0x000be40000002400 */
[----:B-----5:R-:W-:-:S06]  /*1b50*/  FMUL.FTZ R2, R33, c[0x0][0x2ec] ;  /* 0x0000bb0021027a20 */ /* 0x020fcc0000410000 */
        /* <DEDUP_REMOVED lines=11> */
[----:B-----5:R-:W-:Y:S02]  /*1c10*/  FMUL.FTZ R2, R15, c[0x0][0x2ec] ;  /* 0x0000bb000f027a20 */ /* 0x020fe40000410000 */
[----:B------:R-:W-:Y:S04]  /*1c20*/  HMMA.16816.F32 R12, R8, R72, R24 ;  /* 0x00000048080c723c */ /* 0x000fe80000001818 */
[----:B------:R5:W-:Y:S04]  /*1c30*/  MUFU.TANH R125, R2 ;  /* 0x00000002007d7308 */ /* 0x000be80000002400 */
[----:B------:R-:W-:Y:S01]  /*1c40*/  HMMA.16816.F32 R24, R20, R64, RZ ;  /* 0x000000401418723c */ /* 0x000fe200000018ff */
[----:B-----5:R-:W-:-:S04]  /*1c50*/  FMUL.FTZ R2, R36, c[0x0][0x2ec] ;  /* 0x0000bb0024027a20 */ /* 0x020fc80000410000 */
[----:B------:R5:W-:Y:S02]  /*1c60*/  MUFU.TANH R80, R2 ;  /* 0x0000000200507308 */ /* 0x000be40000002400 */
[----:B-----5:R-:W-:-:S06]  /*1c70*/  FMUL.FTZ R2, R37, c[0x0][0x2ec] ;  /* 0x0000bb0025027a20 */ /* 0x020fcc0000410000 */
[----:B------:R5:W-:Y:S02]  /*1c80*/  MUFU.TANH R119, R2 ;  /* 0x0000000200777308 */ /* 0x000be40000002400 */
[----:B-----5:R-:W-:-:S06]  /*1c90*/  FMUL.FTZ R2, R38, c[0x0][0x2ec] ;  /* 0x0000bb0026027a20 */ /* 0x020fcc0000410000 */
[----:B------:R5:W-:Y:S02]  /*1ca0*/  MUFU.TANH R117, R2 ;  /* 0x0000000200757308 */ /* 0x000be40000002400 */
[----:B-----5:R-:W-:Y:S02]  /*1cb0*/  FMUL.FTZ R2, R39, c[0x0][0x2ec] ;  /* 0x0000bb0027027a20 */ /* 0x020fe40000410000 */
[----:B------:R-:W-:Y:S04]  /*1cc0*/  HMMA.16816.F32 R36, R16, R64, RZ ;  /* 0x000000401024723c */ /* 0x000fe800000018ff */
[----:B------:R5:W-:Y:S02]  /*1cd0*/  MUFU.TANH R81, R2 ;  /* 0x0000000200517308 */ /* 0x000be40000002400 */
[----:B-----5:R-:W-:-:S06]  /*1ce0*/  FMUL.FTZ R2, R12, c[0x0][0x2ec] ;  /* 0x0000bb000c027a20 */ /* 0x020fcc0000410000 */
[----:B------:R5:W-:Y:S11]  /*1cf0*/  MUFU.TANH R130, R2 ;  /* 0x0000000200827308 */ /* 0x000bf60000002400 */
[----:B------:R-:W-:Y:S01]  /*1d00*/  @!UPT UIADD3 URZ, URZ, URZ, URZ ;  /* 0x0000003f3f3ff290 */ /* 0x000fe2000fffe03f */
[----:B---3--:R-:W-:Y:S01]  /*1d10*/  HMMA.16816.F32 R36, R4, R96, R36 ;  /* 0x000000600424723c */ /* 0x008fe20000001824 */
[----:B-----5:R-:W-:-:S04]  /*1d20*/  FMUL.FTZ R2, R13, c[0x0][0x2ec] ;  /* 0x0000bb000d027a20 */ /* 0x020fc80000410000 */
[----:B------:R3:W-:Y:S02]  /*1d30*/  MUFU.TANH R137, R2 ;  /* 0x0000000200897308 */ /* 0x0007e40000002400 */
[----:B---3--:R-:W-:-:S06]  /*1d40*/  FMUL.FTZ R2, R14, c[0x0][0x2ec] ;  /* 0x0000bb000e027a20 */ /* 0x008fcc0000410000 */
[----:B------:R3:W-:Y:S02]  /*1d50*/  MUFU.TANH R128, R2 ;  /* 0x0000000200807308 */ /* 0x0007e40000002400 */
[----:B---3--:R-:W-:Y:S02]  /*1d60*/  FMUL.FTZ R2, R15, c[0x0][0x2ec] ;  /* 0x0000bb000f027a20 */ /* 0x008fe40000410000 */
[----:B------:R-:W-:Y:S04]  /*1d70*/  HMMA.16816.F32 R12, R8, R96, R24 ;  /* 0x00000060080c723c */ /* 0x000fe80000001818 */
[----:B------:R3:W-:Y:S04]  /*1d80*/  MUFU.TANH R138, R2 ;  /* 0x00000002008a7308 */ /* 0x0007e80000002400 */
[----:B------:R-:W-:Y:S01]  /*1d90*/  HMMA.16816.F32 R24, R20, R88, RZ ;  /* 0x000000581418723c */ /* 0x000fe200000018ff */
[----:B---3--:R-:W-:-:S04]  /*1da0*/  FMUL.FTZ R2, R28, c[0x0][0x2ec] ;  /* 0x0000bb001c027a20 */ /* 0x008fc80000410000 */
[----:B------:R3:W-:Y:S02]  /*1db0*/  MUFU.TANH R127, R2 ;  /* 0x00000002007f7308 */ /* 0x0007e40000002400 */
[----:B---3--:R-:W-:-:S06]  /*1dc0*/  FMUL.FTZ R2, R29, c[0x0][0x2ec] ;  /* 0x0000bb001d027a20 */ /* 0x008fcc0000410000 */
[----:B------:R3:W-:Y:S02]  /*1dd0*/  MUFU.TANH R135, R2 ;  /* 0x0000000200877308 */ /* 0x0007e40000002400 */
[----:B---3--:R-:W-:-:S06]  /*1de0*/  FMUL.FTZ R2, R30, c[0x0][0x2ec] ;  /* 0x0000bb001e027a20 */ /* 0x008fcc0000410000 */
[----:B------:R3:W-:Y:S02]  /*1df0*/  MUFU.TANH R126, R2 ;  /* 0x00000002007e7308 */ /* 0x0007e40000002400 */
[----:B---3--:R-:W-:Y:S02]  /*1e00*/  FMUL.FTZ R2, R31, c[0x0][0x2ec] ;  /* 0x0000bb001f027a20 */ /* 0x008fe40000410000 */
[----:B------:R-:W-:Y:S04]  /*1e10*/  HMMA.16816.F32 R28, R16, R88, RZ ;  /* 0x00000058101c723c */ /* 0x000fe800000018ff */
[----:B------:R3:W-:Y:S02]  /*1e20*/  MUFU.TANH R132, R2 ;  /* 0x0000000200847308 */ /* 0x0007e40000002400 */
[----:B---3--:R-:W-:-:S06]  /*1e30*/  FMUL.FTZ R2, R12, c[0x0][0x2ec] ;  /* 0x0000bb000c027a20 */ /* 0x008fcc0000410000 */
[----:B------:R3:W-:Y:S11]  /*1e40*/  MUFU.TANH R140, R2 ;  /* 0x00000002008c7308 */ /* 0x0007f60000002400 */
[----:B------:R-:W-:Y:S01]  /*1e50*/  @!UPT UIADD3 URZ, URZ, URZ, URZ ;  /* 0x0000003f3f3ff290 */ /* 0x000fe2000fffe03f */
[----:B----4-:R-:W-:Y:S08]  /*1e60*/  HMMA.16816.F32 R32, R4, R60, R28 ;  /* 0x0000003c0420723c */ /* 0x010ff0000000181c */
[----:B------:R-:W-:Y:S01]  /*1e70*/  HMMA.16816.F32 R28, R16, R68, RZ ;  /* 0x00000044101c723c */ /* 0x000fe200000018ff */
[----:B---3--:R-:W-:-:S04]  /*1e80*/  FMUL.FTZ R2, R13, c[0x0][0x2ec] ;  /* 0x0000bb000d027a20 */ /* 0x008fc80000410000 */
        /* <DEDUP_REMOVED lines=14> */
[----:B--2---:R-:W-:Y:S04]  /*1f70*/  HMMA.16816.F32 R36, R4, R92, R28 ;  /* 0x0000005c0424723c */ /* 0x004fe8000000181c */
[----:B------:R2:W-:Y:S04]  /*1f80*/  MUFU.TANH R136, R2 ;  /* 0x0000000200887308 */ /* 0x0005e80000002400 */
[----:B------:R-:W-:Y:S01]  /*1f90*/  HMMA.16816.F32 R28, R16, R84, RZ ;  /* 0x00000054101c723c */ /* 0x000fe200000018ff */
[----:B--2---:R-:W-:-:S04]  /*1fa0*/  FMUL.FTZ R2, R12, c[0x0][0x2ec] ;  /* 0x0000bb000c027a20 */ /* 0x004fc80000410000 */
[----:B------:R2:W-:Y:S11]  /*1fb0*/  MUFU.TANH R149, R2 ;  /* 0x0000000200957308 */ /* 0x0005f60000002400 */
[----:B------:R-:W-:Y:S08]  /*1fc0*/  @!UPT UIADD3 URZ, URZ, URZ, URZ ;  /* 0x0000003f3f3ff290 */ /* 0x000ff0000fffe03f */
[----:B-1----:R-:W-:Y:S01]  /*1fd0*/  HMMA.16816.F32 R28, R4, R76, R28 ;  /* 0x0000004c041c723c */ /* 0x002fe2000000181c */
[----:B--2---:R-:W-:-:S04]  /*1fe0*/  FMUL.FTZ R2, R13, c[0x0][0x2ec] ;  /* 0x0000bb000d027a20 */ /* 0x004fc80000410000 */
[----:B------:R1:W-:Y:S02]  /*1ff0*/  MUFU.TANH R153, R2 ;  /* 0x0000000200997308 */ /* 0x0003e40000002400 */
[----:B-1----:R-:W-:-:S06]  /*2000*/  FMUL.FTZ R2, R14, c[0x0][0x2ec] ;  /* 0x0000bb000e027a20 */ /* 0x002fcc0000410000 */
[----:B------:R1:W-:Y:S02]  /*2010*/  MUFU.TANH R148, R2 ;  /* 0x0000000200947308 */ /* 0x0003e40000002400 */
[----:B-1----:R-:W-:Y:S02]  /*2020*/  FMUL.FTZ R2, R15, c[0x0][0x2ec] ;  /* 0x0000bb000f027a20 */ /* 0x002fe40000410000 */
[----:B------:R-:W-:Y:S04]  /*2030*/  HMMA.16816.F32 R12, R8, R92, R24 ;  /* 0x0000005c080c723c */ /* 0x000fe80000001818 */
[----:B------:R1:W-:Y:S04]  /*2040*/  MUFU.TANH R154, R2 ;  /* 0x00000002009a7308 */ /* 0x0003e80000002400 */
[----:B------:R-:W-:Y:S01]  /*2050*/  HMMA.16816.F32 R24, R20, R84, RZ ;  /* 0x000000541418723c */ /* 0x000fe200000018ff */
[----:B-1----:R-:W-:-:S04]  /*2060*/  FMUL.FTZ R2, R32, c[0x0][0x2ec] ;  /* 0x0000bb0020027a20 */ /* 0x002fc80000410000 */
        /* <DEDUP_REMOVED lines=13> */
[----:B------:R1:W-:Y:S11]  /*2140*/  MUFU.TANH R159, R2 ;  /* 0x00000002009f7308 */ /* 0x0003f60000002400 */
[----:B------:R-:W-:Y:S08]  /*2150*/  @!UPT UIADD3 URZ, URZ, URZ, URZ ;  /* 0x0000003f3f3ff290 */ /* 0x000ff0000fffe03f */
[----:B------:R-:W-:Y:S02]  /*2160*/  FMUL.FTZ R32, R32, c[0x0][0x2ec] ;  /* 0x0000bb0020207a20 */ /* 0x000fe40000410000 */
[----:B------:R-:W-:Y:S02]  /*2170*/  FMUL.FTZ R33, R33, c[0x0][0x2ec] ;  /* 0x0000bb0021217a20 */ /* 0x000fe40000410000 */
[----:B------:R-:W-:Y:S01]  /*2180*/  FMUL.FTZ R34, R34, c[0x0][0x2ec] ;  /* 0x0000bb0022227a20 */ /* 0x000fe20000410000 */
[----:B------:R-:W-:Y:S01]  /*2190*/  MUFU.TANH R173, R32 ;  /* 0x0000002000ad7308 */ /* 0x000fe20000002400 */
[----:B------:R-:W-:Y:S02]  /*21a0*/  FMUL.FTZ R35, R35, c[0x0][0x2ec] ;  /* 0x0000bb0023237a20 */ /* 0x000fe40000410000 */
[----:B-1----:R-:W-:-:S05]  /*21b0*/  FMUL.FTZ R2, R14, c[0x0][0x2ec] ;  /* 0x0000bb000e027a20 */ /* 0x002fca0000410000 */
[----:B------:R-:W-:Y:S08]  /*21c0*/  MUFU.TANH R176, R33 ;  /* 0x0000002100b07308 */ /* 0x000ff00000002400 */
[----:B------:R1:W-:Y:S08]  /*21d0*/  MUFU.TANH R155, R2 ;  /* 0x00000002009b7308 */ /* 0x0003f00000002400 */
[----:B------:R-:W-:Y:S01]  /*21e0*/  MUFU.TANH R172, R34 ;  /* 0x0000002200ac7308 */ /* 0x000fe20000002400 */
[----:B-1----:R-:W-:-:S07]  /*21f0*/  FMUL.FTZ R2, R15, c[0x0][0x2ec] ;  /* 0x0000bb000f027a20 */ /* 0x002fce0000410000 */
[----:B------:R-:W-:Y:S01]  /*2200*/  MUFU.TANH R175, R35 ;  /* 0x0000002300af7308 */ /* 0x000fe20000002400 */
[----:B------:R-:W-:Y:S07]  /*2210*/  HMMA.16816.F32 R12, R8, R76, R24 ;  /* 0x0000004c080c723c */ /* 0x000fee0000001818 */
[----:B------:R1:W-:Y:S01]  /*2220*/  MUFU.TANH R160, R2 ;  /* 0x0000000200a07308 */ /* 0x0003e20000002400 */
[----:B------:R-:W-:Y:S01]  /*2230*/  HMMA.16816.F32 R24, R16, R100, RZ ;  /* 0x000000641018723c */ /* 0x000fe200000018ff */
        /* <DEDUP_REMOVED lines=19> */
[----:B------:R-:W2:Y:S01]  /*2370*/  MUFU.TANH R53, R36 ;  /* 0x0000002400357308 */ /* 0x000ea20000002400 */
[----:B------:R-:W-:Y:S02]  /*2380*/  FMUL.FTZ R39, R39, c[0x0][0x2ec] ;  /* 0x0000bb0027277a20 */ /* 0x000fe40000410000 */
[----:B-1----:R-:W-:-:S05]  /*2390*/  FMUL.FTZ R2, R14, c[0x0][0x2ec] ;  /* 0x0000bb000e027a20 */ /* 0x002fca0000410000 */
[----:B------:R-:W-:Y:S08]  /*23a0*/  MUFU.TANH R56, R37 ;  /* 0x0000002500387308 */ /* 0x000ff00000002400 */
[----:B------:R1:W-:Y:S08]  /*23b0*/  MUFU.TANH R166, R2 ;  /* 0x0000000200a67308 */ /* 0x0003f00000002400 */
[----:B------:R-:W3:Y:S01]  /*23c0*/  MUFU.TANH R46, R38 ;  /* 0x00000026002e7308 */ /* 0x000ee20000002400 */
[----:B-1----:R-:W-:-:S07]  /*23d0*/  FMUL.FTZ R2, R15, c[0x0][0x2ec] ;  /* 0x0000bb000f027a20 */ /* 0x002fce0000410000 */
[----:B------:R-:W-:Y:S01]  /*23e0*/  MUFU.TANH R52, R39 ;  /* 0x0000002700347308 */ /* 0x000fe20000002400 */
[----:B------:R-:W-:Y:S07]  /*23f0*/  HMMA.16816.F32 R12, R4, R104, R24 ;  /* 0x00000068040c723c */ /* 0x000fee0000001818 */
[----:B------:R1:W-:Y:S01]  /*2400*/  MUFU.TANH R174, R2 ;  /* 0x0000000200ae7308 */ /* 0x0003e20000002400 */
[----:B------:R-:W-:Y:S01]  /*2410*/  HMMA.16816.F32 R24, R16, R82, RZ ;  /* 0x000000521018723c */ /* 0x000fe200000018ff */
[----:B-1----:R-:W-:Y:S11]  /*2420*/  FMUL.FTZ R2, R28, c[0x0][0x2ec] ;  /* 0x0000bb001c027a20 */ /* 0x002ff60000410000 */
[----:B------:R-:W-:Y:S04]  /*2430*/  @!UPT UIADD3 URZ, URZ, URZ, URZ ;  /* 0x0000003f3f3ff290 */ /* 0x000fe8000fffe03f */
[----:B------:R-:W-:Y:S01]  /*2440*/  FMUL.FTZ R12, R12, c[0x0][0x2ec] ;  /* 0x0000bb000c0c7a20 */ /* 0x000fe20000410000 */
[----:B------:R1:W-:Y:S01]  /*2450*/  MUFU.TANH R162, R2 ;  /* 0x0000000200a27308 */ /* 0x0003e20000002400 */
[----:B------:R-:W-:Y:S02]  /*2460*/  FMUL.FTZ R13, R13, c[0x0][0x2ec] ;  /* 0x0000bb000d0d7a20 */ /* 0x000fe40000410000 */
[----:B------:R-:W-:Y:S02]  /*2470*/  FMUL.FTZ R14, R14, c[0x0][0x2ec] ;  /* 0x0000bb000e0e7a20 */ /* 0x000fe40000410000 */
[----:B------:R-:W-:Y:S02]  /*2480*/  FMUL.FTZ R15, R15, c[0x0][0x2ec] ;  /* 0x0000bb000f0f7a20 */ /* 0x000fe40000410000 */
[----:B------:R-:W-:Y:S01]  /*2490*/  HMMA.16816.F32 R24, R4, R74, R24 ;  /* 0x0000004a0418723c */ /* 0x000fe20000001818 */
[----:B------:R-:W-:Y:S01]  /*24a0*/  MUFU.TANH R167, R12 ;  /* 0x0000000c00a77308 */ /* 0x000fe20000002400 */
[----:B-1----:R-:W-:-:S07]  /*24b0*/  FMUL.FTZ R2, R29, c[0x0][0x2ec] ;  /* 0x0000bb001d027a20 */ /* 0x002fce0000410000 */
[----:B------:R-:W-:Y:S08]  /*24c0*/  MUFU.TANH R170, R13 ;  /* 0x0000000d00aa7308 */ /* 0x000ff00000002400 */
[----:B------:R1:W-:Y:S07]  /*24d0*/  MUFU.TANH R169, R2 ;  /* 0x0000000200a97308 */ /* 0x0003ee0000002400 */
[----:B------:R-:W-:-:S02]  /*24e0*/  FMUL.FTZ R24, R24, c[0x0][0x2ec] ;  /* 0x0000bb0018187a20 */ /* 0x000fc40000410000 */
[----:B------:R-:W-:Y:S01]  /*24f0*/  FMUL.FTZ R25, R25, c[0x0][0x2ec] ;  /* 0x0000bb0019197a20 */ /* 0x000fe20000410000 */
[----:B------:R-:W-:Y:S01]  /*2500*/  MUFU.TANH R164, R14 ;  /* 0x0000000e00a47308 */ /* 0x000fe20000002400 */
[----:B------:R-:W-:Y:S02]  /*2510*/  FMUL.FTZ R26, R26, c[0x0][0x2ec] ;  /* 0x0000bb001a1a7a20 */ /* 0x000fe40000410000 */
[----:B------:R-:W-:Y:S02]  /*2520*/  FMUL.FTZ R27, R27, c[0x0][0x2ec] ;  /* 0x0000bb001b1b7a20 */ /* 0x000fe40000410000 */
[----:B-1----:R-:W-:-:S03]  /*2530*/  FMUL.FTZ R2, R30, c[0x0][0x2ec] ;  /* 0x0000bb001e027a20 */ /* 0x002fc60000410000 */
[----:B------:R1:W-:Y:S08]  /*2540*/  MUFU.TANH R168, R15 ;  /* 0x0000000f00a87308 */ /* 0x0003f00000002400 */
[----:B------:R4:W-:Y:S01]  /*2550*/  MUFU.TANH R161, R2 ;  /* 0x0000000200a17308 */ /* 0x0009e20000002400 */
[----:B-1----:R-:W-:Y:S07]  /*2560*/  HMMA.16816.F32 R12, R16, R66, RZ ;  /* 0x00000042100c723c */ /* 0x002fee00000018ff */
[----:B------:R-:W-:Y:S01]  /*2570*/  MUFU.TANH R76, R24 ;  /* 0x00000018004c7308 */ /* 0x000fe20000002400 */
[----:B----4-:R-:W-:-:S07]  /*2580*/  FMUL.FTZ R2, R31, c[0x0][0x2ec] ;  /* 0x0000bb001f027a20 */ /* 0x010fce0000410000 */
[----:B------:R-:W-:Y:S01]  /*2590*/  MUFU.TANH R122, R25 ;  /* 0x00000019007a7308 */ /* 0x000fe20000002400 */
[----:B------:R-:W-:Y:S07]  /*25a0*/  HMMA.16816.F32 R28, R16, R54, RZ ;  /* 0x00000036101c723c */ /* 0x000fee00000018ff */
[----:B------:R1:W-:Y:S01]  /*25b0*/  MUFU.TANH R165, R2 ;  /* 0x0000000200a57308 */ /* 0x0003e20000002400 */
[----:B------:R-:W-:Y:S07]  /*25c0*/  HMMA.16816.F32 R36, R4, R98, R12 ;  /* 0x000000620424723c */ /* 0x000fee000000180c */
[----:B------:R-:W-:Y:S01]  /*25d0*/  MUFU.TANH R73, R26 ;  /* 0x0000001a00497308 */ /* 0x000fe20000002400 */
[----:B-1----:R-:W-:-:S08]  /*25e0*/  LOP3.LUT R2, R113, 0xffffffe0, RZ, 0xc0, !PT ;  /* 0xffffffe071027812 */ /* 0x002fd000078ec0ff */
[----:B------:R-:W-:Y:S01]  /*25f0*/  HMMA.16816.F32 R32, R4, R58, R28 ;  /* 0x0000003a0420723c */ /* 0x000fe2000000181c */
[----:B------:R-:W-:Y:S01]  /*2600*/  MUFU.TANH R113, R27 ;  /* 0x0000001b00717308 */ /* 0x000fe20000002400 */
[C---:B------:R-:W-:Y:S02]  /*2610*/  IMAD.IADD R2, R120.reuse, 0x1, -R2 ;  /* 0x0000000178027824 */ /* 0x040fe400078e0a02 */
[----:B------:R-:W-:-:S04]  /*2620*/  IMAD.SHL.U32 R120, R120, 0x2, RZ ;  /* 0x0000000278787824 */ /* 0x000fc800078e00ff */
[----:B------:R-:W-:Y:S01]  /*2630*/  HMMA.16816.F32 R28, R20, R42, RZ ;  /* 0x0000002a141c723c */ /* 0x000fe200000018ff */
[----:B------:R-:W-:Y:S02]  /*2640*/  SHF.R.S32.HI R3, RZ, 0x1f, R2 ;  /* 0x0000001fff037819 */ /* 0x000fe40000011402 */
[----:B------:R-:W-:Y:S02]  /*2650*/  LOP3.LUT R12, R120, 0x6, RZ, 0xc0, !PT ;  /* 0x00000006780c7812 */ /* 0x000fe400078ec0ff */
[----:B------:R-:W-:Y:S01]  /*2660*/  LEA.HI R2, R3, R2, RZ, 0x2 ;  /* 0x0000000203027211 */ /* 0x000fe200078f10ff */
[----:B------:R-:W-:Y:S02]  /*2670*/  IMAD R3, R110, 0x10, R121 ;  /* 0x000000106e037824 */ /* 0x000fe400078e0279 */
[----:B------:R-:W-:Y:S01]  /*2680*/  FMUL.FTZ R36, R36, c[0x0][0x2ec] ;  /* 0x0000bb0024247a20 */ /* 0x000fe20000410000 */
[----:B------:R-:W-:Y:S01]  /*2690*/  SHF.R.S32.HI R129, RZ, 0x2, R2 ;  /* 0x00000002ff817819 */ /* 0x000fe20000011402 */
[----:B------:R-:W-:-:S02]  /*26a0*/  FMUL.FTZ R37, R37, c[0x0][0x2ec] ;  /* 0x0000bb0025257a20 */ /* 0x000fc40000410000 */
[----:B------:R-:W-:Y:S01]  /*26b0*/  FMUL.FTZ R38, R38, c[0x0][0x2ec] ;  /* 0x0000bb0026267a20 */ /* 0x000fe20000410000 */
[----:B------:R-:W-:Y:S01]  /*26c0*/  IADD3 R2, R3, 0x1, R129 ;  /* 0x0000000103027810 */ /* 0x000fe20007ffe081 */
[----:B------:R-:W-:Y:S01]  /*26d0*/  FMUL.FTZ R39, R39, c[0x0][0x2ec] ;  /* 0x0000bb0027277a20 */ /* 0x000fe20000410000 */
[----:B------:R-:W-:Y:S01]  /*26e0*/  MUFU.TANH R124, R36 ;  /* 0x00000024007c7308 */ /* 0x000fe20000002400 */
[----:B------:R-:W-:Y:S01]  /*26f0*/  FMUL.FTZ R32, R32, c[0x0][0x2ec] ;  /* 0x0000bb0020207a20 */ /* 0x000fe20000410000 */
[----:B------:R-:W-:Y:S01]  /*2700*/  IADD3 R3, R44, R2, -R45 ;  /* 0x000000022c037210 */ /* 0x000fe20007ffe82d */
[----:B------:R-:W-:Y:S01]  /*2710*/  FMUL.FTZ R33, R33, c[0x0][0x2ec] ;  /* 0x0000bb0021217a20 */ /* 0x000fe20000410000 */
[----:B------:R1:W-:Y:S01]  /*2720*/  STL [R1+0x5c], R129 ;  /* 0x00005c8101007387 */ /* 0x0003e20000100800 */
[----:B------:R-:W-:Y:S01]  /*2730*/  FMUL.FTZ R34, R34, c[0x0][0x2ec] ;  /* 0x0000bb0022227a20 */ /* 0x000fe20000410000 */
[----:B------:R-:W-:Y:S01]  /*2740*/  IADD3 R3, R3, c[0x0][0x2e8], RZ ;  /* 0x0000ba0003037a10 */ /* 0x000fe20007ffe0ff */
[----:B------:R-:W-:Y:S01]  /*2750*/  FMUL.FTZ R35, R35, c[0x0][0x2ec] ;  /* 0x0000bb0023237a20 */ /* 0x000fe20000410000 */
[----:B------:R-:W-:Y:S01]  /*2760*/  MUFU.TANH R68, R32 ;  /* 0x0000002000447308 */ /* 0x000fe20000002400 */
[----:B------:R-:W-:Y:S01]  /*2770*/  HMMA.16816.F32 R40, R8, R50, R28 ;  /* 0x000000320828723c */ /* 0x000fe2000000181c */
[----:B------:R-:W-:Y:S01]  /*2780*/  IMAD R2, R109, 0x80, R12 ;  /* 0x000000806d027824 */ /* 0x000fe200078e020c */
[----:B------:R-:W-:-:S02]  /*2790*/  IADD3 R14, R3, 0x8, RZ ;  /* 0x00000008030e7810 */ /* 0x000fc40007ffe0ff */
[C---:B------:R-:W-:Y:S02]  /*27a0*/  IADD3 R13, R3.reuse, 0x40, RZ ;  /* 0x00000040030d7810 */ /* 0x040fe40007ffe0ff */
[C---:B------:R-:W-:Y:S01]  /*27b0*/  IADD3 R12, R3.reuse, 0x48, RZ ;  /* 0x00000048030c7810 */ /* 0x040fe20007ffe0ff */
[----:B------:R-:W-:Y:S01]  /*27c0*/  MUFU.TANH R72, R33 ;  /* 0x0000002100487308 */ /* 0x000fe20000002400 */
[----:B------:R-:W-:Y:S01]  /*27d0*/  HMMA.16816.F32 R28, R20, R54, RZ ;  /* 0x00000036141c723c */ /* 0x000fe200000018ff */
[----:B------:R-:W-:Y:S02]  /*27e0*/  IADD3 R24, R2, 0x1, RZ ;  /* 0x0000000102187810 */ /* 0x000fe40007ffe0ff */
[-C--:B------:R-:W-:Y:S02]  /*27f0*/  IMNMX R15, R3, R44.reuse, PT ;  /* 0x0000002c030f7217 */ /* 0x080fe40003800200 */
[-C--:B------:R-:W-:Y:S02]  /*2800*/  IMNMX R14, R14, R44.reuse, PT ;  /* 0x0000002c0e0e7217 */ /* 0x080fe40003800200 */
[----:B------:R-:W-:Y:S01]  /*2810*/  MUFU.TANH R57, R34 ;  /* 0x0000002200397308 */ /* 0x000fe20000002400 */
[----:B------:R-:W-:-:S02]  /*2820*/  IMNMX R13, R13, R44, PT ;  /* 0x0000002c0d0d7217 */ /* 0x000fc40003800200 */
[----:B------:R-:W-:Y:S02]  /*2830*/  IMNMX R12, R12, R44, PT ;  /* 0x0000002c0c0c7217 */ /* 0x000fe40003800200 */
[C---:B------:R-:W-:Y:S02]  /*2840*/  ISETP.GE.AND P3, PT, R24.reuse, R15, PT ;  /* 0x0000000f1800720c */ /* 0x040fe40003f66270 */
[C---:B------:R-:W-:Y:S01]  /*2850*/  ISETP.GE.AND P1, PT, R24.reuse, R14, PT ;  /* 0x0000000e1800720c */ /* 0x040fe20003f26270 */
[----:B------:R4:W-:Y:S01]  /*2860*/  MUFU.TANH R69, R35 ;  /* 0x0000002300457308 */ /* 0x0009e20000002400 */
[----:B------:R-:W-:Y:S01]  /*2870*/  FMUL.FTZ R41, R41, c[0x0][0x2ec] ;  /* 0x0000bb0029297a20 */ /* 0x000fe20000410000 */
[----:B------:R-:W-:Y:S01]  /*2880*/  ISETP.GE.AND P0, PT, R24, R13, PT ;  /* 0x0000000d1800720c */ /* 0x000fe20003f06270 */
[----:B------:R-:W-:Y:S01]  /*2890*/  FMUL.FTZ R42, R42, c[0x0][0x2ec] ;  /* 0x0000bb002a2a7a20 */ /* 0x000fe20000410000 */
[----:B------:R-:W-:Y:S01]  /*28a0*/  ISETP.GE.AND P4, PT, R24, R12, PT ;  /* 0x0000000c1800720c */ /* 0x000fe20003f86270 */
[----:B------:R-:W-:Y:S01]  /*28b0*/  FMUL.FTZ R40, R40, c[0x0][0x2ec] ;  /* 0x0000bb0028287a20 */ /* 0x000fe20000410000 */
[C---:B------:R-:W-:Y:S01]  /*28c0*/  IADD3 R3, R2.reuse, 0x8, RZ ;  /* 0x0000000802037810 */ /* 0x040fe20007ffe0ff */
[----:B------:R-:W-:Y:S01]  /*28d0*/  FMUL.FTZ R43, R43, c[0x0][0x2ec] ;  /* 0x0000bb002b2b7a20 */ /* 0x000fe20000410000 */
[----:B------:R-:W5:Y:S01]  /*28e0*/  MUFU.TANH R41, R41 ;  /* 0x0000002900297308 */ /* 0x000f620000002400 */
[----:B------:R-:W-:-:S02]  /*28f0*/  IADD3 R24, R2, 0x9, RZ ;  /* 0x0000000902187810 */ /* 0x000fc40007ffe0ff */
[----:B------:R-:W-:Y:S02]  /*2900*/  FSEL R65, R114, -INF , !P3 ;  /* 0xff80000072417808 */ /* 0x000fe40005800000 */
[----:B------:R-:W-:Y:S02]  /*2910*/  FSEL R85, R115, -INF , !P1 ;  /* 0xff80000073557808 */ /* 0x000fe40004800000 */
[C---:B------:R-:W-:Y:S01]  /*2920*/  ISETP.GE.AND P2, PT, R3.reuse, R15, PT ;  /* 0x0000000f0300720c */ /* 0x040fe20003f46270 */
[----:B----4-:R-:W-:Y:S01]  /*2930*/  HMMA.16816.F32 R32, R16, R90, RZ ;  /* 0x0000005a1020723c */ /* 0x010fe200000018ff */
[----:B------:R-:W4:Y:S01]  /*2940*/  MUFU.TANH R42, R42 ;  /* 0x0000002a002a7308 */ /* 0x000f220000002400 */
[C---:B------:R-:W-:Y:S02]  /*2950*/  ISETP.GE.AND P6, PT, R3.reuse, R14, PT ;  /* 0x0000000e0300720c */ /* 0x040fe40003fc6270 */
[C---:B------:R-:W-:Y:S02]  /*2960*/  ISETP.GE.AND P5, PT, R3.reuse, R13, PT ;  /* 0x0000000d0300720c */ /* 0x040fe40003fa6270 */
[----:B------:R-:W-:-:S02]  /*2970*/  ISETP.GE.AND P3, PT, R3, R12, PT ;  /* 0x0000000c0300720c */ /* 0x000fc40003f66270 */
[----:B------:R-:W-:Y:S01]  /*2980*/  ISETP.GE.AND P1, PT, R24, R15, PT ;  /* 0x0000000f1800720c */ /* 0x000fe20003f26270 */
[----:B------:R-:W1:Y:S01]  /*2990*/  MUFU.TANH R40, R40 ;  /* 0x0000002800287308 */ /* 0x000e620000002400 */
[----:B------:R-:W-:Y:S02]  /*29a0*/  IADD3 R3, R2, 0x10, RZ ;  /* 0x0000001002037810 */ /* 0x000fe40007ffe0ff */
[----:B--2---:R-:W-:Y:S02]  /*29b0*/  FSEL R105, R53, -INF , !P5 ;  /* 0xff80000035697808 */ /* 0x004fe40006800000 */
[----:B---3--:R-:W-:Y:S02]  /*29c0*/  FSEL R115, R46, -INF , !P3 ;  /* 0xff8000002e737808 */ /* 0x008fe40005800000 */
[----:B-----5:R-:W-:Y:S01]  /*29d0*/  FSEL R61, R41, -INF , !P1 ;  /* 0xff800000293d7808 */ /* 0x020fe20004800000 */
[----:B------:R-:W-:Y:S01]  /*29e0*/  MUFU.TANH R131, R37 ;  /* 0x0000002500837308 */ /* 0x000fe20000002400 */
[----:B----4-:R-:W-:-:S02]  /*29f0*/  FSEL R93, R42, -INF , !P6 ;  /* 0xff8000002a5d7808 */ /* 0x010fc40007000000 */
[C---:B------:R-:W-:Y:S02]  /*2a00*/  ISETP.GE.AND P6, PT, R3.reuse, R15, PT ;  /* 0x0000000f0300720c */ /* 0x040fe40003fc6270 */
[C---:B------:R-:W-:Y:S02]  /*2a10*/  ISETP.GE.AND P5, PT, R3.reuse, R14, PT ;  /* 0x0000000e0300720c */ /* 0x040fe40003fa6270 */
[----:B------:R-:W-:Y:S01]  /*2a20*/  HMMA.16816.F32 R48, R4, R62, R32 ;  /* 0x0000003e0430723c */ /* 0x000fe20000001820 */
[C---:B------:R-:W-:Y:S01]  /*2a30*/  ISETP.GE.AND P3, PT, R3.reuse, R13, PT ;  /* 0x0000000d0300720c */ /* 0x040fe20003f66270 */
[----:B------:R-:W-:Y:S01]  /*2a40*/  MUFU.TANH R121, R38 ;  /* 0x0000002600797308 */ /* 0x000fe20000002400 */
[----:B------:R-:W-:Y:S02]  /*2a50*/  ISETP.GE.AND P1, PT, R3, R12, PT ;  /* 0x0000000c0300720c */ /* 0x000fe40003f26270 */
[----:B------:R-:W-:Y:S02]  /*2a60*/  IADD3 R3, R2, 0x18, RZ ;  /* 0x0000001802037810 */ /* 0x000fe40007ffe0ff */
[----:B------:R-:W-:Y:S01]  /*2a70*/  FSEL R89, R116, -INF , !P5 ;  /* 0xff80000074597808 */ /* 0x000fe20006800000 */
[----:B------:R-:W-:Y:S01]  /*2a80*/  HMMA.16816.F32 R32, R8, R58, R28 ;  /* 0x0000003a0820723c */ /* 0x000fe2000000181c */
[----:B------:R-:W-:Y:S01]  /*2a90*/  FSEL R110, R80, -INF , !P3 ;  /* 0xff800000506e7808 */ /* 0x000fe20005800000 */
[----:B------:R-:W2:Y:S01]  /*2aa0*/  MUFU.TANH R43, R43 ;  /* 0x0000002b002b7308 */ /* 0x000ea20000002400 */
[----:B------:R-:W-:-:S02]  /*2ab0*/  ISETP.GE.AND P5, PT, R3, R15, PT ;  /* 0x0000000f0300720c */ /* 0x000fc40003fa6270 */
[-C--:B------:R-:W-:Y:S02]  /*2ac0*/  ISETP.GE.AND P3, PT, R3, R14.reuse, PT ;  /* 0x0000000e0300720c */ /* 0x080fe40003f66270 */
[----:B-1----:R-:W-:Y:S01]  /*2ad0*/  FSEL R64, R40, -INF , !P2 ;  /* 0xff80000028407808 */ /* 0x002fe20005000000 */
[----:B------:R-:W-:Y:S01]  /*2ae0*/  HMMA.16816.F32 R28, R20, R82, RZ ;  /* 0x00000052141c723c */ /* 0x000fe200000018ff */
[----:B------:R-:W-:Y:S01]  /*2af0*/  FSEL R100, R112, -INF , !P0 ;  /* 0xff80000070647808 */ /* 0x000fe20004000000 */
[----:B------:R1:W-:Y:S01]  /*2b00*/  MUFU.TANH R40, R39 ;  /* 0x0000002700287308 */ /* 0x0003e20000002400 */
[----:B------:R-:W-:Y:S02]  /*2b10*/  FSEL R111, R111, -INF , !P4 ;  /* 0xff8000006f6f7808 */ /* 0x000fe40006000000 */
[C---:B------:R-:W-:Y:S02]  /*2b20*/  ISETP.GE.AND P0, PT, R24.reuse, R14, PT ;  /* 0x0000000e1800720c */ /* 0x040fe40003f06270 */
[C---:B------:R-:W-:Y:S01]  /*2b30*/  ISETP.GE.AND P4, PT, R24.reuse, R13, PT ;  /* 0x0000000d1800720c */ /* 0x040fe20003f86270 */
[----:B------:R-:W-:Y:S01]  /*2b40*/  FMUL.FTZ R49, R49, c[0x0][0x2ec] ;  /* 0x0000bb0031317a20 */ /* 0x000fe20000410000 */
[----:B------:R-:W-:Y:S01]  /*2b50*/  ISETP.GE.AND P2, PT, R24, R12, PT ;  /* 0x0000000c1800720c */ /* 0x000fe20003f46270 */
[----:B------:R-:W-:Y:S01]  /*2b60*/  FMUL.FTZ R51, R51, c[0x0][0x2ec] ;  /* 0x0000bb0033337a20 */ /* 0x000fe20000410000 */
[----:B------:R-:W-:Y:S01]  /*2b70*/  IADD3 R24, R2, 0x11, RZ ;  /* 0x0000001102187810 */ /* 0x000fe20007ffe0ff */
[----:B------:R-:W-:Y:S01]  /*2b80*/  MUFU.TANH R129, R49 ;  /* 0x0000003100817308 */ /* 0x000fe20000002400 */
[----:B--2---:R-:W-:Y:S01]  /*2b90*/  FSEL R92, R43, -INF , !P0 ;  /* 0xff8000002b5c7808 */ /* 0x004fe20004000000 */
[----:B------:R-:W-:Y:S01]  /*2ba0*/  FMUL.FTZ R50, R50, c[0x0][0x2ec] ;  /* 0x0000bb0032327a20 */ /* 0x000fe20000410000 */
[----:B------:R-:W-:Y:S01]  /*2bb0*/  ISETP.GE.AND P0, PT, R24, R15, PT ;  /* 0x0000000f1800720c */ /* 0x000fe20003f06270 */
[----:B------:R-:W-:Y:S01]  /*2bc0*/  FMUL.FTZ R32, R32, c[0x0][0x2ec] ;  /* 0x0000bb0020207a20 */ /* 0x000fe20000410000 */
[----:B------:R-:W-:Y:S01]  /*2bd0*/  FSEL R104, R56, -INF , !P4 ;  /* 0xff80000038687808 */ /* 0x000fe20006000000 */
[----:B------:R-:W-:Y:S01]  /*2be0*/  FMUL.FTZ R34, R34, c[0x0][0x2ec] ;  /* 0x0000bb0022227a20 */ /* 0x000fe20000410000 */
[----:B------:R-:W-:Y:S01]  /*2bf0*/  FSEL R112, R52, -INF , !P2 ;  /* 0xff80000034707808 */ /* 0x000fe20005000000 */
[----:B------:R-:W-:Y:S01]  /*2c00*/  FMUL.FTZ R33, R33, c[0x0][0x2ec] ;  /* 0x0000bb0021217a20 */ /* 0x000fe20000410000 */
[----:B------:R-:W-:Y:S01]  /*2c10*/  FSEL R60, R118, -INF , !P6 ;  /* 0xff800000763c7808 */ /* 0x000fe20007000000 */
[----:B------:R-:W2:Y:S01]  /*2c20*/  MUFU.TANH R32, R32 ;  /* 0x0000002000207308 */ /* 0x000ea20000002400 */
[----:B------:R-:W-:Y:S01]  /*2c30*/  FMUL.FTZ R35, R35, c[0x0][0x2ec] ;  /* 0x0000bb0023237a20 */ /* 0x000fe20000410000 */
[----:B-1----:R-:W-:Y:S01]  /*2c40*/  HMMA.16816.F32 R36, R8, R74, R28 ;  /* 0x0000004a0824723c */ /* 0x002fe2000000181c */
[----:B------:R-:W-:Y:S01]  /*2c50*/  FSEL R117, R117, -INF , !P1 ;  /* 0xff80000075757808 */ /* 0x000fe20004800000 */
[----:B------:R-:W-:Y:S01]  /*2c60*/  FMUL.FTZ R48, R48, c[0x0][0x2ec] ;  /* 0x0000bb0030307a20 */ /* 0x000fe20000410000 */
[----:B------:R-:W-:-:S02]  /*2c70*/  FSEL R59, R123, -INF , !P0 ;  /* 0xff8000007b3b7808 */ /* 0x000fc40004000000 */
[C---:B------:R-:W-:Y:S01]  /*2c80*/  ISETP.GE.AND P4, PT, R24.reuse, R14, PT ;  /* 0x0000000e1800720c */ /* 0x040fe20003f86270 */
[----:B------:R-:W1:Y:S01]  /*2c90*/  MUFU.TANH R34, R34 ;  /* 0x0000002200227308 */ /* 0x000e620000002400 */
[CC--:B------:R-:W-:Y:S01]  /*2ca0*/  ISETP.GE.AND P2, PT, R24.reuse, R13.reuse, PT ;  /* 0x0000000d1800720c */ /* 0x0c0fe20003f46270 */
[----:B------:R-:W-:Y:S01]  /*2cb0*/  HMMA.16816.F32 R28, R20, R66, RZ ;  /* 0x00000042141c723c */ /* 0x000fe200000018ff */
[-C--:B------:R-:W-:Y:S02]  /*2cc0*/  ISETP.GE.AND P6, PT, R24, R12.reuse, PT ;  /* 0x0000000c1800720c */ /* 0x080fe40003fc6270 */
[C---:B------:R-:W-:Y:S02]  /*2cd0*/  ISETP.GE.AND P1, PT, R3.reuse, R13, PT ;  /* 0x0000000d0300720c */ /* 0x040fe40003f26270 */
[----:B------:R-:W-:Y:S01]  /*2ce0*/  ISETP.GE.AND P0, PT, R3, R12, PT ;  /* 0x0000000c0300720c */ /* 0x000fe20003f06270 */
[----:B------:R-:W3:Y:S01]  /*2cf0*/  MUFU.TANH R25, R33 ;  /* 0x0000002100197308 */ /* 0x000ee20000002400 */
[----:B--2---:R-:W-:-:S02]  /*2d00*/  FSEL R58, R32, -INF , !P5 ;  /* 0xff800000203a7808 */ /* 0x004fc40006800000 */
[C---:B------:R-:W-:Y:S02]  /*2d10*/  IADD3 R24, R2.reuse, 0x19, RZ ;  /* 0x0000001902187810 */ /* 0x040fe40007ffe0ff */
[----:B------:R-:W-:Y:S02]  /*2d20*/  IADD3 R3, R2, 0x20, RZ ;  /* 0x0000002002037810 */ /* 0x000fe40007ffe0ff */
[----:B------:R-:W-:Y:S01]  /*2d30*/  FSEL R83, R125, -INF , !P4 ;  /* 0xff8000007d537808 */ /* 0x000fe20006000000 */
[----:B------:R2:W4:Y:S01]  /*2d40*/  MUFU.TANH R26, R35 ;  /* 0x00000023001a7308 */ /* 0x0005220000002400 */
[----:B-1----:R-:W-:Y:S01]  /*2d50*/  FSEL R84, R34, -INF , !P3 ;  /* 0xff80000022547808 */ /* 0x002fe20005800000 */
[----:B------:R-:W-:Y:S01]  /*2d60*/  FMUL.FTZ R37, R37, c[0x0][0x2ec] ;  /* 0x0000bb0025257a20 */ /* 0x000fe20000410000 */
[----:B------:R-:W-:Y:S01]  /*2d70*/  FSEL R101, R119, -INF , !P2 ;  /* 0xff80000077657808 */ /* 0x000fe20005000000 */
[----:B------:R-:W-:Y:S01]  /*2d80*/  FMUL.FTZ R38, R38, c[0x0][0x2ec] ;  /* 0x0000bb0026267a20 */ /* 0x000fe20000410000 */
[----:B------:R-:W-:Y:S01]  /*2d90*/  FSEL R114, R81, -INF , !P6 ;  /* 0xff80000051727808 */ /* 0x000fe20007000000 */
[----:B------:R-:W-:Y:S01]  /*2da0*/  FMUL.FTZ R36, R36, c[0x0][0x2ec] ;  /* 0x0000bb0024247a20 */ /* 0x000fe20000410000 */
[C---:B------:R-:W-:Y:S01]  /*2db0*/  ISETP.GE.AND P4, PT, R24.reuse, R15, PT ;  /* 0x0000000f1800720c */ /* 0x040fe20003f86270 */
[----:B------:R-:W-:Y:S01]  /*2dc0*/  MUFU.TANH R37, R37 ;  /* 0x0000002500257308 */ /* 0x000fe20000002400 */
[C---:B------:R-:W-:Y:S01]  /*2dd0*/  ISETP.GE.AND P2, PT, R24.reuse, R14, PT ;  /* 0x0000000e1800720c */ /* 0x040fe20003f46270 */
[----:B------:R-:W-:Y:S01]  /*2de0*/  FMUL.FTZ R39, R39, c[0x0][0x2ec] ;  /* 0x0000bb0027277a20 */ /* 0x000fe20000410000 */
[----:B------:R-:W-:-:S02]  /*2df0*/  ISETP.GE.AND P6, PT, R24, R13, PT ;  /* 0x0000000d1800720c */ /* 0x000fc40003fc6270 */
[----:B------:R-:W-:Y:S02]  /*2e00*/  ISETP.GE.AND P5, PT, R24, R12, PT ;  /* 0x0000000c1800720c */ /* 0x000fe40003fa6270 */
[----:B------:R-:W-:Y:S01]  /*2e10*/  ISETP.GE.AND P3, PT, R3, R15, PT ;  /* 0x0000000f0300720c */ /* 0x000fe20003f66270 */
[----:B--2---:R-:W-:Y:S01]  /*2e20*/  HMMA.16816.F32 R32, R16, R70, RZ ;  /* 0x000000461020723c */ /* 0x004fe200000018ff */
[----:B------:R-:W1:Y:S01]  /*2e30*/  MUFU.TANH R38, R38 ;  /* 0x0000002600267308 */ /* 0x000e620000002400 */
[----:B------:R-:W-:Y:S02]  /*2e40*/  IADD3 R24, R2, 0x21, RZ ;  /* 0x0000002102187810 */ /* 0x000fe40007ffe0ff */
[----:B------:R-:W-:Y:S02]  /*2e50*/  FSEL R119, R57, -INF , !P0 ;  /* 0xff80000039777808 */ /* 0x000fe40004000000 */
[----:B------:R-:W-:Y:S02]  /*2e60*/  FSEL R97, R68, -INF , !P1 ;  /* 0xff80000044617808 */ /* 0x000fe40004800000 */
[----:B---3--:R-:W-:Y:S01]  /*2e70*/  FSEL R57, R25, -INF , !P4 ;  /* 0xff80000019397808 */ /* 0x008fe20006000000 */
[----:B------:R-:W2:Y:S01]  /*2e80*/  MUFU.TANH R36, R36 ;  /* 0x0000002400247308 */ /* 0x000ea20000002400 */
[----:B----4-:R-:W-:-:S02]  /*2e90*/  FSEL R81, R26, -INF , !P2 ;  /* 0xff8000001a517808 */ /* 0x010fc40005000000 */
[----:B------:R-:W-:Y:S02]  /*2ea0*/  FSEL R96, R72, -INF , !P6 ;  /* 0xff80000048607808 */ /* 0x000fe40007000000 */
[----:B------:R-:W-:Y:S02]  /*2eb0*/  FSEL R116, R69, -INF , !P5 ;  /* 0xff80000045747808 */ /* 0x000fe40006800000 */
[----:B------:R-:W-:Y:S01]  /*2ec0*/  FSEL R56, R130, -INF , !P3 ;  /* 0xff80000082387808 */ /* 0x000fe20005800000 */
[----:B------:R-:W3:Y:S01]  /*2ed0*/  MUFU.TANH R39, R39 ;  /* 0x0000002700277308 */ /* 0x000ee20000002400 */
[C---:B------:R-:W-:Y:S02]  /*2ee0*/  ISETP.GE.AND P1, PT, R3.reuse, R14, PT ;  /* 0x0000000e0300720c */ /* 0x040fe40003f26270 */
[C---:B------:R-:W-:Y:S02]  /*2ef0*/  ISETP.GE.AND P0, PT, R3.reuse, R13, PT ;  /* 0x0000000d0300720c */ /* 0x040fe40003f06270 */
[----:B------:R-:W-:-:S02]  /*2f00*/  ISETP.GE.AND P4, PT, R3, R12, PT ;  /* 0x0000000c0300720c */ /* 0x000fc40003f86270 */
[----:B------:R-:W-:Y:S01]  /*2f10*/  HMMA.16816.F32 R44, R4, R94, R32 ;  /* 0x0000005e042c723c */ /* 0x000fe20000001820 */
[C---:B------:R-:W-:Y:S01]  /*2f20*/  ISETP.GE.AND P2, PT, R24.reuse, R15, PT ;  /* 0x0000000f1800720c */ /* 0x040fe20003f46270 */
[----:B------:R-:W-:Y:S01]  /*2f30*/  MUFU.TANH R27, R51 ;  /* 0x00000033001b7308 */ /* 0x000fe20000002400 */
[C---:B------:R-:W-:Y:S02]  /*2f40*/  ISETP.GE.AND P6, PT, R24.reuse, R14, PT ;  /* 0x0000000e1800720c */ /* 0x040fe40003fc6270 */
[C---:B------:R-:W-:Y:S02]  /*2f50*/  ISETP.GE.AND P5, PT, R24.reuse, R13, PT ;  /* 0x0000000d1800720c */ /* 0x040fe40003fa6270 */
[----:B------:R-:W-:Y:S01]  /*2f60*/  ISETP.GE.AND P3, PT, R24, R12, PT ;  /* 0x0000000c1800720c */ /* 0x000fe20003f66270 */
[----:B------:R-:W-:Y:S01]  /*2f70*/  HMMA.16816.F32 R32, R8, R98, R28 ;  /* 0x000000620820723c */ /* 0x000fe2000000181c */
[C---:B------:R-:W-:Y:S01]  /*2f80*/  IADD3 R3, R2.reuse, 0x28, RZ ;  /* 0x0000002802037810 */ /* 0x040fe20007ffe0ff */
[----:B------:R-:W-:Y:S01]  /*2f90*/  MUFU.TANH R74, R50 ;  /* 0x00000032004a7308 */ /* 0x000fe20000002400 */
[----:B------:R-:W-:-:S02]  /*2fa0*/  IADD3 R24, R2, 0x29, RZ ;  /* 0x0000002902187810 */ /* 0x000fc40007ffe0ff */
[----:B------:R-:W-:Y:S02]  /*2fb0*/  FSEL R82, R128, -INF , !P1 ;  /* 0xff80000080527808 */ /* 0x000fe40004800000 */
[----:B------:R-:W-:Y:S01]  /*2fc0*/  FSEL R118, R127, -INF , !P0 ;  /* 0xff8000007f767808 */ /* 0x000fe20004000000 */
[----:B------:R-:W-:Y:S01]  /*2fd0*/  HMMA.16816.F32 R28, R20, R90, RZ ;  /* 0x0000005a141c723c */ /* 0x000fe200000018ff */
[----:B------:R-:W-:Y:S01]  /*2fe0*/  FSEL R126, R126, -INF , !P4 ;  /* 0xff8000007e7e7808 */ /* 0x000fe20006000000 */
[----:B------:R-:W-:Y:S01]  /*2ff0*/  MUFU.TANH R120, R48 ;  /* 0x0000003000787308 */ /* 0x000fe20000002400 */
[----:B------:R-:W-:Y:S02]  /*3000*/  FSEL R55, R137, -INF , !P2 ;  /* 0xff80000089377808 */ /* 0x000fe40005000000 */
[----:B------:R-:W-:Y:S02]  /*3010*/  FSEL R77, R138, -INF , !P6 ;  /* 0xff8000008a4d7808 */ /* 0x000fe40007000000 */
[C---:B------:R-:W-:Y:S01]  /*3020*/  ISETP.GE.AND P1, PT, R3.reuse, R15, PT ;  /* 0x0000000f0300720c */ /* 0x040fe20003f26270 */
[----:B------:R-:W-:Y:S01]  /*3030*/  FMUL.FTZ R46, R46, c[0x0][0x2ec] ;  /* 0x0000bb002e2e7a20 */ /* 0x000fe20000410000 */
[----:B------:R-:W-:Y:S01]  /*3040*/  ISETP.GE.AND P0, PT, R3, R14, PT ;  /* 0x0000000e0300720c */ /* 0x000fe20003f06270 */
[----:B------:R-:W-:Y:S01]  /*3050*/  FMUL.FTZ R45, R45, c[0x0][0x2ec] ;  /* 0x0000bb002d2d7a20 */ /* 0x000fe20000410000 */
[C---:B------:R-:W-:Y:S01]  /*3060*/  ISETP.GE.AND P4, PT, R3.reuse, R13, PT ;  /* 0x0000000d0300720c */ /* 0x040fe20003f86270 */
[----:B------:R-:W-:Y:S01]  /*3070*/  MUFU.TANH R54, R46 ;  /* 0x0000002e00367308 */ /* 0x000fe20000002400 */
[----:B------:R-:W-:Y:S01]  /*3080*/  ISETP.GE.AND P2, PT, R3, R12, PT ;  /* 0x0000000c0300720c */ /* 0x000fe20003f46270 */
[----:B------:R-:W-:Y:S01]  /*3090*/  FMUL.FTZ R44, R44, c[0x0][0x2ec] ;  /* 0x0000bb002c2c7a20 */ /* 0x000fe20000410000 */
[-C--:B------:R-:W-:Y:S01]  /*30a0*/  ISETP.GE.AND P6, PT, R24, R15.reuse, PT ;  /* 0x0000000f1800720c */ /* 0x080fe20003fc6270 */
[----:B------:R-:W-:Y:S01]  /*30b0*/  FMUL.FTZ R32, R32, c[0x0][0x2ec] ;  /* 0x0000bb0020207a20 */ /* 0x000fe20000410000 */
[----:B------:R-:W-:Y:S01]  /*30c0*/  IADD3 R3, R2, 0x30, RZ ;  /* 0x0000003002037810 */ /* 0x000fe20007ffe0ff */
[----:B------:R-:W-:Y:S01]  /*30d0*/  FMUL.FTZ R34, R34, c[0x0][0x2ec] ;  /* 0x0000bb0022227a20 */ /* 0x000fe20000410000 */
[----:B-1----:R-:W-:Y:S01]  /*30e0*/  FSEL R80, R38, -INF , !P0 ;  /* 0xff80000026507808 */ /* 0x002fe20004000000 */
[----:B------:R-:W-:Y:S01]  /*30f0*/  FMUL.FTZ R33, R33, c[0x0][0x2ec] ;  /* 0x0000bb0021217a20 */ /* 0x000fe20000410000 */
[----:B------:R-:W-:Y:S01]  /*3100*/  FSEL R98, R76, -INF , !P4 ;  /* 0xff8000004c627808 */ /* 0x000fe20006000000 */
[----:B------:R-:W1:Y:S01]  /*3110*/  MUFU.TANH R32, R32 ;  /* 0x0000002000207308 */ /* 0x000e620000002400 */
[----:B------:R-:W-:Y:S01]  /*3120*/  FSEL R128, R73, -INF , !P2 ;  /* 0xff80000049807808 */ /* 0x000fe20005000000 */
[----:B------:R-:W-:Y:S01]  /*3130*/  FMUL.FTZ R35, R35, c[0x0][0x2ec] ;  /* 0x0000bb0023237a20 */ /* 0x000fe20000410000 */
[----:B------:R-:W-:Y:S01]  /*3140*/  FSEL R52, R37, -INF , !P6 ;  /* 0xff80000025347808 */ /* 0x000fe20007000000 */
[----:B------:R-:W-:Y:S01]  /*3150*/  FMUL.FTZ R47, R47, c[0x0][0x2ec] ;  /* 0x0000bb002f2f7a20 */ /* 0x000fe20000410000 */
[----:B------:R-:W-:-:S02]  /*3160*/  ISETP.GE.AND P0, PT, R3, R15, PT ;  /* 0x0000000f0300720c */ /* 0x000fc40003f06270 */
[C---:B------:R-:W-:Y:S01]  /*3170*/  ISETP.GE.AND P4, PT, R3.reuse, R14, PT ;  /* 0x0000000e0300720c */ /* 0x040fe20003f86270 */
[----:B------:R-:W4:Y:S01]  /*3180*/  MUFU.TANH R34, R34 ;  /* 0x0000002200227308 */ /* 0x000f220000002400 */
[C---:B------:R-:W-:Y:S02]  /*3190*/  ISETP.GE.AND P2, PT, R3.reuse, R13, PT ;  /* 0x0000000d0300720c */ /* 0x040fe40003f46270 */
[----:B------:R-:W-:Y:S02]  /*31a0*/  ISETP.GE.AND P6, PT, R3, R12, PT ;  /* 0x0000000c0300720c */ /* 0x000fe40003fc6270 */
[----:B------:R-:W-:Y:S02]  /*31b0*/  IADD3 R3, R2, 0x38, RZ ;  /* 0x0000003802037810 */ /* 0x000fe40007ffe0ff */
[----:B------:R-:W-:Y:S01]  /*31c0*/  FSEL R99, R135, -INF , !P5 ;  /* 0xff80000087637808 */ /* 0x000fe20006800000 */
[----:B------:R-:W5:Y:S01]  /*31d0*/  MUFU.TANH R25, R33 ;  /* 0x0000002100197308 */ /* 0x000f620000002400 */
[----:B------:R-:W-:-:S02]  /*31e0*/  FSEL R75, R139, -INF , !P4 ;  /* 0xff8000008b4b7808 */ /* 0x000fc40006000000 */
[----:B------:R-:W-:Y:S02]  /*31f0*/  FSEL R127, R134, -INF , !P2 ;  /* 0xff800000867f7808 */ /* 0x000fe40005000000 */
[-C--:B------:R-:W-:Y:S02]  /*3200*/  ISETP.GE.AND P5, PT, R24, R14.reuse, PT ;  /* 0x0000000e1800720c */ /* 0x080fe40003fa6270 */
[C---:B------:R-:W-:Y:S01]  /*3210*/  ISETP.GE.AND P4, PT, R3.reuse, R15, PT ;  /* 0x0000000f0300720c */ /* 0x040fe20003f86270 */
[----:B------:R5:W5:Y:S01]  /*3220*/  MUFU.TANH R26, R35 ;  /* 0x00000023001a7308 */ /* 0x000b620000002400 */
[----:B------:R-:W-:Y:S02]  /*3230*/  ISETP.GE.AND P2, PT, R3, R14, PT ;  /* 0x0000000e0300720c */ /* 0x000fe40003f46270 */
[----:B--2---:R-:W-:Y:S02]  /*3240*/  FSEL R53, R36, -INF , !P1 ;  /* 0xff80000024357808 */ /* 0x004fe40004800000 */
[----:B---3--:R-:W-:-:S02]  /*3250*/  FSEL R76, R39, -INF , !P5 ;  /* 0xff800000274c7808 */ /* 0x008fc40006800000 */
[----:B-1----:R-:W-:Y:S01]  /*3260*/  FSEL R49, R32, -INF , !P4 ;  /* 0xff80000020317808 */ /* 0x002fe20006000000 */
[----:B------:R-:W-:Y:S01]  /*3270*/  HMMA.16816.F32 R36, R8, R62, R28 ;  /* 0x0000003e0824723c */ /* 0x000fe2000000181c */
[----:B----4-:R-:W-:Y:S01]  /*3280*/  FSEL R72, R34, -INF , !P2 ;  /* 0xff80000022487808 */ /* 0x010fe20005000000 */
[----:B------:R1:W-:Y:S01]  /*3290*/  MUFU.TANH R90, R45 ;  /* 0x0000002d005a7308 */ /* 0x0003e20000002400 */
[----:B------:R-:W-:Y:S02]  /*32a0*/  FSEL R123, R132, -INF , !P3 ;  /* 0xff800000847b7808 */ /* 0x000fe40005800000 */
[C---:B------:R-:W-:Y:S02]  /*32b0*/  ISETP.GE.AND P3, PT, R24.reuse, R13, PT ;  /* 0x0000000d1800720c */ /* 0x040fe40003f66270 */
[----:B------:R-:W-:Y:S01]  /*32c0*/  ISETP.GE.AND P1, PT, R24, R12, PT ;  /* 0x0000000c1800720c */ /* 0x000fe20003f26270 */
[----:B-----5:R-:W-:Y:S01]  /*32d0*/  HMMA.16816.F32 R32, R16, R86, RZ ;  /* 0x000000561020723c */ /* 0x020fe200000018ff */
[----:B------:R-:W-:Y:S01]  /*32e0*/  IADD3 R24, R2, 0x31, RZ ;  /* 0x0000003102187810 */ /* 0x000fe20007ffe0ff */
[----:B------:R-:W-:Y:S01]  /*32f0*/  MUFU.TANH R88, R44 ;  /* 0x0000002c00587308 */ /* 0x000fe20000002400 */
[----:B------:R-:W-:-:S02]  /*3300*/  FSEL R91, R122, -INF , !P3 ;  /* 0xff8000007a5b7808 */ /* 0x000fc40005800000 */
[----:B------:R-:W-:Y:S02]  /*3310*/  FSEL R122, R113, -INF , !P1 ;  /* 0xff800000717a7808 */ /* 0x000fe40004800000 */
[----:B------:R-:W-:Y:S01]  /*3320*/  FSEL R51, R140, -INF , !P0 ;  /* 0xff8000008c337808 */ /* 0x000fe20004000000 */
[----:B------:R-:W-:Y:S01]  /*3330*/  HMMA.16816.F32 R28, R20, R70, RZ ;  /* 0x00000046141c723c */ /* 0x000fe200000018ff */
[C---:B------:R-:W-:Y:S01]  /*3340*/  ISETP.GE.AND P5, PT, R24.reuse, R15, PT ;  /* 0x0000000f1800720c */ /* 0x040fe20003fa6270 */
[----:B------:R-:W-:Y:S01]  /*3350*/  MUFU.TANH R47, R47 ;  /* 0x0000002f002f7308 */ /* 0x000fe20000002400 */
[C---:B------:R-:W-:Y:S02]  /*3360*/  ISETP.GE.AND P3, PT, R24.reuse, R14, PT ;  /* 0x0000000e1800720c */ /* 0x040fe40003f66270 */
[CC--:B------:R-:W-:Y:S02]  /*3370*/  ISETP.GE.AND P1, PT, R24.reuse, R13.reuse, PT ;  /* 0x0000000d1800720c */ /* 0x0c0fe40003f26270 */
[-C--:B------:R-:W-:Y:S01]  /*3380*/  ISETP.GE.AND P0, PT, R24, R12.reuse, PT ;  /* 0x0000000c1800720c */ /* 0x080fe20003f06270 */
[----:B------:R-:W-:Y:S01]  /*3390*/  HMMA.16816.F32 R16, R16, R102, RZ ;  /* 0x000000661010723c */ /* 0x000fe200000018ff */
[----:B------:R-:W-:Y:S01]  /*33a0*/  IADD3 R24, R2, 0x39, RZ ;  /* 0x0000003902187810 */ /* 0x000fe20007ffe0ff */
[----:B------:R-:W-:Y:S01]  /*33b0*/  FMUL.FTZ R36, R36, c[0x0][0x2ec] ;  /* 0x0000bb0024247a20 */ /* 0x000fe20000410000 */
[----:B------:R-:W-:Y:S01]  /*33c0*/  FSEL R130, R136, -INF , !P0 ;  /* 0xff80000088827808 */ /* 0x000fe20004000000 */
[----:B------:R-:W-:Y:S01]  /*33d0*/  FMUL.FTZ R38, R38, c[0x0][0x2ec] ;  /* 0x0000bb0026267a20 */ /* 0x000fe20000410000 */
[C---:B------:R-:W-:Y:S01]  /*33e0*/  ISETP.GE.AND P0, PT, R24.reuse, R13, PT ;  /* 0x0000000d1800720c */ /* 0x040fe20003f06270 */
[----:B------:R-:W-:Y:S01]  /*33f0*/  FMUL.FTZ R37, R37, c[0x0][0x2ec] ;  /* 0x0000bb0025257a20 */ /* 0x000fe20000410000 */
[----:B------:R-:W-:Y:S01]  /*3400*/  ISETP.GE.AND P4, PT, R24, R12, PT ;  /* 0x0000000c1800720c */ /* 0x000fe20003f86270 */
[----:B------:R-:W2:Y:S01]  /*3410*/  MUFU.TANH R36, R36 ;  /* 0x0000002400247308 */ /* 0x000ea20000002400 */
[----:B------:R-:W-:Y:S01]  /*3420*/  FSEL R113, R131, -INF , !P0 ;  /* 0xff80000083717808 */ /* 0x000fe20004000000 */
[----:B------:R-:W-:Y:S01]  /*3430*/  FMUL.FTZ R39, R39, c[0x0][0x2ec] ;  /* 0x0000bb0027277a20 */ /* 0x000fe20000410000 */
[----:B------:R-:W-:-:S02]  /*3440*/  FSEL R131, R40, -INF , !P4 ;  /* 0xff80000028837808 */ /* 0x000fc40006000000 */
[----:B------:R-:W-:Y:S01]  /*3450*/  HMMA.16816.F32 R40, R4, R78, R32 ;  /* 0x0000004e0428723c */ /* 0x000fe20000001820 */
[----:B------:R-:W-:Y:S02]  /*3460*/  FSEL R133, R133, -INF , !P6 ;  /* 0xff80000085857808 */ /* 0x000fe40007000000 */
[----:B------:R-:W-:Y:S01]  /*3470*/  FSEL R50, R142, -INF , !P5 ;  /* 0xff8000008e327808 */ /* 0x000fe20006800000 */
[----:B------:R-:W3:Y:S01]  /*3480*/  MUFU.TANH R38, R38 ;  /* 0x0000002600267308 */ /* 0x000ee20000002400 */
[----:B------:R-:W-:Y:S02]  /*3490*/  FSEL R73, R145, -INF , !P3 ;  /* 0xff80000091497808 */ /* 0x000fe40005800000 */
[C---:B------:R-:W-:Y:S01]  /*34a0*/  ISETP.GE.AND P6, PT, R3.reuse, R13, PT ;  /* 0x0000000d0300720c */ /* 0x040fe20003fc6270 */
[----:B------:R-:W-:Y:S01]  /*34b0*/  HMMA.16816.F32 R32, R8, R94, R28 ;  /* 0x0000005e0820723c */ /* 0x000fe2000000181c */
[----:B------:R-:W-:Y:S02]  /*34c0*/  ISETP.GE.AND P5, PT, R3, R12, PT ;  /* 0x0000000c0300720c */ /* 0x000fe40003fa6270 */
[----:B------:R-:W-:Y:S01]  /*34d0*/  ISETP.GE.AND P3, PT, R24, R15, PT ;  /* 0x0000000f1800720c */ /* 0x000fe20003f66270 */
[----:B------:R-:W4:Y:S01]  /*34e0*/  MUFU.TANH R37, R37 ;  /* 0x0000002500257308 */ /* 0x000f220000002400 */
[----:B------:R-:W-:-:S02]  /*34f0*/  FSEL R125, R141, -INF , !P1 ;  /* 0xff8000008d7d7808 */ /* 0x000fc40004800000 */
[----:B------:R-:W-:Y:S01]  /*3500*/  IADD3 R3, R2, 0x40, RZ ;  /* 0x0000004002037810 */ /* 0x000fe20007ffe0ff */
[C---:B------:R-:W-:Y:S01]  /*3510*/  HMMA.16816.F32 R28, R20.reuse, R86, RZ ;  /* 0x00000056141c723c */ /* 0x040fe200000018ff */
[-C--:B------:R-:W-:Y:S02]  /*3520*/  ISETP.GE.AND P1, PT, R24, R14.reuse, PT ;  /* 0x0000000e1800720c */ /* 0x080fe40003f26270 */
[----:B------:R-:W-:Y:S01]  /*3530*/  IADD3 R24, R2, 0x41, RZ ;  /* 0x0000004102187810 */ /* 0x000fe20007ffe0ff */
[----:B------:R-:W5:Y:S01]  /*3540*/  MUFU.TANH R39, R39 ;  /* 0x0000002700277308 */ /* 0x000f620000002400 */
[----:B------:R-:W-:Y:S02]  /*3550*/  FSEL R124, R124, -INF , !P6 ;  /* 0xff8000007c7c7808 */ /* 0x000fe40007000000 */
[----:B------:R-:W-:Y:S01]  /*3560*/  FSEL R132, R121, -INF , !P5 ;  /* 0xff80000079847808 */ /* 0x000fe20006800000 */
[----:B------:R-:W-:Y:S01]  /*3570*/  HMMA.16816.F32 R20, R20, R102, RZ ;  /* 0x000000661414723c */ /* 0x000fe200000018ff */
[----:B------:R-:W-:Y:S01]  /*3580*/  FSEL R48, R25, -INF , !P3 ;  /* 0xff80000019307808 */ /* 0x000fe20005800000 */
[----:B------:R-:W-:Y:S01]  /*3590*/  FMUL.FTZ R40, R40, c[0x0][0x2ec] ;  /* 0x0000bb0028287a20 */ /* 0x000fe20000410000 */
[C---:B------:R-:W-:Y:S01]  /*35a0*/  ISETP.GE.AND P2, PT, R3.reuse, R15, PT ;  /* 0x0000000f0300720c */ /* 0x040fe20003f46270 */
[----:B------:R-:W-:Y:S01]  /*35b0*/  FMUL.FTZ R42, R42, c[0x0][0x2ec] ;  /* 0x0000bb002a2a7a20 */ /* 0x000fe20000410000 */
[----:B------:R-:W-:Y:S01]  /*35c0*/  ISETP.GE.AND P6, PT, R3, R14, PT ;  /* 0x0000000e0300720c */ /* 0x000fe20003fc6270 */
[----:B------:R-:W-:Y:S01]  /*35d0*/  FMUL.FTZ R41, R41, c[0x0][0x2ec] ;  /* 0x0000bb0029297a20 */ /* 0x000fe20000410000 */
[C---:B------:R-:W-:Y:S01]  /*35e0*/  ISETP.GE.AND P5, PT, R3.reuse, R13, PT ;  /* 0x0000000d0300720c */ /* 0x040fe20003fa6270 */
[----:B------:R-:W-:Y:S01]  /*35f0*/  FMUL.FTZ R32, R32, c[0x0][0x2ec] ;  /* 0x0000bb0020207a20 */ /* 0x000fe20000410000 */
[----:B------:R-:W-:Y:S01]  /*3600*/  ISETP.GE.AND P3, PT, R3, R12, PT ;  /* 0x0000000c0300720c */ /* 0x000fe20003f66270 */
[----:B------:R-:W-:Y:S01]  /*3610*/  FMUL.FTZ R33, R33, c[0x0][0x2ec] ;  /* 0x0000bb0021217a20 */ /* 0x000fe20000410000 */
[----:B------:R-:W-:Y:S01]  /*3620*/  FSEL R69, R26, -INF , !P1 ;  /* 0xff8000001a457808 */ /* 0x000fe20004800000 */
[----:B------:R-:W-:Y:S01]  /*3630*/  FMUL.FTZ R34, R34, c[0x0][0x2ec] ;  /* 0x0000bb0022227a20 */ /* 0x000fe20000410000 */
[----:B------:R-:W-:Y:S01]  /*3640*/  IADD3 R3, R2, 0x48, RZ ;  /* 0x0000004802037810 */ /* 0x000fe20007ffe0ff */
[----:B------:R-:W-:Y:S01]  /*3650*/  FMUL.FTZ R35, R35, c[0x0][0x2ec] ;  /* 0x0000bb0023237a20 */ /* 0x000fe20000410000 */
[----:B------:R-:W-:Y:S01]  /*3660*/  ISETP.GE.AND P1, PT, R24, R15, PT ;  /* 0x0000000f1800720c */ /* 0x000fe20003f26270 */
[----:B------:R-:W-:Y:S01]  /*3670*/  HMMA.16816.F32 R28, R8, R78, R28 ;  /* 0x0000004e081c723c */ /* 0x000fe2000000181c */
[----:B------:R-:W-:Y:S01]  /*3680*/  FSEL R46, R149, -INF , !P2 ;  /* 0xff800000952e7808 */ /* 0x000fe20005000000 */
[----:B------:R-:W2:Y:S01]  /*3690*/  MUFU.TANH R32, R32 ;  /* 0x0000002000207308 */ /* 0x000ea20000002400 */
[----:B------:R-:W-:Y:S01]  /*36a0*/  FSEL R68, R148, -INF , !P6 ;  /* 0xff80000094447808 */ /* 0x000fe20007000000 */
[----:B------:R-:W-:Y:S01]  /*36b0*/  FMUL.FTZ R43, R43, c[0x0][0x2ec] ;  /* 0x0000bb002b2b7a20 */ /* 0x000fe20000410000 */
[----:B------:R-:W-:-:S02]  /*36c0*/  ISETP.GE.AND P0, PT, R24, R14, PT ;  /* 0x0000000e1800720c */ /* 0x000fc40003f06270 */
[C---:B------:R-:W-:Y:S01]  /*36d0*/  ISETP.GE.AND P4, PT, R24.reuse, R13, PT ;  /* 0x0000000d1800720c */ /* 0x040fe20003f86270 */
[-C--:B------:R-:W-:Y:S01]  /*36e0*/  HMMA.16816.F32 R8, R8, R106.reuse, R20 ;  /* 0x0000006a0808723c */ /* 0x080fe20000001814 */
[----:B------:R-:W-:Y:S01]  /*36f0*/  ISETP.GE.AND P2, PT, R24, R12, PT ;  /* 0x0000000c1800720c */ /* 0x000fe20003f46270 */
[----:B------:R-:W-:Y:S01]  /*3700*/  MUFU.TANH R33, R33 ;  /* 0x0000002100217308 */ /* 0x000fe20000002400 */
[----:B------:R-:W-:Y:S02]  /*3710*/  ISETP.GE.AND P6, PT, R3, R15, PT ;  /* 0x0000000f0300720c */ /* 0x000fe40003fc6270 */
[----:B------:R-:W-:Y:S02]  /*3720*/  FSEL R121, R146, -INF , !P5 ;  /* 0xff80000092797808 */ /* 0x000fe40006800000 */
[----:B------:R-:W-:Y:S01]  /*3730*/  FSEL R138, R144, -INF , !P3 ;  /* 0xff800000908a7808 */ /* 0x000fe20005800000 */
[----:B------:R-:W-:Y:S01]  /*3740*/  HMMA.16816.F32 R16, R4, R106, R16 ;  /* 0x0000006a0410723c */ /* 0x000fe20000001810 */
[----:B-1----:R-:W-:Y:S01]  /*3750*/  FSEL R45, R153, -INF , !P1 ;  /* 0xff800000992d7808 */ /* 0x002fe20004800000 */
[----:B------:R-:W1:Y:S01]  /*3760*/  MUFU.TANH R34, R34 ;  /* 0x0000002200227308 */ /* 0x000e620000002400 */
[----:B------:R-:W-:-:S02]  /*3770*/  ISETP.GE.AND P5, PT, R3, R14, PT ;  /* 0x0000000e0300720c */ /* 0x000fc40003fa6270 */
[C---:B------:R-:W-:Y:S02]  /*3780*/  ISETP.GE.AND P3, PT, R3.reuse, R13, PT ;  /* 0x0000000d0300720c */ /* 0x040fe40003f66270 */
[-C--:B------:R-:W-:Y:S01]  /*3790*/  ISETP.GE.AND P1, PT, R3, R12.reuse, PT ;  /* 0x0000000c0300720c */ /* 0x080fe20003f26270 */
[----:B------:R-:W-:Y:S01]  /*37a0*/  FMUL.FTZ R28, R28, c[0x0][0x2ec] ;  /* 0x0000bb001c1c7a20 */ /* 0x000fe20000410000 */
[C---:B------:R-:W-:Y:S01]  /*37b0*/  IADD3 R24, R2.reuse, 0x49, RZ ;  /* 0x0000004902187810 */ /* 0x040fe20007ffe0ff */
[----:B------:R-:W1:Y:S01]  /*37c0*/  MUFU.TANH R35, R35 ;  /* 0x0000002300237308 */ /* 0x000e620000002400 */
[----:B------:R-:W-:Y:S01]  /*37d0*/  IADD3 R3, R2, 0x50, RZ ;  /* 0x0000005002037810 */ /* 0x000fe20007ffe0ff */
[----:B------:R-:W-:Y:S01]  /*37e0*/  FMUL.FTZ R6, R29, c[0x0][0x2ec] ;  /* 0x0000bb001d067a20 */ /* 0x000fe20000410000 */
[----:B--2---:R-:W-:Y:S01]  /*37f0*/  FSEL R44, R36, -INF , !P6 ;  /* 0xff800000242c7808 */ /* 0x004fe20007000000 */
[----:B------:R-:W-:Y:S01]  /*3800*/  FMUL.FTZ R4, R30, c[0x0][0x2ec] ;  /* 0x0000bb001e047a20 */ /* 0x000fe20000410000 */
[----:B------:R-:W-:Y:S01]  /*3810*/  FSEL R67, R154, -INF , !P0 ;  /* 0xff8000009a437808 */ /* 0x000fe20004000000 */
[----:B------:R-:W-:Y:S01]  /*3820*/  FMUL.FTZ R5, R31, c[0x0][0x2ec] ;  /* 0x0000bb001f057a20 */ /* 0x000fe20000410000 */
[----:B------:R-:W-:Y:S01]  /*3830*/  FSEL R94, R152, -INF , !P4 ;  /* 0xff800000985e7808 */ /* 0x000fe20006000000 */
[----:B------:R-:W-:Y:S01]  /*3840*/  MUFU.TANH R40, R40 ;  /* 0x0000002800287308 */ /* 0x000fe20000002400 */
[----:B------:R-:W-:Y:S01]  /*3850*/  FSEL R136, R147, -INF , !P2 ;  /* 0xff80000093887808 */ /* 0x000fe20005000000 */
[----:B------:R-:W-:Y:S01]  /*3860*/  FMUL.FTZ R8, R8, c[0x0][0x2ec] ;  /* 0x0000bb0008087a20 */ /* 0x000fe20000410000 */
[----:B------:R-:W-:Y:S01]  /*3870*/  ISETP.GE.AND P6, PT, R24, R12, PT ;  /* 0x0000000c1800720c */ /* 0x000fe20003fc6270 */
[----:B------:R-:W-:Y:S01]  /*3880*/  FMUL.FTZ R10, R10, c[0x0][0x2ec] ;  /* 0x0000bb000a0a7a20 */ /* 0x000fe20000410000 */
[----:B---3--:R-:W-:Y:S01]  /*3890*/  FSEL R66, R38, -INF , !P5 ;  /* 0xff80000026427808 */ /* 0x008fe20006800000 */
[----:B------:R-:W-:Y:S01]  /*38a0*/  FMUL.FTZ R16, R16, c[0x0][0x2ec] ;  /* 0x0000bb0010107a20 */ /* 0x000fe20000410000 */
[C---:B------:R-:W-:Y:S01]  /*38b0*/  ISETP.GE.AND P0, PT, R24.reuse, R15, PT ;  /* 0x0000000f1800720c */ /* 0x040fe20003f06270 */
[----:B------:R-:W-:Y:S01]  /*38c0*/  MUFU.TANH R42, R42 ;  /* 0x0000002a002a7308 */ /* 0x000fe20000002400 */
[----:B------:R-:W-:Y:S01]  /*38d0*/  ISETP.GE.AND P4, PT, R24, R14, PT ;  /* 0x0000000e1800720c */ /* 0x000fe20003f86270 */
[----:B------:R-:W-:Y:S01]  /*38e0*/  FMUL.FTZ R18, R18, c[0x0][0x2ec] ;  /* 0x0000bb0012127a20 */ /* 0x000fe20000410000 */
[----:B------:R-:W-:Y:S01]  /*38f0*/  ISETP.GE.AND P2, PT, R24, R13, PT ;  /* 0x0000000d1800720c */ /* 0x000fe20003f46270 */
[----:B------:R-:W-:Y:S01]  /*3900*/  FMUL.FTZ R9, R9, c[0x0][0x2ec] ;  /* 0x0000bb0009097a20 */ /* 0x000fe20000410000 */
[----:B------:R-:W-:Y:S01]  /*3910*/  ISETP.GE.AND P5, PT, R3, R15, PT ;  /* 0x0000000f0300720c */ /* 0x000fe20003fa6270 */
[----:B------:R-:W-:Y:S01]  /*3920*/  FMUL.FTZ R11, R11, c[0x0][0x2ec] ;  /* 0x0000bb000b0b7a20 */ /* 0x000fe20000410000 */
[----:B------:R-:W-:Y:S01]  /*3930*/  IADD3 R24, R2, 0x51, RZ ;  /* 0x0000005102187810 */ /* 0x000fe20007ffe0ff */
[----:B------:R-:W2:Y:S01]  /*3940*/  MUFU.TANH R28, R28 ;  /* 0x0000001c001c7308 */ /* 0x000ea20000002400 */
[----:B------:R-:W-:-:S02]  /*3950*/  FSEL R135, R27, -INF , !P6 ;  /* 0xff8000001b877808 */ /* 0x000fc40007000000 */
[----:B------:R-:W-:Y:S02]  /*3960*/  FSEL R120, R120, -INF , !P3 ;  /* 0xff80000078787808 */ /* 0x000fe40005800000 */
[----:B------:R-:W-:Y:S02]  /*3970*/  FSEL R137, R74, -INF , !P1 ;  /* 0xff8000004a897808 */ /* 0x000fe40004800000 */
[----:B----4-:R-:W-:Y:S01]  /*3980*/  FSEL R36, R37, -INF , !P0 ;  /* 0xff80000025247808 */ /* 0x010fe20004000000 */
[----:B------:R3:W4:Y:S01]  /*3990*/  MUFU.TANH R7, R4 ;  /* 0x0000000400077308 */ /* 0x0007220000002400 */
[----:B-----5:R-:W-:Y:S02]  /*39a0*/  FSEL R63, R39, -INF , !P4 ;  /* 0xff800000273f7808 */ /* 0x020fe40006000000 */
[----:B------:R-:W-:Y:S02]  /*39b0*/  FSEL R129, R129, -INF , !P2 ;  /* 0xff80000081817808 */ /* 0x000fe40005000000 */
[----:B------:R-:W-:-:S02]  /*39c0*/  FSEL R27, R157, -INF , !P5 ;  /* 0xff8000009d1b7808 */ /* 0x000fc40006800000 */
[C---:B------:R-:W-:Y:S01]  /*39d0*/  ISETP.GE.AND P3, PT, R3.reuse, R14, PT ;  /* 0x0000000e0300720c */ /* 0x040fe20003f66270 */
[----:B------:R-:W5:Y:S01]  /*39e0*/  MUFU.TANH R6, R6 ;  /* 0x0000000600067308 */ /* 0x000f620000002400 */
[C---:B------:R-:W-:Y:S02]  /*39f0*/  ISETP.GE.AND P1, PT, R3.reuse, R13, PT ;  /* 0x0000000d0300720c */ /* 0x040fe40003f26270 */
[----:B------:R-:W-:Y:S02]  /*3a00*/  ISETP.GE.AND P0, PT, R3, R12, PT ;  /* 0x0000000c0300720c */ /* 0x000fe40003f06270 */
[C---:B------:R-:W-:Y:S02]  /*3a10*/  ISETP.GE.AND P4, PT, R24.reuse, R15, PT ;  /* 0x0000000f1800720c */ /* 0x040fe40003f86270 */
[C---:B------:R-:W-:Y:S01]  /*3a20*/  ISETP.GE.AND P2, PT, R24.reuse, R14, PT ;  /* 0x0000000e1800720c */ /* 0x040fe20003f46270 */
[----:B------:R-:W-:Y:S01]  /*3a30*/  MUFU.TANH R41, R41 ;  /* 0x0000002900297308 */ /* 0x000fe20000002400 */
[----:B------:R-:W-:-:S02]  /*3a40*/  ISETP.GE.AND P6, PT, R24, R13, PT ;  /* 0x0000000d1800720c */ /* 0x000fc40003fc6270 */
[----:B------:R-:W-:Y:S02]  /*3a50*/  ISETP.GE.AND P5, PT, R24, R12, PT ;  /* 0x0000000c1800720c */ /* 0x000fe40003fa6270 */
[C---:B------:R-:W-:Y:S02]  /*3a60*/  IADD3 R3, R2.reuse, 0x58, RZ ;  /* 0x0000005802037810 */ /* 0x040fe40007ffe0ff */
[----:B------:R-:W-:Y:S01]  /*3a70*/  IADD3 R24, R2, 0x59, RZ ;  /* 0x0000005902187810 */ /* 0x000fe20007ffe0ff */
[----:B------:R-:W-:Y:S01]  /*3a80*/  MUFU.TANH R43, R43 ;  /* 0x0000002b002b7308 */ /* 0x000fe20000002400 */
[----:B------:R-:W-:Y:S02]  /*3a90*/  FSEL R62, R155, -INF , !P3 ;  /* 0xff8000009b3e7808 */ /* 0x000fe40005800000 */
[----:B------:R-:W-:Y:S02]  /*3aa0*/  FSEL R140, R151, -INF , !P1 ;  /* 0xff800000978c7808 */ /* 0x000fe40004800000 */
[----:B------:R-:W-:-:S02]  /*3ab0*/  FSEL R146, R150, -INF , !P0 ;  /* 0xff80000096927808 */ /* 0x000fc40004000000 */
[----:B------:R-:W-:Y:S01]  /*3ac0*/  FSEL R26, R159, -INF , !P4 ;  /* 0xff8000009f1a7808 */ /* 0x000fe20006000000 */
[----:B------:R-:W1:Y:S01]  /*3ad0*/  MUFU.TANH R5, R5 ;  /* 0x0000000500057308 */ /* 0x000e620000002400 */
[----:B------:R-:W-:Y:S02]  /*3ae0*/  FSEL R39, R160, -INF , !P2 ;  /* 0xff800000a0277808 */ /* 0x000fe40005000000 */
[C---:B------:R-:W-:Y:S02]  /*3af0*/  ISETP.GE.AND P3, PT, R3.reuse, R15, PT ;  /* 0x0000000f0300720c */ /* 0x040fe40003f66270 */
[C---:B------:R-:W-:Y:S02]  /*3b00*/  ISETP.GE.AND P1, PT, R3.reuse, R14, PT ;  /* 0x0000000e0300720c */ /* 0x040fe40003f26270 */
[C---:B------:R-:W-:Y:S01]  /*3b10*/  ISETP.GE.AND P0, PT, R3.reuse, R13, PT ;  /* 0x0000000d0300720c */ /* 0x040fe20003f06270 */
[----:B------:R-:W2:Y:S01]  /*3b20*/  MUFU.TANH R8, R8 ;  /* 0x0000000800087308 */ /* 0x000ea20000002400 */
[----:B------:R-:W-:-:S02]  /*3b30*/  ISETP.GE.AND P4, PT, R3, R12, PT ;  /* 0x0000000c0300720c */ /* 0x000fc40003f86270 */
[----:B------:R-:W-:Y:S02]  /*3b40*/  ISETP.GE.AND P2, PT, R24, R15, PT ;  /* 0x0000000f1800720c */ /* 0x000fe40003f46270 */
[----:B------:R-:W-:Y:S02]  /*3b50*/  IADD3 R3, R2, 0x60, RZ ;  /* 0x0000006002037810 */ /* 0x000fe40007ffe0ff */
[----:B------:R-:W-:Y:S01]  /*3b60*/  FSEL R139, R158, -INF , !P6 ;  /* 0xff8000009e8b7808 */ /* 0x000fe20007000000 */
[----:B------:R-:W2:Y:S01]  /*3b70*/  MUFU.TANH R16, R16 ;  /* 0x0000001000107308 */ /* 0x000ea20000002400 */
[----:B------:R-:W-:Y:S02]  /*3b80*/  FSEL R145, R156, -INF , !P5 ;  /* 0xff8000009c917808 */ /* 0x000fe40006800000 */
[----:B------:R-:W-:Y:S02]  /*3b90*/  FSEL R32, R32, -INF , !P3 ;  /* 0xff80000020207808 */ /* 0x000fe40005800000 */
[----:B-1----:R-:W-:-:S02]  /*3ba0*/  FSEL R34, R34, -INF , !P1 ;  /* 0xff80000022227808 */ /* 0x002fc40004800000 */
[----:B------:R-:W-:Y:S01]  /*3bb0*/  FSEL R134, R88, -INF , !P0 ;  /* 0xff80000058867808 */ /* 0x000fe20004000000 */
[----:B------:R-:W-:Y:S01]  /*3bc0*/  MUFU.TANH R18, R18 ;  /* 0x0000001200127308 */ /* 0x000fe20000002400 */
[----:B------:R-:W-:Y:S02]  /*3bd0*/  FSEL R144, R54, -INF , !P4 ;  /* 0xff80000036907808 */ /* 0x000fe40006000000 */
[----:B------:R-:W-:Y:S02]  /*3be0*/  FSEL R33, R33, -INF , !P2 ;  /* 0xff80000021217808 */ /* 0x000fe40005000000 */
[C---:B------:R-:W-:Y:S02]  /*3bf0*/  ISETP.GE.AND P6, PT, R24.reuse, R14, PT ;  /* 0x0000000e1800720c */ /* 0x040fe40003fc6270 */
[C---:B------:R-:W-:Y:S01]  /*3c00*/  ISETP.GE.AND P5, PT, R24.reuse, R13, PT ;  /* 0x0000000d1800720c */ /* 0x040fe20003fa6270 */
[----:B------:R-:W1:Y:S01]  /*3c10*/  MUFU.TANH R10, R10 ;  /* 0x0000000a000a7308 */ /* 0x000e620000002400 */
[----:B------:R-:W-:-:S02]  /*3c20*/  ISETP.GE.AND P3, PT, R24, R12, PT ;  /* 0x0000000c1800720c */ /* 0x000fc40003f66270 */
[C---:B------:R-:W-:Y:S02]  /*3c30*/  ISETP.GE.AND P1, PT, R3.reuse, R15, PT ;  /* 0x0000000f0300720c */ /* 0x040fe40003f26270 */
[C---:B------:R-:W-:Y:S02]  /*3c40*/  ISETP.GE.AND P0, PT, R3.reuse, R14, PT ;  /* 0x0000000e0300720c */ /* 0x040fe40003f06270 */
[C---:B------:R-:W-:Y:S01]  /*3c50*/  ISETP.GE.AND P4, PT, R3.reuse, R13, PT ;  /* 0x0000000d0300720c */ /* 0x040fe20003f86270 */
[----:B------:R-:W1:Y:S01]  /*3c60*/  MUFU.TANH R9, R9 ;  /* 0x0000000900097308 */ /* 0x000e620000002400 */
[----:B------:R-:W-:Y:S02]  /*3c70*/  ISETP.GE.AND P2, PT, R3, R12, PT ;  /* 0x0000000c0300720c */ /* 0x000fe40003f46270 */
[----:B------:R-:W-:Y:S02]  /*3c80*/  IADD3 R3, R2, 0x61, RZ ;  /* 0x0000006102037810 */ /* 0x000fe40007ffe0ff */
[----:B------:R-:W-:-:S02]  /*3c90*/  FSEL R74, R35, -INF , !P6 ;  /* 0xff800000234a7808 */ /* 0x000fc40007000000 */
[----:B------:R-:W-:Y:S01]  /*3ca0*/  FSEL R95, R90, -INF , !P5 ;  /* 0xff8000005a5f7808 */ /* 0x000fe20006800000 */
[----:B------:R-:W1:Y:S01]  /*3cb0*/  MUFU.TANH R11, R11 ;  /* 0x0000000b000b7308 */ /* 0x000e620000002400 */
[----:B------:R-:W-:Y:S02]  /*3cc0*/  FSEL R142, R47, -INF , !P3 ;  /* 0xff8000002f8e7808 */ /* 0x000fe40005800000 */
[----:B------:R-:W-:Y:S02]  /*3cd0*/  FSEL R25, R163, -INF , !P1 ;  /* 0xff800000a3197808 */ /* 0x000fe40004800000 */
[C---:B------:R-:W-:Y:S02]  /*3ce0*/  ISETP.GE.AND P6, PT, R3.reuse, R15, PT ;  /* 0x0000000f0300720c */ /* 0x040fe40003fc6270 */
[C---:B------:R-:W-:Y:S02]  /*3cf0*/  ISETP.GE.AND P5, PT, R3.reuse, R14, PT ;  /* 0x0000000e0300720c */ /* 0x040fe40003fa6270 */
[----:B------:R-:W-:-:S02]  /*3d00*/  ISETP.GE.AND P3, PT, R3, R13, PT ;  /* 0x0000000d0300720c */ /* 0x000fc40003f66270 */
[----:B------:R-:W-:Y:S02]  /*3d10*/  ISETP.GE.AND P1, PT, R3, R12, PT ;  /* 0x0000000c0300720c */ /* 0x000fe40003f26270 */
[C---:B------:R-:W-:Y:S02]  /*3d20*/  IADD3 R3, R2.reuse, 0x68, RZ ;  /* 0x0000006802037810 */ /* 0x040fe40007ffe0ff */
[----:B---3--:R-:W-:Y:S02]  /*3d30*/  IADD3 R4, R2, 0x69, RZ ;  /* 0x0000006902047810 */ /* 0x008fe40007ffe0ff */
[----:B------:R-:W-:Y:S02]  /*3d40*/  FSEL R86, R166, -INF , !P0 ;  /* 0xff800000a6567808 */ /* 0x000fe40004000000 */
[----:B------:R-:W-:Y:S02]  /*3d50*/  FSEL R141, R162, -INF , !P4 ;  /* 0xff800000a28d7808 */ /* 0x000fe40006000000 */
[----:B------:R-:W-:-:S02]  /*3d60*/  FSEL R150, R161, -INF , !P2 ;  /* 0xff800000a1967808 */ /* 0x000fc40005000000 */
[----:B------:R-:W-:Y:S02]  /*3d70*/  FSEL R24, R171, -INF , !P6 ;  /* 0xff800000ab187808 */ /* 0x000fe40007000000 */
[----:B------:R-:W-:Y:S01]  /*3d80*/  FSEL R87, R174, -INF , !P5 ;  /* 0xff800000ae577808 */ /* 0x000fe20006800000 */
[----:B------:R-:W-:Y:S01]  /*3d90*/  BAR.SYNC.DEFER_BLOCKING 0x0 ;  /* 0x0000000000007b1d */ /* 0x000fe20000010000 */
[C---:B------:R-:W-:Y:S02]  /*3da0*/  ISETP.GE.AND P0, PT, R3.reuse, R15, PT ;  /* 0x0000000f0300720c */ /* 0x040fe40003f06270 */
[C---:B------:R-:W-:Y:S02]  /*3db0*/  ISETP.GE.AND P4, PT, R3.reuse, R14, PT ;  /* 0x0000000e0300720c */ /* 0x040fe40003f86270 */
[C---:B------:R-:W-:Y:S02]  /*3dc0*/  ISETP.GE.AND P2, PT, R3.reuse, R13, PT ;  /* 0x0000000d0300720c */ /* 0x040fe40003f46270 */
[----:B------:R-:W-:-:S02]  /*3dd0*/  ISETP.GE.AND P6, PT, R3, R12, PT ;  /* 0x0000000c0300720c */ /* 0x000fc40003fc6270 */
[----:B------:R-:W-:Y:S02]  /*3de0*/  ISETP.GE.AND P5, PT, R4, R15, PT ;  /* 0x0000000f0400720c */ /* 0x000fe40003fa6270 */
[----:B------:R-:W-:Y:S02]  /*3df0*/  IADD3 R3, R2, 0x70, RZ ;  /* 0x0000007002037810 */ /* 0x000fe40007ffe0ff */
[----:B------:R-:W-:Y:S02]  /*3e00*/  FSEL R106, R169, -INF , !P3 ;  /* 0xff800000a96a7808 */ /* 0x000fe40005800000 */
[----:B------:R-:W-:Y:S02]  /*3e10*/  FSEL R149, R165, -INF , !P1 ;  /* 0xff800000a5957808 */ /* 0x000fe40004800000 */
[----:B--2---:R-:W-:Y:S02]  /*3e20*/  FSEL R28, R28, -INF , !P0 ;  /* 0xff8000001c1c7808 */ /* 0x004fe40004000000 */
[----:B----4-:R-:W-:-:S02]  /*3e30*/  FSEL R88, R7, -INF , !P4 ;  /* 0xff80000007587808 */ /* 0x010fc40006000000 */
[----:B------:R-:W-:Y:S02]  /*3e40*/  FSEL R103, R40, -INF , !P2 ;  /* 0xff80000028677808 */ /* 0x000fe40005000000 */
[----:B------:R-:W-:Y:S02]  /*3e50*/  FSEL R107, R42, -INF , !P6 ;  /* 0xff8000002a6b7808 */ /* 0x000fe40007000000 */
[----:B-----5:R-:W-:Y:S02]  /*3e60*/  FSEL R23, R6, -INF , !P5 ;  /* 0xff80000006177808 */ /* 0x020fe40006800000 */
[C---:B------:R-:W-:Y:S02]  /*3e70*/  ISETP.GE.AND P3, PT, R4.reuse, R14, PT ;  /* 0x0000000e0400720c */ /* 0x040fe40003f66270 */
[C---:B------:R-:W-:Y:S02]  /*3e80*/  ISETP.GE.AND P1, PT, R4.reuse, R13, PT ;  /* 0x0000000d0400720c */ /* 0x040fe40003f26270 */
[----:B------:R-:W-:-:S02]  /*3e90*/  ISETP.GE.AND P0, PT, R4, R12, PT ;  /* 0x0000000c0400720c */ /* 0x000fc40003f06270 */
[C---:B------:R-:W-:Y:S02]  /*3ea0*/  ISETP.GE.AND P4, PT, R3.reuse, R15, PT ;  /* 0x0000000f0300720c */ /* 0x040fe40003f86270 */
[C---:B------:R-:W-:Y:S02]  /*3eb0*/  ISETP.GE.AND P2, PT, R3.reuse, R14, PT ;  /* 0x0000000e0300720c */ /* 0x040fe40003f46270 */
[C---:B------:R-:W-:Y:S02]  /*3ec0*/  ISETP.GE.AND P6, PT, R3.reuse, R13, PT ;  /* 0x0000000d0300720c */ /* 0x040fe40003fc6270 */
[----:B------:R-:W-:Y:S02]  /*3ed0*/  ISETP.GE.AND P5, PT, R3, R12, PT ;  /* 0x0000000c0300720c */ /* 0x000fe40003fa6270 */
[C---:B------:R-:W-:Y:S02]  /*3ee0*/  IADD3 R4, R2.reuse, 0x71, RZ ;  /* 0x0000007102047810 */ /* 0x040fe40007ffe0ff */
[----:B------:R-:W-:-:S02]  /*3ef0*/  IADD3 R3, R2, 0x78, RZ ;  /* 0x0000007802037810 */ /* 0x000fc40007ffe0ff */
[----:B------:R-:W-:Y:S02]  /*3f00*/  FSEL R90, R5, -INF , !P3 ;  /* 0xff800000055a7808 */ /* 0x000fe40005800000 */
        /* <DEDUP_REMOVED lines=8> */
[----:B------:R-:W-:Y:S02]  /*3f90*/  ISETP.GE.AND P2, PT, R3, R15, PT ;  /* 0x0000000f0300720c */ /* 0x000fe40003f46270 */
[----:B------:R-:W-:Y:S02]  /*3fa0*/  FSEL R164, R164, -INF , !P5 ;  /* 0xff800000a4a47808 */ /* 0x000fe40006800000 */
[----:B------:R-:W-:-:S02]  /*3fb0*/  FSEL R151, R167, -INF , !P6 ;  /* 0xff800000a7977808 */ /* 0x000fc40007000000 */
[----:B------:R-:W-:Y:S02]  /*3fc0*/  ISETP.GE.AND P5, PT, R3, R13, PT ;  /* 0x0000000d0300720c */ /* 0x000fe40003fa6270 */
[----:B------:R-:W-:Y:S02]  /*3fd0*/  FSEL R21, R176, -INF , !P3 ;  /* 0xff800000b0157808 */ /* 0x000fe40005800000 */
[----:B------:R-:W-:Y:S02]  /*3fe0*/  FSEL R160, R175, -INF , !P1 ;  /* 0xff800000afa07808 */ /* 0x000fe40004800000 */
[----:B------:R-:W-:Y:S02]  /*3ff0*/  FSEL R148, R170, -INF , !P0 ;  /* 0xff800000aa947808 */ /* 0x000fe40004000000 */
[----:B------:R-:W-:Y:S02]  /*4000*/  FSEL R163, R168, -INF , !P4 ;  /* 0xff800000a8a37808 */ /* 0x000fe40006000000 */
[----:B------:R-:W-:-:S02]  /*4010*/  FSEL R20, R8, -INF , !P2 ;  /* 0xff80000008147808 */ /* 0x000fc40005000000 */
[C---:B------:R-:W-:Y:S02]  /*4020*/  ISETP.GE.AND P6, PT, R3.reuse, R14, PT ;  /* 0x0000000e0300720c */ /* 0x040fe40003fc6270 */
[----:B------:R-:W-:Y:S01]  /*4030*/  ISETP.GE.AND P3, PT, R3, R12, PT ;  /* 0x0000000c0300720c */ /* 0x000fe20003f66270 */
[----:B------:R-:W-:Y:S01]  /*4040*/  FMUL.FTZ R3, R17, c[0x0][0x2ec] ;  /* 0x0000bb0011037a20 */ /* 0x000fe20000410000 */
[C---:B------:R-:W-:Y:S02]  /*4050*/  ISETP.GE.AND P1, PT, R2.reuse, R15, PT ;  /* 0x0000000f0200720c */ /* 0x040fe40003f26270 */
[C---:B------:R-:W-:Y:S01]  /*4060*/  ISETP.GE.AND P0, PT, R2.reuse, R14, PT ;  /* 0x0000000e0200720c */ /* 0x040fe20003f06270 */
[----:B------:R-:W2:Y:S01]  /*4070*/  MUFU.TANH R4, R3 ;  /* 0x0000000300047308 */ /* 0x000ea20000002400 */
[C---:B------:R-:W-:Y:S02]  /*4080*/  ISETP.GE.AND P4, PT, R2.reuse, R13, PT ;  /* 0x0000000d0200720c */ /* 0x040fe40003f86270 */
[----:B------:R-:W-:-:S02]  /*4090*/  ISETP.GE.AND P2, PT, R2, R12, PT ;  /* 0x0000000c0200720c */ /* 0x000fc40003f46270 */
[----:B------:R-:W-:Y:S02]  /*40a0*/  IADD3 R2, R2, 0x79, RZ ;  /* 0x0000007902027810 */ /* 0x000fe40007ffe0ff */
[----:B------:R-:W-:Y:S02]  /*40b0*/  FSEL R152, R16, -INF , !P5 ;  /* 0xff80000010987808 */ /* 0x000fe40006800000 */
[----:B-1----:R-:W-:Y:S02]  /*40c0*/  FSEL R155, R10, -INF , !P6 ;  /* 0xff8000000a9b7808 */ /* 0x002fe40007000000 */
[----:B------:R-:W-:Y:S02]  /*40d0*/  FSEL R161, R18, -INF , !P3 ;  /* 0xff80000012a17808 */ /* 0x000fe40005800000 */
[----:B------:R-:W-:Y:S02]  /*40e0*/  FSEL R16, R180, -INF , !P1 ;  /* 0xff800000b4107808 */ /* 0x000fe40004800000 */
[----:B------:R-:W-:-:S02]  /*40f0*/  ISETP.GE.AND P6, PT, R2, R15, PT ;  /* 0x0000000f0200720c */ /* 0x000fc40003fc6270 */
[C---:B------:R-:W-:Y:S02]  /*4100*/  ISETP.GE.AND P5, PT, R2.reuse, R14, PT ;  /* 0x0000000e0200720c */ /* 0x040fe40003fa6270 */
[C---:B------:R-:W-:Y:S02]  /*4110*/  ISETP.GE.AND P3, PT, R2.reuse, R13, PT ;  /* 0x0000000d0200720c */ /* 0x040fe40003f66270 */
[----:B------:R-:W-:Y:S01]  /*4120*/  ISETP.GE.AND P1, PT, R2, R12, PT ;  /* 0x0000000c0200720c */ /* 0x000fe20003f26270 */
[----:B------:R-:W-:Y:S01]  /*4130*/  FMUL.FTZ R2, R19, c[0x0][0x2ec] ;  /* 0x0000bb0013027a20 */ /* 0x000fe20000410000 */
[----:B------:R-:W-:Y:S02]  /*4140*/  FSEL R18, R179, -INF , !P0 ;  /* 0xff800000b3127808 */ /* 0x000fe40004000000 */
[----:B------:R-:W-:Y:S01]  /*4150*/  ISETP.GE.AND P0, PT, R209, 0x2, PT ;  /* 0x00000002d100780c */ /* 0x000fe20003f06270 */
[----:B------:R1:W3:Y:S01]  /*4160*/  MUFU.TANH R3, R2 ;  /* 0x0000000200037308 */ /* 0x0002e20000002400 */
[----:B------:R-:W-:-:S02]  /*4170*/  FSEL R19, R178, -INF , !P4 ;  /* 0xff800000b2137808 */ /* 0x000fc40006000000 */
[----:B------:R-:W-:Y:S02]  /*4180*/  FSEL R29, R177, -INF , !P2 ;  /* 0xff800000b11d7808 */ /* 0x000fe40005000000 */
[----:B------:R-:W-:Y:S02]  /*4190*/  FSEL R17, R9, -INF , !P6 ;  /* 0xff80000009117808 */ /* 0x000fe40007000000 */
[----:B------:R-:W-:Y:S01]  /*41a0*/  FSEL R153, R11, -INF , !P5 ;  /* 0xff8000000b997808 */ /* 0x000fe20006800000 */
[----:B-1----:R-:W-:Y:S01]  /*41b0*/  IMAD.IADD R2, R143, 0x1, R108 ;  /* 0x000000018f027824 */ /* 0x002fe200078e026c */
[----:B--2---:R-:W-:Y:S02]  /*41c0*/  FSEL R108, R4, -INF , !P3 ;  /* 0xff800000046c7808 */ /* 0x004fe40005800000 */
[----:B---3--:R-:W-:Y:S01]  /*41d0*/  FSEL R154, R3, -INF , !P1 ;  /* 0xff800000039a7808 */ /* 0x008fe20004800000 */
[----:B------:R-:W-:Y:S05]  /*41e0*/  @!P0 BRA `(.L_x_266) ;  /* 0x0000019000008947 */ /* 0x000fea0003800000 */
[----:B------:R-:W-:Y:S01]  /*41f0*/  IADD3 R4, R209, -0x2, RZ ;  /* 0xfffffffed1047810 */ /* 0x000fe20007ffe0ff */
[C---:B------:R-:W-:Y:S01]  /*4200*/  IMAD.SHL.U32 R10, R182.reuse, 0x40, RZ ;  /* 0x00000040b60a7824 */ /* 0x040fe200078e00ff */
[----:B------:R-:W-:-:S02]  /*4210*/  SHF.L.U64.HI R3, R182, 0x7, R183 ;  /* 0x00000007b6037819 */ /* 0x000fc400000102b7 */
[----:B------:R-:W-:Y:S02]  /*4220*/  SHF.R.S32.HI R6, RZ, 0x1f, R4 ;  /* 0x0000001fff067819 */ /* 0x000fe40000011404 */
[----:B------:R-:W-:Y:S01]  /*4230*/  SHF.L.U64.HI R11, R182, 0x6, R183 ;  /* 0x00000006b60b7819 */ /* 0x000fe200000102b7 */
[----:B------:R-:W-:Y:S02]  /*4240*/  IMAD R3, R3, R4, RZ ;  /* 0x0000000403037224 */ /* 0x000fe400078e02ff */
        /* <DEDUP_REMOVED lines=19> */
.L_x_266:
        /* <DEDUP_REMOVED lines=85> */
[----:B--2---:R-:W-:-:S07]  /*48d0*/  FFMA.FTZ R5, R21, c[0x0][0x23c], -R3 ;  /* 0x00008f0015057a23 */ /* 0x004fce0000010803 */
        /* <DEDUP_REMOVED lines=48> */
[--C-:B-1----:R-:W-:Y:S02]  /*4be0*/  FFMA.FTZ R4, R24, c[0x0][0x23c], -R3.reuse ;  /* 0x00008f0018047a23 */ /* 0x102fe40000010803 */
[----:B------:R-:W-:Y:S04]  /*4bf0*/  LDSM.16.MT88.4 R24, [R185+0x4000] ;  /* 0x00400000b918783b */ /* 0x000fe80000004200 */
        /* <DEDUP_REMOVED lines=17> */
[----:B------:R3:W-:Y:S03]  /*4d10*/  MUFU.EX2 R246, R3 ;  /* 0x0000000300f67308 */ /* 0x0007e60000000800 */
[----:B------:R-:W-:-:S04]  /*4d20*/  FMNMX.FTZ R36, R99, R5, !PT ;  /* 0x0000000563247209 */ /* 0x000fc80007810000 */
[----:B------:R-:W-:Y:S02]  /*4d30*/  FMNMX.FTZ R36, R98, R36, !PT ;  /* 0x0000002462247209 */ /* 0x000fe40007810000 */
[----:B-1----:R-:W-:Y:S02]  /*4d40*/  FMNMX.FTZ R4, R115, R7, !PT ;  /* 0x0000000773047209 */ /* 0x002fe40007810000 */
        /* <DEDUP_REMOVED lines=18> */
[----:B------:R1:W3:Y:S01]  /*4e70*/  MUFU.EX2 R181, R4 ;  /* 0x0000000400b57308 */ /* 0x0002e20000000800 */
        /* <DEDUP_REMOVED lines=30> */
[----:B--2---:R-:W-:Y:S01]  /*5060*/  F2FP.PACK_AB R18, R225, R224 ;  /* 0x000000e0e112723e */ /* 0x004fe200000000ff */
[----:B------:R-:W2:Y:S01]  /*5070*/  SHFL.BFLY PT, R7, R36, 0x2, 0x1f ;  /* 0x0c401f0024077f89 */ /* 0x000ea200000e0000 */
[----:B------:R-:W-:Y:S01]  /*5080*/  FMNMX.FTZ R3, R142, R3, !PT ;  /* 0x000000038e037209 */ /* 0x000fe20007810000 */
[----:B-1----:R-:W-:Y:S01]  /*5090*/  FFMA.FTZ R4, R89, c[0x0][0x23c], -R6 ;  /* 0x00008f0059047a23 */ /* 0x002fe20000010806 */
[----:B---3--:R-:W-:-:S02]  /*50a0*/  F2FP.PACK_AB R17, R181, R182 ;  /* 0x000000b6b511723e */ /* 0x008fc400000000ff */
[----:B------:R-:W-:Y:S01]  /*50b0*/  FMNMX.FTZ R3, R150, R3, !PT ;  /* 0x0000000396037209 */ /* 0x000fe20007810000 */
[----:B------:R1:W-:Y:S02]  /*50c0*/  MUFU.EX2 R200, R4 ;  /* 0x0000000400c87308 */ /* 0x0003e40000000800 */
[----:B-1----:R-:W-:Y:S01]  /*50d0*/  FFMA.FTZ R4, R83, c[0x0][0x23c], -R6 ;  /* 0x00008f0053047a23 */ /* 0x002fe20000010806 */
[----:B--2---:R-:W-:-:S05]  /*50e0*/  FMNMX.FTZ R36, R36, R7, !PT ;  /* 0x0000000724247209 */ /* 0x004fca0007810000 */
[----:B------:R1:W-:Y:S01]  /*50f0*/  MUFU.EX2 R201, R4 ;  /* 0x0000000400c97308 */ /* 0x0003e20000000800 */
[----:B------:R-:W2:Y:S01]  /*5100*/  SHFL.BFLY PT, R7, R36, 0x1, 0x1f ;  /* 0x0c201f0024077f89 */ /* 0x000ea200000e0000 */
[----:B-1----:R-:W-:-:S06]  /*5110*/  FFMA.FTZ R4, R84, c[0x0][0x23c], -R6 ;  /* 0x00008f0054047a23 */ /* 0x002fcc0000010806 */
        /* <DEDUP_REMOVED lines=51> */
[----:B------:R-:W-:-:S04]  /*5450*/  FFMA.FTZ R39, R155, c[0x0][0x23c], -R6 ;  /* 0x00008f009b277a23 */ /* 0x000fc80000010806 */
[----:B------:R1:W-:Y:S08]  /*5460*/  MUFU.EX2 R218, R4 ;  /* 0x0000000400da7308 */ /* 0x0003f00000000800 */
[----:B------:R-:W-:Y:S01]  /*5470*/  MUFU.EX2 R39, R39 ;  /* 0x0000002700277308 */ /* 0x000fe20000000800 */
[----:B-1----:R-:W-:Y:S02]  /*5480*/  FFMA.FTZ R4, R34, c[0x0][0x23c], -R6 ;  /* 0x00008f0022047a23 */ /* 0x002fe40000010806 */
[----:B------:R-:W1:Y:S05]  /*5490*/  LDSM.16.MT88.4 R32, [R185+0x4400] ;  /* 0x00440000b920783b */ /* 0x000e6a0000004200 */
[----:B------:R2:W-:Y:S02]  /*54a0*/  MUFU.EX2 R219, R4 ;  /* 0x0000000400db7308 */ /* 0x0005e40000000800 */
[----:B--2---:R-:W-:Y:S01]  /*54b0*/  FFMA.FTZ R4, R19, c[0x0][0x23c], -R5 ;  /* 0x00008f0013047a23 */ /* 0x004fe20000010805 */
[----:B------:R-:W-:-:S05]  /*54c0*/  F2FP.PACK_AB R19, R199, R197 ;  /* 0x000000c5c713723e */ /* 0x000fca00000000ff */
[----:B------:R2:W-:Y:S02]  /*54d0*/  MUFU.EX2 R166, R4 ;  /* 0x0000000400a67308 */ /* 0x0005e40000000800 */
[C---:B------:R-:W-:Y:S08]  /*54e0*/  HMMA.16816.F32 R60, R16.reuse, R24, RZ ;  /* 0x00000018103c723c */ /* 0x040ff000000018ff */
[----:B------:R-:W-:Y:S01]  /*54f0*/  HMMA.16816.F32 R68, R16, R26, RZ ;  /* 0x0000001a1044723c */ /* 0x000fe200000018ff */
[----:B--2---:R-:W-:-:S04]  /*5500*/  FFMA.FTZ R4, R100, c[0x0][0x23c], -R5 ;  /* 0x00008f0064047a23 */ /* 0x004fc80000010805 */
[----:B------:R2:W3:Y:S03]  /*5510*/  MUFU.EX2 R165, R4 ;  /* 0x0000000400a57308 */ /* 0x0004e60000000800 */
[----:B------:R-:W-:Y:S01]  /*5520*/  HMMA.16816.F32 R56, R16, R20, RZ ;  /* 0x000000141038723c */ /* 0x000fe200000018ff */
[----:B--2---:R-:W-:Y:S01]  /*5530*/  FMUL.FTZ R4, R3, c[0x0][0x23c] ;  /* 0x00008f0003047a20 */ /* 0x004fe20000410000 */
[----:B---3--:R-:W-:-:S04]  /*5540*/  F2FP.PACK_AB R8, R165, R166 ;  /* 0x000000a6a508723e */ /* 0x008fc800000000ff */
[----:B------:R-:W-:-:S05]  /*5550*/  FSEL R4, R4, RZ, P1 ;  /* 0x000000ff04047208 */ /* 0x000fca0000800000 */
[--C-:B------:R-:W-:Y:S02]  /*5560*/  FFMA.FTZ R7, R29, c[0x0][0x23c], -R4.reuse ;  /* 0x00008f001d077a23 */ /* 0x100fe40000010804 */
[--C-:B------:R-:W-:Y:S01]  /*5570*/  FFMA.FTZ R0, R111, c[0x0][0x23c], -R4.reuse ;  /* 0x00008f006f007a23 */ /* 0x100fe20000010804 */
[----:B------:R-:W2:Y:S01]  /*5580*/  LDSM.16.MT88.4 R28, [R186+0x4400] ;  /* 0x00440000ba1c783b */ /* 0x000ea20000004200 */
[----:B------:R-:W-:Y:S01]  /*5590*/  MUFU.EX2 R104, R7 ;  /* 0x0000000700687308 */ /* 0x000fe20000000800 */
[----:B------:R-:W-:-:S07]  /*55a0*/  FFMA.FTZ R2, R164, c[0x0][0x23c], -R4 ;  /* 0x00008f00a4027a23 */ /* 0x000fce0000010804 */
        /* <DEDUP_REMOVED lines=9> */
[C---:B------:R-:W-:Y:S08]  /*5640*/  HMMA.16816.F32 R52, R8.reuse, R24, RZ ;  /* 0x000000180834723c */ /* 0x040ff000000018ff */
[----:B------:R-:W-:Y:S01]  /*5650*/  HMMA.16816.F32 R44, R8, R20, RZ ;  /* 0x00000014082c723c */ /* 0x000fe200000018ff */
[----:B---3--:R-:W-:-:S04]  /*5660*/  FFMA.FTZ R0, R101, c[0x0][0x23c], -R5 ;  /* 0x00008f0065007a23 */ /* 0x008fc80000010805 */
[----:B------:R3:W4:Y:S03]  /*5670*/  MUFU.EX2 R175, R0 ;  /* 0x0000000000af7308 */ /* 0x0007260000000800 */
[C---:B------:R-:W-:Y:S08]  /*5680*/  HMMA.16816.F32 R48, R8.reuse, R26, RZ ;  /* 0x0000001a0830723c */ /* 0x040ff000000018ff */
[----:B------:R-:W-:Y:S01]  /*5690*/  HMMA.16816.F32 R40, R8, R22, RZ ;  /* 0x000000160828723c */ /* 0x000fe200000018ff */
[----:B---3--:R-:W-:-:S07]  /*56a0*/  FFMA.FTZ R0, R97, c[0x0][0x23c], -R5 ;  /* 0x00008f0061007a23 */ /* 0x008fce0000010805 */
[----:B------:R-:W-:Y:S01]  /*56b0*/  HMMA.16816.F32 R24, R16, R22, RZ ;  /* 0x000000161018723c */ /* 0x000fe200000018ff */
[----:B------:R-:W3:Y:S01]  /*56c0*/  LDSM.16.MT88.4 R20, [R186+0x4800] ;  /* 0x00480000ba14783b */ /* 0x000ee20000004200 */
[----:B----4-:R-:W-:Y:S01]  /*56d0*/  F2FP.PACK_AB R8, R175, R172 ;  /* 0x000000acaf08723e */ /* 0x010fe200000000ff */
[----:B------:R4:W-:Y:S02]  /*56e0*/  MUFU.EX2 R179, R0 ;  /* 0x0000000000b37308 */ /* 0x0009e40000000800 */
[----:B------:R-:W5:Y:S01]  /*56f0*/  LDSM.16.MT88.4 R16, [R185+0x4800] ;  /* 0x00480000b910783b */ /* 0x000f620000004200 */
[----:B----4-:R-:W-:-:S05]  /*5700*/  FFMA.FTZ R0, R96, c[0x0][0x23c], -R5 ;  /* 0x00008f0060007a23 */ /* 0x010fca0000010805 */
[----:B------:R4:W1:Y:S02]  /*5710*/  MUFU.EX2 R180, R0 ;  /* 0x0000000000b47308 */ /* 0x0008640000000800 */
[----:B----4-:R-:W-:Y:S01]  /*5720*/  FFMA.FTZ R0, R117, c[0x0][0x23c], -R4 ;  /* 0x00008f0075007a23 */ /* 0x010fe20000010804 */
[----:B-1----:R-:W-:-:S05]  /*5730*/  F2FP.PACK_AB R10, R180, R179 ;  /* 0x000000b3b40a723e */ /* 0x002fca00000000ff */
[----:B------:R1:W-:Y:S02]  /*5740*/  MUFU.EX2 R170, R0 ;  /* 0x0000000000aa7308 */ /* 0x0003e40000000800 */
[----:B-1----:R-:W-:-:S06]  /*5750*/  FFMA.FTZ R0, R114, c[0x0][0x23c], -R4 ;  /* 0x00008f0072007a23 */ /* 0x002fcc0000010804 */
[----:B------:R1:W4:Y:S02]  /*5760*/  MUFU.EX2 R171, R0 ;  /* 0x0000000000ab7308 */ /* 0x0003240000000800 */
[----:B-1----:R-:W-:Y:S01]  /*5770*/  FFMA.FTZ R0, R119, c[0x0][0x23c], -R4 ;  /* 0x00008f0077007a23 */ /* 0x002fe20000010804 */
[----:B----4-:R-:W-:-:S05]  /*5780*/  F2FP.PACK_AB R9, R171, R170 ;  /* 0x000000aaab09723e */ /* 0x010fca00000000ff */
[----:B------:R1:W-:Y:S02]  /*5790*/  MUFU.EX2 R177, R0 ;  /* 0x0000000000b17308 */ /* 0x0003e40000000800 */
[----:B-1----:R-:W-:-:S06]  /*57a0*/  FFMA.FTZ R0, R116, c[0x0][0x23c], -R4 ;  /* 0x00008f0074007a23 */ /* 0x002fcc0000010804 */
[----:B------:R1:W4:Y:S02]  /*57b0*/  MUFU.EX2 R178, R0 ;  /* 0x0000000000b27308 */ /* 0x0003240000000800 */
[----:B-1----:R-:W-:Y:S01]  /*57c0*/  FFMA.FTZ R0, R74, c[0x0][0x23c], -R6 ;  /* 0x00008f004a007a23 */ /* 0x002fe20000010806 */
[----:B----4-:R-:W-:-:S05]  /*57d0*/  F2FP.PACK_AB R11, R178, R177 ;  /* 0x000000b1b20b723e */ /* 0x010fca00000000ff */
[----:B------:R1:W-:Y:S02]  /*57e0*/  MUFU.EX2 R183, R0 ;  /* 0x0000000000b77308 */ /* 0x0003e40000000800 */
[C---:B------:R-:W-:Y:S08]  /*57f0*/  HMMA.16816.F32 R64, R8.reuse, R32, R52 ;  /* 0x000000200840723c */ /* 0x040ff00000001834 */
[----:B--2---:R-:W-:Y:S01]  /*5800*/  HMMA.16816.F32 R52, R8, R28, R44 ;  /* 0x0000001c0834723c */ /* 0x004fe2000000182c */
        /* <DEDUP_REMOVED lines=14> */
[----:B------:R-:W-:Y:S01]  /*58f0*/  HMMA.16816.F32 R32, R8, R30, R24 ;  /* 0x0000001e0820723c */ /* 0x000fe20000001818 */
[----:B------:R-:W4:Y:S01]  /*5900*/  LDSM.16.MT88.4 R24, [R185+0x4c00] ;  /* 0x004c0000b918783b */ /* 0x000f220000004200 */
[----:B-1----:R-:W-:-:S04]  /*5910*/  FFMA.FTZ R0, R91, c[0x0][0x23c], -R5 ;  /* 0x00008f005b007a23 */ /* 0x002fc80000010805 */
[----:B------:R1:W1:Y:S02]  /*5920*/  MUFU.EX2 R119, R0 ;  /* 0x0000000000777308 */ /* 0x0002640000000800 */
[----:B-1----:R-:W-:Y:S01]  /*5930*/  FFMA.FTZ R0, R126, c[0x0][0x23c], -R4 ;  /* 0x00008f007e007a23 */ /* 0x002fe20000010804 */
[----:B------:R-:W-:Y:S02]  /*5940*/  MOV R126, R78 ;  /* 0x0000004e007e7202 */ /* 0x000fe40000000f00 */
[----:B------:R-:W-:Y:S03]  /*5950*/  HMMA.16816.F32 R76, R8, R28, R56 ;  /* 0x0000001c084c723c */ /* 0x000fe60000001838 */
[----:B------:R1:W-:Y:S01]  /*5960*/  MUFU.EX2 R116, R0 ;  /* 0x0000000000747308 */ /* 0x0003e20000000800 */
[----:B------:R-:W3:Y:S01]  /*5970*/  LDSM.16.MT88.4 R28, [R186+0x4c00] ;  /* 0x004c0000ba1c783b */ /* 0x000ee20000004200 */
[----:B------:R-:W-:-:S02]  /*5980*/  F2FP.PACK_AB R164, R252, R126 ;  /* 0x0000007efca4723e */ /* 0x000fc400000000ff */
[----:B--2---:R-:W-:Y:S02]  /*5990*/  F2FP.PACK_AB R8, R176, R174 ;  /* 0x000000aeb008723e */ /* 0x004fe400000000ff */
[----:B------:R-:W-:Y:S01]  /*59a0*/  F2FP.PACK_AB R10, R119, R173 ;  /* 0x000000ad770a723e */ /* 0x000fe200000000ff */
[----:B-1----:R-:W-:-:S04]  /*59b0*/  FFMA.FTZ R0, R123, c[0x0][0x23c], -R4 ;  /* 0x00008f007b007a23 */ /* 0x002fc80000010804 */
        /* <DEDUP_REMOVED lines=9> */
[C---:B---3--:R-:W-:Y:S08]  /*5a50*/  HMMA.16816.F32 R72, R8.reuse, R20, R52 ;  /* 0x000000140848723c */ /* 0x048ff00000001834 */
[----:B-----5:R-:W-:Y:S01]  /*5a60*/  HMMA.16816.F32 R56, R8, R16, R64 ;  /* 0x000000100838723c */ /* 0x020fe20000001840 */
        /* <DEDUP_REMOVED lines=53> */
[----:B------:R-:W4:Y:S01]  /*5dc0*/  LDSM.16.MT88.4 R28, [R186+0x5400] ;  /* 0x00540000ba1c783b */ /* 0x000f220000004200 */
        /* <DEDUP_REMOVED lines=16> */
[----:B---3--:R-:W-:Y:S01]  /*5ed0*/  HMMA.16816.F32 R64, R8, R22, R44 ;  /* 0x000000160840723c */ /* 0x008fe2000000182c */
[----:B-1----:R-:W-:-:S05]  /*5ee0*/  FFMA.FTZ R0, R140, c[0x0][0x23c], -R5 ;  /* 0x00008f008c007a23 */ /* 0x002fca0000010805 */
[----:B------:R1:W-:Y:S02]  /*5ef0*/  MUFU.EX2 R85, R0 ;  /* 0x0000000000557308 */ /* 0x0003e40000000800 */
[--C-:B-1----:R-:W-:Y:S02]  /*5f00*/  FFMA.FTZ R0, R139, c[0x0][0x23c], -R5.reuse ;  /* 0x00008f008b007a23 */ /* 0x102fe40000010805 */
[C---:B------:R-:W-:Y:S04]  /*5f10*/  HMMA.16816.F32 R136, R8.reuse, R20, R56 ;  /* 0x000000140888723c */ /* 0x040fe80000001838 */
[----:B------:R1:W2:Y:S04]  /*5f20*/  MUFU.EX2 R84, R0 ;  /* 0x0000000000547308 */ /* 0x0002a80000000800 */
[C---:B------:R-:W-:Y:S08]  /*5f30*/  HMMA.16816.F32 R56, R8.reuse, R16, R40 ;  /* 0x000000100838723c */ /* 0x040ff00000001828 */
[----:B------:R-:W-:Y:S01]  /*5f40*/  HMMA.16816.F32 R40, R8, R18, R32 ;  /* 0x000000120828723c */ /* 0x000fe20000001820 */
[----:B-1----:R-:W-:-:S04]  /*5f50*/  FFMA.FTZ R0, R134, c[0x0][0x23c], -R5 ;  /* 0x00008f0086007a23 */ /* 0x002fc80000010805 */
[----:B------:R1:W-:Y:S02]  /*5f60*/  MUFU.EX2 R83, R0 ;  /* 0x0000000000537308 */ /* 0x0003e40000000800 */
[----:B------:R-:W-:Y:S02]  /*5f70*/  F2FP.PACK_AB R8, R234, R235 ;  /* 0x000000ebea08723e */ /* 0x000fe400000000ff */
[----:B------:R-:W-:Y:S02]  /*5f80*/  F2FP.PACK_AB R9, R214, R211 ;  /* 0x000000d3d609723e */ /* 0x000fe400000000ff */
[----:B------:R-:W-:Y:S02]  /*5f90*/  F2FP.PACK_AB R10, R232, R233 ;  /* 0x000000e9e80a723e */ /* 0x000fe400000000ff */
[----:B------:R-:W-:-:S07]  /*5fa0*/  F2FP.PACK_AB R11, R216, R217 ;  /* 0x000000d9d80b723e */ /* 0x000fce00000000ff */
[----:B------:R-:W-:Y:S01]  /*5fb0*/  HMMA.16816.F32 R44, R8, R22, R72 ;  /* 0x00000016082c723c */ /* 0x000fe20000001848 */
[----:B-1----:R-:W-:-:S04]  /*5fc0*/  FFMA.FTZ R0, R95, c[0x0][0x23c], -R5 ;  /* 0x00008f005f007a23 */ /* 0x002fc80000010805 */
[----:B------:R1:W3:Y:S03]  /*5fd0*/  MUFU.EX2 R82, R0 ;  /* 0x0000000000527308 */ /* 0x0002e60000000800 */
[C---:B------:R-:W-:Y:S08]  /*5fe0*/  HMMA.16816.F32 R48, R8.reuse, R16, R68 ;  /* 0x000000100830723c */ /* 0x040ff00000001844 */
[----:B------:R-:W-:Y:S01]  /*5ff0*/  HMMA.16816.F32 R52, R8, R20, R52 ;  /* 0x000000140834723c */ /* 0x000fe20000001834 */
[----:B------:R-:W5:Y:S01]  /*6000*/  LDSM.16.MT88.4 R20, [R185+0x5800] ;  /* 0x00580000b914783b */ /* 0x000f620000004200 */
[----:B-1----:R-:W-:-:S06]  /*6010*/  FFMA.FTZ R0, R146, c[0x0][0x23c], -R4 ;  /* 0x00008f0092007a23 */ /* 0x002fcc0000010804 */
[----:B------:R-:W-:Y:S01]  /*6020*/  HMMA.16816.F32 R32, R8, R18, R60 ;  /* 0x000000120820723c */ /* 0x000fe2000000183c */
[----:B------:R-:W1:Y:S01]  /*6030*/  LDSM.16.MT88.4 R16, [R186+0x5800] ;  /* 0x00580000ba10783b */ /* 0x000e620000004200 */
[----:B------:R4:W-:Y:S05]  /*6040*/  MUFU.EX2 R79, R0 ;  /* 0x00000000004f7308 */ /* 0x0009ea0000000800 */
[----:B--2---:R-:W-:Y:S02]  /*6050*/  F2FP.PACK_AB R8, R84, R85 ;  /* 0x000000555408723e */ /* 0x004fe400000000ff */
[----:B---3--:R-:W-:Y:S01]  /*6060*/  F2FP.PACK_AB R10, R82, R83 ;  /* 0x00000053520a723e */ /* 0x008fe200000000ff */
[----:B------:R2:W-:Y:S01]  /*6070*/  MUFU.EX2 R60, R2 ;  /* 0x00000002003c7308 */ /* 0x0005e20000000800 */
[----:B----4-:R-:W-:-:S07]  /*6080*/  FFMA.FTZ R0, R145, c[0x0][0x23c], -R4 ;  /* 0x00008f0091007a23 */ /* 0x010fce0000010804 */
[----:B------:R3:W4:Y:S01]  /*6090*/  MUFU.EX2 R81, R0 ;  /* 0x0000000000517308 */ /* 0x0007220000000800 */
[----:B--2---:R-:W-:Y:S02]  /*60a0*/  FADD.FTZ R2, R182, R181 ;  /* 0x000000b5b6027221 */ /* 0x004fe40000010000 */
[----:B---3--:R-:W-:Y:S01]  /*60b0*/  FFMA.FTZ R0, R144, c[0x0][0x23c], -R4 ;  /* 0x00008f0090007a23 */ /* 0x008fe20000010804 */
[----:B----4-:R-:W-:-:S04]  /*60c0*/  F2FP.PACK_AB R9, R81, R79 ;  /* 0x0000004f5109723e */ /* 0x010fc800000000ff */
[----:B------:R2:W-:Y:S02]  /*60d0*/  MUFU.EX2 R78, R0 ;  /* 0x00000000004e7308 */ /* 0x0005e40000000800 */
[----:B--2---:R-:W-:-:S06]  /*60e0*/  FFMA.FTZ R0, R142, c[0x0][0x23c], -R4 ;  /* 0x00008f008e007a23 */ /* 0x004fcc0000010804 */
[----:B------:R2:W3:Y:S02]  /*60f0*/  MUFU.EX2 R77, R0 ;  /* 0x00000000004d7308 */ /* 0x0004e40000000800 */
[----:B--2---:R-:W-:Y:S01]  /*6100*/  FFMA.FTZ R0, R90, c[0x0][0x23c], -R6 ;  /* 0x00008f005a007a23 */ /* 0x004fe20000010806 */
[----:B---3--:R-:W-:-:S05]  /*6110*/  F2FP.PACK_AB R11, R77, R78 ;  /* 0x0000004e4d0b723e */ /* 0x008fca00000000ff */
[----:B------:R2:W3:Y:S02]  /*6120*/  MUFU.EX2 R80, R0 ;  /* 0x0000000000507308 */ /* 0x0004e40000000800 */
[C---:B------:R-:W-:Y:S08]  /*6130*/  HMMA.16816.F32 R156, R8.reuse, R28, R56 ;  /* 0x0000001c089c723c */ /* 0x040ff00000001838 */
[----:B------:R-:W-:Y:S01]  /*6140*/  HMMA.16816.F32 R136, R8, R24, R136 ;  /* 0x000000180888723c */ /* 0x000fe20000001888 */
[----:B--2---:R-:W-:-:S04]  /*6150*/  FFMA.FTZ R0, R141, c[0x0][0x23c], -R5 ;  /* 0x00008f008d007a23 */ /* 0x004fc80000010805 */
[----:B------:R2:W-:Y:S03]  /*6160*/  MUFU.EX2 R76, R0 ;  /* 0x00000000004c7308 */ /* 0x0005e60000000800 */
[C---:B------:R-:W-:Y:S08]  /*6170*/  HMMA.16816.F32 R64, R8.reuse, R26, R64 ;  /* 0x0000001a0840723c */ /* 0x040ff00000001840 */
[----:B------:R-:W-:Y:S01]  /*6180*/  HMMA.16816.F32 R56, R8, R30, R40 ;  /* 0x0000001e0838723c */ /* 0x000fe20000001828 */
[----:B--2---:R-:W-:-:S06]  /*6190*/  FFMA.FTZ R0, R106, c[0x0][0x23c], -R5 ;  /* 0x00008f006a007a23 */ /* 0x004fcc0000010805 */
[----:B------:R-:W-:Y:S01]  /*61a0*/  F2FP.PACK_AB R8, R243, R231 ;  /* 0x000000e7f308723e */ /* 0x000fe200000000ff */
[----:B------:R-:W-:Y:S01]  /*61b0*/  FADD.FTZ R42, R166, R165 ;  /* 0x000000a5a62a7221 */ /* 0x000fe20000010000 */
[----:B------:R-:W-:Y:S01]  /*61c0*/  F2FP.PACK_AB R9, R218, R215 ;  /* 0x000000d7da09723e */ /* 0x000fe200000000ff */
[----:B------:R2:W4:Y:S01]  /*61d0*/  MUFU.EX2 R75, R0 ;  /* 0x00000000004b7308 */ /* 0x0005220000000800 */
[----:B------:R-:W-:Y:S01]  /*61e0*/  F2FP.PACK_AB R10, R245, R244 ;  /* 0x000000f4f50a723e */ /* 0x000fe200000000ff */
[----:B------:R-:W-:Y:S01]  /*61f0*/  FADD.FTZ R43, R104, R7 ;  /* 0x00000007682b7221 */ /* 0x000fe20000010000 */
[----:B------:R-:W-:Y:S01]  /*6200*/  F2FP.PACK_AB R11, R183, R219 ;  /* 0x000000dbb70b723e */ /* 0x000fe200000000ff */
[----:B------:R-:W-:Y:S01]  /*6210*/  FFMA.FTZ R40, R153, c[0x0][0x23c], -R6 ;  /* 0x00008f0099287a23 */ /* 0x000fe20000010806 */
[----:B---3--:R-:W-:Y:S02]  /*6220*/  F2FP.PACK_AB R7, R80, R88 ;  /* 0x000000585007723e */ /* 0x008fe400000000ff */
[----:B------:R-:W-:-:S03]  /*6230*/  F2FP.PACK_AB R166, R246, R250 ;  /* 0x000000faf6a6723e */ /* 0x000fc600000000ff */
[----:B------:R-:W-:Y:S01]  /*6240*/  HMMA.16816.F32 R140, R8, R24, R52 ;  /* 0x00000018088c723c */ /* 0x000fe20000001834 */
[----:B------:R-:W-:Y:S01]  /*6250*/  MUFU.EX2 R40, R40 ;  /* 0x0000002800287308 */ /* 0x000fe20000000800 */
[----:B--2---:R-:W-:-:S06]  /*6260*/  FFMA.FTZ R0, R103, c[0x0][0x23c], -R5 ;  /* 0x00008f0067007a23 */ /* 0x004fcc0000010805 */
[----:B------:R-:W-:Y:S01]  /*6270*/  HMMA.16816.F32 R52, R8, R26, R44 ;  /* 0x0000001a0834723c */ /* 0x000fe2000000182c */
[--C-:B------:R-:W-:Y:S01]  /*6280*/  FFMA.FTZ R25, R161, c[0x0][0x23c], -R4.reuse ;  /* 0x00008f00a1197a23 */ /* 0x100fe20000010804 */
[----:B------:R2:W-:Y:S01]  /*6290*/  MUFU.EX2 R74, R0 ;  /* 0x00000000004a7308 */ /* 0x0005e20000000800 */
[----:B------:R-:W-:-:S04]  /*62a0*/  FFMA.FTZ R24, R154, c[0x0][0x23c], -R4 ;  /* 0x00008f009a187a23 */ /* 0x000fc80000010804 */
[--C-:B------:R-:W-:Y:S01]  /*62b0*/  FFMA.FTZ R26, R162, c[0x0][0x23c], -R6.reuse ;  /* 0x00008f00a21a7a23 */ /* 0x100fe20000010806 */
[C---:B------:R-:W-:Y:S01]  /*62c0*/  HMMA.16816.F32 R48, R8.reuse, R28, R48 ;  /* 0x0000001c0830723c */ /* 0x040fe20000001830 */
[----:B------:R-:W-:Y:S01]  /*62d0*/  FFMA.FTZ R27, R160, c[0x0][0x23c], -R6 ;  /* 0x00008f00a01b7a23 */ /* 0x000fe20000010806 */
[----:B------:R-:W-:Y:S01]  /*62e0*/  F2FP.PACK_AB R6, R251, R248 ;  /* 0x000000f8fb06723e */ /* 0x000fe200000000ff */
[----:B------:R-:W-:Y:S05]  /*62f0*/  MUFU.EX2 R25, R25 ;  /* 0x0000001900197308 */ /* 0x000fea0000000800 */
[----:B------:R-:W-:Y:S01]  /*6300*/  HMMA.16816.F32 R32, R8, R30, R32 ;  /* 0x0000001e0820723c */ /* 0x000fe20000001820 */
[----:B------:R-:W-:Y:S01]  /*6310*/  LDSM.16.MT88.4 R28, [R186+0x5c00] ;  /* 0x005c0000ba1c783b */ /* 0x000fe20000004200 */
[----:B--2---:R-:W-:Y:S01]  /*6320*/  FFMA.FTZ R0, R102, c[0x0][0x23c], -R5 ;  /* 0x00008f0066007a23 */ /* 0x004fe20000010805 */
[----:B------:R-:W-:Y:S04]  /*6330*/  MUFU.EX2 R26, R26 ;  /* 0x0000001a001a7308 */ /* 0x000fe80000000800 */
[----:B----4-:R-:W-:-:S04]  /*6340*/  F2FP.PACK_AB R8, R75, R76 ;  /* 0x0000004c4b08723e */ /* 0x010fc800000000ff */
[----:B------:R2:W3:Y:S08]  /*6350*/  MUFU.EX2 R73, R0 ;  /* 0x0000000000497308 */ /* 0x0004f00000000800 */
[----:B------:R-:W4:Y:S01]  /*6360*/  MUFU.EX2 R27, R27 ;  /* 0x0000001b001b7308 */ /* 0x000f220000000800 */
[----:B--2---:R-:W-:Y:S01]  /*6370*/  FFMA.FTZ R0, R150, c[0x0][0x23c], -R4 ;  /* 0x00008f0096007a23 */ /* 0x004fe20000010804 */
[----:B---3--:R-:W-:-:S06]  /*6380*/  F2FP.PACK_AB R10, R73, R74 ;  /* 0x0000004a490a723e */ /* 0x008fcc00000000ff */
[----:B------:R-:W-:Y:S01]  /*6390*/  MUFU.EX2 R24, R24 ;  /* 0x0000001800187308 */ /* 0x000fe20000000800 */
[----:B----4-:R-:W-:-:S07]  /*63a0*/  F2FP.PACK_AB R165, R27, R26 ;  /* 0x0000001a1ba5723e */ /* 0x010fce00000000ff */
        /* <DEDUP_REMOVED lines=11> */
[C---:B-----5:R-:W-:Y:S08]  /*6460*/  HMMA.16816.F32 R136, R8.reuse, R20, R136 ;  /* 0x000000140888723c */ /* 0x060ff00000001888 */
[----:B------:R-:W-:Y:S01]  /*6470*/  HMMA.16816.F32 R144, R8, R22, R64 ;  /* 0x000000160890723c */ /* 0x000fe20000001840 */
[----:B--2---:R-:W-:-:S02]  /*6480*/  FFMA.FTZ R0, R148, c[0x0][0x23c], -R5 ;  /* 0x00008f0094007a23 */ /* 0x004fc40000010805 */
[----:B------:R-:W2:Y:S02]  /*6490*/  LDSM.16.MT88.4 R148, [R185+0x5c00] ;  /* 0x005c0000b994783b */ /* 0x000ea40000004200 */
[----:B------:R3:W4:Y:S03]  /*64a0*/  MUFU.EX2 R63, R0 ;  /* 0x00000000003f7308 */ /* 0x0007260000000800 */
[C---:B-1----:R-:W-:Y:S08]  /*64b0*/  HMMA.16816.F32 R156, R8.reuse, R16, R156 ;  /* 0x00000010089c723c */ /* 0x042ff0000000189c */
[----:B------:R-:W-:Y:S01]  /*64c0*/  HMMA.16816.F32 R44, R8, R18, R56 ;  /* 0x00000012082c723c */ /* 0x000fe20000001838 */
[----:B---3--:R-:W-:Y:S01]  /*64d0*/  FFMA.FTZ R0, R152, c[0x0][0x23c], -R5 ;  /* 0x00008f0098007a23 */ /* 0x008fe20000010805 */
[----:B----4-:R-:W-:-:S05]  /*64e0*/  F2FP.PACK_AB R160, R63, R68 ;  /* 0x000000443fa0723e */ /* 0x010fca00000000ff */
[----:B------:R-:W-:Y:S01]  /*64f0*/  FADD.FTZ R9, R197, R2 ;  /* 0x00000002c5097221 */ /* 0x000fe20000010000 */
[----:B------:R1:W-:Y:S01]  /*6500*/  MUFU.EX2 R62, R0 ;  /* 0x00000000003e7308 */ /* 0x0003e20000000800 */
[----:B------:R-:W-:Y:S02]  /*6510*/  FADD.FTZ R8, R168, R42 ;  /* 0x0000002aa8087221 */ /* 0x000fe40000010000 */
[----:B------:R-:W-:Y:S02]  /*6520*/  FADD.FTZ R2, R115, R43 ;  /* 0x0000002b73027221 */ /* 0x000fe40000010000 */
[----:B------:R-:W-:Y:S02]  /*6530*/  FADD.FTZ R9, R199, R9 ;  /* 0x00000009c7097221 */ /* 0x000fe40000010000 */
[----:B------:R-:W-:Y:S02]  /*6540*/  FADD.FTZ R8, R169, R8 ;  /* 0x00000008a9087221 */ /* 0x000fe40000010000 */
[----:B------:R-:W-:Y:S01]  /*6550*/  FADD.FTZ R2, R167, R2 ;  /* 0x00000002a7027221 */ /* 0x000fe20000010000 */
[----:B------:R-:W-:-:S03]  /*6560*/  F2FP.PACK_AB R167, R40, R39 ;  /* 0x0000002728a7723e */ /* 0x000fc600000000ff */
[----:B------:R-:W-:Y:S02]  /*6570*/  FADD.FTZ R2, R170, R2 ;  /* 0x00000002aa027221 */ /* 0x000fe40000010000 */
[----:B-1----:R-:W-:Y:S01]  /*6580*/  FFMA.FTZ R0, R108, c[0x0][0x23c], -R5 ;  /* 0x00008f006c007a23 */ /* 0x002fe20000010805 */
[----:B------:R-:W-:-:S03]  /*6590*/  F2FP.PACK_AB R5, R110, R122 ;  /* 0x0000007a6e05723e */ /* 0x000fc600000000ff */
[----:B------:R1:W3:Y:S02]  /*65a0*/  MUFU.EX2 R61, R0 ;  /* 0x00000000003d7308 */ /* 0x0002e40000000800 */
[----:B-1----:R-:W-:Y:S01]  /*65b0*/  FFMA.FTZ R0, R163, c[0x0][0x23c], -R4 ;  /* 0x00008f00a3007a23 */ /* 0x002fe20000010804 */
[----:B---3--:R-:W-:Y:S01]  /*65c0*/  F2FP.PACK_AB R162, R61, R62 ;  /* 0x0000003e3da2723e */ /* 0x008fe200000000ff */
[----:B------:R-:W-:Y:S01]  /*65d0*/  FADD.FTZ R4, R223, R222 ;  /* 0x000000dedf047221 */ /* 0x000fe20000010000 */
[----:B------:R-:W-:-:S03]  /*65e0*/  F2FP.PACK_AB R163, R24, R25 ;  /* 0x0000001918a3723e */ /* 0x000fc600000000ff */
[----:B------:R1:W3:Y:S01]  /*65f0*/  MUFU.EX2 R10, R0 ;  /* 0x00000000000a7308 */ /* 0x0002e20000000800 */
[----:B------:R-:W-:Y:S01]  /*6600*/  FADD.FTZ R41, R224, R4 ;  /* 0x00000004e0297221 */ /* 0x000fe20000010000 */
[----:B------:R-:W-:-:S07]  /*6610*/  F2FP.PACK_AB R4, R249, R247 ;  /* 0x000000f7f904723e */ /* 0x000fce00000000ff */
[----:B------:R-:W-:Y:S01]  /*6620*/  HMMA.16816.F32 R140, R4, R20, R140 ;  /* 0x00000014048c723c */ /* 0x000fe2000000188c */
[----:B-1----:R-:W-:Y:S01]  /*6630*/  FADD.FTZ R0, R225, R41 ;  /* 0x00000029e1007221 */ /* 0x002fe20000010000 */
[----:B---3--:R-:W-:-:S06]  /*6640*/  F2FP.PACK_AB R161, R10, R60 ;  /* 0x0000003c0aa1723e */ /* 0x008fcc00000000ff */
[----:B------:R-:W-:Y:S01]  /*6650*/  HMMA.16816.F32 R52, R4, R22, R52 ;  /* 0x000000160434723c */ /* 0x000fe20000001834 */
[----:B------:R-:W-:-:S04]  /*6660*/  FADD.FTZ R0, R226, R0 ;  /* 0x00000000e2007221 */ /* 0x000fc80000010000 */
[----:B------:R-:W-:-:S03]  /*6670*/  FADD.FTZ R0, R228, R0 ;  /* 0x00000000e4007221 */ /* 0x000fc60000010000 */
[C---:B------:R-:W-:Y:S08]  /*6680*/  HMMA.16816.F32 R48, R4.reuse, R16, R48 ;  /* 0x000000100430723c */ /* 0x040ff00000001830 */
[----:B------:R-:W-:Y:S07]  /*6690*/  HMMA.16816.F32 R32, R4, R18, R32 ;  /* 0x000000120420723c */ /* 0x000fee0000001820 */
        /* <DEDUP_REMOVED lines=117> */
[----:B------:R-:W-:Y:S01]  /*6df0*/  FADD.FTZ R216, R24, R0 ;  /* 0x0000000018d87221 */ /* 0x000fe20000010000 */
[----:B------:R-:W-:Y:S02]  /*6e00*/  MOV R0, R109 ;  /* 0x0000006d00007202 */ /* 0x000fe40000000f00 */
[----:B------:R1:W-:Y:S04]  /*6e10*/  STL [R1+0x4], R212 ;  /* 0x000004d401007387 */ /* 0x0003e80000100800 */
[----:B------:R1:W-:Y:S04]  /*6e20*/  STL [R1+0x8], R213 ;  /* 0x000008d501007387 */ /* 0x0003e80000100800 */
[----:B------:R1:W-:Y:S01]  /*6e30*/  STL [R1+0xc], R216 ;  /* 0x00000cd801007387 */ /* 0x0003e20000100800 */
[----:B------:R-:W-:Y:S05]  /*6e40*/  @!P0 BRA `(.L_x_267) ;  /* 0x00005f3000008947 */ /* 0x000fea0003800000 */
[----:B------:R-:W-:Y:S01]  /*6e50*/  IMAD.MOV.U32 R126, RZ, RZ, c[0x0][0x1a0] ;  /* 0x00006800ff7e7624 */ /* 0x000fe200078e00ff */
[----:B------:R-:W-:Y:S01]  /*6e60*/  IADD3 R134, R209, -0x2, RZ ;  /* 0xfffffffed1867810 */ /* 0x000fe20007ffe0ff */
[----:B------:R-:W-:Y:S01]  /*6e70*/  IMAD.MOV.U32 R128, RZ, RZ, 0x7 ;  /* 0x00000007ff807424 */ /* 0x000fe200078e00ff */
[----:B------:R-:W-:-:S04]  /*6e80*/  DEPBAR.LE SB0, 0x0 ;  /* 0x000080000000791a */ /* 0x000fc80000000000 */
[C---:B------:R-:W-:Y:S01]  /*6e90*/  SHF.L.U64.HI R128, R126.reuse, R128, c[0x0][0x1a4] ;  /* 0x000069007e807619 */ /* 0x040fe20000010280 */
[C---:B------:R-:W-:Y:S01]  /*6ea0*/  IMAD.SHL.U32 R123, R126.reuse, 0x80, RZ ;  /* 0x000000807e7b7824 */ /* 0x040fe200078e00ff */
[----:B------:R-:W-:Y:S01]  /*6eb0*/  SHF.R.S32.HI R0, RZ, 0x1f, R134 ;  /* 0x0000001fff007819 */ /* 0x000fe20000011486 */
[----:B------:R-:W-:Y:S02]  /*6ec0*/  IMAD.SHL.U32 R10, R126, 0x40, RZ ;  /* 0x000000407e0a7824 */ /* 0x000fe400078e00ff */
[----:B------:R-:W-:Y:S02]  /*6ed0*/  IMAD R2, R128, R134, RZ ;  /* 0x0000008680027224 */ /* 0x000fe400078e02ff */
[----:B------:R-:W-:-:S04]  /*6ee0*/  IMAD.WIDE.U32 R4, R134, R123, R220 ;  /* 0x0000007b86047225 */ /* 0x000fc800078e00dc */
[----:B------:R-:W-:Y:S01]  /*6ef0*/  IMAD R0, R0, R123, R2 ;  /* 0x0000007b00007224 */ /* 0x000fe200078e0202 */
[----:B------:R-:W-:Y:S01]  /*6f00*/  BAR.SYNC.DEFER_BLOCKING 0x0 ;  /* 0x0000000000007b1d */ /* 0x000fe20000010000 */
[----:B------:R-:W-:Y:S01]  /*6f10*/  IMAD.MOV.U32 R123, RZ, RZ, c[0x0][0x1a4] ;  /* 0x00006900ff7b7624 */ /* 0x000fe200078e00ff */
[----:B------:R-:W-:Y:S01]  /*6f20*/  LEA R8, P1, R4, c[0x0][0x170], 0x1 ;  /* 0x00005c0004087a11 */ /* 0x000fe200078208ff */
[----:B------:R-:W-:-:S03]  /*6f30*/  IMAD.IADD R0, R5, 0x1, R0 ;  /* 0x0000000105007824 */ /* 0x000fc600078e0200 */
[----:B------:R-:W-:Y:S02]  /*6f40*/  SHF.L.U64.HI R2, R126, 0x6, R123 ;  /* 0x000000067e027819 */ /* 0x000fe4000001027b */
[----:B------:R-:W-:Y:S01]  /*6f50*/  IADD3 R6, P0, R10, R8, RZ ;  /* 0x000000080a067210 */ /* 0x000fe20007f1e0ff */
[----:B------:R-:W2:Y:S01]  /*6f60*/  S2R R123, SR_TID.X ;  /* 0x00000000007b7919 */ /* 0x000ea20000002100 */
[----:B------:R-:W-:Y:S02]  /*6f70*/  LEA.HI.X R9, R4, c[0x0][0x174], R0, 0x1, P1 ;  /* 0x00005d0004097a11 */ /* 0x000fe400008f0c00 */
[----:B------:R-:W-:-:S03]  /*6f80*/  IADD3 R4, P1, R6, R10, RZ ;  /* 0x0000000a06047210 */ /* 0x000fc60007f3e0ff */
[----:B------:R-:W-:Y:S01]  /*6f90*/  IMAD.X R7, R2, 0x1, R9, P0 ;  /* 0x0000000102077824 */ /* 0x000fe200000e0609 */
[----:B------:R-:W-:-:S03]  /*6fa0*/  IADD3 R10, P0, R4, R10, RZ ;  /* 0x0000000a040a7210 */ /* 0x000fc60007f1e0ff */
[----:B------:R-:W-:-:S04]  /*6fb0*/  IMAD.X R5, R7, 0x1, R2, P1 ;  /* 0x0000000107057824 */ /* 0x000fc800008e0602 */
[----:B------:R-:W-:Y:S01]  /*6fc0*/  IMAD.X R11, R5, 0x1, R2, P0 ;  /* 0x00000001050b7824 */ /* 0x000fe200000e0602 */
[----:B------:R-:W-:Y:S01]  /*6fd0*/  @!PT LDS RZ, [RZ] ;  /* 0x00000000fffff984 */ /* 0x000fe20000000800 */
[----:B------:R-:W-:Y:S01]  /*6fe0*/  @!PT LDS RZ, [RZ] ;  /* 0x00000000fffff984 */ /* 0x000fe20000000800 */
[----:B------:R-:W-:Y:S01]  /*6ff0*/  @!PT LDS RZ, [RZ] ;  /* 0x00000000fffff984 */ /* 0x000fe20000000800 */
[----:B------:R3:W-:Y:S04]  /*7000*/  LDGSTS.E.BYPASS.LTC128B.128 [R198+0x4000], [R8.64] ;  /* 0x0400000008c67fae */ /* 0x0007e8000b901d46 */
[----:B------:R4:W-:Y:S04]  /*7010*/  LDGSTS.E.BYPASS.LTC128B.128 [R198+0x4800], [R6.64] ;  /* 0x0480000006c67fae */ /* 0x0009e8000b901d46 */
[----:B------:R4:W-:Y:S01]  /*7020*/  LDGSTS.E.BYPASS.LTC128B.128 [R198+0x5000], [R4.64] ;  /* 0x0500000004c67fae */ /* 0x0009e2000b901d46 */
[----:B--2---:R-:W-:-:S03]  /*7030*/  IMAD.SHL.U32 R123, R123, 0x2, RZ ;  /* 0x000000027b7b7824 */ /* 0x004fc600078e00ff */
[----:B------:R3:W-:Y:S02]  /*7040*/  LDGSTS.E.BYPASS.LTC128B.128 [R198+0x5800], [R10.64] ;  /* 0x058000000ac67fae */ /* 0x0007e4000b901d46 */
[----:B------:R-:W-:Y:S02]  /*7050*/  LOP3.LUT R123, R123, 0x6, RZ, 0xc0, !PT ;  /* 0x000000067b7b7812 */ /* 0x000fe400078ec0ff */
[----:B------:R-:W-:Y:S03]  /*7060*/  LDSM.16.M88.4 R24, [R184+0x2000] ;  /* 0x00200000b818783b */ /* 0x000fe60000000200 */
[----:B------:R-:W-:Y:S01]  /*7070*/  IMAD R0, R134, 0x80, R123 ;  /* 0x0000008086007824 */ /* 0x000fe200078e027b */
[----:B------:R-:W2:Y:S04]  /*7080*/  LDSM.16.M88.4 R16, [R187+0x1000] ;  /* 0x00100000bb10783b */ /* 0x000ea80000000200 */
[----:B------:R-:W5:Y:S01]  /*7090*/  LDSM.16.M88.4 R20, [R187] ;  /* 0x00000000bb14783b */ /* 0x000f620000000200 */
[----:B------:R-:W-:-:S02]  /*70a0*/  IADD3 R2, R0, 0x1, RZ ;  /* 0x0000000100027810 */ /* 0x000fc40007ffe0ff */
[-C--:B------:R-:W-:Y:S01]  /*70b0*/  ISETP.GE.AND P0, PT, R0, R15.reuse, PT ;  /* 0x0000000f0000720c */ /* 0x080fe20003f06270 */
[----:B------:R-:W-:Y:S01]  /*70c0*/  LDSM.16.M88.4 R28, [R189] ;  /* 0x00000000bd1c783b */ /* 0x000fe20000000200 */
[C---:B------:R-:W-:Y:S02]  /*70d0*/  ISETP.GE.AND P5, PT, R2.reuse, R15, PT ;  /* 0x0000000f0200720c */ /* 0x040fe40003fa6270 */
[C---:B------:R-:W-:Y:S01]  /*70e0*/  ISETP.GE.AND P4, PT, R2.reuse, R14, PT ;  /* 0x0000000e0200720c */ /* 0x040fe20003f86270 */
[----:B------:R-:W0:Y:S01]  /*70f0*/  LDGDEPBAR ;  /* 0x00000000000079af */ /* 0x000e220000000000 */
[CC--:B------:R-:W-:Y:S02]  /*7100*/  ISETP.GE.AND P6, PT, R2.reuse, R13.reuse, PT ;  /* 0x0000000d0200720c */ /* 0x0c0fe40003fc6270 */
[----:B------:R-:W-:Y:S01]  /*7110*/  ISETP.GE.AND P2, PT, R2, R12, PT ;  /* 0x0000000c0200720c */ /* 0x000fe20003f46270 */
[----:B----4-:R-:W4:Y:S01]  /*7120*/  LDSM.16.M88.4 R4, [R188+0x1000] ;  /* 0x00100000bc04783b */ /* 0x010f220000000200 */
[----:B------:R-:W-:-:S02]  /*7130*/  ISETP.GE.AND P1, PT, R0, R13, PT ;  /* 0x0000000d0000720c */ /* 0x000fc40003f26270 */
[C---:B------:R-:W-:Y:S01]  /*7140*/  IADD3 R2, R0.reuse, 0x8, RZ ;  /* 0x0000000800027810 */ /* 0x040fe20007ffe0ff */
[----:B---3--:R-:W3:Y:S01]  /*7150*/  LDSM.16.M88.4 R8, [R188] ;  /* 0x00000000bc08783b */ /* 0x008ee20000000200 */
[----:B------:R-:W-:Y:S01]  /*7160*/  ISETP.GE.AND P3, PT, R0, R14, PT ;  /* 0x0000000e0000720c */ /* 0x000fe20003f66270 */
[-C--:B--2---:R-:W-:Y:S08]  /*7170*/  HMMA.16816.F32 R32, R16, R24.reuse, RZ ;  /* 0x000000181020723c */ /* 0x084ff000000018ff */
[----:B-----5:R-:W-:Y:S08]  /*7180*/  HMMA.16816.F32 R40, R20, R24, RZ ;  /* 0x000000181428723c */ /* 0x020ff000000018ff */
[----:B------:R-:W-:Y:S08]  /*7190*/  HMMA.16816.F32 R48, R16, R26, RZ ;  /* 0x0000001a1030723c */ /* 0x000ff000000018ff */
[-C--:B----4-:R-:W-:Y:S01]  /*71a0*/  HMMA.16816.F32 R52, R4, R28.reuse, R32 ;  /* 0x0000001c0434723c */ /* 0x090fe20000001820 */
[----:B------:R-:W2:Y:S07]  /*71b0*/  LDSM.16.M88.4 R32, [R184+0x2400] ;  /* 0x00240000b820783b */ /* 0x000eae0000000200 */
[----:B---3--:R-:W-:Y:S08]  /*71c0*/  HMMA.16816.F32 R44, R8, R28, R40 ;  /* 0x0000001c082c723c */ /* 0x008ff00000001828 */
[----:B------:R-:W-:Y:S01]  /*71d0*/  HMMA.16816.F32 R40, R20, R26, RZ ;  /* 0x0000001a1428723c */ /* 0x000fe200000018ff */
[----:B------:R-:W3:Y:S07]  /*71e0*/  LDSM.16.M88.4 R24, [R196] ;  /* 0x00000000c418783b */ /* 0x000eee0000000200 */
[----:B------:R-:W-:-:S02]  /*71f0*/  FMUL.FTZ R52, R52, c[0x0][0x2ec] ;  /* 0x0000bb0034347a20 */ /* 0x000fc40000410000 */
[----:B------:R-:W-:Y:S02]  /*7200*/  FMUL.FTZ R53, R53, c[0x0][0x2ec] ;  /* 0x0000bb0035357a20 */ /* 0x000fe40000410000 */
[----:B------:R-:W-:Y:S01]  /*7210*/  FMUL.FTZ R54, R54, c[0x0][0x2ec] ;  /* 0x0000bb0036367a20 */ /* 0x000fe20000410000 */
[----:B------:R-:W4:Y:S01]  /*7220*/  MUFU.TANH R93, R52 ;  /* 0x00000034005d7308 */ /* 0x000f220000002400 */
[----:B------:R-:W-:Y:S02]  /*7230*/  FMUL.FTZ R55, R55, c[0x0][0x2ec] ;  /* 0x0000bb0037377a20 */ /* 0x000fe40000410000 */
[----:B------:R-:W-:Y:S02]  /*7240*/  FMUL.FTZ R44, R44, c[0x0][0x2ec] ;  /* 0x0000bb002c2c7a20 */ /* 0x000fe40000410000 */
[----:B------:R-:W-:Y:S02]  /*7250*/  FMUL.FTZ R45, R45, c[0x0][0x2ec] ;  /* 0x0000bb002d2d7a20 */ /* 0x000fe40000410000 */
[----:B------:R-:W-:Y:S01]  /*7260*/  FMUL.FTZ R46, R46, c[0x0][0x2ec] ;  /* 0x0000bb002e2e7a20 */ /* 0x000fe20000410000 */
[----:B------:R-:W5:Y:S01]  /*7270*/  MUFU.TANH R69, R44 ;  /* 0x0000002c00457308 */ /* 0x000f620000002400 */
[----:B------:R-:W-:-:S02]  /*7280*/  FMUL.FTZ R47, R47, c[0x0][0x2ec] ;  /* 0x0000bb002f2f7a20 */ /* 0x000fc40000410000 */
[----:B------:R-:W-:Y:S05]  /*7290*/  HMMA.16816.F32 R40, R8, R30, R40 ;  /* 0x0000001e0828723c */ /* 0x000fea0000001828 */
[----:B------:R-:W1:Y:S01]  /*72a0*/  MUFU.TANH R70, R45 ;  /* 0x0000002d00467308 */ /* 0x000e620000002400 */
[----:B----4-:R-:W-:Y:S02]  /*72b0*/  FSEL R93, R93, -INF , !P1 ;  /* 0xff8000005d5d7808 */ /* 0x010fe40004800000 */
[----:B------:R-:W-:-:S05]  /*72c0*/  ISETP.GE.AND P1, PT, R0, R12, PT ;  /* 0x0000000c0000720c */ /* 0x000fca0003f26270 */
[----:B------:R-:W4:Y:S01]  /*72d0*/  MUFU.TANH R86, R46 ;  /* 0x0000002e00567308 */ /* 0x000f220000002400 */
[----:B-----5:R-:W-:Y:S02]  /*72e0*/  FSEL R69, R69, -INF , !P0 ;  /* 0xff80000045457808 */ /* 0x020fe40004000000 */
[----:B------:R-:W-:-:S05]  /*72f0*/  ISETP.GE.AND P0, PT, R2, R13, PT ;  /* 0x0000000d0200720c */ /* 0x000fca0003f06270 */
[----:B------:R5:W2:Y:S01]  /*7300*/  MUFU.TANH R89, R47 ;  /* 0x0000002f00597308 */ /* 0x000aa20000002400 */
[----:B-1----:R-:W-:Y:S02]  /*7310*/  FSEL R70, R70, -INF , !P5 ;  /* 0xff80000046467808 */ /* 0x002fe40006800000 */
[----:B------:R-:W-:Y:S01]  /*7320*/  FMUL.FTZ R40, R40, c[0x0][0x2ec] ;  /* 0x0000bb0028287a20 */ /* 0x000fe20000410000 */
[----:B------:R-:W-:Y:S01]  /*7330*/  ISETP.GE.AND P5, PT, R2, R15, PT ;  /* 0x0000000f0200720c */ /* 0x000fe20003fa6270 */
[----:B------:R-:W-:Y:S02]  /*7340*/  FMUL.FTZ R41, R41, c[0x0][0x2ec] ;  /* 0x0000bb0029297a20 */ /* 0x000fe40000410000 */
[----:B------:R-:W-:Y:S01]  /*7350*/  FMUL.FTZ R42, R42, c[0x0][0x2ec] ;  /* 0x0000bb002a2a7a20 */ /* 0x000fe20000410000 */
[----:B------:R-:W1:Y:S01]  /*7360*/  MUFU.TANH R68, R40 ;  /* 0x0000002800447308 */ /* 0x000e620000002400 */
[----:B------:R-:W-:Y:S01]  /*7370*/  FMUL.FTZ R43, R43, c[0x0][0x2ec] ;  /* 0x0000bb002b2b7a20 */ /* 0x000fe20000410000 */
[----:B----4-:R-:W-:-:S02]  /*7380*/  FSEL R86, R86, -INF , !P3 ;  /* 0xff80000056567808 */ /* 0x010fc40005800000 */
[C---:B------:R-:W-:Y:S01]  /*7390*/  ISETP.GE.AND P3, PT, R2.reuse, R14, PT ;  /* 0x0000000e0200720c */ /* 0x040fe20003f66270 */
[----:B-----5:R-:W-:Y:S03]  /*73a0*/  HMMA.16816.F32 R44, R4, R30, R48 ;  /* 0x0000001e042c723c */ /* 0x020fe60000001830 */
[----:B------:R-:W-:Y:S01]  /*73b0*/  MUFU.TANH R66, R41 ;  /* 0x0000002900427308 */ /* 0x000fe20000002400 */
[----:B--2---:R-:W-:Y:S02]  /*73c0*/  FSEL R89, R89, -INF , !P4 ;  /* 0xff80000059597808 */ /* 0x004fe40006000000 */
[----:B------:R-:W-:Y:S02]  /*73d0*/  ISETP.GE.AND P4, PT, R2, R12, PT ;  /* 0x0000000c0200720c */ /* 0x000fe40003f86270 */
[----:B------:R-:W-:Y:S01]  /*73e0*/  IADD3 R2, R0, 0x10, RZ ;  /* 0x0000001000027810 */ /* 0x000fe20007ffe0ff */
[----:B------:R-:W-:Y:S02]  /*73f0*/  HMMA.16816.F32 R28, R16, R32, RZ ;  /* 0x00000020101c723c */ /* 0x000fe400000018ff */
[----:B------:R-:W2:Y:S01]  /*7400*/  MUFU.TANH R80, R42 ;  /* 0x0000002a00507308 */ /* 0x000ea20000002400 */
[----:B-1----:R-:W-:-:S02]  /*7410*/  FSEL R68, R68, -INF , !P5 ;  /* 0xff80000044447808 */ /* 0x002fc40006800000 */
[----:B------:R-:W-:-:S03]  /*7420*/  ISETP.GE.AND P5, PT, R2, R12, PT ;  /* 0x0000000c0200720c */ /* 0x000fc60003fa6270 */
[----:B------:R-:W-:Y:S02]  /*7430*/  HMMA.16816.F32 R48, R20, R32, RZ ;  /* 0x000000201430723c */ /* 0x000fe400000018ff */
[----:B------:R-:W-:Y:S05]  /*7440*/  MUFU.TANH R84, R43 ;  /* 0x0000002b00547308 */ /* 0x000fea0000002400 */
[----:B------:R-:W-:-:S03]  /*7450*/  FMUL.FTZ R44, R44, c[0x0][0x2ec] ;  /* 0x0000bb002c2c7a20 */ /* 0x000fc60000410000 */
[----:B------:R-:W1:Y:S01]  /*7460*/  MUFU.TANH R98, R53 ;  /* 0x0000003500627308 */ /* 0x000e620000002400 */
[----:B------:R-:W-:Y:S01]  /*7470*/  FMUL.FTZ R45, R45, c[0x0][0x2ec] ;  /* 0x0000bb002d2d7a20 */ /* 0x000fe20000410000 */
[----:B--2---:R-:W-:Y:S01]  /*7480*/  FSEL R80, R80, -INF , !P3 ;  /* 0xff80000050507808 */ /* 0x004fe20005800000 */
[----:B------:R-:W-:Y:S02]  /*7490*/  FMUL.FTZ R46, R46, c[0x0][0x2ec] ;  /* 0x0000bb002e2e7a20 */ /* 0x000fe40000410000 */
[----:B------:R-:W-:Y:S01]  /*74a0*/  FMUL.FTZ R47, R47, c[0x0][0x2ec] ;  /* 0x0000bb002f2f7a20 */ /* 0x000fe20000410000 */
[-C--:B---3--:R-:W-:Y:S01]  /*74b0*/  HMMA.16816.F32 R56, R4, R24.reuse, R28 ;  /* 0x000000180438723c */ /* 0x088fe2000000181c */
[----:B------:R-:W2:Y:S01]  /*74c0*/  LDSM.16.M88.4 R28, [R184+0x2800] ;  /* 0x00280000b81c783b */ /* 0x000ea20000000200 */
[----:B------:R-:W3:Y:S06]  /*74d0*/  MUFU.TANH R96, R44 ;  /* 0x0000002c00607308 */ /* 0x000eec0000002400 */
[----:B------:R-:W-:Y:S01]  /*74e0*/  HMMA.16816.F32 R48, R8, R24, R48 ;  /* 0x000000180830723c */ /* 0x000fe20000001830 */
[----:B-1----:R-:W-:Y:S01]  /*74f0*/  FSEL R98, R98, -INF , !P6 ;  /* 0xff80000062627808 */ /* 0x002fe20007000000 */
[----:B------:R-:W-:Y:S06]  /*7500*/  MUFU.TANH R95, R45 ;  /* 0x0000002d005f7308 */ /* 0x000fec0000002400 */
[----:B------:R-:W-:Y:S02]  /*7510*/  HMMA.16816.F32 R40, R16, R34, RZ ;  /* 0x000000221028723c */ /* 0x000fe400000018ff */
[----:B------:R-:W1:Y:S01]  /*7520*/  MUFU.TANH R100, R46 ;  /* 0x0000002e00647308 */ /* 0x000e620000002400 */
[----:B---3--:R-:W-:-:S05]  /*7530*/  FSEL R96, R96, -INF , !P0 ;  /* 0xff80000060607808 */ /* 0x008fca0004000000 */
[----:B------:R-:W-:Y:S02]  /*7540*/  FMUL.FTZ R56, R56, c[0x0][0x2ec] ;  /* 0x0000bb0038387a20 */ /* 0x000fe40000410000 */
[----:B------:R3:W-:Y:S01]  /*7550*/  MUFU.TANH R104, R47 ;  /* 0x0000002f00687308 */ /* 0x0007e20000002400 */
[----:B------:R-:W-:Y:S02]  /*7560*/  FMUL.FTZ R57, R57, c[0x0][0x2ec] ;  /* 0x0000bb0039397a20 */ /* 0x000fe40000410000 */
[----:B------:R-:W-:Y:S02]  /*7570*/  FMUL.FTZ R58, R58, c[0x0][0x2ec] ;  /* 0x0000bb003a3a7a20 */ /* 0x000fe40000410000 */
[----:B------:R-:W-:Y:S02]  /*7580*/  FMUL.FTZ R59, R59, c[0x0][0x2ec] ;  /* 0x0000bb003b3b7a20 */ /* 0x000fe40000410000 */
[----:B------:R-:W-:Y:S01]  /*7590*/  FMUL.FTZ R48, R48, c[0x0][0x2ec] ;  /* 0x0000bb0030307a20 */ /* 0x000fe20000410000 */
[----:B------:R-:W4:Y:S01]  /*75a0*/  MUFU.TANH R94, R54 ;  /* 0x00000036005e7308 */ /* 0x000f220000002400 */
[----:B------:R-:W-:Y:S01]  /*75b0*/  FMUL.FTZ R49, R49, c[0x0][0x2ec] ;  /* 0x0000bb0031317a20 */ /* 0x000fe20000410000 */
[----:B-1----:R-:W-:Y:S01]  /*75c0*/  FSEL R100, R100, -INF , !P4 ;  /* 0xff80000064647808 */ /* 0x002fe20006000000 */
[----:B------:R-:W-:Y:S01]  /*75d0*/  FMUL.FTZ R50, R50, c[0x0][0x2ec] ;  /* 0x0000bb0032327a20 */ /* 0x000fe20000410000 */
[----:B------:R-:W-:Y:S01]  /*75e0*/  ISETP.GE.AND P4, PT, R2, R15, PT ;  /* 0x0000000f0200720c */ /* 0x000fe20003f86270 */
[----:B------:R-:W-:Y:S01]  /*75f0*/  FMUL.FTZ R51, R51, c[0x0][0x2ec] ;  /* 0x0000bb0033337a20 */ /* 0x000fe20000410000 */
[----:B---3--:R-:W-:Y:S01]  /*7600*/  HMMA.16816.F32 R44, R20, R34, RZ ;  /* 0x00000022142c723c */ /* 0x008fe200000018ff */
[----:B------:R-:W1:Y:S01]  /*7610*/  LDSM.16.M88.4 R32, [R195] ;  /* 0x00000000c320783b */ /* 0x000e620000000200 */
[----:B------:R-:W3:Y:S01]  /*7620*/  MUFU.TANH R65, R48 ;  /* 0x0000003000417308 */ /* 0x000ee20000002400 */
[----:B----4-:R-:W-:-:S07]  /*7630*/  FSEL R94, R94, -INF , !P1 ;  /* 0xff8000005e5e7808 */ /* 0x010fce0004800000 */
[----:B------:R-:W-:Y:S08]  /*7640*/  MUFU.TANH R67, R49 ;  /* 0x0000003100437308 */ /* 0x000ff00000002400 */
[----:B------:R-:W-:Y:S01]  /*7650*/  MUFU.TANH R85, R50 ;  /* 0x0000003200557308 */ /* 0x000fe20000002400 */
[----:B---3--:R-:W-:-:S07]  /*7660*/  FSEL R65, R65, -INF , !P4 ;  /* 0xff80000041417808 */ /* 0x008fce0006000000 */
[----:B------:R3:W-:Y:S08]  /*7670*/  MUFU.TANH R88, R51 ;  /* 0x0000003300587308 */ /* 0x0007f00000002400 */
[----:B------:R-:W4:Y:S01]  /*7680*/  MUFU.TANH R101, R55 ;  /* 0x0000003700657308 */ /* 0x000f220000002400 */
[----:B---3--:R-:W-:Y:S07]  /*7690*/  HMMA.16816.F32 R48, R4, R26, R40 ;  /* 0x0000001a0430723c */ /* 0x008fee0000001828 */
[----:B------:R-:W-:Y:S01]  /*76a0*/  MUFU.TANH R92, R56 ;  /* 0x00000038005c7308 */ /* 0x000fe20000002400 */
[----:B--2---:R-:W-:Y:S07]  /*76b0*/  HMMA.16816.F32 R40, R20, R28, RZ ;  /* 0x0000001c1428723c */ /* 0x004fee00000018ff */
[----:B------:R-:W-:Y:S01]  /*76c0*/  MUFU.TANH R97, R57 ;  /* 0x0000003900617308 */ /* 0x000fe20000002400 */
[----:B----4-:R-:W-:Y:S01]  /*76d0*/  FSEL R101, R101, -INF , !P2 ;  /* 0xff80000065657808 */ /* 0x010fe20005000000 */
[----:B------:R-:W-:Y:S06]  /*76e0*/  HMMA.16816.F32 R52, R8, R26, R44 ;  /* 0x0000001a0834723c */ /* 0x000fec000000182c */
[----:B------:R-:W2:Y:S02]  /*76f0*/  MUFU.TANH R108, R58 ;  /* 0x0000003a006c7308 */ /* 0x000ea40000002400 */
[----:B------:R-:W-:Y:S06]  /*7700*/  HMMA.16816.F32 R24, R16, R28, RZ ;  /* 0x0000001c1018723c */ /* 0x000fec00000018ff */
[----:B------:R3:W4:Y:S01]  /*7710*/  MUFU.TANH R111, R59 ;  /* 0x0000003b006f7308 */ /* 0x0007220000002400 */
[----:B------:R-:W-:-:S02]  /*7720*/  FMUL.FTZ R48, R48, c[0x0][0x2ec] ;  /* 0x0000bb0030307a20 */ /* 0x000fc40000410000 */
[----:B------:R-:W-:Y:S02]  /*7730*/  FMUL.FTZ R49, R49, c[0x0][0x2ec] ;  /* 0x0000bb0031317a20 */ /* 0x000fe40000410000 */
[----:B------:R-:W-:Y:S01]  /*7740*/  FMUL.FTZ R50, R50, c[0x0][0x2ec] ;  /* 0x0000bb0032327a20 */ /* 0x000fe20000410000 */
[----:B-1----:R-:W-:Y:S01]  /*7750*/  HMMA.16816.F32 R44, R8, R32, R40 ;  /* 0x00000020082c723c */ /* 0x002fe20000001828 */
[----:B------:R-:W1:Y:S01]  /*7760*/  LDSM.16.M88.4 R40, [R184+0x2c00] ;  /* 0x002c0000b828783b */ /* 0x000e620000000200 */
[----:B------:R-:W-:Y:S01]  /*7770*/  FMUL.FTZ R51, R51, c[0x0][0x2ec] ;  /* 0x0000bb0033337a20 */ /* 0x000fe20000410000 */
[----:B------:R-:W5:Y:S01]  /*7780*/  MUFU.TANH R99, R48 ;  /* 0x0000003000637308 */ /* 0x000f620000002400 */
[----:B--2---:R-:W-:Y:S01]  /*7790*/  FSEL R108, R108, -INF , !P5 ;  /* 0xff8000006c6c7808 */ /* 0x004fe20006800000 */
[----:B------:R-:W-:Y:S02]  /*77a0*/  FMUL.FTZ R52, R52, c[0x0][0x2ec] ;  /* 0x0000bb0034347a20 */ /* 0x000fe40000410000 */
[----:B------:R-:W-:-:S04]  /*77b0*/  FMUL.FTZ R53, R53, c[0x0][0x2ec] ;  /* 0x0000bb0035357a20 */ /* 0x000fc80000410000 */
[----:B------:R-:W-:Y:S01]  /*77c0*/  MUFU.TANH R102, R49 ;  /* 0x0000003100667308 */ /* 0x000fe20000002400 */
[----:B------:R-:W-:Y:S02]  /*77d0*/  FMUL.FTZ R54, R54, c[0x0][0x2ec] ;  /* 0x0000bb0036367a20 */ /* 0x000fe40000410000 */
[----:B------:R-:W-:Y:S01]  /*77e0*/  FMUL.FTZ R55, R55, c[0x0][0x2ec] ;  /* 0x0000bb0037377a20 */ /* 0x000fe20000410000 */
[----:B---3--:R-:W-:Y:S04]  /*77f0*/  HMMA.16816.F32 R56, R4, R32, R24 ;  /* 0x000000200438723c */ /* 0x008fe80000001818 */
[----:B------:R-:W2:Y:S04]  /*7800*/  MUFU.TANH R113, R50 ;  /* 0x0000003200717308 */ /* 0x000ea80000002400 */
[----:B------:R-:W-:Y:S01]  /*7810*/  HMMA.16816.F32 R24, R16, R30, RZ ;  /* 0x0000001e1018723c */ /* 0x000fe200000018ff */
[----:B------:R-:W-:-:S02]  /*7820*/  FMUL.FTZ R44, R44, c[0x0][0x2ec] ;  /* 0x0000bb002c2c7a20 */ /* 0x000fc40000410000 */
[----:B------:R-:W-:Y:S01]  /*7830*/  FMUL.FTZ R45, R45, c[0x0][0x2ec] ;  /* 0x0000bb002d2d7a20 */ /* 0x000fe20000410000 */
[----:B------:R1:W-:Y:S01]  /*7840*/  MUFU.TANH R116, R51 ;  /* 0x0000003300747308 */ /* 0x0003e20000002400 */
[----:B------:R-:W-:Y:S02]  /*7850*/  FMUL.FTZ R46, R46, c[0x0][0x2ec] ;  /* 0x0000bb002e2e7a20 */ /* 0x000fe40000410000 */
[----:B------:R-:W-:Y:S01]  /*7860*/  FMUL.FTZ R47, R47, c[0x0][0x2ec] ;  /* 0x0000bb002f2f7a20 */ /* 0x000fe20000410000 */
[----:B------:R-:W-:Y:S04]  /*7870*/  HMMA.16816.F32 R28, R20, R30, RZ ;  /* 0x0000001e141c723c */ /* 0x000fe800000018ff */
[----:B------:R-:W-:Y:S04]  /*7880*/  MUFU.TANH R62, R44 ;  /* 0x0000002c003e7308 */ /* 0x000fe80000002400 */
[----:B------:R-:W-:-:S02]  /*7890*/  FMUL.FTZ R56, R56, c[0x0][0x2ec] ;  /* 0x0000bb0038387a20 */ /* 0x000fc40000410000 */
[----:B------:R-:W-:Y:S02]  /*78a0*/  FMUL.FTZ R57, R57, c[0x0][0x2ec] ;  /* 0x0000bb0039397a20 */ /* 0x000fe40000410000 */
[----:B------:R-:W-:Y:S01]  /*78b0*/  MUFU.TANH R63, R45 ;  /* 0x0000002d003f7308 */ /* 0x000fe20000002400 */
[----:B-1----:R-:W-:Y:S01]  /*78c0*/  HMMA.16816.F32 R48, R20, R40, RZ ;  /* 0x000000281430723c */ /* 0x002fe200000018ff */
[----:B------:R-:W-:Y:S02]  /*78d0*/  FMUL.FTZ R58, R58, c[0x0][0x2ec] ;  /* 0x0000bb003a3a7a20 */ /* 0x000fe40000410000 */
[----:B------:R-:W-:-:S04]  /*78e0*/  FMUL.FTZ R59, R59, c[0x0][0x2ec] ;  /* 0x0000bb003b3b7a20 */ /* 0x000fc80000410000 */
[----:B------:R-:W-:Y:S08]  /*78f0*/  MUFU.TANH R83, R46 ;  /* 0x0000002e00537308 */ /* 0x000ff00000002400 */
[----:B------:R1:W-:Y:S08]  /*7900*/  MUFU.TANH R87, R47 ;  /* 0x0000002f00577308 */ /* 0x0003f00000002400 */
[----:B------:R-:W-:Y:S01]  /*7910*/  MUFU.TANH R115, R56 ;  /* 0x0000003800737308 */ /* 0x000fe20000002400 */
[-C--:B-1----:R-:W-:Y:S01]  /*7920*/  HMMA.16816.F32 R44, R4, R34.reuse, R24 ;  /* 0x00000022042c723c */ /* 0x082fe20000001818 */
[----:B------:R-:W1:Y:S06]  /*7930*/  LDSM.16.M88.4 R24, [R194] ;  /* 0x00000000c218783b */ /* 0x000e6c0000000200 */
[----:B------:R-:W-:Y:S01]  /*7940*/  MUFU.TANH R114, R57 ;  /* 0x0000003900727308 */ /* 0x000fe20000002400 */
[----:B------:R-:W-:Y:S07]  /*7950*/  HMMA.16816.F32 R32, R8, R34, R28 ;  /* 0x000000220820723c */ /* 0x000fee000000181c */
[----:B------:R-:W-:Y:S01]  /*7960*/  MUFU.TANH R120, R58 ;  /* 0x0000003a00787308 */ /* 0x000fe20000002400 */
[----:B------:R-:W-:Y:S07]  /*7970*/  HMMA.16816.F32 R28, R16, R40, RZ ;  /* 0x00000028101c723c */ /* 0x000fee00000018ff */
[----:B------:R1:W-:Y:S01]  /*7980*/  MUFU.TANH R122, R59 ;  /* 0x0000003b007a7308 */ /* 0x0003e20000002400 */
[----:B------:R-:W-:-:S02]  /*7990*/  FMUL.FTZ R44, R44, c[0x0][0x2ec] ;  /* 0x0000bb002c2c7a20 */ /* 0x000fc40000410000 */
[----:B------:R-:W-:-:S05]  /*79a0*/  FMUL.FTZ R45, R45, c[0x0][0x2ec] ;  /* 0x0000bb002d2d7a20 */ /* 0x000fca0000410000 */
[----:B------:R-:W-:Y:S01]  /*79b0*/  MUFU.TANH R64, R52 ;  /* 0x0000003400407308 */ /* 0x000fe20000002400 */
[----:B------:R-:W-:Y:S02]  /*79c0*/  FMUL.FTZ R46, R46, c[0x0][0x2ec] ;  /* 0x0000bb002e2e7a20 */ /* 0x000fe40000410000 */
[----:B------:R-:W-:Y:S02]  /*79d0*/  FMUL.FTZ R47, R47, c[0x0][0x2ec] ;  /* 0x0000bb002f2f7a20 */ /* 0x000fe40000410000 */
[----:B------:R-:W-:Y:S02]  /*79e0*/  FMUL.FTZ R32, R32, c[0x0][0x2ec] ;  /* 0x0000bb0020207a20 */ /* 0x000fe40000410000 */
[----:B------:R-:W-:Y:S01]  /*79f0*/  FMUL.FTZ R33, R33, c[0x0][0x2ec] ;  /* 0x0000bb0021217a20 */ /* 0x000fe20000410000 */
[----:B------:R-:W-:Y:S01]  /*7a00*/  MUFU.TANH R117, R44 ;  /* 0x0000002c00757308 */ /* 0x000fe20000002400 */
[----:B------:R-:W-:Y:S02]  /*7a10*/  FMUL.FTZ R34, R34, c[0x0][0x2ec] ;  /* 0x0000bb0022227a20 */ /* 0x000fe40000410000 */
[----:B------:R-:W-:Y:S01]  /*7a20*/  FMUL.FTZ R35, R35, c[0x0][0x2ec] ;  /* 0x0000bb0023237a20 */ /* 0x000fe20000410000 */
[-C--:B-1----:R-:W-:Y:S01]  /*7a30*/  HMMA.16816.F32 R56, R4, R24.reuse, R28 ;  /* 0x000000180438723c */ /* 0x082fe2000000181c */
[----:B------:R-:W1:Y:S03]  /*7a40*/  LDSM.16.M88.4 R28, [R184+0x3000] ;  /* 0x00300000b81c783b */ /* 0x000e660000000200 */
[----:B------:R-:W-:Y:S04]  /*7a50*/  MUFU.TANH R118, R45 ;  /* 0x0000002d00767308 */ /* 0x000fe80000002400 */
[----:B------:R-:W-:Y:S04]  /*7a60*/  HMMA.16816.F32 R48, R8, R24, R48 ;  /* 0x000000180830723c */ /* 0x000fe80000001830 */
[----:B------:R-:W-:Y:S08]  /*7a70*/  MUFU.TANH R124, R46 ;  /* 0x0000002e007c7308 */ /* 0x000ff00000002400 */
[----:B------:R3:W-:Y:S04]  /*7a80*/  MUFU.TANH R129, R47 ;  /* 0x0000002f00817308 */ /* 0x0007e80000002400 */
[----:B------:R-:W-:-:S04]  /*7a90*/  FMUL.FTZ R56, R56, c[0x0][0x2ec] ;  /* 0x0000bb0038387a20 */ /* 0x000fc80000410000 */
[----:B------:R-:W-:Y:S01]  /*7aa0*/  MUFU.TANH R103, R32 ;  /* 0x0000002000677308 */ /* 0x000fe20000002400 */
[----:B------:R-:W-:Y:S02]  /*7ab0*/  FMUL.FTZ R57, R57, c[0x0][0x2ec] ;  /* 0x0000bb0039397a20 */ /* 0x000fe40000410000 */
[----:B------:R-:W-:Y:S02]  /*7ac0*/  FMUL.FTZ R58, R58, c[0x0][0x2ec] ;  /* 0x0000bb003a3a7a20 */ /* 0x000fe40000410000 */
[----:B------:R-:W-:Y:S02]  /*7ad0*/  FMUL.FTZ R59, R59, c[0x0][0x2ec] ;  /* 0x0000bb003b3b7a20 */ /* 0x000fe40000410000 */
[----:B------:R-:W-:Y:S01]  /*7ae0*/  FMUL.FTZ R48, R48, c[0x0][0x2ec] ;  /* 0x0000bb0030307a20 */ /* 0x000fe20000410000 */
[----:B------:R-:W-:Y:S01]  /*7af0*/  MUFU.TANH R60, R33 ;  /* 0x00000021003c7308 */ /* 0x000fe20000002400 */
[----:B---3--:R-:W-:Y:S01]  /*7b00*/  HMMA.16816.F32 R44, R20, R42, RZ ;  /* 0x0000002a142c723c */ /* 0x008fe200000018ff */
[----:B------:R-:W-:-:S02]  /*7b10*/  FMUL.FTZ R49, R49, c[0x0][0x2ec] ;  /* 0x0000bb0031317a20 */ /* 0x000fc40000410000 */
[----:B------:R-:W-:Y:S02]  /*7b20*/  FMUL.FTZ R50, R50, c[0x0][0x2ec] ;  /* 0x0000bb0032327a20 */ /* 0x000fe40000410000 */
[----:B------:R-:W-:Y:S02]  /*7b30*/  FMUL.FTZ R51, R51, c[0x0][0x2ec] ;  /* 0x0000bb0033337a20 */ /* 0x000fe40000410000 */
[----:B------:R-:W-:Y:S08]  /*7b40*/  MUFU.TANH R77, R34 ;  /* 0x00000022004d7308 */ /* 0x000ff00000002400 */
[----:B------:R3:W-:Y:S08]  /*7b50*/  MUFU.TANH R79, R35 ;  /* 0x00000023004f7308 */ /* 0x0007f00000002400 */
[----:B------:R-:W1:Y:S01]  /*7b60*/  MUFU.TANH R61, R53 ;  /* 0x00000035003d7308 */ /* 0x000e620000002400 */
[----:B---3--:R-:W-:Y:S01]  /*7b70*/  HMMA.16816.F32 R32, R16, R42, RZ ;  /* 0x0000002a1020723c */ /* 0x008fe200000018ff */
[----:B------:R-:W3:Y:S06]  /*7b80*/  LDSM.16.M88.4 R40, [R193] ;  /* 0x00000000c128783b */ /* 0x000eec0000000200 */
[----:B------:R-:W1:Y:S08]  /*7b90*/  MUFU.TANH R78, R54 ;  /* 0x00000036004e7308 */ /* 0x000e700000002400 */
[----:B------:R1:W1:Y:S08]  /*7ba0*/  MUFU.TANH R82, R55 ;  /* 0x0000003700527308 */ /* 0x0002700000002400 */
[----:B------:R-:W-:Y:S08]  /*7bb0*/  MUFU.TANH R76, R48 ;  /* 0x00000030004c7308 */ /* 0x000ff00000002400 */
[----:B------:R-:W-:Y:S01]  /*7bc0*/  MUFU.TANH R107, R49 ;  /* 0x00000031006b7308 */ /* 0x000fe20000002400 */
[----:B-1----:R-:W-:Y:S07]  /*7bd0*/  HMMA.16816.F32 R52, R8, R26, R44 ;  /* 0x0000001a0834723c */ /* 0x002fee000000182c */
[----:B------:R-:W-:Y:S08]  /*7be0*/  MUFU.TANH R105, R50 ;  /* 0x0000003200697308 */ /* 0x000ff00000002400 */
[----:B------:R1:W1:Y:S08]  /*7bf0*/  MUFU.TANH R81, R51 ;  /* 0x0000003300517308 */ /* 0x0002700000002400 */
[----:B------:R-:W2:Y:S01]  /*7c00*/  MUFU.TANH R125, R56 ;  /* 0x00000038007d7308 */ /* 0x000ea20000002400 */
[----:B------:R-:W-:-:S02]  /*7c10*/  FMUL.FTZ R52, R52, c[0x0][0x2ec] ;  /* 0x0000bb0034347a20 */ /* 0x000fc40000410000 */
[----:B------:R-:W-:Y:S02]  /*7c20*/  FMUL.FTZ R53, R53, c[0x0][0x2ec] ;  /* 0x0000bb0035357a20 */ /* 0x000fe40000410000 */
[----:B------:R-:W-:Y:S02]  /*7c30*/  FMUL.FTZ R54, R54, c[0x0][0x2ec] ;  /* 0x0000bb0036367a20 */ /* 0x000fe40000410000 */
[----:B------:R-:W-:Y:S01]  /*7c40*/  FMUL.FTZ R55, R55, c[0x0][0x2ec] ;  /* 0x0000bb0037377a20 */ /* 0x000fe20000410000 */
[----:B-1----:R-:W-:Y:S01]  /*7c50*/  HMMA.16816.F32 R48, R4, R26, R32 ;  /* 0x0000001a0430723c */ /* 0x002fe20000001820 */
[----:B------:R-:W1:Y:S07]  /*7c60*/  MUFU.TANH R127, R57 ;  /* 0x00000039007f7308 */ /* 0x000e6e0000002400 */
[-C--:B------:R-:W-:Y:S01]  /*7c70*/  HMMA.16816.F32 R24, R16, R28.reuse, RZ ;  /* 0x0000001c1018723c */ /* 0x080fe200000018ff */
[----:B------:R-:W1:Y:S07]  /*7c80*/  MUFU.TANH R132, R58 ;  /* 0x0000003a00847308 */ /* 0x000e6e0000002400 */
[----:B------:R-:W-:Y:S01]  /*7c90*/  HMMA.16816.F32 R32, R20, R28, RZ ;  /* 0x0000001c1420723c */ /* 0x000fe200000018ff */
[----:B------:R3:W1:Y:S07]  /*7ca0*/  MUFU.TANH R172, R59 ;  /* 0x0000003b00ac7308 */ /* 0x00066e0000002400 */
[----:B------:R-:W-:Y:S01]  /*7cb0*/  FMUL.FTZ R48, R48, c[0x0][0x2ec] ;  /* 0x0000bb0030307a20 */ /* 0x000fe20000410000 */
[----:B------:R-:W-:Y:S01]  /*7cc0*/  MUFU.TANH R73, R52 ;  /* 0x0000003400497308 */ /* 0x000fe20000002400 */
[----:B------:R-:W-:-:S02]  /*7cd0*/  FMUL.FTZ R49, R49, c[0x0][0x2ec] ;  /* 0x0000bb0031317a20 */ /* 0x000fc40000410000 */
[----:B------:R-:W-:Y:S02]  /*7ce0*/  FMUL.FTZ R50, R50, c[0x0][0x2ec] ;  /* 0x0000bb0032327a20 */ /* 0x000fe40000410000 */
[----:B------:R-:W-:Y:S02]  /*7cf0*/  FMUL.FTZ R51, R51, c[0x0][0x2ec] ;  /* 0x0000bb0033337a20 */ /* 0x000fe40000410000 */
[-C--:B---3--:R-:W-:Y:S01]  /*7d00*/  HMMA.16816.F32 R56, R4, R40.reuse, R24 ;  /* 0x000000280438723c */ /* 0x088fe20000001818 */
[----:B------:R-:W3:Y:S07]  /*7d10*/  MUFU.TANH R130, R48 ;  /* 0x0000003000827308 */ /* 0x000eee0000002400 */
[----:B------:R-:W-:Y:S01]  /*7d20*/  HMMA.16816.F32 R44, R8, R40, R32 ;  /* 0x00000028082c723c */ /* 0x000fe20000001820 */
[----:B------:R-:W1:Y:S01]  /*7d30*/  LDSM.16.M88.4 R32, [R184+0x3400] ;  /* 0x00340000b820783b */ /* 0x000e620000000200 */
[----:B------:R-:W-:Y:S06]  /*7d40*/  MUFU.TANH R126, R49 ;  /* 0x00000031007e7308 */ /* 0x000fec0000002400 */
[----:B------:R-:W-:Y:S02]  /*7d50*/  HMMA.16816.F32 R24, R16, R30, RZ ;  /* 0x0000001e1018723c */ /* 0x000fe400000018ff */
[----:B------:R-:W1:Y:S06]  /*7d60*/  MUFU.TANH R171, R50 ;  /* 0x0000003200ab7308 */ /* 0x000e6c0000002400 */
[----:B------:R-:W-:-:S02]  /*7d70*/  FMUL.FTZ R59, R59, c[0x0][0x2ec] ;  /* 0x0000bb003b3b7a20 */ /* 0x000fc40000410000 */
[----:B------:R2:W1:Y:S01]  /*7d80*/  MUFU.TANH R175, R51 ;  /* 0x0000003300af7308 */ /* 0x0004620000002400 */
[----:B------:R-:W-:Y:S02]  /*7d90*/  FMUL.FTZ R58, R58, c[0x0][0x2ec] ;  /* 0x0000bb003a3a7a20 */ /* 0x000fe40000410000 */
[----:B------:R-:W-:Y:S02]  /*7da0*/  FMUL.FTZ R57, R57, c[0x0][0x2ec] ;  /* 0x0000bb0039397a20 */ /* 0x000fe40000410000 */
[----:B------:R-:W-:Y:S02]  /*7db0*/  FMUL.FTZ R56, R56, c[0x0][0x2ec] ;  /* 0x0000bb0038387a20 */ /* 0x000fe40000410000 */
[----:B------:R-:W-:Y:S01]  /*7dc0*/  FMUL.FTZ R44, R44, c[0x0][0x2ec] ;  /* 0x0000bb002c2c7a20 */ /* 0x000fe20000410000 */
[----:B------:R-:W1:Y:S01]  /*7dd0*/  MUFU.TANH R72, R53 ;  /* 0x0000003500487308 */ /* 0x000e620000002400 */
[----:B------:R-:W-:Y:S02]  /*7de0*/  FMUL.FTZ R45, R45, c[0x0][0x2ec] ;  /* 0x0000bb002d2d7a20 */ /* 0x000fe40000410000 */
[----:B------:R-:W-:-:S02]  /*7df0*/  FMUL.FTZ R46, R46, c[0x0][0x2ec] ;  /* 0x0000bb002e2e7a20 */ /* 0x000fc40000410000 */
[----:B------:R-:W-:Y:S01]  /*7e00*/  FMUL.FTZ R47, R47, c[0x0][0x2ec] ;  /* 0x0000bb002f2f7a20 */ /* 0x000fe20000410000 */
[----:B--2---:R-:W-:Y:S02]  /*7e10*/  HMMA.16816.F32 R48, R20, R30, RZ ;  /* 0x0000001e1430723c */ /* 0x004fe400000018ff */
[----:B------:R-:W-:Y:S06]  /*7e20*/  MUFU.TANH R71, R44 ;  /* 0x0000002c00477308 */ /* 0x000fec0000002400 */
[-C--:B------:R-:W-:Y:S01]  /*7e30*/  HMMA.16816.F32 R28, R4, R42.reuse, R24 ;  /* 0x0000002a041c723c */ /* 0x080fe20000001818 */
[----:B------:R-:W2:Y:S01]  /*7e40*/  LDSM.16.M88.4 R24, [R192] ;  /* 0x00000000c018783b */ /* 0x000ea20000000200 */
[----:B------:R-:W-:Y:S08]  /*7e50*/  MUFU.TANH R91, R45 ;  /* 0x0000002d005b7308 */ /* 0x000ff00000002400 */
[----:B------:R-:W-:Y:S06]  /*7e60*/  MUFU.TANH R90, R46 ;  /* 0x0000002e005a7308 */ /* 0x000fec0000002400 */
[----:B------:R-:W-:Y:S02]  /*7e70*/  HMMA.16816.F32 R48, R8, R42, R48 ;  /* 0x0000002a0830723c */ /* 0x000fe40000001830 */
[----:B------:R1:W-:Y:S06]  /*7e80*/  MUFU.TANH R74, R47 ;  /* 0x0000002f004a7308 */ /* 0x0003ec0000002400 */
[----:B------:R-:W-:-:S02]  /*7e90*/  FMUL.FTZ R28, R28, c[0x0][0x2ec] ;  /* 0x0000bb001c1c7a20 */ /* 0x000fc40000410000 */
[----:B------:R-:W-:Y:S01]  /*7ea0*/  FMUL.FTZ R29, R29, c[0x0][0x2ec] ;  /* 0x0000bb001d1d7a20 */ /* 0x000fe20000410000 */
[----:B------:R-:W2:Y:S01]  /*7eb0*/  MUFU.TANH R106, R54 ;  /* 0x00000036006a7308 */ /* 0x000ea20000002400 */
[----:B------:R-:W-:Y:S02]  /*7ec0*/  FMUL.FTZ R30, R30, c[0x0][0x2ec] ;  /* 0x0000bb001e1e7a20 */ /* 0x000fe40000410000 */
[----:B------:R-:W-:Y:S01]  /*7ed0*/  FMUL.FTZ R31, R31, c[0x0][0x2ec] ;  /* 0x0000bb001f1f7a20 */ /* 0x000fe20000410000 */
[----:B-1----:R-:W-:Y:S04]  /*7ee0*/  HMMA.16816.F32 R44, R20, R32, RZ ;  /* 0x00000020142c723c */ /* 0x002fe800000018ff */
[----:B------:R-:W-:Y:S05]  /*7ef0*/  MUFU.TANH R176, R28 ;  /* 0x0000001c00b07308 */ /* 0x000fea0000002400 */
[----:B------:R-:W-:-:S02]  /*7f00*/  FMUL.FTZ R48, R48, c[0x0][0x2ec] ;  /* 0x0000bb0030307a20 */ /* 0x000fc40000410000 */
[----:B------:R-:W-:Y:S01]  /*7f10*/  FMUL.FTZ R49, R49, c[0x0][0x2ec] ;  /* 0x0000bb0031317a20 */ /* 0x000fe20000410000 */
[----:B------:R-:W-:Y:S01]  /*7f20*/  MUFU.TANH R173, R29 ;  /* 0x0000001d00ad7308 */ /* 0x000fe20000002400 */
[----:B------:R-:W-:Y:S02]  /*7f30*/  FMUL.FTZ R50, R50, c[0x0][0x2ec] ;  /* 0x0000bb0032327a20 */ /* 0x000fe40000410000 */
[----:B------:R-:W-:-:S05]  /*7f40*/  FMUL.FTZ R51, R51, c[0x0][0x2ec] ;  /* 0x0000bb0033337a20 */ /* 0x000fca0000410000 */
[----:B------:R-:W-:Y:S04]  /*7f50*/  MUFU.TANH R201, R30 ;  /* 0x0000001e00c97308 */ /* 0x000fe80000002400 */
[----:B--2---:R-:W-:Y:S04]  /*7f60*/  HMMA.16816.F32 R40, R8, R24, R44 ;  /* 0x000000180828723c */ /* 0x004fe8000000182c */
[----:B------:R1:W-:Y:S08]  /*7f70*/  MUFU.TANH R203, R31 ;  /* 0x0000001f00cb7308 */ /* 0x0003f00000002400 */
[----:B------:R-:W-:Y:S01]  /*7f80*/  MUFU.TANH R39, R48 ;  /* 0x0000003000277308 */ /* 0x000fe20000002400 */
[----:B-1----:R-:W-:Y:S07]  /*7f90*/  HMMA.16816.F32 R28, R16, R32, RZ ;  /* 0x00000020101c723c */ /* 0x002fee00000018ff */
[----:B------:R-:W-:Y:S04]  /*7fa0*/  MUFU.TANH R208, R49 ;  /* 0x0000003100d07308 */ /* 0x000fe80000002400 */
[----:B------:R-:W-:-:S02]  /*7fb0*/  FMUL.FTZ R40, R40, c[0x0][0x2ec] ;  /* 0x0000bb0028287a20 */ /* 0x000fc40000410000 */
[----:B------:R-:W-:Y:S02]  /*7fc0*/  FMUL.FTZ R41, R41, c[0x0][0x2ec] ;  /* 0x0000bb0029297a20 */ /* 0x000fe40000410000 */
[----:B------:R-:W-:Y:S01]  /*7fd0*/  MUFU.TANH R206, R50 ;  /* 0x0000003200ce7308 */ /* 0x000fe20000002400 */
[----:B------:R-:W-:Y:S02]  /*7fe0*/  FMUL.FTZ R42, R42, c[0x0][0x2ec] ;  /* 0x0000bb002a2a7a20 */ /* 0x000fe40000410000 */
[----:B------:R-:W-:-:S05]  /*7ff0*/  FMUL.FTZ R43, R43, c[0x0][0x2ec] ;  /* 0x0000bb002b2b7a20 */ /* 0x000fca0000410000 */
[----:B------:R1:W-:Y:S08]  /*8000*/  MUFU.TANH R205, R51 ;  /* 0x0000003300cd7308 */ /* 0x0003f00000002400 */
[----:B------:R-:W-:Y:S01]  /*8010*/  MUFU.TANH R177, R40 ;  /* 0x0000002800b17308 */ /* 0x000fe20000002400 */
[----:B-1----:R-:W-:Y:S07]  /*8020*/  HMMA.16816.F32 R48, R4, R24, R28 ;  /* 0x000000180430723c */ /* 0x002fee000000181c */
[----:B------:R-:W-:Y:S01]  /*8030*/  MUFU.TANH R181, R41 ;  /* 0x0000002900b57308 */ /* 0x000fe20000002400 */
[----:B------:R-:W-:Y:S01]  /*8040*/  IADD3 R24, R0, 0x9, RZ ;  /* 0x0000000900187810 */ /* 0x000fe20007ffe0ff */
[----:B------:R-:W-:Y:S06]  /*8050*/  HMMA.16816.F32 R28, R16, R34, RZ ;  /* 0x00000022101c723c */ /* 0x000fec00000018ff */
[----:B------:R-:W-:Y:S01]  /*8060*/  MUFU.TANH R182, R42 ;  /* 0x0000002a00b67308 */ /* 0x000fe20000002400 */
[----:B------:R-:W-:-:S02]  /*8070*/  ISETP.GE.AND P6, PT, R24, R13, PT ;  /* 0x0000000d1800720c */ /* 0x000fc40003fc6270 */
[C---:B------:R-:W-:Y:S02]  /*8080*/  ISETP.GE.AND P1, PT, R24.reuse, R15, PT ;  /* 0x0000000f1800720c */ /* 0x040fe40003f26270 */
[C---:B------:R-:W-:Y:S01]  /*8090*/  ISETP.GE.AND P2, PT, R24.reuse, R14, PT ;  /* 0x0000000e1800720c */ /* 0x040fe20003f46270 */
[----:B------:R-:W-:Y:S02]  /*80a0*/  HMMA.16816.F32 R32, R20, R34, RZ ;  /* 0x000000221420723c */ /* 0x000fe400000018ff */
[----:B------:R1:W-:Y:S01]  /*80b0*/  MUFU.TANH R179, R43 ;  /* 0x0000002b00b37308 */ /* 0x0003e20000002400 */
[----:B------:R-:W-:Y:S02]  /*80c0*/  ISETP.GE.AND P0, PT, R24, R12, PT ;  /* 0x0000000c1800720c */ /* 0x000fe40003f06270 */
[----:B------:R-:W-:Y:S02]  /*80d0*/  FSEL R95, R95, -INF , !P6 ;  /* 0xff8000005f5f7808 */ /* 0x000fe40007000000 */
[----:B------:R-:W-:Y:S01]  /*80e0*/  FSEL R104, R104, -INF , !P0 ;  /* 0xff80000068687808 */ /* 0x000fe20004000000 */
[----:B------:R-:W-:-:S02]  /*80f0*/  FMUL.FTZ R48, R48, c[0x0][0x2ec] ;  /* 0x0000bb0030307a20 */ /* 0x000fc40000410000 */
[----:B------:R2:W2:Y:S01]  /*8100*/  MUFU.TANH R75, R55 ;  /* 0x00000037004b7308 */ /* 0x0004a20000002400 */
[----:B------:R-:W-:Y:S01]  /*8110*/  FMUL.FTZ R49, R49, c[0x0][0x2ec] ;  /* 0x0000bb0031317a20 */ /* 0x000fe20000410000 */
[----:B------:R-:W-:Y:S01]  /*8120*/  FSEL R66, R66, -INF , !P1 ;  /* 0xff80000042427808 */ /* 0x000fe20004800000 */
[----:B------:R-:W-:Y:S01]  /*8130*/  FMUL.FTZ R50, R50, c[0x0][0x2ec] ;  /* 0x0000bb0032327a20 */ /* 0x000fe20000410000 */
[C---:B------:R-:W-:Y:S01]  /*8140*/  ISETP.GE.AND P6, PT, R2.reuse, R14, PT ;  /* 0x0000000e0200720c */ /* 0x040fe20003fc6270 */
[----:B------:R-:W-:Y:S01]  /*8150*/  FMUL.FTZ R51, R51, c[0x0][0x2ec] ;  /* 0x0000bb0033337a20 */ /* 0x000fe20000410000 */
[----:B------:R-:W-:Y:S01]  /*8160*/  ISETP.GE.AND P0, PT, R2, R13, PT ;  /* 0x0000000d0200720c */ /* 0x000fe20003f06270 */
[----:B------:R-:W-:Y:S01]  /*8170*/  HMMA.16816.F32 R44, R4, R26, R28 ;  /* 0x0000001a042c723c */ /* 0x000fe2000000181c */
[----:B-1----:R-:W1:Y:S01]  /*8180*/  LDSM.16.M88.4 R40, [R184+0x3800] ;  /* 0x00380000b828783b */ /* 0x002e620000000200 */
[----:B------:R-:W-:Y:S01]  /*8190*/  MUFU.TANH R199, R48 ;  /* 0x0000003000c77308 */ /* 0x000fe20000002400 */
[----:B------:R-:W-:-:S02]  /*81a0*/  IADD3 R2, R0, 0x18, RZ ;  /* 0x0000001800027810 */ /* 0x000fc40007ffe0ff */
[----:B------:R-:W-:Y:S02]  /*81b0*/  FSEL R84, R84, -INF , !P2 ;  /* 0xff80000054547808 */ /* 0x000fe40005000000 */
[----:B------:R-:W-:Y:S01]  /*81c0*/  IADD3 R28, R0, 0x11, RZ ;  /* 0x00000011001c7810 */ /* 0x000fe20007ffe0ff */
[----:B--2---:R-:W-:Y:S01]  /*81d0*/  HMMA.16816.F32 R52, R8, R26, R32 ;  /* 0x0000001a0834723c */ /* 0x004fe20000001820 */
[----:B------:R-:W2:Y:S01]  /*81e0*/  LDSM.16.M88.4 R24, [R191] ;  /* 0x00000000bf18783b */ /* 0x000ea20000000200 */
[----:B------:R-:W-:Y:S01]  /*81f0*/  MUFU.TANH R180, R49 ;  /* 0x0000003100b47308 */ /* 0x000fe20000002400 */
[C---:B------:R-:W-:Y:S02]  /*8200*/  ISETP.GE.AND P1, PT, R28.reuse, R15, PT ;  /* 0x0000000f1c00720c */ /* 0x040fe40003f26270 */
[----:B------:R-:W-:Y:S02]  /*8210*/  ISETP.GE.AND P3, PT, R28, R14, PT ;  /* 0x0000000e1c00720c */ /* 0x000fe40003f66270 */
[----:B------:R-:W-:-:S02]  /*8220*/  FSEL R67, R67, -INF , !P1 ;  /* 0xff80000043437808 */ /* 0x000fc40004800000 */
[CC--:B------:R-:W-:Y:S01]  /*8230*/  ISETP.GE.AND P2, PT, R28.reuse, R13.reuse, PT ;  /* 0x0000000d1c00720c */ /* 0x0c0fe20003f46270 */
[----:B------:R-:W-:Y:S01]  /*8240*/  MUFU.TANH R204, R50 ;  /* 0x0000003200cc7308 */ /* 0x000fe20000002400 */
[----:B------:R-:W-:Y:S02]  /*8250*/  ISETP.GE.AND P4, PT, R28, R12, PT ;  /* 0x0000000c1c00720c */ /* 0x000fe40003f86270 */
[----:B------:R-:W-:-:S03]  /*8260*/  ISETP.GE.AND P1, PT, R2, R13, PT ;  /* 0x0000000d0200720c */ /* 0x000fc60003f26270 */
[----:B------:R-:W-:Y:S01]  /*8270*/  FMUL.FTZ R44, R44, c[0x0][0x2ec] ;  /* 0x0000bb002c2c7a20 */ /* 0x000fe20000410000 */
[----:B------:R-:W-:Y:S01]  /*8280*/  FSEL R85, R85, -INF , !P6 ;  /* 0xff80000055557808 */ /* 0x000fe20007000000 */
[----:B------:R-:W-:Y:S01]  /*8290*/  FMUL.FTZ R45, R45, c[0x0][0x2ec] ;  /* 0x0000bb002d2d7a20 */ /* 0x000fe20000410000 */
[----:B------:R2:W-:Y:S01]  /*82a0*/  MUFU.TANH R207, R51 ;  /* 0x0000003300cf7308 */ /* 0x0005e20000002400 */
[----:B------:R-:W-:Y:S01]  /*82b0*/  FMUL.FTZ R46, R46, c[0x0][0x2ec] ;  /* 0x0000bb002e2e7a20 */ /* 0x000fe20000410000 */
[----:B------:R-:W-:Y:S01]  /*82c0*/  FSEL R88, R88, -INF , !P3 ;  /* 0xff80000058587808 */ /* 0x000fe20005800000 */
[----:B------:R-:W-:Y:S01]  /*82d0*/  FMUL.FTZ R47, R47, c[0x0][0x2ec] ;  /* 0x0000bb002f2f7a20 */ /* 0x000fe20000410000 */
[----:B------:R-:W-:Y:S02]  /*82e0*/  FSEL R92, R92, -INF , !P0 ;  /* 0xff8000005c5c7808 */ /* 0x000fe40004000000 */
[----:B------:R-:W-:Y:S01]  /*82f0*/  ISETP.GE.AND P6, PT, R2, R15, PT ;  /* 0x0000000f0200720c */ /* 0x000fe20003fc6270 */
[----:B------:R-:W-:Y:S01]  /*8300*/  FMUL.FTZ R52, R52, c[0x0][0x2ec] ;  /* 0x0000bb0034347a20 */ /* 0x000fe20000410000 */
[C---:B------:R-:W-:Y:S01]  /*8310*/  ISETP.GE.AND P3, PT, R2.reuse, R14, PT ;  /* 0x0000000e0200720c */ /* 0x040fe20003f66270 */
[----:B------:R-:W-:Y:S01]  /*8320*/  MUFU.TANH R197, R44 ;  /* 0x0000002c00c57308 */ /* 0x000fe20000002400 */
[----:B------:R-:W-:Y:S01]  /*8330*/  ISETP.GE.AND P0, PT, R2, R12, PT ;  /* 0x0000000c0200720c */ /* 0x000fe20003f06270 */
[----:B------:R-:W-:Y:S01]  /*8340*/  FMUL.FTZ R53, R53, c[0x0][0x2ec] ;  /* 0x0000bb0035357a20 */ /* 0x000fe20000410000 */
[----:B------:R-:W-:Y:S01]  /*8350*/  IADD3 R28, R0, 0x19, RZ ;  /* 0x00000019001c7810 */ /* 0x000fe20007ffe0ff */
[----:B------:R-:W-:Y:S01]  /*8360*/  FMUL.FTZ R54, R54, c[0x0][0x2ec] ;  /* 0x0000bb0036367a20 */ /* 0x000fe20000410000 */
[----:B-1----:R-:W-:Y:S01]  /*8370*/  HMMA.16816.F32 R32, R20, R40, RZ ;  /* 0x000000281420723c */ /* 0x002fe200000018ff */
[----:B------:R-:W-:Y:S01]  /*8380*/  IADD3 R2, R0, 0x20, RZ ;  /* 0x0000002000027810 */ /* 0x000fe20007ffe0ff */
[----:B------:R-:W-:Y:S01]  /*8390*/  FMUL.FTZ R55, R55, c[0x0][0x2ec] ;  /* 0x0000bb0037377a20 */ /* 0x000fe20000410000 */
[----:B------:R-:W-:Y:S01]  /*83a0*/  MUFU.TANH R200, R45 ;  /* 0x0000002d00c87308 */ /* 0x000fe20000002400 */
[----:B------:R-:W-:-:S02]  /*83b0*/  FSEL R97, R97, -INF , !P2 ;  /* 0xff80000061617808 */ /* 0x000fc40005000000 */
[----:B----4-:R-:W-:Y:S02]  /*83c0*/  FSEL R111, R111, -INF , !P4 ;  /* 0xff8000006f6f7808 */ /* 0x010fe40006000000 */
[----:B-----5:R-:W-:Y:S02]  /*83d0*/  FSEL R99, R99, -INF , !P1 ;  /* 0xff80000063637808 */ /* 0x020fe40004800000 */
[C---:B------:R-:W-:Y:S01]  /*83e0*/  ISETP.GE.AND P2, PT, R28.reuse, R13, PT ;  /* 0x0000000d1c00720c */ /* 0x040fe20003f46270 */
[----:B------:R-:W-:Y:S01]  /*83f0*/  MUFU.TANH R169, R46 ;  /* 0x0000002e00a97308 */ /* 0x000fe20000002400 */
[C---:B------:R-:W-:Y:S02]  /*8400*/  ISETP.GE.AND P5, PT, R28.reuse, R15, PT ;  /* 0x0000000f1c00720c */ /* 0x040fe40003fa6270 */
[C---:B------:R-:W-:Y:S02]  /*8410*/  ISETP.GE.AND P4, PT, R28.reuse, R14, PT ;  /* 0x0000000e1c00720c */ /* 0x040fe40003f86270 */
[----:B------:R-:W-:-:S02]  /*8420*/  ISETP.GE.AND P1, PT, R28, R12, PT ;  /* 0x0000000c1c00720c */ /* 0x000fc40003f26270 */
[----:B------:R-:W-:Y:S01]  /*8430*/  FSEL R113, R113, -INF , !P0 ;  /* 0xff80000071717808 */ /* 0x000fe20004000000 */
[----:B------:R1:W-:Y:S01]  /*8440*/  MUFU.TANH R170, R47 ;  /* 0x0000002f00aa7308 */ /* 0x0003e20000002400 */
[----:B------:R-:W-:Y:S02]  /*8450*/  ISETP.GE.AND P0, PT, R2, R15, PT ;  /* 0x0000000f0200720c */ /* 0x000fe40003f06270 */
[----:B------:R-:W-:Y:S02]  /*8460*/  IADD3 R28, R0, 0x21, RZ ;  /* 0x00000021001c7810 */ /* 0x000fe40007ffe0ff */
[----:B--2---:R-:W-:Y:S01]  /*8470*/  HMMA.16816.F32 R48, R8, R24, R32 ;  /* 0x000000180830723c */ /* 0x004fe20000001820 */
[----:B------:R-:W2:Y:S01]  /*8480*/  LDSM.16.M88.4 R32, [R184+0x3c00] ;  /* 0x003c0000b820783b */ /* 0x000ea20000000200 */
[----:B------:R-:W-:Y:S01]  /*8490*/  FSEL R61, R61, -INF , !P5 ;  /* 0xff8000003d3d7808 */ /* 0x000fe20006800000 */
[----:B------:R-:W-:Y:S01]  /*84a0*/  MUFU.TANH R131, R52 ;  /* 0x0000003400837308 */ /* 0x000fe20000002400 */
[----:B------:R-:W-:-:S02]  /*84b0*/  FSEL R78, R78, -INF , !P3 ;  /* 0xff8000004e4e7808 */ /* 0x000fc40005800000 */
[----:B------:R-:W-:Y:S02]  /*84c0*/  FSEL R82, R82, -INF , !P4 ;  /* 0xff80000052527808 */ /* 0x000fe40006000000 */
[----:B------:R-:W-:Y:S02]  /*84d0*/  FSEL R62, R62, -INF , !P0 ;  /* 0xff8000003e3e7808 */ /* 0x000fe40004000000 */
[C---:B------:R-:W-:Y:S01]  /*84e0*/  ISETP.GE.AND P5, PT, R28.reuse, R15, PT ;  /* 0x0000000f1c00720c */ /* 0x040fe20003fa6270 */
[----:B-1----:R-:W-:Y:S01]  /*84f0*/  HMMA.16816.F32 R44, R16, R40, RZ ;  /* 0x00000028102c723c */ /* 0x002fe200000018ff */
[C---:B------:R-:W-:Y:S01]  /*8500*/  ISETP.GE.AND P3, PT, R28.reuse, R14, PT ;  /* 0x0000000e1c00720c */ /* 0x040fe20003f66270 */
[----:B------:R-:W-:Y:S01]  /*8510*/  MUFU.TANH R168, R53 ;  /* 0x0000003500a87308 */ /* 0x000fe20000002400 */
[C---:B------:R-:W-:Y:S02]  /*8520*/  ISETP.GE.AND P4, PT, R28.reuse, R13, PT ;  /* 0x0000000d1c00720c */ /* 0x040fe40003f86270 */
[----:B------:R-:W-:-:S02]  /*8530*/  ISETP.GE.AND P0, PT, R28, R12, PT ;  /* 0x0000000c1c00720c */ /* 0x000fc40003f06270 */
[----:B------:R-:W1:Y:S01]  /*8540*/  LDSM.16.M88.4 R28, [R190] ;  /* 0x00000000be1c783b */ /* 0x000e620000000200 */
[----:B------:R-:W-:Y:S01]  /*8550*/  FSEL R102, R102, -INF , !P2 ;  /* 0xff80000066667808 */ /* 0x000fe20005000000 */
[----:B------:R-:W-:-:S04]  /*8560*/  DEPBAR.LE SB0, 0x0 ;  /* 0x000080000000791a */ /* 0x000fc80000000000 */
[----:B------:R-:W-:Y:S01]  /*8570*/  FSEL R116, R116, -INF , !P1 ;  /* 0xff80000074747808 */ /* 0x000fe20004800000 */
[----:B------:R-:W-:Y:S01]  /*8580*/  MUFU.TANH R135, R54 ;  /* 0x0000003600877308 */ /* 0x000fe20000002400 */
[----:B------:R-:W-:Y:S01]  /*8590*/  FSEL R64, R64, -INF , !P6 ;  /* 0xff80000040407808 */ /* 0x000fe20007000000 */
[----:B------:R-:W-:Y:S01]  /*85a0*/  FMUL.FTZ R48, R48, c[0x0][0x2ec] ;  /* 0x0000bb0030307a20 */ /* 0x000fe20000410000 */
[C---:B------:R-:W-:Y:S01]  /*85b0*/  ISETP.GE.AND P2, PT, R2.reuse, R14, PT ;  /* 0x0000000e0200720c */ /* 0x040fe20003f46270 */
[----:B------:R-:W-:Y:S01]  /*85c0*/  FMUL.FTZ R49, R49, c[0x0][0x2ec] ;  /* 0x0000bb0031317a20 */ /* 0x000fe20000410000 */
[----:B------:R-:W-:Y:S01]  /*85d0*/  ISETP.GE.AND P1, PT, R2, R13, PT ;  /* 0x0000000d0200720c */ /* 0x000fe20003f26270 */
[----:B------:R-:W-:Y:S01]  /*85e0*/  FMUL.FTZ R50, R50, c[0x0][0x2ec] ;  /* 0x0000bb0032327a20 */ /* 0x000fe20000410000 */
[----:B------:R-:W-:Y:S01]  /*85f0*/  ISETP.GE.AND P6, PT, R2, R12, PT ;  /* 0x0000000c0200720c */ /* 0x000fe20003fc6270 */
[----:B------:R4:W-:Y:S01]  /*8600*/  MUFU.TANH R133, R55 ;  /* 0x0000003700857308 */ /* 0x0009e20000002400 */
[----:B------:R-:W-:Y:S01]  /*8610*/  IADD3 R2, R0, 0x28, RZ ;  /* 0x0000002800027810 */ /* 0x000fe20007ffe0ff */
[----:B------:R-:W-:Y:S01]  /*8620*/  FMUL.FTZ R51, R51, c[0x0][0x2ec] ;  /* 0x0000bb0033337a20 */ /* 0x000fe20000410000 */
[----:B------:R-:W-:-:S02]  /*8630*/  FSEL R83, R83, -INF , !P2 ;  /* 0xff80000053537808 */ /* 0x000fc40005000000 */
[C---:B------:R-:W-:Y:S02]  /*8640*/  ISETP.GE.AND P2, PT, R2.reuse, R15, PT ;  /* 0x0000000f0200720c */ /* 0x040fe40003f46270 */
[----:B------:R-:W-:Y:S01]  /*8650*/  FSEL R63, R63, -INF , !P5 ;  /* 0xff8000003f3f7808 */ /* 0x000fe20006800000 */
[----:B------:R5:W-:Y:S01]  /*8660*/  MUFU.TANH R202, R59 ;  /* 0x0000003b00ca7308 */ /* 0x000be20000002400 */
[----:B------:R-:W-:Y:S02]  /*8670*/  FSEL R87, R87, -INF , !P3 ;  /* 0xff80000057577808 */ /* 0x000fe40005800000 */
[----:B------:R-:W-:Y:S02]  /*8680*/  FSEL R115, R115, -INF , !P1 ;  /* 0xff80000073737808 */ /* 0x000fe40004800000 */
[C---:B------:R-:W-:Y:S02]  /*8690*/  ISETP.GE.AND P5, PT, R2.reuse, R13, PT ;  /* 0x0000000d0200720c */ /* 0x040fe40003fa6270 */
[C---:B------:R-:W-:Y:S01]  /*86a0*/  ISETP.GE.AND P3, PT, R2.reuse, R14, PT ;  /* 0x0000000e0200720c */ /* 0x040fe20003f66270 */
[----:B----4-:R-:W-:Y:S01]  /*86b0*/  HMMA.16816.F32 R52, R4, R24, R44 ;  /* 0x000000180434723c */ /* 0x010fe2000000182c */
[----:B------:R-:W-:Y:S01]  /*86c0*/  MUFU.TANH R123, R48 ;  /* 0x00000030007b7308 */ /* 0x000fe20000002400 */
[----:B------:R-:W-:-:S02]  /*86d0*/  ISETP.GE.AND P1, PT, R2, R12, PT ;  /* 0x0000000c0200720c */ /* 0x000fc40003f26270 */
[----:B------:R-:W-:Y:S02]  /*86e0*/  IADD3 R2, R0, 0x29, RZ ;  /* 0x0000002900027810 */ /* 0x000fe40007ffe0ff */
[----:B------:R-:W-:Y:S02]  /*86f0*/  FSEL R114, R114, -INF , !P4 ;  /* 0xff80000072727808 */ /* 0x000fe40006000000 */
[----:B--2---:R-:W-:Y:S01]  /*8700*/  HMMA.16816.F32 R44, R20, R32, RZ ;  /* 0x00000020142c723c */ /* 0x004fe200000018ff */
[----:B-----5:R-:W-:Y:S01]  /*8710*/  FSEL R59, R103, -INF , !P2 ;  /* 0xff800000673b7808 */ /* 0x020fe20005000000 */
[----:B------:R-:W-:Y:S01]  /*8720*/  MUFU.TANH R128, R49 ;  /* 0x0000003100807308 */ /* 0x000fe20000002400 */
[----:B------:R-:W-:Y:S02]  /*8730*/  IADD3 R24, R0, 0x30, RZ ;  /* 0x0000003000187810 */ /* 0x000fe40007ffe0ff */
[----:B------:R-:W-:Y:S02]  /*8740*/  FSEL R120, R120, -INF , !P6 ;  /* 0xff80000078787808 */ /* 0x000fe40007000000 */
[----:B------:R-:W-:-:S02]  /*8750*/  FSEL R122, R122, -INF , !P0 ;  /* 0xff8000007a7a7808 */ /* 0x000fc40004000000 */
[----:B------:R-:W-:Y:S01]  /*8760*/  FSEL R117, R117, -INF , !P5 ;  /* 0xff80000075757808 */ /* 0x000fe20006800000 */
[----:B------:R-:W-:Y:S01]  /*8770*/  MUFU.TANH R121, R50 ;  /* 0x0000003200797308 */ /* 0x000fe20000002400 */
[----:B------:R-:W-:Y:S02]  /*8780*/  FSEL R124, R124, -INF , !P1 ;  /* 0xff8000007c7c7808 */ /* 0x000fe40004800000 */
[C---:B------:R-:W-:Y:S02]  /*8790*/  ISETP.GE.AND P4, PT, R2.reuse, R13, PT ;  /* 0x0000000d0200720c */ /* 0x040fe40003f86270 */
[-C--:B------:R-:W-:Y:S01]  /*87a0*/  ISETP.GE.AND P6, PT, R2, R15.reuse, PT ;  /* 0x0000000f0200720c */ /* 0x080fe20003fc6270 */
[----:B------:R-:W-:Y:S01]  /*87b0*/  FMUL.FTZ R52, R52, c[0x0][0x2ec] ;  /* 0x0000bb0034347a20 */ /* 0x000fe20000410000 */
[C---:B------:R-:W-:Y:S01]  /*87c0*/  ISETP.GE.AND P0, PT, R2.reuse, R14, PT ;  /* 0x0000000e0200720c */ /* 0x040fe20003f06270 */
[----:B------:R2:W-:Y:S01]  /*87d0*/  MUFU.TANH R103, R51 ;  /* 0x0000003300677308 */ /* 0x0005e20000002400 */
[----:B------:R-:W-:Y:S01]  /*87e0*/  FMUL.FTZ R53, R53, c[0x0][0x2ec] ;  /* 0x0000bb0035357a20 */ /* 0x000fe20000410000 */
[----:B------:R-:W-:Y:S01]  /*87f0*/  ISETP.GE.AND P5, PT, R2, R12, PT ;  /* 0x0000000c0200720c */ /* 0x000fe20003fa6270 */
[----:B------:R-:W-:Y:S01]  /*8800*/  FMUL.FTZ R54, R54, c[0x0][0x2ec] ;  /* 0x0000bb0036367a20 */ /* 0x000fe20000410000 */
[----:B------:R-:W-:Y:S01]  /*8810*/  ISETP.GE.AND P1, PT, R24, R15, PT ;  /* 0x0000000f1800720c */ /* 0x000fe20003f26270 */
[----:B------:R-:W-:Y:S01]  /*8820*/  FMUL.FTZ R55, R55, c[0x0][0x2ec] ;  /* 0x0000bb0037377a20 */ /* 0x000fe20000410000 */
[----:B-1----:R-:W-:Y:S01]  /*8830*/  HMMA.16816.F32 R44, R8, R28, R44 ;  /* 0x0000001c082c723c */ /* 0x002fe2000000182c */
[----:B------:R-:W-:Y:S01]  /*8840*/  IADD3 R2, R0, 0x31, RZ ;  /* 0x0000003100027810 */ /* 0x000fe20007ffe0ff */
[----:B------:R-:W-:Y:S01]  /*8850*/  MUFU.TANH R119, R52 ;  /* 0x0000003400777308 */ /* 0x000fe20000002400 */
[----:B------:R-:W-:-:S02]  /*8860*/  FSEL R118, R118, -INF , !P4 ;  /* 0xff80000076767808 */ /* 0x000fc40006000000 */
[----:B------:R-:W-:Y:S02]  /*8870*/  FSEL R129, R129, -INF , !P5 ;  /* 0xff80000081817808 */ /* 0x000fe40006800000 */
[----:B------:R-:W-:Y:S02]  /*8880*/  FSEL R60, R60, -INF , !P6 ;  /* 0xff8000003c3c7808 */ /* 0x000fe40007000000 */
[----:B------:R-:W-:Y:S01]  /*8890*/  FSEL R77, R77, -INF , !P3 ;  /* 0xff8000004d4d7808 */ /* 0x000fe20005800000 */
[----:B--2---:R-:W-:Y:S01]  /*88a0*/  HMMA.16816.F32 R48, R16, R32, RZ ;  /* 0x000000201030723c */ /* 0x004fe200000018ff */
[----:B------:R-:W-:Y:S01]  /*88b0*/  MUFU.TANH R112, R53 ;  /* 0x0000003500707308 */ /* 0x000fe20000002400 */
[----:B------:R-:W-:Y:S02]  /*88c0*/  FSEL R79, R79, -INF , !P0 ;  /* 0xff8000004f4f7808 */ /* 0x000fe40004000000 */
[C---:B------:R-:W-:Y:S02]  /*88d0*/  ISETP.GE.AND P4, PT, R24.reuse, R14, PT ;  /* 0x0000000e1800720c */ /* 0x040fe40003f86270 */
[----:B------:R-:W-:-:S02]  /*88e0*/  ISETP.GE.AND P5, PT, R24, R13, PT ;  /* 0x0000000d1800720c */ /* 0x000fc40003fa6270 */
[C---:B------:R-:W-:Y:S01]  /*88f0*/  ISETP.GE.AND P6, PT, R2.reuse, R15, PT ;  /* 0x0000000f0200720c */ /* 0x040fe20003fc6270 */
[----:B------:R-:W-:Y:S01]  /*8900*/  MUFU.TANH R110, R54 ;  /* 0x00000036006e7308 */ /* 0x000fe20000002400 */
[C---:B------:R-:W-:Y:S02]  /*8910*/  ISETP.GE.AND P3, PT, R2.reuse, R14, PT ;  /* 0x0000000e0200720c */ /* 0x040fe40003f66270 */
[----:B------:R-:W-:Y:S02]  /*8920*/  ISETP.GE.AND P0, PT, R2, R13, PT ;  /* 0x0000000d0200720c */ /* 0x000fe40003f06270 */
[----:B------:R-:W-:Y:S01]  /*8930*/  FSEL R81, R81, -INF , !P3 ;  /* 0xff80000051517808 */ /* 0x000fe20005800000 */
[----:B------:R-:W-:Y:S01]  /*8940*/  FMUL.FTZ R45, R45, c[0x0][0x2ec] ;  /* 0x0000bb002d2d7a20 */ /* 0x000fe20000410000 */
[----:B------:R-:W-:Y:S01]  /*8950*/  FSEL R125, R125, -INF , !P5 ;  /* 0xff8000007d7d7808 */ /* 0x000fe20006800000 */
[----:B------:R1:W-:Y:S01]  /*8960*/  MUFU.TANH R109, R55 ;  /* 0x00000037006d7308 */ /* 0x0003e20000002400 */
[----:B------:R-:W-:Y:S01]  /*8970*/  ISETP.GE.AND P2, PT, R24, R12, PT ;  /* 0x0000000c1800720c */ /* 0x000fe20003f46270 */
[----:B------:R-:W-:Y:S01]  /*8980*/  FMUL.FTZ R44, R44, c[0x0][0x2ec] ;  /* 0x0000bb002c2c7a20 */ /* 0x000fe20000410000 */
[----:B------:R-:W-:Y:S01]  /*8990*/  FSEL R127, R127, -INF , !P0 ;  /* 0xff8000007f7f7808 */ /* 0x000fe20004000000 */
[----:B------:R-:W-:Y:S01]  /*89a0*/  FMUL.FTZ R46, R46, c[0x0][0x2ec] ;  /* 0x0000bb002e2e7a20 */ /* 0x000fe20000410000 */
[----:B------:R-:W-:Y:S01]  /*89b0*/  FSEL R132, R132, -INF , !P2 ;  /* 0xff80000084847808 */ /* 0x000fe20005000000 */
[----:B------:R-:W-:Y:S01]  /*89c0*/  FMUL.FTZ R47, R47, c[0x0][0x2ec] ;  /* 0x0000bb002f2f7a20 */ /* 0x000fe20000410000 */
[----:B------:R-:W-:Y:S01]  /*89d0*/  IADD3 R24, R0, 0x40, RZ ;  /* 0x0000004000187810 */ /* 0x000fe20007ffe0ff */
[----:B------:R2:W-:Y:S01]  /*89e0*/  MUFU.TANH R183, R58 ;  /* 0x0000003a00b77308 */ /* 0x0005e20000002400 */
[----:B-1----:R-:W-:Y:S07]  /*89f0*/  HMMA.16816.F32 R52, R4, R28, R48 ;  /* 0x0000001c0434723c */ /* 0x002fee0000001830 */
[----:B------:R1:W-:Y:S01]  /*8a00*/  MUFU.TANH R178, R57 ;  /* 0x0000003900b27308 */ /* 0x0003e20000002400 */
[----:B------:R-:W-:Y:S01]  /*8a10*/  HMMA.16816.F32 R48, R16, R42, RZ ;  /* 0x0000002a1030723c */ /* 0x000fe200000018ff */
[----:B--2---:R-:W-:-:S06]  /*8a20*/  FSEL R58, R76, -INF , !P1 ;  /* 0xff8000004c3a7808 */ /* 0x004fcc0004800000 */
[----:B------:R2:W4:Y:S01]  /*8a30*/  MUFU.TANH R174, R56 ;  /* 0x0000003800ae7308 */ /* 0x0005220000002400 */
[----:B------:R-:W-:Y:S02]  /*8a40*/  ISETP.GE.AND P1, PT, R2, R12, PT ;  /* 0x0000000c0200720c */ /* 0x000fe40003f26270 */
[----:B------:R-:W-:Y:S02]  /*8a50*/  IADD3 R2, R0, 0x38, RZ ;  /* 0x0000003800027810 */ /* 0x000fe40007ffe0ff */
[----:B------:R-:W-:Y:S01]  /*8a60*/  FSEL R76, R105, -INF , !P4 ;  /* 0xff800000694c7808 */ /* 0x000fe20006000000 */
[----:B------:R-:W-:Y:S01]  /*8a70*/  HMMA.16816.F32 R40, R20, R42, RZ ;  /* 0x0000002a1428723c */ /* 0x000fe200000018ff */
[----:B-1----:R-:W-:Y:S01]  /*8a80*/  FSEL R57, R107, -INF , !P6 ;  /* 0xff8000006b397808 */ /* 0x002fe20007000000 */
[----:B------:R-:W-:Y:S01]  /*8a90*/  MUFU.TANH R105, R44 ;  /* 0x0000002c00697308 */ /* 0x000fe20000002400 */
[C---:B------:R-:W-:Y:S02]  /*8aa0*/  ISETP.GE.AND P6, PT, R2.reuse, R13, PT ;  /* 0x0000000d0200720c */ /* 0x040fe40003fc6270 */
[----:B------:R-:W-:-:S02]  /*8ab0*/  ISETP.GE.AND P4, PT, R2, R15, PT ;  /* 0x0000000f0200720c */ /* 0x000fc40003f86270 */
[C---:B------:R-:W-:Y:S01]  /*8ac0*/  ISETP.GE.AND P3, PT, R2.reuse, R14, PT ;  /* 0x0000000e0200720c */ /* 0x040fe20003f66270 */
[----:B------:R-:W-:Y:S01]  /*8ad0*/  HMMA.16816.F32 R16, R16, R34, RZ ;  /* 0x000000221010723c */ /* 0x000fe200000018ff */
[----:B------:R-:W-:Y:S01]  /*8ae0*/  ISETP.GE.AND P5, PT, R2, R12, PT ;  /* 0x0000000c0200720c */ /* 0x000fe20003fa6270 */
[----:B------:R1:W5:Y:S01]  /*8af0*/  MUFU.TANH R107, R45 ;  /* 0x0000002d006b7308 */ /* 0x0003620000002400 */
[----:B------:R-:W-:Y:S01]  /*8b00*/  IADD3 R2, R0, 0x39, RZ ;  /* 0x0000003900027810 */ /* 0x000fe20007ffe0ff */
[----:B------:R-:W-:Y:S01]  /*8b10*/  FMUL.FTZ R52, R52, c[0x0][0x2ec] ;  /* 0x0000bb0034347a20 */ /* 0x000fe20000410000 */
[----:B------:R-:W-:Y:S01]  /*8b20*/  FSEL R172, R172, -INF , !P1 ;  /* 0xff800000acac7808 */ /* 0x000fe20004800000 */
[----:B------:R-:W-:Y:S01]  /*8b30*/  FMUL.FTZ R53, R53, c[0x0][0x2ec] ;  /* 0x0000bb0035357a20 */ /* 0x000fe20000410000 */
[----:B---3--:R-:W-:Y:S01]  /*8b40*/  FSEL R130, R130, -INF , !P6 ;  /* 0xff80000082827808 */ /* 0x008fe20007000000 */
[----:B------:R-:W-:Y:S01]  /*8b50*/  HMMA.16816.F32 R48, R4, R26, R48 ;  /* 0x0000001a0430723c */ /* 0x000fe20000001830 */
[C---:B------:R-:W-:Y:S01]  /*8b60*/  ISETP.GE.AND P0, PT, R2.reuse, R13, PT ;  /* 0x0000000d0200720c */ /* 0x040fe20003f06270 */
[----:B------:R-:W-:Y:S01]  /*8b70*/  FMUL.FTZ R55, R55, c[0x0][0x2ec] ;  /* 0x0000bb0037377a20 */ /* 0x000fe20000410000 */
[----:B------:R-:W-:Y:S01]  /*8b80*/  ISETP.GE.AND P2, PT, R2, R15, PT ;  /* 0x0000000f0200720c */ /* 0x000fe20003f46270 */
[----:B------:R-:W-:Y:S01]  /*8b90*/  FMUL.FTZ R54, R54, c[0x0][0x2ec] ;  /* 0x0000bb0036367a20 */ /* 0x000fe20000410000 */
[----:B------:R-:W-:-:S02]  /*8ba0*/  ISETP.GE.AND P1, PT, R2, R14, PT ;  /* 0x0000000e0200720c */ /* 0x000fc40003f26270 */
[----:B------:R-:W-:Y:S01]  /*8bb0*/  ISETP.GE.AND P6, PT, R2, R12, PT ;  /* 0x0000000c0200720c */ /* 0x000fe20003fc6270 */
[----:B------:R-:W-:Y:S01]  /*8bc0*/  HMMA.16816.F32 R20, R20, R34, RZ ;  /* 0x000000221414723c */ /* 0x000fe200000018ff */
[----:B------:R-:W-:Y:S01]  /*8bd0*/  IADD3 R2, R0, 0x41, RZ ;  /* 0x0000004100027810 */ /* 0x000fe20007ffe0ff */
[----:B------:R-:W-:Y:S01]  /*8be0*/  MUFU.TANH R55, R55 ;  /* 0x0000003700377308 */ /* 0x000fe20000002400 */
[----:B------:R-:W-:Y:S02]  /*8bf0*/  FSEL R171, R171, -INF , !P5 ;  /* 0xff800000abab7808 */ /* 0x000fe40006800000 */
[----:B------:R-:W-:Y:S02]  /*8c00*/  FSEL R126, R126, -INF , !P0 ;  /* 0xff8000007e7e7808 */ /* 0x000fe40004000000 */
[----:B------:R-:W-:Y:S01]  /*8c10*/  FSEL R175, R175, -INF , !P6 ;  /* 0xff800000afaf7808 */ /* 0x000fe20007000000 */
[----:B------:R-:W-:Y:S01]  /*8c20*/  HMMA.16816.F32 R16, R4, R30, R16 ;  /* 0x0000001e0410723c */ /* 0x000fe20000001810 */
[----:B--2---:R-:W-:Y:S01]  /*8c30*/  FSEL R56, R73, -INF , !P4 ;  /* 0xff80000049387808 */ /* 0x004fe20006000000 */
[----:B------:R-:W-:Y:S01]  /*8c40*/  MUFU.TANH R54, R54 ;  /* 0x0000003600367308 */ /* 0x000fe20000002400 */
[----:B-1----:R-:W-:-:S02]  /*8c50*/  FSEL R45, R72, -INF , !P2 ;  /* 0xff800000482d7808 */ /* 0x002fc40005000000 */
[C---:B------:R-:W-:Y:S02]  /*8c60*/  ISETP.GE.AND P5, PT, R24.reuse, R15, PT ;  /* 0x0000000f1800720c */ /* 0x040fe40003fa6270 */
[----:B------:R-:W-:Y:S01]  /*8c70*/  ISETP.GE.AND P0, PT, R24, R14, PT ;  /* 0x0000000e1800720c */ /* 0x000fe20003f06270 */
[----:B------:R-:W-:Y:S01]  /*8c80*/  FMUL.FTZ R48, R48, c[0x0][0x2ec] ;  /* 0x0000bb0030307a20 */ /* 0x000fe20000410000 */
[----:B------:R-:W-:Y:S01]  /*8c90*/  ISETP.GE.AND P6, PT, R24, R13, PT ;  /* 0x0000000d1800720c */ /* 0x000fe20003fc6270 */
[----:B------:R-:W-:Y:S01]  /*8ca0*/  FMUL.FTZ R50, R50, c[0x0][0x2ec] ;  /* 0x0000bb0032327a20 */ /* 0x000fe20000410000 */
[----:B------:R-:W-:Y:S01]  /*8cb0*/  ISETP.GE.AND P4, PT, R24, R12, PT ;  /* 0x0000000c1800720c */ /* 0x000fe20003f86270 */
[----:B------:R-:W-:Y:S01]  /*8cc0*/  MUFU.TANH R5, R48 ;  /* 0x0000003000057308 */ /* 0x000fe20000002400 */
[----:B------:R-:W-:Y:S01]  /*8cd0*/  ISETP.GE.AND P2, PT, R2, R15, PT ;  /* 0x0000000f0200720c */ /* 0x000fe20003f46270 */
[----:B------:R-:W-:Y:S01]  /*8ce0*/  FMUL.FTZ R49, R49, c[0x0][0x2ec] ;  /* 0x0000bb0031317a20 */ /* 0x000fe20000410000 */
[----:B------:R-:W-:Y:S01]  /*8cf0*/  IADD3 R24, R0, 0x48, RZ ;  /* 0x0000004800187810 */ /* 0x000fe20007ffe0ff */
[----:B------:R-:W-:Y:S01]  /*8d00*/  FMUL.FTZ R51, R51, c[0x0][0x2ec] ;  /* 0x0000bb0033337a20 */ /* 0x000fe20000410000 */
[----:B------:R-:W-:-:S02]  /*8d10*/  FSEL R73, R106, -INF , !P3 ;  /* 0xff8000006a497808 */ /* 0x000fc40005800000 */
[----:B------:R-:W-:Y:S01]  /*8d20*/  FSEL R75, R75, -INF , !P1 ;  /* 0xff8000004b4b7808 */ /* 0x000fe20004800000 */
[----:B------:R1:W2:Y:S01]  /*8d30*/  MUFU.TANH R106, R46 ;  /* 0x0000002e006a7308 */ /* 0x0002a20000002400 */
[----:B------:R-:W-:Y:S02]  /*8d40*/  FSEL R44, R91, -INF , !P2 ;  /* 0xff8000005b2c7808 */ /* 0x000fe40005000000 */
[C---:B------:R-:W-:Y:S01]  /*8d50*/  ISETP.GE.AND P3, PT, R2.reuse, R14, PT ;  /* 0x0000000e0200720c */ /* 0x040fe20003f66270 */
[----:B------:R-:W-:Y:S01]  /*8d60*/  FMUL.FTZ R17, R17, c[0x0][0x2ec] ;  /* 0x0000bb0011117a20 */ /* 0x000fe20000410000 */
[-C--:B------:R-:W-:Y:S01]  /*8d70*/  ISETP.GE.AND P1, PT, R2, R13.reuse, PT ;  /* 0x0000000d0200720c */ /* 0x080fe20003f26270 */
[----:B------:R-:W-:Y:S01]  /*8d80*/  FMUL.FTZ R18, R18, c[0x0][0x2ec] ;  /* 0x0000bb0012127a20 */ /* 0x000fe20000410000 */
[----:B------:R-:W-:Y:S01]  /*8d90*/  ISETP.GE.AND P2, PT, R24, R13, PT ;  /* 0x0000000d1800720c */ /* 0x000fe20003f46270 */
[----:B------:R-:W3:Y:S01]  /*8da0*/  MUFU.TANH R91, R47 ;  /* 0x0000002f005b7308 */ /* 0x000ee20000002400 */
[----:B------:R-:W-:Y:S01]  /*8db0*/  FSEL R72, R90, -INF , !P0 ;  /* 0xff8000005a487808 */ /* 0x000fe20004000000 */
[----:B------:R-:W-:Y:S01]  /*8dc0*/  FMUL.FTZ R16, R16, c[0x0][0x2ec] ;  /* 0x0000bb0010107a20 */ /* 0x000fe20000410000 */
[----:B----4-:R-:W-:-:S02]  /*8dd0*/  FSEL R174, R174, -INF , !P6 ;  /* 0xff800000aeae7808 */ /* 0x010fc40007000000 */
[----:B------:R-:W-:Y:S02]  /*8de0*/  FSEL R178, R178, -INF , !P1 ;  /* 0xff800000b2b27808 */ /* 0x000fe40004800000 */
[----:B------:R-:W-:Y:S01]  /*8df0*/  FSEL R183, R183, -INF , !P4 ;  /* 0xff800000b7b77808 */ /* 0x000fe20006000000 */
[----:B------:R4:W2:Y:S01]  /*8e00*/  MUFU.TANH R90, R52 ;  /* 0x00000034005a7308 */ /* 0x0008a20000002400 */
[----:B-1----:R-:W-:Y:S02]  /*8e10*/  FSEL R46, R71, -INF , !P5 ;  /* 0xff800000472e7808 */ /* 0x002fe40006800000 */
[----:B------:R-:W-:Y:S02]  /*8e20*/  ISETP.GE.AND P5, PT, R2, R12, PT ;  /* 0x0000000c0200720c */ /* 0x000fe40003fa6270 */
[----:B------:R-:W-:Y:S02]  /*8e30*/  IADD3 R2, R0, 0x49, RZ ;  /* 0x0000004900027810 */ /* 0x000fe40007ffe0ff */
[----:B------:R-:W-:Y:S01]  /*8e40*/  FSEL R202, R202, -INF , !P5 ;  /* 0xff800000caca7808 */ /* 0x000fe20006800000 */
[----:B------:R1:W1:Y:S01]  /*8e50*/  MUFU.TANH R71, R53 ;  /* 0x0000003500477308 */ /* 0x0002620000002400 */
[----:B------:R-:W-:-:S02]  /*8e60*/  FSEL R176, R176, -INF , !P2 ;  /* 0xff800000b0b07808 */ /* 0x000fc40005000000 */
[C---:B------:R-:W-:Y:S02]  /*8e70*/  ISETP.GE.AND P0, PT, R24.reuse, R15, PT ;  /* 0x0000000f1800720c */ /* 0x040fe40003f06270 */
[----:B------:R-:W-:Y:S02]  /*8e80*/  ISETP.GE.AND P6, PT, R24, R12, PT ;  /* 0x0000000c1800720c */ /* 0x000fe40003fc6270 */
[C---:B------:R-:W-:Y:S01]  /*8e90*/  ISETP.GE.AND P1, PT, R2.reuse, R13, PT ;  /* 0x0000000d0200720c */ /* 0x040fe20003f26270 */
[----:B------:R5:W-:Y:S01]  /*8ea0*/  MUFU.TANH R34, R17 ;  /* 0x0000001100227308 */ /* 0x000be20000002400 */
[C---:B------:R-:W-:Y:S02]  /*8eb0*/  ISETP.GE.AND P4, PT, R2.reuse, R15, PT ;  /* 0x0000000f0200720c */ /* 0x040fe40003f86270 */
[C---:B------:R-:W-:Y:S02]  /*8ec0*/  ISETP.GE.AND P5, PT, R2.reuse, R14, PT ;  /* 0x0000000e0200720c */ /* 0x040fe40003fa6270 */
[----:B------:R-:W-:-:S02]  /*8ed0*/  ISETP.GE.AND P2, PT, R2, R12, PT ;  /* 0x0000000c0200720c */ /* 0x000fc40003f46270 */
[----:B------:R-:W-:Y:S01]  /*8ee0*/  IADD3 R2, R0, 0x50, RZ ;  /* 0x0000005000027810 */ /* 0x000fe20007ffe0ff */
[----:B------:R-:W-:Y:S01]  /*8ef0*/  MUFU.TANH R50, R50 ;  /* 0x0000003200327308 */ /* 0x000fe20000002400 */
[----:B------:R-:W-:Y:S02]  /*8f00*/  FSEL R74, R74, -INF , !P3 ;  /* 0xff8000004a4a7808 */ /* 0x000fe40005800000 */
[----:B------:R-:W-:Y:S02]  /*8f10*/  ISETP.GE.AND P3, PT, R24, R14, PT ;  /* 0x0000000e1800720c */ /* 0x000fe40003f66270 */
[----:B------:R-:W-:Y:S01]  /*8f20*/  FSEL R201, R201, -INF , !P6 ;  /* 0xff800000c9c97808 */ /* 0x000fe20007000000 */
[----:B------:R-:W-:Y:S01]  /*8f30*/  HMMA.16816.F32 R24, R8, R26, R40 ;  /* 0x0000001a0818723c */ /* 0x000fe20000001828 */
[----:B------:R-:W-:Y:S01]  /*8f40*/  FSEL R173, R173, -INF , !P1 ;  /* 0xff800000adad7808 */ /* 0x000fe20004800000 */
[----:B------:R-:W-:Y:S01]  /*8f50*/  MUFU.TANH R49, R49 ;  /* 0x0000003100317308 */ /* 0x000fe20000002400 */
[----:B------:R-:W-:-:S02]  /*8f60*/  FSEL R203, R203, -INF , !P2 ;  /* 0xff800000cbcb7808 */ /* 0x000fc40005000000 */
[----:B------:R-:W-:Y:S02]  /*8f70*/  FSEL R39, R39, -INF , !P0 ;  /* 0xff80000027277808 */ /* 0x000fe40004000000 */
[C---:B------:R-:W-:Y:S01]  /*8f80*/  ISETP.GE.AND P6, PT, R2.reuse, R15, PT ;  /* 0x0000000f0200720c */ /* 0x040fe20003fc6270 */
[----:B------:R-:W-:Y:S01]  /*8f90*/  HMMA.16816.F32 R8, R8, R30, R20 ;  /* 0x0000001e0808723c */ /* 0x000fe20000001814 */
[C---:B------:R-:W-:Y:S01]  /*8fa0*/  ISETP.GE.AND P1, PT, R2.reuse, R14, PT ;  /* 0x0000000e0200720c */ /* 0x040fe20003f26270 */
[----:B------:R2:W-:Y:S01]  /*8fb0*/  MUFU.TANH R7, R18 ;  /* 0x0000001200077308 */ /* 0x0005e20000002400 */
[C---:B------:R-:W-:Y:S02]  /*8fc0*/  ISETP.GE.AND P2, PT, R2.reuse, R13, PT ;  /* 0x0000000d0200720c */ /* 0x040fe40003f46270 */
[----:B------:R-:W-:Y:S02]  /*8fd0*/  ISETP.GE.AND P0, PT, R2, R12, PT ;  /* 0x0000000c0200720c */ /* 0x000fe40003f06270 */
[----:B------:R-:W-:-:S02]  /*8fe0*/  IADD3 R2, R0, 0x51, RZ ;  /* 0x0000005100027810 */ /* 0x000fc40007ffe0ff */
[----:B------:R-:W-:Y:S01]  /*8ff0*/  FSEL R33, R208, -INF , !P4 ;  /* 0xff800000d0217808 */ /* 0x000fe20006000000 */
[----:B------:R-:W-:Y:S01]  /*9000*/  MUFU.TANH R51, R51 ;  /* 0x0000003300337308 */ /* 0x000fe20000002400 */
[----:B----4-:R-:W-:Y:S02]  /*9010*/  FSEL R52, R206, -INF , !P3 ;  /* 0xff800000ce347808 */ /* 0x010fe40005800000 */
[----:B-1----:R-:W-:Y:S02]  /*9020*/  FSEL R53, R205, -INF , !P5 ;  /* 0xff800000cd357808 */ /* 0x002fe40006800000 */
[----:B------:R-:W-:Y:S01]  /*9030*/  FSEL R32, R177, -INF , !P6 ;  /* 0xff800000b1207808 */ /* 0x000fe20007000000 */
[----:B------:R-:W-:Y:S01]  /*9040*/  FMUL.FTZ R27, R27, c[0x0][0x2ec] ;  /* 0x0000bb001b1b7a20 */ /* 0x000fe20000410000 */
[----:B------:R-:W-:Y:S01]  /*9050*/  ISETP.GE.AND P4, PT, R2, R15, PT ;  /* 0x0000000f0200720c */ /* 0x000fe20003f86270 */
[----:B------:R-:W-:Y:S01]  /*9060*/  FMUL.FTZ R24, R24, c[0x0][0x2ec] ;  /* 0x0000bb0018187a20 */ /* 0x000fe20000410000 */
[C---:B------:R-:W-:Y:S01]  /*9070*/  ISETP.GE.AND P3, PT, R2.reuse, R14, PT ;  /* 0x0000000e0200720c */ /* 0x040fe20003f66270 */
[----:B------:R-:W-:Y:S01]  /*9080*/  FMUL.FTZ R25, R25, c[0x0][0x2ec] ;  /* 0x0000bb0019197a20 */ /* 0x000fe20000410000 */
[CC--:B------:R-:W-:Y:S01]  /*9090*/  ISETP.GE.AND P5, PT, R2.reuse, R13.reuse, PT ;  /* 0x0000000d0200720c */ /* 0x0c0fe20003fa6270 */
[----:B------:R-:W1:Y:S01]  /*90a0*/  MUFU.TANH R27, R27 ;  /* 0x0000001b001b7308 */ /* 0x000e620000002400 */
[----:B------:R-:W-:Y:S01]  /*90b0*/  ISETP.GE.AND P6, PT, R2, R12, PT ;  /* 0x0000000c0200720c */ /* 0x000fe20003fc6270 */
[----:B------:R-:W-:Y:S01]  /*90c0*/  FMUL.FTZ R8, R8, c[0x0][0x2ec] ;  /* 0x0000bb0008087a20 */ /* 0x000fe20000410000 */
[----:B------:R-:W-:Y:S01]  /*90d0*/  IADD3 R2, R0, 0x58, RZ ;  /* 0x0000005800027810 */ /* 0x000fe20007ffe0ff */
[----:B------:R-:W-:Y:S01]  /*90e0*/  FMUL.FTZ R9, R9, c[0x0][0x2ec] ;  /* 0x0000bb0009097a20 */ /* 0x000fe20000410000 */
[----:B------:R-:W-:Y:S01]  /*90f0*/  FSEL R29, R181, -INF , !P4 ;  /* 0xff800000b51d7808 */ /* 0x000fe20006000000 */
[----:B------:R-:W-:Y:S01]  /*9100*/  FMUL.FTZ R26, R26, c[0x0][0x2ec] ;  /* 0x0000bb001a1a7a20 */ /* 0x000fe20000410000 */
[----:B------:R-:W-:Y:S01]  /*9110*/  ISETP.GE.AND P4, PT, R2, R13, PT ;  /* 0x0000000d0200720c */ /* 0x000fe20003f86270 */
[----:B------:R-:W4:Y:S01]  /*9120*/  MUFU.TANH R24, R24 ;  /* 0x0000001800187308 */ /* 0x000f220000002400 */
[----:B------:R-:W-:Y:S01]  /*9130*/  IADD3 R4, R0, 0x59, RZ ;  /* 0x0000005900047810 */ /* 0x000fe20007ffe0ff */
[----:B------:R-:W-:Y:S01]  /*9140*/  FMUL.FTZ R6, R10, c[0x0][0x2ec] ;  /* 0x0000bb000a067a20 */ /* 0x000fe20000410000 */
[----:B------:R-:W-:-:S02]  /*9150*/  FSEL R47, R182, -INF , !P1 ;  /* 0xff800000b62f7808 */ /* 0x000fc40004800000 */
[----:B------:R-:W-:Y:S02]  /*9160*/  FSEL R48, R179, -INF , !P3 ;  /* 0xff800000b3307808 */ /* 0x000fe40005800000 */
[----:B------:R-:W-:Y:S01]  /*9170*/  FSEL R199, R199, -INF , !P2 ;  /* 0xff800000c7c77808 */ /* 0x000fe20005000000 */
[----:B------:R-:W1:Y:S01]  /*9180*/  MUFU.TANH R25, R25 ;  /* 0x0000001900197308 */ /* 0x000e620000002400 */
[----:B------:R-:W-:Y:S02]  /*9190*/  FSEL R180, R180, -INF , !P5 ;  /* 0xff800000b4b47808 */ /* 0x000fe40006800000 */
[----:B------:R-:W-:Y:S02]  /*91a0*/  FSEL R197, R197, -INF , !P4 ;  /* 0xff800000c5c57808 */ /* 0x000fe40006000000 */
[C---:B------:R-:W-:Y:S02]  /*91b0*/  ISETP.GE.AND P1, PT, R2.reuse, R15, PT ;  /* 0x0000000f0200720c */ /* 0x040fe40003f26270 */
[C---:B------:R-:W-:Y:S01]  /*91c0*/  ISETP.GE.AND P3, PT, R2.reuse, R14, PT ;  /* 0x0000000e0200720c */ /* 0x040fe20003f66270 */
[----:B------:R-:W1:Y:S01]  /*91d0*/  MUFU.TANH R8, R8 ;  /* 0x0000000800087308 */ /* 0x000e620000002400 */
[----:B------:R-:W-:-:S02]  /*91e0*/  ISETP.GE.AND P2, PT, R2, R12, PT ;  /* 0x0000000c0200720c */ /* 0x000fc40003f46270 */
[C---:B------:R-:W-:Y:S02]  /*91f0*/  ISETP.GE.AND P5, PT, R4.reuse, R13, PT ;  /* 0x0000000d0400720c */ /* 0x040fe40003fa6270 */
[----:B------:R-:W-:Y:S02]  /*9200*/  ISETP.GE.AND P4, PT, R4, R12, PT ;  /* 0x0000000c0400720c */ /* 0x000fe40003f86270 */
[----:B------:R-:W-:Y:S01]  /*9210*/  IADD3 R2, R0, 0x60, RZ ;  /* 0x0000006000027810 */ /* 0x000fe20007ffe0ff */
[----:B------:R-:W1:Y:S01]  /*9220*/  MUFU.TANH R9, R9 ;  /* 0x0000000900097308 */ /* 0x000e620000002400 */
[----:B------:R-:W-:Y:S02]  /*9230*/  FSEL R204, R204, -INF , !P0 ;  /* 0xff800000cccc7808 */ /* 0x000fe40004000000 */
[----:B------:R-:W-:Y:S02]  /*9240*/  FSEL R207, R207, -INF , !P6 ;  /* 0xff800000cfcf7808 */ /* 0x000fe40007000000 */
[----:B------:R-:W-:-:S02]  /*9250*/  FSEL R206, R169, -INF , !P2 ;  /* 0xff800000a9ce7808 */ /* 0x000fc40005000000 */
[----:B------:R-:W-:Y:S01]  /*9260*/  FSEL R200, R200, -INF , !P5 ;  /* 0xff800000c8c87808 */ /* 0x000fe20006800000 */
[----:B------:R-:W1:Y:S01]  /*9270*/  MUFU.TANH R26, R26 ;  /* 0x0000001a001a7308 */ /* 0x000e620000002400 */
[----:B------:R-:W-:Y:S02]  /*9280*/  FSEL R205, R170, -INF , !P4 ;  /* 0xff800000aacd7808 */ /* 0x000fe40006000000 */
[----:B------:R-:W-:Y:S02]  /*9290*/  FSEL R28, R131, -INF , !P1 ;  /* 0xff800000831c7808 */ /* 0x000fe40004800000 */
[CC--:B------:R-:W-:Y:S02]  /*92a0*/  ISETP.GE.AND P0, PT, R4.reuse, R15.reuse, PT ;  /* 0x0000000f0400720c */ /* 0x0c0fe40003f06270 */
[----:B------:R-:W-:Y:S01]  /*92b0*/  ISETP.GE.AND P6, PT, R4, R14, PT ;  /* 0x0000000e0400720c */ /* 0x000fe20003fc6270 */
[----:B------:R1:W-:Y:S01]  /*92c0*/  MUFU.TANH R35, R16 ;  /* 0x0000001000237308 */ /* 0x0003e20000002400 */
[----:B------:R-:W-:-:S02]  /*92d0*/  ISETP.GE.AND P2, PT, R2, R15, PT ;  /* 0x0000000f0200720c */ /* 0x000fc40003f46270 */
[C---:B------:R-:W-:Y:S02]  /*92e0*/  ISETP.GE.AND P5, PT, R2.reuse, R14, PT ;  /* 0x0000000e0200720c */ /* 0x040fe40003fa6270 */
[C---:B------:R-:W-:Y:S02]  /*92f0*/  ISETP.GE.AND P4, PT, R2.reuse, R13, PT ;  /* 0x0000000d0200720c */ /* 0x040fe40003f86270 */
[----:B------:R-:W-:Y:S01]  /*9300*/  ISETP.GE.AND P1, PT, R2, R12, PT ;  /* 0x0000000c0200720c */ /* 0x000fe20003f26270 */
[----:B------:R-:W1:Y:S01]  /*9310*/  MUFU.TANH R6, R6 ;  /* 0x0000000600067308 */ /* 0x000e620000002400 */
        /* <DEDUP_REMOVED lines=9> */
[C---:B------:R-:W-:Y:S02]  /*93b0*/  IADD3 R4, R0.reuse, 0x70, RZ ;  /* 0x0000007000047810 */ /* 0x040fe40007ffe0ff */
[----:B------:R-:W-:Y:S02]  /*93c0*/  IADD3 R2, R0, 0x71, RZ ;  /* 0x0000007100027810 */ /* 0x000fe40007ffe0ff */
[----:B------:R-:W-:Y:S02]  /*93d0*/  FSEL R20, R128, -INF , !P0 ;  /* 0xff80000080147808 */ /* 0x000fe40004000000 */
[----:B------:R-:W-:Y:S02]  /*93e0*/  FSEL R30, R121, -INF , !P5 ;  /* 0xff800000791e7808 */ /* 0x000fe40006800000 */
[----:B------:R-:W-:Y:S02]  /*93f0*/  FSEL R103, R103, -INF , !P3 ;  /* 0xff80000067677808 */ /* 0x000fe40005800000 */
[----:B------:R-:W-:-:S02]  /*9400*/  FSEL R169, R119, -INF , !P4 ;  /* 0xff80000077a97808 */ /* 0x000fc40006000000 */
[----:B------:R-:W-:Y:S01]  /*9410*/  FSEL R135, R112, -INF , !P6 ;  /* 0xff80000070877808 */ /* 0x000fe20007000000 */
[----:B------:R-:W-:Y:S01]  /*9420*/  BAR.SYNC.DEFER_BLOCKING 0x0 ;  /* 0x0000000000007b1d */ /* 0x000fe20000010000 */
[C---:B------:R-:W-:Y:S02]  /*9430*/  ISETP.GE.AND P0, PT, R4.reuse, R15, PT ;  /* 0x0000000f0400720c */ /* 0x040fe40003f06270 */
[C---:B------:R-:W-:Y:S02]  /*9440*/  ISETP.GE.AND P5, PT, R4.reuse, R14, PT ;  /* 0x0000000e0400720c */ /* 0x040fe40003fa6270 */
[C---:B------:R-:W-:Y:S02]  /*9450*/  ISETP.GE.AND P3, PT, R4.reuse, R13, PT ;  /* 0x0000000d0400720c */ /* 0x040fe40003f66270 */
[----:B------:R-:W-:Y:S02]  /*9460*/  ISETP.GE.AND P4, PT, R4, R12, PT ;  /* 0x0000000c0400720c */ /* 0x000fe40003f86270 */
[----:B------:R-:W-:-:S02]  /*9470*/  ISETP.GE.AND P6, PT, R2, R15, PT ;  /* 0x0000000f0200720c */ /* 0x000fc40003fc6270 */
[----:B------:R-:W-:Y:S02]  /*9480*/  IADD3 R4, R0, 0x68, RZ ;  /* 0x0000006800047810 */ /* 0x000fe40007ffe0ff */
[----:B------:R-:W-:Y:S02]  /*9490*/  FSEL R182, R110, -INF , !P1 ;  /* 0xff8000006eb67808 */ /* 0x000fe40004800000 */
[----:B------:R-:W-:Y:S02]  /*94a0*/  ISETP.GE.AND P1, PT, R2, R14, PT ;  /* 0x0000000e0200720c */ /* 0x000fe40003f26270 */
[----:B-----5:R-:W-:Y:S02]  /*94b0*/  FSEL R17, R107, -INF , !P6 ;  /* 0xff8000006b117808 */ /* 0x020fe40007000000 */
[----:B------:R-:W-:Y:S02]  /*94c0*/  ISETP.GE.AND P6, PT, R4, R13, PT ;  /* 0x0000000d0400720c */ /* 0x000fe40003fc6270 */
[----:B------:R-:W-:-:S02]  /*94d0*/  FSEL R181, R109, -INF , !P2 ;  /* 0xff8000006db57808 */ /* 0x000fc40005000000 */
[----:B--2---:R-:W-:Y:S02]  /*94e0*/  FSEL R18, R105, -INF , !P0 ;  /* 0xff80000069127808 */ /* 0x004fe40004000000 */
[C---:B------:R-:W-:Y:S02]  /*94f0*/  ISETP.GE.AND P2, PT, R2.reuse, R13, PT ;  /* 0x0000000d0200720c */ /* 0x040fe40003f46270 */
[----:B------:R-:W-:Y:S02]  /*9500*/  ISETP.GE.AND P0, PT, R2, R12, PT ;  /* 0x0000000c0200720c */ /* 0x000fe40003f06270 */
[----:B------:R-:W-:Y:S02]  /*9510*/  IADD3 R2, R0, 0x69, RZ ;  /* 0x0000006900027810 */ /* 0x000fe40007ffe0ff */
[----:B------:R-:W-:Y:S02]  /*9520*/  FSEL R119, R106, -INF , !P5 ;  /* 0xff8000006a777808 */ /* 0x000fe40006800000 */
[----:B---3--:R-:W-:-:S02]  /*9530*/  FSEL R112, R91, -INF , !P1 ;  /* 0xff8000005b707808 */ /* 0x008fc40004800000 */
[----:B------:R-:W-:Y:S02]  /*9540*/  FSEL R133, R90, -INF , !P3 ;  /* 0xff8000005a857808 */ /* 0x000fe40005800000 */
[C---:B------:R-:W-:Y:S02]  /*9550*/  ISETP.GE.AND P5, PT, R4.reuse, R15, PT ;  /* 0x0000000f0400720c */ /* 0x040fe40003fa6270 */
[C---:B------:R-:W-:Y:S02]  /*9560*/  ISETP.GE.AND P1, PT, R4.reuse, R14, PT ;  /* 0x0000000e0400720c */ /* 0x040fe40003f26270 */
[----:B------:R-:W-:Y:S01]  /*9570*/  ISETP.GE.AND P3, PT, R4, R12, PT ;  /* 0x0000000c0400720c */ /* 0x000fe20003f66270 */
[----:B------:R-:W-:Y:S01]  /*9580*/  FMUL.FTZ R4, R19, c[0x0][0x2ec] ;  /* 0x0000bb0013047a20 */ /* 0x000fe20000410000 */
[----:B------:R-:W-:Y:S01]  /*9590*/  FSEL R121, R5, -INF , !P6 ;  /* 0xff80000005797808 */ /* 0x000fe20007000000 */
[----:B------:R-:W-:Y:S01]  /*95a0*/  FMUL.FTZ R5, R11, c[0x0][0x2ec] ;  /* 0x0000bb000b057a20 */ /* 0x000fe20000410000 */
[----:B------:R-:W-:-:S02]  /*95b0*/  FSEL R177, R55, -INF , !P0 ;  /* 0xff80000037b17808 */ /* 0x000fc40004000000 */
[----:B------:R-:W-:Y:S01]  /*95c0*/  ISETP.GE.AND P0, PT, R2, R14, PT ;  /* 0x0000000e0200720c */ /* 0x000fe20003f06270 */
[----:B------:R-:W-:Y:S01]  /*95d0*/  MUFU.TANH R4, R4 ;  /* 0x0000000400047308 */ /* 0x000fe20000002400 */
[----:B------:R-:W-:Y:S02]  /*95e0*/  FSEL R131, R71, -INF , !P2 ;  /* 0xff80000047837808 */ /* 0x000fe40005000000 */
[----:B------:R-:W-:Y:S02]  /*95f0*/  FSEL R179, R54, -INF , !P4 ;  /* 0xff80000036b37808 */ /* 0x000fe40006000000 */
[C---:B------:R-:W-:Y:S02]  /*9600*/  ISETP.GE.AND P2, PT, R2.reuse, R13, PT ;  /* 0x0000000d0200720c */ /* 0x040fe40003f46270 */
[C---:B------:R-:W-:Y:S01]  /*9610*/  ISETP.GE.AND P4, PT, R2.reuse, R15, PT ;  /* 0x0000000f0200720c */ /* 0x040fe20003f86270 */
[----:B------:R-:W2:Y:S01]  /*9620*/  MUFU.TANH R5, R5 ;  /* 0x0000000500057308 */ /* 0x000ea20000002400 */
[----:B------:R-:W-:-:S02]  /*9630*/  ISETP.GE.AND P6, PT, R2, R12, PT ;  /* 0x0000000c0200720c */ /* 0x000fc40003fc6270 */
[----:B-1----:R-:W-:Y:S02]  /*9640*/  FSEL R91, R27, -INF , !P0 ;  /* 0xff8000001b5b7808 */ /* 0x002fe40004000000 */
[C---:B------:R-:W-:Y:S02]  /*9650*/  IADD3 R2, R0.reuse, 0x78, RZ ;  /* 0x0000007800027810 */ /* 0x040fe40007ffe0ff */
[----:B------:R-:W-:Y:S02]  /*9660*/  ISETP.NE.AND P0, PT, R209, 0x2, PT ;  /* 0x00000002d100780c */ /* 0x000fe40003f05270 */
[----:B------:R-:W-:Y:S02]  /*9670*/  IADD3 R0, R0, 0x79, RZ ;  /* 0x0000007900007810 */ /* 0x000fe40007ffe0ff */
[----:B------:R-:W-:Y:S02]  /*9680*/  FSEL R170, R50, -INF , !P3 ;  /* 0xff80000032aa7808 */ /* 0x000fe40005800000 */
[----:B------:R-:W-:-:S02]  /*9690*/  ISETP.GE.AND P3, PT, R2, R15, PT ;  /* 0x0000000f0200720c */ /* 0x000fc40003f66270 */
[----:B------:R-:W-:Y:S02]  /*96a0*/  FSEL R110, R49, -INF , !P2 ;  /* 0xff800000316e7808 */ /* 0x000fe40005000000 */
[----:B------:R-:W-:Y:S02]  /*96b0*/  ISETP.GE.AND P2, PT, R0, R15, PT ;  /* 0x0000000f0000720c */ /* 0x000fe40003f46270 */
[----:B------:R-:W-:Y:S02]  /*96c0*/  FSEL R168, R51, -INF , !P6 ;  /* 0xff80000033a87808 */ /* 0x000fe40007000000 */
[----:B----4-:R-:W-:Y:S02]  /*96d0*/  FSEL R15, R24, -INF , !P5 ;  /* 0xff800000180f7808 */ /* 0x010fe40006800000 */
[-C--:B------:R-:W-:Y:S02]  /*96e0*/  ISETP.GE.AND P6, PT, R2, R14.reuse, PT ;  /* 0x0000000e0200720c */ /* 0x080fe40003fc6270 */
[----:B------:R-:W-:-:S02]  /*96f0*/  ISETP.GE.AND P5, PT, R0, R14, PT ;  /* 0x0000000e0000720c */ /* 0x000fc40003fa6270 */
[----:B------:R-:W-:Y:S02]  /*9700*/  FSEL R14, R25, -INF , !P4 ;  /* 0xff800000190e7808 */ /* 0x000fe40006000000 */
[----:B------:R-:W-:Y:S02]  /*9710*/  FSEL R16, R8, -INF , !P3 ;  /* 0xff80000008107808 */ /* 0x000fe40005800000 */
[-C--:B------:R-:W-:Y:S02]  /*9720*/  ISETP.GE.AND P4, PT, R2, R13.reuse, PT ;  /* 0x0000000d0200720c */ /* 0x080fe40003f86270 */
[----:B------:R-:W-:Y:S02]  /*9730*/  ISETP.GE.AND P3, PT, R0, R13, PT ;  /* 0x0000000d0000720c */ /* 0x000fe40003f66270 */
[----:B------:R-:W-:Y:S02]  /*9740*/  FSEL R13, R9, -INF , !P2 ;  /* 0xff800000090d7808 */ /* 0x000fe40005000000 */
[----:B------:R-:W-:-:S02]  /*9750*/  FSEL R90, R26, -INF , !P1 ;  /* 0xff8000001a5a7808 */ /* 0x000fc40004800000 */
[-C--:B------:R-:W-:Y:S02]  /*9760*/  ISETP.GE.AND P2, PT, R2, R12.reuse, PT ;  /* 0x0000000c0200720c */ /* 0x080fe40003f46270 */
[----:B------:R-:W-:Y:S02]  /*9770*/  ISETP.GE.AND P1, PT, R0, R12, PT ;  /* 0x0000000c0000720c */ /* 0x000fe40003f26270 */
[----:B------:R-:W-:Y:S02]  /*9780*/  FSEL R105, R6, -INF , !P6 ;  /* 0xff80000006697808 */ /* 0x000fe40007000000 */
[----:B--2---:R-:W-:Y:S02]  /*9790*/  FSEL R106, R5, -INF , !P5 ;  /* 0xff800000056a7808 */ /* 0x004fe40006800000 */
[----:B------:R-:W-:Y:S02]  /*97a0*/  FSEL R107, R35, -INF , !P4 ;  /* 0xff800000236b7808 */ /* 0x000fe40006000000 */
[----:B------:R-:W-:-:S02]  /*97b0*/  FSEL R109, R34, -INF , !P3 ;  /* 0xff800000226d7808 */ /* 0x000fc40005800000 */
[----:B------:R-:W-:Y:S02]  /*97c0*/  FSEL R128, R7, -INF , !P2 ;  /* 0xff80000007807808 */ /* 0x000fe40005000000 */
[----:B------:R-:W-:Y:S01]  /*97d0*/  FSEL R123, R4, -INF , !P1 ;  /* 0xff800000047b7808 */ /* 0x000fe20004800000 */
[----:B------:R-:W-:Y:S05]  /*97e0*/  @!P0 BRA `(.L_x_268) ;  /* 0x000001e000008947 */ /* 0x000fea0003800000 */
[----:B------:R-:W2:Y:S04]  /*97f0*/  LDL.64 R226, [R1+0x20] ;  /* 0x0000200001e27983 */ /* 0x000ea80000100a00 */
[----:B------:R-:W3:Y:S01]  /*9800*/  LDL.64 R224, [R1+0x18] ;  /* 0x0000180001e07983 */ /* 0x000ee20000100a00 */
        /* <DEDUP_REMOVED lines=8> */
[----:B------:R-:W-:-:S04]  /*9890*/  IMAD R2, R0, c[0x0][0x19c], R2 ;  /* 0x0000670000027a24 */ /* 0x000fc800078e0202 */
[----:B------:R-:W-:Y:S01]  /*98a0*/  IMAD.IADD R2, R5, 0x1, R2 ;  /* 0x0000000105027824 */ /* 0x000fe200078e0202 */
[----:B--2---:R-:W-:-:S04]  /*98b0*/  LEA R0, P0, R4, R226, 0x7 ;  /* 0x000000e204007211 */ /* 0x004fc800078038ff */
[----:B------:R-:W-:Y:S02]  /*98c0*/  LEA R8, P1, R0, c[0x0][0x168], 0x1 ;  /* 0x00005a0000087a11 */ /* 0x000fe400078208ff */
[----:B---3--:R-:W-:Y:S02]  /*98d0*/  LEA.HI.X R2, R4, R225, R2, 0x7, P0 ;  /* 0x000000e104027211 */ /* 0x008fe400000f3c02 */
        /* <DEDUP_REMOVED lines=15> */
.L_x_268:
        /* <DEDUP_REMOVED lines=40> */
[----:B------:R-:W-:Y:S01]  /*9c50*/  MOV R69, R210 ;  /* 0x000000d200457202 */ /* 0x000fe20000000f00 */
[--C-:B-1----:R-:W-:Y:S01]  /*9c60*/  FFMA.FTZ R4, R65, c[0x0][0x23c], -R0.reuse ;  /* 0x00008f0041047a23 */ /* 0x102fe20000010800 */
[----:B------:R-:W-:Y:S01]  /*9c70*/  MOV R65, R216 ;  /* 0x000000d800417202 */ /* 0x000fe20000000f00 */
[----:B------:R1:W-:Y:S08]  /*9c80*/  MUFU.EX2 R251, R2 ;  /* 0x0000000200fb7308 */ /* 0x0003f00000000800 */
[----:B------:R2:W-:Y:S01]  /*9c90*/  MUFU.EX2 R8, R4 ;  /* 0x0000000400087308 */ /* 0x0005e20000000800 */
[----:B-1----:R-:W-:-:S07]  /*9ca0*/  FFMA.FTZ R2, R70, c[0x0][0x23c], -R0 ;  /* 0x00008f0046027a23 */ /* 0x002fce0000010800 */
[----:B------:R1:W-:Y:S01]  /*9cb0*/  MUFU.EX2 R252, R2 ;  /* 0x0000000200fc7308 */ /* 0x0003e20000000800 */
[----:B--2---:R-:W-:-:S07]  /*9cc0*/  FFMA.FTZ R4, R67, c[0x0][0x23c], -R0 ;  /* 0x00008f0043047a23 */ /* 0x004fce0000010800 */
[----:B------:R2:W3:Y:S01]  /*9cd0*/  MUFU.EX2 R10, R4 ;  /* 0x00000004000a7308 */ /* 0x0004e20000000800 */
[----:B-1----:R-:W-:Y:S01]  /*9ce0*/  FFMA.FTZ R2, R68, c[0x0][0x23c], -R0 ;  /* 0x00008f0044027a23 */ /* 0x002fe20000010800 */
[----:B------:R-:W-:-:S06]  /*9cf0*/  MOV R68, R212 ;  /* 0x000000d400447202 */ /* 0x000fcc0000000f00 */
[----:B------:R1:W-:Y:S01]  /*9d00*/  MUFU.EX2 R40, R2 ;  /* 0x0000000200287308 */ /* 0x0003e20000000800 */
[----:B--2---:R-:W-:-:S07]  /*9d10*/  FFMA.FTZ R4, R64, c[0x0][0x23c], -R0 ;  /* 0x00008f0040047a23 */ /* 0x004fce0000010800 */
[----:B------:R2:W-:Y:S01]  /*9d20*/  MUFU.EX2 R7, R4 ;  /* 0x0000000400077308 */ /* 0x0005e20000000800 */
[----:B-1----:R-:W-:Y:S01]  /*9d30*/  FFMA.FTZ R2, R66, c[0x0][0x23c], -R0 ;  /* 0x00008f0042027a23 */ /* 0x002fe20000010800 */
[----:B------:R-:W-:-:S06]  /*9d40*/  MOV R66, R213 ;  /* 0x000000d500427202 */ /* 0x000fcc0000000f00 */
[----:B------:R1:W-:Y:S01]  /*9d50*/  MUFU.EX2 R6, R2 ;  /* 0x0000000200067308 */ /* 0x0003e20000000800 */
[----:B--2---:R-:W-:-:S07]  /*9d60*/  FFMA.FTZ R4, R61, c[0x0][0x23c], -R0 ;  /* 0x00008f003d047a23 */ /* 0x004fce0000010800 */
[----:B------:R2:W-:Y:S01]  /*9d70*/  MUFU.EX2 R9, R4 ;  /* 0x0000000400097308 */ /* 0x0005e20000000800 */
        /* <DEDUP_REMOVED lines=26> */
[----:B------:R1:W2:Y:S03]  /*9f20*/  MUFU.EX2 R11, R4 ;  /* 0x00000004000b7308 */ /* 0x0002a60000000800 */
        /* <DEDUP_REMOVED lines=12> */
[----:B-1----:R-:W-:Y:S01]  /*9ff0*/  FFMA.FTZ R4, R57, c[0x0][0x23c], -R0 ;  /* 0x00008f0039047a23 */ /* 0x002fe20000010800 */
[----:B--2---:R-:W-:Y:S02]  /*a000*/  MOV R57, R11 ;  /* 0x0000000b00397202 */ /* 0x004fe40000000f00 */
        /* <DEDUP_REMOVED lines=8> */
[----:B------:R2:W-:Y:S02]  /*a090*/  MUFU.EX2 R25, R4 ;  /* 0x0000000400197308 */ /* 0x0005e40000000800 */
[----:B--2---:R-:W-:-:S06]  /*a0a0*/  FFMA.FTZ R4, R45, c[0x0][0x23c], -R0 ;  /* 0x00008f002d047a23 */ /* 0x004fcc0000010800 */
[----:B------:R2:W-:Y:S01]  /*a0b0*/  MUFU.EX2 R49, R4 ;  /* 0x0000000400317308 */ /* 0x0005e20000000800 */
[----:B-1----:R-:W-:-:S05]  /*a0c0*/  FMNMX.FTZ R2, R2, R5, !PT ;  /* 0x0000000502027209 */ /* 0x002fca0007810000 */
[----:B------:R-:W1:Y:S01]  /*a0d0*/  SHFL.BFLY PT, R5, R2, 0x1, 0x1f ;  /* 0x0c201f0002057f89 */ /* 0x000e6200000e0000 */
[----:B--2---:R-:W-:-:S04]  /*a0e0*/  FFMA.FTZ R4, R46, c[0x0][0x23c], -R0 ;  /* 0x00008f002e047a23 */ /* 0x004fc80000010800 */
[----:B------:R2:W3:Y:S01]  /*a0f0*/  MUFU.EX2 R35, R4 ;  /* 0x0000000400237308 */ /* 0x0004e20000000800 */
[----:B-1----:R-:W-:Y:S01]  /*a100*/  FMNMX.FTZ R63, R2, R5, !PT ;  /* 0x00000005023f7209 */ /* 0x002fe20007810000 */
[--C-:B------:R-:W-:Y:S02]  /*a110*/  FFMA.FTZ R2, R16, c[0x0][0x23c], -R0.reuse ;  /* 0x00008f0010027a23 */ /* 0x100fe40000010800 */
[----:B------:R-:W-:Y:S01]  /*a120*/  FFMA.FTZ R5, R13, c[0x0][0x23c], -R0 ;  /* 0x00008f000d057a23 */ /* 0x000fe20000010800 */
[----:B------:R-:W-:-:S03]  /*a130*/  FSETP.NEU.FTZ.AND P2, PT, R63, -INF , PT ;  /* 0xff8000003f00780b */ /* 0x000fc60003f5d000 */
[----:B------:R-:W-:Y:S01]  /*a140*/  MUFU.EX2 R214, R2 ;  /* 0x0000000200d67308 */ /* 0x000fe20000000800 */
[----:B--2---:R-:W-:-:S07]  /*a150*/  FFMA.FTZ R4, R44, c[0x0][0x23c], -R0 ;  /* 0x00008f002c047a23 */ /* 0x004fce0000010800 */
        /* <DEDUP_REMOVED lines=12> */
[----:B-1----:R-:W-:Y:S01]  /*a220*/  FFMA.FTZ R4, R22, c[0x0][0x23c], -R0 ;  /* 0x00008f0016047a23 */ /* 0x002fe20000010800 */
[----:B---3--:R-:W-:-:S05]  /*a230*/  MOV R22, R35 ;  /* 0x0000002300167202 */ /* 0x008fca0000000f00 */
[----:B------:R1:W-:Y:S02]  /*a240*/  MUFU.EX2 R24, R4 ;  /* 0x0000000400187308 */ /* 0x0003e40000000800 */
[----:B-1----:R-:W-:Y:S01]  /*a250*/  FFMA.FTZ R4, R21, c[0x0][0x23c], -R0 ;  /* 0x00008f0015047a23 */ /* 0x002fe20000010800 */
[----:B------:R-:W-:-:S05]  /*a260*/  MOV R21, R34 ;  /* 0x0000002200157202 */ /* 0x000fca0000000f00 */
[----:B------:R1:W-:Y:S02]  /*a270*/  MUFU.EX2 R62, R4 ;  /* 0x00000004003e7308 */ /* 0x0003e40000000800 */
[----:B-1----:R-:W-:Y:S01]  /*a280*/  FFMA.FTZ R4, R20, c[0x0][0x23c], -R0 ;  /* 0x00008f0014047a23 */ /* 0x002fe20000010800 */
[----:B------:R-:W-:-:S05]  /*a290*/  MOV R20, R19 ;  /* 0x0000001300147202 */ /* 0x000fca0000000f00 */
        /* <DEDUP_REMOVED lines=8> */
[----:B-1----:R-:W-:Y:S02]  /*a320*/  FFMA.FTZ R4, R17, c[0x0][0x23c], -R0 ;  /* 0x00008f0011047a23 */ /* 0x002fe40000010800 */
[----:B------:R-:W-:Y:S04]  /*a330*/  LDSM.16.MT88.4 R16, [R186+0x4000] ;  /* 0x00400000ba10783b */ /* 0x000fe80000004200 */
[----:B------:R1:W2:Y:S02]  /*a340*/  MUFU.EX2 R211, R4 ;  /* 0x0000000400d37308 */ /* 0x0002a40000000800 */
        /* <DEDUP_REMOVED lines=8> */
[----:B------:R-:W-:Y:S02]  /*a3d0*/  FMNMX.FTZ R0, R97, R0, !PT ;  /* 0x0000000061007209 */ /* 0x000fe40007810000 */
[----:B------:R-:W-:Y:S01]  /*a3e0*/  MOV R86, R9 ;  /* 0x0000000900567202 */ /* 0x000fe20000000f00 */
[----:B------:R1:W-:Y:S01]  /*a3f0*/  MUFU.EX2 R226, R2 ;  /* 0x0000000200e27308 */ /* 0x0003e20000000800 */
[----:B------:R-:W-:Y:S01]  /*a400*/  FMNMX.FTZ R5, R99, R0, !PT ;  /* 0x0000000063057209 */ /* 0x000fe20007810000 */
[----:B------:R-:W-:Y:S01]  /*a410*/  FFMA.FTZ R0, R89, c[0x0][0x23c], -R4 ;  /* 0x00008f0059007a23 */ /* 0x000fe20000010804 */
[----:B------:R-:W-:Y:S02]  /*a420*/  MOV R89, R8 ;  /* 0x0000000800597202 */ /* 0x000fe40000000f00 */
[----:B------:R-:W-:-:S03]  /*a430*/  FMNMX.FTZ R5, R102, R5, !PT ;  /* 0x0000000566057209 */ /* 0x000fc60007810000 */
[----:B------:R3:W-:Y:S01]  /*a440*/  MUFU.EX2 R227, R0 ;  /* 0x0000000000e37308 */ /* 0x0007e20000000800 */
[----:B-1----:R-:W-:-:S04]  /*a450*/  FMNMX.FTZ R2, R3, R94, !PT ;  /* 0x0000005e03027209 */ /* 0x002fc80007810000 */
[----:B---3--:R-:W-:Y:S02]  /*a460*/  FMNMX.FTZ R0, R101, R2, !PT ;  /* 0x0000000265007209 */ /* 0x008fe40007810000 */
        /* <DEDUP_REMOVED lines=55> */
[----:B------:R-:W-:Y:S01]  /*a7e0*/  MOV R84, R6 ;  /* 0x0000000600547202 */ /* 0x000fe20000000f00 */
[----:B------:R-:W-:Y:S01]  /*a7f0*/  FFMA.FTZ R6, R81, c[0x0][0x23c], -R4 ;  /* 0x00008f0051067a23 */ /* 0x000fe20000010804 */
[----:B------:R-:W-:Y:S02]  /*a800*/  MOV R80, R7 ;  /* 0x0000000700507202 */ /* 0x000fe40000000f00 */
[----:B--2---:R-:W-:Y:S01]  /*a810*/  MOV R78, R211 ;  /* 0x000000d3004e7202 */ /* 0x004fe20000000f00 */
[----:B------:R-:W-:Y:S01]  /*a820*/  MUFU.EX2 R233, R6 ;  /* 0x0000000600e97308 */ /* 0x000fe20000000800 */
[----:B------:R-:W-:-:S02]  /*a830*/  MOV R85, R55 ;  /* 0x0000003700557202 */ /* 0x000fc40000000f00 */
[----:B------:R-:W-:Y:S02]  /*a840*/  MOV R88, R24 ;  /* 0x0000001800587202 */ /* 0x000fe40000000f00 */
[----:B------:R-:W-:Y:S01]  /*a850*/  MOV R81, R46 ;  /* 0x0000002e00517202 */ /* 0x000fe20000000f00 */
[----:B-1----:R-:W-:Y:S01]  /*a860*/  FFMA.FTZ R5, R82, c[0x0][0x23c], -R4 ;  /* 0x00008f0052057a23 */ /* 0x002fe20000010804 */
[----:B------:R-:W-:-:S03]  /*a870*/  MOV R82, R214 ;  /* 0x000000d600527202 */ /* 0x000fc60000000f00 */
[----:B------:R1:W-:Y:S02]  /*a880*/  MUFU.EX2 R247, R5 ;  /* 0x0000000500f77308 */ /* 0x0003e40000000800 */
[----:B-1----:R-:W-:Y:S01]  /*a890*/  FFMA.FTZ R5, R83, c[0x0][0x23c], -R4 ;  /* 0x00008f0053057a23 */ /* 0x002fe20000010804 */
[----:B------:R-:W-:-:S05]  /*a8a0*/  MOV R83, R40 ;  /* 0x0000002800537202 */ /* 0x000fca0000000f00 */
[----:B------:R1:W-:Y:S02]  /*a8b0*/  MUFU.EX2 R246, R5 ;  /* 0x0000000500f67308 */ /* 0x0003e40000000800 */
[----:B-1----:R-:W-:-:S06]  /*a8c0*/  FFMA.FTZ R5, R87, c[0x0][0x23c], -R4 ;  /* 0x00008f0057057a23 */ /* 0x002fcc0000010804 */
[----:B------:R1:W-:Y:S02]  /*a8d0*/  MUFU.EX2 R245, R5 ;  /* 0x0000000500f57308 */ /* 0x0003e40000000800 */
[----:B-1----:R-:W-:Y:S01]  /*a8e0*/  FFMA.FTZ R5, R77, c[0x0][0x23c], -R4 ;  /* 0x00008f004d057a23 */ /* 0x002fe20000010804 */
[----:B------:R-:W-:Y:S02]  /*a8f0*/  MOV R77, R45 ;  /* 0x0000002d004d7202 */ /* 0x000fe40000000f00 */
[----:B------:R-:W-:-:S03]  /*a900*/  MOV R45, R25 ;  /* 0x00000019002d7202 */ /* 0x000fc60000000f00 */
[----:B------:R1:W-:Y:S01]  /*a910*/  MUFU.EX2 R241, R5 ;  /* 0x0000000500f17308 */ /* 0x0003e20000000800 */
[----:B------:R-:W-:Y:S01]  /*a920*/  MOV R87, R45 ;  /* 0x0000002d00577202 */ /* 0x000fe20000000f00 */
[----:B-1----:R-:W-:Y:S01]  /*a930*/  FFMA.FTZ R5, R79, c[0x0][0x23c], -R4 ;  /* 0x00008f004f057a23 */ /* 0x002fe20000010804 */
[----:B------:R-:W-:-:S05]  /*a940*/  MOV R79, R215 ;  /* 0x000000d7004f7202 */ /* 0x000fca0000000f00 */
[----:B------:R1:W-:Y:S02]  /*a950*/  MUFU.EX2 R237, R5 ;  /* 0x0000000500ed7308 */ /* 0x0003e40000000800 */
[----:B-1----:R-:W-:Y:S01]  /*a960*/  FFMA.FTZ R5, R76, c[0x0][0x23c], -R4 ;  /* 0x00008f004c057a23 */ /* 0x002fe20000010804 */
[----:B------:R-:W-:-:S05]  /*a970*/  MOV R76, R27 ;  /* 0x0000001b004c7202 */ /* 0x000fca0000000f00 */
        /* <DEDUP_REMOVED lines=30> */
[----:B------:R-:W-:-:S04]  /*ab60*/  FADD.FTZ R7, R36, -R7 ;  /* 0x8000000724077221 */ /* 0x000fc80000010000 */
        /* <DEDUP_REMOVED lines=38> */
[--C-:B------:R-:W-:Y:S01]  /*add0*/  FFMA.FTZ R0, R93, c[0x0][0x23c], -R2.reuse ;  /* 0x00008f005d007a23 */ /* 0x100fe20000010802 */
[----:B------:R-:W-:Y:S01]  /*ade0*/  MOV R93, R26 ;  /* 0x0000001a005d7202 */ /* 0x000fe20000000f00 */
[--C-:B------:R-:W-:Y:S01]  /*adf0*/  FFMA.FTZ R5, R95, c[0x0][0x23c], -R2.reuse ;  /* 0x00008f005f057a23 */ /* 0x100fe20000010802 */
[----:B------:R-:W-:Y:S01]  /*ae00*/  LDSM.16.MT88.4 R24, [R186+0x4800] ;  /* 0x00480000ba18783b */ /* 0x000fe20000004200 */
        /* <DEDUP_REMOVED lines=17> */
[----:B------:R-:W-:Y:S02]  /*af20*/  FSEL R0, R0, RZ, P0 ;  /* 0x000000ff00007208 */ /* 0x000fe40000000000 */
[----:B------:R-:W-:-:S03]  /*af30*/  ISETP.GE.AND P0, PT, R209, 0x3, PT ;  /* 0x00000003d100780c */ /* 0x000fc60003f06270 */
        /* <DEDUP_REMOVED lines=12> */
[----:B------:R-:W-:-:S03]  /*b000*/  FSEL R5, R63, RZ, P2 ;  /* 0x000000ff3f057208 */ /* 0x000fc60001000000 */
[----:B------:R-:W-:Y:S01]  /*b010*/  FMUL.FTZ R7, R7, c[0x0][0x23c] ;  /* 0x00008f0007077a20 */ /* 0x000fe20000410000 */
[C---:B------:R-:W-:Y:S01]  /*b020*/  HMMA.16816.F32 R28, R8.reuse, R18, R160 ;  /* 0x00000012081c723c */ /* 0x040fe200000018a0 */
[----:B------:R-:W-:Y:S01]  /*b030*/  FADD.FTZ R3, R37, -R5 ;  /* 0x8000000525037221 */ /* 0x000fe20000010000 */
[----:B------:R-:W-:Y:S01]  /*b040*/  F2FP.PACK_AB R5, R229, R230 ;  /* 0x000000e6e505723e */ /* 0x000fe200000000ff */
[----:B------:R-:W1:Y:S02]  /*b050*/  MUFU.EX2 R72, R7 ;  /* 0x0000000700487308 */ /* 0x000e640000000800 */
[----:B------:R-:W-:Y:S02]  /*b060*/  FMUL.FTZ R3, R3, c[0x0][0x23c] ;  /* 0x00008f0003037a20 */ /* 0x000fe40000410000 */
[----:B------:R-:W-:Y:S01]  /*b070*/  MOV R162, R84 ;  /* 0x0000005400a27202 */ /* 0x000fe20000000f00 */
[----:B------:R-:W-:Y:S01]  /*b080*/  HMMA.16816.F32 R40, R8, R12, R136 ;  /* 0x0000000c0828723c */ /* 0x000fe20000001888 */
[----:B------:R-:W-:-:S02]  /*b090*/  MOV R160, R86 ;  /* 0x0000005600a07202 */ /* 0x000fc40000000f00 */
[----:B------:R2:W3:Y:S01]  /*b0a0*/  MUFU.EX2 R70, R3 ;  /* 0x0000000300467308 */ /* 0x0004e20000000800 */
[----:B------:R-:W-:Y:S02]  /*b0b0*/  MOV R163, R80 ;  /* 0x0000005000a37202 */ /* 0x000fe40000000f00 */
[----:B------:R-:W-:Y:S02]  /*b0c0*/  MOV R161, R89 ;  /* 0x0000005900a17202 */ /* 0x000fe40000000f00 */
[----:B------:R-:W-:Y:S01]  /*b0d0*/  HMMA.16816.F32 R36, R8, R14, R144 ;  /* 0x0000000e0824723c */ /* 0x000fe20000001890 */
[----:B------:R-:W-:Y:S01]  /*b0e0*/  MOV R86, R54 ;  /* 0x0000003600567202 */ /* 0x000fe20000000f00 */
[----:B-1----:R-:W-:Y:S01]  /*b0f0*/  FMUL.FTZ R140, R140, R72 ;  /* 0x000000488c8c7220 */ /* 0x002fe20000410000 */
[----:B------:R-:W-:Y:S01]  /*b100*/  MOV R80, R20 ;  /* 0x0000001400507202 */ /* 0x000fe20000000f00 */
[-C--:B------:R-:W-:Y:S01]  /*b110*/  FMUL.FTZ R141, R141, R72.reuse ;  /* 0x000000488d8d7220 */ /* 0x080fe20000410000 */
[----:B------:R-:W-:Y:S01]  /*b120*/  MOV R84, R21 ;  /* 0x0000001500547202 */ /* 0x000fe20000000f00 */
[----:B------:R-:W-:-:S02]  /*b130*/  FMUL.FTZ R148, R148, R72 ;  /* 0x0000004894947220 */ /* 0x000fc40000410000 */
[----:B------:R-:W-:Y:S01]  /*b140*/  HMMA.16816.F32 R32, R8, R16, R156 ;  /* 0x000000100820723c */ /* 0x000fe2000000189c */
[----:B------:R-:W-:Y:S01]  /*b150*/  FMUL.FTZ R149, R149, R72 ;  /* 0x0000004895957220 */ /* 0x000fe20000410000 */
[----:B------:R-:W-:Y:S01]  /*b160*/  MOV R89, R22 ;  /* 0x0000001600597202 */ /* 0x000fe20000000f00 */
[----:B--2---:R-:W-:Y:S01]  /*b170*/  FFMA.FTZ R3, R108, c[0x0][0x23c], -R0 ;  /* 0x00008f006c037a23 */ /* 0x004fe20000010800 */
[----:B------:R-:W1:Y:S01]  /*b180*/  LDSM.16.MT88.4 R20, [R185+0x4400] ;  /* 0x00440000b914783b */ /* 0x000e620000004200 */
[----:B---3--:R-:W-:Y:S01]  /*b190*/  FMUL.FTZ R142, R142, R70 ;  /* 0x000000468e8e7220 */ /* 0x008fe20000410000 */
[----:B------:R-:W-:Y:S01]  /*b1a0*/  F2FP.PACK_AB R7, R236, R234 ;  /* 0x000000eaec07723e */ /* 0x000fe200000000ff */
[----:B------:R2:W-:Y:S01]  /*b1b0*/  MUFU.EX2 R214, R3 ;  /* 0x0000000300d67308 */ /* 0x0005e20000000800 */
[----:B------:R-:W-:Y:S01]  /*b1c0*/  F2FP.PACK_AB R8, R252, R251 ;  /* 0x000000fbfc08723e */ /* 0x000fe200000000ff */
[----:B------:R-:W-:Y:S01]  /*b1d0*/  FMUL.FTZ R143, R143, R70 ;  /* 0x000000468f8f7220 */ /* 0x000fe20000410000 */
[----:B------:R-:W-:Y:S01]  /*b1e0*/  F2FP.PACK_AB R9, R227, R226 ;  /* 0x000000e2e309723e */ /* 0x000fe200000000ff */
[-C--:B------:R-:W-:Y:S01]  /*b1f0*/  FMUL.FTZ R150, R150, R70.reuse ;  /* 0x0000004696967220 */ /* 0x080fe20000410000 */
[----:B------:R-:W-:Y:S01]  /*b200*/  F2FP.PACK_AB R10, R162, R83 ;  /* 0x00000053a20a723e */ /* 0x000fe200000000ff */
[----:B------:R-:W-:Y:S01]  /*b210*/  FMUL.FTZ R151, R151, R70 ;  /* 0x0000004697977220 */ /* 0x000fe20000410000 */
[----:B------:R-:W-:Y:S01]  /*b220*/  F2FP.PACK_AB R11, R240, R228 ;  /* 0x000000e4f00b723e */ /* 0x000fe200000000ff */
[----:B------:R-:W-:-:S02]  /*b230*/  FMUL.FTZ R152, R152, R72 ;  /* 0x0000004898987220 */ /* 0x000fc40000410000 */
[----:B------:R-:W-:Y:S02]  /*b240*/  FMUL.FTZ R153, R153, R72 ;  /* 0x0000004899997220 */ /* 0x000fe40000410000 */
[-C--:B------:R-:W-:Y:S02]  /*b250*/  FMUL.FTZ R154, R154, R70.reuse ;  /* 0x000000469a9a7220 */ /* 0x080fe40000410000 */
[C---:B------:R-:W-:Y:S01]  /*b260*/  HMMA.16816.F32 R52, R8.reuse, R12, R140 ;  /* 0x0000000c0834723c */ /* 0x040fe2000000188c */
[----:B------:R-:W-:Y:S02]  /*b270*/  FMUL.FTZ R155, R155, R70 ;  /* 0x000000469b9b7220 */ /* 0x000fe40000410000 */
[----:B--2---:R-:W-:Y:S02]  /*b280*/  FFMA.FTZ R3, R111, c[0x0][0x23c], -R0 ;  /* 0x00008f006f037a23 */ /* 0x004fe40000010800 */
[-C--:B------:R-:W-:Y:S02]  /*b290*/  FMUL.FTZ R164, R164, R72.reuse ;  /* 0x00000048a4a47220 */ /* 0x080fe40000410000 */
[----:B------:R2:W3:Y:S01]  /*b2a0*/  MUFU.EX2 R211, R3 ;  /* 0x0000000300d37308 */ /* 0x0004e20000000800 */
[----:B------:R-:W-:Y:S01]  /*b2b0*/  HMMA.16816.F32 R148, R8, R14, R148 ;  /* 0x0000000e0894723c */ /* 0x000fe20000001894 */
[----:B------:R-:W4:Y:S01]  /*b2c0*/  LDSM.16.MT88.4 R12, [R186+0x4400] ;  /* 0x00440000ba0c783b */ /* 0x000f220000004200 */
[----:B------:R-:W-:-:S02]  /*b2d0*/  FMUL.FTZ R165, R165, R72 ;  /* 0x00000048a5a57220 */ /* 0x000fc40000410000 */
[-C--:B------:R-:W-:Y:S02]  /*b2e0*/  FMUL.FTZ R166, R166, R70.reuse ;  /* 0x00000046a6a67220 */ /* 0x080fe40000410000 */
[----:B------:R-:W-:Y:S02]  /*b2f0*/  FMUL.FTZ R167, R167, R70 ;  /* 0x00000046a7a77220 */ /* 0x000fe40000410000 */
[----:B------:R-:W-:Y:S01]  /*b300*/  HMMA.16816.F32 R152, R8, R16, R152 ;  /* 0x000000100898723c */ /* 0x000fe20000001898 */
[----:B--2---:R-:W-:-:S07]  /*b310*/  FFMA.FTZ R3, R113, c[0x0][0x23c], -R0 ;  /* 0x00008f0071037a23 */ /* 0x004fce0000010800 */
[----:B------:R-:W-:Y:S01]  /*b320*/  HMMA.16816.F32 R164, R8, R18, R164 ;  /* 0x0000001208a4723c */ /* 0x000fe200000018a4 */
[----:B------:R-:W2:Y:S01]  /*b330*/  LDSM.16.MT88.4 R16, [R185+0x4800] ;  /* 0x00480000b910783b */ /* 0x000ea20000004200 */
[----:B------:R5:W-:Y:S05]  /*b340*/  MUFU.EX2 R215, R3 ;  /* 0x0000000300d77308 */ /* 0x000bea0000000800 */
[----:B------:R-:W-:Y:S02]  /*b350*/  F2FP.PACK_AB R8, R219, R225 ;  /* 0x000000e1db08723e */ /* 0x000fe400000000ff */
[----:B---3--:R-:W-:Y:S02]  /*b360*/  F2FP.PACK_AB R9, R211, R214 ;  /* 0x000000d6d309723e */ /* 0x008fe400000000ff */
[----:B------:R-:W-:Y:S01]  /*b370*/  F2FP.PACK_AB R10, R224, R223 ;  /* 0x000000dfe00a723e */ /* 0x000fe200000000ff */
[----:B-----5:R-:W-:-:S04]  /*b380*/  FFMA.FTZ R3, R116, c[0x0][0x23c], -R0 ;  /* 0x00008f0074037a23 */ /* 0x020fc80000010800 */
[----:B------:R3:W5:Y:S02]  /*b390*/  MUFU.EX2 R116, R3 ;  /* 0x0000000300747308 */ /* 0x0007640000000800 */
[----:B---3--:R-:W-:Y:S01]  /*b3a0*/  FFMA.FTZ R3, R115, c[0x0][0x23c], -R2 ;  /* 0x00008f0073037a23 */ /* 0x008fe20000010802 */
[----:B-----5:R-:W-:-:S05]  /*b3b0*/  F2FP.PACK_AB R11, R116, R215 ;  /* 0x000000d7740b723e */ /* 0x020fca00000000ff */
[----:B------:R3:W-:Y:S02]  /*b3c0*/  MUFU.EX2 R115, R3 ;  /* 0x0000000300737308 */ /* 0x0007e40000000800 */
[C---:B-1----:R-:W-:Y:S08]  /*b3d0*/  HMMA.16816.F32 R40, R8.reuse, R20, R40 ;  /* 0x000000140828723c */ /* 0x042ff00000001828 */
[----:B------:R-:W-:Y:S01]  /*b3e0*/  HMMA.16816.F32 R36, R8, R22, R36 ;  /* 0x000000160824723c */ /* 0x000fe20000001824 */
[----:B---3--:R-:W-:Y:S01]  /*b3f0*/  FFMA.FTZ R3, R114, c[0x0][0x23c], -R2 ;  /* 0x00008f0072037a23 */ /* 0x008fe20000010802 */
[----:B------:R-:W-:-:S03]  /*b400*/  MOV R114, R77 ;  /* 0x0000004d00727202 */ /* 0x000fc60000000f00 */
[----:B------:R1:W3:Y:S03]  /*b410*/  MUFU.EX2 R113, R3 ;  /* 0x0000000300717308 */ /* 0x0002e60000000800 */
[C---:B----4-:R-:W-:Y:S08]  /*b420*/  HMMA.16816.F32 R32, R8.reuse, R12, R32 ;  /* 0x0000000c0820723c */ /* 0x050ff00000001820 */
[----:B------:R-:W-:Y:S01]  /*b430*/  HMMA.16816.F32 R28, R8, R14, R28 ;  /* 0x0000000e081c723c */ /* 0x000fe2000000181c */
[----:B-1----:R-:W-:-:S06]  /*b440*/  FFMA.FTZ R3, R117, c[0x0][0x23c], -R2 ;  /* 0x00008f0075037a23 */ /* 0x002fcc0000010802 */
[----:B------:R-:W-:Y:S02]  /*b450*/  F2FP.PACK_AB R8, R58, R161 ;  /* 0x000000a13a08723e */ /* 0x000fe400000000ff */
[----:B------:R-:W-:Y:S01]  /*b460*/  F2FP.PACK_AB R9, R248, R250 ;  /* 0x000000faf809723e */ /* 0x000fe200000000ff */
[----:B------:R1:W-:Y:S01]  /*b470*/  MUFU.EX2 R111, R3 ;  /* 0x00000003006f7308 */ /* 0x0003e20000000800 */
[----:B------:R-:W-:Y:S02]  /*b480*/  F2FP.PACK_AB R10, R160, R163 ;  /* 0x000000a3a00a723e */ /* 0x000fe400000000ff */
[----:B------:R-:W-:Y:S02]  /*b490*/  F2FP.PACK_AB R11, R247, R249 ;  /* 0x000000f9f70b723e */ /* 0x000fe400000000ff */
[----:B------:R-:W-:-:S05]  /*b4a0*/  MOV R117, R82 ;  /* 0x0000005200757202 */ /* 0x000fca0000000f00 */
[----:B------:R-:W-:Y:S01]  /*b4b0*/  HMMA.16816.F32 R52, R8, R20, R52 ;  /* 0x000000140834723c */ /* 0x000fe20000001834 */
[----:B-1----:R-:W-:Y:S01]  /*b4c0*/  FFMA.FTZ R3, R118, c[0x0][0x23c], -R2 ;  /* 0x00008f0076037a23 */ /* 0x002fe20000010802 */
[----:B------:R-:W-:-:S06]  /*b4d0*/  MOV R118, R78 ;  /* 0x0000004e00767202 */ /* 0x000fcc0000000f00 */
[C---:B------:R-:W-:Y:S01]  /*b4e0*/  HMMA.16816.F32 R148, R8.reuse, R22, R148 ;  /* 0x000000160894723c */ /* 0x040fe20000001894 */
[----:B------:R-:W-:Y:S01]  /*b4f0*/  LDSM.16.MT88.4 R20, [R186+0x4c00] ;  /* 0x004c0000ba14783b */ /* 0x000fe20000004200 */
[----:B------:R1:W4:Y:S06]  /*b500*/  MUFU.EX2 R108, R3 ;  /* 0x00000003006c7308 */ /* 0x00032c0000000800 */
[C---:B------:R-:W-:Y:S08]  /*b510*/  HMMA.16816.F32 R152, R8.reuse, R12, R152 ;  /* 0x0000000c0898723c */ /* 0x040ff00000001898 */
[----:B------:R-:W-:Y:S01]  /*b520*/  HMMA.16816.F32 R164, R8, R14, R164 ;  /* 0x0000000e08a4723c */ /* 0x000fe200000018a4 */
[----:B------:R-:W5:Y:S01]  /*b530*/  LDSM.16.MT88.4 R12, [R185+0x4c00] ;  /* 0x004c0000b90c783b */ /* 0x000f620000004200 */
[----:B-1----:R-:W-:Y:S01]  /*b540*/  FFMA.FTZ R3, R120, c[0x0][0x23c], -R0 ;  /* 0x00008f0078037a23 */ /* 0x002fe20000010800 */
[----:B------:R-:W-:-:S03]  /*b550*/  MOV R120, R85 ;  /* 0x0000005500787202 */ /* 0x000fc60000000f00 */
[----:B------:R1:W-:Y:S01]  /*b560*/  MUFU.EX2 R102, R3 ;  /* 0x0000000300667308 */ /* 0x0003e20000000800 */
[----:B---3--:R-:W-:Y:S02]  /*b570*/  F2FP.PACK_AB R8, R113, R115 ;  /* 0x000000737108723e */ /* 0x008fe400000000ff */
[----:B----4-:R-:W-:Y:S01]  /*b580*/  F2FP.PACK_AB R10, R108, R111 ;  /* 0x0000006f6c0a723e */ /* 0x010fe200000000ff */
[----:B-1----:R-:W-:Y:S01]  /*b590*/  FFMA.FTZ R3, R122, c[0x0][0x23c], -R0 ;  /* 0x00008f007a037a23 */ /* 0x002fe20000010800 */
[----:B------:R-:W-:Y:S01]  /*b5a0*/  MOV R122, R67 ;  /* 0x00000043007a7202 */ /* 0x000fe20000000f00 */
[----:B------:R-:W-:Y:S02]  /*b5b0*/  FFMA.FTZ R67, R112, c[0x0][0x23c], -R4 ;  /* 0x00008f0070437a23 */ /* 0x000fe40000010804 */
[----:B------:R1:W3:Y:S08]  /*b5c0*/  MUFU.EX2 R104, R3 ;  /* 0x0000000300687308 */ /* 0x0002f00000000800 */
[----:B------:R-:W-:Y:S01]  /*b5d0*/  MUFU.EX2 R67, R67 ;  /* 0x0000004300437308 */ /* 0x000fe20000000800 */
[----:B-1----:R-:W-:Y:S01]  /*b5e0*/  FFMA.FTZ R3, R124, c[0x0][0x23c], -R0 ;  /* 0x00008f007c037a23 */ /* 0x002fe20000010800 */
[----:B---3--:R-:W-:-:S02]  /*b5f0*/  F2FP.PACK_AB R9, R104, R102 ;  /* 0x000000666809723e */ /* 0x008fc400000000ff */
[----:B------:R-:W-:-:S04]  /*b600*/  MOV R124, R64 ;  /* 0x00000040007c7202 */ /* 0x000fc80000000f00 */
[----:B------:R1:W-:Y:S01]  /*b610*/  MUFU.EX2 R101, R3 ;  /* 0x0000000300657308 */ /* 0x0003e20000000800 */
[----:B------:R-:W-:-:S07]  /*b620*/  FFMA.FTZ R64, R128, c[0x0][0x23c], -R0 ;  /* 0x00008f0080407a23 */ /* 0x000fce0000010800 */
[----:B------:R-:W-:Y:S01]  /*b630*/  MUFU.EX2 R64, R64 ;  /* 0x0000004000407308 */ /* 0x000fe20000000800 */
[----:B-1----:R-:W-:Y:S01]  /*b640*/  FFMA.FTZ R3, R129, c[0x0][0x23c], -R0 ;  /* 0x00008f0081037a23 */ /* 0x002fe20000010800 */
[----:B------:R-:W-:Y:S01]  /*b650*/  MOV R129, R61 ;  /* 0x0000003d00817202 */ /* 0x000fe20000000f00 */
[----:B------:R-:W-:-:S05]  /*b660*/  FFMA.FTZ R61, R107, c[0x0][0x23c], -R2 ;  /* 0x00008f006b3d7a23 */ /* 0x000fca0000010802 */
[----:B------:R1:W3:Y:S08]  /*b670*/  MUFU.EX2 R100, R3 ;  /* 0x0000000300647308 */ /* 0x0002f00000000800 */
[----:B------:R-:W-:Y:S01]  /*b680*/  MUFU.EX2 R61, R61 ;  /* 0x0000003d003d7308 */ /* 0x000fe20000000800 */
[----:B-1----:R-:W-:Y:S01]  /*b690*/  FFMA.FTZ R3, R103, c[0x0][0x23c], -R4 ;  /* 0x00008f0067037a23 */ /* 0x002fe20000010804 */
[----:B---3--:R-:W-:-:S06]  /*b6a0*/  F2FP.PACK_AB R11, R100, R101 ;  /* 0x00000065640b723e */ /* 0x008fcc00000000ff */
[----:B------:R1:W-:Y:S01]  /*b6b0*/  MUFU.EX2 R103, R3 ;  /* 0x0000000300677308 */ /* 0x0003e20000000800 */
[C---:B--2---:R-:W-:Y:S08]  /*b6c0*/  HMMA.16816.F32 R136, R8.reuse, R16, R40 ;  /* 0x000000100888723c */ /* 0x044ff00000001828 */
[----:B------:R-:W-:Y:S01]  /*b6d0*/  HMMA.16816.F32 R28, R8, R26, R28 ;  /* 0x0000001a081c723c */ /* 0x000fe2000000181c */
[--C-:B-1----:R-:W-:Y:S01]  /*b6e0*/  FFMA.FTZ R3, R125, c[0x0][0x23c], -R2.reuse ;  /* 0x00008f007d037a23 */ /* 0x102fe20000010802 */
[----:B------:R-:W-:Y:S01]  /*b6f0*/  MOV R125, R62 ;  /* 0x0000003e007d7202 */ /* 0x000fe20000000f00 */
[----:B------:R-:W-:-:S02]  /*b700*/  FFMA.FTZ R62, R109, c[0x0][0x23c], -R2 ;  /* 0x00008f006d3e7a23 */ /* 0x000fc40000010802 */
[----:B------:R1:W-:Y:S08]  /*b710*/  MUFU.EX2 R99, R3 ;  /* 0x0000000300637308 */ /* 0x0003f00000000800 */
[----:B------:R-:W-:Y:S01]  /*b720*/  MUFU.EX2 R62, R62 ;  /* 0x0000003e003e7308 */ /* 0x000fe20000000800 */
[----:B-1----:R-:W-:Y:S01]  /*b730*/  FFMA.FTZ R3, R127, c[0x0][0x23c], -R2 ;  /* 0x00008f007f037a23 */ /* 0x002fe20000010802 */
[----:B------:R-:W-:-:S02]  /*b740*/  MOV R127, R88 ;  /* 0x00000058007f7202 */ /* 0x000fc40000000f00 */
[----:B------:R-:W-:-:S04]  /*b750*/  MOV R88, R49 ;  /* 0x0000003100587202 */ /* 0x000fc80000000f00 */
[----:B------:R1:W2:Y:S02]  /*b760*/  MUFU.EX2 R98, R3 ;  /* 0x0000000300627308 */ /* 0x0002a40000000800 */
[--C-:B-1----:R-:W-:Y:S01]  /*b770*/  FFMA.FTZ R3, R130, c[0x0][0x23c], -R2.reuse ;  /* 0x00008f0082037a23 */ /* 0x102fe20000010802 */
[----:B------:R-:W-:Y:S02]  /*b780*/  MOV R130, R51 ;  /* 0x0000003300827202 */ /* 0x000fe40000000f00 */
[----:B------:R-:W-:Y:S03]  /*b790*/  HMMA.16816.F32 R48, R8, R18, R36 ;  /* 0x000000120830723c */ /* 0x000fe60000001824 */
[----:B------:R1:W-:Y:S02]  /*b7a0*/  MUFU.EX2 R97, R3 ;  /* 0x0000000300617308 */ /* 0x0003e40000000800 */
[----:B-1----:R-:W-:Y:S01]  /*b7b0*/  FFMA.FTZ R3, R126, c[0x0][0x23c], -R2 ;  /* 0x00008f007e037a23 */ /* 0x002fe20000010802 */
[----:B------:R-:W-:-:S02]  /*b7c0*/  MOV R126, R44 ;  /* 0x0000002c007e7202 */ /* 0x000fc40000000f00 */
[----:B------:R-:W-:Y:S03]  /*b7d0*/  HMMA.16816.F32 R44, R8, R24, R32 ;  /* 0x00000018082c723c */ /* 0x000fe60000001820 */
[----:B------:R1:W3:Y:S04]  /*b7e0*/  MUFU.EX2 R96, R3 ;  /* 0x0000000300607308 */ /* 0x0002e80000000800 */
[----:B------:R-:W-:Y:S02]  /*b7f0*/  F2FP.PACK_AB R8, R84, R80 ;  /* 0x000000505408723e */ /* 0x000fe400000000ff */
[----:B------:R-:W-:Y:S02]  /*b800*/  F2FP.PACK_AB R9, R245, R246 ;  /* 0x000000f6f509723e */ /* 0x000fe400000000ff */
[----:B------:R-:W-:-:S02]  /*b810*/  F2FP.PACK_AB R10, R57, R56 ;  /* 0x00000038390a723e */ /* 0x000fc400000000ff */
[----:B------:R-:W-:Y:S01]  /*b820*/  F2FP.PACK_AB R11, R237, R241 ;  /* 0x000000f1ed0b723e */ /* 0x000fe200000000ff */
[----:B-1----:R-:W-:Y:S01]  /*b830*/  FFMA.FTZ R3, R132, c[0x0][0x23c], -R0 ;  /* 0x00008f0084037a23 */ /* 0x002fe20000010800 */
[----:B------:R-:W-:-:S05]  /*b840*/  MOV R132, R93 ;  /* 0x0000005d00847202 */ /* 0x000fca0000000f00 */
[C---:B------:R-:W-:Y:S01]  /*b850*/  HMMA.16816.F32 R40, R8.reuse, R16, R52 ;  /* 0x000000100828723c */ /* 0x040fe20000001834 */
[----:B------:R1:W-:Y:S07]  /*b860*/  MUFU.EX2 R94, R3 ;  /* 0x00000003005e7308 */ /* 0x0003ee0000000800 */
[C---:B------:R-:W-:Y:S07]  /*b870*/  HMMA.16816.F32 R36, R8.reuse, R18, R148 ;  /* 0x000000120824723c */ /* 0x040fee0000001894 */
[----:B------:R-:W-:Y:S01]  /*b880*/  MOV R148, R80 ;  /* 0x0000005000947202 */ /* 0x000fe20000000f00 */
[C---:B------:R-:W-:Y:S01]  /*b890*/  HMMA.16816.F32 R16, R8.reuse, R24, R152 ;  /* 0x000000180810723c */ /* 0x040fe20000001898 */
[----:B-1----:R-:W-:Y:S01]  /*b8a0*/  FFMA.FTZ R3, R172, c[0x0][0x23c], -R0 ;  /* 0x00008f00ac037a23 */ /* 0x002fe20000010800 */
[----:B------:R-:W-:Y:S01]  /*b8b0*/  MOV R149, R56 ;  /* 0x0000003800957202 */ /* 0x000fe20000000f00 */
[--C-:B------:R-:W-:Y:S01]  /*b8c0*/  FFMA.FTZ R56, R133, c[0x0][0x23c], -R2.reuse ;  /* 0x00008f0085387a23 */ /* 0x100fe20000010802 */
[----:B------:R-:W-:Y:S01]  /*b8d0*/  MOV R150, R57 ;  /* 0x0000003900967202 */ /* 0x000fe20000000f00 */
[----:B------:R-:W1:Y:S01]  /*b8e0*/  MUFU.EX2 R95, R3 ;  /* 0x00000003005f7308 */ /* 0x000e620000000800 */
[--C-:B------:R-:W-:Y:S01]  /*b8f0*/  FFMA.FTZ R57, R131, c[0x0][0x23c], -R2.reuse ;  /* 0x00008f0083397a23 */ /* 0x100fe20000010802 */
[----:B------:R-:W-:Y:S01]  /*b900*/  MOV R155, R84 ;  /* 0x00000054009b7202 */ /* 0x000fe20000000f00 */
[----:B------:R-:W-:Y:S01]  /*b910*/  HMMA.16816.F32 R32, R8, R26, R164 ;  /* 0x0000001a0820723c */ /* 0x000fe200000018a4 */
[----:B------:R-:W-:Y:S01]  /*b920*/  MOV R154, R83 ;  /* 0x00000053009a7202 */ /* 0x000fe20000000f00 */
[----:B------:R-:W-:Y:S01]  /*b930*/  FFMA.FTZ R25, R135, c[0x0][0x23c], -R2 ;  /* 0x00008f0087197a23 */ /* 0x000fe20000010802 */
[----:B------:R-:W-:Y:S01]  /*b940*/  MOV R172, R75 ;  /* 0x0000004b00ac7202 */ /* 0x000fe20000000f00 */
[----:B------:R-:W-:Y:S01]  /*b950*/  FFMA.FTZ R24, R205, c[0x0][0x23c], -R0 ;  /* 0x00008f00cd187a23 */ /* 0x000fe20000010800 */
[----:B------:R-:W-:Y:S01]  /*b960*/  MOV R151, R58 ;  /* 0x0000003a00977202 */ /* 0x000fe20000000f00 */
[----:B------:R-:W-:Y:S01]  /*b970*/  FFMA.FTZ R58, R91, c[0x0][0x23c], -R4 ;  /* 0x00008f005b3a7a23 */ /* 0x000fe20000010804 */
[----:B--2---:R-:W-:Y:S01]  /*b980*/  F2FP.PACK_AB R8, R98, R99 ;  /* 0x000000636208723e */ /* 0x004fe200000000ff */
[----:B------:R-:W-:Y:S01]  /*b990*/  FFMA.FTZ R26, R169, c[0x0][0x23c], -R2 ;  /* 0x00008f00a91a7a23 */ /* 0x000fe20000010802 */
[----:B---3--:R-:W-:Y:S01]  /*b9a0*/  F2FP.PACK_AB R10, R96, R97 ;  /* 0x00000061600a723e */ /* 0x008fe200000000ff */
[----:B------:R-:W-:Y:S01]  /*b9b0*/  MUFU.EX2 R56, R56 ;  /* 0x0000003800387308 */ /* 0x000fe20000000800 */
[----:B------:R-:W-:Y:S01]  /*b9c0*/  MOV R152, R66 ;  /* 0x0000004200987202 */ /* 0x000fe20000000f00 */
[----:B------:R-:W-:Y:S01]  /*b9d0*/  FFMA.FTZ R66, R119, c[0x0][0x23c], -R4 ;  /* 0x00008f0077427a23 */ /* 0x000fe20000010804 */
[----:B-1----:R-:W-:Y:S01]  /*b9e0*/  F2FP.PACK_AB R9, R95, R94 ;  /* 0x0000005e5f09723e */ /* 0x002fe200000000ff */
[----:B------:R-:W-:Y:S01]  /*b9f0*/  FFMA.FTZ R3, R171, c[0x0][0x23c], -R0 ;  /* 0x00008f00ab037a23 */ /* 0x000fe20000010800 */
[----:B------:R-:W-:-:S02]  /*ba00*/  MOV R171, R81 ;  /* 0x0000005100ab7202 */ /* 0x000fc40000000f00 */
[----:B------:R-:W-:Y:S01]  /*ba10*/  MOV R167, R68 ;  /* 0x0000004400a77202 */ /* 0x000fe20000000f00 */
[----:B------:R1:W-:Y:S01]  /*ba20*/  MUFU.EX2 R93, R3 ;  /* 0x00000003005d7308 */ /* 0x0003e20000000800 */
[----:B------:R-:W-:Y:S01]  /*ba30*/  MOV R166, R69 ;  /* 0x0000004500a67202 */ /* 0x000fe20000000f00 */
[--C-:B------:R-:W-:Y:S01]  /*ba40*/  FFMA.FTZ R68, R105, c[0x0][0x23c], -R4.reuse ;  /* 0x00008f0069447a23 */ /* 0x100fe20000010804 */
[----:B------:R-:W-:Y:S01]  /*ba50*/  F2FP.PACK_AB R6, R172, R171 ;  /* 0x000000abac06723e */ /* 0x000fe200000000ff */
[----:B------:R-:W-:Y:S01]  /*ba60*/  FFMA.FTZ R69, R106, c[0x0][0x23c], -R4 ;  /* 0x00008f006a457a23 */ /* 0x000fe20000010804 */
[----:B------:R-:W-:Y:S01]  /*ba70*/  MOV R153, R65 ;  /* 0x0000004100997202 */ /* 0x000fe20000000f00 */
[--C-:B------:R-:W-:Y:S01]  /*ba80*/  FFMA.FTZ R65, R123, c[0x0][0x23c], -R0.reuse ;  /* 0x00008f007b417a23 */ /* 0x100fe20000010800 */
[----:B------:R-:W-:Y:S01]  /*ba90*/  MOV R164, R161 ;  /* 0x000000a100a47202 */ /* 0x000fe20000000f00 */
[----:B------:R-:W-:Y:S01]  /*baa0*/  MUFU.EX2 R58, R58 ;  /* 0x0000003a003a7308 */ /* 0x000fe20000000800 */
[----:B------:R-:W-:Y:S01]  /*bab0*/  MOV R165, R160 ;  /* 0x000000a000a57202 */ /* 0x000fe20000000f00 */
[----:B-1----:R-:W-:Y:S01]  /*bac0*/  FFMA.FTZ R3, R175, c[0x0][0x23c], -R0 ;  /* 0x00008f00af037a23 */ /* 0x002fe20000010800 */
[----:B------:R-:W-:-:S05]  /*bad0*/  MOV R175, R76 ;  /* 0x0000004c00af7202 */ /* 0x000fca0000000f00 */
[----:B------:R-:W-:Y:S08]  /*bae0*/  MUFU.EX2 R66, R66 ;  /* 0x0000004200427308 */ /* 0x000ff00000000800 */
[----:B------:R1:W2:Y:S08]  /*baf0*/  MUFU.EX2 R92, R3 ;  /* 0x00000003005c7308 */ /* 0x0002b00000000800 */
[----:B------:R-:W3:Y:S01]  /*bb00*/  MUFU.EX2 R57, R57 ;  /* 0x0000003900397308 */ /* 0x000ee20000000800 */
[----:B-1----:R-:W-:Y:S01]  /*bb10*/  FFMA.FTZ R3, R90, c[0x0][0x23c], -R4 ;  /* 0x00008f005a037a23 */ /* 0x002fe20000010804 */
[----:B--2---:R-:W-:-:S06]  /*bb20*/  F2FP.PACK_AB R11, R92, R93 ;  /* 0x0000005d5c0b723e */ /* 0x004fcc00000000ff */
[----:B------:R-:W-:Y:S01]  /*bb30*/  MUFU.EX2 R68, R68 ;  /* 0x0000004400447308 */ /* 0x000fe20000000800 */
[----:B-----5:R-:W-:Y:S01]  /*bb40*/  HMMA.16816.F32 R136, R8, R12, R136 ;  /* 0x0000000c0888723c */ /* 0x020fe20000001888 */
[----:B---3--:R-:W-:-:S06]  /*bb50*/  F2FP.PACK_AB R160, R57, R56 ;  /* 0x0000003839a0723e */ /* 0x008fcc00000000ff */
[----:B------:R1:W-:Y:S01]  /*bb60*/  MUFU.EX2 R90, R3 ;  /* 0x00000003005a7308 */ /* 0x0003e20000000800 */
[C---:B------:R-:W-:Y:S07]  /*bb70*/  HMMA.16816.F32 R48, R8.reuse, R14, R48 ;  /* 0x0000000e0830723c */ /* 0x040fee0000001830 */
[----:B------:R-:W-:Y:S01]  /*bb80*/  MUFU.EX2 R69, R69 ;  /* 0x0000004500457308 */ /* 0x000fe20000000800 */
[----:B------:R-:W-:Y:S01]  /*bb90*/  HMMA.16816.F32 R156, R8, R20, R44 ;  /* 0x00000014089c723c */ /* 0x000fe2000000182c */
[----:B-1----:R-:W-:Y:S01]  /*bba0*/  FFMA.FTZ R3, R174, c[0x0][0x23c], -R2 ;  /* 0x00008f00ae037a23 */ /* 0x002fe20000010802 */
[----:B------:R-:W-:-:S05]  /*bbb0*/  MOV R174, R89 ;  /* 0x0000005900ae7202 */ /* 0x000fca0000000f00 */
[----:B------:R-:W-:Y:S01]  /*bbc0*/  MUFU.EX2 R65, R65 ;  /* 0x0000004100417308 */ /* 0x000fe20000000800 */
[----:B------:R-:W-:Y:S01]  /*bbd0*/  F2FP.PACK_AB R4, R175, R174 ;  /* 0x000000aeaf04723e */ /* 0x000fe200000000ff */
[----:B------:R-:W-:Y:S01]  /*bbe0*/  HMMA.16816.F32 R52, R8, R22, R28 ;  /* 0x000000160834723c */ /* 0x000fe2000000181c */
[----:B------:R-:W1:Y:S05]  /*bbf0*/  LDSM.16.MT88.4 R28, [R185+0x5000] ;  /* 0x00500000b91c783b */ /* 0x000e6a0000004200 */
[----:B------:R2:W-:Y:S01]  /*bc00*/  MUFU.EX2 R89, R3 ;  /* 0x0000000300597308 */ /* 0x0005e20000000800 */
[----:B------:R-:W-:Y:S02]  /*bc10*/  F2FP.PACK_AB R9, R233, R235 ;  /* 0x000000ebe909723e */ /* 0x000fe400000000ff */
[----:B------:R-:W-:Y:S01]  /*bc20*/  F2FP.PACK_AB R11, R231, R232 ;  /* 0x000000e8e70b723e */ /* 0x000fe200000000ff */
[----:B--2---:R-:W-:Y:S01]  /*bc30*/  FFMA.FTZ R3, R178, c[0x0][0x23c], -R2 ;  /* 0x00008f00b2037a23 */ /* 0x004fe20000010802 */
[----:B------:R-:W-:-:S03]  /*bc40*/  MOV R178, R88 ;  /* 0x0000005800b27202 */ /* 0x000fc60000000f00 */
[----:B------:R2:W3:Y:S02]  /*bc50*/  MUFU.EX2 R88, R3 ;  /* 0x0000000300587308 */ /* 0x0004e40000000800 */
[----:B--2---:R-:W-:Y:S01]  /*bc60*/  FFMA.FTZ R3, R176, c[0x0][0x23c], -R2 ;  /* 0x00008f00b0037a23 */ /* 0x004fe20000010802 */
[----:B------:R-:W-:-:S05]  /*bc70*/  MOV R176, R87 ;  /* 0x0000005700b07202 */ /* 0x000fca0000000f00 */
[----:B------:R2:W-:Y:S01]  /*bc80*/  MUFU.EX2 R87, R3 ;  /* 0x0000000300577308 */ /* 0x0005e20000000800 */
[----:B------:R-:W-:Y:S01]  /*bc90*/  F2FP.PACK_AB R10, R178, R176 ;  /* 0x000000b0b20a723e */ /* 0x000fe200000000ff */
[----:B--2---:R-:W-:Y:S01]  /*bca0*/  FFMA.FTZ R3, R173, c[0x0][0x23c], -R2 ;  /* 0x00008f00ad037a23 */ /* 0x004fe20000010802 */
[----:B------:R-:W-:-:S05]  /*bcb0*/  MOV R173, R86 ;  /* 0x0000005600ad7202 */ /* 0x000fca0000000f00 */
[----:B------:R2:W-:Y:S02]  /*bcc0*/  MUFU.EX2 R86, R3 ;  /* 0x0000000300567308 */ /* 0x0005e40000000800 */
[----:B--2---:R-:W-:Y:S01]  /*bcd0*/  FFMA.FTZ R3, R183, c[0x0][0x23c], -R0 ;  /* 0x00008f00b7037a23 */ /* 0x004fe20000010800 */
[----:B------:R-:W-:-:S05]  /*bce0*/  MOV R183, R79 ;  /* 0x0000004f00b77202 */ /* 0x000fca0000000f00 */
[----:B------:R2:W-:Y:S01]  /*bcf0*/  MUFU.EX2 R84, R3 ;  /* 0x0000000300547308 */ /* 0x0005e20000000800 */
[----:B------:R-:W-:-:S07]  /*bd00*/  F2FP.PACK_AB R8, R173, R183 ;  /* 0x000000b7ad08723e */ /* 0x000fce00000000ff */
[----:B------:R-:W-:Y:S01]  /*bd10*/  HMMA.16816.F32 R140, R8, R12, R40 ;  /* 0x0000000c088c723c */ /* 0x000fe20000001828 */
[----:B--2---:R-:W-:-:S07]  /*bd20*/  FFMA.FTZ R3, R202, c[0x0][0x23c], -R0 ;  /* 0x00008f00ca037a23 */ /* 0x004fce0000010800 */
[C---:B------:R-:W-:Y:S01]  /*bd30*/  HMMA.16816.F32 R40, R8.reuse, R20, R16 ;  /* 0x000000140828723c */ /* 0x040fe20000001810 */
[----:B------:R-:W2:Y:S01]  /*bd40*/  LDSM.16.MT88.4 R16, [R186+0x5000] ;  /* 0x00500000ba10783b */ /* 0x000ea20000004200 */
[----:B------:R4:W5:Y:S06]  /*bd50*/  MUFU.EX2 R85, R3 ;  /* 0x0000000300557308 */ /* 0x00096c0000000800 */
[C---:B------:R-:W-:Y:S01]  /*bd60*/  HMMA.16816.F32 R44, R8.reuse, R14, R36 ;  /* 0x0000000e082c723c */ /* 0x040fe20000001824 */
[----:B------:R-:W2:Y:S06]  /*bd70*/  LDSM.16.MT88.4 R12, [R186+0x5400] ;  /* 0x00540000ba0c783b */ /* 0x000eac0000004200 */
[--C-:B------:R-:W-:Y:S01]  /*bd80*/  FFMA.FTZ R36, R121, c[0x0][0x23c], -R2.reuse ;  /* 0x00008f0079247a23 */ /* 0x100fe20000010802 */
[----:B------:R-:W-:Y:S01]  /*bd90*/  HMMA.16816.F32 R32, R8, R22, R32 ;  /* 0x000000160820723c */ /* 0x000fe20000001820 */
[----:B------:R-:W-:Y:S01]  /*bda0*/  FFMA.FTZ R37, R110, c[0x0][0x23c], -R2 ;  /* 0x00008f006e257a23 */ /* 0x000fe20000010802 */
[----:B------:R-:W2:Y:S01]  /*bdb0*/  LDSM.16.MT88.4 R20, [R185+0x5400] ;  /* 0x00540000b914783b */ /* 0x000ea20000004200 */
[----:B----4-:R-:W-:-:S02]  /*bdc0*/  FFMA.FTZ R3, R201, c[0x0][0x23c], -R0 ;  /* 0x00008f00c9037a23 */ /* 0x010fc40000010800 */
[--C-:B------:R-:W-:Y:S02]  /*bdd0*/  FFMA.FTZ R39, R181, c[0x0][0x23c], -R0.reuse ;  /* 0x00008f00b5277a23 */ /* 0x100fe40000010800 */
[----:B------:R4:W-:Y:S01]  /*bde0*/  MUFU.EX2 R83, R3 ;  /* 0x0000000300537308 */ /* 0x0009e20000000800 */
[----:B---3--:R-:W-:Y:S01]  /*bdf0*/  F2FP.PACK_AB R8, R88, R89 ;  /* 0x000000595808723e */ /* 0x008fe200000000ff */
[----:B-1----:R-:W-:Y:S01]  /*be00*/  HMMA.16816.F32 R140, R4, R28, R140 ;  /* 0x0000001c048c723c */ /* 0x002fe2000000188c */
[----:B-----5:R-:W-:Y:S01]  /*be10*/  F2FP.PACK_AB R9, R85, R84 ;  /* 0x000000545509723e */ /* 0x020fe200000000ff */
[----:B------:R-:W-:Y:S01]  /*be20*/  FFMA.FTZ R38, R182, c[0x0][0x23c], -R0 ;  /* 0x00008f00b6267a23 */ /* 0x000fe20000010800 */
[----:B------:R-:W-:-:S03]  /*be30*/  F2FP.PACK_AB R10, R86, R87 ;  /* 0x00000057560a723e */ /* 0x000fc600000000ff */
[----:B------:R-:W-:Y:S02]  /*be40*/  MUFU.EX2 R39, R39 ;  /* 0x0000002700277308 */ /* 0x000fe40000000800 */
[----:B------:R-:W-:Y:S01]  /*be50*/  HMMA.16816.F32 R44, R4, R30, R44 ;  /* 0x0000001e042c723c */ /* 0x000fe2000000182c */
[----:B----4-:R-:W-:-:S07]  /*be60*/  FFMA.FTZ R3, R203, c[0x0][0x23c], -R0 ;  /* 0x00008f00cb037a23 */ /* 0x010fce0000010800 */
[----:B--2---:R-:W-:Y:S01]  /*be70*/  HMMA.16816.F32 R40, R4, R16, R40 ;  /* 0x000000100428723c */ /* 0x004fe20000001828 */
[----:B------:R1:W2:Y:S02]  /*be80*/  MUFU.EX2 R82, R3 ;  /* 0x0000000300527308 */ /* 0x0002a40000000800 */
[----:B-1----:R-:W-:Y:S01]  /*be90*/  FFMA.FTZ R3, R199, c[0x0][0x23c], -R2 ;  /* 0x00008f00c7037a23 */ /* 0x002fe20000010802 */
[----:B--2---:R-:W-:-:S05]  /*bea0*/  F2FP.PACK_AB R11, R82, R83 ;  /* 0x00000053520b723e */ /* 0x004fca00000000ff */
[----:B------:R1:W-:Y:S02]  /*beb0*/  MUFU.EX2 R81, R3 ;  /* 0x0000000300517308 */ /* 0x0003e40000000800 */
[C---:B------:R-:W-:Y:S07]  /*bec0*/  HMMA.16816.F32 R136, R8.reuse, R28, R136 ;  /* 0x0000001c0888723c */ /* 0x040fee0000001888 */
[----:B------:R-:W-:Y:S01]  /*bed0*/  FFMA.FTZ R28, R153, R73, R208 ;  /* 0x00000049991c7223 */ /* 0x000fe200000100d0 */
[----:B------:R-:W-:Y:S01]  /*bee0*/  HMMA.16816.F32 R144, R8, R30, R48 ;  /* 0x0000001e0890723c */ /* 0x000fe20000001830 */
[----:B------:R2:W-:Y:S01]  /*bef0*/  MUFU.EX2 R31, R37 ;  /* 0x00000025001f7308 */ /* 0x0005e20000000800 */
[----:B------:R-:W-:Y:S01]  /*bf00*/  MOV R153, R148 ;  /* 0x0000009400997202 */ /* 0x000fe20000000f00 */
[----:B-1----:R-:W-:Y:S01]  /*bf10*/  FFMA.FTZ R3, R180, c[0x0][0x23c], -R2 ;  /* 0x00008f00b4037a23 */ /* 0x002fe20000010802 */
[----:B------:R-:W-:-:S03]  /*bf20*/  MOV R180, R165 ;  /* 0x000000a500b47202 */ /* 0x000fc60000000f00 */
[--C-:B------:R-:W-:Y:S01]  /*bf30*/  FFMA.FTZ R48, R170, c[0x0][0x23c], -R0.reuse ;  /* 0x00008f00aa307a23 */ /* 0x100fe20000010800 */
[C---:B------:R-:W-:Y:S01]  /*bf40*/  HMMA.16816.F32 R156, R8.reuse, R16, R156 ;  /* 0x00000010089c723c */ /* 0x040fe2000000189c */
[----:B------:R1:W3:Y:S01]  /*bf50*/  MUFU.EX2 R80, R3 ;  /* 0x0000000300507308 */ /* 0x0002e20000000800 */
[--C-:B------:R-:W-:Y:S01]  /*bf60*/  FFMA.FTZ R49, R168, c[0x0][0x23c], -R0.reuse ;  /* 0x00008f00a8317a23 */ /* 0x100fe20000010800 */
[----:B------:R-:W-:Y:S01]  /*bf70*/  MOV R199, R153 ;  /* 0x0000009900c77202 */ /* 0x000fe20000000f00 */
[--C-:B------:R-:W-:Y:S01]  /*bf80*/  FFMA.FTZ R50, R179, c[0x0][0x23c], -R0.reuse ;  /* 0x00008f00b3327a23 */ /* 0x100fe20000010800 */
[----:B------:R-:W-:Y:S01]  /*bf90*/  F2FP.PACK_AB R165, R67, R66 ;  /* 0x0000004243a5723e */ /* 0x000fe200000000ff */
[----:B------:R-:W-:Y:S02]  /*bfa0*/  FFMA.FTZ R51, R177, c[0x0][0x23c], -R0 ;  /* 0x00008f00b1337a23 */ /* 0x000fe40000010800 */
[----:B------:R-:W-:Y:S01]  /*bfb0*/  HMMA.16816.F32 R8, R8, R18, R52 ;  /* 0x000000120808723c */ /* 0x000fe20000001834 */
[----:B------:R-:W-:Y:S01]  /*bfc0*/  MUFU.EX2 R55, R24 ;  /* 0x0000001800377308 */ /* 0x000fe20000000800 */
[----:B--2---:R-:W-:-:S02]  /*bfd0*/  MOV R37, R63 ;  /* 0x0000003f00257202 */ /* 0x004fc40000000f00 */
[----:B------:R-:W-:Y:S01]  /*bfe0*/  @P0 MOV R37, R63 ;  /* 0x0000003f00250202 */ /* 0x000fe20000000f00 */
[----:B-1----:R-:W-:-:S04]  /*bff0*/  FFMA.FTZ R3, R197, c[0x0][0x23c], -R2 ;  /* 0x00008f00c5037a23 */ /* 0x002fc80000010802 */
[----:B------:R-:W-:Y:S01]  /*c000*/  MUFU.EX2 R54, R26 ;  /* 0x0000001a00367308 */ /* 0x000fe20000000800 */
[----:B------:R-:W-:-:S07]  /*c010*/  @P0 IADD3 R197, R209, -0x3, RZ ;  /* 0xfffffffdd1c50810 */ /* 0x000fce0007ffe0ff */
[----:B------:R1:W-:Y:S08]  /*c020*/  MUFU.EX2 R79, R3 ;  /* 0x00000003004f7308 */ /* 0x0003f00000000800 */
[----:B------:R2:W-:Y:S01]  /*c030*/  MUFU.EX2 R53, R25 ;  /* 0x0000001900357308 */ /* 0x0005e20000000800 */
[----:B-1----:R-:W-:-:S07]  /*c040*/  FFMA.FTZ R3, R200, c[0x0][0x23c], -R2 ;  /* 0x00008f00c8037a23 */ /* 0x002fce0000010802 */
[----:B------:R1:W-:Y:S01]  /*c050*/  MUFU.EX2 R52, R36 ;  /* 0x0000002400347308 */ /* 0x0003e20000000800 */
[----:B------:R-:W-:Y:S01]  /*c060*/  FFMA.FTZ R2, R207, c[0x0][0x23c], -R0 ;  /* 0x00008f00cf027a23 */ /* 0x000fe20000010800 */
[----:B--2---:R-:W-:Y:S06]  /*c070*/  HMMA.16816.F32 R24, R4, R18, R32 ;  /* 0x000000120418723c */ /* 0x004fec0000001820 */
[----:B------:R2:W4:Y:S01]  /*c080*/  MUFU.EX2 R78, R3 ;  /* 0x00000003004e7308 */ /* 0x0005220000000800 */
[----:B------:R-:W5:Y:S01]  /*c090*/  LDSM.16.MT88.4 R16, [R185+0x5800] ;  /* 0x00580000b910783b */ /* 0x000f620000004200 */
[----:B---3--:R-:W-:-:S06]  /*c0a0*/  F2FP.PACK_AB R4, R80, R81 ;  /* 0x000000515004723e */ /* 0x008fcc00000000ff */
[----:B------:R3:W-:Y:S01]  /*c0b0*/  MUFU.EX2 R76, R2 ;  /* 0x00000002004c7308 */ /* 0x0007e20000000800 */
[-C--:B-1----:R-:W-:Y:S02]  /*c0c0*/  MOV R36, R60.reuse ;  /* 0x0000003c00247202 */ /* 0x082fe40000000f00 */
[----:B------:R-:W-:Y:S01]  /*c0d0*/  @P0 MOV R36, R60 ;  /* 0x0000003c00240202 */ /* 0x000fe20000000f00 */
[----:B--2---:R-:W-:Y:S01]  /*c0e0*/  FFMA.FTZ R3, R204, c[0x0][0x23c], -R0 ;  /* 0x00008f00cc037a23 */ /* 0x004fe20000010800 */
[----:B----4-:R-:W-:-:S03]  /*c0f0*/  F2FP.PACK_AB R6, R78, R79 ;  /* 0x0000004f4e06723e */ /* 0x010fc600000000ff */
[----:B------:R1:W-:Y:S01]  /*c100*/  MUFU.EX2 R30, R38 ;  /* 0x00000026001e7308 */ /* 0x0003e20000000800 */
[----:B---3--:R-:W-:Y:S01]  /*c110*/  FFMA.FTZ R2, R167, R70, R226 ;  /* 0x00000046a7027223 */ /* 0x008fe200000100e2 */
[----:B------:R-:W-:-:S06]  /*c120*/  MOV R167, R150 ;  /* 0x0000009600a77202 */ /* 0x000fcc0000000f00 */
[----:B------:R2:W3:Y:S01]  /*c130*/  MUFU.EX2 R77, R3 ;  /* 0x00000003004d7308 */ /* 0x0004e20000000800 */
[----:B------:R-:W-:Y:S02]  /*c140*/  MOV R202, R167 ;  /* 0x000000a700ca7202 */ /* 0x000fe40000000f00 */
[----:B------:R-:W-:-:S05]  /*c150*/  F2FP.PACK_AB R167, R69, R68 ;  /* 0x0000004445a7723e */ /* 0x000fca00000000ff */
[----:B------:R-:W-:Y:S01]  /*c160*/  MUFU.EX2 R48, R48 ;  /* 0x0000003000307308 */ /* 0x000fe20000000800 */
[-C--:B-1----:R-:W-:Y:S02]  /*c170*/  MOV R38, R71.reuse ;  /* 0x0000004700267202 */ /* 0x082fe40000000f00 */
[----:B------:R-:W-:Y:S01]  /*c180*/  @P0 MOV R38, R71 ;  /* 0x0000004700260202 */ /* 0x000fe20000000f00 */
[----:B--2---:R-:W-:Y:S01]  /*c190*/  FFMA.FTZ R3, R206, c[0x0][0x23c], -R0 ;  /* 0x00008f00ce037a23 */ /* 0x004fe20000010800 */
[----:B---3--:R-:W-:-:S03]  /*c1a0*/  F2FP.PACK_AB R5, R76, R77 ;  /* 0x0000004d4c05723e */ /* 0x008fc600000000ff */
[----:B------:R-:W-:Y:S01]  /*c1b0*/  MUFU.EX2 R49, R49 ;  /* 0x0000003100317308 */ /* 0x000fe20000000800 */
[----:B------:R-:W-:Y:S01]  /*c1c0*/  FFMA.FTZ R0, R152, R74, R210 ;  /* 0x0000004a98007223 */ /* 0x000fe200000100d2 */
[----:B------:R-:W-:-:S04]  /*c1d0*/  MOV R152, R149 ;  /* 0x0000009500987202 */ /* 0x000fc80000000f00 */
[----:B------:R-:W-:Y:S02]  /*c1e0*/  MOV R201, R152 ;  /* 0x0000009800c97202 */ /* 0x000fe40000000f00 */
[----:B------:R-:W1:Y:S08]  /*c1f0*/  MUFU.EX2 R75, R3 ;  /* 0x00000003004b7308 */ /* 0x000e700000000800 */
[----:B------:R-:W-:Y:S01]  /*c200*/  MUFU.EX2 R50, R50 ;  /* 0x0000003200327308 */ /* 0x000fe20000000800 */
[----:B-1----:R-:W-:Y:S01]  /*c210*/  F2FP.PACK_AB R7, R55, R75 ;  /* 0x0000004b3707723e */ /* 0x002fe200000000ff */
[----:B------:R-:W-:Y:S01]  /*c220*/  FFMA.FTZ R3, R166, R72, R251 ;  /* 0x00000048a6037223 */ /* 0x000fe200000100fb */
[----:B------:R-:W-:-:S05]  /*c230*/  MOV R166, R151 ;  /* 0x0000009700a67202 */ /* 0x000fca0000000f00 */
[----:B------:R-:W1:Y:S01]  /*c240*/  MUFU.EX2 R51, R51 ;  /* 0x0000003300337308 */ /* 0x000e620000000800 */
[----:B------:R-:W-:Y:S01]  /*c250*/  LDSM.16.MT88.4 R148, [R185+0x5c00] ;  /* 0x005c0000b994783b */ /* 0x000fe20000004200 */
[C---:B------:R-:W-:Y:S03]  /*c260*/  HMMA.16816.F32 R32, R4.reuse, R14, R8 ;  /* 0x0000000e0420723c */ /* 0x040fe60000001808 */
[----:B------:R-:W2:Y:S05]  /*c270*/  LDSM.16.MT88.4 R8, [R186+0x5800] ;  /* 0x00580000ba08783b */ /* 0x000eaa0000004200 */
[----:B------:R-:W-:Y:S01]  /*c280*/  HMMA.16816.F32 R136, R4, R20, R136 ;  /* 0x000000140488723c */ /* 0x000fe20000001888 */
[----:B-1----:R-:W-:-:S07]  /*c290*/  F2FP.PACK_AB R161, R51, R50 ;  /* 0x0000003233a1723e */ /* 0x002fce00000000ff */
        /* <DEDUP_REMOVED lines=8> */
[----:B------:R-:W-:Y:S01]  /*c320*/  HMMA.16816.F32 R40, R4, R12, R40 ;  /* 0x0000000c0428723c */ /* 0x000fe20000001828 */
[----:B------:R-:W-:Y:S02]  /*c330*/  FADD.FTZ R3, R227, R2 ;  /* 0x00000002e3037221 */ /* 0x000fe40000010000 */
[----:B------:R-:W-:-:S02]  /*c340*/  FADD.FTZ R2, R216, R0 ;  /* 0x00000000d8027221 */ /* 0x000fc40000010000 */
[----:B------:R-:W-:Y:S02]  /*c350*/  FADD.FTZ R0, R212, R28 ;  /* 0x0000001cd4007221 */ /* 0x000fe40000010000 */
        /* <DEDUP_REMOVED lines=9> */
[----:B------:R-:W-:Y:S01]  /*c3f0*/  HMMA.16816.F32 R12, R4, R14, R24 ;  /* 0x0000000e040c723c */ /* 0x000fe20000001818 */
[----:B------:R-:W-:Y:S01]  /*c400*/  FADD.FTZ R3, R240, R3 ;  /* 0x00000003f0037221 */ /* 0x000fe20000010000 */
[----:B------:R-:W1:Y:S01]  /*c410*/  LDSM.16.MT88.4 R20, [R186+0x5c00] ;  /* 0x005c0000ba14783b */ /* 0x000e620000004200 */
[----:B------:R-:W-:Y:S01]  /*c420*/  FADD.FTZ R2, R222, R2 ;  /* 0x00000002de027221 */ /* 0x000fe20000010000 */
[----:B------:R-:W-:Y:S01]  /*c430*/  F2FP.PACK_AB R162, R62, R61 ;  /* 0x0000003d3ea2723e */ /* 0x000fe200000000ff */
[----:B------:R-:W-:Y:S01]  /*c440*/  FADD.FTZ R3, R250, R3 ;  /* 0x00000003fa037221 */ /* 0x000fe20000010000 */
[----:B------:R-:W-:Y:S01]  /*c450*/  F2FP.PACK_AB R163, R65, R64 ;  /* 0x0000004041a3723e */ /* 0x000fe200000000ff */
[----:B------:R-:W-:Y:S01]  /*c460*/  FADD.FTZ R2, R225, R2 ;  /* 0x00000002e1027221 */ /* 0x000fe20000010000 */
[----:B------:R-:W-:-:S02]  /*c470*/  F2FP.PACK_AB R4, R53, R54 ;  /* 0x000000363504723e */ /* 0x000fc400000000ff */
[----:B------:R-:W-:Y:S01]  /*c480*/  F2FP.PACK_AB R5, R39, R30 ;  /* 0x0000001e2705723e */ /* 0x000fe200000000ff */
[----:B------:R-:W-:Y:S01]  /*c490*/  FADD.FTZ R2, R219, R2 ;  /* 0x00000002db027221 */ /* 0x000fe20000010000 */
[----:B------:R-:W-:Y:S02]  /*c4a0*/  F2FP.PACK_AB R6, R31, R52 ;  /* 0x000000341f06723e */ /* 0x000fe400000000ff */
[----:B------:R-:W-:Y:S01]  /*c4b0*/  F2FP.PACK_AB R7, R49, R48 ;  /* 0x000000303107723e */ /* 0x000fe200000000ff */
[----:B------:R-:W-:-:S06]  /*c4c0*/  FADD.FTZ R2, R223, R2 ;  /* 0x00000002df027221 */ /* 0x000fcc0000010000 */
[C---:B-----5:R-:W-:Y:S08]  /*c4d0*/  HMMA.16816.F32 R136, R4.reuse, R16, R136 ;  /* 0x000000100488723c */ /* 0x060ff00000001888 */
[C---:B------:R-:W-:Y:S08]  /*c4e0*/  HMMA.16816.F32 R144, R4.reuse, R18, R144 ;  /* 0x000000120490723c */ /* 0x040ff00000001890 */
[C---:B--2---:R-:W-:Y:S08]  /*c4f0*/  HMMA.16816.F32 R156, R4.reuse, R8, R156 ;  /* 0x00000008049c723c */ /* 0x044ff0000000189c */
[----:B------:R-:W-:Y:S07]  /*c500*/  HMMA.16816.F32 R24, R4, R10, R32 ;  /* 0x0000000a0418723c */ /* 0x000fee0000001820 */
[----:B------:R-:W-:Y:S01]  /*c510*/  F2FP.PACK_AB R4, R129, R125 ;  /* 0x0000007d8104723e */ /* 0x000fe200000000ff */
[----:B------:R-:W-:Y:S01]  /*c520*/  HMMA.16816.F32 R136, R160, R148, R136 ;  /* 0x00000094a088723c */ /* 0x000fe20000001888 */
[----:B------:R-:W-:-:S02]  /*c530*/  F2FP.PACK_AB R5, R103, R244 ;  /* 0x000000f46705723e */ /* 0x000fc400000000ff */
[----:B------:R-:W-:Y:S02]  /*c540*/  F2FP.PACK_AB R6, R122, R124 ;  /* 0x0000007c7a06723e */ /* 0x000fe400000000ff */
[----:B------:R-:W-:-:S03]  /*c550*/  F2FP.PACK_AB R7, R58, R90 ;  /* 0x0000005a3a07723e */ /* 0x000fc600000000ff */
[----:B------:R-:W-:Y:S08]  /*c560*/  HMMA.16816.F32 R144, R160, R150, R144 ;  /* 0x00000096a090723c */ /* 0x000ff00000001890 */
[C---:B------:R-:W-:Y:S08]  /*c570*/  HMMA.16816.F32 R140, R4.reuse, R16, R140 ;  /* 0x00000010048c723c */ /* 0x040ff0000000188c */
[C---:B------:R-:W-:Y:S07]  /*c580*/  HMMA.16816.F32 R40, R4.reuse, R8, R40 ;  /* 0x000000080428723c */ /* 0x040fee0000001828 */
[----:B------:R-:W-:Y:S01]  /*c590*/  FADD.FTZ R8, R218, R28 ;  /* 0x0000001cda087221 */ /* 0x000fe20000010000 */
[C---:B------:R-:W-:Y:S08]  /*c5a0*/  HMMA.16816.F32 R16, R4.reuse, R18, R44 ;  /* 0x000000120410723c */ /* 0x040ff0000000182c */
[----:B------:R-:W-:Y:S07]  /*c5b0*/  HMMA.16816.F32 R12, R4, R10, R12 ;  /* 0x0000000a040c723c */ /* 0x000fee000000180c */
[----:B------:R-:W-:Y:S01]  /*c5c0*/  FADD.FTZ R4, R164, R0 ;  /* 0x00000000a4047221 */ /* 0x000fe20000010000 */
[----:B------:R-:W-:Y:S01]  /*c5d0*/  F2FP.PACK_AB R164, R118, R120 ;  /* 0x0000007876a4723e */ /* 0x000fe200000000ff */
[----:B------:R-:W-:Y:S01]  /*c5e0*/  FADD.FTZ R0, R214, R8 ;  /* 0x00000008d6007221 */ /* 0x000fe20000010000 */
[C---:B-1----:R-:W-:Y:S01]  /*c5f0*/  HMMA.16816.F32 R156, R160.reuse, R20, R156 ;  /* 0x00000014a09c723c */ /* 0x042fe2000000189c */
[----:B------:R-:W-:Y:S01]  /*c600*/  FADD.FTZ R4, R166, R4 ;  /* 0x00000004a6047221 */ /* 0x000fe20000010000 */
[----:B------:R-:W-:Y:S01]  /*c610*/  F2FP.PACK_AB R166, R114, R117 ;  /* 0x0000007572a6723e */ /* 0x000fe200000000ff */
[----:B------:R-:W-:Y:S01]  /*c620*/  FADD.FTZ R6, R248, R3 ;  /* 0x00000003f8067221 */ /* 0x000fe20000010000 */
[-C--:B------:R-:W-:Y:S01]  /*c630*/  MOV R3, R59.reuse ;  /* 0x0000003b00037202 */ /* 0x080fe20000000f00 */
        /* <DEDUP_REMOVED lines=115> */
[----:B------:R-:W-:Y:S05]  /*cd70*/  @P0 BRA `(.L_x_269) ;  /* 0x0000001000000947 */ /* 0x000fea0003800000 */
.L_x_267:
[----:B------:R-:W-:-:S04]  /*cd80*/  IADD3 R197, R0, -0x1, RZ ;  /* 0xffffffff00c57810 */ /* 0x000fc80007ffe0ff */
.L_x_269:
[----:B------:R-:W-:-:S13]  /*cd90*/  ISETP.GE.AND P0, PT, R197, RZ, PT ;  /* 0x000000ffc500720c */ /* 0x000fda0003f06270 */
[----:B------:R-:W-:Y:S05]  /*cda0*/  @!P0 BRA `(.L_x_270) ;  /* 0x0000496000008947 */ /* 0x000fea0003800000 */
[----:B-1----:R-:W2:Y:S01]  /*cdb0*/  LDL.LU.64 R4, [R1+0x48] ;  /* 0x0000480001047983 */ /* 0x002ea20000300a00 */
[----:B------:R-:W-:Y:S01]  /*cdc0*/  IMAD.MOV.U32 R2, RZ, RZ, c[0x0][0x19c] ;  /* 0x00006700ff027624 */ /* 0x000fe200078e00ff */
[----:B------:R-:W-:Y:S01]  /*cdd0*/  MOV R135, R3 ;  /* 0x0000000300877202 */ /* 0x000fe20000000f00 */
[----:B------:R-:W-:Y:S01]  /*cde0*/  IMAD.MOV.U32 R0, RZ, RZ, c[0x0][0x198] ;  /* 0x00006600ff007624 */ /* 0x000fe200078e00ff */
[----:B------:R-:W-:Y:S01]  /*cdf0*/  MOV R3, R221 ;  /* 0x000000dd00037202 */ /* 0x000fe20000000f00 */
[----:B------:R-:W-:Y:S01]  /*ce00*/  ULDC.64 UR4, c[0x0][0x1a0] ;  /* 0x0000680000047ab9 */ /* 0x000fe20000000a00 */
[----:B------:R-:W-:Y:S01]  /*ce10*/  MOV R133, R37 ;  /* 0x0000002500857202 */ /* 0x000fe20000000f00 */
[----:B------:R-:W-:Y:S01]  /*ce20*/  IMAD.MOV.U32 R132, RZ, RZ, R38 ;  /* 0x000000ffff847224 */ /* 0x000fe200078e0026 */
[----:B------:R-:W-:Y:S01]  /*ce30*/  SHF.L.U64.HI R0, R0, 0x6, R2 ;  /* 0x0000000600007819 */ /* 0x000fe20000010202 */
[----:B------:R-:W-:Y:S01]  /*ce40*/  IMAD.MOV.U32 R134, RZ, RZ, R36 ;  /* 0x000000ffff867224 */ /* 0x000fe200078e0024 */
[----:B------:R-:W-:-:S02]  /*ce50*/  USHF.L.U64.HI UR5, UR4, 0x6, UR5 ;  /* 0x0000000604057899 */ /* 0x000fc40008010205 */
[----:B------:R-:W-:Y:S01]  /*ce60*/  USHF.L.U32 UR4, UR4, 0x6, URZ ;  /* 0x0000000604047899 */ /* 0x000fe2000800063f */
[----:B--2---:R-:W-:-:S05]  /*ce70*/  MOV R2, R4 ;  /* 0x0000000400027202 */ /* 0x004fca0000000f00 */
[----:B------:R1:W-:Y:S01]  /*ce80*/  STL.64 [R1+0x10], R2 ;  /* 0x0000100201007387 */ /* 0x0003e20000100a00 */
[----:B------:R-:W-:Y:S05]  /*ce90*/  BRA `(.L_x_271) ;  /* 0x000001f000007947 */ /* 0x000fea0003800000 */
.L_x_273:
[----:B------:R-:W2:Y:S01]  /*cea0*/  LDL.64 R212, [R1+0x20] ;  /* 0x0000200001d47983 */ /* 0x000ea20000100a00 */
[----:B------:R-:W-:Y:S01]  /*ceb0*/  IADD3 R0, R197, -0x1, RZ ;  /* 0xffffffffc5007810 */ /* 0x000fe20007ffe0ff */
[----:B------:R-:W-:Y:S02]  /*cec0*/  IMAD.MOV.U32 R210, RZ, RZ, c[0x0][0x198] ;  /* 0x00006600ffd27624 */ /* 0x000fe400078e00ff */
[----:B------:R-:W3:Y:S01]  /*ced0*/  LDL.64 R214, [R1+0x18] ;  /* 0x0000180001d67983 */ /* 0x000ee20000100a00 */
[----:B------:R-:W-:Y:S01]  /*cee0*/  SHF.R.S32.HI R4, RZ, 0x1f, R0 ;  /* 0x0000001fff047819 */ /* 0x000fe20000011400 */
[----:B------:R-:W-:Y:S04]  /*cef0*/  IMAD.WIDE.U32 R2, R0, c[0x0][0x198], RZ ;  /* 0x0000660000027a25 */ /* 0x000fe800078e00ff */
[----:B------:R-:W-:Y:S02]  /*cf00*/  IMAD R4, R4, c[0x0][0x198], RZ ;  /* 0x0000660004047a24 */ /* 0x000fe400078e02ff */
[----:B------:R-:W-:Y:S02]  /*cf10*/  IMAD.SHL.U32 R211, R210, 0x40, RZ ;  /* 0x00000040d2d37824 */ /* 0x000fe400078e00ff */
[----:B------:R-:W-:Y:S04]  /*cf20*/  IMAD R4, R0, c[0x0][0x19c], R4 ;  /* 0x0000670000047a24 */ /* 0x000fe800078e0204 */
[----:B------:R-:W-:Y:S01]  /*cf30*/  IMAD.IADD R4, R3, 0x1, R4 ;  /* 0x0000000103047824 */ /* 0x000fe200078e0204 */
[----:B--2---:R-:W-:Y:S01]  /*cf40*/  LEA R0, P1, R2, R212, 0x7 ;  /* 0x000000d402007211 */ /* 0x004fe200078238ff */
[----:B------:R-:W-:Y:S03]  /*cf50*/  IMAD.MOV.U32 R212, RZ, RZ, c[0x0][0x19c] ;  /* 0x00006700ffd47624 */ /* 0x000fe600078e00ff */
[----:B------:R-:W-:Y:S02]  /*cf60*/  LEA R6, P2, R0, c[0x0][0x168], 0x1 ;  /* 0x00005a0000067a11 */ /* 0x000fe400078408ff */
[----:B---3--:R-:W-:Y:S02]  /*cf70*/  LEA.HI.X R2, R2, R215, R4, 0x7, P1 ;  /* 0x000000d702027211 */ /* 0x008fe400008f3c04 */
[-C--:B------:R-:W-:Y:S02]  /*cf80*/  IADD3 R4, P1, R6, R211.reuse, RZ ;  /* 0x000000d306047210 */ /* 0x080fe40007f3e0ff */
[----:B------:R-:W-:Y:S02]  /*cf90*/  LEA.HI.X R7, R0, c[0x0][0x16c], R2, 0x1, P2 ;  /* 0x00005b0000077a11 */ /* 0x000fe400010f0c02 */
[----:B------:R-:W-:Y:S02]  /*cfa0*/  SHF.L.U64.HI R210, R210, 0x6, R212 ;  /* 0x00000006d2d27819 */ /* 0x000fe400000102d4 */
[-C--:B------:R-:W-:Y:S01]  /*cfb0*/  IADD3 R2, P2, R4, R211.reuse, RZ ;  /* 0x000000d304027210 */ /* 0x080fe20007f5e0ff */
[----:B------:R-:W-:Y:S01]  /*cfc0*/  @!PT LDS RZ, [RZ] ;  /* 0x00000000fffff984 */ /* 0x000fe20000000800 */
[----:B------:R-:W-:Y:S01]  /*cfd0*/  @!PT LDS RZ, [RZ] ;  /* 0x00000000fffff984 */ /* 0x000fe20000000800 */
[----:B------:R-:W-:Y:S01]  /*cfe0*/  @!PT LDS RZ, [RZ] ;  /* 0x00000000fffff984 */ /* 0x000fe20000000800 */
[----:B------:R1:W-:Y:S02]  /*cff0*/  LDGSTS.E.BYPASS.LTC128B.128 [R198+0x2000], [R6.64] ;  /* 0x0200000006c67fae */ /* 0x0003e4000b901d46 */
        /* <DEDUP_REMOVED lines=9> */
.L_x_271:
[----:B-1----:R-:W2:Y:S01]  /*d090*/  LDL.64 R2, [R1+0x10] ;  /* 0x0000100001027983 */ /* 0x002ea20000100a00 */
[----:B------:R-:W-:Y:S04]  /*d0a0*/  DEPBAR.LE SB0, 0x0 ;  /* 0x000080000000791a */ /* 0x000fe80000000000 */
[----:B------:R-:W-:Y:S01]  /*d0b0*/  MOV R4, c[0x0][0x1a0] ;  /* 0x0000680000047a02 */ /* 0x000fe20000000f00 */
[----:B------:R-:W-:Y:S01]  /*d0c0*/  BAR.SYNC.DEFER_BLOCKING 0x0 ;  /* 0x0000000000007b1d */ /* 0x000fe20000010000 */
[----:B------:R-:W-:Y:S02]  /*d0d0*/  MOV R0, 0x7 ;  /* 0x0000000700007802 */ /* 0x000fe40000000f00 */
[C---:B------:R-:W-:Y:S02]  /*d0e0*/  SHF.L.U32 R6, R4.reuse, 0x7, RZ ;  /* 0x0000000704067819 */ /* 0x040fe400000006ff */
[----:B------:R-:W-:Y:S02]  /*d0f0*/  SHF.L.U64.HI R0, R4, R0, c[0x0][0x1a4] ;  /* 0x0000690004007619 */ /* 0x000fe40000010200 */
[----:B------:R-:W-:Y:S03]  /*d100*/  SHF.R.S32.HI R4, RZ, 0x1f, R197 ;  /* 0x0000001fff047819 */ /* 0x000fe600000114c5 */
[----:B------:R-:W-:Y:S04]  /*d110*/  IMAD R0, R0, R197, RZ ;  /* 0x000000c500007224 */ /* 0x000fe800078e02ff */
[-C--:B------:R-:W-:Y:S02]  /*d120*/  IMAD R0, R4, R6.reuse, R0 ;  /* 0x0000000604007224 */ /* 0x080fe400078e0200 */
[----:B--2---:R-:W-:Y:S05]  /*d130*/  IMAD.WIDE.U32 R2, R197, R6, R2 ;  /* 0x00000006c5027225 */ /* 0x004fea00078e0002 */
[----:B------:R-:W-:Y:S02]  /*d140*/  LEA R6, P1, R2, c[0x0][0x170], 0x1 ;  /* 0x00005c0002067a11 */ /* 0x000fe400078208ff */
[----:B------:R-:W-:Y:S02]  /*d150*/  IADD3 R0, R3, R0, RZ ;  /* 0x0000000003007210 */ /* 0x000fe40007ffe0ff */
        /* <DEDUP_REMOVED lines=17> */
[----:B------:R-:W1:Y:S08]  /*d270*/  LDSM.16.M88.4 R16, [R184+0x2000] ;  /* 0x00200000b810783b */ /* 0x000e700000000200 */
        /* <DEDUP_REMOVED lines=341> */
.L_x_272:
        /* <DEDUP_REMOVED lines=141> */
[----:B------:R-:W-:Y:S01]  /*f0a0*/  FSETP.NEU.FTZ.AND P1, PT, R36, -INF , PT ;  /* 0xff8000002400780b */ /* 0x000fe20003f3d000 */
[--C-:B------:R-:W-:Y:S01]  /*f0b0*/  FFMA.FTZ R5, R209, c[0x0][0x23c], -R43.reuse ;  /* 0x00008f00d1057a23 */ /* 0x100fe2000001082b */
[----:B------:R-:W-:Y:S01]  /*f0c0*/  FMNMX.FTZ R0, R94, R0, !PT ;  /* 0x000000005e007209 */ /* 0x000fe20007810000 */
[--C-:B------:R-:W-:Y:S01]  /*f0d0*/  FFMA.FTZ R7, R32, c[0x0][0x23c], -R43.reuse ;  /* 0x00008f0020077a23 */ /* 0x100fe2000001082b */
[----:B------:R-:W-:Y:S01]  /*f0e0*/  FSEL R66, R66, RZ, P1 ;  /* 0x000000ff42427208 */ /* 0x000fe20000800000 */
[--C-:B------:R-:W-:Y:S01]  /*f0f0*/  FFMA.FTZ R6, R33, c[0x0][0x23c], -R43.reuse ;  /* 0x00008f0021067a23 */ /* 0x100fe2000001082b */
[----:B------:R-:W-:Y:S03]  /*f100*/  FMNMX.FTZ R0, R95, R0, !PT ;  /* 0x000000005f007209 */ /* 0x000fe60007810000 */
[----:B------:R2:W-:Y:S01]  /*f110*/  MUFU.EX2 R238, R5 ;  /* 0x0000000500ee7308 */ /* 0x0005e20000000800 */
[----:B------:R-:W-:Y:S04]  /*f120*/  FMNMX.FTZ R0, R106, R0, !PT ;  /* 0x000000006a007209 */ /* 0x000fe80007810000 */
[----:B------:R-:W-:Y:S04]  /*f130*/  FMNMX.FTZ R0, R107, R0, !PT ;  /* 0x000000006b007209 */ /* 0x000fe80007810000 */
[----:B------:R-:W-:Y:S01]  /*f140*/  FMNMX.FTZ R0, R110, R0, !PT ;  /* 0x000000006e007209 */ /* 0x000fe20007810000 */
[----:B------:R3:W-:Y:S03]  /*f150*/  MUFU.EX2 R126, R7 ;  /* 0x00000007007e7308 */ /* 0x0007e60000000800 */
[----:B------:R-:W-:Y:S01]  /*f160*/  FMNMX.FTZ R0, R111, R0, !PT ;  /* 0x000000006f007209 */ /* 0x000fe20007810000 */
[--C-:B-1----:R-:W-:Y:S03]  /*f170*/  FFMA.FTZ R4, R200, c[0x0][0x23c], -R64.reuse ;  /* 0x00008f00c8047a23 */ /* 0x102fe60000010840 */
[----:B------:R-:W-:Y:S03]  /*f180*/  FMNMX.FTZ R0, R122, R0, !PT ;  /* 0x000000007a007209 */ /* 0x000fe60007810000 */
[----:B------:R1:W-:Y:S01]  /*f190*/  MUFU.EX2 R173, R4 ;  /* 0x0000000400ad7308 */ /* 0x0003e20000000800 */
[----:B------:R-:W-:Y:S01]  /*f1a0*/  FMNMX.FTZ R0, R123, R0, !PT ;  /* 0x000000007b007209 */ /* 0x000fe20007810000 */
[--C-:B--2---:R-:W-:Y:S03]  /*f1b0*/  FFMA.FTZ R5, R168, c[0x0][0x23c], -R64.reuse ;  /* 0x00008f00a8057a23 */ /* 0x104fe60000010840 */
[----:B------:R-:W-:Y:S04]  /*f1c0*/  FMNMX.FTZ R0, R40, R0, !PT ;  /* 0x0000000028007209 */ /* 0x000fe80007810000 */
[----:B------:R-:W-:Y:S01]  /*f1d0*/  FMNMX.FTZ R0, R39, R0, !PT ;  /* 0x0000000027007209 */ /* 0x000fe20007810000 */
[----:B------:R2:W-:Y:S04]  /*f1e0*/  MUFU.EX2 R241, R5 ;  /* 0x0000000500f17308 */ /* 0x0005e80000000800 */
[----:B------:R-:W4:Y:S01]  /*f1f0*/  SHFL.BFLY PT, R2, R0, 0x2, 0x1f ;  /* 0x0c401f0000027f89 */ /* 0x000f2200000e0000 */
[--C-:B---3--:R-:W-:Y:S05]  /*f200*/  FFMA.FTZ R7, R48, c[0x0][0x23c], -R43.reuse ;  /* 0x00008f0030077a23 */ /* 0x108fea000001082b */
[----:B------:R3:W-:Y:S01]  /*f210*/  MUFU.EX2 R248, R7 ;  /* 0x0000000700f87308 */ /* 0x0007e20000000800 */
[----:B-1----:R-:W-:Y:S09]  /*f220*/  FFMA.FTZ R4, R207, c[0x0][0x23c], -R64 ;  /* 0x00008f00cf047a23 */ /* 0x002ff20000010840 */
[----:B------:R1:W-:Y:S01]  /*f230*/  MUFU.EX2 R228, R4 ;  /* 0x0000000400e47308 */ /* 0x0003e20000000800 */
[----:B--2---:R-:W-:Y:S01]  /*f240*/  FFMA.FTZ R5, R205, c[0x0][0x23c], -R66 ;  /* 0x00008f00cd057a23 */ /* 0x004fe20000010842 */
[----:B----4-:R-:W-:Y:S01]  /*f250*/  FMNMX.FTZ R2, R0, R2, !PT ;  /* 0x0000000200027209 */ /* 0x010fe20007810000 */
[----:B------:R-:W-:Y:S07]  /*f260*/  FADD.FTZ R0, -R38, R132 ;  /* 0x0000008426007221 */ /* 0x000fee0000010100 */
[----:B------:R2:W-:Y:S01]  /*f270*/  MUFU.EX2 R181, R5 ;  /* 0x0000000500b57308 */ /* 0x0005e20000000800 */
[----:B------:R-:W-:Y:S01]  /*f280*/  FMUL.FTZ R0, R0, c[0x0][0x23c] ;  /* 0x00008f0000007a20 */ /* 0x000fe20000410000 */
[----:B------:R-:W4:Y:S01]  /*f290*/  SHFL.BFLY PT, R3, R2, 0x1, 0x1f ;  /* 0x0c201f0002037f89 */ /* 0x000f2200000e0000 */
[--C-:B---3--:R-:W-:Y:S07]  /*f2a0*/  FFMA.FTZ R7, R14, c[0x0][0x23c], -R43.reuse ;  /* 0x00008f000e077a23 */ /* 0x108fee000001082b */
[----:B------:R3:W-:Y:S01]  /*f2b0*/  MUFU.EX2 R41, R0 ;  /* 0x0000000000297308 */ /* 0x0007e20000000800 */
[----:B-1----:R-:W-:Y:S09]  /*f2c0*/  FFMA.FTZ R4, R178, c[0x0][0x23c], -R43 ;  /* 0x00008f00b2047a23 */ /* 0x002ff2000001082b */
[----:B------:R1:W-:Y:S01]  /*f2d0*/  MUFU.EX2 R231, R4 ;  /* 0x0000000400e77308 */ /* 0x0003e20000000800 */
[----:B--2---:R-:W-:Y:S01]  /*f2e0*/  FFMA.FTZ R5, R171, c[0x0][0x23c], -R64 ;  /* 0x00008f00ab057a23 */ /* 0x004fe20000010840 */
[----:B----4-:R-:W-:Y:S08]  /*f2f0*/  FMNMX.FTZ R3, R2, R3, !PT ;  /* 0x0000000302037209 */ /* 0x010ff00007810000 */
[----:B------:R2:W-:Y:S01]  /*f300*/  MUFU.EX2 R182, R5 ;  /* 0x0000000500b67308 */ /* 0x0005e20000000800 */
[C---:B------:R-:W-:Y:S01]  /*f310*/  FSETP.NEU.FTZ.AND P1, PT, R3.reuse, -INF , PT ;  /* 0xff8000000300780b */ /* 0x040fe20003f3d000 */
[----:B------:R-:W-:Y:S02]  /*f320*/  FMUL.FTZ R65, R3, c[0x0][0x23c] ;  /* 0x00008f0003417a20 */ /* 0x000fe40000410000 */
[----:B---3--:R-:W-:Y:S03]  /*f330*/  FADD.FTZ R0, -R37, R133 ;  /* 0x0000008525007221 */ /* 0x008fe60000010100 */
[----:B------:R-:W-:Y:S01]  /*f340*/  FSEL R65, R65, RZ, P1 ;  /* 0x000000ff41417208 */ /* 0x000fe20000800000 */
[----:B------:R-:W-:Y:S02]  /*f350*/  FMUL.FTZ R0, R0, c[0x0][0x23c] ;  /* 0x00008f0000007a20 */ /* 0x000fe40000410000 */
[----:B------:R3:W-:Y:S01]  /*f360*/  MUFU.EX2 R132, R6 ;  /* 0x0000000600847308 */ /* 0x0007e20000000800 */
[--C-:B-1----:R-:W-:Y:S09]  /*f370*/  FFMA.FTZ R4, R170, c[0x0][0x23c], -R43.reuse ;  /* 0x00008f00aa047a23 */ /* 0x102ff2000001082b */
[----:B------:R1:W-:Y:S01]  /*f380*/  MUFU.EX2 R249, R4 ;  /* 0x0000000400f97308 */ /* 0x0003e20000000800 */
[----:B--2---:R-:W-:Y:S09]  /*f390*/  FFMA.FTZ R5, R28, c[0x0][0x23c], -R66 ;  /* 0x00008f001c057a23 */ /* 0x004ff20000010842 */
[----:B------:R2:W4:Y:S01]  /*f3a0*/  MUFU.EX2 R42, R0 ;  /* 0x00000000002a7308 */ /* 0x0005220000000800 */
[--C-:B---3--:R-:W-:Y:S09]  /*f3b0*/  FFMA.FTZ R6, R49, c[0x0][0x23c], -R43.reuse ;  /* 0x00008f0031067a23 */ /* 0x108ff2000001082b */
[----:B------:R3:W-:Y:S01]  /*f3c0*/  MUFU.EX2 R226, R5 ;  /* 0x0000000500e27308 */ /* 0x0007e20000000800 */
[----:B-1----:R-:W-:Y:S09]  /*f3d0*/  FFMA.FTZ R4, R169, c[0x0][0x23c], -R64 ;  /* 0x00008f00a9047a23 */ /* 0x002ff20000010840 */
[----:B------:R1:W-:Y:S01]  /*f3e0*/  MUFU.EX2 R219, R4 ;  /* 0x0000000400db7308 */ /* 0x0003e20000000800 */
[----:B--2---:R-:W-:Y:S04]  /*f3f0*/  FADD.FTZ R0, -R36, R134 ;  /* 0x0000008624007221 */ /* 0x004fe80000010100 */
[----:B------:R-:W-:Y:S05]  /*f400*/  FMUL.FTZ R0, R0, c[0x0][0x23c] ;  /* 0x00008f0000007a20 */ /* 0x000fea0000410000 */
[----:B------:R2:W-:Y:S01]  /*f410*/  MUFU.EX2 R251, R7 ;  /* 0x0000000700fb7308 */ /* 0x0005e20000000800 */
[----:B---3--:R-:W-:Y:S02]  /*f420*/  FFMA.FTZ R5, R19, c[0x0][0x23c], -R64 ;  /* 0x00008f0013057a23 */ /* 0x008fe40000010840 */
[----:B----4-:R-:W-:Y:S07]  /*f430*/  FMUL.FTZ R19, R42, R151 ;  /* 0x000000972a137220 */ /* 0x010fee0000410000 */
[----:B------:R3:W-:Y:S01]  /*f440*/  MUFU.EX2 R227, R5 ;  /* 0x0000000500e37308 */ /* 0x0007e20000000800 */
[--C-:B-1----:R-:W-:Y:S09]  /*f450*/  FFMA.FTZ R4, R202, c[0x0][0x23c], -R66.reuse ;  /* 0x00008f00ca047a23 */ /* 0x102ff20000010842 */
[----:B------:R1:W-:Y:S01]  /*f460*/  MUFU.EX2 R134, R4 ;  /* 0x0000000400867308 */ /* 0x0003e20000000800 */
[----:B--2---:R-:W-:Y:S09]  /*f470*/  FFMA.FTZ R7, R80, c[0x0][0x23c], -R43 ;  /* 0x00008f0050077a23 */ /* 0x004ff2000001082b */
[----:B------:R-:W2:Y:S01]  /*f480*/  MUFU.EX2 R2, R0 ;  /* 0x0000000000027308 */ /* 0x000ea20000000800 */
[--C-:B---3--:R-:W-:Y:S01]  /*f490*/  FFMA.FTZ R5, R44, c[0x0][0x23c], -R66.reuse ;  /* 0x00008f002c057a23 */ /* 0x108fe20000010842 */
[----:B------:R-:W-:Y:S08]  /*f4a0*/  F2FP.PACK_AB R44, R238, R172 ;  /* 0x000000acee2c723e */ /* 0x000ff000000000ff */
[----:B------:R3:W-:Y:S01]  /*f4b0*/  MUFU.EX2 R221, R5 ;  /* 0x0000000500dd7308 */ /* 0x0007e20000000800 */
[----:B-1----:R-:W-:Y:S09]  /*f4c0*/  FFMA.FTZ R4, R208, c[0x0][0x23c], -R66 ;  /* 0x00008f00d0047a23 */ /* 0x002ff20000010842 */
[----:B------:R1:W4:Y:S01]  /*f4d0*/  MUFU.EX2 R178, R4 ;  /* 0x0000000400b27308 */ /* 0x0003220000000800 */
[----:B--2---:R-:W-:Y:S02]  /*f4e0*/  FMUL.FTZ R9, R2, R137 ;  /* 0x0000008902097220 */ /* 0x004fe40000410000 */
[----:B------:R-:W-:Y:S07]  /*f4f0*/  FADD.FTZ R0, -R3, R135 ;  /* 0x0000008703007221 */ /* 0x000fee0000010100 */
[----:B------:R2:W-:Y:S01]  /*f500*/  MUFU.EX2 R135, R6 ;  /* 0x0000000600877308 */ /* 0x0005e20000000800 */
[----:B------:R-:W-:Y:S02]  /*f510*/  FMUL.FTZ R0, R0, c[0x0][0x23c] ;  /* 0x00008f0000007a20 */ /* 0x000fe40000410000 */
[----:B---3--:R-:W-:Y:S07]  /*f520*/  FFMA.FTZ R5, R54, c[0x0][0x23c], -R64 ;  /* 0x00008f0036057a23 */ /* 0x008fee0000010840 */
[----:B------:R3:W-:Y:S01]  /*f530*/  MUFU.EX2 R235, R5 ;  /* 0x0000000500eb7308 */ /* 0x0007e20000000800 */
[----:B-1----:R-:W-:Y:S01]  /*f540*/  FFMA.FTZ R4, R199, c[0x0][0x23c], -R65 ;  /* 0x00008f00c7047a23 */ /* 0x002fe20000010841 */
[----:B----4-:R-:W-:Y:S08]  /*f550*/  F2FP.PACK_AB R32, R178, R134 ;  /* 0x00000086b220723e */ /* 0x010ff000000000ff */
[----:B------:R1:W-:Y:S01]  /*f560*/  MUFU.EX2 R169, R4 ;  /* 0x0000000400a97308 */ /* 0x0003e20000000800 */
[----:B--2---:R-:W-:Y:S02]  /*f570*/  FFMA.FTZ R6, R13, c[0x0][0x23c], -R43 ;  /* 0x00008f000d067a23 */ /* 0x004fe4000001082b */
[----:B------:R-:W-:Y:S07]  /*f580*/  FMUL.FTZ R13, R2, R145 ;  /* 0x00000091020d7220 */ /* 0x000fee0000410000 */
[----:B------:R2:W-:Y:S01]  /*f590*/  MUFU.EX2 R171, R6 ;  /* 0x0000000600ab7308 */ /* 0x0005e20000000800 */
[----:B---3--:R-:W-:Y:S02]  /*f5a0*/  FFMA.FTZ R5, R60, c[0x0][0x23c], -R66 ;  /* 0x00008f003c057a23 */ /* 0x008fe40000010842 */
[--C-:B------:R-:W-:Y:S07]  /*f5b0*/  FFMA.FTZ R60, R91, c[0x0][0x23c], -R65.reuse ;  /* 0x00008f005b3c7a23 */ /* 0x100fee0000010841 */
[----:B------:R3:W-:Y:S01]  /*f5c0*/  MUFU.EX2 R214, R5 ;  /* 0x0000000500d67308 */ /* 0x0007e20000000800 */
[----:B-1----:R-:W-:Y:S09]  /*f5d0*/  FFMA.FTZ R4, R206, c[0x0][0x23c], -R65 ;  /* 0x00008f00ce047a23 */ /* 0x002ff20000010841 */
[----:B------:R1:W4:Y:S01]  /*f5e0*/  MUFU.EX2 R174, R4 ;  /* 0x0000000400ae7308 */ /* 0x0003220000000800 */
[--C-:B--2---:R-:W-:Y:S09]  /*f5f0*/  FFMA.FTZ R6, R81, c[0x0][0x23c], -R43.reuse ;  /* 0x00008f0051067a23 */ /* 0x104ff2000001082b */
[----:B------:R-:W2:Y:S01]  /*f600*/  MUFU.EX2 R0, R0 ;  /* 0x0000000000007308 */ /* 0x000ea20000000800 */
[----:B---3--:R-:W-:Y:S02]  /*f610*/  FFMA.FTZ R5, R70, c[0x0][0x23c], -R64 ;  /* 0x00008f0046057a23 */ /* 0x008fe40000010840 */
[----:B------:R-:W-:Y:S07]  /*f620*/  FFMA.FTZ R70, R128, c[0x0][0x23c], -R43 ;  /* 0x00008f0080467a23 */ /* 0x000fee000001082b */
[----:B------:R3:W-:Y:S01]  /*f630*/  MUFU.EX2 R212, R5 ;  /* 0x0000000500d47308 */ /* 0x0007e20000000800 */
[----:B-1----:R-:W-:Y:S01]  /*f640*/  FFMA.FTZ R4, R204, c[0x0][0x23c], -R66 ;  /* 0x00008f00cc047a23 */ /* 0x002fe20000010842 */
[----:B----4-:R-:W-:Y:S08]  /*f650*/  F2FP.PACK_AB R33, R174, R169 ;  /* 0x000000a9ae21723e */ /* 0x010ff000000000ff */
[----:B------:R1:W4:Y:S01]  /*f660*/  MUFU.EX2 R201, R4 ;  /* 0x0000000400c97308 */ /* 0x0003220000000800 */
[C---:B--2---:R-:W-:Y:S02]  /*f670*/  FMUL.FTZ R10, R0.reuse, R138 ;  /* 0x0000008a000a7220 */ /* 0x044fe40000410000 */
[C---:B------:R-:W-:Y:S01]  /*f680*/  FMUL.FTZ R11, R0.reuse, R139 ;  /* 0x0000008b000b7220 */ /* 0x040fe20000410000 */
[----:B------:R-:W-:Y:S01]  /*f690*/  MOV R139, R135 ;  /* 0x00000087008b7202 */ /* 0x000fe20000000f00 */
[----:B------:R-:W-:Y:S05]  /*f6a0*/  FMUL.FTZ R14, R0, R146 ;  /* 0x00000092000e7220 */ /* 0x000fea0000410000 */
[----:B------:R2:W-:Y:S01]  /*f6b0*/  MUFU.EX2 R204, R8 ;  /* 0x0000000800cc7308 */ /* 0x0005e20000000800 */
[----:B---3--:R-:W-:Y:S02]  /*f6c0*/  FMUL.FTZ R5, R41, R141 ;  /* 0x0000008d29057220 */ /* 0x008fe40000410000 */
[----:B-1----:R-:W-:Y:S07]  /*f6d0*/  FFMA.FTZ R4, R203, c[0x0][0x23c], -R65 ;  /* 0x00008f00cb047a23 */ /* 0x002fee0000010841 */
[----:B------:R1:W-:Y:S01]  /*f6e0*/  MUFU.EX2 R175, R4 ;  /* 0x0000000400af7308 */ /* 0x0003e20000000800 */
[----:B--2---:R-:W-:Y:S09]  /*f6f0*/  FFMA.FTZ R8, R22, c[0x0][0x23c], -R43 ;  /* 0x00008f0016087a23 */ /* 0x004ff2000001082b */
[----:B------:R2:W-:Y:S01]  /*f700*/  MUFU.EX2 R236, R8 ;  /* 0x0000000800ec7308 */ /* 0x0005e20000000800 */
[----:B-1----:R-:W-:Y:S09]  /*f710*/  FFMA.FTZ R4, R179, c[0x0][0x23c], -R65 ;  /* 0x00008f00b3047a23 */ /* 0x002ff20000010841 */
[----:B------:R1:W3:Y:S01]  /*f720*/  MUFU.EX2 R179, R4 ;  /* 0x0000000400b37308 */ /* 0x0002e20000000800 */
[--C-:B--2---:R-:W-:Y:S09]  /*f730*/  FFMA.FTZ R8, R52, c[0x0][0x23c], -R43.reuse ;  /* 0x00008f0034087a23 */ /* 0x104ff2000001082b */
[----:B------:R2:W-:Y:S01]  /*f740*/  MUFU.EX2 R242, R8 ;  /* 0x0000000800f27308 */ /* 0x0005e20000000800 */
[--C-:B-1----:R-:W-:Y:S09]  /*f750*/  FFMA.FTZ R4, R176, c[0x0][0x23c], -R43.reuse ;  /* 0x00008f00b0047a23 */ /* 0x102ff2000001082b */
[----:B------:R1:W-:Y:S01]  /*f760*/  MUFU.EX2 R209, R4 ;  /* 0x0000000400d17308 */ /* 0x0003e20000000800 */
[--C-:B--2---:R-:W-:Y:S02]  /*f770*/  FFMA.FTZ R8, R68, c[0x0][0x23c], -R43.reuse ;  /* 0x00008f0044087a23 */ /* 0x104fe4000001082b */
[----:B------:R-:W-:Y:S07]  /*f780*/  FFMA.FTZ R68, R117, c[0x0][0x23c], -R43 ;  /* 0x00008f0075447a23 */ /* 0x000fee000001082b */
[----:B------:R2:W-:Y:S01]  /*f790*/  MUFU.EX2 R222, R8 ;  /* 0x0000000800de7308 */ /* 0x0005e20000000800 */
[--C-:B-1----:R-:W-:Y:S09]  /*f7a0*/  FFMA.FTZ R4, R23, c[0x0][0x23c], -R64.reuse ;  /* 0x00008f0017047a23 */ /* 0x102ff20000010840 */
[----:B------:R1:W-:Y:S01]  /*f7b0*/  MUFU.EX2 R203, R4 ;  /* 0x0000000400cb7308 */ /* 0x0003e20000000800 */
[--C-:B--2---:R-:W-:Y:S09]  /*f7c0*/  FFMA.FTZ R8, R78, c[0x0][0x23c], -R65.reuse ;  /* 0x00008f004e087a23 */ /* 0x104ff20000010841 */
[----:B------:R2:W-:Y:S10]  /*f7d0*/  MUFU.EX2 R215, R8 ;  /* 0x0000000800d77308 */ /* 0x0005f40000000800 */
[----:B------:R5:W-:Y:S01]  /*f7e0*/  MUFU.EX2 R78, R68 ;  /* 0x00000044004e7308 */ /* 0x000be20000000800 */
[----:B-1----:R-:W-:Y:S01]  /*f7f0*/  FFMA.FTZ R4, R34, c[0x0][0x23c], -R64 ;  /* 0x00008f0022047a23 */ /* 0x002fe20000010840 */
[----:B----4-:R-:W-:Y:S08]  /*f800*/  F2FP.PACK_AB R34, R201, R181 ;  /* 0x000000b5c922723e */ /* 0x010ff000000000ff */
[----:B------:R1:W-:Y:S01]  /*f810*/  MUFU.EX2 R127, R4 ;  /* 0x00000004007f7308 */ /* 0x0003e20000000800 */
[----:B--2---:R-:W-:Y:S02]  /*f820*/  FMUL.FTZ R8, R2, R136 ;  /* 0x0000008802087220 */ /* 0x004fe40000410000 */
[----:B-----5:R-:W-:Y:S07]  /*f830*/  FFMA.FTZ R68, R121, c[0x0][0x23c], -R66 ;  /* 0x00008f0079447a23 */ /* 0x020fee0000010842 */
[----:B------:R-:W-:Y:S01]  /*f840*/  MUFU.EX2 R68, R68 ;  /* 0x0000004400447308 */ /* 0x000fe20000000800 */
[----:B-1----:R-:W-:Y:S01]  /*f850*/  FFMA.FTZ R4, R35, c[0x0][0x23c], -R64 ;  /* 0x00008f0023047a23 */ /* 0x002fe20000010840 */
[----:B---3--:R-:W-:Y:S08]  /*f860*/  F2FP.PACK_AB R35, R179, R175 ;  /* 0x000000afb323723e */ /* 0x008ff000000000ff */
[----:B------:R1:W2:Y:S02]  /*f870*/  MUFU.EX2 R133, R4 ;  /* 0x0000000400857308 */ /* 0x0002a40000000800 */
[--C-:B-1----:R-:W-:Y:S01]  /*f880*/  FFMA.FTZ R4, R24, c[0x0][0x23c], -R66.reuse ;  /* 0x00008f0018047a23 */ /* 0x102fe20000010842 */
[----:B--2---:R-:W-:Y:S07]  /*f890*/  MOV R146, R133 ;  /* 0x0000008500927202 */ /* 0x004fee0000000f00 */
[----:B------:R1:W-:Y:S02]  /*f8a0*/  MUFU.EX2 R170, R4 ;  /* 0x0000000400aa7308 */ /* 0x0003e40000000800 */
[--C-:B-1----:R-:W-:Y:S08]  /*f8b0*/  FFMA.FTZ R4, R25, c[0x0][0x23c], -R66.reuse ;  /* 0x00008f0019047a23 */ /* 0x102ff00000010842 */
[----:B------:R1:W-:Y:S02]  /*f8c0*/  MUFU.EX2 R206, R4 ;  /* 0x0000000400ce7308 */ /* 0x0003e40000000800 */
[--C-:B-1----:R-:W-:Y:S08]  /*f8d0*/  FFMA.FTZ R4, R26, c[0x0][0x23c], -R65.reuse ;  /* 0x00008f001a047a23 */ /* 0x102ff00000010841 */
[----:B------:R1:W-:Y:S02]  /*f8e0*/  MUFU.EX2 R168, R4 ;  /* 0x0000000400a87308 */ /* 0x0003e40000000800 */
[----:B-1----:R-:W-:Y:S08]  /*f8f0*/  FFMA.FTZ R4, R27, c[0x0][0x23c], -R65 ;  /* 0x00008f001b047a23 */ /* 0x002ff00000010841 */
[----:B------:R1:W2:Y:S10]  /*f900*/  MUFU.EX2 R27, R7 ;  /* 0x00000007001b7308 */ /* 0x0002b40000000800 */
[----:B------:R3:W-:Y:S01]  /*f910*/  MUFU.EX2 R199, R4 ;  /* 0x0000000400c77308 */ /* 0x0007e20000000800 */
[--C-:B-1----:R-:W-:Y:S01]  /*f920*/  FFMA.FTZ R7, R77, c[0x0][0x23c], -R66.reuse ;  /* 0x00008f004d077a23 */ /* 0x102fe20000010842 */
[----:B--2---:R-:W-:Y:S01]  /*f930*/  MOV R137, R27 ;  /* 0x0000001b00897202 */ /* 0x004fe20000000f00 */
[----:B------:R-:W-:Y:S07]  /*f940*/  FMUL.FTZ R27, R0, R159 ;  /* 0x0000009f001b7220 */ /* 0x000fee0000410000 */
[----:B------:R1:W-:Y:S01]  /*f950*/  MUFU.EX2 R232, R7 ;  /* 0x0000000700e87308 */ /* 0x0003e20000000800 */
[----:B---3--:R-:W-:Y:S09]  /*f960*/  FFMA.FTZ R4, R29, c[0x0][0x23c], -R66 ;  /* 0x00008f001d047a23 */ /* 0x008ff20000010842 */
[----:B------:R2:W-:Y:S10]  /*f970*/  MUFU.EX2 R244, R4 ;  /* 0x0000000400f47308 */ /* 0x0005f40000000800 */
[----:B------:R3:W4:Y:S01]  /*f980*/  MUFU.EX2 R29, R6 ;  /* 0x00000006001d7308 */ /* 0x0007220000000800 */
[----:B-1----:R-:W-:Y:S09]  /*f990*/  FFMA.FTZ R7, R84, c[0x0][0x23c], -R43 ;  /* 0x00008f0054077a23 */ /* 0x002ff2000001082b */
[----:B------:R1:W-:Y:S01]  /*f9a0*/  MUFU.EX2 R220, R7 ;  /* 0x0000000700dc7308 */ /* 0x0003e20000000800 */
[--C-:B--2---:R-:W-:Y:S09]  /*f9b0*/  FFMA.FTZ R4, R30, c[0x0][0x23c], -R65.reuse ;  /* 0x00008f001e047a23 */ /* 0x104ff20000010841 */
[----:B------:R2:W-:Y:S01]  /*f9c0*/  MUFU.EX2 R217, R4 ;  /* 0x0000000400d97308 */ /* 0x0005e20000000800 */
[----:B---3--:R-:W-:Y:S01]  /*f9d0*/  FMUL.FTZ R6, R42, R142 ;  /* 0x0000008e2a067220 */ /* 0x008fe20000410000 */
[----:B------:R-:W-:Y:S02]  /*f9e0*/  MOV R142, R171 ;  /* 0x000000ab008e7202 */ /* 0x000fe40000000f00 */
[----:B----4-:R-:W-:Y:S01]  /*f9f0*/  MOV R145, R29 ;  /* 0x0000001d00917202 */ /* 0x010fe20000000f00 */
[----:B------:R-:W-:Y:S02]  /*fa00*/  FMUL.FTZ R29, R2, R161 ;  /* 0x000000a1021d7220 */ /* 0x000fe40000410000 */
[----:B-1----:R-:W-:Y:S02]  /*fa10*/  FMUL.FTZ R7, R42, R143 ;  /* 0x0000008f2a077220 */ /* 0x002fe40000410000 */
[----:B--2---:R-:W-:Y:S02]  /*fa20*/  FFMA.FTZ R4, R31, c[0x0][0x23c], -R65 ;  /* 0x00008f001f047a23 */ /* 0x004fe40000010841 */
[----:B------:R-:W-:Y:S02]  /*fa30*/  FMUL.FTZ R31, R0, R163 ;  /* 0x000000a3001f7220 */ /* 0x000fe40000410000 */
[----:B------:R1:W-:Y:S02]  /*fa40*/  MUFU.EX2 R237, R4 ;  /* 0x0000000400ed7308 */ /* 0x0003e40000000800 */
[----:B-1----:R-:W-:Y:S08]  /*fa50*/  FFMA.FTZ R4, R20, c[0x0][0x23c], -R43 ;  /* 0x00008f0014047a23 */ /* 0x002ff0000001082b */
[----:B------:R1:W-:Y:S02]  /*fa60*/  MUFU.EX2 R252, R4 ;  /* 0x0000000400fc7308 */ /* 0x0003e40000000800 */
[--C-:B-1----:R-:W-:Y:S02]  /*fa70*/  FFMA.FTZ R4, R18, c[0x0][0x23c], -R64.reuse ;  /* 0x00008f0012047a23 */ /* 0x102fe40000010840 */
[----:B------:R-:W-:Y:S06]  /*fa80*/  FMUL.FTZ R18, R42, R150 ;  /* 0x000000962a127220 */ /* 0x000fec0000410000 */
[----:B------:R1:W-:Y:S01]  /*fa90*/  MUFU.EX2 R245, R4 ;  /* 0x0000000400f57308 */ /* 0x0003e20000000800 */
[----:B------:R-:W2:Y:S04]  /*faa0*/  LDL.LU R150, [R1+0xc] ;  /* 0x00000c0001967983 */ /* 0x000ea80000300800 */
[----:B------:R-:W3:Y:S01]  /*fab0*/  LDL.LU R151, [R1+0x8] ;  /* 0x0000080001977983 */ /* 0x000ee20000300800 */
[--C-:B-1----:R-:W-:Y:S04]  /*fac0*/  FFMA.FTZ R4, R50, c[0x0][0x23c], -R64.reuse ;  /* 0x00008f0032047a23 */ /* 0x102fe80000010840 */
[----:B------:R1:W-:Y:S02]  /*fad0*/  MUFU.EX2 R240, R4 ;  /* 0x0000000400f07308 */ /* 0x0003e40000000800 */
[----:B-1----:R-:W-:Y:S02]  /*fae0*/  FFMA.FTZ R4, R51, c[0x0][0x23c], -R64 ;  /* 0x00008f0033047a23 */ /* 0x002fe40000010840 */
[----:B------:R-:W-:Y:S06]  /*faf0*/  LDSM.16.MT88.4 R48, [R186+0x4000] ;  /* 0x00400000ba30783b */ /* 0x000fec0000004200 */
[----:B------:R1:W4:Y:S02]  /*fb00*/  MUFU.EX2 R176, R4 ;  /* 0x0000000400b07308 */ /* 0x0003240000000800 */
[--C-:B-1----:R-:W-:Y:S01]  /*fb10*/  FFMA.FTZ R4, R21, c[0x0][0x23c], -R66.reuse ;  /* 0x00008f0015047a23 */ /* 0x102fe20000010842 */
[----:B----4-:R-:W-:Y:S01]  /*fb20*/  MOV R143, R176 ;  /* 0x000000b0008f7202 */ /* 0x010fe20000000f00 */
[----:B------:R-:W1:Y:S06]  /*fb30*/  LDSM.16.MT88.4 R20, [R185+0x4000] ;  /* 0x00400000b914783b */ /* 0x000e6c0000004200 */
[----:B------:R4:W-:Y:S02]  /*fb40*/  MUFU.EX2 R180, R4 ;  /* 0x0000000400b47308 */ /* 0x0009e40000000800 */
[----:B----4-:R-:W-:Y:S02]  /*fb50*/  FFMA.FTZ R4, R17, c[0x0][0x23c], -R66 ;  /* 0x00008f0011047a23 */ /* 0x010fe40000010842 */
[----:B------:R-:W-:Y:S06]  /*fb60*/  FFMA.FTZ R17, R87, c[0x0][0x23c], -R64 ;  /* 0x00008f0057117a23 */ /* 0x000fec0000010840 */
[----:B------:R4:W-:Y:S10]  /*fb70*/  MUFU.EX2 R211, R4 ;  /* 0x0000000400d37308 */ /* 0x0009f40000000800 */
[----:B------:R5:W-:Y:S01]  /*fb80*/  MUFU.EX2 R176, R17 ;  /* 0x0000001100b07308 */ /* 0x000be20000000800 */
[--C-:B----4-:R-:W-:Y:S02]  /*fb90*/  FFMA.FTZ R4, R16, c[0x0][0x23c], -R65.reuse ;  /* 0x00008f0010047a23 */ /* 0x110fe40000010841 */
[C---:B------:R-:W-:Y:S01]  /*fba0*/  FMUL.FTZ R16, R41.reuse, R148 ;  /* 0x0000009429107220 */ /* 0x040fe20000410000 */
[----:B------:R-:W-:Y:S06]  /*fbb0*/  MOV R148, R127 ;  /* 0x0000007f00947202 */ /* 0x000fec0000000f00 */
[----:B------:R4:W-:Y:S01]  /*fbc0*/  MUFU.EX2 R183, R4 ;  /* 0x0000000400b77308 */ /* 0x0009e20000000800 */
[----:B-----5:R-:W-:Y:S01]  /*fbd0*/  FMUL.FTZ R17, R41, R149 ;  /* 0x0000009529117220 */ /* 0x020fe20000410000 */
[----:B------:R-:W-:Y:S08]  /*fbe0*/  MOV R149, R126 ;  /* 0x0000007e00957202 */ /* 0x000ff00000000f00 */
[----:B------:R-:W-:Y:S01]  /*fbf0*/  MUFU.EX2 R126, R60 ;  /* 0x0000003c007e7308 */ /* 0x000fe20000000800 */
[--C-:B----4-:R-:W-:Y:S02]  /*fc00*/  FFMA.FTZ R4, R15, c[0x0][0x23c], -R65.reuse ;  /* 0x00008f000f047a23 */ /* 0x110fe40000010841 */
[----:B------:R-:W-:Y:S01]  /*fc10*/  FMUL.FTZ R15, R0, R147 ;  /* 0x00000093000f7220 */ /* 0x000fe20000410000 */
[----:B------:R-:W-:Y:S06]  /*fc20*/  MOV R147, R132 ;  /* 0x0000008400937202 */ /* 0x000fec0000000f00 */
[----:B------:R4:W-:Y:S02]  /*fc30*/  MUFU.EX2 R205, R4 ;  /* 0x0000000400cd7308 */ /* 0x0009e40000000800 */
[----:B----4-:R-:W-:Y:S01]  /*fc40*/  FFMA.FTZ R4, R45, c[0x0][0x23c], -R66 ;  /* 0x00008f002d047a23 */ /* 0x010fe20000010842 */
[----:B------:R-:W-:Y:S07]  /*fc50*/  F2FP.PACK_AB R45, R228, R173 ;  /* 0x000000ade42d723e */ /* 0x000fee00000000ff */
[----:B------:R4:W-:Y:S02]  /*fc60*/  MUFU.EX2 R239, R4 ;  /* 0x0000000400ef7308 */ /* 0x0009e40000000800 */
[--C-:B----4-:R-:W-:Y:S01]  /*fc70*/  FFMA.FTZ R4, R46, c[0x0][0x23c], -R65.reuse ;  /* 0x00008f002e047a23 */ /* 0x110fe20000010841 */
[----:B------:R-:W-:Y:S07]  /*fc80*/  F2FP.PACK_AB R46, R249, R231 ;  /* 0x000000e7f92e723e */ /* 0x000fee00000000ff */
[----:B------:R4:W-:Y:S02]  /*fc90*/  MUFU.EX2 R210, R4 ;  /* 0x0000000400d27308 */ /* 0x0009e40000000800 */
[----:B----4-:R-:W-:Y:S01]  /*fca0*/  FFMA.FTZ R4, R47, c[0x0][0x23c], -R65 ;  /* 0x00008f002f047a23 */ /* 0x010fe20000010841 */
[----:B------:R-:W-:Y:S07]  /*fcb0*/  F2FP.PACK_AB R47, R241, R219 ;  /* 0x000000dbf12f723e */ /* 0x000fee00000000ff */
[----:B------:R4:W-:Y:S02]  /*fcc0*/  MUFU.EX2 R243, R4 ;  /* 0x0000000400f37308 */ /* 0x0009e40000000800 */
[--C-:B----4-:R-:W-:Y:S08]  /*fcd0*/  FFMA.FTZ R4, R53, c[0x0][0x23c], -R43.reuse ;  /* 0x00008f0035047a23 */ /* 0x110ff0000001082b */
[----:B------:R4:W-:Y:S02]  /*fce0*/  MUFU.EX2 R247, R4 ;  /* 0x0000000400f77308 */ /* 0x0009e40000000800 */
[--C-:B----4-:R-:W-:Y:S02]  /*fcf0*/  FFMA.FTZ R4, R55, c[0x0][0x23c], -R64.reuse ;  /* 0x00008f0037047a23 */ /* 0x110fe40000010840 */
[----:B------:R-:W4:Y:S06]  /*fd00*/  LDSM.16.MT88.4 R52, [R185+0x4400] ;  /* 0x00440000b934783b */ /* 0x000f2c0000004200 */
[----:B------:R5:W-:Y:S02]  /*fd10*/  MUFU.EX2 R250, R4 ;  /* 0x0000000400fa7308 */ /* 0x000be40000000800 */
[--C-:B-----5:R-:W-:Y:S02]  /*fd20*/  FFMA.FTZ R4, R12, c[0x0][0x23c], -R64.reuse ;  /* 0x00008f000c047a23 */ /* 0x120fe40000010840 */
[--C-:B------:R-:W-:Y:S06]  /*fd30*/  FFMA.FTZ R12, R85, c[0x0][0x23c], -R43.reuse ;  /* 0x00008f00550c7a23 */ /* 0x100fec000001082b */
[----:B------:R5:W-:Y:S10]  /*fd40*/  MUFU.EX2 R246, R4 ;  /* 0x0000000400f67308 */ /* 0x000bf40000000800 */
[----:B------:R1:W-:Y:S01]  /*fd50*/  MUFU.EX2 R230, R12 ;  /* 0x0000000c00e67308 */ /* 0x0003e20000000800 */
[--C-:B-----5:R-:W-:Y:S02]  /*fd60*/  FFMA.FTZ R4, R67, c[0x0][0x23c], -R64.reuse ;  /* 0x00008f0043047a23 */ /* 0x120fe40000010840 */
[--C-:B------:R-:W-:Y:S07]  /*fd70*/  FFMA.FTZ R67, R118, c[0x0][0x23c], -R64.reuse ;  /* 0x00008f0076437a23 */ /* 0x100fee0000010840 */
[----:B------:R5:W2:Y:S01]  /*fd80*/  MUFU.EX2 R24, R4 ;  /* 0x0000000400187308 */ /* 0x000aa20000000800 */
[----:B-1----:R-:W-:Y:S09]  /*fd90*/  FFMA.FTZ R12, R86, c[0x0][0x23c], -R64 ;  /* 0x00008f00560c7a23 */ /* 0x002ff20000010840 */
[----:B------:R1:W-:Y:S10]  /*fda0*/  MUFU.EX2 R202, R12 ;  /* 0x0000000c00ca7308 */ /* 0x0003f40000000800 */
[----:B------:R3:W-:Y:S01]  /*fdb0*/  MUFU.EX2 R77, R67 ;  /* 0x00000043004d7308 */ /* 0x0007e20000000800 */
[--C-:B-----5:R-:W-:Y:S01]  /*fdc0*/  FFMA.FTZ R4, R56, c[0x0][0x23c], -R66.reuse ;  /* 0x00008f0038047a23 */ /* 0x120fe20000010842 */
[----:B--2---:R-:W-:Y:S01]  /*fdd0*/  MOV R141, R24 ;  /* 0x00000018008d7202 */ /* 0x004fe20000000f00 */
[----:B------:R-:W-:Y:S07]  /*fde0*/  FFMA.FTZ R24, R97, c[0x0][0x23c], -R43 ;  /* 0x00008f0061187a23 */ /* 0x000fee000001082b */
[----:B------:R2:W-:Y:S01]  /*fdf0*/  MUFU.EX2 R200, R4 ;  /* 0x0000000400c87308 */ /* 0x0005e20000000800 */
[----:B-1----:R-:W-:Y:S02]  /*fe00*/  FMUL.FTZ R12, R2, R144 ;  /* 0x00000090020c7220 */ /* 0x002fe40000410000 */
[--C-:B---3--:R-:W-:Y:S07]  /*fe10*/  FFMA.FTZ R67, R120, c[0x0][0x23c], -R66.reuse ;  /* 0x00008f0078437a23 */ /* 0x108fee0000010842 */
[----:B------:R-:W-:Y:S01]  /*fe20*/  MUFU.EX2 R67, R67 ;  /* 0x0000004300437308 */ /* 0x000fe20000000800 */
[--C-:B--2---:R-:W-:Y:S09]  /*fe30*/  FFMA.FTZ R4, R57, c[0x0][0x23c], -R66.reuse ;  /* 0x00008f0039047a23 */ /* 0x104ff20000010842 */
[----:B------:R1:W-:Y:S02]  /*fe40*/  MUFU.EX2 R218, R4 ;  /* 0x0000000400da7308 */ /* 0x0003e40000000800 */
[--C-:B-1----:R-:W-:Y:S08]  /*fe50*/  FFMA.FTZ R4, R58, c[0x0][0x23c], -R65.reuse ;  /* 0x00008f003a047a23 */ /* 0x102ff00000010841 */
[----:B------:R1:W-:Y:S02]  /*fe60*/  MUFU.EX2 R177, R4 ;  /* 0x0000000400b17308 */ /* 0x0003e40000000800 */
[--C-:B-1----:R-:W-:Y:S02]  /*fe70*/  FFMA.FTZ R4, R59, c[0x0][0x23c], -R65.reuse ;  /* 0x00008f003b047a23 */ /* 0x102fe40000010841 */
[----:B------:R-:W1:Y:S06]  /*fe80*/  LDSM.16.MT88.4 R56, [R186+0x4400] ;  /* 0x00440000ba38783b */ /* 0x000e6c0000004200 */
[----:B------:R2:W-:Y:S02]  /*fe90*/  MUFU.EX2 R208, R4 ;  /* 0x0000000400d07308 */ /* 0x0005e40000000800 */
[----:B--2---:R-:W-:Y:S08]  /*fea0*/  FFMA.FTZ R4, R61, c[0x0][0x23c], -R66 ;  /* 0x00008f003d047a23 */ /* 0x004ff00000010842 */
[----:B------:R2:W-:Y:S02]  /*feb0*/  MUFU.EX2 R234, R4 ;  /* 0x0000000400ea7308 */ /* 0x0005e40000000800 */
[--C-:B--2---:R-:W-:Y:S08]  /*fec0*/  FFMA.FTZ R4, R62, c[0x0][0x23c], -R65.reuse ;  /* 0x00008f003e047a23 */ /* 0x104ff00000010841 */
[----:B------:R2:W-:Y:S02]  /*fed0*/  MUFU.EX2 R216, R4 ;  /* 0x0000000400d87308 */ /* 0x0005e40000000800 */
[----:B--2---:R-:W-:Y:S02]  /*fee0*/  FFMA.FTZ R4, R63, c[0x0][0x23c], -R65 ;  /* 0x00008f003f047a23 */ /* 0x004fe40000010841 */
[----:B------:R-:W3:Y:S06]  /*fef0*/  LDSM.16.MT88.4 R60, [R185+0x4800] ;  /* 0x00480000b93c783b */ /* 0x000eec0000004200 */
[----:B------:R3:W-:Y:S02]  /*ff00*/  MUFU.EX2 R225, R4 ;  /* 0x0000000400e17308 */ /* 0x0007e40000000800 */
[----:B---3--:R-:W-:Y:S02]  /*ff10*/  FFMA.FTZ R4, R69, c[0x0][0x23c], -R43 ;  /* 0x00008f0045047a23 */ /* 0x008fe4000001082b */
[--C-:B------:R-:W-:Y:S06]  /*ff20*/  FFMA.FTZ R69, R119, c[0x0][0x23c], -R64.reuse ;  /* 0x00008f0077457a23 */ /* 0x100fec0000010840 */
[----:B------:R3:W-:Y:S02]  /*ff30*/  MUFU.EX2 R25, R4 ;  /* 0x0000000400197308 */ /* 0x0007e40000000800 */
[--C-:B---3--:R-:W-:Y:S02]  /*ff40*/  FFMA.FTZ R4, R71, c[0x0][0x23c], -R64.reuse ;  /* 0x00008f0047047a23 */ /* 0x108fe40000010840 */
[--C-:B------:R-:W-:Y:S06]  /*ff50*/  FFMA.FTZ R71, R130, c[0x0][0x23c], -R64.reuse ;  /* 0x00008f0082477a23 */ /* 0x100fec0000010840 */
[----:B------:R3:W5:Y:S10]  /*ff60*/  MUFU.EX2 R26, R4 ;  /* 0x00000004001a7308 */ /* 0x0007740000000800 */
[----:B------:R-:W-:Y:S01]  /*ff70*/  MUFU.EX2 R71, R71 ;  /* 0x0000004700477308 */ /* 0x000fe20000000800 */
[--C-:B---3--:R-:W-:Y:S01]  /*ff80*/  FFMA.FTZ R4, R82, c[0x0][0x23c], -R64.reuse ;  /* 0x00008f0052047a23 */ /* 0x108fe20000010840 */
[----:B-----5:R-:W-:Y:S01]  /*ff90*/  MOV R138, R26 ;  /* 0x0000001a008a7202 */ /* 0x020fe20000000f00 */
[----:B------:R-:W-:Y:S07]  /*ffa0*/  FMUL.FTZ R26, R0, R158 ;  /* 0x0000009e001a7220 */ /* 0x000fee0000410000 */
[----:B------:R3:W5:Y:S02]  /*ffb0*/  MUFU.EX2 R28, R4 ;  /* 0x00000004001c7308 */ /* 0x0007640000000800 */
[--C-:B---3--:R-:W-:Y:S01]  /*ffc0*/  FFMA.FTZ R4, R83, c[0x0][0x23c], -R64.reuse ;  /* 0x00008f0053047a23 */ /* 0x108fe20000010840 */
[----:B-----5:R-:W-:Y:S01]  /*ffd0*/  MOV R136, R28 ;  /* 0x0000001c00887202 */ /* 0x020fe20000000f00 */
[----:B------:R-:W-:Y:S06]  /*ffe0*/  FFMA.FTZ R28, R98, c[0x0][0x23c], -R64 ;  /* 0x00008f00621c7a23 */ /* 0x000fec0000010840 */
[----:B------:R3:W5:Y:S02]  /*fff0*/  MUFU.EX2 R30, R4 ;  /* 0x00000004001e7308 */ /* 0x0007640000000800 */
[----:B---3--:R-:W-:Y:S01]  /*10000*/  FFMA.FTZ R4, R72, c[0x0][0x23c], -R66 ;  /* 0x00008f0048047a23 */ /* 0x008fe20000010842 */
[----:B-----5:R-:W-:Y:S01]  /*10010*/  MOV R144, R30 ;  /* 0x0000001e00907202 */ /* 0x020fe20000000f00 */
[----:B------:R-:W-:Y:S06]  /*10020*/  FFMA.FTZ R30, R99, c[0x0][0x23c], -R64 ;  /* 0x00008f00631e7a23 */ /* 0x000fec0000010840 */
[----:B------:R3:W-:Y:S01]  /*10030*/  MUFU.EX2 R213, R4 ;  /* 0x0000000400d57308 */ /* 0x0007e20000000800 */
[----:B------:R-:W-:Y:S09]  /*10040*/  FFMA.FTZ R72, R123, c[0x0][0x23c], -R65 ;  /* 0x00008f007b487a23 */ /* 0x000ff20000010841 */
[----:B------:R5:W-:Y:S10]  /*10050*/  MUFU.EX2 R135, R30 ;  /* 0x0000001e00877308 */ /* 0x000bf40000000800 */
[----:B------:R-:W-:Y:S01]  /*10060*/  MUFU.EX2 R72, R72 ;  /* 0x0000004800487308 */ /* 0x000fe20000000800 */
[--C-:B---3--:R-:W-:Y:S02]  /*10070*/  FFMA.FTZ R4, R73, c[0x0][0x23c], -R66.reuse ;  /* 0x00008f0049047a23 */ /* 0x108fe40000010842 */
[----:B------:R-:W-:Y:S07]  /*10080*/  FFMA.FTZ R73, R124, c[0x0][0x23c], -R66 ;  /* 0x00008f007c497a23 */ /* 0x000fee0000010842 */
[----:B------:R3:W-:Y:S01]  /*10090*/  MUFU.EX2 R233, R4 ;  /* 0x0000000400e97308 */ /* 0x0007e20000000800 */
[C---:B-----5:R-:W-:Y:S02]  /*100a0*/  FMUL.FTZ R30, R0.reuse, R162 ;  /* 0x000000a2001e7220 */ /* 0x060fe40000410000 */
[----:B------:R-:W-:Y:S04]  /*100b0*/  FFMA.FTZ R0, R0, R150, R169 ;  /* 0x0000009600007223 */ /* 0x000fe800000100a9 */
[----:B------:R-:W-:Y:S03]  /*100c0*/  FADD.FTZ R0, R174, R0 ;  /* 0x00000000ae007221 */ /* 0x000fe60000010000 */
[----:B------:R-:W-:Y:S01]  /*100d0*/  MUFU.EX2 R73, R73 ;  /* 0x0000004900497308 */ /* 0x000fe20000000800 */
[----:B------:R-:W-:Y:S02]  /*100e0*/  FADD.FTZ R0, R175, R0 ;  /* 0x00000000af007221 */ /* 0x000fe40000010000 */
[--C-:B---3--:R-:W-:Y:S02]  /*100f0*/  FFMA.FTZ R4, R74, c[0x0][0x23c], -R65.reuse ;  /* 0x00008f004a047a23 */ /* 0x108fe40000010841 */
[--C-:B------:R-:W-:Y:S05]  /*10100*/  FFMA.FTZ R74, R40, c[0x0][0x23c], -R65.reuse ;  /* 0x00008f00284a7a23 */ /* 0x100fea0000010841 */
[----:B------:R3:W-:Y:S10]  /*10110*/  MUFU.EX2 R207, R4 ;  /* 0x0000000400cf7308 */ /* 0x0007f40000000800 */
[----:B------:R-:W-:Y:S01]  /*10120*/  MUFU.EX2 R74, R74 ;  /* 0x0000004a004a7308 */ /* 0x000fe20000000800 */
[--C-:B---3--:R-:W-:Y:S09]  /*10130*/  FFMA.FTZ R4, R75, c[0x0][0x23c], -R65.reuse ;  /* 0x00008f004b047a23 */ /* 0x108ff20000010841 */
[----:B------:R-:W-:Y:S10]  /*10140*/  MUFU.EX2 R75, R70 ;  /* 0x00000046004b7308 */ /* 0x000ff40000000800 */
[----:B------:R3:W-:Y:S02]  /*10150*/  MUFU.EX2 R224, R4 ;  /* 0x0000000400e07308 */ /* 0x0007e40000000800 */
[--C-:B---3--:R-:W-:Y:S08]  /*10160*/  FFMA.FTZ R4, R76, c[0x0][0x23c], -R66.reuse ;  /* 0x00008f004c047a23 */ /* 0x108ff00000010842 */
[----:B------:R3:W-:Y:S10]  /*10170*/  MUFU.EX2 R76, R69 ;  /* 0x00000045004c7308 */ /* 0x0007f40000000800 */
[----:B------:R5:W-:Y:S01]  /*10180*/  MUFU.EX2 R229, R4 ;  /* 0x0000000400e57308 */ /* 0x000be20000000800 */
[--C-:B---3--:R-:W-:Y:S09]  /*10190*/  FFMA.FTZ R69, R122, c[0x0][0x23c], -R65.reuse ;  /* 0x00008f007a457a23 */ /* 0x108ff20000010841 */
[----:B------:R-:W3:Y:S01]  /*101a0*/  MUFU.EX2 R69, R69 ;  /* 0x0000004500457308 */ /* 0x000ee20000000800 */
[----:B-----5:R-:W-:Y:S09]  /*101b0*/  FFMA.FTZ R4, R79, c[0x0][0x23c], -R65 ;  /* 0x00008f004f047a23 */ /* 0x020ff20000010841 */
[----:B------:R5:W-:Y:S01]  /*101c0*/  MUFU.EX2 R223, R4 ;  /* 0x0000000400df7308 */ /* 0x000be20000000800 */
[----:B---3--:R-:W-:Y:S01]  /*101d0*/  F2FP.PACK_AB R161, R72, R69 ;  /* 0x0000004548a1723e */ /* 0x008fe200000000ff */
[C---:B-----5:R-:W-:Y:S01]  /*101e0*/  FMUL.FTZ R4, R41.reuse, R140 ;  /* 0x0000008c29047220 */ /* 0x060fe20000410000 */
[----:B------:R-:W-:Y:S01]  /*101f0*/  MOV R140, R25 ;  /* 0x00000019008c7202 */ /* 0x000fe20000000f00 */
[----:B------:R-:W-:Y:S05]  /*10200*/  FMUL.FTZ R25, R2, R157 ;  /* 0x0000009d02197220 */ /* 0x000fea0000410000 */
[-C--:B------:R-:W-:Y:S08]  /*10210*/  HMMA.16816.F32 R4, R44, R20.reuse, R4 ;  /* 0x000000142c04723c */ /* 0x080ff00000001804 */
[C---:B------:R-:W-:Y:S07]  /*10220*/  HMMA.16816.F32 R8, R32.reuse, R20, R8 ;  /* 0x000000142008723c */ /* 0x040fee0000001808 */
[----:B------:R-:W-:Y:S01]  /*10230*/  FFMA.FTZ R20, R96, c[0x0][0x23c], -R43 ;  /* 0x00008f0060147a23 */ /* 0x000fe2000001082b */
[-C--:B------:R-:W-:Y:S03]  /*10240*/  HMMA.16816.F32 R12, R32, R22.reuse, R12 ;  /* 0x00000016200c723c */ /* 0x080fe6000000180c */
[----:B------:R3:W-:Y:S01]  /*10250*/  MUFU.EX2 R171, R20 ;  /* 0x0000001400ab7308 */ /* 0x0007e20000000800 */
[C---:B------:R-:W-:Y:S04]  /*10260*/  FMUL.FTZ R21, R41.reuse, R153 ;  /* 0x0000009929157220 */ /* 0x040fe80000410000 */
[C---:B------:R-:W-:Y:S05]  /*10270*/  HMMA.16816.F32 R16, R44.reuse, R22, R16 ;  /* 0x000000162c10723c */ /* 0x040fea0000001810 */
[----:B------:R5:W-:Y:S02]  /*10280*/  MUFU.EX2 R153, R24 ;  /* 0x0000001800997308 */ /* 0x000be40000000800 */
[C---:B------:R-:W-:Y:S02]  /*10290*/  FMUL.FTZ R22, R42.reuse, R154 ;  /* 0x0000009a2a167220 */ /* 0x040fe40000410000 */
[----:B------:R-:W-:Y:S01]  /*102a0*/  FMUL.FTZ R23, R42, R155 ;  /* 0x0000009b2a177220 */ /* 0x000fe20000410000 */
[----:B------:R-:W2:Y:S04]  /*102b0*/  LDL.LU R154, [R1+0x4] ;  /* 0x00000400019a7983 */ /* 0x000ea80000300800 */
[----:B------:R-:W2:Y:S01]  /*102c0*/  LDL.LU R155, [R1] ;  /* 0x00000000019b7983 */ /* 0x000ea20000300800 */
[----:B---3--:R-:W-:Y:S02]  /*102d0*/  FMUL.FTZ R20, R41, R152 ;  /* 0x0000009829147220 */ /* 0x008fe40000410000 */
[----:B------:R3:W-:Y:S05]  /*102e0*/  MUFU.EX2 R152, R28 ;  /* 0x0000001c00987308 */ /* 0x0007ea0000000800 */
[-C--:B------:R-:W-:Y:S03]  /*102f0*/  HMMA.16816.F32 R20, R44, R48.reuse, R20 ;  /* 0x000000302c14723c */ /* 0x080fe60000001814 */
[----:B-----5:R-:W-:Y:S07]  /*10300*/  FMUL.FTZ R24, R2, R156 ;  /* 0x0000009c02187220 */ /* 0x020fee0000410000 */
[C---:B------:R-:W-:Y:S07]  /*10310*/  HMMA.16816.F32 R24, R32.reuse, R48, R24 ;  /* 0x000000302018723c */ /* 0x040fee0000001818 */
[----:B------:R-:W-:Y:S01]  /*10320*/  FFMA.FTZ R48, R88, c[0x0][0x23c], -R66 ;  /* 0x00008f0058307a23 */ /* 0x000fe20000010842 */
[----:B------:R-:W-:Y:S01]  /*10330*/  F2FP.PACK_AB R49, R199, R168 ;  /* 0x000000a8c731723e */ /* 0x000fe200000000ff */
[C---:B---3--:R-:W-:Y:S02]  /*10340*/  FMUL.FTZ R28, R2.reuse, R160 ;  /* 0x000000a0021c7220 */ /* 0x048fe40000410000 */
[----:B------:R3:W-:Y:S01]  /*10350*/  MUFU.EX2 R133, R48 ;  /* 0x0000003000857308 */ /* 0x0007e20000000800 */
[----:B------:R-:W-:Y:S01]  /*10360*/  FFMA.FTZ R2, R2, R151, R134 ;  /* 0x0000009702027223 */ /* 0x000fe20000010086 */
[----:B------:R-:W-:Y:S02]  /*10370*/  F2FP.PACK_AB R160, R68, R67 ;  /* 0x0000004344a0723e */ /* 0x000fe400000000ff */
[----:B------:R-:W-:Y:S01]  /*10380*/  MOV R134, R36 ;  /* 0x0000002400867202 */ /* 0x000fe20000000f00 */
[-C--:B------:R-:W-:Y:S07]  /*10390*/  HMMA.16816.F32 R28, R32, R50.reuse, R28 ;  /* 0x00000032201c723c */ /* 0x080fee000000181c */
[C---:B------:R-:W-:Y:S02]  /*103a0*/  FMUL.FTZ R32, R41.reuse, R164 ;  /* 0x000000a429207220 */ /* 0x040fe40000410000 */
[----:B------:R-:W-:Y:S03]  /*103b0*/  FMUL.FTZ R33, R41, R165 ;  /* 0x000000a529217220 */ /* 0x000fe60000410000 */
[----:B------:R-:W-:Y:S01]  /*103c0*/  FMUL.FTZ R34, R42, R166 ;  /* 0x000000a62a227220 */ /* 0x000fe20000410000 */
[----:B------:R-:W-:Y:S01]  /*103d0*/  F2FP.PACK_AB R165, R76, R77 ;  /* 0x0000004d4ca5723e */ /* 0x000fe200000000ff */
[----:B------:R-:W-:Y:S02]  /*103e0*/  FMUL.FTZ R35, R42, R167 ;  /* 0x000000a72a237220 */ /* 0x000fe40000410000 */
[--C-:B---3--:R-:W-:Y:S05]  /*103f0*/  FFMA.FTZ R48, R89, c[0x0][0x23c], -R66.reuse ;  /* 0x00008f0059307a23 */ /* 0x108fea0000010842 */
[----:B------:R-:W-:Y:S01]  /*10400*/  HMMA.16816.F32 R32, R44, R50, R32 ;  /* 0x000000322c20723c */ /* 0x000fe20000001820 */
[----:B------:R3:W5:Y:S06]  /*10410*/  MUFU.EX2 R132, R48 ;  /* 0x0000003000847308 */ /* 0x00076c0000000800 */
[----:B------:R-:W-:Y:S02]  /*10420*/  F2FP.PACK_AB R46, R147, R149 ;  /* 0x00000095932e723e */ /* 0x000fe400000000ff */
[----:B------:R-:W-:Y:S03]  /*10430*/  F2FP.PACK_AB R47, R146, R148 ;  /* 0x00000094922f723e */ /* 0x000fe600000000ff */
[----:B------:R-:W-:Y:S02]  /*10440*/  F2FP.PACK_AB R44, R209, R204 ;  /* 0x000000ccd12c723e */ /* 0x000fe400000000ff */
[----:B------:R-:W-:Y:S02]  /*10450*/  F2FP.PACK_AB R45, R203, R182 ;  /* 0x000000b6cb2d723e */ /* 0x000fe400000000ff */
[----:B------:R-:W-:Y:S02]  /*10460*/  F2FP.PACK_AB R50, R244, R226 ;  /* 0x000000e2f432723e */ /* 0x000fe400000000ff */
[----:B------:R-:W-:Y:S03]  /*10470*/  F2FP.PACK_AB R51, R237, R217 ;  /* 0x000000d9ed33723e */ /* 0x000fe600000000ff */
[-C--:B----4-:R-:W-:Y:S03]  /*10480*/  HMMA.16816.F32 R4, R44, R52.reuse, R4 ;  /* 0x000000342c04723c */ /* 0x090fe60000001804 */
[----:B---3--:R-:W-:Y:S01]  /*10490*/  FFMA.FTZ R48, R90, c[0x0][0x23c], -R65 ;  /* 0x00008f005a307a23 */ /* 0x008fe20000010841 */
[----:B-----5:R-:W-:Y:S03]  /*104a0*/  F2FP.PACK_AB R40, R132, R133 ;  /* 0x000000858428723e */ /* 0x020fe600000000ff */
[----:B------:R3:W-:Y:S02]  /*104b0*/  MUFU.EX2 R127, R48 ;  /* 0x00000030007f7308 */ /* 0x0007e40000000800 */
[----:B---3--:R-:W-:Y:S07]  /*104c0*/  F2FP.PACK_AB R48, R206, R170 ;  /* 0x000000aace30723e */ /* 0x008fee00000000ff */
[C---:B------:R-:W-:Y:S07]  /*104d0*/  HMMA.16816.F32 R8, R48.reuse, R52, R8 ;  /* 0x000000343008723c */ /* 0x040fee0000001808 */
[--C-:B------:R-:W-:Y:S01]  /*104e0*/  FFMA.FTZ R52, R92, c[0x0][0x23c], -R66.reuse ;  /* 0x00008f005c347a23 */ /* 0x100fe20000010842 */
[-C--:B------:R-:W-:Y:S03]  /*104f0*/  HMMA.16816.F32 R12, R48, R54.reuse, R12 ;  /* 0x00000036300c723c */ /* 0x080fe6000000180c */
[----:B------:R3:W-:Y:S05]  /*10500*/  MUFU.EX2 R99, R52 ;  /* 0x0000003400637308 */ /* 0x0007ea0000000800 */
[C---:B------:R-:W-:Y:S08]  /*10510*/  HMMA.16816.F32 R16, R44.reuse, R54, R16 ;  /* 0x000000362c10723c */ /* 0x040ff00000001810 */
[-C--:B-1----:R-:W-:Y:S08]  /*10520*/  HMMA.16816.F32 R20, R44, R56.reuse, R20 ;  /* 0x000000382c14723c */ /* 0x082ff00000001814 */
[C---:B------:R-:W-:Y:S04]  /*10530*/  HMMA.16816.F32 R24, R48.reuse, R56, R24 ;  /* 0x000000383018723c */ /* 0x040fe80000001818 */
[----:B---3--:R-:W-:Y:S03]  /*10540*/  FFMA.FTZ R52, R93, c[0x0][0x23c], -R66 ;  /* 0x00008f005d347a23 */ /* 0x008fe60000010842 */
[--C-:B------:R-:W-:Y:S01]  /*10550*/  FFMA.FTZ R56, R102, c[0x0][0x23c], -R64.reuse ;  /* 0x00008f0066387a23 */ /* 0x100fe20000010840 */
[-C--:B------:R-:W-:Y:S01]  /*10560*/  HMMA.16816.F32 R28, R48, R58.reuse, R28 ;  /* 0x0000003a301c723c */ /* 0x080fe2000000181c */
[----:B------:R1:W-:Y:S06]  /*10570*/  MUFU.EX2 R98, R52 ;  /* 0x0000003400627308 */ /* 0x0003ec0000000800 */
[----:B------:R-:W-:Y:S01]  /*10580*/  FFMA.FTZ R48, R100, c[0x0][0x23c], -R43 ;  /* 0x00008f0064307a23 */ /* 0x000fe2000001082b */
        /* <DEDUP_REMOVED lines=11> */
[-C--:B------:R-:W-:Y:S03]  /*10640*/  HMMA.16816.F32 R4, R44, R60.reuse, R4 ;  /* 0x0000003c2c04723c */ /* 0x080fe60000001804 */
[--C-:B---3--:R-:W-:Y:S05]  /*10650*/  FFMA.FTZ R56, R103, c[0x0][0x23c], -R64.reuse ;  /* 0x00008f0067387a23 */ /* 0x108fea0000010840 */
[----:B------:R3:W-:Y:S01]  /*10660*/  MUFU.EX2 R92, R56 ;  /* 0x00000038005c7308 */ /* 0x0007e20000000800 */
[----:B-1----:R-:W-:Y:S09]  /*10670*/  FFMA.FTZ R52, R95, c[0x0][0x23c], -R65 ;  /* 0x00008f005f347a23 */ /* 0x002ff20000010841 */
[----:B------:R1:W-:Y:S01]  /*10680*/  MUFU.EX2 R95, R48 ;  /* 0x00000030005f7308 */ /* 0x0003e20000000800 */
[----:B---3--:R-:W-:Y:S09]  /*10690*/  LDSM.16.MT88.4 R56, [R185+0x4c00] ;  /* 0x004c0000b938783b */ /* 0x008ff20000004200 */
[----:B------:R3:W-:Y:S01]  /*106a0*/  MUFU.EX2 R96, R52 ;  /* 0x0000003400607308 */ /* 0x0007e20000000800 */
[--C-:B-1----:R-:W-:Y:S09]  /*106b0*/  FFMA.FTZ R48, R101, c[0x0][0x23c], -R43.reuse ;  /* 0x00008f0065307a23 */ /* 0x102ff2000001082b */
[----:B------:R1:W-:Y:S01]  /*106c0*/  MUFU.EX2 R94, R48 ;  /* 0x00000030005e7308 */ /* 0x0003e20000000800 */
[----:B---3--:R-:W3:Y:S01]  /*106d0*/  LDSM.16.MT88.4 R52, [R186+0x4800] ;  /* 0x00480000ba34783b */ /* 0x008ee20000004200 */
[----:B-1----:R-:W-:Y:S07]  /*106e0*/  F2FP.PACK_AB R48, R211, R180 ;  /* 0x000000b4d330723e */ /* 0x002fee00000000ff */
[C---:B------:R-:W-:Y:S07]  /*106f0*/  HMMA.16816.F32 R8, R48.reuse, R60, R8 ;  /* 0x0000003c3008723c */ /* 0x040fee0000001808 */
[--C-:B------:R-:W-:Y:S01]  /*10700*/  FFMA.FTZ R60, R112, c[0x0][0x23c], -R43.reuse ;  /* 0x00008f00703c7a23 */ /* 0x100fe2000001082b */
[-C--:B------:R-:W-:Y:S03]  /*10710*/  HMMA.16816.F32 R12, R48, R62.reuse, R12 ;  /* 0x0000003e300c723c */ /* 0x080fe6000000180c */
[----:B------:R1:W-:Y:S05]  /*10720*/  MUFU.EX2 R91, R60 ;  /* 0x0000003c005b7308 */ /* 0x0003ea0000000800 */
[C---:B------:R-:W-:Y:S08]  /*10730*/  HMMA.16816.F32 R16, R44.reuse, R62, R16 ;  /* 0x0000003e2c10723c */ /* 0x040ff00000001810 */
[-C--:B---3--:R-:W-:Y:S08]  /*10740*/  HMMA.16816.F32 R20, R44, R52.reuse, R20 ;  /* 0x000000342c14723c */ /* 0x088ff00000001814 */
[C---:B------:R-:W-:Y:S04]  /*10750*/  HMMA.16816.F32 R24, R48.reuse, R52, R24 ;  /* 0x000000343018723c */ /* 0x040fe80000001818 */
[----:B-1----:R-:W-:Y:S03]  /*10760*/  FFMA.FTZ R60, R113, c[0x0][0x23c], -R43 ;  /* 0x00008f00713c7a23 */ /* 0x002fe6000001082b */
[--C-:B------:R-:W-:Y:S01]  /*10770*/  FFMA.FTZ R52, R114, c[0x0][0x23c], -R64.reuse ;  /* 0x00008f0072347a23 */ /* 0x100fe20000010840 */
[-C--:B------:R-:W-:Y:S01]  /*10780*/  HMMA.16816.F32 R28, R48, R54.reuse, R28 ;  /* 0x00000036301c723c */ /* 0x080fe2000000181c */
[----:B------:R1:W-:Y:S06]  /*10790*/  MUFU.EX2 R90, R60 ;  /* 0x0000003c005a7308 */ /* 0x0003ec0000000800 */
[--C-:B------:R-:W-:Y:S01]  /*107a0*/  FFMA.FTZ R48, R115, c[0x0][0x23c], -R64.reuse ;  /* 0x00008f0073307a23 */ /* 0x100fe20000010840 */
[----:B------:R-:W-:Y:S03]  /*107b0*/  HMMA.16816.F32 R32, R44, R54, R32 ;  /* 0x000000362c20723c */ /* 0x000fe60000001820 */
[----:B------:R3:W-:Y:S01]  /*107c0*/  MUFU.EX2 R89, R52 ;  /* 0x0000003400597308 */ /* 0x0007e20000000800 */
[----:B------:R-:W-:Y:S01]  /*107d0*/  F2FP.PACK_AB R49, R208, R177 ;  /* 0x000000b1d031723e */ /* 0x000fe200000000ff */
[----:B------:R-:W-:Y:S01]  /*107e0*/  FFMA.FTZ R64, R131, c[0x0][0x23c], -R64 ;  /* 0x00008f0083407a23 */ /* 0x000fe20000010840 */
[----:B------:R-:W-:Y:S02]  /*107f0*/  F2FP.PACK_AB R50, R234, R214 ;  /* 0x000000d6ea32723e */ /* 0x000fe400000000ff */
[----:B------:R-:W-:Y:S04]  /*10800*/  F2FP.PACK_AB R44, R247, R242 ;  /* 0x000000f2f72c723e */ /* 0x000fe800000000ff */
[----:B------:R-:W-:Y:S01]  /*10810*/  F2FP.PACK_AB R45, R250, R235 ;  /* 0x000000ebfa2d723e */ /* 0x000fe200000000ff */
[----:B------:R4:W-:Y:S01]  /*10820*/  MUFU.EX2 R88, R48 ;  /* 0x0000003000587308 */ /* 0x0009e20000000800 */
[----:B------:R-:W-:Y:S02]  /*10830*/  F2FP.PACK_AB R46, R142, R251 ;  /* 0x000000fb8e2e723e */ /* 0x000fe400000000ff */
[----:B------:R-:W-:Y:S01]  /*10840*/  F2FP.PACK_AB R47, R141, R246 ;  /* 0x000000f68d2f723e */ /* 0x000fe200000000ff */
[----:B-1----:R-:W1:Y:S01]  /*10850*/  LDSM.16.MT88.4 R60, [R186+0x4c00] ;  /* 0x004c0000ba3c783b */ /* 0x002e620000004200 */
[----:B------:R-:W-:Y:S05]  /*10860*/  F2FP.PACK_AB R51, R225, R216 ;  /* 0x000000d8e133723e */ /* 0x000fea00000000ff */
[-C--:B------:R-:W-:Y:S01]  /*10870*/  HMMA.16816.F32 R4, R44, R56.reuse, R4 ;  /* 0x000000382c04723c */ /* 0x080fe20000001804 */
[----:B------:R-:W5:Y:S02]  /*10880*/  MUFU.EX2 R64, R64 ;  /* 0x0000004000407308 */ /* 0x000f640000000800 */
[--C-:B---3--:R-:W-:Y:S08]  /*10890*/  FFMA.FTZ R52, R105, c[0x0][0x23c], -R66.reuse ;  /* 0x00008f0069347a23 */ /* 0x108ff00000010842 */
[----:B------:R3:W-:Y:S01]  /*108a0*/  MUFU.EX2 R86, R52 ;  /* 0x0000003400567308 */ /* 0x0007e20000000800 */
[--C-:B----4-:R-:W-:Y:S09]  /*108b0*/  FFMA.FTZ R48, R104, c[0x0][0x23c], -R66.reuse ;  /* 0x00008f0068307a23 */ /* 0x110ff20000010842 */
[----:B------:R4:W-:Y:S01]  /*108c0*/  MUFU.EX2 R87, R48 ;  /* 0x0000003000577308 */ /* 0x0009e20000000800 */
[----:B-----5:R-:W-:Y:S01]  /*108d0*/  F2FP.PACK_AB R167, R64, R71 ;  /* 0x0000004740a7723e */ /* 0x020fe200000000ff */
[--C-:B---3--:R-:W-:Y:S08]  /*108e0*/  FFMA.FTZ R52, R106, c[0x0][0x23c], -R65.reuse ;  /* 0x00008f006a347a23 */ /* 0x108ff00000010841 */
[----:B------:R3:W-:Y:S01]  /*108f0*/  MUFU.EX2 R84, R52 ;  /* 0x0000003400547308 */ /* 0x0007e20000000800 */
[----:B----4-:R-:W-:Y:S07]  /*10900*/  F2FP.PACK_AB R48, R218, R200 ;  /* 0x000000c8da30723e */ /* 0x010fee00000000ff */
[C---:B------:R-:W-:Y:S07]  /*10910*/  HMMA.16816.F32 R8, R48.reuse, R56, R8 ;  /* 0x000000383008723c */ /* 0x040fee0000001808 */
[--C-:B------:R-:W-:Y:S01]  /*10920*/  FFMA.FTZ R56, R108, c[0x0][0x23c], -R66.reuse ;  /* 0x00008f006c387a23 */ /* 0x100fe20000010842 */
[-C--:B------:R-:W-:Y:S03]  /*10930*/  HMMA.16816.F32 R12, R48, R58.reuse, R12 ;  /* 0x0000003a300c723c */ /* 0x080fe6000000180c */
[----:B------:R4:W-:Y:S01]  /*10940*/  MUFU.EX2 R82, R56 ;  /* 0x0000003800527308 */ /* 0x0009e20000000800 */
[--C-:B---3--:R-:W-:Y:S04]  /*10950*/  FFMA.FTZ R52, R107, c[0x0][0x23c], -R65.reuse ;  /* 0x00008f006b347a23 */ /* 0x108fe80000010841 */
[C---:B------:R-:W-:Y:S05]  /*10960*/  HMMA.16816.F32 R16, R44.reuse, R58, R16 ;  /* 0x0000003a2c10723c */ /* 0x040fea0000001810 */
[----:B------:R3:W-:Y:S03]  /*10970*/  MUFU.EX2 R85, R52 ;  /* 0x0000003400557308 */ /* 0x0007e60000000800 */
[-C--:B-1----:R-:W-:Y:S08]  /*10980*/  HMMA.16816.F32 R20, R44, R60.reuse, R20 ;  /* 0x0000003c2c14723c */ /* 0x082ff00000001814 */
[C---:B------:R-:W-:Y:S04]  /*10990*/  HMMA.16816.F32 R24, R48.reuse, R60, R24 ;  /* 0x0000003c3018723c */ /* 0x040fe80000001818 */
[--C-:B----4-:R-:W-:Y:S02]  /*109a0*/  FFMA.FTZ R56, R109, c[0x0][0x23c], -R66.reuse ;  /* 0x00008f006d387a23 */ /* 0x110fe40000010842 */
[----:B------:R-:W-:Y:S02]  /*109b0*/  FFMA.FTZ R66, R125, c[0x0][0x23c], -R66 ;  /* 0x00008f007d427a23 */ /* 0x000fe40000010842 */
[-C--:B------:R-:W-:Y:S01]  /*109c0*/  HMMA.16816.F32 R28, R48, R62.reuse, R28 ;  /* 0x0000003e301c723c */ /* 0x080fe2000000181c */
[----:B------:R1:W-:Y:S03]  /*109d0*/  MUFU.EX2 R83, R56 ;  /* 0x0000003800537308 */ /* 0x0003e60000000800 */
[--C-:B------:R-:W-:Y:S01]  /*109e0*/  FFMA.FTZ R60, R110, c[0x0][0x23c], -R65.reuse ;  /* 0x00008f006e3c7a23 */ /* 0x100fe20000010841 */
[----:B---3--:R-:W3:Y:S02]  /*109f0*/  LDSM.16.MT88.4 R52, [R185+0x5000] ;  /* 0x00500000b934783b */ /* 0x008ee40000004200 */
[----:B------:R-:W-:Y:S01]  /*10a00*/  FFMA.FTZ R48, R111, c[0x0][0x23c], -R65 ;  /* 0x00008f006f307a23 */ /* 0x000fe20000010841 */
[----:B------:R-:W-:Y:S03]  /*10a10*/  HMMA.16816.F32 R32, R44, R62, R32 ;  /* 0x0000003e2c20723c */ /* 0x000fe60000001820 */
[----:B------:R4:W-:Y:S01]  /*10a20*/  MUFU.EX2 R80, R48 ;  /* 0x0000003000507308 */ /* 0x0009e20000000800 */
[--C-:B------:R-:W-:Y:S01]  /*10a30*/  FFMA.FTZ R49, R116, c[0x0][0x23c], -R43.reuse ;  /* 0x00008f0074317a23 */ /* 0x100fe2000001082b */
[----:B------:R-:W-:Y:S01]  /*10a40*/  F2FP.PACK_AB R50, R232, R229 ;  /* 0x000000e5e832723e */ /* 0x000fe200000000ff */
[----:B------:R-:W-:Y:S01]  /*10a50*/  FFMA.FTZ R43, R129, c[0x0][0x23c], -R43 ;  /* 0x00008f00812b7a23 */ /* 0x000fe2000001082b */
[----:B------:R-:W-:Y:S01]  /*10a60*/  F2FP.PACK_AB R44, R140, R222 ;  /* 0x000000de8c2c723e */ /* 0x000fe200000000ff */
[----:B------:R-:W-:Y:S01]  /*10a70*/  FFMA.FTZ R65, R39, c[0x0][0x23c], -R65 ;  /* 0x00008f0027417a23 */ /* 0x000fe20000010841 */
[----:B------:R-:W-:Y:S03]  /*10a80*/  F2FP.PACK_AB R45, R138, R212 ;  /* 0x000000d48a2d723e */ /* 0x000fe600000000ff */
[----:B------:R-:W-:Y:S01]  /*10a90*/  F2FP.PACK_AB R46, R145, R137 ;  /* 0x00000089912e723e */ /* 0x000fe200000000ff */
[----:B------:R5:W3:Y:S01]  /*10aa0*/  MUFU.EX2 R79, R49 ;  /* 0x00000031004f7308 */ /* 0x000ae20000000800 */
[----:B------:R-:W-:Y:S01]  /*10ab0*/  F2FP.PACK_AB R47, R144, R136 ;  /* 0x00000088902f723e */ /* 0x000fe200000000ff */
[----:B--2---:R-:W-:Y:S01]  /*10ac0*/  FFMA.FTZ R39, R42, R154, R173 ;  /* 0x0000009a2a277223 */ /* 0x004fe200000100ad */
[----:B------:R-:W-:Y:S01]  /*10ad0*/  F2FP.PACK_AB R51, R223, R215 ;  /* 0x000000d7df33723e */ /* 0x000fe200000000ff */
[----:B-1----:R-:W1:Y:S01]  /*10ae0*/  LDSM.16.MT88.4 R56, [R186+0x5000] ;  /* 0x00500000ba38783b */ /* 0x002e620000004200 */
[----:B------:R-:W-:Y:S01]  /*10af0*/  F2FP.PACK_AB R42, R98, R99 ;  /* 0x00000063622a723e */ /* 0x000fe200000000ff */
[----:B------:R-:W-:Y:S04]  /*10b00*/  FADD.FTZ R39, R228, R39 ;  /* 0x00000027e4277221 */ /* 0x000fe80000010000 */
[----:B------:R2:W-:Y:S01]  /*10b10*/  MUFU.EX2 R81, R60 ;  /* 0x0000003c00517308 */ /* 0x0005e20000000800 */
[----:B------:R-:W-:Y:S01]  /*10b20*/  FADD.FTZ R39, R219, R39 ;  /* 0x00000027db277221 */ /* 0x000fe20000010000 */
[----:B----4-:R-:W-:Y:S08]  /*10b30*/  F2FP.PACK_AB R48, R233, R213 ;  /* 0x000000d5e930723e */ /* 0x010ff000000000ff */
[----:B------:R4:W1:Y:S01]  /*10b40*/  MUFU.EX2 R70, R43 ;  /* 0x0000002b00467308 */ /* 0x0008620000000800 */
[-C--:B---3--:R-:W-:Y:S03]  /*10b50*/  HMMA.16816.F32 R4, R44, R52.reuse, R4 ;  /* 0x000000342c04723c */ /* 0x088fe60000001804 */
[----:B-----5:R-:W-:Y:S02]  /*10b60*/  F2FP.PACK_AB R49, R224, R207 ;  /* 0x000000cfe031723e */ /* 0x020fe400000000ff */
[----:B------:R-:W-:Y:S04]  /*10b70*/  F2FP.PACK_AB R164, R78, R79 ;  /* 0x0000004f4ea4723e */ /* 0x000fe800000000ff */
[----:B------:R-:W3:Y:S01]  /*10b80*/  MUFU.EX2 R66, R66 ;  /* 0x0000004200427308 */ /* 0x000ee20000000800 */
[C---:B------:R-:W-:Y:S01]  /*10b90*/  HMMA.16816.F32 R8, R48.reuse, R52, R8 ;  /* 0x000000343008723c */ /* 0x040fe20000001808 */
[----:B--2---:R-:W2:Y:S08]  /*10ba0*/  LDSM.16.MT88.4 R60, [R185+0x5400] ;  /* 0x00540000b93c783b */ /* 0x004eb00000004200 */
[----:B------:R-:W5:Y:S01]  /*10bb0*/  MUFU.EX2 R65, R65 ;  /* 0x0000004100417308 */ /* 0x000f620000000800 */
[-C--:B------:R-:W-:Y:S03]  /*10bc0*/  HMMA.16816.F32 R12, R48, R54.reuse, R12 ;  /* 0x00000036300c723c */ /* 0x080fe6000000180c */
[----:B----4-:R-:W-:Y:S02]  /*10bd0*/  F2FP.PACK_AB R43, R96, R97 ;  /* 0x00000061602b723e */ /* 0x010fe400000000ff */
[----:B-1----:R-:W-:Y:S03]  /*10be0*/  F2FP.PACK_AB R166, R70, R75 ;  /* 0x0000004b46a6723e */ /* 0x002fe600000000ff */
[C---:B------:R-:W-:Y:S01]  /*10bf0*/  HMMA.16816.F32 R16, R44.reuse, R54, R16 ;  /* 0x000000362c10723c */ /* 0x040fe20000001810 */
[----:B------:R-:W1:Y:S03]  /*10c00*/  LDSM.16.MT88.4 R52, [R186+0x5400] ;  /* 0x00540000ba34783b */ /* 0x000e660000004200 */
[----:B---3--:R-:W-:Y:S04]  /*10c10*/  F2FP.PACK_AB R162, R66, R73 ;  /* 0x0000004942a2723e */ /* 0x008fe800000000ff */
[-C--:B------:R-:W-:Y:S04]  /*10c20*/  HMMA.16816.F32 R20, R44, R56.reuse, R20 ;  /* 0x000000382c14723c */ /* 0x080fe80000001814 */
[----:B-----5:R-:W-:Y:S04]  /*10c30*/  F2FP.PACK_AB R163, R65, R74 ;  /* 0x0000004a41a3723e */ /* 0x020fe800000000ff */
[C---:B------:R-:W-:Y:S07]  /*10c40*/  HMMA.16816.F32 R24, R48.reuse, R56, R24 ;  /* 0x000000383018723c */ /* 0x040fee0000001818 */
[----:B------:R-:W-:Y:S01]  /*10c50*/  FFMA.FTZ R56, R41, R155, R172 ;  /* 0x0000009b29387223 */ /* 0x000fe200000100ac */
[-C--:B------:R-:W-:Y:S01]  /*10c60*/  HMMA.16816.F32 R28, R48, R58.reuse, R28 ;  /* 0x0000003a301c723c */ /* 0x080fe2000000181c */
[----:B------:R-:W3:Y:S03]  /*10c70*/  LDSM.16.MT88.4 R48, [R185+0x5800] ;  /* 0x00580000b930783b */ /* 0x000ee60000004200 */
[----:B------:R-:W-:Y:S01]  /*10c80*/  FADD.FTZ R56, R238, R56 ;  /* 0x00000038ee387221 */ /* 0x000fe20000010000 */
[----:B------:R-:W-:Y:S01]  /*10c90*/  F2FP.PACK_AB R41, R126, R127 ;  /* 0x0000007f7e29723e */ /* 0x000fe200000000ff */
[----:B------:R-:W-:Y:S02]  /*10ca0*/  FADD.FTZ R57, R178, R2 ;  /* 0x00000002b2397221 */ /* 0x000fe40000010000 */
[----:B------:R-:W-:Y:S01]  /*10cb0*/  FADD.FTZ R2, R231, R56 ;  /* 0x00000038e7027221 */ /* 0x000fe20000010000 */
[----:B------:R-:W-:Y:S04]  /*10cc0*/  HMMA.16816.F32 R32, R44, R58, R32 ;  /* 0x0000003a2c20723c */ /* 0x000fe80000001820 */
[----:B------:R-:W-:Y:S02]  /*10cd0*/  FADD.FTZ R57, R181, R57 ;  /* 0x00000039b5397221 */ /* 0x000fe40000010000 */
[----:B------:R-:W-:Y:S01]  /*10ce0*/  FADD.FTZ R2, R249, R2 ;  /* 0x00000002f9027221 */ /* 0x000fe20000010000 */
[----:B------:R-:W-:Y:S01]  /*10cf0*/  F2FP.PACK_AB R44, R230, R220 ;  /* 0x000000dce62c723e */ /* 0x000fe200000000ff */
[----:B------:R-:W-:Y:S01]  /*10d00*/  FADD.FTZ R57, R201, R57 ;  /* 0x00000039c9397221 */ /* 0x000fe20000010000 */
[----:B------:R-:W-:Y:S03]  /*10d10*/  F2FP.PACK_AB R45, R176, R202 ;  /* 0x000000cab02d723e */ /* 0x000fe600000000ff */
[----:B------:R-:W-:Y:S01]  /*10d20*/  FADD.FTZ R2, R204, R2 ;  /* 0x00000002cc027221 */ /* 0x000fe20000010000 */
[----:B------:R-:W-:Y:S01]  /*10d30*/  F2FP.PACK_AB R46, R153, R171 ;  /* 0x000000ab992e723e */ /* 0x000fe200000000ff */
[----:B------:R-:W-:Y:S01]  /*10d40*/  FADD.FTZ R57, R170, R57 ;  /* 0x00000039aa397221 */ /* 0x000fe20000010000 */
[----:B------:R-:W-:Y:S01]  /*10d50*/  F2FP.PACK_AB R47, R135, R152 ;  /* 0x00000098872f723e */ /* 0x000fe200000000ff */
[----:B------:R-:W-:Y:S06]  /*10d60*/  FADD.FTZ R59, R209, R2 ;  /* 0x00000002d13b7221 */ /* 0x000fec0000010000 */
[-C--:B--2---:R-:W-:Y:S08]  /*10d70*/  HMMA.16816.F32 R4, R44, R60.reuse, R4 ;  /* 0x0000003c2c04723c */ /* 0x084ff00000001804 */
[C---:B------:R-:W-:Y:S08]  /*10d80*/  HMMA.16816.F32 R8, R40.reuse, R60, R8 ;  /* 0x0000003c2808723c */ /* 0x040ff00000001808 */
[-C--:B------:R-:W-:Y:S08]  /*10d90*/  HMMA.16816.F32 R12, R40, R62.reuse, R12 ;  /* 0x0000003e280c723c */ /* 0x080ff0000000180c */
[C---:B------:R-:W-:Y:S08]  /*10da0*/  HMMA.16816.F32 R16, R44.reuse, R62, R16 ;  /* 0x0000003e2c10723c */ /* 0x040ff00000001810 */
[-C--:B-1----:R-:W-:Y:S08]  /*10db0*/  HMMA.16816.F32 R20, R44, R52.reuse, R20 ;  /* 0x000000342c14723c */ /* 0x082ff00000001814 */
[C---:B------:R-:W-:Y:S07]  /*10dc0*/  HMMA.16816.F32 R24, R40.reuse, R52, R24 ;  /* 0x000000342818723c */ /* 0x040fee0000001818 */
[----:B------:R-:W-:Y:S01]  /*10dd0*/  FADD.FTZ R52, R241, R39 ;  /* 0x00000027f1347221 */ /* 0x000fe20000010000 */
[-C--:B------:R-:W-:Y:S04]  /*10de0*/  HMMA.16816.F32 R28, R40, R54.reuse, R28 ;  /* 0x00000036281c723c */ /* 0x080fe8000000181c */
[----:B------:R-:W-:Y:S02]  /*10df0*/  FADD.FTZ R39, R179, R0 ;  /* 0x00000000b3277221 */ /* 0x000fe40000010000 */
[----:B------:R-:W-:Y:S01]  /*10e00*/  FADD.FTZ R0, R182, R52 ;  /* 0x00000034b6007221 */ /* 0x000fe20000010000 */
[----:B------:R-:W-:Y:S01]  /*10e10*/  F2FP.PACK_AB R40, R94, R95 ;  /* 0x0000005f5e28723e */ /* 0x000fe200000000ff */
[----:B------:R-:W-:Y:S01]  /*10e20*/  FADD.FTZ R56, R168, R39 ;  /* 0x00000027a8387221 */ /* 0x000fe20000010000 */
[----:B------:R-:W-:Y:S01]  /*10e30*/  HMMA.16816.F32 R32, R44, R54, R32 ;  /* 0x000000362c20723c */ /* 0x000fe20000001820 */
[----:B------:R-:W1:Y:S03]  /*10e40*/  LDSM.16.MT88.4 R52, [R186+0x5800] ;  /* 0x00580000ba34783b */ /* 0x000e660000004200 */
[----:B------:R-:W-:Y:S01]  /*10e50*/  FADD.FTZ R58, R203, R0 ;  /* 0x00000000cb3a7221 */ /* 0x000fe20000010000 */
[----:B------:R-:W-:Y:S01]  /*10e60*/  F2FP.PACK_AB R41, R92, R93 ;  /* 0x0000005d5c29723e */ /* 0x000fe200000000ff */
[----:B------:R-:W-:Y:S01]  /*10e70*/  FADD.FTZ R39, R206, R57 ;  /* 0x00000039ce277221 */ /* 0x000fe20000010000 */
[----:B------:R-:W-:Y:S01]  /*10e80*/  F2FP.PACK_AB R42, R90, R91 ;  /* 0x0000005b5a2a723e */ /* 0x000fe200000000ff */
[----:B------:R-:W-:Y:S01]  /*10e90*/  FADD.FTZ R0, R149, R59 ;  /* 0x0000003b95007221 */ /* 0x000fe20000010000 */
[----:B------:R-:W-:Y:S03]  /*10ea0*/  F2FP.PACK_AB R43, R88, R89 ;  /* 0x00000059582b723e */ /* 0x000fe600000000ff */
[----:B------:R-:W-:Y:S01]  /*10eb0*/  FADD.FTZ R57, R148, R58 ;  /* 0x0000003a94397221 */ /* 0x000fe20000010000 */
[----:B------:R-:W-:Y:S01]  /*10ec0*/  F2FP.PACK_AB R44, R86, R87 ;  /* 0x00000057562c723e */ /* 0x000fe200000000ff */
[----:B------:R-:W-:Y:S01]  /*10ed0*/  FADD.FTZ R2, R199, R56 ;  /* 0x00000038c7027221 */ /* 0x000fe20000010000 */
[----:B------:R-:W2:Y:S01]  /*10ee0*/  LDSM.16.MT88.4 R148, [R185+0x5c00] ;  /* 0x005c0000b994783b */ /* 0x000ea20000004200 */
[----:B------:R-:W-:Y:S01]  /*10ef0*/  FADD.FTZ R56, R226, R39 ;  /* 0x00000027e2387221 */ /* 0x000fe20000010000 */
[-C--:B---3--:R-:W-:Y:S05]  /*10f00*/  HMMA.16816.F32 R4, R40, R48.reuse, R4 ;  /* 0x000000302804723c */ /* 0x088fea0000001804 */
[----:B------:R-:W-:Y:S01]  /*10f10*/  FADD.FTZ R39, R217, R2 ;  /* 0x00000002d9277221 */ /* 0x000fe20000010000 */
[----:B------:R-:W-:Y:S01]  /*10f20*/  F2FP.PACK_AB R45, R85, R84 ;  /* 0x00000054552d723e */ /* 0x000fe200000000ff */
[----:B------:R-:W-:Y:S01]  /*10f30*/  FADD.FTZ R58, R147, R0 ;  /* 0x00000000933a7221 */ /* 0x000fe20000010000 */
[----:B------:R-:W-:Y:S01]  /*10f40*/  F2FP.PACK_AB R46, R83, R82 ;  /* 0x00000052532e723e */ /* 0x000fe200000000ff */
[----:B------:R-:W-:Y:S03]  /*10f50*/  FADD.FTZ R2, R146, R57 ;  /* 0x0000003992027221 */ /* 0x000fe60000010000 */
[----:B------:R-:W-:Y:S01]  /*10f60*/  FADD.FTZ R0, R244, R56 ;  /* 0x00000038f4007221 */ /* 0x000fe20000010000 */
[----:B------:R-:W-:Y:S01]  /*10f70*/  F2FP.PACK_AB R47, R80, R81 ;  /* 0x00000051502f723e */ /* 0x000fe200000000ff */
[----:B------:R-:W-:Y:S02]  /*10f80*/  FADD.FTZ R39, R237, R39 ;  /* 0x00000027ed277221 */ /* 0x000fe40000010000 */
[----:B------:R-:W-:Y:S04]  /*10f90*/  FADD.FTZ R2, R227, R2 ;  /* 0x00000002e3027221 */ /* 0x000fe80000010000 */
[----:B------:R-:W-:Y:S01]  /*10fa0*/  FADD.FTZ R2, R245, R2 ;  /* 0x00000002f5027221 */ /* 0x000fe20000010000 */
        /* <DEDUP_REMOVED lines=41> */
[-C--:B--2---:R-:W-:Y:S05]  /*11240*/  HMMA.16816.F32 R140, R164, R148.reuse, R4 ;  /* 0x00000094a48c723c */ /* 0x084fea0000001804 */
[----:B------:R-:W-:Y:S02]  /*11250*/  FADD.FTZ R2, R212, R2 ;  /* 0x00000002d4027221 */ /* 0x000fe40000010000 */
[----:B------:R-:W-:Y:S02]  /*11260*/  FADD.FTZ R0, R213, R48 ;  /* 0x00000030d5007221 */ /* 0x000fe40000010000 */
[----:B------:R-:W-:Y:S03]  /*11270*/  FADD.FTZ R2, R138, R2 ;  /* 0x000000028a027221 */ /* 0x000fe60000010000 */
[----:B------:R-:W-:Y:S02]  /*11280*/  FADD.FTZ R0, R233, R0 ;  /* 0x00000000e9007221 */ /* 0x000fe40000010000 */
[----:B------:R-:W-:Y:S02]  /*11290*/  FADD.FTZ R4, R224, R39 ;  /* 0x00000027e0047221 */ /* 0x000fe40000010000 */
[----:B------:R-:W-:Y:S02]  /*112a0*/  FADD.FTZ R44, R137, R44 ;  /* 0x0000002c892c7221 */ /* 0x000fe40000010000 */
[----:B------:R-:W-:Y:S02]  /*112b0*/  FADD.FTZ R2, R136, R2 ;  /* 0x0000000288027221 */ /* 0x000fe40000010000 */
[----:B------:R-:W-:Y:S01]  /*112c0*/  FADD.FTZ R5, R229, R0 ;  /* 0x00000000e5057221 */ /* 0x000fe20000010000 */
[C---:B------:R-:W-:Y:S04]  /*112d0*/  HMMA.16816.F32 R136, R160.reuse, R148, R8 ;  /* 0x00000094a088723c */ /* 0x040fe80000001808 */
[----:B------:R-:W-:Y:S02]  /*112e0*/  FADD.FTZ R0, R215, R4 ;  /* 0x00000004d7007221 */ /* 0x000fe40000010000 */
[----:B------:R-:W-:Y:S02]  /*112f0*/  FADD.FTZ R4, R145, R44 ;  /* 0x0000002c91047221 */ /* 0x000fe40000010000 */
[----:B------:R-:W-:Y:S02]  /*11300*/  FADD.FTZ R2, R144, R2 ;  /* 0x0000000290027221 */ /* 0x000fe40000010000 */
[-C--:B------:R-:W-:Y:S03]  /*11310*/  HMMA.16816.F32 R144, R160, R150.reuse, R12 ;  /* 0x00000096a090723c */ /* 0x080fe6000000180c */
[----:B------:R-:W-:Y:S02]  /*11320*/  FADD.FTZ R5, R232, R5 ;  /* 0x00000005e8057221 */ /* 0x000fe40000010000 */
[----:B------:R-:W-:Y:S02]  /*11330*/  FADD.FTZ R4, R220, R4 ;  /* 0x00000004dc047221 */ /* 0x000fe40000010000 */
[----:B------:R-:W-:Y:S01]  /*11340*/  FADD.FTZ R0, R223, R0 ;  /* 0x00000000df007221 */ /* 0x000fe20000010000 */
[C---:B------:R-:W-:Y:S04]  /*11350*/  HMMA.16816.F32 R148, R164.reuse, R150, R16 ;  /* 0x00000096a494723c */ /* 0x040fe80000001810 */
[----:B------:R-:W-:Y:S02]  /*11360*/  FADD.FTZ R6, R202, R2 ;  /* 0x00000002ca067221 */ /* 0x000fe40000010000 */
[----:B------:R-:W-:Y:S01]  /*11370*/  FADD.FTZ R2, R133, R5 ;  /* 0x0000000585027221 */ /* 0x000fe20000010000 */
[----:B------:R-:W-:Y:S01]  /*11380*/  MOV R133, R37 ;  /* 0x0000002500857202 */ /* 0x000fe20000000f00 */
[----:B------:R-:W-:Y:S04]  /*11390*/  FADD.FTZ R4, R230, R4 ;  /* 0x00000004e6047221 */ /* 0x000fe80000010000 */
[----:B------:R-:W-:Y:S02]  /*113a0*/  FADD.FTZ R0, R127, R0 ;  /* 0x000000007f007221 */ /* 0x000fe40000010000 */
[----:B------:R-:W-:Y:S02]  /*113b0*/  FADD.FTZ R5, R176, R6 ;  /* 0x00000006b0057221 */ /* 0x000fe40000010000 */
[----:B------:R-:W-:Y:S01]  /*113c0*/  FADD.FTZ R2, R132, R2 ;  /* 0x0000000284027221 */ /* 0x000fe20000010000 */
[----:B------:R-:W-:Y:S01]  /*113d0*/  MOV R132, R38 ;  /* 0x0000002600847202 */ /* 0x000fe20000000f00 */
[----:B------:R-:W-:Y:S02]  /*113e0*/  FADD.FTZ R8, R171, R4 ;  /* 0x00000004ab087221 */ /* 0x000fe40000010000 */
[----:B------:R-:W-:Y:S02]  /*113f0*/  FADD.FTZ R0, R126, R0 ;  /* 0x000000007e007221 */ /* 0x000fe40000010000 */
[----:B------:R-:W-:Y:S02]  /*11400*/  FADD.FTZ R4, R152, R5 ;  /* 0x0000000598047221 */ /* 0x000fe40000010000 */
        /* <DEDUP_REMOVED lines=48> */
.L_x_270:
[----:B-1----:R-:W2:Y:S04]  /*11710*/  LDL.LU R5, [R1] ;  /* 0x0000000001057983 */ /* 0x002ea80000300800 */
[----:B------:R-:W3:Y:S04]  /*11720*/  LDL.LU R7, [R1+0x4] ;  /* 0x0000040001077983 */ /* 0x000ee80000300800 */
[----:B------:R-:W4:Y:S04]  /*11730*/  LDL.LU R6, [R1+0x8] ;  /* 0x0000080001067983 */ /* 0x000f280000300800 */
[----:B------:R-:W4:Y:S04]  /*11740*/  LDL.LU R9, [R1+0xc] ;  /* 0x00000c0001097983 */ /* 0x000f280000300800 */
[----:B------:R-:W4:Y:S01]  /*11750*/  LDL.LU R42, [R1+0x38] ;  /* 0x00003800012a7983 */ /* 0x000f220000300800 */
[----:B------:R-:W1:Y:S03]  /*11760*/  LDC.U8 R25, c[0x0][0x329] ;  /* 0x0000ca40ff197b82 */ /* 0x000e660000000000 */
[----:B------:R-:W1:Y:S05]  /*11770*/  S2R R41, SR_TID.X ;  /* 0x0000000000297919 */ /* 0x000e6a0000002100 */
[----:B------:R-:W2:Y:S01]  /*11780*/  LDC.U8 R26, c[0x0][0x328] ;  /* 0x0000ca00ff1a7b82 */ /* 0x000ea20000000000 */
[----:B-1----:R-:W-:Y:S01]  /*11790*/  SHF.R.S32.HI R24, RZ, 0x1f, R41 ;  /* 0x0000001fff187819 */ /* 0x002fe20000011429 */
[----:B--2---:R-:W1:Y:S04]  /*117a0*/  SHFL.BFLY PT, R2, R5, 0x2, 0x1f ;  /* 0x0c401f0005027f89 */ /* 0x004e6800000e0000 */
[----:B---3--:R-:W2:Y:S04]  /*117b0*/  SHFL.BFLY PT, R0, R7, 0x2, 0x1f ;  /* 0x0c401f0007007f89 */ /* 0x008ea800000e0000 */
[----:B----4-:R-:W3:Y:S01]  /*117c0*/  SHFL.BFLY PT, R4, R6, 0x2, 0x1f ;  /* 0x0c401f0006047f89 */ /* 0x010ee200000e0000 */
[----:B------:R-:W-:Y:S01]  /*117d0*/  ISETP.NE.AND P0, PT, R42, -0x1, PT ;  /* 0xffffffff2a00780c */ /* 0x000fe20003f05270 */
[----:B-1----:R-:W-:-:S02]  /*117e0*/  FADD.FTZ R2, R2, R5 ;  /* 0x0000000502027221 */ /* 0x002fc40000010000 */
[----:B------:R-:W1:Y:S01]  /*117f0*/  SHFL.BFLY PT, R5, R9, 0x2, 0x1f ;  /* 0x0c401f0009057f89 */ /* 0x000e6200000e0000 */
[----:B--2---:R-:W-:-:S03]  /*11800*/  FADD.FTZ R0, R0, R7 ;  /* 0x0000000700007221 */ /* 0x004fc60000010000 */
[----:B------:R-:W2:Y:S01]  /*11810*/  SHFL.BFLY PT, R8, R2, 0x1, 0x1f ;  /* 0x0c201f0002087f89 */ /* 0x000ea200000e0000 */
[----:B---3--:R-:W-:-:S03]  /*11820*/  FADD.FTZ R4, R4, R6 ;  /* 0x0000000604047221 */ /* 0x008fc60000010000 */
[----:B------:R-:W3:Y:S04]  /*11830*/  SHFL.BFLY PT, R7, R0, 0x1, 0x1f ;  /* 0x0c201f0000077f89 */ /* 0x000ee800000e0000 */
[----:B------:R-:W4:Y:S01]  /*11840*/  SHFL.BFLY PT, R6, R4, 0x1, 0x1f ;  /* 0x0c201f0004067f89 */ /* 0x000f2200000e0000 */
[----:B-1----:R-:W-:Y:S02]  /*11850*/  FADD.FTZ R5, R5, R9 ;  /* 0x0000000905057221 */ /* 0x002fe40000010000 */
[----:B--2---:R-:W-:-:S03]  /*11860*/  FADD.FTZ R20, R2, R8 ;  /* 0x0000000802147221 */ /* 0x004fc60000010000 */
[----:B------:R-:W1:Y:S01]  /*11870*/  SHFL.BFLY PT, R2, R5, 0x1, 0x1f ;  /* 0x0c201f0005027f89 */ /* 0x000e6200000e0000 */
[----:B---3--:R-:W-:Y:S01]  /*11880*/  FADD.FTZ R22, R0, R7 ;  /* 0x0000000700167221 */ /* 0x008fe20000010000 */
[----:B------:R-:W-:Y:S02]  /*11890*/  FSETP.NE.FTZ.AND P6, PT, R20, RZ, PT ;  /* 0x000000ff1400720b */ /* 0x000fe40003fd5000 */
[----:B------:R-:W-:Y:S01]  /*118a0*/  MOV R0, 0x3f800000 ;  /* 0x3f80000000007802 */ /* 0x000fe20000000f00 */
[----:B----4-:R-:W-:Y:S01]  /*118b0*/  FADD.FTZ R21, R4, R6 ;  /* 0x0000000604157221 */ /* 0x010fe20000010000 */
[----:B------:R-:W-:Y:S01]  /*118c0*/  FSETP.NE.FTZ.AND P5, PT, R22, RZ, PT ;  /* 0x000000ff1600720b */ /* 0x000fe20003fb5000 */
[----:B------:R-:W-:Y:S02]  /*118d0*/  IMAD.MOV.U32 R4, RZ, RZ, 0x3f800000 ;  /* 0x3f800000ff047424 */ /* 0x000fe400078e00ff */
[----:B------:R-:W-:Y:S01]  /*118e0*/  @P0 IMAD.WIDE.U32 R6, R42, c[0x0][0x1e8], RZ ;  /* 0x00007a002a060a25 */ /* 0x000fe200078e00ff */
[----:B------:R-:W-:-:S03]  /*118f0*/  FSETP.NE.FTZ.AND P4, PT, R21, RZ, PT ;  /* 0x000000ff1500720b */ /* 0x000fc60003f95000 */
[----:B------:R-:W-:Y:S02]  /*11900*/  @P0 IMAD R40, R42, c[0x0][0x1ec], R7 ;  /* 0x00007b002a280a24 */ /* 0x000fe400078e0207 */
[----:B------:R-:W2:Y:S01]  /*11910*/  @P6 MUFU.RCP R0, R20 ;  /* 0x0000001400006308 */ /* 0x000ea20000001000 */
[----:B------:R-:W-:Y:S02]  /*11920*/  @P0 IMAD.MOV.U32 R39, RZ, RZ, R6 ;  /* 0x000000ffff270224 */ /* 0x000fe400078e0006 */
[----:B-1----:R-:W-:Y:S01]  /*11930*/  FADD.FTZ R23, R5, R2 ;  /* 0x0000000205177221 */ /* 0x002fe20000010000 */
[----:B------:R-:W-:-:S04]  /*11940*/  MOV R2, 0x3f800000 ;  /* 0x3f80000000027802 */ /* 0x000fc80000000f00 */
[----:B------:R-:W1:Y:S01]  /*11950*/  @P5 MUFU.RCP R4, R22 ;  /* 0x0000001600045308 */ /* 0x000e620000001000 */
[CC--:B------:R-:W-:Y:S02]  /*11960*/  LEA.HI R5, R24.reuse, R41.reuse, RZ, 0x2 ;  /* 0x0000002918057211 */ /* 0x0c0fe400078f10ff */
[----:B------:R-:W-:Y:S02]  /*11970*/  FSETP.NE.FTZ.AND P3, PT, R23, RZ, PT ;  /* 0x000000ff1700720b */ /* 0x000fe40003f75000 */
[----:B------:R-:W-:Y:S01]  /*11980*/  LEA.HI R24, R24, R41, RZ, 0x5 ;  /* 0x0000002918187211 */ /* 0x000fe200078f28ff */
[C---:B--2---:R-:W-:Y:S02]  /*11990*/  FMUL.FTZ R140, R0.reuse, R140 ;  /* 0x0000008c008c7220 */ /* 0x044fe40000410000 */
[----:B------:R-:W2:Y:S01]  /*119a0*/  @P4 MUFU.RCP R2, R21 ;  /* 0x0000001500024308 */ /* 0x000ea20000001000 */
        /* <DEDUP_REMOVED lines=11> */
[----:B-1----:R-:W-:Y:S01]  /*11a60*/  FMUL.FTZ R142, R4, R142 ;  /* 0x0000008e048e7220 */ /* 0x002fe20000410000 */
[----:B------:R-:W-:Y:S01]  /*11a70*/  F2FP.PACK_AB R13, R13, R152 ;  /* 0x000000980d0d723e */ /* 0x000fe200000000ff */
[C---:B--2---:R-:W-:Y:S01]  /*11a80*/  FMUL.FTZ R136, R2.reuse, R136 ;  /* 0x0000008802887220 */ /* 0x044fe20000410000 */
        /* <DEDUP_REMOVED lines=37> */
[C---:B------:R-:W-:Y:S01]  /*11ce0*/  FMUL.FTZ R163, R0.reuse, R163 ;  /* 0x000000a300a37220 */ /* 0x040fe20000410000 */
[----:B------:R-:W-:Y:S01]  /*11cf0*/  F2FP.PACK_AB R10, R159, R10 ;  /* 0x0000000a9f0a723e */ /* 0x000fe200000000ff */
[----:B------:R-:W-:Y:S01]  /*11d00*/  FMUL.FTZ R7, R0, R162 ;  /* 0x000000a200077220 */ /* 0x000fe20000410000 */
[----:B------:R-:W-:-:S04]  /*11d10*/  LEA.HI R2, R4, R4, RZ, 0x1 ;  /* 0x0000000404027211 */ /* 0x000fc800078f08ff */
[----:B------:R-:W-:Y:S02]  /*11d20*/  SHF.R.S32.HI R0, RZ, 0x1, R2 ;  /* 0x00000001ff007819 */ /* 0x000fe40000011402 */
        /* <DEDUP_REMOVED lines=65> */
[----:B------:R3:W1:Y:S01]  /*12140*/  LDS.128 R32, [R198+0x1000] ;  /* 0x00100000c6207984 */ /* 0x0006620000000c00 */
[----:B------:R-:W-:Y:S01]  /*12150*/  IMAD R0, R17, R0, RZ ;  /* 0x0000000011007224 */ /* 0x000fe200078e02ff */
[----:B------:R-:W-:Y:S01]  /*12160*/  @!P2 SEL R2, R5, R42, !P0 ;  /* 0x0000002a0502a207 */ /* 0x000fe20004000000 */
[----:B------:R-:W-:Y:S01]  /*12170*/  @!P0 IMAD.MOV.U32 R39, RZ, RZ, R8 ;  /* 0x000000ffff278224 */ /* 0x000fe200078e0008 */
[----:B------:R-:W1:Y:S01]  /*12180*/  LDS.128 R196, [R198+0x1800] ;  /* 0x00180000c6c47984 */ /* 0x000e620000000c00 */
        /* <DEDUP_REMOVED lines=65> */
.L_x_275:
[----:B---3--:R-:W-:Y:S05]  /*125a0*/  BSYNC B0 ;  /* 0x0000000000007941 */ /* 0x008fea0003800000 */
.L_x_274:
[----:B--2---:R-:W2:Y:S04]  /*125b0*/  LDL.LU.64 R8, [R1+0x40] ;  /* 0x0000400001087983 */ /* 0x004ea80000300a00 */
[----:B------:R-:W3:Y:S04]  /*125c0*/  LDL.LU.64 R4, [R1+0x28] ;  /* 0x0000280001047983 */ /* 0x000ee80000300a00 */
[----:B------:R4:W5:Y:S01]  /*125d0*/  LDL.64 R10, [R1+0x30] ;  /* 0x00003000010a7983 */ /* 0x0009620000100a00 */
[----:B------:R-:W-:Y:S01]  /*125e0*/  SHF.R.S32.HI R0, RZ, 0x1f, R18 ;  /* 0x0000001fff007819 */ /* 0x000fe20000011412 */
[----:B------:R-:W-:Y:S04]  /*125f0*/  BSSY B0, `(.L_x_276) ;  /* 0x0000011000007945 */ /* 0x000fe80003800000 */
[----:B------:R-:W-:-:S04]  /*12600*/  IMAD R0, R0, c[0x0][0x1f0], RZ ;  /* 0x00007c0000007a24 */ /* 0x000fc800078e02ff */
[----:B------:R-:W-:Y:S01]  /*12610*/  IMAD R0, R18, c[0x0][0x1f4], R0 ;  /* 0x00007d0012007a24 */ /* 0x000fe200078e0200 */
[----:B--2---:R-:W-:-:S04]  /*12620*/  IADD3 R2, P0, R8, R39, RZ ;  /* 0x0000002708027210 */ /* 0x004fc80007f1e0ff */
[----:B------:R-:W-:Y:S02]  /*12630*/  IADD3.X R3, R9, R40, RZ, P0, !PT ;  /* 0x0000002809037210 */ /* 0x000fe400007fe4ff */
[----:B---3-5:R-:W-:-:S03]  /*12640*/  ISETP.GE.AND P0, PT, R4, R20, PT ;  /* 0x000000140400720c */ /* 0x028fc60003f06270 */
[----:B------:R-:W-:-:S05]  /*12650*/  IMAD.WIDE.U32 R8, R18, c[0x0][0x1f0], R2 ;  /* 0x00007c0012087a25 */ /* 0x000fca00078e0002 */
[----:B------:R-:W-:-:S05]  /*12660*/  IADD3 R7, R9, R0, RZ ;  /* 0x0000000009077210 */ /* 0x000fca0007ffe0ff */
[----:B------:R-:W-:Y:S05]  /*12670*/  @P0 BRA `(.L_x_277) ;  /* 0x0000008000000947 */ /* 0x000fea0003800000 */
[----:B----4-:R-:W-:Y:S01]  /*12680*/  MOV R6, R8 ;  /* 0x0000000800067202 */ /* 0x010fe20000000f00 */
[----:B------:R-:W-:-:S04]  /*12690*/  IMAD R0, R11, c[0x0][0x1e8], RZ ;  /* 0x00007a000b007a24 */ /* 0x000fc800078e02ff */
[----:B------:R-:W-:-:S04]  /*126a0*/  IMAD.WIDE.U32 R2, R10, c[0x0][0x1e8], R6 ;  /* 0x00007a000a027a25 */ /* 0x000fc800078e0006 */
[----:B------:R-:W-:Y:S01]  /*126b0*/  IMAD R0, R10, c[0x0][0x1ec], R0 ;  /* 0x00007b000a007a24 */ /* 0x000fe200078e0200 */
[----:B------:R-:W-:-:S04]  /*126c0*/  LEA R4, P0, R2, c[0x0][0x1d0], 0x1 ;  /* 0x0000740002047a11 */ /* 0x000fc800078008ff */
[----:B------:R-:W-:-:S04]  /*126d0*/  IADD3 R0, R3, R0, RZ ;  /* 0x0000000003007210 */ /* 0x000fc80007ffe0ff */
[----:B------:R-:W-:-:S05]  /*126e0*/  LEA.HI.X R5, R2, c[0x0][0x1d4], R0, 0x1, P0 ;  /* 0x0000750002057a11 */ /* 0x000fca00000f0c00 */
[----:B------:R2:W-:Y:S02]  /*126f0*/  STG.E.128 [R4.64], R24 ;  /* 0x0000001804007986 */ /* 0x0005e4000c101d06 */
.L_x_277:
[----:B----4-:R-:W-:Y:S05]  /*12700*/  BSYNC B0 ;  /* 0x0000000000007941 */ /* 0x010fea0003800000 */
.L_x_276:
        /* <DEDUP_REMOVED lines=15> */
.L_x_279:
[----:B------:R-:W-:Y:S05]  /*12800*/  BSYNC B0 ;  /* 0x0000000000007941 */ /* 0x000fea0003800000 */
.L_x_278:
        /* <DEDUP_REMOVED lines=15> */
.L_x_281:
[----:B------:R-:W-:Y:S05]  /*12900*/  BSYNC B0 ;  /* 0x0000000000007941 */ /* 0x000fea0003800000 */
.L_x_280:
        /* <DEDUP_REMOVED lines=15> */
.L_x_263:
[----:B--2---:R-:W2:Y:S01]  /*12a00*/  LDL.LU R18, [R1+0x38] ;  /* 0x0000380001127983 */ /* 0x004ea20000300800 */
[----:B------:R-:W1:Y:S01]  /*12a10*/  LDC.U8 R4, c[0x0][0x329] ;  /* 0x0000ca40ff047b82 */ /* 0x000e620000000000 */
[----:B------:R-:W-:Y:S01]  /*12a20*/  SHF.R.S32.HI R10, RZ, 0x1f, R120 ;  /* 0x0000001fff0a7819 */ /* 0x000fe20000011478 */
[----:B------:R-:W-:Y:S01]  /*12a30*/  IMAD.IADD R15, R45, 0x1, -R121 ;  /* 0x000000012d0f7824 */ /* 0x000fe200078e0a79 */
[----:B------:R-:W-:Y:S01]  /*12a40*/  SHF.R.S32.HI R12, RZ, 0x1f, R14 ;  /* 0x0000001fff0c7819 */ /* 0x000fe2000001140e */
[----:B------:R-:W-:Y:S01]  /*12a50*/  BSSY B0, `(.L_x_282) ;  /* 0x000003b000007945 */ /* 0x000fe20003800000 */
[----:B------:R-:W-:-:S03]  /*12a60*/  LEA.HI R10, R10, R120, RZ, 0x2 ;  /* 0x000000780a0a7211 */ /* 0x000fc600078f10ff */
[----:B------:R-:W3:Y:S01]  /*12a70*/  LDC.U8 R0, c[0x0][0x328] ;  /* 0x0000ca00ff007b82 */ /* 0x000ee20000000000 */
[----:B------:R-:W-:-:S04]  /*12a80*/  IMAD R12, R12, c[0x0][0x1f0], RZ ;  /* 0x00007c000c0c7a24 */ /* 0x000fc800078e02ff */
[----:B------:R-:W-:Y:S01]  /*12a90*/  IMAD R12, R14, c[0x0][0x1f4], R12 ;  /* 0x00007d000e0c7a24 */ /* 0x000fe200078e020c */
[----:B-1----:R-:W-:Y:S02]  /*12aa0*/  ISETP.NE.AND P1, PT, R4, RZ, PT ;  /* 0x000000ff0400720c */ /* 0x002fe40003f25270 */
[----:B---3--:R-:W-:-:S04]  /*12ab0*/  ISETP.NE.AND P3, PT, R0, RZ, PT ;  /* 0x000000ff0000720c */ /* 0x008fc80003f65270 */
        /* <DEDUP_REMOVED lines=41> */
[----:B-1----:R-:W-:Y:S02]  /*12d50*/  IADD3.X R18, R9, R7, R0, P1, P0 ;  /* 0x0000000709127210 */ /* 0x002fe40000fe0400 */
        /* <DEDUP_REMOVED lines=10> */
.L_x_283:
[----:B------:R-:W-:Y:S05]  /*12e00*/  BSYNC B0 ;  /* 0x0000000000007941 */ /* 0x000fea0003800000 */
.L_x_282:
[----:B------:R-:W-:Y:S01]  /*12e10*/  IADD3 R16, R4, 0x20, RZ ;  /* 0x0000002004107810 */ /* 0x000fe20007ffe0ff */
[----:B------:R-:W-:Y:S03]  /*12e20*/  BSSY B0, `(.L_x_284) ;  /* 0x000000e000007945 */ /* 0x000fe60003800000 */
[----:B------:R-:W-:-:S13]  /*12e30*/  ISETP.GE.AND P0, PT, R16, R15, PT ;  /* 0x0000000f1000720c */ /* 0x000fda0003f06270 */
        /* <DEDUP_REMOVED lines=12> */
.L_x_285:
[----:B------:R-:W-:Y:S05]  /*12f00*/  BSYNC B0 ;  /* 0x0000000000007941 */ /* 0x000fea0003800000 */
.L_x_284:
        /* <DEDUP_REMOVED lines=15> */
.L_x_287:
[----:B------:R-:W-:Y:S05]  /*13000*/  BSYNC B0 ;  /* 0x0000000000007941 */ /* 0x000fea0003800000 */
.L_x_286:
[----:B-1----:R-:W-:Y:S01]  /*13010*/  IADD3 R12, R4, 0x60, RZ ;  /* 0x00000060040c7810 */ /* 0x002fe20007ffe0ff */
        /* <DEDUP_REMOVED lines=13> */
.L_x_289:
[----:B------:R-:W-:Y:S05]  /*130f0*/  BSYNC B0 ;  /* 0x0000000000007941 */ /* 0x000fea0003800000 */
.L_x_288:
[----:B------:R-:W-:-:S04]  /*13100*/  LOP3.LUT P6, RZ, R120, 0x3, RZ, 0xc0, !PT ;  /* 0x0000000378ff7812 */ /* 0x000fc800078cc0ff */
[-C--:B------:R-:W-:Y:S02]  /*13110*/  ISETP.GE.OR P5, PT, R4, R15.reuse, P6 ;  /* 0x0000000f0400720c */ /* 0x080fe400037a6670 */
[-C--:B------:R-:W-:Y:S02]  /*13120*/  ISETP.GE.OR P4, PT, R16, R15.reuse, P6 ;  /* 0x0000000f1000720c */ /* 0x080fe40003786670 */
[-C--:B------:R-:W-:Y:S02]  /*13130*/  ISETP.GE.OR P3, PT, R14, R15.reuse, P6 ;  /* 0x0000000f0e00720c */ /* 0x080fe40003766670 */
[----:B------:R-:W-:-:S07]  /*13140*/  ISETP.GE.OR P6, PT, R12, R15, P6 ;  /* 0x0000000f0c00720c */ /* 0x000fce00037c6670 */
        /* <DEDUP_REMOVED lines=30> */
.L_x_290:
        /* <DEDUP_REMOVED lines=13> */
.L_x_616:


//--------------------- .text._ZN5flash16flash_fwd_kernelI23Flash_fwd_kernel_traitsILi32ELi128ELi128ELi4ELb0ELb0EN7cutlass6half_tE19Flash_kernel_traitsILi32ELi128ELi128ELi4ES3_EELb1ELb1ELb0ELb1ELb0ELb0ELb0ELb0EEEvNS_16Flash_fwd_paramsE --------------------------
	.section	.text._ZN5flash16flash_fwd_kernelI23Flash_fwd_kernel_traitsILi32ELi128ELi128ELi4ELb0ELb0EN7cutlass6half_tE19Flash_kernel_traitsILi32ELi128ELi128ELi4ES3_EELb1ELb1ELb0ELb1ELb0ELb0ELb0ELb0EEEvNS_16Flash_fwd_paramsE,"ax",@progbits
	.sectioninfo	@"SHI_REGISTERS=255"
	.align	128
        .global         _ZN5flash16flash_fwd_kernelI23Flash_fwd_kernel_traitsILi32ELi128ELi128ELi4ELb0ELb0EN7cutlass6half_tE19Flash_kernel_traitsILi32ELi128ELi128ELi4ES3_EELb1ELb1ELb0ELb1ELb0ELb0ELb0ELb0EEEvNS_16Flash_fwd_paramsE
        .type           _ZN5flash16flash_fwd_kernelI23Flash_fwd_kernel_traitsILi32ELi128ELi128ELi4ELb0ELb0EN7cutlass6half_tE19Flash_kernel_traitsILi32ELi128ELi128ELi4ES3_EELb1ELb1ELb0ELb1ELb0ELb0ELb0ELb0EEEvNS_16Flash_fwd_paramsE,@function
        .size           _ZN5flash16flash_fwd_kernelI23Flash_fwd_kernel_traitsILi32ELi128ELi128ELi4ELb0ELb0EN7cutlass6half_tE19Flash_kernel_traitsILi32ELi128ELi128ELi4ES3_EELb1ELb1ELb0ELb1ELb0ELb0ELb0ELb0EEEvNS_16Flash_fwd_paramsE,(.L_x_617 - _ZN5flash16flash_fwd_kernelI23Flash_fwd_kernel_traitsILi32ELi128ELi128ELi4ELb0ELb0EN7cutlass6half_tE19Flash_kernel_traitsILi32ELi128ELi128ELi4ES3_EELb1ELb1ELb0ELb1ELb0ELb0ELb0ELb0EEEvNS_16Flash_fwd_paramsE)
        .other          _ZN5flash16flash_fwd_kernelI23Flash_fwd_kernel_traitsILi32ELi128ELi128ELi4ELb0ELb0EN7cutlass6half_tE19Flash_kernel_traitsILi32ELi128ELi128ELi4ES3_EELb1ELb1ELb0ELb1ELb0ELb0ELb0ELb0EEEvNS_16Flash_fwd_paramsE,@"STO_CUDA_ENTRY STV_DEFAULT"
_ZN5flash16flash_fwd_kernelI23Flash_fwd_kernel_traitsILi32ELi128ELi128ELi4ELb0ELb0EN7cutlass6half_tE19Flash_kernel_traitsILi32ELi128ELi128ELi4ES3_EELb1ELb1ELb0ELb1ELb0ELb0ELb0ELb0EEEvNS_16Flash_fwd_paramsE:
.text._ZN5flash16flash_fwd_kernelI23Flash_fwd_kernel_traitsILi32ELi128ELi128ELi4ELb0ELb0EN7cutlass6half_tE19Flash_kernel_traitsILi32ELi128ELi128ELi4ES3_EELb1ELb1ELb0ELb1ELb0ELb0ELb0ELb0EEEvNS_16Flash_fwd_paramsE:
        /* <DEDUP_REMOVED lines=14> */
[----:B------:R-:W3:Y:S01]  /*00e0*/  @P2 LDG.E.64 R4, [R4.64] ;  /* 0x0000001c04042981 */ /* 0x000ee2000c1e1b00 */
[----:B------:R-:W-:Y:S01]  /*00f0*/  @P2 IMAD.MOV.U32 R2, RZ, RZ, R241 ;  /* 0x000000ffff022224 */ /* 0x000fe200078e00f1 */
[----:B------:R-:W-:-:S06]  /*0100*/  @P2 MOV R3, R182 ;  /* 0x000000b600032202 */ /* 0x000fcc0000000f00 */
[----:B------:R-:W4:Y:S01]  /*0110*/  @P2 LDG.E.64 R2, [R2.64] ;  /* 0x0000001c02022981 */ /* 0x000f22000c1e1b00 */
[----:B------:R-:W5:Y:S01]  /*0120*/  S2UR UR15, SR_CTAID.Y ;  /* 0x00000000000f79c3 */ /* 0x000f620000002600 */
[----:B------:R-:W-:Y:S02]  /*0130*/  UISETP.NE.U32.AND UP2, UPT, URZ, UR6, UPT ;  /* 0x000000063f00728c */ /* 0x000fe4000bf45070 */
[----:B------:R-:W-:Y:S02]  /*0140*/  UISETP.NE.U32.AND UP1, UPT, URZ, UR4, UPT ;  /* 0x000000043f00728c */ /* 0x000fe4000bf25070 */
[----:B------:R-:W-:Y:S02]  /*0150*/  UISETP.NE.AND.EX UP2, UPT, URZ, UR7, UPT, UP2 ;  /* 0x000000073f00728c */ /* 0x000fe4000bf45320 */
[----:B------:R-:W-:Y:S01]  /*0160*/  ULDC.64 UR10, c[0x0][0x240] ;  /* 0x00009000000a7ab9 */ /* 0x000fe20000000a00 */
[----:B------:R-:W1:Y:S01]  /*0170*/  S2UR UR14, SR_CTAID.Z ;  /* 0x00000000000e79c3 */ /* 0x000e620000002700 */
[----:B------:R-:W-:-:S02]  /*0180*/  UMOV UR7, 0x4 ;  /* 0x0000000400077882 */ /* 0x000fc40000000000 */
[----:B------:R-:W-:Y:S01]  /*0190*/  PLOP3.LUT P0, PT, PT, PT, UP2, 0x80, 0x0 ;  /* 0x000000000000781c */ /* 0x000fe20003f0f028 */
[----:B------:R-:W-:Y:S02]  /*01a0*/  UISETP.NE.AND.EX UP1, UPT, URZ, UR5, UPT, UP1 ;  /* 0x000000053f00728c */ /* 0x000fe4000bf25310 */
[----:B------:R-:W-:Y:S02]  /*01b0*/  ULDC.U8 UR6, c[0x0][0x312] ;  /* 0x0000c48000067ab9 */ /* 0x000fe40000000000 */
[----:B------:R-:W-:Y:S02]  /*01c0*/  ULDC.64 UR4, c[0x0][0x248] ;  /* 0x0000920000047ab9 */ /* 0x000fe40000000a00 */
[----:B------:R-:W-:Y:S02]  /*01d0*/  UISETP.NE.AND UP3, UPT, UR6, URZ, UPT ;  /* 0x0000003f0600728c */ /* 0x000fe4000bf65270 */
[----:B------:R-:W-:Y:S02]  /*01e0*/  UISETP.EQ.U32.AND UP0, UPT, URZ, UR4, UPT ;  /* 0x000000043f00728c */ /* 0x000fe4000bf02070 */
[----:B-----5:R-:W-:-:S02]  /*01f0*/  UIMAD.WIDE UR10, UR15, UR7, UR10 ;  /* 0x000000070f0a72a5 */ /* 0x020fc4000f8e020a */
[----:B------:R-:W-:Y:S02]  /*0200*/  UISETP.EQ.OR.EX UP0, UPT, URZ, UR5, !UP3, UP0 ;  /* 0x000000053f00728c */ /* 0x000fe4000df02700 */
[----:B-1----:R-:W-:-:S06]  /*0210*/  ULOP3.LUT UR9, UR14, UR8, UR15, 0xfe, !UPT ;  /* 0x000000080e097292 */ /* 0x002fcc000f8efe0f */
[----:B--2---:R-:W-:-:S13]  /*0220*/  LOP3.LUT P3, RZ, R184, UR9, RZ, 0xfc, !PT ;  /* 0x00000009b8ff7c12 */ /* 0x004fda000f86fcff */
[----:B------:R-:W-:Y:S02]  /*0230*/  @!P3 IMAD.MOV.U32 R6, RZ, RZ, c[0x0][0x308] ;  /* 0x0000c200ff06b624 */ /* 0x000fe400078e00ff */
[----:B------:R-:W-:Y:S01]  /*0240*/  @!P3 IMAD.MOV.U32 R7, RZ, RZ, c[0x0][0x30c] ;  /* 0x0000c300ff07b624 */ /* 0x000fe200078e00ff */
[----:B------:R-:W-:Y:S02]  /*0250*/  ULDC.64 UR4, c[0x0][0x248] ;  /* 0x0000920000047ab9 */ /* 0x000fe40000000a00 */
[----:B------:R-:W-:Y:S01]  /*0260*/  UIMAD.WIDE UR4, UR15, UR7, UR4 ;  /* 0x000000070f0472a5 */ /* 0x000fe2000f8e0204 */
[----:B---3--:R-:W1:Y:S08]  /*0270*/  @P2 R2UR UR32, R4 ;  /* 0x00000000042023c2 */ /* 0x008e7000000e0000 */
[----:B------:R-:W2:Y:S01]  /*0280*/  @P2 R2UR UR33, R5 ;  /* 0x00000000052123c2 */ /* 0x000ea200000e0000 */
[----:B----4-:R-:W-:Y:S01]  /*0290*/  @P2 IADD3 R241, P1, R2, c[0x0][0x300], RZ ;  /* 0x0000c00002f12a10 */ /* 0x010fe20007f3e0ff */
[----:B------:R-:W-:-:S04]  /*02a0*/  IMAD.U32 R2, RZ, RZ, UR10 ;  /* 0x0000000aff027e24 */ /* 0x000fc8000f8e00ff */
[----:B------:R-:W-:Y:S02]  /*02b0*/  @P2 IMAD.X R182, RZ, RZ, R3, P1 ;  /* 0x000000ffffb62224 */ /* 0x000fe400008e0603 */
[----:B------:R-:W-:Y:S02]  /*02c0*/  IMAD.U32 R3, RZ, RZ, UR11 ;  /* 0x0000000bff037e24 */ /* 0x000fe4000f8e00ff */
[----:B-1----:R-:W-:Y:S01]  /*02d0*/  IMAD.U32 R4, RZ, RZ, UR32 ;  /* 0x00000020ff047e24 */ /* 0x002fe2000f8e00ff */
[----:B--2---:R-:W-:-:S05]  /*02e0*/  MOV R5, UR33 ;  /* 0x0000002100057c02 */ /* 0x004fca0008000f00 */
[----:B------:R1:W-:Y:S01]  /*02f0*/  @!P3 STG.E.64 [R6.64], R4 ;  /* 0x000000040600b986 */ /* 0x0003e2000c101b1c */
[----:B------:R-:W-:Y:S01]  /*0300*/  PLOP3.LUT P2, PT, PT, PT, UP0, 0x80, 0x0 ;  /* 0x000000000000781c */ /* 0x000fe20003f4f008 */
[----:B------:R-:W-:Y:S01]  /*0310*/  ULDC.64 UR10, c[0x0][0x250] ;  /* 0x00009400000a7ab9 */ /* 0x000fe20000000a00 */
[----:B------:R-:W-:Y:S01]  /*0320*/  PLOP3.LUT P1, PT, PT, PT, UP1, 0x80, 0x0 ;  /* 0x000000000000781c */ /* 0x000fe20003f2f018 */
[----:B------:R-:W-:Y:S01]  /*0330*/  @UP1 UIMAD.WIDE UR10, UR15, UR7, UR10 ;  /* 0x000000070f0a12a5 */ /* 0x000fe2000f8e020a */
[----:B-1----:R-:W-:Y:S01]  /*0340*/  @!P3 MOV R4, R241 ;  /* 0x000000f10004b202 */ /* 0x002fe20000000f00 */
[----:B------:R-:W-:-:S05]  /*0350*/  @!P3 IMAD.MOV.U32 R5, RZ, RZ, R182 ;  /* 0x000000ffff05b224 */ /* 0x000fca00078e00b6 */
[----:B------:R1:W-:Y:S01]  /*0360*/  @!P3 STG.E.64 [R6.64+0x8], R4 ;  /* 0x000008040600b986 */ /* 0x0003e2000c101b1c */
[----:B------:R-:W-:Y:S02]  /*0370*/  IMAD.U32 R8, RZ, RZ, UR10 ;  /* 0x0000000aff087e24 */ /* 0x000fe4000f8e00ff */
[----:B------:R-:W-:Y:S01]  /*0380*/  IMAD.U32 R9, RZ, RZ, UR11 ;  /* 0x0000000bff097e24 */ /* 0x000fe2000f8e00ff */
[----:B-1----:R1:W2:Y:S04]  /*0390*/  @P0 LDG.E R6, [R2.64] ;  /* 0x0000001c02060981 */ /* 0x0022a8000c1e1900 */
[----:B------:R1:W3:Y:S04]  /*03a0*/  @P0 LDG.E R5, [R2.64+0x4] ;  /* 0x0000041c02050981 */ /* 0x0002e8000c1e1900 */
[----:B------:R4:W5:Y:S01]  /*03b0*/  @P1 LDG.E R4, [R8.64] ;  /* 0x0000001c08041981 */ /* 0x000962000c1e1900 */
[----:B-1----:R-:W-:Y:S01]  /*03c0*/  MOV R2, UR4 ;  /* 0x0000000400027c02 */ /* 0x002fe20008000f00 */
[----:B------:R-:W-:-:S05]  /*03d0*/  IMAD.U32 R3, RZ, RZ, UR5 ;  /* 0x00000005ff037e24 */ /* 0x000fca000f8e00ff */
[----:B------:R-:W5:Y:S01]  /*03e0*/  @!P2 LDG.E R0, [R2.64] ;  /* 0x0000001c0200a981 */ /* 0x000f62000c1e1900 */
[----:B------:R-:W-:Y:S01]  /*03f0*/  UMOV UR27, 0xffffffff ;  /* 0xffffffff001b7882 */ /* 0x000fe20000000000 */
[----:B------:R-:W-:Y:S01]  /*0400*/  SHF.R.S32.HI R16, RZ, 0x1f, R184 ;  /* 0x0000001fff107819 */ /* 0x000fe200000114b8 */
[----:B------:R-:W-:-:S03]  /*0410*/  UMOV UR12, 0xffffffff ;  /* 0xffffffff000c7882 */ /* 0x000fc60000000000 */
[----:B----4-:R-:W-:Y:S01]  /*0420*/  LEA.HI R8, R16, R184, RZ, 0x5 ;  /* 0x000000b810087211 */ /* 0x010fe200078f28ff */
[----:B------:R-:W-:Y:S02]  /*0430*/  ULDC UR4, c[0x0][0x1c0] ;  /* 0x0000700000047ab9 */ /* 0x000fe40000000800 */
[----:B------:R-:W-:Y:S01]  /*0440*/  UIMAD UR4, UR15, UR4, UR14 ;  /* 0x000000040f0472a4 */ /* 0x000fe2000f8e020e */
[----:B------:R-:W-:Y:S01]  /*0450*/  LOP3.LUT R229, R8, 0xffffffe0, RZ, 0xc0, !PT ;  /* 0xffffffe008e57812 */ /* 0x000fe200078ec0ff */
[----:B------:R-:W-:Y:S02]  /*0460*/  UMOV UR11, URZ ;  /* 0x0000003f000b7c82 */ /* 0x000fe40008000000 */
[----:B------:R-:W-:Y:S02]  /*0470*/  USHF.L.U32 UR5, UR4, 0x5, URZ ;  /* 0x0000000504057899 */ /* 0x000fe4000800063f */
[----:B------:R-:W-:Y:S02]  /*0480*/  IMAD.IADD R229, R184, 0x1, -R229 ;  /* 0x00000001b8e57824 */ /* 0x000fe400078e0ae5 */
[----:B------:R-:W-:Y:S01]  /*0490*/  USHF.R.S32.HI UR4, URZ, 0x1f, UR5 ;  /* 0x0000001f3f047899 */ /* 0x000fe20008011405 */
[----:B--2---:R-:W1:Y:S08]  /*04a0*/  @P0 R2UR UR27, R6 ;  /* 0x00000000061b03c2 */ /* 0x004e7000000e0000 */
[----:B---3--:R-:W1:Y:S08]  /*04b0*/  @P0 R2UR UR17, R5 ;  /* 0x00000000051103c2 */ /* 0x008e7000000e0000 */
[----:B-----5:R2:W3:Y:S01]  /*04c0*/  @P1 R2UR UR11, R4 ;  /* 0x00000000040b13c2 */ /* 0x0204e200000e0000 */
[----:B------:R-:W-:-:S07]  /*04d0*/  IADD3 R241, P1, P0, R241, UR5, R229 ;  /* 0x00000005f1f17c10 */ /* 0x000fce000f83e0e5 */
[----:B------:R4:W2:Y:S01]  /*04e0*/  @!P2 R2UR UR12, R0 ;  /* 0x00000000000ca3c2 */ /* 0x0008a200000e0000 */
[----:B------:R-:W-:-:S04]  /*04f0*/  ISETP.NE.U32.AND P2, PT, RZ, c[0x0][0x248], PT ;  /* 0x00009200ff007a0c */ /* 0x000fc80003f45070 */
[----:B------:R-:W-:Y:S01]  /*0500*/  ISETP.NE.AND.EX P2, PT, RZ, c[0x0][0x24c], PT, P2 ;  /* 0x00009300ff007a0c */ /* 0x000fe20003f45320 */
[----:B-1----:R-:W-:-:S07]  /*0510*/  @UP2 UIADD3 UR17, UR17, -UR27, URZ ;  /* 0x8000001b11112290 */ /* 0x002fce000fffe03f */
[----:B------:R-:W-:Y:S01]  /*0520*/  @!UP2 ULDC UR17, c[0x0][0x214] ;  /* 0x000085000011aab9 */ /* 0x000fe20000000800 */
[----:B----4-:R-:W-:-:S04]  /*0530*/  SHF.R.S32.HI R0, RZ, 0x1f, R229 ;  /* 0x0000001fff007819 */ /* 0x010fc800000114e5 */
[----:B------:R-:W-:Y:S01]  /*0540*/  IADD3.X R182, R182, UR4, R0, P1, P0 ;  /* 0x00000004b6b67c10 */ /* 0x000fe20008fe0400 */
[----:B--23--:R-:W-:Y:S05]  /*0550*/  @!P2 BRA `(.L_x_291) ;  /* 0x000000700000a947 */ /* 0x00cfea0003800000 */
[----:B------:R-:W-:-:S13]  /*0560*/  PLOP3.LUT P0, PT, PT, PT, UP3, 0x80, 0x0 ;  /* 0x000000000000781c */ /* 0x000fda0003f0f038 */
[----:B------:R-:W2:Y:S04]  /*0570*/  @P0 LDG.E R0, [R2.64+0x4] ;  /* 0x0000041c02000981 */ /* 0x000ea8000c1e1900 */
[----:B------:R-:W3:Y:S01]  /*0580*/  @!P0 LDG.E R2, [R2.64] ;  /* 0x0000001c02028981 */ /* 0x000ee2000c1e1900 */
[----:B--2---:R-:W1:Y:S02]  /*0590*/  @P0 R2UR UR6, R0 ;  /* 0x00000000000603c2 */ /* 0x004e6400000e0000 */
[----:B-1----:R-:W-:-:S11]  /*05a0*/  @UP3 UIADD3 UR6, UR6, -UR12, URZ ;  /* 0x8000000c06063290 */ /* 0x002fd6000fffe03f */
[----:B---3--:R1:W2:Y:S02]  /*05b0*/  @!P0 R2UR UR6, R2 ;  /* 0x00000000020683c2 */ /* 0x0082a400000e0000 */
[----:B-12---:R-:W-:Y:S05]  /*05c0*/  BRA `(.L_x_292) ;  /* 0x0000001000007947 */ /* 0x006fea0003800000 */
.L_x_291:
[----:B------:R-:W-:Y:S02]  /*05d0*/  ULDC UR6, c[0x0][0x218] ;  /* 0x0000860000067ab9 */ /* 0x000fe40000000800 */
.L_x_292:
        /* <DEDUP_REMOVED lines=52> */
[----:B------:R-:W-:Y:S02]  /*0920*/  @UP0 UIMAD UR18, UR18, UR7, UR23 ;  /* 0x00000007121202a4 */ /* 0x000fe4000f8e0217 */
[----:B------:R-:W-:-:S02]  /*0930*/  USHF.R.S32.HI UR13, URZ, 0x1f, UR14 ;  /* 0x0000001f3f0d7899 */ /* 0x000fc4000801140e */
[----:B------:R-:W-:Y:S02]  /*0940*/  @!UP1 UIADD3 UR4, UR25, UR9, URZ ;  /* 0x0000000919049290 */ /* 0x000fe4000fffe03f */
[----:B------:R-:W-:Y:S01]  /*0950*/  @!UP1 UMOV UR8, UR24 ;  /* 0x0000001800089c82 */ /* 0x000fe20008000000 */
        /* <DEDUP_REMOVED lines=14> */
.L_x_294:
        /* <DEDUP_REMOVED lines=43> */
.L_x_295:
[CC--:B------:R-:W-:Y:S01]  /*0cf0*/  LEA.HI R230, R16.reuse, R184.reuse, RZ, 0x2 ;  /* 0x000000b810e67211 */ /* 0x0c0fe200078f10ff */
[----:B------:R-:W1:Y:S01]  /*0d00*/  S2R R6, SR_CTAID.Z ;  /* 0x0000000000067919 */ /* 0x000e620000002700 */
[----:B------:R-:W-:Y:S01]  /*0d10*/  LEA.HI R9, R16, R184, RZ, 0x3 ;  /* 0x000000b810097211 */ /* 0x000fe200078f18ff */
[----:B------:R-:W-:Y:S01]  /*0d20*/  UIADD3 UR20, -UR16, UR17, URZ ;  /* 0x0000001110147290 */ /* 0x000fe2000fffe13f */
[----:B------:R-:W-:Y:S01]  /*0d30*/  LOP3.LUT R236, R230, 0xfffffffc, RZ, 0xc0, !PT ;  /* 0xfffffffce6ec7812 */ /* 0x000fe200078ec0ff */
[----:B------:R-:W2:Y:S01]  /*0d40*/  S2R R242, SR_CTAID.X ;  /* 0x0000000000f27919 */ /* 0x000ea20000002500 */
[----:B------:R-:W-:Y:S01]  /*0d50*/  SHF.R.S32.HI R11, RZ, 0x3, R9 ;  /* 0x00000003ff0b7819 */ /* 0x000fe20000011409 */
[----:B------:R-:W-:Y:S01]  /*0d60*/  ULDC.64 UR6, c[0x0][0x1a8] ;  /* 0x00006a0000067ab9 */ /* 0x000fe20000000a00 */
[----:B------:R-:W-:Y:S01]  /*0d70*/  SHF.R.S32.HI R14, RZ, 0x2, R230 ;  /* 0x00000002ff0e7819 */ /* 0x000fe200000114e6 */
[----:B------:R-:W-:Y:S01]  /*0d80*/  IMAD.IADD R236, R184, 0x1, -R236 ;  /* 0x00000001b8ec7824 */ /* 0x000fe200078e0aec */
[----:B------:R-:W-:Y:S01]  /*0d90*/  SHF.R.S32.HI R8, RZ, 0x5, R8 ;  /* 0x00000005ff087819 */ /* 0x000fe20000011408 */
[----:B------:R-:W-:Y:S01]  /*0da0*/  IMAD.SHL.U32 R0, R11, 0x40, RZ ;  /* 0x000000400b007824 */ /* 0x000fe200078e00ff */
[----:B------:R-:W-:Y:S01]  /*0db0*/  LEA.HI R230, R230, R14, RZ, 0x1 ;  /* 0x0000000ee6e67211 */ /* 0x000fe200078f08ff */
[----:B------:R-:W-:Y:S01]  /*0dc0*/  IMAD.SHL.U32 R236, R236, 0x8, RZ ;  /* 0x00000008ecec7824 */ /* 0x000fe200078e00ff */
[----:B------:R-:W-:Y:S01]  /*0dd0*/  UIMAD UR6, UR13, UR6, URZ ;  /* 0x000000060d0672a4 */ /* 0x000fe2000f8e023f */
[----:B------:R-:W-:Y:S01]  /*0de0*/  SHF.R.S32.HI R15, RZ, 0x1f, R14 ;  /* 0x0000001fff0f7819 */ /* 0x000fe2000001140e */
[----:B------:R-:W-:Y:S01]  /*0df0*/  BSSY B0, `(.L_x_296) ;  /* 0x0000024000007945 */ /* 0x000fe20003800000 */
[----:B------:R-:W-:Y:S01]  /*0e00*/  LOP3.LUT R0, R0, 0xc0, RZ, 0xc0, !PT ;  /* 0x000000c000007812 */ /* 0x000fe200078ec0ff */
[----:B------:R-:W-:Y:S01]  /*0e10*/  UIMAD UR6, UR14, UR7, UR6 ;  /* 0x000000070e0672a4 */ /* 0x000fe2000f8e0206 */
[----:B------:R-:W-:-:S02]  /*0e20*/  SHF.R.S32.HI R237, RZ, 0x1f, R236 ;  /* 0x0000001fffed7819 */ /* 0x000fc400000114ec */
[----:B------:R-:W-:Y:S02]  /*0e30*/  LOP3.LUT R2, R0, 0x18, R236, 0xf8, !PT ;  /* 0x0000001800027812 */ /* 0x000fe400078ef8ec */
[----:B------:R-:W-:Y:S02]  /*0e40*/  SHF.R.U32.HI R0, RZ, 0x3, R0 ;  /* 0x00000003ff007819 */ /* 0x000fe40000011600 */
[----:B------:R-:W-:Y:S02]  /*0e50*/  LOP3.LUT R230, R230, 0x7fffffe, RZ, 0xc0, !PT ;  /* 0x07fffffee6e67812 */ /* 0x000fe400078ec0ff */
[----:B------:R-:W-:Y:S02]  /*0e60*/  LOP3.LUT R0, R2, R0, RZ, 0x3c, !PT ;  /* 0x0000000002007212 */ /* 0x000fe400078e3cff */
[----:B------:R-:W-:Y:S01]  /*0e70*/  IADD3 R2, P0, R236, UR8, RZ ;  /* 0x00000008ec027c10 */ /* 0x000fe2000ff1e0ff */
[----:B------:R-:W-:Y:S01]  /*0e80*/  IMAD.IADD R230, R14, 0x1, -R230 ;  /* 0x000000010ee67824 */ /* 0x000fe200078e0ae6 */
[----:B------:R-:W-:Y:S01]  /*0e90*/  SHF.R.S32.HI R248, RZ, 0x1f, R246 ;  /* 0x0000001ffff87819 */ /* 0x000fe200000114f6 */
[----:B--2---:R-:W-:Y:S01]  /*0ea0*/  IMAD.WIDE R238, R242, 0x80, R14 ;  /* 0x00000080f2ee7825 */ /* 0x004fe200078e020e */
[----:B------:R-:W-:-:S02]  /*0eb0*/  IADD3.X R3, R237, UR4, RZ, P0, !PT ;  /* 0x00000004ed037c10 */ /* 0x000fc400087fe4ff */
[----:B------:R-:W-:Y:S01]  /*0ec0*/  ISETP.GE.AND P0, PT, R14, UR20, PT ;  /* 0x000000140e007c0c */ /* 0x000fe2000bf06270 */
[----:B------:R-:W-:Y:S02]  /*0ed0*/  IMAD R230, R8, 0x8, R230 ;  /* 0x0000000808e67824 */ /* 0x000fe400078e02e6 */
[----:B-1----:R-:W-:-:S04]  /*0ee0*/  IMAD.WIDE.U32 R6, R6, c[0x0][0x1a8], R2 ;  /* 0x00006a0006067a25 */ /* 0x002fc800078e0002 */
[----:B------:R-:W-:Y:S01]  /*0ef0*/  IMAD.U32 R230, R230, 0x20, R0 ;  /* 0x00000020e6e67824 */ /* 0x000fe200078e0000 */
[----:B------:R-:W-:-:S03]  /*0f00*/  IADD3 R13, R7, UR6, RZ ;  /* 0x00000006070d7c10 */ /* 0x000fc6000fffe0ff */
[----:B------:R-:W-:Y:S02]  /*0f10*/  IMAD.SHL.U32 R230, R230, 0x2, RZ ;  /* 0x00000002e6e67824 */ /* 0x000fe400078e00ff */
        /* <DEDUP_REMOVED lines=17> */
.L_x_297:
[----:B------:R-:W-:Y:S05]  /*1030*/  BSYNC B0 ;  /* 0x0000000000007941 */ /* 0x000fea0003800000 */
.L_x_296:
[----:B--2---:R-:W-:Y:S01]  /*1040*/  IADD3 R5, R14, 0x20, RZ ;  /* 0x000000200e057810 */ /* 0x004fe20007ffe0ff */
[----:B------:R-:W-:Y:S03]  /*1050*/  BSSY B0, `(.L_x_298) ;  /* 0x0000014000007945 */ /* 0x000fe60003800000 */
[----:B------:R-:W-:-:S13]  /*1060*/  ISETP.GE.AND P0, PT, R5, UR20, PT ;  /* 0x0000001405007c0c */ /* 0x000fda000bf06270 */
[----:B------:R-:W-:Y:S05]  /*1070*/  @P0 BRA `(.L_x_299) ;  /* 0x0000011000000947 */ /* 0x000fea0003800000 */
[----:B------:R-:W-:-:S13]  /*1080*/  ISETP.GE.AND P0, PT, R236, c[0x0][0x220], PT ;  /* 0x00008800ec007a0c */ /* 0x000fda0003f06270 */
[----:B------:R2:W-:Y:S01]  /*1090*/  @P0 STS.128 [R230+0x800], RZ ;  /* 0x000800ffe6000388 */ /* 0x0005e20000000c00 */
        /* <DEDUP_REMOVED lines=15> */
.L_x_299:
[----:B------:R-:W-:Y:S05]  /*1190*/  BSYNC B0 ;  /* 0x0000000000007941 */ /* 0x000fea0003800000 */
.L_x_298:
[----:B------:R-:W-:Y:S01]  /*11a0*/  IADD3 R4, R14, 0x40, RZ ;  /* 0x000000400e047810 */ /* 0x000fe20007ffe0ff */
[----:B------:R-:W-:Y:S03]  /*11b0*/  BSSY B0, `(.L_x_300) ;  /* 0x0000014000007945 */ /* 0x000fe60003800000 */
[----:B------:R-:W-:-:S13]  /*11c0*/  ISETP.GE.AND P0, PT, R4, UR20, PT ;  /* 0x0000001404007c0c */ /* 0x000fda000bf06270 */
[----:B------:R-:W-:Y:S05]  /*11d0*/  @P0 BRA `(.L_x_301) ;  /* 0x0000011000000947 */ /* 0x000fea0003800000 */
[----:B------:R-:W-:-:S13]  /*11e0*/  ISETP.GE.AND P0, PT, R236, c[0x0][0x220], PT ;  /* 0x00008800ec007a0c */ /* 0x000fda0003f06270 */
[----:B------:R4:W-:Y:S01]  /*11f0*/  @P0 STS.128 [R230+0x1000], RZ ;  /* 0x001000ffe6000388 */ /* 0x0009e20000000c00 */
        /* <DEDUP_REMOVED lines=15> */
.L_x_301:
[----:B------:R-:W-:Y:S05]  /*12f0*/  BSYNC B0 ;  /* 0x0000000000007941 */ /* 0x000fea0003800000 */
.L_x_300:
[----:B---3--:R-:W-:Y:S01]  /*1300*/  IADD3 R2, R14, 0x60, RZ ;  /* 0x000000600e027810 */ /* 0x008fe20007ffe0ff */
        /* <DEDUP_REMOVED lines=23> */
.L_x_303:
[----:B------:R-:W-:Y:S05]  /*1480*/  BSYNC B0 ;  /* 0x0000000000007941 */ /* 0x000fea0003800000 */
.L_x_302:
[----:B------:R-:W-:Y:S01]  /*1490*/  LEA.HI R16, R16, R184, RZ, 0x4 ;  /* 0x000000b810107211 */ /* 0x000fe200078f20ff */
[C---:B------:R-:W-:Y:S01]  /*14a0*/  IMAD R3, R15.reuse, c[0x0][0x198], RZ ;  /* 0x000066000f037a24 */ /* 0x040fe200078e02ff */
[----:B------:R-:W-:Y:S01]  /*14b0*/  UIADD3 UR30, UR5, -0x1, URZ ;  /* 0xffffffff051e7890 */ /* 0x000fe2000fffe03f */
[--C-:B-1----:R-:W-:Y:S01]  /*14c0*/  IMAD.WIDE.U32 R12, R14, c[0x0][0x198], R236.reuse ;  /* 0x000066000e0c7a25 */ /* 0x102fe200078e00ec */
[----:B------:R-:W-:Y:S01]  /*14d0*/  LOP3.LUT R18, R16, 0xfffffff0, RZ, 0xc0, !PT ;  /* 0xfffffff010127812 */ /* 0x000fe200078ec0ff */
[----:B------:R-:W-:Y:S01]  /*14e0*/  BSSY B0, `(.L_x_304) ;  /* 0x0000030000007945 */ /* 0x000fe20003800000 */
[----:B------:R-:W-:Y:S01]  /*14f0*/  UIMAD UR9, UR30, -0x80, UR10 ;  /* 0xffffff801e0978a4 */ /* 0x000fe2000f8e020a */
[----:B------:R-:W-:Y:S01]  /*1500*/  IMAD R0, R15, c[0x0][0x1a0], RZ ;  /* 0x000068000f007a24 */ /* 0x000fe200078e02ff */
[----:B------:R-:W-:Y:S01]  /*1510*/  IADD3 R232, P1, R12, UR22, RZ ;  /* 0x000000160ce87c10 */ /* 0x000fe2000ff3e0ff */
[----:B------:R-:W-:Y:S01]  /*1520*/  IMAD.WIDE.U32 R6, R14, c[0x0][0x1a0], R236 ;  /* 0x000068000e067a25 */ /* 0x000fe200078e00ec */
[----:B------:R-:W-:-:S02]  /*1530*/  USHF.R.S32.HI UR4, URZ, 0x1f, UR30 ;  /* 0x0000001f3f047899 */ /* 0x000fc4000801141e */
[----:B------:R-:W-:Y:S01]  /*1540*/  UIMAD UR6, UR11, UR30, URZ ;  /* 0x0000001e0b0672a4 */ /* 0x000fe2000f8e023f */
[----:B------:R-:W-:Y:S01]  /*1550*/  IMAD.IADD R18, R184, 0x1, -R18 ;  /* 0x00000001b8127824 */ /* 0x000fe200078e0a12 */
[----:B------:R-:W-:Y:S01]  /*1560*/  IADD3 R20, P0, R6, UR24, RZ ;  /* 0x0000001806147c10 */ /* 0x000fe2000ff1e0ff */
[C---:B------:R-:W-:Y:S01]  /*1570*/  IMAD R3, R14.reuse, c[0x0][0x19c], R3 ;  /* 0x000067000e037a24 */ /* 0x040fe200078e0203 */
[----:B------:R-:W-:Y:S01]  /*1580*/  UIMAD UR6, UR4, UR12, UR6 ;  /* 0x0000000c040672a4 */ /* 0x000fe2000f8e0206 */
[----:B------:R-:W-:Y:S01]  /*1590*/  IMAD R0, R14, c[0x0][0x1a4], R0 ;  /* 0x000069000e007a24 */ /* 0x000fe200078e0200 */
[----:B------:R-:W-:Y:S01]  /*15a0*/  LEA.HI R6, R18, R18, RZ, 0x1 ;  /* 0x0000001212067211 */ /* 0x000fe200078f08ff */
[C---:B------:R-:W-:Y:S01]  /*15b0*/  IMAD R234, R248.reuse, c[0x0][0x1b0], RZ ;  /* 0x00006c00f8ea7a24 */ /* 0x040fe200078e02ff */
[----:B------:R-:W-:Y:S01]  /*15c0*/  IADD3.X R233, R13, UR18, R3, P1, !PT ;  /* 0x000000120de97c10 */ /* 0x000fe20008ffe403 */
[----:B------:R-:W-:Y:S01]  /*15d0*/  IMAD R248, R248, c[0x0][0x1b8], RZ ;  /* 0x00006e00f8f87a24 */ /* 0x000fe200078e02ff */
[----:B------:R-:W-:Y:S01]  /*15e0*/  IADD3.X R21, R7, UR19, R0, P0, !PT ;  /* 0x0000001307157c10 */ /* 0x000fe200087fe400 */
[C---:B------:R-:W-:Y:S01]  /*15f0*/  IMAD R234, R246.reuse, c[0x0][0x1b4], R234 ;  /* 0x00006d00f6ea7a24 */ /* 0x040fe200078e02ea */
[----:B------:R-:W-:Y:S01]  /*1600*/  SHF.R.S32.HI R0, RZ, 0x1, R6 ;  /* 0x00000001ff007819 */ /* 0x000fe20000011406 */
[----:B------:R-:W-:Y:S01]  /*1610*/  IMAD.WIDE.U32 R232, R246, c[0x0][0x1b0], R232 ;  /* 0x00006c00f6e87a25 */ /* 0x000fe200078e00e8 */
[----:B------:R-:W-:-:S02]  /*1620*/  SHF.R.S32.HI R12, RZ, 0x1f, R6 ;  /* 0x0000001fff0c7819 */ /* 0x000fc40000011406 */
[----:B------:R-:W-:Y:S01]  /*1630*/  ISETP.GE.AND P0, PT, R14, UR9, PT ;  /* 0x000000090e007c0c */ /* 0x000fe2000bf06270 */
[----:B------:R-:W-:Y:S01]  /*1640*/  IMAD R248, R246, c[0x0][0x1bc], R248 ;  /* 0x00006f00f6f87a24 */ /* 0x000fe200078e02f8 */
[----:B------:R-:W-:Y:S01]  /*1650*/  LEA.HI R12, R12, R0, RZ, 0x2 ;  /* 0x000000000c0c7211 */ /* 0x000fe200078f10ff */
[----:B------:R-:W-:Y:S01]  /*1660*/  IMAD.IADD R235, R233, 0x1, R234 ;  /* 0x00000001e9eb7824 */ /* 0x000fe200078e02ea */
[----:B------:R-:W-:Y:S01]  /*1670*/  MOV R234, R232 ;  /* 0x000000e800ea7202 */ /* 0x000fe20000000f00 */
[----:B------:R-:W-:Y:S01]  /*1680*/  IMAD.WIDE.U32 R246, R246, c[0x0][0x1b8], R20 ;  /* 0x00006e00f6f67a25 */ /* 0x000fe200078e0014 */
[----:B------:R-:W-:Y:S02]  /*1690*/  LOP3.LUT R12, R12, 0xfffffffc, RZ, 0xc0, !PT ;  /* 0xfffffffc0c0c7812 */ /* 0x000fe400078ec0ff */
[----:B------:R-:W-:Y:S01]  /*16a0*/  MOV R3, 0x10 ;  /* 0x0000001000037802 */ /* 0x000fe20000000f00 */
[----:B------:R-:W-:Y:S01]  /*16b0*/  IMAD.U32 R20, RZ, RZ, UR30 ;  /* 0x0000001eff147e24 */ /* 0x000fe2000f8e00ff */
[----:B------:R-:W-:Y:S01]  /*16c0*/  IADD3 R12, R0, -R12, RZ ;  /* 0x8000000c000c7210 */ /* 0x000fe20007ffe0ff */
[----:B------:R-:W-:-:S02]  /*16d0*/  IMAD.IADD R249, R247, 0x1, R248 ;  /* 0x00000001f7f97824 */ /* 0x000fc400078e02f8 */
[----:B------:R-:W-:Y:S01]  /*16e0*/  IMAD.WIDE.U32 R20, R20, UR12, R234 ;  /* 0x0000000c14147c25 */ /* 0x000fe2000f8e00ea */
[----:B------:R-:W-:-:S04]  /*16f0*/  LOP3.LUT P1, RZ, R12, 0x2, RZ, 0xc0, !PT ;  /* 0x000000020cff7812 */ /* 0x000fc8000782c0ff */
[----:B------:R-:W-:Y:S02]  /*1700*/  IADD3 R23, R21, UR6, RZ ;  /* 0x0000000615177c10 */ /* 0x000fe4000fffe0ff */
        /* <DEDUP_REMOVED lines=13> */
.L_x_305:
[----:B------:R-:W-:Y:S05]  /*17e0*/  BSYNC B0 ;  /* 0x0000000000007941 */ /* 0x000fea0003800000 */
.L_x_304:
        /* <DEDUP_REMOVED lines=12> */
[----:B-1----:R-:W-:-:S04]  /*18b0*/  LEA R24, P0, R10, c[0x0][0x168], 0x1 ;  /* 0x00005a000a187a11 */ /* 0x002fc800078008ff */
[----:B------:R-:W-:-:S05]  /*18c0*/  LEA.HI.X R25, R10, c[0x0][0x16c], R7, 0x1, P0 ;  /* 0x00005b000a197a11 */ /* 0x000fca00000f0c07 */
[----:B------:R-:W-:Y:S01]  /*18d0*/  @!PT LDS RZ, [RZ] ;  /* 0x00000000fffff984 */ /* 0x000fe20000000800 */
[----:B------:R-:W-:Y:S01]  /*18e0*/  @!PT LDS RZ, [RZ] ;  /* 0x00000000fffff984 */ /* 0x000fe20000000800 */
[----:B------:R-:W-:Y:S01]  /*18f0*/  @!PT LDS RZ, [RZ] ;  /* 0x00000000fffff984 */ /* 0x000fe20000000800 */
[----:B------:R1:W-:Y:S04]  /*1900*/  LDGSTS.E.BYPASS.LTC128B.128 [R230+0x2800], [R24.64] ;  /* 0x0280000018e67fae */ /* 0x0003e8000b901d5c */
.L_x_307:
[----:B------:R-:W-:Y:S05]  /*1910*/  BSYNC B0 ;  /* 0x0000000000007941 */ /* 0x000fea0003800000 */
.L_x_306:
[----:B------:R-:W-:Y:S01]  /*1920*/  ISETP.GE.AND P0, PT, R4, UR9, PT ;  /* 0x0000000904007c0c */ /* 0x000fe2000bf06270 */
[----:B------:R-:W-:-:S12]  /*1930*/  BSSY B0, `(.L_x_308) ;  /* 0x0000010000007945 */ /* 0x000fd80003800000 */
        /* <DEDUP_REMOVED lines=15> */
.L_x_309:
[----:B------:R-:W-:Y:S05]  /*1a30*/  BSYNC B0 ;  /* 0x0000000000007941 */ /* 0x000fea0003800000 */
.L_x_308:
        /* <DEDUP_REMOVED lines=18> */
.L_x_311:
[----:B------:R-:W-:Y:S05]  /*1b60*/  BSYNC B0 ;  /* 0x0000000000007941 */ /* 0x000fea0003800000 */
.L_x_310:
        /* <DEDUP_REMOVED lines=13> */
[----:B------:R-:W-:Y:S01]  /*1c40*/  SHF.R.S32.HI R10, RZ, 0x1f, R229 ;  /* 0x0000001fff0a7819 */ /* 0x000fe200000114e5 */
[----:B------:R-:W-:Y:S01]  /*1c50*/  ULDC UR6, c[0x0][0x318] ;  /* 0x0000c60000067ab9 */ /* 0x000fe20000000800 */
[----:B------:R-:W-:-:S04]  /*1c60*/  DEPBAR.LE SB0, 0x0 ;  /* 0x000080000000791a */ /* 0x000fc80000000000 */
[----:B------:R-:W-:Y:S02]  /*1c70*/  @UP1 ULEA UR14, UP0, UR34, UR6, 0x2 ;  /* 0x00000006220e1291 */ /* 0x000fe4000f80103f */
[----:B------:R-:W-:Y:S02]  /*1c80*/  @UP1 UIADD3 UR7, UR35, UR7, URZ ;  /* 0x0000000723071290 */ /* 0x000fe4000fffe03f */
[----:B------:R-:W-:Y:S02]  /*1c90*/  ULDC UR6, c[0x0][0x31c] ;  /* 0x0000c70000067ab9 */ /* 0x000fe40000000800 */
[----:B------:R-:W-:Y:S01]  /*1ca0*/  @UP1 ULEA.HI.X UR15, UR34, UR6, UR7, 0x2, UP0 ;  /* 0x00000006220f1291 */ /* 0x000fe200080f1407 */
[----:B-1----:R-:W-:Y:S02]  /*1cb0*/  IMAD.U32 R20, RZ, RZ, UR14 ;  /* 0x0000000eff147e24 */ /* 0x002fe4000f8e00ff */
[----:B------:R-:W-:Y:S01]  /*1cc0*/  IMAD.IADD R15, R184, 0x1, -R15 ;  /* 0x00000001b80f7824 */ /* 0x000fe200078e0a0f */
[----:B------:R-:W-:-:S02]  /*1cd0*/  LEA.HI R229, R10, R229, RZ, 0x2 ;  /* 0x000000e50ae57211 */ /* 0x000fc400078f10ff */
[----:B------:R-:W-:Y:S01]  /*1ce0*/  ISETP.GE.AND P1, PT, R14, UR9, PT ;  /* 0x000000090e007c0c */ /* 0x000fe2000bf26270 */
[----:B------:R-:W-:Y:S01]  /*1cf0*/  IMAD.U32 R21, RZ, RZ, UR15 ;  /* 0x0000000fff157e24 */ /* 0x000fe2000f8e00ff */
[----:B------:R-:W-:Y:S01]  /*1d00*/  SHF.R.S32.HI R17, RZ, 0x4, R16 ;  /* 0x00000004ff117819 */ /* 0x000fe20000011410 */
[----:B------:R-:W-:Y:S01]  /*1d10*/  IMAD.U32 R183, RZ, RZ, UR17 ;  /* 0x00000011ffb77e24 */ /* 0x000fe2000f8e00ff */
[----:B------:R-:W-:Y:S01]  /*1d20*/  LOP3.LUT R6, R6, 0x7fffffe, RZ, 0xc0, !PT ;  /* 0x07fffffe06067812 */ /* 0x000fe200078ec0ff */
[----:B------:R-:W-:Y:S01]  /*1d30*/  IMAD.SHL.U32 R12, R12, 0x40, RZ ;  /* 0x000000400c0c7824 */ /* 0x000fe200078e00ff */
[----:B------:R-:W5:Y:S01]  /*1d40*/  @P0 LDG.E R7, [R20.64] ;  /* 0x0000001c14070981 */ /* 0x000f62000c1e1900 */
[----:B------:R-:W-:Y:S01]  /*1d50*/  LEA.HI R9, R15, R15, RZ, 0x1 ;  /* 0x0000000f0f097211 */ /* 0x000fe200078f08ff */
[----:B------:R-:W-:Y:S01]  /*1d60*/  IMAD.SHL.U32 R11, R11, 0x8, RZ ;  /* 0x000000080b0b7824 */ /* 0x000fe200078e00ff */
[----:B------:R-:W-:Y:S01]  /*1d70*/  LEA R14, R8, UR16, 0x4 ;  /* 0x00000010080e7c11 */ /* 0x000fe2000f8e20ff */
[----:B------:R-:W-:Y:S01]  /*1d80*/  BAR.SYNC.DEFER_BLOCKING 0x0 ;  /* 0x0000000000007b1d */ /* 0x000fe20000010000 */
[----:B------:R-:W-:Y:S01]  /*1d90*/  LOP3.LUT R13, R9, 0x7fffffe, RZ, 0xc0, !PT ;  /* 0x07fffffe090d7812 */ /* 0x000fe200078ec0ff */
[----:B------:R-:W-:Y:S01]  /*1da0*/  IMAD R242, R242, 0x8, R8 ;  /* 0x00000008f2f27824 */ /* 0x000fe200078e0208 */
[----:B------:R-:W-:Y:S01]  /*1db0*/  SHF.R.S32.HI R229, RZ, 0x2, R229 ;  /* 0x00000002ffe57819 */ /* 0x000fe200000114e5 */
[----:B------:R-:W-:Y:S01]  /*1dc0*/  IMAD.IADD R6, R18, 0x1, -R6 ;  /* 0x0000000112067824 */ /* 0x000fe200078e0a06 */
[----:B------:R-:W-:Y:S01]  /*1dd0*/  SHF.R.S32.HI R10, RZ, 0x1f, R18 ;  /* 0x0000001fff0a7819 */ /* 0x000fe20000011412 */
[----:B------:R-:W-:Y:S01]  /*1de0*/  IMAD.IADD R13, R15, 0x1, -R13 ;  /* 0x000000010f0d7824 */ /* 0x000fe200078e0a0d */
[----:B------:R-:W-:Y:S01]  /*1df0*/  SHF.R.S32.HI R15, RZ, 0x1, R9 ;  /* 0x00000001ff0f7819 */ /* 0x000fe20000011409 */
[----:B------:R-:W-:Y:S01]  /*1e00*/  ULDC.64 UR6, c[0x0][0x1a0] ;  /* 0x0000680000067ab9 */ /* 0x000fe20000000a00 */
[----:B------:R-:W5:Y:S01]  /*1e10*/  @P0 MUFU.RCP R9, c[0x0][0x238] ;  /* 0x00008e0000090b08 */ /* 0x000f620000001000 */
[----:B------:R-:W-:Y:S01]  /*1e20*/  IADD3 R14, R14, 0x1, R229 ;  /* 0x000000010e0e7810 */ /* 0x000fe20007ffe0e5 */
[----:B------:R-:W-:Y:S01]  /*1e30*/  USHF.L.U64.HI UR23, UR6, UR23, UR7 ;  /* 0x0000001706177299 */ /* 0x000fe20008010207 */
[----:B------:R-:W-:Y:S01]  /*1e40*/  LEA.HI R10, R10, R18, RZ, 0x3 ;  /* 0x000000120a0a7211 */ /* 0x000fe200078f18ff */
[----:B------:R-:W-:Y:S01]  /*1e50*/  USHF.L.U32 UR24, UR6, 0x7, URZ ;  /* 0x0000000706187899 */ /* 0x000fe2000800063f */
[----:B------:R-:W-:Y:S01]  /*1e60*/  IADD3 R183, R14, UR10, -R183 ;  /* 0x0000000a0eb77c10 */ /* 0x000fe2000fffe8b7 */
[----:B------:R-:W-:Y:S01]  /*1e70*/  UIMAD UR7, UR23, UR30, URZ ;  /* 0x0000001e170772a4 */ /* 0x000fe2000f8e023f */
[----:B------:R-:W-:Y:S01]  /*1e80*/  SHF.R.S32.HI R14, RZ, 0x1f, R8 ;  /* 0x0000001fff0e7819 */ /* 0x000fe20000011408 */
[----:B------:R-:W-:Y:S01]  /*1e90*/  IMAD.SHL.U32 R10, R10, 0x20, RZ ;  /* 0x000000200a0a7824 */ /* 0x000fe200078e00ff */
[----:B------:R-:W-:Y:S01]  /*1ea0*/  LEA.HI R16, R16, R17, RZ, 0x1 ;  /* 0x0000001110107211 */ /* 0x000fe200078f08ff */
[----:B------:R-:W-:Y:S01]  /*1eb0*/  IMAD.MOV.U32 R248, RZ, RZ, R246 ;  /* 0x000000fffff87224 */ /* 0x000fe200078e00f6 */
[----:B------:R-:W-:Y:S01]  /*1ec0*/  LEA.HI R14, R14, R8, RZ, 0x2 ;  /* 0x000000080e0e7211 */ /* 0x000fe200078f10ff */
[----:B------:R-:W-:Y:S01]  /*1ed0*/  UIMAD UR7, UR4, UR24, UR7 ;  /* 0x00000018040772a4 */ /* 0x000fe2000f8e0207 */
[----:B------:R-:W-:Y:S01]  /*1ee0*/  LOP3.LUT R16, R16, 0xfffffffe, RZ, 0xc0, !PT ;  /* 0xfffffffe10107812 */ /* 0x000fe200078ec0ff */
[----:B------:R-:W-:Y:S01]  /*1ef0*/  IMAD.SHL.U32 R184, R184, 0x2, RZ ;  /* 0x00000002b8b87824 */ /* 0x000fe200078e00ff */
[C---:B------:R-:W-:Y:S01]  /*1f00*/  LOP3.LUT P2, RZ, R15.reuse, 0x2, RZ, 0xc0, !PT ;  /* 0x000000020fff7812 */ /* 0x040fe2000784c0ff */
[----:B------:R-:W-:Y:S01]  /*1f10*/  IMAD.SHL.U32 R15, R15, 0x40, RZ ;  /* 0x000000400f0f7824 */ /* 0x000fe200078e00ff */
[----:B------:R-:W-:Y:S01]  /*1f20*/  LOP3.LUT R14, R14, 0xfffffffc, RZ, 0xc0, !PT ;  /* 0xfffffffc0e0e7812 */ /* 0x000fe200078ec0ff */
[----:B------:R-:W-:Y:S01]  /*1f30*/  IMAD.IADD R16, R17, 0x1, -R16 ;  /* 0x0000000111107824 */ /* 0x000fe200078e0a10 */
[----:B------:R-:W-:Y:S01]  /*1f40*/  LOP3.LUT R10, R10, 0xffffff00, RZ, 0xc0, !PT ;  /* 0xffffff000a0a7812 */ /* 0x000fe200078ec0ff */
[----:B------:R1:W-:Y:S01]  /*1f50*/  @P1 STS [R230+0x4000], RZ ;  /* 0x004000ffe6001388 */ /* 0x0003e20000000800 */
[----:B------:R-:W-:Y:S01]  /*1f60*/  LOP3.LUT R15, R15, 0xc0, RZ, 0xc0, !PT ;  /* 0x000000c00f0f7812 */ /* 0x000fe200078ec0ff */
[----:B------:R-:W-:Y:S01]  /*1f70*/  IMAD.IADD R228, R8, 0x1, -R14 ;  /* 0x0000000108e47824 */ /* 0x000fe200078e0a0e */
[----:B------:R-:W-:Y:S01]  /*1f80*/  LOP3.LUT R12, R12, 0xc0, RZ, 0xc0, !PT ;  /* 0x000000c00c0c7812 */ /* 0x000fe200078ec0ff */
[----:B------:R1:W-:Y:S01]  /*1f90*/  @P1 STS [R230+0x4004], RZ ;  /* 0x004004ffe6001388 */ /* 0x0003e20000000800 */
[--C-:B------:R-:W-:Y:S01]  /*1fa0*/  IMAD R8, R8, 0x200, R10.reuse ;  /* 0x0000020008087824 */ /* 0x100fe200078e020a */
[----:B------:R-:W-:Y:S01]  /*1fb0*/  LOP3.LUT R11, R15, 0x8, R11, 0xf8, !PT ;  /* 0x000000080f0b7812 */ /* 0x000fe200078ef80b */
[C---:B------:R-:W-:Y:S01]  /*1fc0*/  IMAD R13, R16.reuse, 0x8, R13 ;  /* 0x00000008100d7824 */ /* 0x040fe200078e020d */
[----:B------:R1:W-:Y:S01]  /*1fd0*/  @P1 STS.64 [R230+0x4008], RZ ;  /* 0x004008ffe6001388 */ /* 0x0003e20000000a00 */
[----:B------:R-:W-:Y:S01]  /*1fe0*/  IMAD.SHL.U32 R16, R16, 0x8, RZ ;  /* 0x0000000810107824 */ /* 0x000fe200078e00ff */
[----:B------:R-:W-:Y:S01]  /*1ff0*/  SHF.R.U32.HI R15, RZ, 0x3, R15 ;  /* 0x00000003ff0f7819 */ /* 0x000fe2000001160f */
[C---:B------:R-:W-:Y:S01]  /*2000*/  IMAD R181, R6.reuse, 0x20, R10 ;  /* 0x0000002006b57824 */ /* 0x040fe200078e020a */
[----:B------:R-:W-:Y:S01]  /*2010*/  UMOV UR4, URZ ;  /* 0x0000003f00047c82 */ /* 0x000fe20008000000 */
[----:B------:R-:W-:Y:S01]  /*2020*/  IMAD R8, R6, 0x20, R8 ;  /* 0x0000002006087824 */ /* 0x000fe200078e0208 */
[----:B------:R-:W-:Y:S01]  /*2030*/  LOP3.LUT R16, R12, 0x8, R16, 0xf8, !PT ;  /* 0x000000080c107812 */ /* 0x000fe200078ef810 */
[----:B------:R-:W-:Y:S01]  /*2040*/  IMAD.U32 R6, RZ, RZ, UR30 ;  /* 0x0000001eff067e24 */ /* 0x000fe2000f8e00ff */
[----:B------:R-:W-:Y:S01]  /*2050*/  SHF.R.U32.HI R12, RZ, 0x3, R12 ;  /* 0x00000003ff0c7819 */ /* 0x000fe2000001160c */
[----:B------:R-:W-:Y:S01]  /*2060*/  UIADD3 UR19, UR32, -0x4ab325aa, URZ ;  /* 0xb54cda5620137890 */ /* 0x000fe2000fffe03f */
[----:B------:R-:W-:Y:S01]  /*2070*/  LOP3.LUT R11, R11, R15, RZ, 0x3c, !PT ;  /* 0x0000000f0b0b7212 */ /* 0x000fe200078e3cff */
[----:B------:R-:W-:Y:S01]  /*2080*/  UIADD3 UR18, UR33, 0x646e171e, URZ ;  /* 0x646e171e21127890 */ /* 0x000fe2000fffe03f */
[----:B------:R-:W-:Y:S01]  /*2090*/  LOP3.LUT R12, R16, R12, RZ, 0x3c, !PT ;  /* 0x0000000c100c7212 */ /* 0x000fe200078e3cff */
[----:B------:R-:W-:Y:S01]  /*20a0*/  BSSY B0, `(.L_x_312) ;  /* 0x0000018000007945 */ /* 0x000fe20003800000 */
[----:B------:R-:W-:Y:S01]  /*20b0*/  LOP3.LUT R184, R184, 0x6, RZ, 0xc0, !PT ;  /* 0x00000006b8b87812 */ /* 0x000fe200078ec0ff */
[----:B------:R-:W-:Y:S01]  /*20c0*/  IMAD.U32 R178, R13, 0x20, R11 ;  /* 0x000000200db27824 */ /* 0x000fe200078e000b */
[----:B------:R-:W-:Y:S01]  /*20d0*/  SEL R3, R3, 0xfffffff0, !P2 ;  /* 0xfffffff003037807 */ /* 0x000fe20005000000 */
[C---:B------:R-:W-:Y:S01]  /*20e0*/  IMAD.IADD R181, R12.reuse, 0x1, R181 ;  /* 0x000000010cb57824 */ /* 0x040fe200078e02b5 */
[----:B------:R-:W-:Y:S01]  /*20f0*/  IADD3 R183, R183, c[0x0][0x2e8], RZ ;  /* 0x0000ba00b7b77a10 */ /* 0x000fe20007ffe0ff */
[----:B------:R-:W-:-:S02]  /*2100*/  IMAD.IADD R179, R12, 0x1, R8 ;  /* 0x000000010cb37824 */ /* 0x000fc400078e0208 */
[----:B-----5:R-:W-:-:S04]  /*2110*/  @P0 FMUL.FTZ R7, R7, R9 ;  /* 0x0000000907070220 */ /* 0x020fc80000410000 */
[----:B------:R5:W2:Y:S02]  /*2120*/  @P0 R2UR UR13, R7 ;  /* 0x00000000070d03c2 */ /* 0x000aa400000e0000 */
[----:B-----5:R-:W-:Y:S01]  /*2130*/  IMAD.WIDE.U32 R6, R6, UR24, R248 ;  /* 0x0000001806067c25 */ /* 0x020fe2000f8e00f8 */
[----:B--2---:R-:W-:-:S04]  /*2140*/  @UP1 UMOV UR4, UR13 ;  /* 0x0000000d00041c82 */ /* 0x004fc80008000000 */
[----:B------:R-:W-:Y:S01]  /*2150*/  IADD3 R11, R7, UR7, RZ ;  /* 0x00000007070b7c10 */ /* 0x000fe2000fffe0ff */
        /* <DEDUP_REMOVED lines=12> */
.L_x_313:
[----:B-1----:R-:W-:Y:S05]  /*2220*/  BSYNC B0 ;  /* 0x0000000000007941 */ /* 0x002fea0003800000 */
.L_x_312:
        /* <DEDUP_REMOVED lines=10> */
[----:B--2---:R-:W-:-:S04]  /*22d0*/  IADD3 R8, P0, R6, UR26, RZ ;  /* 0x0000001a06087c10 */ /* 0x004fc8000ff1e0ff */
[----:B------:R-:W-:Y:S02]  /*22e0*/  IADD3.X R5, R11, UR25, RZ, P0, !PT ;  /* 0x000000190b057c10 */ /* 0x000fe400087fe4ff */
[----:B------:R-:W-:-:S04]  /*22f0*/  LEA R12, P0, R8, c[0x0][0x170], 0x1 ;  /* 0x00005c00080c7a11 */ /* 0x000fc800078008ff */
[----:B------:R-:W-:-:S05]  /*2300*/  LEA.HI.X R13, R8, c[0x0][0x174], R5, 0x1, P0 ;  /* 0x00005d00080d7a11 */ /* 0x000fca00000f0c05 */
[----:B------:R-:W-:Y:S01]  /*2310*/  @!PT LDS RZ, [RZ] ;  /* 0x00000000fffff984 */ /* 0x000fe20000000800 */
[----:B------:R-:W-:Y:S01]  /*2320*/  @!PT LDS RZ, [RZ] ;  /* 0x00000000fffff984 */ /* 0x000fe20000000800 */
[----:B------:R-:W-:Y:S01]  /*2330*/  @!PT LDS RZ, [RZ] ;  /* 0x00000000fffff984 */ /* 0x000fe20000000800 */
[----:B------:R2:W-:Y:S04]  /*2340*/  LDGSTS.E.BYPASS.LTC128B.128 [R230+0x4800], [R12.64] ;  /* 0x048000000ce67fae */ /* 0x0005e8000b901d5c */
.L_x_315:
[----:B------:R-:W-:Y:S05]  /*2350*/  BSYNC B0 ;  /* 0x0000000000007941 */ /* 0x000fea0003800000 */
.L_x_314:
        /* <DEDUP_REMOVED lines=8> */
[----:B--2---:R-:W-:Y:S02]  /*23e0*/  IMAD.MOV.U32 R8, RZ, RZ, c[0x0][0x1a4] ;  /* 0x00006900ff087624 */ /* 0x004fe400078e00ff */
        /* <DEDUP_REMOVED lines=9> */
.L_x_317:
[----:B------:R-:W-:Y:S05]  /*2480*/  BSYNC B0 ;  /* 0x0000000000007941 */ /* 0x000fea0003800000 */
.L_x_316:
        /* <DEDUP_REMOVED lines=19> */
.L_x_319:
[----:B------:R-:W-:Y:S05]  /*25c0*/  BSYNC B0 ;  /* 0x0000000000007941 */ /* 0x000fea0003800000 */
.L_x_318:
[----:B------:R-:W-:Y:S01]  /*25d0*/  IMAD.SHL.U32 R179, R179, 0x2, RZ ;  /* 0x00000002b3b37824 */ /* 0x000fe200078e00ff */
[C---:B------:R-:W-:Y:S01]  /*25e0*/  IMNMX R186, R183.reuse, UR10, PT ;  /* 0x0000000ab7ba7c17 */ /* 0x040fe2000b800200 */
[----:B------:R-:W-:Y:S01]  /*25f0*/  IMAD.SHL.U32 R178, R178, 0x2, RZ ;  /* 0x00000002b2b27824 */ /* 0x000fe200078e00ff */
[----:B------:R-:W-:Y:S01]  /*2600*/  IADD3 R185, R183, 0x8, RZ ;  /* 0x00000008b7b97810 */ /* 0x000fe20007ffe0ff */
[----:B------:R-:W-:Y:S01]  /*2610*/  IMAD R177, R0, 0x2, R179 ;  /* 0x0000000200b17824 */ /* 0x000fe200078e02b3 */
[----:B------:R-:W-:Y:S01]  /*2620*/  LDSM.16.M88.4 R64, [R179] ;  /* 0x00000000b340783b */ /* 0x000fe20000000200 */
[----:B------:R-:W-:Y:S01]  /*2630*/  IMAD R72, R3, 0x2, R178 ;  /* 0x0000000203487824 */ /* 0x000fe200078e02b2 */
[----:B------:R-:W-:Y:S01]  /*2640*/  IADD3 R2, R178, 0x2000, RZ ;  /* 0x00002000b2027810 */ /* 0x000fe20007ffe0ff */
[----:B------:R-:W-:Y:S01]  /*2650*/  UISETP.GE.AND UP0, UPT, UR5, 0x2, UPT ;  /* 0x000000020500788c */ /* 0x000fe2000bf06270 */
[----:B------:R-:W-:Y:S01]  /*2660*/  LDSM.16.M88.4 R76, [R179+0x1000] ;  /* 0x00100000b34c783b */ /* 0x000fe20000000200 */
[----:B------:R-:W-:-:S02]  /*2670*/  IMNMX R185, R185, UR10, PT ;  /* 0x0000000ab9b97c17 */ /* 0x000fc4000b800200 */
[----:B------:R-:W-:Y:S01]  /*2680*/  IMAD R176, R3, 0x2, R2 ;  /* 0x0000000203b07824 */ /* 0x000fe200078e0202 */
[----:B------:R-:W5:Y:S01]  /*2690*/  LDSM.16.M88.4 R116, [R178+0x2800] ;  /* 0x00280000b274783b */ /* 0x000f620000000200 */
[C---:B------:R-:W-:Y:S02]  /*26a0*/  IADD3 R3, R183.reuse, 0x40, RZ ;  /* 0x00000040b7037810 */ /* 0x040fe40007ffe0ff */
[----:B------:R-:W-:Y:S01]  /*26b0*/  IADD3 R2, R183, 0x48, RZ ;  /* 0x00000048b7027810 */ /* 0x000fe20007ffe0ff */
[----:B------:R-:W1:Y:S01]  /*26c0*/  LDSM.16.M88.4 R132, [R178+0x2000] ;  /* 0x00200000b284783b */ /* 0x000e620000000200 */
[----:B------:R-:W-:Y:S02]  /*26d0*/  IMNMX R3, R3, UR10, PT ;  /* 0x0000000a03037c17 */ /* 0x000fe4000b800200 */
[----:B------:R-:W-:Y:S01]  /*26e0*/  IMNMX R2, R2, UR10, PT ;  /* 0x0000000a02027c17 */ /* 0x000fe2000b800200 */
[----:B------:R-:W2:Y:S04]  /*26f0*/  LDSM.16.M88.4 R172, [R178+0x3c00] ;  /* 0x003c0000b2ac783b */ /* 0x000ea80000000200 */
[----:B------:R-:W3:Y:S04]  /*2700*/  LDSM.16.M88.4 R124, [R178+0x2400] ;  /* 0x00240000b27c783b */ /* 0x000ee80000000200 */
[----:B------:R-:W4:Y:S04]  /*2710*/  LDSM.16.M88.4 R108, [R178+0x2c00] ;  /* 0x002c0000b26c783b */ /* 0x000f280000000200 */
[----:B------:R-:W1:Y:S04]  /*2720*/  LDSM.16.M88.4 R100, [R178+0x3000] ;  /* 0x00300000b264783b */ /* 0x000e680000000200 */
[----:B------:R-:W1:Y:S04]  /*2730*/  LDSM.16.M88.4 R92, [R178+0x3400] ;  /* 0x00340000b25c783b */ /* 0x000e680000000200 */
[----:B------:R-:W1:Y:S04]  /*2740*/  LDSM.16.M88.4 R84, [R178+0x3800] ;  /* 0x00380000b254783b */ /* 0x000e680000000200 */
[----:B------:R-:W-:Y:S04]  /*2750*/  LDSM.16.M88.4 R168, [R177+0x1000] ;  /* 0x00100000b1a8783b */ /* 0x000fe80000000200 */
[----:B------:R-:W2:Y:S04]  /*2760*/  LDSM.16.M88.4 R156, [R72+0x2800] ;  /* 0x00280000489c783b */ /* 0x000ea80000000200 */
[----:B------:R-:W2:Y:S01]  /*2770*/  LDSM.16.M88.4 R68, [R177] ;  /* 0x00000000b144783b */ /* 0x000ea20000000200 */
[C---:B-----5:R-:W-:Y:S03]  /*2780*/  HMMA.16816.F32 R44, R76.reuse, R116, RZ ;  /* 0x000000744c2c723c */ /* 0x060fe600000018ff */
[----:B------:R-:W5:Y:S04]  /*2790*/  LDSM.16.M88.4 R164, [R72+0x2000] ;  /* 0x0020000048a4783b */ /* 0x000f680000000200 */
[----:B------:R-:W-:Y:S01]  /*27a0*/  LDSM.16.M88.4 R160, [R72+0x2400] ;  /* 0x0024000048a0783b */ /* 0x000fe20000000200 */
[----:B------:R-:W-:Y:S03]  /*27b0*/  HMMA.16816.F32 R40, R76, R118, RZ ;  /* 0x000000764c28723c */ /* 0x000fe600000018ff */
[----:B------:R-:W-:Y:S04]  /*27c0*/  LDSM.16.M88.4 R152, [R72+0x2c00] ;  /* 0x002c00004898783b */ /* 0x000fe80000000200 */
[----:B------:R-:W-:Y:S01]  /*27d0*/  LDSM.16.M88.4 R148, [R72+0x3000] ;  /* 0x003000004894783b */ /* 0x000fe20000000200 */
[C---:B------:R-:W-:Y:S03]  /*27e0*/  HMMA.16816.F32 R120, R64.reuse, R116, RZ ;  /* 0x000000744078723c */ /* 0x040fe600000018ff */
[----:B------:R-:W-:Y:S04]  /*27f0*/  LDSM.16.M88.4 R144, [R72+0x3400] ;  /* 0x003400004890783b */ /* 0x000fe80000000200 */
[----:B------:R-:W-:Y:S01]  /*2800*/  LDSM.16.M88.4 R140, [R72+0x3800] ;  /* 0x00380000488c783b */ /* 0x000fe20000000200 */
[C---:B------:R-:W-:Y:S03]  /*2810*/  HMMA.16816.F32 R116, R64.reuse, R118, RZ ;  /* 0x000000764074723c */ /* 0x040fe600000018ff */
[----:B------:R-:W3:Y:S04]  /*2820*/  LDSM.16.M88.4 R72, [R72+0x3c00] ;  /* 0x003c00004848783b */ /* 0x000ee80000000200 */
[----:B------:R-:W0:Y:S01]  /*2830*/  LDGDEPBAR ;  /* 0x00000000000079af */ /* 0x000e220000000000 */
[----:B-1----:R-:W-:Y:S08]  /*2840*/  HMMA.16816.F32 R136, R64, R132, RZ ;  /* 0x000000844088723c */ /* 0x002ff000000018ff */
[-C--:B--2---:R-:W-:Y:S08]  /*2850*/  HMMA.16816.F32 R4, R76, R172.reuse, RZ ;  /* 0x000000ac4c04723c */ /* 0x084ff000000018ff */
[----:B------:R-:W-:Y:S01]  /*2860*/  HMMA.16816.F32 R80, R64, R172, RZ ;  /* 0x000000ac4050723c */ /* 0x000fe200000018ff */
[----:B------:R-:W-:-:S07]  /*2870*/  DEPBAR.LE SB0, 0x0 ;  /* 0x000080000000791a */ /* 0x000fce0000000000 */
[C---:B------:R-:W-:Y:S08]  /*2880*/  HMMA.16816.F32 R60, R76.reuse, R132, RZ ;  /* 0x000000844c3c723c */ /* 0x040ff000000018ff */
[-C--:B------:R-:W-:Y:S08]  /*2890*/  HMMA.16816.F32 R56, R76, R134.reuse, RZ ;  /* 0x000000864c38723c */ /* 0x080ff000000018ff */
[----:B------:R-:W-:Y:S08]  /*28a0*/  HMMA.16816.F32 R132, R64, R134, RZ ;  /* 0x000000864084723c */ /* 0x000ff000000018ff */
        /* <DEDUP_REMOVED lines=21> */
[-C--:B------:R-:W-:Y:S08]  /*2a00*/  HMMA.16816.F32 R40, R168, R158.reuse, R40 ;  /* 0x0000009ea828723c */ /* 0x080ff00000001828 */
[C---:B------:R-:W-:Y:S07]  /*2a10*/  HMMA.16816.F32 R116, R68.reuse, R158, R116 ;  /* 0x0000009e4474723c */ /* 0x040fee0000001874 */
[----:B------:R-:W-:Y:S01]  /*2a20*/  IMAD.U32 R159, RZ, RZ, UR30 ;  /* 0x0000001eff9f7e24 */ /* 0x000fe2000f8e00ff */
[----:B-----5:R-:W-:Y:S03]  /*2a30*/  HMMA.16816.F32 R136, R68, R164, R136 ;  /* 0x000000a44488723c */ /* 0x020fe60000001888 */
[----:B------:R-:W-:-:S05]  /*2a40*/  IMAD R159, R159, 0x80, R184 ;  /* 0x000000809f9f7824 */ /* 0x000fca00078e02b8 */
[-C--:B------:R-:W-:Y:S08]  /*2a50*/  HMMA.16816.F32 R4, R168, R72.reuse, R4 ;  /* 0x00000048a804723c */ /* 0x080ff00000001804 */
[----:B------:R-:W-:Y:S07]  /*2a60*/  HMMA.16816.F32 R80, R68, R72, R80 ;  /* 0x000000484450723c */ /* 0x000fee0000001850 */
[----:B------:R-:W-:Y:S01]  /*2a70*/  IADD3 R72, R159, 0x1, RZ ;  /* 0x000000019f487810 */ /* 0x000fe20007ffe0ff */
[----:B------:R-:W-:Y:S03]  /*2a80*/  HMMA.16816.F32 R60, R168, R164, R60 ;  /* 0x000000a4a83c723c */ /* 0x000fe6000000183c */
[----:B------:R-:W1:Y:S01]  /*2a90*/  I2F R73, R72 ;  /* 0x0000004800497306 */ /* 0x000e620000201400 */
[----:B------:R-:W-:-:S02]  /*2aa0*/  ISETP.GE.AND P3, PT, R72, R186, PT ;  /* 0x000000ba4800720c */ /* 0x000fc40003f66270 */
[C---:B------:R-:W-:Y:S02]  /*2ab0*/  ISETP.GE.AND P0, PT, R72.reuse, R3, PT ;  /* 0x000000034800720c */ /* 0x040fe40003f06270 */
[----:B------:R-:W-:Y:S01]  /*2ac0*/  HMMA.16816.F32 R132, R68, R166, R132 ;  /* 0x000000a64484723c */ /* 0x000fe20000001884 */
[C---:B------:R-:W-:Y:S02]  /*2ad0*/  ISETP.GE.AND P1, PT, R72.reuse, R185, PT ;  /* 0x000000b94800720c */ /* 0x040fe40003f26270 */
[----:B------:R-:W-:-:S05]  /*2ae0*/  ISETP.GE.AND P4, PT, R72, R2, PT ;  /* 0x000000024800720c */ /* 0x000fca0003f86270 */
[----:B------:R-:W-:Y:S01]  /*2af0*/  HMMA.16816.F32 R128, R68, R160, R128 ;  /* 0x000000a04480723c */ /* 0x000fe20000001880 */
[C---:B-1----:R-:W-:Y:S02]  /*2b00*/  FFMA.FTZ R137, R73.reuse, UR4, R137 ;  /* 0x0000000449897c23 */ /* 0x042fe40008010089 */
[----:B------:R-:W-:-:S05]  /*2b10*/  FFMA.FTZ R139, R73, UR4, R139 ;  /* 0x00000004498b7c23 */ /* 0x000fca000801008b */
[C---:B------:R-:W-:Y:S01]  /*2b20*/  HMMA.16816.F32 R120, R68.reuse, R156, R120 ;  /* 0x0000009c4478723c */ /* 0x040fe20000001878 */
[----:B------:R-:W-:Y:S01]  /*2b30*/  FSEL R197, R137, -INF , !P3 ;  /* 0xff80000089c57808 */ /* 0x000fe20005800000 */
[----:B------:R-:W-:Y:S01]  /*2b40*/  FFMA.FTZ R61, R73, UR4, R61 ;  /* 0x00000004493d7c23 */ /* 0x000fe2000801003d */
[----:B------:R-:W-:Y:S01]  /*2b50*/  FSEL R208, R139, -INF , !P1 ;  /* 0xff8000008bd07808 */ /* 0x000fe20004800000 */
[----:B------:R-:W-:Y:S01]  /*2b60*/  FFMA.FTZ R63, R73, UR4, R63 ;  /* 0x00000004493f7c23 */ /* 0x000fe2000801003f */
[----:B------:R-:W-:Y:S02]  /*2b70*/  IADD3 R73, R159, 0x11, RZ ;  /* 0x000000119f497810 */ /* 0x000fe40007ffe0ff */
[----:B------:R-:W-:Y:S01]  /*2b80*/  FSEL R72, R61, -INF , !P0 ;  /* 0xff8000003d487808 */ /* 0x000fe20004000000 */
[----:B------:R-:W-:Y:S01]  /*2b90*/  HMMA.16816.F32 R112, R68, R152, R112 ;  /* 0x000000984470723c */ /* 0x000fe20000001870 */
[----:B------:R-:W-:-:S07]  /*2ba0*/  FSEL R193, R63, -INF , !P4 ;  /* 0xff8000003fc17808 */ /* 0x000fce0006000000 */
        /* <DEDUP_REMOVED lines=11> */
[----:B------:R-:W-:-:S02]  /*2c60*/  IADD3 R70, R159, 0x9, RZ ;  /* 0x000000099f467810 */ /* 0x000fc40007ffe0ff */
[----:B------:R-:W1:Y:S01]  /*2c70*/  I2F R69, R68 ;  /* 0x0000004400457306 */ /* 0x000e620000201400 */
[C---:B------:R-:W-:Y:S02]  /*2c80*/  ISETP.GE.AND P2, PT, R68.reuse, R186, PT ;  /* 0x000000ba4400720c */ /* 0x040fe40003f46270 */
[C---:B------:R-:W-:Y:S02]  /*2c90*/  ISETP.GE.AND P6, PT, R68.reuse, R185, PT ;  /* 0x000000b94400720c */ /* 0x040fe40003fc6270 */
[C---:B------:R-:W-:Y:S01]  /*2ca0*/  ISETP.GE.AND P5, PT, R68.reuse, R3, PT ;  /* 0x000000034400720c */ /* 0x040fe20003fa6270 */
[----:B------:R-:W-:Y:S01]  /*2cb0*/  HMMA.16816.F32 R52, R168, R160, R52 ;  /* 0x000000a0a834723c */ /* 0x000fe20000001834 */
[----:B------:R-:W-:Y:S02]  /*2cc0*/  ISETP.GE.AND P3, PT, R68, R2, PT ;  /* 0x000000024400720c */ /* 0x000fe40003f66270 */
[----:B------:R-:W2:Y:S01]  /*2cd0*/  I2F R68, R70 ;  /* 0x0000004600447306 */ /* 0x000ea20000201400 */
[----:B------:R-:W-:-:S02]  /*2ce0*/  IADD3 R71, R159, 0x10, RZ ;  /* 0x000000109f477810 */ /* 0x000fc40007ffe0ff */
[C---:B------:R-:W-:Y:S02]  /*2cf0*/  ISETP.GE.AND P1, PT, R70.reuse, R186, PT ;  /* 0x000000ba4600720c */ /* 0x040fe40003f26270 */
[C---:B------:R-:W-:Y:S01]  /*2d00*/  ISETP.GE.AND P0, PT, R70.reuse, R185, PT ;  /* 0x000000b94600720c */ /* 0x040fe20003f06270 */
[----:B------:R-:W-:Y:S01]  /*2d10*/  HMMA.16816.F32 R48, R168, R162, R48 ;  /* 0x000000a2a830723c */ /* 0x000fe20000001830 */
[C---:B-1----:R-:W-:Y:S01]  /*2d20*/  FFMA.FTZ R132, R69.reuse, UR4, R132 ;  /* 0x0000000445847c23 */ /* 0x042fe20008010084 */
[----:B------:R-:W-:Y:S01]  /*2d30*/  ISETP.GE.AND P4, PT, R70, R3, PT ;  /* 0x000000034600720c */ /* 0x000fe20003f86270 */
[----:B------:R-:W-:-:S03]  /*2d40*/  FFMA.FTZ R63, R69, UR4, R134 ;  /* 0x00000004453f7c23 */ /* 0x000fc60008010086 */
[----:B------:R-:W-:Y:S01]  /*2d50*/  FSEL R61, R132, -INF , !P2 ;  /* 0xff800000843d7808 */ /* 0x000fe20005000000 */
[C---:B------:R-:W-:Y:S01]  /*2d60*/  FFMA.FTZ R56, R69.reuse, UR4, R56 ;  /* 0x0000000445387c23 */ /* 0x040fe20008010038 */
[----:B------:R-:W-:Y:S01]  /*2d70*/  ISETP.GE.AND P2, PT, R70, R2, PT ;  /* 0x000000024600720c */ /* 0x000fe20003f46270 */
[----:B------:R-:W-:Y:S01]  /*2d80*/  FFMA.FTZ R69, R69, UR4, R58 ;  /* 0x0000000445457c23 */ /* 0x000fe2000801003a */
[----:B------:R-:W1:Y:S01]  /*2d90*/  I2F R70, R71 ;  /* 0x0000004700467306 */ /* 0x000e620000201400 */
[----:B--2---:R-:W-:Y:S01]  /*2da0*/  FFMA.FTZ R133, R68, UR4, R133 ;  /* 0x0000000444857c23 */ /* 0x004fe20008010085 */
[----:B------:R-:W-:Y:S01]  /*2db0*/  FSEL R58, R56, -INF , !P5 ;  /* 0xff800000383a7808 */ /* 0x000fe20006800000 */
[C---:B------:R-:W-:Y:S01]  /*2dc0*/  FFMA.FTZ R135, R68.reuse, UR4, R135 ;  /* 0x0000000444877c23 */ /* 0x040fe20008010087 */
[----:B------:R-:W-:Y:S01]  /*2dd0*/  FSEL R56, R69, -INF , !P3 ;  /* 0xff80000045387808 */ /* 0x000fe20005800000 */
[C---:B------:R-:W-:Y:S01]  /*2de0*/  FFMA.FTZ R57, R68.reuse, UR4, R57 ;  /* 0x0000000444397c23 */ /* 0x040fe20008010039 */
[----:B------:R-:W-:Y:S01]  /*2df0*/  FSEL R63, R63, -INF , !P6 ;  /* 0xff8000003f3f7808 */ /* 0x000fe20007000000 */
[----:B------:R-:W-:Y:S01]  /*2e00*/  FFMA.FTZ R59, R68, UR4, R59 ;  /* 0x00000004443b7c23 */ /* 0x000fe2000801003b */
[----:B------:R-:W2:Y:S01]  /*2e10*/  I2F R69, R73 ;  /* 0x0000004900457306 */ /* 0x000ea20000201400 */
[----:B------:R-:W-:Y:S01]  /*2e20*/  FSEL R201, R133, -INF , !P1 ;  /* 0xff80000085c97808 */ /* 0x000fe20004800000 */
[----:B------:R-:W-:Y:S01]  /*2e30*/  HMMA.16816.F32 R76, R76, R174, RZ ;  /* 0x000000ae4c4c723c */ /* 0x000fe200000018ff */
[----:B------:R-:W-:-:S02]  /*2e40*/  ISETP.GE.AND P6, PT, R71, R186, PT ;  /* 0x000000ba4700720c */ /* 0x000fc40003fc6270 */
[C---:B------:R-:W-:Y:S02]  /*2e50*/  ISETP.GE.AND P5, PT, R71.reuse, R185, PT ;  /* 0x000000b94700720c */ /* 0x040fe40003fa6270 */
[CC--:B------:R-:W-:Y:S01]  /*2e60*/  ISETP.GE.AND P3, PT, R71.reuse, R3.reuse, PT ;  /* 0x000000034700720c */ /* 0x0c0fe20003f66270 */
[C---:B-1----:R-:W-:Y:S01]  /*2e70*/  FFMA.FTZ R54, R70.reuse, UR4, R54 ;  /* 0x0000000446367c23 */ /* 0x042fe20008010036 */
[-C--:B------:R-:W-:Y:S01]  /*2e80*/  ISETP.GE.AND P1, PT, R71, R2.reuse, PT ;  /* 0x000000024700720c */ /* 0x080fe20003f26270 */
[C---:B------:R-:W-:Y:S01]  /*2e90*/  FFMA.FTZ R128, R70.reuse, UR4, R128 ;  /* 0x0000000446807c23 */ /* 0x040fe20008010080 */
[C---:B------:R-:W-:Y:S01]  /*2ea0*/  IADD3 R71, R159.reuse, 0x18, RZ ;  /* 0x000000189f477810 */ /* 0x040fe20007ffe0ff */
[----:B------:R-:W-:Y:S01]  /*2eb0*/  FFMA.FTZ R130, R70, UR4, R130 ;  /* 0x0000000446827c23 */ /* 0x000fe20008010082 */
[----:B------:R-:W-:Y:S01]  /*2ec0*/  FSEL R192, R54, -INF , !P1 ;  /* 0xff80000036c07808 */ /* 0x000fe20004800000 */
[----:B------:R-:W-:Y:S01]  /*2ed0*/  FFMA.FTZ R198, R70, UR4, R52 ;  /* 0x0000000446c67c23 */ /* 0x000fe20008010034 */
[----:B------:R-:W1:Y:S01]  /*2ee0*/  I2F R68, R71 ;  /* 0x0000004700447306 */ /* 0x000e620000201400 */
[----:B------:R-:W-:Y:S01]  /*2ef0*/  IADD3 R70, R159, 0x19, RZ ;  /* 0x000000199f467810 */ /* 0x000fe20007ffe0ff */
[C---:B------:R-:W-:Y:S01]  /*2f00*/  HMMA.16816.F32 R44, R168.reuse, R156, R44 ;  /* 0x0000009ca82c723c */ /* 0x040fe2000000182c */
[----:B------:R-:W-:Y:S01]  /*2f10*/  FSEL R196, R59, -INF , !P2 ;  /* 0xff8000003bc47808 */ /* 0x000fe20005000000 */
[----:B--2---:R-:W-:Y:S01]  /*2f20*/  FFMA.FTZ R53, R69, UR4, R53 ;  /* 0x0000000445357c23 */ /* 0x004fe20008010035 */
[-C--:B------:R-:W-:Y:S01]  /*2f30*/  ISETP.GE.AND P2, PT, R73, R3.reuse, PT ;  /* 0x000000034900720c */ /* 0x080fe20003f46270 */
[----:B------:R-:W-:Y:S01]  /*2f40*/  FFMA.FTZ R55, R69, UR4, R55 ;  /* 0x0000000445377c23 */ /* 0x000fe20008010037 */
[----:B------:R-:W-:Y:S01]  /*2f50*/  FSEL R59, R128, -INF , !P6 ;  /* 0xff800000803b7808 */ /* 0x000fe20007000000 */
[----:B------:R-:W2:Y:S01]  /*2f60*/  I2F R54, R70 ;  /* 0x0000004600367306 */ /* 0x000ea20000201400 */
[----:B------:R-:W-:Y:S01]  /*2f70*/  ISETP.GE.AND P6, PT, R73, R2, PT ;  /* 0x000000024900720c */ /* 0x000fe20003fc6270 */
[----:B------:R-:W-:Y:S01]  /*2f80*/  FFMA.FTZ R129, R69, UR4, R129 ;  /* 0x0000000445817c23 */ /* 0x000fe20008010081 */
[----:B------:R-:W-:Y:S01]  /*2f90*/  FSEL R200, R135, -INF , !P0 ;  /* 0xff80000087c87808 */ /* 0x000fe20004000000 */
[----:B------:R-:W-:Y:S01]  /*2fa0*/  FFMA.FTZ R131, R69, UR4, R131 ;  /* 0x0000000445837c23 */ /* 0x000fe20008010083 */
[----:B------:R-:W-:Y:S01]  /*2fb0*/  IADD3 R69, R159, 0x20, RZ ;  /* 0x000000209f457810 */ /* 0x000fe20007ffe0ff */
[C---:B------:R-:W-:Y:S01]  /*2fc0*/  HMMA.16816.F32 R76, R168.reuse, R74, R76 ;  /* 0x0000004aa84c723c */ /* 0x040fe2000000184c */
[----:B------:R-:W-:Y:S01]  /*2fd0*/  ISETP.GE.AND P0, PT, R73, R186, PT ;  /* 0x000000ba4900720c */ /* 0x000fe20003f06270 */
[C---:B-1----:R-:W-:Y:S01]  /*2fe0*/  FFMA.FTZ R50, R68.reuse, UR4, R50 ;  /* 0x0000000444327c23 */ /* 0x042fe20008010032 */
[----:B------:R-:W-:Y:S01]  /*2ff0*/  FSEL R199, R53, -INF , !P2 ;  /* 0xff80000035c77808 */ /* 0x000fe20005000000 */
[C---:B------:R-:W-:Y:S01]  /*3000*/  FFMA.FTZ R124, R68.reuse, UR4, R124 ;  /* 0x00000004447c7c23 */ /* 0x040fe2000801007c */
[----:B------:R-:W-:Y:S01]  /*3010*/  FSEL R53, R55, -INF , !P6 ;  /* 0xff80000037357808 */ /* 0x000fe20007000000 */
[C---:B------:R-:W-:Y:S01]  /*3020*/  FFMA.FTZ R48, R68.reuse, UR4, R48 ;  /* 0x0000000444307c23 */ /* 0x040fe20008010030 */
[----:B------:R-:W1:Y:S01]  /*3030*/  I2F R55, R69 ;  /* 0x0000004500377306 */ /* 0x000e620000201400 */
[----:B------:R-:W-:Y:S01]  /*3040*/  FSEL R203, R129, -INF , !P0 ;  /* 0xff80000081cb7808 */ /* 0x000fe20004000000 */
[----:B------:R-:W-:Y:S01]  /*3050*/  FFMA.FTZ R126, R68, UR4, R126 ;  /* 0x00000004447e7c23 */ /* 0x000fe2000801007e */
[----:B------:R-:W-:Y:S01]  /*3060*/  ISETP.GE.AND P0, PT, R71, R2, PT ;  /* 0x000000024700720c */ /* 0x000fe20003f06270 */
[C---:B--2---:R-:W-:Y:S01]  /*3070*/  FFMA.FTZ R49, R54.reuse, UR4, R49 ;  /* 0x0000000436317c23 */ /* 0x044fe20008010031 */
[----:B------:R-:W-:Y:S01]  /*3080*/  IADD3 R68, R159, 0x21, RZ ;  /* 0x000000219f447810 */ /* 0x000fe20007ffe0ff */
[----:B------:R-:W-:Y:S01]  /*3090*/  FFMA.FTZ R51, R54, UR4, R51 ;  /* 0x0000000436337c23 */ /* 0x000fe20008010033 */
[----:B------:R-:W-:Y:S01]  /*30a0*/  FSEL R194, R50, -INF , !P0 ;  /* 0xff80000032c27808 */ /* 0x000fe20004000000 */
[C---:B------:R-:W-:Y:S01]  /*30b0*/  HMMA.16816.F32 R36, R168.reuse, R152, R36 ;  /* 0x00000098a824723c */ /* 0x040fe20000001824 */
[-C--:B------:R-:W-:Y:S01]  /*30c0*/  ISETP.GE.AND P6, PT, R70, R3.reuse, PT ;  /* 0x000000034600720c */ /* 0x080fe20003fc6270 */
[----:B------:R-:W2:Y:S01]  /*30d0*/  I2F R50, R68 ;  /* 0x0000004400327306 */ /* 0x000ea20000201400 */
[----:B------:R-:W-:Y:S01]  /*30e0*/  FSEL R52, R130, -INF , !P5 ;  /* 0xff80000082347808 */ /* 0x000fe20006800000 */
[C---:B------:R-:W-:Y:S01]  /*30f0*/  FFMA.FTZ R125, R54.reuse, UR4, R125 ;  /* 0x00000004367d7c23 */ /* 0x040fe2000801007d */
[----:B------:R-:W-:Y:S01]  /*3100*/  ISETP.GE.AND P5, PT, R71, R186, PT ;  /* 0x000000ba4700720c */ /* 0x000fe20003fa6270 */
[----:B------:R-:W-:Y:S01]  /*3110*/  FFMA.FTZ R127, R54, UR4, R127 ;  /* 0x00000004367f7c23 */ /* 0x000fe2000801007f */
[----:B------:R-:W-:Y:S01]  /*3120*/  FSEL R202, R49, -INF , !P6 ;  /* 0xff80000031ca7808 */ /* 0x000fe20007000000 */
[----:B-1----:R-:W-:Y:S01]  /*3130*/  FFMA.FTZ R74, R55, UR4, R46 ;  /* 0x00000004374a7c23 */ /* 0x002fe2000801002e */
[----:B------:R-:W-:Y:S01]  /*3140*/  IADD3 R49, R159, 0x28, RZ ;  /* 0x000000289f317810 */ /* 0x000fe20007ffe0ff */
[C---:B------:R-:W-:Y:S01]  /*3150*/  FFMA.FTZ R44, R55.reuse, UR4, R44 ;  /* 0x00000004372c7c23 */ /* 0x040fe2000801002c */
[----:B------:R-:W-:Y:S01]  /*3160*/  FSEL R204, R124, -INF , !P5 ;  /* 0xff8000007ccc7808 */ /* 0x000fe20006800000 */
[----:B------:R-:W-:Y:S01]  /*3170*/  FFMA.FTZ R120, R55, UR4, R120 ;  /* 0x0000000437787c23 */ /* 0x000fe20008010078 */
[----:B------:R-:W-:Y:S01]  /*3180*/  ISETP.GE.AND P5, PT, R70, R2, PT ;  /* 0x000000024600720c */ /* 0x000fe20003fa6270 */
[----:B------:R-:W1:Y:S01]  /*3190*/  I2F R46, R49 ;  /* 0x00000031002e7306 */ /* 0x000e620000201400 */
[----:B------:R-:W-:Y:S01]  /*31a0*/  ISETP.GE.AND P0, PT, R69, R3, PT ;  /* 0x000000034500720c */ /* 0x000fe20003f06270 */
[C---:B------:R-:W-:Y:S01]  /*31b0*/  HMMA.16816.F32 R32, R168.reuse, R154, R32 ;  /* 0x0000009aa820723c */ /* 0x040fe20000001820 */
[----:B------:R-:W-:Y:S01]  /*31c0*/  FSEL R195, R51, -INF , !P5 ;  /* 0xff80000033c37808 */ /* 0x000fe20006800000 */
[C---:B--2---:R-:W-:Y:S01]  /*31d0*/  FFMA.FTZ R45, R50.reuse, UR4, R45 ;  /* 0x00000004322d7c23 */ /* 0x044fe2000801002d */
[----:B------:R-:W-:Y:S01]  /*31e0*/  FSEL R57, R57, -INF , !P4 ;  /* 0xff80000039397808 */ /* 0x000fe20006000000 */
[C---:B------:R-:W-:Y:S01]  /*31f0*/  FFMA.FTZ R47, R50.reuse, UR4, R47 ;  /* 0x00000004322f7c23 */ /* 0x040fe2000801002f */
[----:B------:R-:W-:Y:S01]  /*3200*/  IADD3 R51, R159, 0x29, RZ ;  /* 0x000000299f337810 */ /* 0x000fe20007ffe0ff */
[----:B------:R-:W-:Y:S01]  /*3210*/  FFMA.FTZ R122, R55, UR4, R122 ;  /* 0x00000004377a7c23 */ /* 0x000fe2000801007a */
[----:B------:R-:W-:Y:S01]  /*3220*/  ISETP.GE.AND P4, PT, R73, R185, PT ;  /* 0x000000b94900720c */ /* 0x000fe20003f86270 */
[----:B------:R-:W-:Y:S01]  /*3230*/  FFMA.FTZ R121, R50, UR4, R121 ;  /* 0x0000000432797c23 */ /* 0x000fe20008010079 */
[----:B------:R-:W-:Y:S01]  /*3240*/  FSEL R227, R44, -INF , !P0 ;  /* 0xff8000002ce37808 */ /* 0x000fe20004000000 */
[C---:B------:R-:W-:Y:S01]  /*3250*/  HMMA.16816.F32 R28, R168.reuse, R148, R28 ;  /* 0x00000094a81c723c */ /* 0x040fe2000000181c */
[----:B------:R-:W-:Y:S01]  /*3260*/  ISETP.GE.AND P5, PT, R68, R3, PT ;  /* 0x000000034400720c */ /* 0x000fe20003fa6270 */
[----:B------:R-:W2:Y:S01]  /*3270*/  I2F R44, R51 ;  /* 0x00000033002c7306 */ /* 0x000ea20000201400 */
[----:B------:R-:W-:Y:S01]  /*3280*/  FSEL R198, R198, -INF , !P3 ;  /* 0xff800000c6c67808 */ /* 0x000fe20005800000 */
[C---:B-1----:R-:W-:Y:S01]  /*3290*/  FFMA.FTZ R73, R46.reuse, UR4, R42 ;  /* 0x000000042e497c23 */ /* 0x042fe2000801002a */
[----:B------:R-:W-:Y:S01]  /*32a0*/  FSEL R212, R131, -INF , !P4 ;  /* 0xff80000083d47808 */ /* 0x000fe20006000000 */
[C---:B------:R-:W-:Y:S01]  /*32b0*/  FFMA.FTZ R40, R46.reuse, UR4, R40 ;  /* 0x000000042e287c23 */ /* 0x040fe20008010028 */
[----:B------:R-:W-:Y:S01]  /*32c0*/  ISETP.GE.AND P3, PT, R71, R185, PT ;  /* 0x000000b94700720c */ /* 0x000fe20003f66270 */
[----:B------:R-:W-:Y:S01]  /*32d0*/  FFMA.FTZ R116, R46, UR4, R116 ;  /* 0x000000042e747c23 */ /* 0x000fe20008010074 */
[----:B------:R-:W-:Y:S01]  /*32e0*/  ISETP.GE.AND P4, PT, R70, R186, PT ;  /* 0x000000ba4600720c */ /* 0x000fe20003f86270 */
[----:B------:R-:W-:Y:S01]  /*32f0*/  FFMA.FTZ R118, R46, UR4, R118 ;  /* 0x000000042e767c23 */ /* 0x000fe20008010076 */
[----:B------:R-:W-:Y:S01]  /*3300*/  FSEL R226, R45, -INF , !P5 ;  /* 0xff8000002de27808 */ /* 0x000fe20006800000 */
[----:B------:R-:W-:Y:S01]  /*3310*/  HMMA.16816.F32 R20, R168, R144, R20 ;  /* 0x00000090a814723c */ /* 0x000fe20000001814 */
[----:B------:R-:W-:Y:S01]  /*3320*/  IADD3 R45, R159, 0x30, RZ ;  /* 0x000000309f2d7810 */ /* 0x000fe20007ffe0ff */
[----:B------:R-:W-:Y:S01]  /*3330*/  FFMA.FTZ R123, R50, UR4, R123 ;  /* 0x00000004327b7c23 */ /* 0x000fe2000801007b */
[----:B------:R-:W-:-:S02]  /*3340*/  FSEL R209, R126, -INF , !P3 ;  /* 0xff8000007ed17808 */ /* 0x000fc40005800000 */
[----:B------:R-:W-:Y:S01]  /*3350*/  FSEL R210, R125, -INF , !P4 ;  /* 0xff8000007dd27808 */ /* 0x000fe20006000000 */
[----:B------:R-:W1:Y:S01]  /*3360*/  I2F R42, R45 ;  /* 0x0000002d002a7306 */ /* 0x000e620000201400 */
[C---:B------:R-:W-:Y:S01]  /*3370*/  ISETP.GE.AND P3, PT, R69.reuse, R186, PT ;  /* 0x000000ba4500720c */ /* 0x040fe20003f66270 */
[C---:B--2---:R-:W-:Y:S01]  /*3380*/  FFMA.FTZ R41, R44.reuse, UR4, R41 ;  /* 0x000000042c297c23 */ /* 0x044fe20008010029 */
[-C--:B------:R-:W-:Y:S01]  /*3390*/  ISETP.GE.AND P4, PT, R69, R2.reuse, PT ;  /* 0x000000024500720c */ /* 0x080fe20003f86270 */
[----:B------:R-:W-:Y:S01]  /*33a0*/  FFMA.FTZ R43, R44, UR4, R43 ;  /* 0x000000042c2b7c23 */ /* 0x000fe2000801002b */
[----:B------:R-:W-:Y:S01]  /*33b0*/  FSEL R134, R120, -INF , !P3 ;  /* 0xff80000078867808 */ /* 0x000fe20005800000 */
[----:B------:R-:W-:Y:S01]  /*33c0*/  HMMA.16816.F32 R12, R168, R140, R12 ;  /* 0x0000008ca80c723c */ /* 0x000fe2000000180c */
[----:B------:R-:W-:Y:S01]  /*33d0*/  FSEL R74, R74, -INF , !P4 ;  /* 0xff8000004a4a7808 */ /* 0x000fe20006000000 */
[----:B------:R-:W-:Y:S01]  /*33e0*/  FFMA.FTZ R117, R44, UR4, R117 ;  /* 0x000000042c757c23 */ /* 0x000fe20008010075 */
[----:B------:R-:W-:Y:S01]  /*33f0*/  ISETP.GE.AND P3, PT, R68, R2, PT ;  /* 0x000000024400720c */ /* 0x000fe20003f66270 */
[----:B------:R-:W-:Y:S01]  /*3400*/  FFMA.FTZ R119, R44, UR4, R119 ;  /* 0x000000042c777c23 */ /* 0x000fe20008010077 */
[----:B------:R-:W-:-:S02]  /*3410*/  ISETP.GE.AND P4, PT, R49, R3, PT ;  /* 0x000000033100720c */ /* 0x000fc40003f86270 */
[----:B------:R-:W-:Y:S01]  /*3420*/  IADD3 R46, R159, 0x31, RZ ;  /* 0x000000319f2e7810 */ /* 0x000fe20007ffe0ff */
[C---:B------:R-:W-:Y:S01]  /*3430*/  HMMA.16816.F32 R24, R168.reuse, R150, R24 ;  /* 0x00000096a818723c */ /* 0x040fe20000001818 */
[-C--:B------:R-:W-:Y:S01]  /*3440*/  ISETP.GE.AND P1, PT, R71, R3.reuse, PT ;  /* 0x000000034700720c */ /* 0x080fe20003f26270 */
[C---:B-1----:R-:W-:Y:S01]  /*3450*/  FFMA.FTZ R161, R42.reuse, UR4, R38 ;  /* 0x000000042aa17c23 */ /* 0x042fe20008010026 */
[----:B------:R-:W-:Y:S01]  /*3460*/  FSEL R75, R47, -INF , !P3 ;  /* 0xff8000002f4b7808 */ /* 0x000fe20005800000 */
[----:B------:R-:W-:Y:S01]  /*3470*/  FFMA.FTZ R112, R42, UR4, R112 ;  /* 0x000000042a707c23 */ /* 0x000fe20008010070 */
[----:B------:R-:W-:Y:S01]  /*3480*/  FSEL R187, R40, -INF , !P4 ;  /* 0xff80000028bb7808 */ /* 0x000fe20006000000 */
[----:B------:R-:W-:Y:S01]  /*3490*/  FFMA.FTZ R36, R42, UR4, R36 ;  /* 0x000000042a247c23 */ /* 0x000fe20008010024 */
[----:B------:R-:W-:Y:S01]  /*34a0*/  ISETP.GE.AND P3, PT, R51, R3, PT ;  /* 0x000000033300720c */ /* 0x000fe20003f66270 */
[----:B------:R-:W1:Y:S01]  /*34b0*/  I2F R40, R46 ;  /* 0x0000002e00287306 */ /* 0x000e620000201400 */
[----:B------:R-:W-:Y:S01]  /*34c0*/  FSEL R48, R48, -INF , !P1 ;  /* 0xff80000030307808 */ /* 0x000fe20004800000 */
[----:B------:R-:W-:Y:S01]  /*34d0*/  HMMA.16816.F32 R16, R168, R146, R16 ;  /* 0x00000092a810723c */ /* 0x000fe20000001810 */
[-C--:B------:R-:W-:Y:S01]  /*34e0*/  ISETP.GE.AND P1, PT, R69, R185.reuse, PT ;  /* 0x000000b94500720c */ /* 0x080fe20003f26270 */
[----:B------:R-:W-:Y:S01]  /*34f0*/  FFMA.FTZ R114, R42, UR4, R114 ;  /* 0x000000042a727c23 */ /* 0x000fe20008010072 */
[----:B------:R-:W-:-:S02]  /*3500*/  ISETP.GE.AND P2, PT, R70, R185, PT ;  /* 0x000000b94600720c */ /* 0x000fc40003f46270 */
[----:B------:R-:W-:Y:S02]  /*3510*/  FSEL R54, R41, -INF , !P3 ;  /* 0xff80000029367808 */ /* 0x000fe40005800000 */
[----:B------:R-:W-:Y:S01]  /*3520*/  IADD3 R41, R159, 0x38, RZ ;  /* 0x000000389f297810 */ /* 0x000fe20007ffe0ff */
[----:B------:R-:W-:Y:S01]  /*3530*/  HMMA.16816.F32 R8, R168, R142, R8 ;  /* 0x0000008ea808723c */ /* 0x000fe20000001808 */
[----:B------:R-:W-:Y:S02]  /*3540*/  FSEL R162, R122, -INF , !P1 ;  /* 0xff8000007aa27808 */ /* 0x000fe40004800000 */
[----:B------:R-:W-:Y:S01]  /*3550*/  FSEL R213, R127, -INF , !P2 ;  /* 0xff8000007fd57808 */ /* 0x000fe20005000000 */
[----:B------:R-:W2:Y:S01]  /*3560*/  I2F R38, R41 ;  /* 0x0000002900267306 */ /* 0x000ea20000201400 */
[CC--:B------:R-:W-:Y:S01]  /*3570*/  ISETP.GE.AND P1, PT, R49.reuse, R186.reuse, PT ;  /* 0x000000ba3100720c */ /* 0x0c0fe20003f26270 */
[----:B-1----:R-:W-:Y:S01]  /*3580*/  FFMA.FTZ R37, R40, UR4, R37 ;  /* 0x0000000428257c23 */ /* 0x002fe20008010025 */
[----:B------:R-:W-:Y:S01]  /*3590*/  ISETP.GE.AND P2, PT, R68, R186, PT ;  /* 0x000000ba4400720c */ /* 0x000fe20003f46270 */
[C---:B------:R-:W-:Y:S01]  /*35a0*/  FFMA.FTZ R115, R40.reuse, UR4, R115 ;  /* 0x0000000428737c23 */ /* 0x040fe20008010073 */
[----:B------:R-:W-:Y:S01]  /*35b0*/  ISETP.GE.AND P0, PT, R49, R185, PT ;  /* 0x000000b93100720c */ /* 0x000fe20003f06270 */
[----:B------:R-:W-:Y:S01]  /*35c0*/  FFMA.FTZ R39, R40, UR4, R39 ;  /* 0x0000000428277c23 */ /* 0x000fe20008010027 */
[----:B------:R-:W-:Y:S01]  /*35d0*/  FSEL R166, R116, -INF , !P1 ;  /* 0xff80000074a67808 */ /* 0x000fe20004800000 */
[----:B------:R-:W-:Y:S01]  /*35e0*/  FFMA.FTZ R113, R40, UR4, R113 ;  /* 0x0000000428717c23 */ /* 0x000fe20008010071 */
[----:B------:R-:W-:-:S02]  /*35f0*/  FSEL R164, R121, -INF , !P2 ;  /* 0xff80000079a47808 */ /* 0x000fc40005000000 */
[-C--:B------:R-:W-:Y:S02]  /*3600*/  ISETP.GE.AND P1, PT, R51, R2.reuse, PT ;  /* 0x000000023300720c */ /* 0x080fe40003f26270 */
[----:B------:R-:W-:Y:S02]  /*3610*/  ISETP.GE.AND P2, PT, R49, R2, PT ;  /* 0x000000023100720c */ /* 0x000fe40003f46270 */
[----:B------:R-:W-:Y:S01]  /*3620*/  ISETP.GE.AND P6, PT, R68, R185, PT ;  /* 0x000000b94400720c */ /* 0x000fe20003fc6270 */
[----:B--2---:R-:W-:Y:S01]  /*3630*/  FFMA.FTZ R32, R38, UR4, R32 ;  /* 0x0000000426207c23 */ /* 0x004fe20008010020 */
[----:B------:R-:W-:Y:S01]  /*3640*/  FSEL R168, R118, -INF , !P0 ;  /* 0xff80000076a87808 */ /* 0x000fe20004000000 */
[C---:B------:R-:W-:Y:S01]  /*3650*/  FFMA.FTZ R108, R38.reuse, UR4, R108 ;  /* 0x00000004266c7c23 */ /* 0x040fe2000801006c */
[----:B------:R-:W-:Y:S01]  /*3660*/  ISETP.GE.AND P0, PT, R45, R186, PT ;  /* 0x000000ba2d00720c */ /* 0x000fe20003f06270 */
[----:B------:R-:W-:Y:S01]  /*3670*/  FFMA.FTZ R110, R38, UR4, R110 ;  /* 0x00000004266e7c23 */ /* 0x000fe2000801006e */
[----:B------:R-:W-:-:S02]  /*3680*/  FSEL R173, R43, -INF , !P1 ;  /* 0xff8000002bad7808 */ /* 0x000fc40004800000 */
[----:B------:R-:W-:Y:S02]  /*3690*/  FSEL R73, R73, -INF , !P2 ;  /* 0xff80000049497808 */ /* 0x000fe40005000000 */
[CC--:B------:R-:W-:Y:S02]  /*36a0*/  ISETP.GE.AND P1, PT, R46.reuse, R3.reuse, PT ;  /* 0x000000032e00720c */ /* 0x0c0fe40003f26270 */
[----:B------:R-:W-:Y:S02]  /*36b0*/  FSEL R163, R123, -INF , !P6 ;  /* 0xff8000007ba37808 */ /* 0x000fe40007000000 */
[----:B------:R-:W-:Y:S02]  /*36c0*/  ISETP.GE.AND P2, PT, R45, R3, PT ;  /* 0x000000032d00720c */ /* 0x000fe40003f46270 */
[----:B------:R-:W-:Y:S02]  /*36d0*/  ISETP.GE.AND P6, PT, R51, R186, PT ;  /* 0x000000ba3300720c */ /* 0x000fe40003fc6270 */
[----:B------:R-:W-:-:S02]  /*36e0*/  ISETP.GE.AND P3, PT, R46, R185, PT ;  /* 0x000000b92e00720c */ /* 0x000fc40003f66270 */
[----:B------:R-:W-:Y:S02]  /*36f0*/  FSEL R132, R112, -INF , !P0 ;  /* 0xff80000070847808 */ /* 0x000fe40004000000 */
[----:B------:R-:W-:Y:S01]  /*3700*/  IADD3 R42, R159, 0x39, RZ ;  /* 0x000000399f2a7810 */ /* 0x000fe20007ffe0ff */
[----:B------:R-:W-:Y:S01]  /*3710*/  BAR.SYNC.DEFER_BLOCKING 0x0 ;  /* 0x0000000000007b1d */ /* 0x000fe20000010000 */
[----:B------:R-:W-:Y:S02]  /*3720*/  ISETP.GE.AND P0, PT, R46, R2, PT ;  /* 0x000000022e00720c */ /* 0x000fe40003f06270 */
[----:B------:R-:W-:Y:S02]  /*3730*/  FSEL R167, R37, -INF , !P1 ;  /* 0xff80000025a77808 */ /* 0x000fe40004800000 */
[----:B------:R-:W-:Y:S02]  /*3740*/  FSEL R165, R36, -INF , !P2 ;  /* 0xff80000024a57808 */ /* 0x000fe40005000000 */
[----:B------:R-:W-:Y:S01]  /*3750*/  IADD3 R37, R159, 0x40, RZ ;  /* 0x000000409f257810 */ /* 0x000fe20007ffe0ff */
[----:B------:R-:W1:Y:S01]  /*3760*/  I2F R36, R42 ;  /* 0x0000002a00247306 */ /* 0x000e620000201400 */
[----:B------:R-:W-:-:S02]  /*3770*/  FSEL R170, R117, -INF , !P6 ;  /* 0xff80000075aa7808 */ /* 0x000fc40007000000 */
[----:B------:R-:W-:Y:S02]  /*3780*/  FSEL R128, R115, -INF , !P3 ;  /* 0xff80000073807808 */ /* 0x000fe40005800000 */
[----:B------:R-:W-:Y:S02]  /*3790*/  ISETP.GE.AND P6, PT, R45, R2, PT ;  /* 0x000000022d00720c */ /* 0x000fe40003fc6270 */
[----:B------:R-:W-:Y:S01]  /*37a0*/  FSEL R115, R39, -INF , !P0 ;  /* 0xff80000027737808 */ /* 0x000fe20004000000 */
[----:B------:R-:W-:Y:S01]  /*37b0*/  FFMA.FTZ R39, R38, UR4, R34 ;  /* 0x0000000426277c23 */ /* 0x000fe20008010022 */
[----:B------:R-:W-:Y:S01]  /*37c0*/  FSEL R161, R161, -INF , !P6 ;  /* 0xff800000a1a17808 */ /* 0x000fe20007000000 */
[----:B------:R-:W2:Y:S01]  /*37d0*/  I2F R34, R37 ;  /* 0x0000002500227306 */ /* 0x000ea20000201400 */
[----:B------:R-:W-:Y:S02]  /*37e0*/  ISETP.GE.AND P6, PT, R41, R3, PT ;  /* 0x000000032900720c */ /* 0x000fe40003fc6270 */
[----:B------:R-:W-:-:S02]  /*37f0*/  IADD3 R38, R159, 0x41, RZ ;  /* 0x000000419f267810 */ /* 0x000fc40007ffe0ff */
[----:B------:R-:W-:Y:S01]  /*3800*/  FSEL R171, R32, -INF , !P6 ;  /* 0xff80000020ab7808 */ /* 0x000fe20007000000 */
[C---:B-1----:R-:W-:Y:S01]  /*3810*/  FFMA.FTZ R33, R36.reuse, UR4, R33 ;  /* 0x0000000424217c23 */ /* 0x042fe20008010021 */
[-C--:B------:R-:W-:Y:S01]  /*3820*/  ISETP.GE.AND P5, PT, R51, R185.reuse, PT ;  /* 0x000000b93300720c */ /* 0x080fe20003fa6270 */
[----:B------:R-:W1:Y:S01]  /*3830*/  I2F R32, R38 ;  /* 0x0000002600207306 */ /* 0x000e620000201400 */
[-C--:B------:R-:W-:Y:S01]  /*3840*/  ISETP.GE.AND P4, PT, R45, R185.reuse, PT ;  /* 0x000000b92d00720c */ /* 0x080fe20003f86270 */
[C---:B------:R-:W-:Y:S01]  /*3850*/  FFMA.FTZ R109, R36.reuse, UR4, R109 ;  /* 0x00000004246d7c23 */ /* 0x040fe2000801006d */
[----:B------:R-:W-:Y:S01]  /*3860*/  ISETP.GE.AND P2, PT, R41, R185, PT ;  /* 0x000000b92900720c */ /* 0x000fe20003f46270 */
[C---:B------:R-:W-:Y:S01]  /*3870*/  FFMA.FTZ R131, R36.reuse, UR4, R111 ;  /* 0x0000000424837c23 */ /* 0x040fe2000801006f */
[----:B------:R-:W-:Y:S01]  /*3880*/  FSEL R169, R119, -INF , !P5 ;  /* 0xff80000077a97808 */ /* 0x000fe20006800000 */
[----:B------:R-:W-:Y:S01]  /*3890*/  FFMA.FTZ R35, R36, UR4, R35 ;  /* 0x0000000424237c23 */ /* 0x000fe20008010023 */
[----:B------:R-:W-:Y:S01]  /*38a0*/  ISETP.GE.AND P0, PT, R42, R3, PT ;  /* 0x000000032a00720c */ /* 0x000fe20003f06270 */
[----:B--2---:R-:W-:Y:S01]  /*38b0*/  FFMA.FTZ R104, R34, UR4, R104 ;  /* 0x0000000422687c23 */ /* 0x004fe20008010068 */
[----:B------:R-:W-:Y:S01]  /*38c0*/  ISETP.GE.AND P5, PT, R46, R186, PT ;  /* 0x000000ba2e00720c */ /* 0x000fe20003fa6270 */
[----:B------:R-:W-:Y:S01]  /*38d0*/  FFMA.FTZ R28, R34, UR4, R28 ;  /* 0x00000004221c7c23 */ /* 0x000fe2000801001c */
[----:B------:R-:W-:Y:S01]  /*38e0*/  FSEL R126, R114, -INF , !P4 ;  /* 0xff800000727e7808 */ /* 0x000fe20006000000 */
[----:B------:R-:W-:Y:S01]  /*38f0*/  FFMA.FTZ R30, R34, UR4, R30 ;  /* 0x00000004221e7c23 */ /* 0x000fe2000801001e */
[----:B------:R-:W-:-:S02]  /*3900*/  FSEL R127, R110, -INF , !P2 ;  /* 0xff8000006e7f7808 */ /* 0x000fc40005000000 */
[-C--:B------:R-:W-:Y:S01]  /*3910*/  ISETP.GE.AND P4, PT, R41, R186.reuse, PT ;  /* 0x000000ba2900720c */ /* 0x080fe20003f86270 */
[C---:B-1----:R-:W-:Y:S01]  /*3920*/  FFMA.FTZ R140, R32.reuse, UR4, R105 ;  /* 0x00000004208c7c23 */ /* 0x042fe20008010069 */
[----:B------:R-:W-:Y:S01]  /*3930*/  ISETP.GE.AND P2, PT, R37, R186, PT ;  /* 0x000000ba2500720c */ /* 0x000fe20003f46270 */
[C---:B------:R-:W-:Y:S01]  /*3940*/  FFMA.FTZ R29, R32.reuse, UR4, R29 ;  /* 0x00000004201d7c23 */ /* 0x040fe2000801001d */
[----:B------:R-:W-:Y:S01]  /*3950*/  FSEL R172, R33, -INF , !P0 ;  /* 0xff80000021ac7808 */ /* 0x000fe20004000000 */
[----:B------:R-:W-:Y:S01]  /*3960*/  FFMA.FTZ R105, R32, UR4, R107 ;  /* 0x0000000420697c23 */ /* 0x000fe2000801006b */
[----:B------:R-:W-:Y:S02]  /*3970*/  FSEL R118, R113, -INF , !P5 ;  /* 0xff80000071767808 */ /* 0x000fe40006800000 */
[----:B------:R-:W-:Y:S02]  /*3980*/  IADD3 R33, R159, 0x48, RZ ;  /* 0x000000489f217810 */ /* 0x000fe40007ffe0ff */
[----:B------:R-:W-:-:S02]  /*3990*/  ISETP.GE.AND P5, PT, R41, R2, PT ;  /* 0x000000022900720c */ /* 0x000fc40003fa6270 */
[C---:B------:R-:W-:Y:S02]  /*39a0*/  ISETP.GE.AND P3, PT, R42.reuse, R186, PT ;  /* 0x000000ba2a00720c */ /* 0x040fe40003f66270 */
[----:B------:R-:W-:Y:S02]  /*39b0*/  ISETP.GE.AND P1, PT, R42, R185, PT ;  /* 0x000000b92a00720c */ /* 0x000fe40003f26270 */
[----:B------:R-:W-:Y:S02]  /*39c0*/  FSEL R122, R108, -INF , !P4 ;  /* 0xff8000006c7a7808 */ /* 0x000fe40006000000 */
[----:B------:R-:W-:Y:S01]  /*39d0*/  FSEL R130, R104, -INF , !P2 ;  /* 0xff80000068827808 */ /* 0x000fe20005000000 */
[----:B------:R-:W-:Y:S01]  /*39e0*/  FFMA.FTZ R104, R34, UR4, R106 ;  /* 0x0000000422687c23 */ /* 0x000fe2000801006a */
[----:B------:R-:W-:Y:S01]  /*39f0*/  ISETP.GE.AND P4, PT, R42, R2, PT ;  /* 0x000000022a00720c */ /* 0x000fe20003f86270 */
[----:B------:R-:W1:Y:S01]  /*3a00*/  I2F R34, R33 ;  /* 0x0000002100227306 */ /* 0x000e620000201400 */
[----:B------:R-:W-:-:S02]  /*3a10*/  FSEL R111, R39, -INF , !P5 ;  /* 0xff800000276f7808 */ /* 0x000fc40006800000 */
[----:B------:R-:W-:Y:S02]  /*3a20*/  FSEL R129, R109, -INF , !P3 ;  /* 0xff8000006d817808 */ /* 0x000fe40005800000 */
[----:B------:R-:W-:Y:S02]  /*3a30*/  FSEL R131, R131, -INF , !P1 ;  /* 0xff80000083837808 */ /* 0x000fe40004800000 */
[C---:B------:R-:W-:Y:S02]  /*3a40*/  ISETP.GE.AND P6, PT, R37.reuse, R185, PT ;  /* 0x000000b92500720c */ /* 0x040fe40003fc6270 */
[C---:B------:R-:W-:Y:S02]  /*3a50*/  ISETP.GE.AND P5, PT, R37.reuse, R3, PT ;  /* 0x000000032500720c */ /* 0x040fe40003fa6270 */
[----:B------:R-:W-:Y:S02]  /*3a60*/  ISETP.GE.AND P3, PT, R37, R2, PT ;  /* 0x000000022500720c */ /* 0x000fe40003f66270 */
[----:B------:R-:W-:-:S02]  /*3a70*/  ISETP.GE.AND P1, PT, R38, R186, PT ;  /* 0x000000ba2600720c */ /* 0x000fc40003f26270 */
[----:B------:R-:W-:Y:S01]  /*3a80*/  FSEL R110, R35, -INF , !P4 ;  /* 0xff800000236e7808 */ /* 0x000fe20006000000 */
[C---:B-1----:R-:W-:Y:S01]  /*3a90*/  FFMA.FTZ R24, R34.reuse, UR4, R24 ;  /* 0x0000000422187c23 */ /* 0x042fe20008010018 */
[----:B------:R-:W-:Y:S01]  /*3aa0*/  IADD3 R35, R159, 0x49, RZ ;  /* 0x000000499f237810 */ /* 0x000fe20007ffe0ff */
[----:B------:R-:W-:Y:S01]  /*3ab0*/  FFMA.FTZ R100, R34, UR4, R100 ;  /* 0x0000000422647c23 */ /* 0x000fe20008010064 */
[----:B------:R-:W-:Y:S01]  /*3ac0*/  FSEL R104, R104, -INF , !P6 ;  /* 0xff80000068687808 */ /* 0x000fe20007000000 */
[----:B------:R-:W-:Y:S01]  /*3ad0*/  FFMA.FTZ R102, R34, UR4, R102 ;  /* 0x0000000422667c23 */ /* 0x000fe20008010066 */
[----:B------:R-:W-:Y:S01]  /*3ae0*/  FSEL R139, R28, -INF , !P5 ;  /* 0xff8000001c8b7808 */ /* 0x000fe20006800000 */
[----:B------:R-:W-:Y:S01]  /*3af0*/  FFMA.FTZ R28, R32, UR4, R31 ;  /* 0x00000004201c7c23 */ /* 0x000fe2000801001f */
[----:B------:R-:W-:Y:S02]  /*3b00*/  FSEL R30, R30, -INF , !P3 ;  /* 0xff8000001e1e7808 */ /* 0x000fe40005800000 */
[----:B------:R-:W-:-:S02]  /*3b10*/  FSEL R140, R140, -INF , !P1 ;  /* 0xff8000008c8c7808 */ /* 0x000fc40004800000 */
[C---:B------:R-:W-:Y:S02]  /*3b20*/  ISETP.GE.AND P6, PT, R33.reuse, R186, PT ;  /* 0x000000ba2100720c */ /* 0x040fe40003fc6270 */
[C---:B------:R-:W-:Y:S02]  /*3b30*/  ISETP.GE.AND P5, PT, R33.reuse, R185, PT ;  /* 0x000000b92100720c */ /* 0x040fe40003fa6270 */
[CC--:B------:R-:W-:Y:S02]  /*3b40*/  ISETP.GE.AND P3, PT, R33.reuse, R3.reuse, PT ;  /* 0x000000032100720c */ /* 0x0c0fe40003f66270 */
[----:B------:R-:W-:Y:S02]  /*3b50*/  ISETP.GE.AND P1, PT, R33, R2, PT ;  /* 0x000000022100720c */ /* 0x000fe40003f26270 */
[----:B------:R-:W1:Y:S01]  /*3b60*/  I2F R33, R35 ;  /* 0x0000002300217306 */ /* 0x000e620000201400 */
[----:B------:R-:W-:Y:S02]  /*3b70*/  ISETP.GE.AND P4, PT, R38, R3, PT ;  /* 0x000000032600720c */ /* 0x000fe40003f86270 */
[----:B------:R-:W-:-:S02]  /*3b80*/  IADD3 R31, R159, 0x50, RZ ;  /* 0x000000509f1f7810 */ /* 0x000fc40007ffe0ff */
[----:B------:R-:W-:Y:S01]  /*3b90*/  FSEL R151, R29, -INF , !P4 ;  /* 0xff8000001d977808 */ /* 0x000fe20006000000 */
[----:B------:R-:W-:Y:S01]  /*3ba0*/  FFMA.FTZ R29, R34, UR4, R26 ;  /* 0x00000004221d7c23 */ /* 0x000fe2000801001a */
[C---:B------:R-:W-:Y:S01]  /*3bb0*/  ISETP.GE.AND P2, PT, R38.reuse, R2, PT ;  /* 0x000000022600720c */ /* 0x040fe20003f46270 */
[----:B------:R-:W2:Y:S01]  /*3bc0*/  I2F R26, R31 ;  /* 0x0000001f001a7306 */ /* 0x000ea20000201400 */
[----:B------:R-:W-:Y:S02]  /*3bd0*/  IADD3 R32, R159, 0x51, RZ ;  /* 0x000000519f207810 */ /* 0x000fe40007ffe0ff */
[----:B------:R-:W-:Y:S02]  /*3be0*/  ISETP.GE.AND P0, PT, R38, R185, PT ;  /* 0x000000b92600720c */ /* 0x000fe40003f06270 */
[----:B------:R-:W-:Y:S02]  /*3bf0*/  FSEL R28, R28, -INF , !P2 ;  /* 0xff8000001c1c7808 */ /* 0x000fe40005000000 */
[----:B------:R-:W-:Y:S01]  /*3c00*/  FSEL R154, R24, -INF , !P3 ;  /* 0xff800000189a7808 */ /* 0x000fe20005800000 */
[----:B-1----:R-:W-:Y:S01]  /*3c10*/  FFMA.FTZ R25, R33, UR4, R25 ;  /* 0x0000000421197c23 */ /* 0x002fe20008010019 */
[-C--:B------:R-:W-:Y:S01]  /*3c20*/  ISETP.GE.AND P2, PT, R35, R3.reuse, PT ;  /* 0x000000032300720c */ /* 0x080fe20003f46270 */
[----:B------:R-:W1:Y:S01]  /*3c30*/  I2F R24, R32 ;  /* 0x0000002000187306 */ /* 0x000e620000201400 */
[----:B------:R-:W-:Y:S01]  /*3c40*/  FSEL R105, R105, -INF , !P0 ;  /* 0xff80000069697808 */ /* 0x000fe20004000000 */
[----:B------:R-:W-:Y:S01]  /*3c50*/  FFMA.FTZ R101, R33, UR4, R101 ;  /* 0x0000000421657c23 */ /* 0x000fe20008010065 */
[----:B------:R-:W-:Y:S01]  /*3c60*/  ISETP.GE.AND P0, PT, R35, R186, PT ;  /* 0x000000ba2300720c */ /* 0x000fe20003f06270 */
[----:B------:R-:W-:Y:S01]  /*3c70*/  FFMA.FTZ R27, R33, UR4, R27 ;  /* 0x00000004211b7c23 */ /* 0x000fe2000801001b */
[----:B------:R-:W-:Y:S01]  /*3c80*/  FSEL R157, R25, -INF , !P2 ;  /* 0xff800000199d7808 */ /* 0x000fe20005000000 */
[C---:B--2---:R-:W-:Y:S01]  /*3c90*/  FFMA.FTZ R20, R26.reuse, UR4, R20 ;  /* 0x000000041a147c23 */ /* 0x044fe20008010014 */
[----:B------:R-:W-:Y:S01]  /*3ca0*/  IADD3 R25, R159, 0x58, RZ ;  /* 0x000000589f197810 */ /* 0x000fe20007ffe0ff */
[C---:B------:R-:W-:Y:S01]  /*3cb0*/  FFMA.FTZ R96, R26.reuse, UR4, R96 ;  /* 0x000000041a607c23 */ /* 0x040fe20008010060 */
[----:B------:R-:W-:Y:S01]  /*3cc0*/  FSEL R141, R101, -INF , !P0 ;  /* 0xff800000658d7808 */ /* 0x000fe20004000000 */
[----:B------:R-:W-:Y:S01]  /*3cd0*/  FFMA.FTZ R101, R26, UR4, R22 ;  /* 0x000000041a657c23 */ /* 0x000fe20008010016 */
[----:B------:R-:W-:Y:S01]  /*3ce0*/  FSEL R142, R100, -INF , !P6 ;  /* 0xff800000648e7808 */ /* 0x000fe20007000000 */
[----:B------:R-:W2:Y:S01]  /*3cf0*/  I2F R22, R25 ;  /* 0x0000001900167306 */ /* 0x000ea20000201400 */
[----:B------:R-:W-:Y:S01]  /*3d00*/  FSEL R29, R29, -INF , !P1 ;  /* 0xff8000001d1d7808 */ /* 0x000fe20004800000 */
[----:B------:R-:W-:Y:S01]  /*3d10*/  FFMA.FTZ R98, R26, UR4, R98 ;  /* 0x000000041a627c23 */ /* 0x000fe20008010062 */
[----:B------:R-:W-:Y:S01]  /*3d20*/  ISETP.GE.AND P6, PT, R35, R2, PT ;  /* 0x000000022300720c */ /* 0x000fe20003fc6270 */
[C---:B-1----:R-:W-:Y:S01]  /*3d30*/  FFMA.FTZ R21, R24.reuse, UR4, R21 ;  /* 0x0000000418157c23 */ /* 0x042fe20008010015 */
[----:B------:R-:W-:Y:S01]  /*3d40*/  ISETP.GE.AND P1, PT, R31, R3, PT ;  /* 0x000000031f00720c */ /* 0x000fe20003f26270 */
[C---:B------:R-:W-:Y:S01]  /*3d50*/  FFMA.FTZ R23, R24.reuse, UR4, R23 ;  /* 0x0000000418177c23 */ /* 0x040fe20008010017 */
[----:B------:R-:W-:Y:S01]  /*3d60*/  IADD3 R26, R159, 0x59, RZ ;  /* 0x000000599f1a7810 */ /* 0x000fe20007ffe0ff */
[----:B------:R-:W-:Y:S01]  /*3d70*/  FFMA.FTZ R103, R33, UR4, R103 ;  /* 0x0000000421677c23 */ /* 0x000fe20008010067 */
[----:B------:R-:W-:Y:S01]  /*3d80*/  FSEL R145, R27, -INF , !P6 ;  /* 0xff8000001b917808 */ /* 0x000fe20007000000 */
[----:B------:R-:W-:Y:S01]  /*3d90*/  FFMA.FTZ R99, R24, UR4, R99 ;  /* 0x0000000418637c23 */ /* 0x000fe20008010063 */
[----:B------:R-:W-:-:S02]  /*3da0*/  FSEL R112, R20, -INF , !P1 ;  /* 0xff80000014707808 */ /* 0x000fc40004800000 */
[----:B------:R-:W-:Y:S01]  /*3db0*/  ISETP.GE.AND P6, PT, R32, R3, PT ;  /* 0x000000032000720c */ /* 0x000fe20003fc6270 */
[----:B------:R-:W1:Y:S01]  /*3dc0*/  I2F R20, R26 ;  /* 0x0000001a00147306 */ /* 0x000e620000201400 */
[----:B------:R-:W-:Y:S01]  /*3dd0*/  FSEL R106, R102, -INF , !P5 ;  /* 0xff800000666a7808 */ /* 0x000fe20006800000 */
[C---:B--2---:R-:W-:Y:S01]  /*3de0*/  FFMA.FTZ R100, R22.reuse, UR4, R18 ;  /* 0x0000000416647c23 */ /* 0x044fe20008010012 */
[----:B------:R-:W-:Y:S01]  /*3df0*/  FSEL R116, R21, -INF , !P6 ;  /* 0xff80000015747808 */ /* 0x000fe20007000000 */
[C---:B------:R-:W-:Y:S01]  /*3e00*/  FFMA.FTZ R16, R22.reuse, UR4, R16 ;  /* 0x0000000416107c23 */ /* 0x040fe20008010010 */
[----:B------:R-:W-:Y:S01]  /*3e10*/  IADD3 R21, R159, 0x60, RZ ;  /* 0x000000609f157810 */ /* 0x000fe20007ffe0ff */
[C---:B------:R-:W-:Y:S01]  /*3e20*/  FFMA.FTZ R92, R22.reuse, UR4, R92 ;  /* 0x00000004165c7c23 */ /* 0x040fe2000801005c */
[C---:B------:R-:W-:Y:S01]  /*3e30*/  ISETP.GE.AND P5, PT, R31.reuse, R186, PT ;  /* 0x000000ba1f00720c */ /* 0x040fe20003fa6270 */
[----:B------:R-:W-:Y:S01]  /*3e40*/  FFMA.FTZ R94, R22, UR4, R94 ;  /* 0x00000004165e7c23 */ /* 0x000fe2000801005e */
[----:B------:R-:W-:Y:S01]  /*3e50*/  ISETP.GE.AND P0, PT, R31, R2, PT ;  /* 0x000000021f00720c */ /* 0x000fe20003f06270 */
[----:B------:R-:W2:Y:S01]  /*3e60*/  I2F R18, R21 ;  /* 0x0000001500127306 */ /* 0x000ea20000201400 */
[----:B------:R-:W-:-:S02]  /*3e70*/  FSEL R158, R96, -INF , !P5 ;  /* 0xff800000609e7808 */ /* 0x000fc40006800000 */
[----:B------:R-:W-:Y:S02]  /*3e80*/  FSEL R101, R101, -INF , !P0 ;  /* 0xff80000065657808 */ /* 0x000fe40004000000 */
[----:B------:R-:W-:Y:S01]  /*3e90*/  ISETP.GE.AND P5, PT, R32, R2, PT ;  /* 0x000000022000720c */ /* 0x000fe20003fa6270 */
[C---:B-1----:R-:W-:Y:S01]  /*3ea0*/  FFMA.FTZ R17, R20.reuse, UR4, R17 ;  /* 0x0000000414117c23 */ /* 0x042fe20008010011 */
[----:B------:R-:W-:Y:S01]  /*3eb0*/  ISETP.GE.AND P0, PT, R25, R3, PT ;  /* 0x000000031900720c */ /* 0x000fe20003f06270 */
[C---:B------:R-:W-:Y:S01]  /*3ec0*/  FFMA.FTZ R19, R20.reuse, UR4, R19 ;  /* 0x0000000414137c23 */ /* 0x040fe20008010013 */
[----:B------:R-:W-:Y:S01]  /*3ed0*/  IADD3 R22, R159, 0x61, RZ ;  /* 0x000000619f167810 */ /* 0x000fe20007ffe0ff */
[C---:B------:R-:W-:Y:S01]  /*3ee0*/  FFMA.FTZ R93, R20.reuse, UR4, R93 ;  /* 0x00000004145d7c23 */ /* 0x040fe2000801005d */
[----:B------:R-:W-:Y:S01]  /*3ef0*/  FSEL R109, R23, -INF , !P5 ;  /* 0xff800000176d7808 */ /* 0x000fe20006800000 */
[----:B------:R-:W-:Y:S01]  /*3f00*/  FFMA.FTZ R95, R20, UR4, R95 ;  /* 0x00000004145f7c23 */ /* 0x000fe2000801005f */
[----:B------:R-:W-:-:S02]  /*3f10*/  FSEL R117, R16, -INF , !P0 ;  /* 0xff80000010757808 */ /* 0x000fc40004000000 */
[----:B------:R-:W-:Y:S01]  /*3f20*/  ISETP.GE.AND P5, PT, R26, R3, PT ;  /* 0x000000031a00720c */ /* 0x000fe20003fa6270 */
[----:B------:R-:W1:Y:S01]  /*3f30*/  I2F R16, R22 ;  /* 0x0000001600107306 */ /* 0x000e620000201400 */
[-C--:B------:R-:W-:Y:S01]  /*3f40*/  ISETP.GE.AND P3, PT, R31, R185.reuse, PT ;  /* 0x000000b91f00720c */ /* 0x080fe20003f66270 */
[----:B------:R-:W-:Y:S01]  /*3f50*/  FFMA.FTZ R31, R24, UR4, R97 ;  /* 0x00000004181f7c23 */ /* 0x000fe20008010061 */
[----:B------:R-:W-:Y:S01]  /*3f60*/  ISETP.GE.AND P4, PT, R35, R185, PT ;  /* 0x000000b92300720c */ /* 0x000fe20003f86270 */
[C---:B--2---:R-:W-:Y:S01]  /*3f70*/  FFMA.FTZ R35, R18.reuse, UR4, R14 ;  /* 0x0000000412237c23 */ /* 0x044fe2000801000e */
[----:B------:R-:W-:Y:S01]  /*3f80*/  FSEL R119, R17, -INF , !P5 ;  /* 0xff80000011777808 */ /* 0x000fe20006800000 */
[C---:B------:R-:W-:Y:S01]  /*3f90*/  FFMA.FTZ R12, R18.reuse, UR4, R12 ;  /* 0x00000004120c7c23 */ /* 0x040fe2000801000c */
[----:B------:R-:W-:Y:S01]  /*3fa0*/  IADD3 R17, R159, 0x68, RZ ;  /* 0x000000689f117810 */ /* 0x000fe20007ffe0ff */
[----:B------:R-:W-:Y:S01]  /*3fb0*/  FFMA.FTZ R88, R18, UR4, R88 ;  /* 0x0000000412587c23 */ /* 0x000fe20008010058 */
[----:B------:R-:W-:Y:S01]  /*3fc0*/  FSEL R113, R98, -INF , !P3 ;  /* 0xff80000062717808 */ /* 0x000fe20005800000 */
[----:B------:R-:W-:Y:S01]  /*3fd0*/  FFMA.FTZ R90, R18, UR4, R90 ;  /* 0x00000004125a7c23 */ /* 0x000fe2000801005a */
[----:B------:R-:W-:Y:S01]  /*3fe0*/  FSEL R107, R103, -INF , !P4 ;  /* 0xff800000676b7808 */ /* 0x000fe20006000000 */
[----:B------:R-:W2:Y:S01]  /*3ff0*/  I2F R14, R17 ;  /* 0x00000011000e7306 */ /* 0x000ea20000201400 */
[----:B------:R-:W-:-:S02]  /*4000*/  ISETP.GE.AND P3, PT, R25, R186, PT ;  /* 0x000000ba1900720c */ /* 0x000fc40003f66270 */
[----:B------:R-:W-:Y:S01]  /*4010*/  ISETP.GE.AND P4, PT, R32, R186, PT ;  /* 0x000000ba2000720c */ /* 0x000fe20003f86270 */
[----:B-1----:R-:W-:Y:S01]  /*4020*/  FFMA.FTZ R13, R16, UR4, R13 ;  /* 0x00000004100d7c23 */ /* 0x002fe2000801000d */
[----:B------:R-:W-:Y:S01]  /*4030*/  FSEL R135, R92, -INF , !P3 ;  /* 0xff8000005c877808 */ /* 0x000fe20005800000 */
[C---:B------:R-:W-:Y:S01]  /*4040*/  FFMA.FTZ R15, R16.reuse, UR4, R15 ;  /* 0x00000004100f7c23 */ /* 0x040fe2000801000f */
[----:B------:R-:W-:Y:S01]  /*4050*/  FSEL R31, R31, -INF , !P4 ;  /* 0xff8000001f1f7808 */ /* 0x000fe20006000000 */
[----:B------:R-:W-:Y:S01]  /*4060*/  FFMA.FTZ R89, R16, UR4, R89 ;  /* 0x0000000410597c23 */ /* 0x000fe20008010059 */
[-C--:B------:R-:W-:Y:S01]  /*4070*/  ISETP.GE.AND P3, PT, R26, R2.reuse, PT ;  /* 0x000000021a00720c */ /* 0x080fe20003f66270 */
[----:B------:R-:W-:Y:S01]  /*4080*/  FFMA.FTZ R91, R16, UR4, R91 ;  /* 0x00000004105b7c23 */ /* 0x000fe2000801005b */
[----:B------:R-:W-:Y:S02]  /*4090*/  ISETP.GE.AND P4, PT, R25, R2, PT ;  /* 0x000000021900720c */ /* 0x000fe40003f86270 */
[----:B------:R-:W-:-:S02]  /*40a0*/  FSEL R108, R19, -INF , !P3 ;  /* 0xff800000136c7808 */ /* 0x000fc40005800000 */
[----:B------:R-:W-:Y:S01]  /*40b0*/  ISETP.GE.AND P2, PT, R32, R185, PT ;  /* 0x000000b92000720c */ /* 0x000fe20003f46270 */
[----:B--2---:R-:W-:Y:S01]  /*40c0*/  FFMA.FTZ R33, R14, UR4, R10 ;  /* 0x000000040e217c23 */ /* 0x004fe2000801000a */
[----:B------:R-:W-:Y:S01]  /*40d0*/  FSEL R100, R100, -INF , !P4 ;  /* 0xff80000064647808 */ /* 0x000fe20006000000 */
[----:B------:R-:W-:Y:S01]  /*40e0*/  FFMA.FTZ R86, R14, UR4, R86 ;  /* 0x000000040e567c23 */ /* 0x000fe20008010056 */
[-C--:B------:R-:W-:Y:S01]  /*40f0*/  ISETP.GE.AND P3, PT, R22, R3.reuse, PT ;  /* 0x000000031600720c */ /* 0x080fe20003f66270 */
[C---:B------:R-:W-:Y:S01]  /*4100*/  FFMA.FTZ R8, R14.reuse, UR4, R8 ;  /* 0x000000040e087c23 */ /* 0x040fe20008010008 */
[----:B------:R-:W-:Y:S01]  /*4110*/  ISETP.GE.AND P4, PT, R21, R3, PT ;  /* 0x000000031500720c */ /* 0x000fe20003f86270 */
[----:B------:R-:W-:Y:S01]  /*4120*/  FFMA.FTZ R84, R14, UR4, R84 ;  /* 0x000000040e547c23 */ /* 0x000fe20008010054 */
[----:B------:R-:W-:Y:S02]  /*4130*/  IADD3 R18, R159, 0x69, RZ ;  /* 0x000000699f127810 */ /* 0x000fe40007ffe0ff */
[----:B------:R-:W-:-:S02]  /*4140*/  FSEL R114, R99, -INF , !P2 ;  /* 0xff80000063727808 */ /* 0x000fc40005000000 */
[----:B------:R-:W-:Y:S02]  /*4150*/  FSEL R103, R13, -INF , !P3 ;  /* 0xff8000000d677808 */ /* 0x000fe40005800000 */
[----:B------:R-:W-:Y:S02]  /*4160*/  FSEL R99, R12, -INF , !P4 ;  /* 0xff8000000c637808 */ /* 0x000fe40006000000 */
[----:B------:R-:W-:Y:S01]  /*4170*/  IADD3 R13, R159, 0x70, RZ ;  /* 0x000000709f0d7810 */ /* 0x000fe20007ffe0ff */
[----:B------:R-:W1:Y:S01]  /*4180*/  I2F R12, R18 ;  /* 0x00000012000c7306 */ /* 0x000e620000201400 */
[----:B------:R-:W-:Y:S02]  /*4190*/  ISETP.GE.AND P1, PT, R25, R185, PT ;  /* 0x000000b91900720c */ /* 0x000fe40003f26270 */
[----:B------:R-:W-:Y:S02]  /*41a0*/  ISETP.GE.AND P2, PT, R26, R186, PT ;  /* 0x000000ba1a00720c */ /* 0x000fe40003f46270 */
[----:B------:R-:W-:-:S02]  /*41b0*/  FSEL R120, R94, -INF , !P1 ;  /* 0xff8000005e787808 */ /* 0x000fc40004800000 */
[----:B------:R-:W-:Y:S01]  /*41c0*/  ISETP.GE.AND P1, PT, R21, R186, PT ;  /* 0x000000ba1500720c */ /* 0x000fe20003f26270 */
[----:B------:R-:W2:Y:S01]  /*41d0*/  I2F R10, R13 ;  /* 0x0000000d000a7306 */ /* 0x000ea20000201400 */
[----:B------:R-:W-:Y:S02]  /*41e0*/  FSEL R144, R93, -INF , !P2 ;  /* 0xff8000005d907808 */ /* 0x000fe40005000000 */
[----:B------:R-:W-:Y:S02]  /*41f0*/  FSEL R148, R88, -INF , !P1 ;  /* 0xff80000058947808 */ /* 0x000fe40004800000 */
[-C--:B------:R-:W-:Y:S02]  /*4200*/  ISETP.GE.AND P1, PT, R22, R2.reuse, PT ;  /* 0x000000021600720c */ /* 0x080fe40003f26270 */
[----:B------:R-:W-:Y:S01]  /*4210*/  ISETP.GE.AND P2, PT, R21, R2, PT ;  /* 0x000000021500720c */ /* 0x000fe20003f46270 */
[C---:B-1----:R-:W-:Y:S01]  /*4220*/  FFMA.FTZ R9, R12.reuse, UR4, R9 ;  /* 0x000000040c097c23 */ /* 0x042fe20008010009 */
[----:B------:R-:W-:Y:S01]  /*4230*/  ISETP.GE.AND P4, PT, R17, R185, PT ;  /* 0x000000b91100720c */ /* 0x000fe20003f86270 */
[C---:B------:R-:W-:Y:S01]  /*4240*/  FFMA.FTZ R87, R12.reuse, UR4, R87 ;  /* 0x000000040c577c23 */ /* 0x040fe20008010057 */
[----:B------:R-:W-:Y:S01]  /*4250*/  FSEL R34, R15, -INF , !P1 ;  /* 0xff8000000f227808 */ /* 0x000fe20004800000 */
[----:B------:R-:W-:Y:S01]  /*4260*/  FFMA.FTZ R11, R12, UR4, R11 ;  /* 0x000000040c0b7c23 */ /* 0x000fe2000801000b */
[-C--:B------:R-:W-:Y:S01]  /*4270*/  ISETP.GE.AND P1, PT, R18, R3.reuse, PT ;  /* 0x000000031200720c */ /* 0x080fe20003f26270 */
        /* <DEDUP_REMOVED lines=8> */
[----:B------:R-:W-:Y:S02]  /*4300*/  IADD3 R14, R159, 0x71, RZ ;  /* 0x000000719f0e7810 */ /* 0x000fe40007ffe0ff */
[----:B------:R-:W-:Y:S02]  /*4310*/  FSEL R98, R9, -INF , !P1 ;  /* 0xff80000009627808 */ /* 0x000fe40004800000 */
[----:B------:R-:W-:Y:S02]  /*4320*/  IADD3 R9, R159, 0x78, RZ ;  /* 0x000000789f097810 */ /* 0x000fe40007ffe0ff */
[----:B------:R-:W-:Y:S02]  /*4330*/  FSEL R102, R8, -INF , !P2 ;  /* 0xff80000008667808 */ /* 0x000fe40005000000 */
[----:B------:R-:W-:Y:S01]  /*4340*/  FSEL R146, R80, -INF , !P4 ;  /* 0xff80000050927808 */ /* 0x000fe20006000000 */
[----:B------:R-:W1:Y:S01]  /*4350*/  I2F R8, R14 ;  /* 0x0000000e00087306 */ /* 0x000e620000201400 */
[----:B------:R-:W-:Y:S01]  /*4360*/  FFMA.FTZ R80, R10, UR4, R4 ;  /* 0x000000040a507c23 */ /* 0x000fe20008010004 */
[----:B------:R-:W-:-:S02]  /*4370*/  ISETP.GE.AND P0, PT, R21, R185, PT ;  /* 0x000000b91500720c */ /* 0x000fc40003f06270 */
[-C--:B------:R-:W-:Y:S02]  /*4380*/  ISETP.GE.AND P3, PT, R18, R185.reuse, PT ;  /* 0x000000b91200720c */ /* 0x080fe40003f66270 */
[----:B------:R-:W-:Y:S02]  /*4390*/  FSEL R123, R90, -INF , !P0 ;  /* 0xff8000005a7b7808 */ /* 0x000fe40004000000 */
[----:B------:R-:W2:Y:S01]  /*43a0*/  I2F R4, R9 ;  /* 0x0000000900047306 */ /* 0x000ea20000201400 */
[----:B------:R-:W-:Y:S02]  /*43b0*/  ISETP.GE.AND P0, PT, R17, R186, PT ;  /* 0x000000ba1100720c */ /* 0x000fe40003f06270 */
[-C--:B------:R-:W-:Y:S02]  /*43c0*/  ISETP.GE.AND P2, PT, R13, R185.reuse, PT ;  /* 0x000000b90d00720c */ /* 0x080fe40003f46270 */
[----:B------:R-:W-:Y:S02]  /*43d0*/  FSEL R147, R84, -INF , !P0 ;  /* 0xff80000054937808 */ /* 0x000fe40004000000 */
[----:B------:R-:W-:Y:S01]  /*43e0*/  ISETP.GE.AND P0, PT, R18, R2, PT ;  /* 0x000000021200720c */ /* 0x000fe20003f06270 */
[C---:B-1----:R-:W-:Y:S01]  /*43f0*/  FFMA.FTZ R81, R8.reuse, UR4, R81 ;  /* 0x0000000408517c23 */ /* 0x042fe20008010051 */
[----:B------:R-:W-:Y:S01]  /*4400*/  FSEL R143, R87, -INF , !P3 ;  /* 0xff800000578f7808 */ /* 0x000fe20005800000 */
        /* <DEDUP_REMOVED lines=8> */
[----:B------:R-:W-:Y:S01]  /*4490*/  FFMA.FTZ R76, R4, UR4, R76 ;  /* 0x00000004044c7c23 */ /* 0x000fe2000801004c */
[----:B------:R-:W-:Y:S01]  /*44a0*/  ISETP.GE.AND P0, PT, R14, R3, PT ;  /* 0x000000030e00720c */ /* 0x000fe20003f06270 */
[----:B------:R-:W-:Y:S01]  /*44b0*/  FFMA.FTZ R66, R4, UR4, R66 ;  /* 0x0000000404427c23 */ /* 0x000fe20008010042 */
[----:B------:R-:W-:-:S02]  /*44c0*/  ISETP.GE.AND P4, PT, R14, R2, PT ;  /* 0x000000020e00720c */ /* 0x000fc40003f86270 */
[-C--:B------:R-:W-:Y:S02]  /*44d0*/  ISETP.GE.AND P2, PT, R9, R186.reuse, PT ;  /* 0x000000ba0900720c */ /* 0x080fe40003f46270 */
[----:B------:R-:W-:Y:S02]  /*44e0*/  FSEL R153, R81, -INF , !P3 ;  /* 0xff80000051997808 */ /* 0x000fe40005800000 */
[----:B------:R-:W-:Y:S02]  /*44f0*/  FSEL R155, R83, -INF , !P1 ;  /* 0xff800000539b7808 */ /* 0x000fe40004800000 */
[----:B------:R-:W-:Y:S02]  /*4500*/  FSEL R81, R5, -INF , !P0 ;  /* 0xff80000005517808 */ /* 0x000fe40004000000 */
[----:B------:R-:W-:Y:S01]  /*4510*/  FSEL R68, R7, -INF , !P4 ;  /* 0xff80000007447808 */ /* 0x000fe20006000000 */
[----:B------:R-:W1:Y:S01]  /*4520*/  I2F R5, R159 ;  /* 0x0000009f00057306 */ /* 0x000e620000201400 */
[----:B------:R-:W-:Y:S01]  /*4530*/  FSEL R156, R64, -INF , !P2 ;  /* 0xff800000409c7808 */ /* 0x000fe20005000000 */
[----:B------:R-:W-:Y:S01]  /*4540*/  FFMA.FTZ R64, R4, UR4, R78 ;  /* 0x0000000404407c23 */ /* 0x000fe2000801004e */
[----:B------:R-:W-:-:S02]  /*4550*/  ISETP.GE.AND P1, PT, R159, R186, PT ;  /* 0x000000ba9f00720c */ /* 0x000fc40003f26270 */
[C---:B------:R-:W-:Y:S02]  /*4560*/  ISETP.GE.AND P0, PT, R159.reuse, R185, PT ;  /* 0x000000b99f00720c */ /* 0x040fe40003f06270 */
[C---:B------:R-:W-:Y:S02]  /*4570*/  ISETP.GE.AND P4, PT, R159.reuse, R3, PT ;  /* 0x000000039f00720c */ /* 0x040fe40003f86270 */
[----:B------:R-:W-:Y:S02]  /*4580*/  ISETP.GE.AND P2, PT, R159, R2, PT ;  /* 0x000000029f00720c */ /* 0x000fe40003f46270 */
[-C--:B------:R-:W-:Y:S02]  /*4590*/  ISETP.GE.AND P6, PT, R26, R185.reuse, PT ;  /* 0x000000b91a00720c */ /* 0x080fe40003fc6270 */
[C---:B------:R-:W-:Y:S02]  /*45a0*/  ISETP.GE.AND P5, PT, R22.reuse, R185, PT ;  /* 0x000000b91600720c */ /* 0x040fe40003fa6270 */
[----:B------:R-:W-:Y:S01]  /*45b0*/  FSEL R121, R95, -INF , !P6 ;  /* 0xff8000005f797808 */ /* 0x000fe20007000000 */
[----:B-1----:R-:W-:Y:S01]  /*45c0*/  FFMA.FTZ R138, R5, UR4, R138 ;  /* 0x00000004058a7c23 */ /* 0x002fe2000801008a */
[----:B------:R-:W-:Y:S01]  /*45d0*/  IADD3 R159, R159, 0x79, RZ ;  /* 0x000000799f9f7810 */ /* 0x000fe20007ffe0ff */
[C---:B------:R-:W-:Y:S01]  /*45e0*/  FFMA.FTZ R7, R5.reuse, UR4, R136 ;  /* 0x0000000405077c23 */ /* 0x040fe20008010088 */
[----:B------:R-:W-:Y:S01]  /*45f0*/  ISETP.GE.AND P6, PT, R22, R186, PT ;  /* 0x000000ba1600720c */ /* 0x000fe20003fc6270 */
[----:B------:R-:W-:Y:S01]  /*4600*/  FFMA.FTZ R60, R5, UR4, R60 ;  /* 0x00000004053c7c23 */ /* 0x000fe2000801003c */
[----:B------:R-:W1:Y:S01]  /*4610*/  I2F R4, R159 ;  /* 0x0000009f00047306 */ /* 0x000e620000201400 */
[----:B------:R-:W-:-:S02]  /*4620*/  FSEL R125, R91, -INF , !P5 ;  /* 0xff8000005b7d7808 */ /* 0x000fc40006800000 */
[----:B------:R-:W-:Y:S02]  /*4630*/  FSEL R150, R89, -INF , !P6 ;  /* 0xff80000059967808 */ /* 0x000fe40007000000 */
[----:B------:R-:W-:Y:S02]  /*4640*/  ISETP.GE.AND P6, PT, R17, R2, PT ;  /* 0x000000021100720c */ /* 0x000fe40003fc6270 */
[----:B------:R-:W-:Y:S02]  /*4650*/  ISETP.GE.AND P5, PT, R18, R186, PT ;  /* 0x000000ba1200720c */ /* 0x000fe40003fa6270 */
[----:B------:R-:W-:Y:S02]  /*4660*/  FSEL R33, R33, -INF , !P6 ;  /* 0xff80000021217808 */ /* 0x000fe40007000000 */
[----:B------:R-:W-:Y:S02]  /*4670*/  FSEL R149, R85, -INF , !P5 ;  /* 0xff80000055957808 */ /* 0x000fe40006800000 */
[----:B------:R-:W-:-:S02]  /*4680*/  ISETP.GE.AND P6, PT, R13, R3, PT ;  /* 0x000000030d00720c */ /* 0x000fc40003fc6270 */
[----:B------:R-:W-:Y:S01]  /*4690*/  ISETP.GE.AND P5, PT, R13, R2, PT ;  /* 0x000000020d00720c */ /* 0x000fe20003fa6270 */
[----:B-1----:R-:W-:Y:S01]  /*46a0*/  FFMA.FTZ R65, R4, UR4, R65 ;  /* 0x0000000404417c23 */ /* 0x002fe20008010041 */
[----:B------:R-:W-:Y:S01]  /*46b0*/  FSEL R80, R80, -INF , !P6 ;  /* 0xff80000050507808 */ /* 0x000fe20007000000 */
[----:B------:R-:W-:Y:S01]  /*46c0*/  FFMA.FTZ R67, R4, UR4, R67 ;  /* 0x0000000404437c23 */ /* 0x000fe20008010043 */
[----:B------:R-:W-:Y:S01]  /*46d0*/  FSEL R69, R6, -INF , !P5 ;  /* 0xff80000006457808 */ /* 0x000fe20006800000 */
[C---:B------:R-:W-:Y:S01]  /*46e0*/  FFMA.FTZ R77, R4.reuse, UR4, R77 ;  /* 0x00000004044d7c23 */ /* 0x040fe2000801004d */
[----:B------:R-:W-:Y:S01]  /*46f0*/  ISETP.GE.AND P6, PT, R9, R185, PT ;  /* 0x000000b90900720c */ /* 0x000fe20003fc6270 */
[----:B------:R-:W-:Y:S01]  /*4700*/  FFMA.FTZ R71, R4, UR4, R79 ;  /* 0x0000000404477c23 */ /* 0x000fe2000801004f */
[----:B------:R-:W-:Y:S01]  /*4710*/  FSEL R4, R138, -INF , !P0 ;  /* 0xff8000008a047808 */ /* 0x000fe20004000000 */
[----:B------:R-:W-:Y:S01]  /*4720*/  FFMA.FTZ R6, R5, UR4, R62 ;  /* 0x0000000405067c23 */ /* 0x000fe2000801003e */
[----:B------:R-:W-:-:S02]  /*4730*/  PLOP3.LUT P0, PT, PT, PT, UP0, 0x80, 0x0 ;  /* 0x000000000000781c */ /* 0x000fc40003f0f008 */
[C---:B------:R-:W-:Y:S02]  /*4740*/  ISETP.GE.AND P5, PT, R9.reuse, R3, PT ;  /* 0x000000030900720c */ /* 0x040fe40003fa6270 */
[----:B------:R-:W-:Y:S02]  /*4750*/  ISETP.GE.AND P3, PT, R9, R2, PT ;  /* 0x000000020900720c */ /* 0x000fe40003f66270 */
[----:B------:R-:W-:Y:S02]  /*4760*/  FSEL R124, R66, -INF , !P6 ;  /* 0xff800000427c7808 */ /* 0x000fe40007000000 */
[----:B------:R-:W-:Y:S02]  /*4770*/  FSEL R78, R76, -INF , !P5 ;  /* 0xff8000004c4e7808 */ /* 0x000fe40006800000 */
[----:B------:R-:W-:Y:S02]  /*4780*/  FSEL R64, R64, -INF , !P3 ;  /* 0xff80000040407808 */ /* 0x000fe40005800000 */
[----:B------:R-:W-:-:S02]  /*4790*/  FSEL R7, R7, -INF , !P1 ;  /* 0xff80000007077808 */ /* 0x000fc40004800000 */
[C---:B------:R-:W-:Y:S02]  /*47a0*/  ISETP.GE.AND P6, PT, R159.reuse, R186, PT ;  /* 0x000000ba9f00720c */ /* 0x040fe40003fc6270 */
        /* <DEDUP_REMOVED lines=63> */
.L_x_322:
[----:B------:R-:W-:Y:S05]  /*4ba0*/  BSYNC B0 ;  /* 0x0000000000007941 */ /* 0x000fea0003800000 */
.L_x_321:
[----:B------:R-:W0:Y:S02]  /*4bb0*/  LDGDEPBAR ;  /* 0x00000000000079af */ /* 0x000e240000000000 */
.L_x_320:
[----:B------:R-:W-:Y:S01]  /*4bc0*/  FMNMX.FTZ R12, R7, R197, !PT ;  /* 0x000000c5070c7209 */ /* 0x000fe20007810000 */
[----:B------:R-:W-:Y:S01]  /*4bd0*/  USHF.L.U32 UR7, UR30, 0x2, URZ ;  /* 0x000000021e077899 */ /* 0x000fe2000800063f */
[----:B------:R-:W-:Y:S01]  /*4be0*/  FMNMX.FTZ R15, R5, R72, !PT ;  /* 0x00000048050f7209 */ /* 0x000fe20007810000 */
[----:B------:R-:W-:Y:S01]  /*4bf0*/  IMAD.WIDE.U32 R96, R241, -0x2daee0ad, RZ ;  /* 0xd2511f53f1607825 */ /* 0x000fe200078e00ff */
[----:B------:R-:W-:Y:S01]  /*4c00*/  FMNMX.FTZ R12, R61, R12, !PT ;  /* 0x0000000c3d0c7209 */ /* 0x000fe20007810000 */
[----:B------:R-:W-:Y:S01]  /*4c10*/  UIADD3 UR17, UR32, -0x61c88647, URZ ;  /* 0x9e3779b920117890 */ /* 0x000fe2000fffe03f */
[----:B------:R-:W-:Y:S01]  /*4c20*/  FMNMX.FTZ R15, R58, R15, !PT ;  /* 0x0000000f3a0f7209 */ /* 0x000fe20007810000 */
[----:B-1----:R-:W-:Y:S01]  /*4c30*/  IMAD.U32 R20, RZ, RZ, UR7 ;  /* 0x00000007ff147e24 */ /* 0x002fe2000f8e00ff */
[----:B------:R-:W-:Y:S01]  /*4c40*/  FMNMX.FTZ R12, R201, R12, !PT ;  /* 0x0000000cc90c7209 */ /* 0x000fe20007810000 */
[----:B------:R-:W-:Y:S01]  /*4c50*/  IMAD.WIDE.U32 R244, R242, -0x326172a9, RZ ;  /* 0xcd9e8d57f2f47825 */ /* 0x000fe200078e00ff */
[----:B------:R-:W-:Y:S01]  /*4c60*/  FMNMX.FTZ R15, R57, R15, !PT ;  /* 0x0000000f390f7209 */ /* 0x000fe20007810000 */
[----:B------:R-:W-:Y:S01]  /*4c70*/  UIADD3 UR16, UR33, -0x4498517b, URZ ;  /* 0xbb67ae8521107890 */ /* 0x000fe2000fffe03f */
[----:B------:R-:W-:Y:S01]  /*4c80*/  FMNMX.FTZ R12, R59, R12, !PT ;  /* 0x0000000c3b0c7209 */ /* 0x000fe20007810000 */
[----:B------:R-:W-:Y:S01]  /*4c90*/  UIADD3 UR14, UR33, 0x76cf5d0a, URZ ;  /* 0x76cf5d0a210e7890 */ /* 0x000fe2000fffe03f */
[----:B------:R-:W-:Y:S01]  /*4ca0*/  FMNMX.FTZ R15, R198, R15, !PT ;  /* 0x0000000fc60f7209 */ /* 0x000fe20007810000 */
[----:B------:R-:W-:Y:S01]  /*4cb0*/  UIADD3 UR15, UR32, 0x3c6ef372, URZ ;  /* 0x3c6ef372200f7890 */ /* 0x000fe2000fffe03f */
[----:B------:R-:W-:Y:S01]  /*4cc0*/  FMNMX.FTZ R12, R203, R12, !PT ;  /* 0x0000000ccb0c7209 */ /* 0x000fe20007810000 */
[----:B------:R-:W-:Y:S01]  /*4cd0*/  UIADD3 UR12, UR33, 0x32370b8f, URZ ;  /* 0x32370b8f210c7890 */ /* 0x000fe2000fffe03f */
[----:B------:R-:W-:Y:S01]  /*4ce0*/  FMNMX.FTZ R15, R199, R15, !PT ;  /* 0x0000000fc70f7209 */ /* 0x000fe20007810000 */
[----:B------:R-:W-:Y:S01]  /*4cf0*/  UIADD3 UR13, UR32, -0x255992d5, URZ ;  /* 0xdaa66d2b200d7890 */ /* 0x000fe2000fffe03f */
[----:B------:R-:W-:Y:S01]  /*4d00*/  FMNMX.FTZ R12, R204, R12, !PT ;  /* 0x0000000ccc0c7209 */ /* 0x000fe20007810000 */
[----:B------:R-:W-:Y:S01]  /*4d10*/  UIADD3 UR11, UR32, 0x78dde6e4, URZ ;  /* 0x78dde6e4200b7890 */ /* 0x000fe2000fffe03f */
[----:B------:R-:W-:Y:S01]  /*4d20*/  FMNMX.FTZ R15, R48, R15, !PT ;  /* 0x0000000f300f7209 */ /* 0x000fe20007810000 */
[----:B------:R-:W-:Y:S01]  /*4d30*/  UIADD3 UR8, UR33, -0x56f99767, URZ ;  /* 0xa906689921087890 */ /* 0x000fe2000fffe03f */
[----:B------:R-:W-:Y:S01]  /*4d40*/  FMNMX.FTZ R12, R210, R12, !PT ;  /* 0x0000000cd20c7209 */ /* 0x000fe20007810000 */
[----:B------:R-:W-:Y:S01]  /*4d50*/  UIADD3 UR10, UR33, -0x126145ec, URZ ;  /* 0xed9eba14210a7890 */ /* 0x000fe2000fffe03f */
[----:B------:R-:W-:Y:S01]  /*4d60*/  FMNMX.FTZ R15, R202, R15, !PT ;  /* 0x0000000fca0f7209 */ /* 0x000fe20007810000 */
[----:B------:R-:W-:Y:S01]  /*4d70*/  UIADD3 UR9, UR32, 0x1715609d, URZ ;  /* 0x1715609d20097890 */ /* 0x000fe2000fffe03f */
[----:B------:R-:W-:Y:S01]  /*4d80*/  FMNMX.FTZ R12, R134, R12, !PT ;  /* 0x0000000c860c7209 */ /* 0x000fe20007810000 */
[----:B------:R-:W-:Y:S01]  /*4d90*/  IMAD.SHL.U32 R231, R181, 0x2, RZ ;  /* 0x00000002b5e77824 */ /* 0x000fe200078e00ff */
[----:B------:R-:W-:Y:S01]  /*4da0*/  FMNMX.FTZ R15, R227, R15, !PT ;  /* 0x0000000fe30f7209 */ /* 0x000fe20007810000 */
[----:B------:R-:W-:Y:S01]  /*4db0*/  IMAD R180, R180, 0x10000, R180 ;  /* 0x00010000b4b47824 */ /* 0x000fe200078e02b4 */
[----:B------:R-:W-:Y:S01]  /*4dc0*/  FMNMX.FTZ R12, R164, R12, !PT ;  /* 0x0000000ca40c7209 */ /* 0x000fe20007810000 */
[----:B------:R-:W-:Y:S01]  /*4dd0*/  IMAD R240, R0, 0x2, R231 ;  /* 0x0000000200f07824 */ /* 0x000fe200078e02e7 */
[----:B------:R-:W-:Y:S01]  /*4de0*/  FMNMX.FTZ R15, R226, R15, !PT ;  /* 0x0000000fe20f7209 */ /* 0x000fe20007810000 */
[----:B------:R-:W-:Y:S01]  /*4df0*/  LDSM.16.MT88.4 R216, [R231+0x4000] ;  /* 0x00400000e7d8783b */ /* 0x000fe20000004200 */
[----:B------:R-:W-:Y:S01]  /*4e00*/  FMNMX.FTZ R12, R166, R12, !PT ;  /* 0x0000000ca60c7209 */ /* 0x000fe20007810000 */
[----:B------:R-:W-:Y:S01]  /*4e10*/  UIADD3 UR31, UR7, 0x1, URZ ;  /* 0x00000001071f7890 */ /* 0x000fe2000fffe03f */
[----:B------:R-:W-:Y:S01]  /*4e20*/  FMNMX.FTZ R15, R187, R15, !PT ;  /* 0x0000000fbb0f7209 */ /* 0x000fe20007810000 */
[----:B------:R-:W-:Y:S01]  /*4e30*/  STL.64 [R1], R2 ;  /* 0x0000000201007387 */ /* 0x000fe20000100a00 */
        /* <DEDUP_REMOVED lines=9> */
[----:B--2---:R-:W-:Y:S02]  /*4ed0*/  FMNMX.FTZ R11, R6, R193, !PT ;  /* 0x000000c1060b7209 */ /* 0x004fe40007810000 */
[----:B------:R-:W-:Y:S02]  /*4ee0*/  FMNMX.FTZ R12, R130, R12, !PT ;  /* 0x0000000c820c7209 */ /* 0x000fe40007810000 */
[----:B------:R-:W-:Y:S02]  /*4ef0*/  FMNMX.FTZ R15, R172, R15, !PT ;  /* 0x0000000fac0f7209 */ /* 0x000fe40007810000 */
[----:B------:R-:W-:-:S02]  /*4f00*/  FMNMX.FTZ R12, R140, R12, !PT ;  /* 0x0000000c8c0c7209 */ /* 0x000fc40007810000 */
[----:B------:R-:W-:Y:S02]  /*4f10*/  FMNMX.FTZ R11, R56, R11, !PT ;  /* 0x0000000b380b7209 */ /* 0x000fe40007810000 */
[----:B------:R-:W-:Y:S02]  /*4f20*/  FMNMX.FTZ R12, R142, R12, !PT ;  /* 0x0000000c8e0c7209 */ /* 0x000fe40007810000 */
[----:B------:R-:W-:Y:S02]  /*4f30*/  FMNMX.FTZ R15, R139, R15, !PT ;  /* 0x0000000f8b0f7209 */ /* 0x000fe40007810000 */
[----:B------:R-:W-:Y:S02]  /*4f40*/  FMNMX.FTZ R12, R141, R12, !PT ;  /* 0x0000000c8d0c7209 */ /* 0x000fe40007810000 */
[----:B------:R-:W-:Y:S02]  /*4f50*/  IADD3 R10, R242, 0x4, RZ ;  /* 0x00000004f20a7810 */ /* 0x000fe40007ffe0ff */
[----:B------:R-:W-:-:S02]  /*4f60*/  FMNMX.FTZ R12, R158, R12, !PT ;  /* 0x0000000c9e0c7209 */ /* 0x000fc40007810000 */
[----:B------:R-:W-:Y:S01]  /*4f70*/  FMNMX.FTZ R11, R196, R11, !PT ;  /* 0x0000000bc40b7209 */ /* 0x000fe20007810000 */
[----:B------:R-:W-:Y:S01]  /*4f80*/  IMAD.WIDE.U32 R224, R10, -0x326172a9, RZ ;  /* 0xcd9e8d570ae07825 */ /* 0x000fe200078e00ff */
        /* <DEDUP_REMOVED lines=8> */
[----:B------:R-:W-:Y:S02]  /*5010*/  FMNMX.FTZ R15, R154, R15, !PT ;  /* 0x0000000f9a0f7209 */ /* 0x000fe40007810000 */
[----:B------:R-:W-:Y:S02]  /*5020*/  FMNMX.FTZ R12, R150, R12, !PT ;  /* 0x0000000c960c7209 */ /* 0x000fe40007810000 */
[----:B------:R-:W-:Y:S02]  /*5030*/  FMNMX.FTZ R11, R53, R11, !PT ;  /* 0x0000000b350b7209 */ /* 0x000fe40007810000 */
[----:B------:R-:W-:-:S02]  /*5040*/  FMNMX.FTZ R12, R147, R12, !PT ;  /* 0x0000000c930c7209 */ /* 0x000fc40007810000 */
[----:B------:R-:W-:Y:S02]  /*5050*/  LOP3.LUT R8, R21, UR17, R224, 0x96, !PT ;  /* 0x0000001115087c12 */ /* 0x000fe4000f8e96e0 */
[----:B------:R-:W-:Y:S02]  /*5060*/  FMNMX.FTZ R15, R157, R15, !PT ;  /* 0x0000000f9d0f7209 */ /* 0x000fe40007810000 */
[----:B------:R-:W-:Y:S01]  /*5070*/  FMNMX.FTZ R12, R149, R12, !PT ;  /* 0x0000000c950c7209 */ /* 0x000fe20007810000 */
[----:B------:R-:W-:Y:S01]  /*5080*/  IMAD.WIDE.U32 R44, R8, -0x2daee0ad, RZ ;  /* 0xd2511f53082c7825 */ /* 0x000fe200078e00ff */
        /* <DEDUP_REMOVED lines=16> */
[----:B------:R-:W1:Y:S01]  /*5190*/  SHFL.BFLY PT, R13, R12, 0x2, 0x1f ;  /* 0x0c401f000c0d7f89 */ /* 0x000e6200000e0000 */
[----:B------:R-:W-:-:S02]  /*51a0*/  FMNMX.FTZ R8, R173, R8, !PT ;  /* 0x00000008ad087209 */ /* 0x000fc40007810000 */
[----:B------:R-:W-:Y:S02]  /*51b0*/  FMNMX.FTZ R14, R103, R14, !PT ;  /* 0x0000000e670e7209 */ /* 0x000fe40007810000 */
[----:B------:R-:W-:Y:S02]  /*51c0*/  FMNMX.FTZ R8, R161, R8, !PT ;  /* 0x00000008a1087209 */ /* 0x000fe40007810000 */
[----:B------:R-:W-:Y:S02]  /*51d0*/  LOP3.LUT R9, R182, UR32, RZ, 0x3c, !PT ;  /* 0x00000020b6097c12 */ /* 0x000fe4000f8e3cff */
[----:B------:R-:W-:Y:S02]  /*51e0*/  FMNMX.FTZ R14, R102, R14, !PT ;  /* 0x0000000e660e7209 */ /* 0x000fe40007810000 */
[----:B------:R-:W-:Y:S02]  /*51f0*/  FMNMX.FTZ R8, R115, R8, !PT ;  /* 0x0000000873087209 */ /* 0x000fe40007810000 */
[----:B------:R-:W-:-:S02]  /*5200*/  LOP3.LUT R190, R245, R9, RZ, 0x3c, !PT ;  /* 0x00000009f5be7212 */ /* 0x000fc400078e3cff */
[----:B------:R-:W-:Y:S02]  /*5210*/  FMNMX.FTZ R14, R98, R14, !PT ;  /* 0x0000000e620e7209 */ /* 0x000fe40007810000 */
[----:B------:R-:W-:Y:S01]  /*5220*/  FMNMX.FTZ R8, R111, R8, !PT ;  /* 0x000000086f087209 */ /* 0x000fe20007810000 */
[----:B------:R-:W-:Y:S01]  /*5230*/  IMAD.WIDE.U32 R190, R190, -0x2daee0ad, RZ ;  /* 0xd2511f53bebe7825 */ /* 0x000fe200078e00ff */
[----:B------:R-:W-:Y:S02]  /*5240*/  FMNMX.FTZ R15, R4, R208, !PT ;  /* 0x000000d0040f7209 */ /* 0x000fe40007810000 */
[----:B------:R-:W-:Y:S02]  /*5250*/  FMNMX.FTZ R14, R80, R14, !PT ;  /* 0x0000000e500e7209 */ /* 0x000fe40007810000 */
[----:B------:R-:W-:Y:S02]  /*5260*/  FMNMX.FTZ R8, R110, R8, !PT ;  /* 0x000000086e087209 */ /* 0x000fe40007810000 */
[----:B------:R-:W-:-:S02]  /*5270*/  FMNMX.FTZ R14, R81, R14, !PT ;  /* 0x0000000e510e7209 */ /* 0x000fc40007810000 */
[----:B------:R-:W-:Y:S02]  /*5280*/  FMNMX.FTZ R15, R63, R15, !PT ;  /* 0x0000000f3f0f7209 */ /* 0x000fe40007810000 */
[----:B------:R-:W-:Y:S02]  /*5290*/  LOP3.LUT R182, R191, UR16, R96, 0x96, !PT ;  /* 0x00000010bfb67c12 */ /* 0x000fe4000f8e9660 */
[----:B------:R-:W-:Y:S02]  /*52a0*/  FMNMX.FTZ R8, R30, R8, !PT ;  /* 0x000000081e087209 */ /* 0x000fe40007810000 */
[----:B------:R-:W-:Y:S01]  /*52b0*/  FMNMX.FTZ R14, R78, R14, !PT ;  /* 0x0000000e4e0e7209 */ /* 0x000fe20007810000 */
[----:B------:R-:W-:Y:S01]  /*52c0*/  IMAD.WIDE.U32 R182, R182, -0x326172a9, RZ ;  /* 0xcd9e8d57b6b67825 */ /* 0x000fe200078e00ff */
[----:B------:R-:W-:Y:S02]  /*52d0*/  FMNMX.FTZ R15, R200, R15, !PT ;  /* 0x0000000fc80f7209 */ /* 0x000fe40007810000 */
[----:B------:R-:W-:-:S02]  /*52e0*/  LOP3.LUT R188, R225, R9, RZ, 0x3c, !PT ;  /* 0x00000009e1bc7212 */ /* 0x000fc400078e3cff */
[----:B-1----:R-:W-:Y:S02]  /*52f0*/  FMNMX.FTZ R13, R12, R13, !PT ;  /* 0x0000000d0c0d7209 */ /* 0x002fe40007810000 */
[----:B------:R-:W-:Y:S01]  /*5300*/  FMNMX.FTZ R8, R28, R8, !PT ;  /* 0x000000081c087209 */ /* 0x000fe20007810000 */
[----:B------:R-:W-:Y:S01]  /*5310*/  IMAD.WIDE.U32 R188, R188, -0x2daee0ad, RZ ;  /* 0xd2511f53bcbc7825 */ /* 0x000fe200078e00ff */
[----:B------:R-:W-:Y:S01]  /*5320*/  LOP3.LUT R11, R23, UR14, R190, 0x96, !PT ;  /* 0x0000000e170b7c12 */ /* 0x000fe2000f8e96be */
[----:B------:R-:W1:Y:S01]  /*5330*/  SHFL.BFLY PT, R133, R13, 0x1, 0x1f ;  /* 0x0c201f000d857f89 */ /* 0x000e6200000e0000 */
[----:B------:R-:W-:Y:S02]  /*5340*/  FMNMX.FTZ R14, R77, R14, !PT ;  /* 0x0000000e4d0e7209 */ /* 0x000fe40007810000 */
[----:B------:R-:W-:Y:S01]  /*5350*/  FMNMX.FTZ R15, R52, R15, !PT ;  /* 0x0000000f340f7209 */ /* 0x000fe20007810000 */
[----:B------:R-:W-:Y:S01]  /*5360*/  IMAD.WIDE.U32 R16, R11, -0x326172a9, RZ ;  /* 0xcd9e8d570b107825 */ /* 0x000fe200078e00ff */
[----:B------:R-:W-:Y:S01]  /*5370*/  FMNMX.FTZ R8, R29, R8, !PT ;  /* 0x000000081d087209 */ /* 0x000fe20007810000 */
[----:B------:R-:W2:Y:S01]  /*5380*/  SHFL.BFLY PT, R11, R14, 0x2, 0x1f ;  /* 0x0c401f000e0b7f89 */ /* 0x000ea200000e0000 */
[----:B------:R-:W-:-:S02]  /*5390*/  LOP3.LUT R46, R183, UR15, R20, 0x96, !PT ;  /* 0x0000000fb72e7c12 */ /* 0x000fc4000f8e9614 */
        /* <DEDUP_REMOVED lines=18> */
[----:B------:R-:W-:Y:S02]  /*54c0*/  LOP3.LUT R12, R23, UR11, R16, 0x96, !PT ;  /* 0x0000000b170c7c12 */ /* 0x000fe4000f8e9610 */
[----:B------:R-:W-:Y:S01]  /*54d0*/  FMNMX.FTZ R15, R168, R15, !PT ;  /* 0x0000000fa80f7209 */ /* 0x000fe20007810000 */
[----:B------:R-:W-:Y:S01]  /*54e0*/  IMAD.WIDE.U32 R24, R24, -0x2daee0ad, RZ ;  /* 0xd2511f5318187825 */ /* 0x000fe200078e00ff */
[----:B------:R-:W-:Y:S02]  /*54f0*/  FMNMX.FTZ R8, R35, R8, !PT ;  /* 0x0000000823087209 */ /* 0x000fe40007810000 */
[----:B------:R-:W-:Y:S02]  /*5500*/  LOP3.LUT R18, R45, UR14, R188, 0x96, !PT ;  /* 0x0000000e2d127c12 */ /* 0x000fe4000f8e96bc */
[----:B------:R-:W-:-:S02]  /*5510*/  LOP3.LUT R44, R21, UR12, R44, 0x96, !PT ;  /* 0x0000000c152c7c12 */ /* 0x000fc4000f8e962c */
[----:B-1----:R-:W-:Y:S01]  /*5520*/  FMNMX.FTZ R133, R13, R133, !PT ;  /* 0x000000850d857209 */ /* 0x002fe20007810000 */
[----:B------:R-:W-:Y:S01]  /*5530*/  IMAD.WIDE.U32 R12, R12, -0x2daee0ad, RZ ;  /* 0xd2511f530c0c7825 */ /* 0x000fe200078e00ff */
[----:B------:R-:W-:Y:S02]  /*5540*/  FMNMX.FTZ R15, R169, R15, !PT ;  /* 0x0000000fa90f7209 */ /* 0x000fe40007810000 */
[----:B--2---:R-:W-:Y:S01]  /*5550*/  FMNMX.FTZ R11, R14, R11, !PT ;  /* 0x0000000b0e0b7209 */ /* 0x004fe20007810000 */
[----:B------:R-:W-:Y:S01]  /*5560*/  IMAD.WIDE.U32 R18, R18, -0x326172a9, RZ ;  /* 0xcd9e8d5712127825 */ /* 0x000fe200078e00ff */
[----:B------:R-:W-:Y:S02]  /*5570*/  FMNMX.FTZ R8, R34, R8, !PT ;  /* 0x0000000822087209 */ /* 0x000fe40007810000 */
[----:B------:R-:W-:Y:S01]  /*5580*/  FMNMX.FTZ R15, R126, R15, !PT ;  /* 0x0000000f7e0f7209 */ /* 0x000fe20007810000 */
[----:B------:R-:W-:Y:S01]  /*5590*/  IMAD.WIDE.U32 R44, R44, -0x326172a9, RZ ;  /* 0xcd9e8d572c2c7825 */ /* 0x000fe200078e00ff */
[----:B------:R-:W-:-:S02]  /*55a0*/  LOP3.LUT R14, R13, UR8, R24, 0x96, !PT ;  /* 0x000000080d0e7c12 */ /* 0x000fc4000f8e9618 */
[----:B------:R-:W1:Y:S01]  /*55b0*/  SHFL.BFLY PT, R13, R11, 0x1, 0x1f ;  /* 0x0c201f000b0d7f89 */ /* 0x000e6200000e0000 */
[----:B------:R-:W-:Y:S01]  /*55c0*/  FMNMX.FTZ R8, R33, R8, !PT ;  /* 0x0000000821087209 */ /* 0x000fe20007810000 */
[----:B------:R-:W-:Y:S01]  /*55d0*/  FMUL.FTZ R160, R133, c[0x0][0x23c] ;  /* 0x00008f0085a07a20 */ /* 0x000fe20000410000 */
[----:B------:R-:W-:Y:S02]  /*55e0*/  FMNMX.FTZ R15, R128, R15, !PT ;  /* 0x0000000f800f7209 */ /* 0x000fe40007810000 */
[----:B------:R-:W-:Y:S02]  /*55f0*/  LOP3.LUT R16, R19, UR13, R174, 0x96, !PT ;  /* 0x0000000d13107c12 */ /* 0x000fe4000f8e96ae */
[----:B------:R-:W-:Y:S02]  /*5600*/  LOP3.LUT R18, R45, UR11, R18, 0x96, !PT ;  /* 0x0000000b2d127c12 */ /* 0x000fe4000f8e9612 */
[----:B------:R-:W-:Y:S01]  /*5610*/  FMNMX.FTZ R8, R32, R8, !PT ;  /* 0x0000000820087209 */ /* 0x000fe20007810000 */
[----:B------:R-:W-:Y:S01]  /*5620*/  IMAD.WIDE.U32 R16, R16, -0x2daee0ad, RZ ;  /* 0xd2511f5310107825 */ /* 0x000fe200078e00ff */
[----:B------:R-:W-:-:S02]  /*5630*/  FMNMX.FTZ R15, R127, R15, !PT ;  /* 0x0000000f7f0f7209 */ /* 0x000fc40007810000 */
[----:B------:R-:W-:Y:S01]  /*5640*/  FMNMX.FTZ R8, R69, R8, !PT ;  /* 0x0000000845087209 */ /* 0x000fe20007810000 */
[----:B------:R-:W-:Y:S01]  /*5650*/  IMAD.WIDE.U32 R18, R18, -0x2daee0ad, RZ ;  /* 0xd2511f5312127825 */ /* 0x000fe200078e00ff */
[----:B------:R-:W-:Y:S02]  /*5660*/  FMNMX.FTZ R15, R131, R15, !PT ;  /* 0x0000000f830f7209 */ /* 0x000fe40007810000 */
        /* <DEDUP_REMOVED lines=8> */
[----:B-1----:R-:W-:Y:S02]  /*56f0*/  FMNMX.FTZ R13, R11, R13, !PT ;  /* 0x0000000d0b0d7209 */ /* 0x002fe40007810000 */
[----:B------:R-:W1:Y:S01]  /*5700*/  SHFL.BFLY PT, R11, R8, 0x2, 0x1f ;  /* 0x0c401f00080b7f89 */ /* 0x000e6200000e0000 */
[----:B------:R-:W-:Y:S02]  /*5710*/  FMNMX.FTZ R19, R107, R19, !PT ;  /* 0x000000136b137209 */ /* 0x000fe40007810000 */
[----:B------:R-:W-:Y:S01]  /*5720*/  LOP3.LUT R46, R25, UR10, R46, 0x96, !PT ;  /* 0x0000000a192e7c12 */ /* 0x000fe2000f8e962e */
[----:B------:R-:W-:Y:S01]  /*5730*/  FMUL.FTZ R79, R13, c[0x0][0x23c] ;  /* 0x00008f000d4f7a20 */ /* 0x000fe20000410000 */
[----:B------:R-:W-:-:S02]  /*5740*/  FMNMX.FTZ R19, R113, R19, !PT ;  /* 0x0000001371137209 */ /* 0x000fc40007810000 */
[----:B------:R-:W-:Y:S01]  /*5750*/  FSETP.NEU.FTZ.AND P1, PT, R133, -INF , PT ;  /* 0xff8000008500780b */ /* 0x000fe20003f3d000 */
[----:B------:R-:W-:Y:S01]  /*5760*/  IMAD.WIDE.U32 R46, R46, -0x326172a9, RZ ;  /* 0xcd9e8d572e2e7825 */ /* 0x000fe200078e00ff */
[----:B------:R-:W-:Y:S02]  /*5770*/  FMNMX.FTZ R19, R114, R19, !PT ;  /* 0x0000001372137209 */ /* 0x000fe40007810000 */
[----:B------:R-:W-:Y:S02]  /*5780*/  FSEL R160, R160, RZ, P1 ;  /* 0x000000ffa0a07208 */ /* 0x000fe40000800000 */
[----:B------:R-:W-:Y:S02]  /*5790*/  FMNMX.FTZ R19, R120, R19, !PT ;  /* 0x0000001378137209 */ /* 0x000fe40007810000 */
[----:B------:R-:W-:Y:S01]  /*57a0*/  LOP3.LUT R20, R17, UR10, R20, 0x96, !PT ;  /* 0x0000000a11147c12 */ /* 0x000fe2000f8e9614 */
[--C-:B------:R-:W-:Y:S01]  /*57b0*/  FFMA.FTZ R70, R7, c[0x0][0x23c], -R160.reuse ;  /* 0x00008f0007467a23 */ /* 0x100fe200000108a0 */
[----:B------:R-:W-:Y:S01]  /*57c0*/  FMNMX.FTZ R19, R121, R19, !PT ;  /* 0x0000001379137209 */ /* 0x000fe20007810000 */
[----:B------:R-:W-:Y:S01]  /*57d0*/  FFMA.FTZ R51, R59, c[0x0][0x23c], -R160 ;  /* 0x00008f003b337a23 */ /* 0x000fe200000108a0 */
[----:B------:R-:W-:Y:S01]  /*57e0*/  LOP3.LUT R7, R47, UR9, R22, 0x96, !PT ;  /* 0x000000092f077c12 */ /* 0x000fe2000f8e9616 */
[----:B------:R-:W-:Y:S01]  /*57f0*/  IMAD.WIDE.U32 R20, R20, -0x326172a9, RZ ;  /* 0xcd9e8d5714147825 */ /* 0x000fe200078e00ff */
[----:B------:R-:W-:Y:S01]  /*5800*/  FMNMX.FTZ R19, R123, R19, !PT ;  /* 0x000000137b137209 */ /* 0x000fe20007810000 */
[----:B------:R-:W-:Y:S01]  /*5810*/  MUFU.EX2 R70, R70 ;  /* 0x0000004600467308 */ /* 0x000fe20000000800 */
[----:B------:R-:W-:Y:S01]  /*5820*/  FSETP.NEU.FTZ.AND P1, PT, R13, -INF , PT ;  /* 0xff8000000d00780b */ /* 0x000fe20003f3d000 */
[----:B------:R-:W-:Y:S01]  /*5830*/  IMAD.WIDE.U32 R22, R7, -0x2daee0ad, RZ ;  /* 0xd2511f5307167825 */ /* 0x000fe200078e00ff */
[----:B-1----:R-:W-:-:S02]  /*5840*/  FMNMX.FTZ R8, R8, R11, !PT ;  /* 0x0000000b08087209 */ /* 0x002fc40007810000 */
[----:B------:R-:W-:Y:S01]  /*5850*/  FMNMX.FTZ R19, R125, R19, !PT ;  /* 0x000000137d137209 */ /* 0x000fe20007810000 */
[----:B------:R-:W-:Y:S01]  /*5860*/  IMAD.WIDE.U32 R16, R16, -0x326172a9, RZ ;  /* 0xcd9e8d5710107825 */ /* 0x000fe200078e00ff */
[----:B------:R-:W-:Y:S01]  /*5870*/  LOP3.LUT R11, R23, UR18, R12, 0x96, !PT ;  /* 0x00000012170b7c12 */ /* 0x000fe2000f8e960c */
[----:B------:R-:W-:Y:S01]  /*5880*/  MUFU.EX2 R51, R51 ;  /* 0x0000003300337308 */ /* 0x000fe20000000800 */
[----:B------:R-:W1:Y:S01]  /*5890*/  SHFL.BFLY PT, R12, R8, 0x1, 0x1f ;  /* 0x0c201f00080c7f89 */ /* 0x000e6200000e0000 */
[----:B------:R-:W-:Y:S01]  /*58a0*/  FMNMX.FTZ R19, R137, R19, !PT ;  /* 0x0000001389137209 */ /* 0x000fe20007810000 */
[----:B------:R-:W-:Y:S01]  /*58b0*/  FFMA.FTZ R67, R197, c[0x0][0x23c], -R160 ;  /* 0x00008f00c5437a23 */ /* 0x000fe200000108a0 */
[----:B------:R-:W-:Y:S01]  /*58c0*/  LOP3.LUT R44, R21, UR9, R44, 0x96, !PT ;  /* 0x00000009152c7c12 */ /* 0x000fe2000f8e962c */
[--C-:B------:R-:W-:Y:S01]  /*58d0*/  FFMA.FTZ R55, R201, c[0x0][0x23c], -R160.reuse ;  /* 0x00008f00c9377a23 */ /* 0x100fe200000108a0 */
[----:B------:R-:W-:Y:S01]  /*58e0*/  FMNMX.FTZ R19, R143, R19, !PT ;  /* 0x000000138f137209 */ /* 0x000fe20007810000 */
[----:B------:R-:W-:Y:S01]  /*58f0*/  FFMA.FTZ R43, R203, c[0x0][0x23c], -R160 ;  /* 0x00008f00cb2b7a23 */ /* 0x000fe200000108a0 */
[----:B------:R-:W-:Y:S01]  /*5900*/  FSEL R79, R79, RZ, P1 ;  /* 0x000000ff4f4f7208 */ /* 0x000fe20000800000 */
[----:B------:R-:W-:Y:S01]  /*5910*/  IMAD.WIDE.U32 R44, R44, -0x2daee0ad, RZ ;  /* 0xd2511f532c2c7825 */ /* 0x000fe200078e00ff */
[----:B------:R-:W-:Y:S01]  /*5920*/  FMNMX.FTZ R19, R152, R19, !PT ;  /* 0x0000001398137209 */ /* 0x000fe20007810000 */
[----:B------:R-:W-:Y:S01]  /*5930*/  MUFU.EX2 R67, R67 ;  /* 0x0000004300437308 */ /* 0x000fe20000000800 */
[----:B------:R-:W-:Y:S01]  /*5940*/  SHF.R.U32.HI R25, RZ, 0x10, R14 ;  /* 0x00000010ff197819 */ /* 0x000fe2000001160e */
[--C-:B------:R-:W-:Y:S01]  /*5950*/  FFMA.FTZ R59, R72, c[0x0][0x23c], -R79.reuse ;  /* 0x00008f00483b7a23 */ /* 0x100fe2000001084f */
[----:B------:R-:W-:Y:S01]  /*5960*/  FMNMX.FTZ R19, R155, R19, !PT ;  /* 0x000000139b137209 */ /* 0x000fe20007810000 */
[--C-:B------:R-:W-:Y:S01]  /*5970*/  FFMA.FTZ R60, R5, c[0x0][0x23c], -R79.reuse ;  /* 0x00008f00053c7a23 */ /* 0x100fe2000001084f */
[----:B------:R-:W-:Y:S01]  /*5980*/  LOP3.LUT R24, R44, 0xffff, RZ, 0xc0, !PT ;  /* 0x0000ffff2c187812 */ /* 0x000fe200078ec0ff */
[--C-:B------:R-:W-:Y:S01]  /*5990*/  FFMA.FTZ R50, R57, c[0x0][0x23c], -R79.reuse ;  /* 0x00008f0039327a23 */ /* 0x100fe2000001084f */
[----:B------:R-:W-:Y:S01]  /*59a0*/  FMNMX.FTZ R19, R124, R19, !PT ;  /* 0x000000137c137209 */ /* 0x000fe20007810000 */
[--C-:B------:R-:W-:Y:S01]  /*59b0*/  FFMA.FTZ R36, R48, c[0x0][0x23c], -R79.reuse ;  /* 0x00008f0030247a23 */ /* 0x100fe2000001084f */
[----:B------:R-:W-:Y:S01]  /*59c0*/  LOP3.LUT R46, R15, UR19, R46, 0x96, !PT ;  /* 0x000000130f2e7c12 */ /* 0x000fe2000f8e962e */
[--C-:B------:R-:W-:Y:S01]  /*59d0*/  FFMA.FTZ R58, R58, c[0x0][0x23c], -R79.reuse ;  /* 0x00008f003a3a7a23 */ /* 0x100fe2000001084f */
[----:B------:R-:W-:Y:S01]  /*59e0*/  FMNMX.FTZ R19, R95, R19, !PT ;  /* 0x000000135f137209 */ /* 0x000fe20007810000 */
[----:B------:R-:W-:Y:S01]  /*59f0*/  MUFU.EX2 R60, R60 ;  /* 0x0000003c003c7308 */ /* 0x000fe20000000800 */
[----:B------:R-:W-:Y:S01]  /*5a00*/  LOP3.LUT R26, R14, 0xffff, RZ, 0xc0, !PT ;  /* 0x0000ffff0e1a7812 */ /* 0x000fe200078ec0ff */
[--C-:B------:R-:W-:Y:S01]  /*5a10*/  FFMA.FTZ R49, R198, c[0x0][0x23c], -R79.reuse ;  /* 0x00008f00c6317a23 */ /* 0x100fe2000001084f */
[----:B-1----:R-:W-:Y:S01]  /*5a20*/  FMNMX.FTZ R8, R8, R12, !PT ;  /* 0x0000000c08087209 */ /* 0x002fe20007810000 */
[--C-:B------:R-:W-:Y:S01]  /*5a30*/  FFMA.FTZ R41, R199, c[0x0][0x23c], -R79.reuse ;  /* 0x00008f00c7297a23 */ /* 0x100fe2000001084f */
[----:B------:R-:W1:Y:S01]  /*5a40*/  SHFL.BFLY PT, R12, R19, 0x2, 0x1f ;  /* 0x0c401f00130c7f89 */ /* 0x000e6200000e0000 */
[----:B------:R-:W-:Y:S01]  /*5a50*/  LOP3.LUT R15, R22, 0xffff, RZ, 0xc0, !PT ;  /* 0x0000ffff160f7812 */ /* 0x000fe200078ec0ff */
[--C-:B------:R-:W-:Y:S01]  /*5a60*/  FFMA.FTZ R202, R202, c[0x0][0x23c], -R79.reuse ;  /* 0x00008f00caca7a23 */ /* 0x100fe2000001084f */
[C---:B------:R-:W-:Y:S01]  /*5a70*/  FSETP.NEU.FTZ.AND P1, PT, R8.reuse, -INF , PT ;  /* 0xff8000000800780b */ /* 0x040fe20003f3d000 */
[----:B------:R-:W-:Y:S01]  /*5a80*/  FMUL.FTZ R72, R8, c[0x0][0x23c] ;  /* 0x00008f0008487a20 */ /* 0x000fe20000410000 */
[----:B------:R-:W-:Y:S01]  /*5a90*/  LOP3.LUT R7, R17, UR19, R20, 0x96, !PT ;  /* 0x0000001311077c12 */ /* 0x000fe2000f8e9614 */
[----:B------:R-:W2:Y:S01]  /*5aa0*/  MUFU.EX2 R59, R59 ;  /* 0x0000003b003b7308 */ /* 0x000ea20000000800 */
[----:B------:R-:W-:Y:S01]  /*5ab0*/  SHF.R.U32.HI R39, RZ, 0x18, R14 ;  /* 0x00000018ff277819 */ /* 0x000fe2000001160e */
[--C-:B------:R-:W-:Y:S01]  /*5ac0*/  FFMA.FTZ R42, R204, c[0x0][0x23c], -R160.reuse ;  /* 0x00008f00cc2a7a23 */ /* 0x100fe200000108a0 */
[----:B------:R-:W-:Y:S01]  /*5ad0*/  FSEL R72, R72, RZ, P1 ;  /* 0x000000ff48487208 */ /* 0x000fe20000800000 */
[----:B------:R-:W-:Y:S01]  /*5ae0*/  FFMA.FTZ R61, R61, c[0x0][0x23c], -R160 ;  /* 0x00008f003d3d7a23 */ /* 0x000fe200000108a0 */
[----:B------:R-:W-:Y:S01]  /*5af0*/  LOP3.LUT R20, R16, 0xffff, RZ, 0xc0, !PT ;  /* 0x0000ffff10147812 */ /* 0x000fe200078ec0ff */
[----:B------:R-:W-:Y:S01]  /*5b00*/  FFMA.FTZ R54, R54, c[0x0][0x23c], -R79 ;  /* 0x00008f0036367a23 */ /* 0x000fe2000001084f */
[----:B------:R-:W-:Y:S01]  /*5b10*/  SHF.R.U32.HI R23, RZ, 0x10, R16 ;  /* 0x00000010ff177819 */ /* 0x000fe20000011610 */
[----:B------:R-:W-:Y:S01]  /*5b20*/  FFMA.FTZ R57, R6, c[0x0][0x23c], -R72 ;  /* 0x00008f0006397a23 */ /* 0x000fe20000010848 */
[----:B------:R-:W-:Y:S01]  /*5b30*/  LOP3.LUT R5, R45, UR18, R18, 0x96, !PT ;  /* 0x000000122d057c12 */ /* 0x000fe2000f8e9612 */
[--C-:B------:R-:W-:Y:S01]  /*5b40*/  FFMA.FTZ R56, R56, c[0x0][0x23c], -R72.reuse ;  /* 0x00008f0038387a23 */ /* 0x100fe20000010848 */
[----:B------:R-:W-:Y:S01]  /*5b50*/  LOP3.LUT R21, R44, 0xff, RZ, 0xc0, !PT ;  /* 0x000000ff2c157812 */ /* 0x000fe200078ec0ff */
[--C-:B------:R-:W-:Y:S01]  /*5b60*/  FFMA.FTZ R48, R196, c[0x0][0x23c], -R72.reuse ;  /* 0x00008f00c4307a23 */ /* 0x100fe20000010848 */
[----:B------:R-:W-:Y:S01]  /*5b70*/  LOP3.LUT R25, R25, 0xff, RZ, 0xc0, !PT ;  /* 0x000000ff19197812 */ /* 0x000fe200078ec0ff */
[----:B------:R-:W-:Y:S01]  /*5b80*/  FFMA.FTZ R62, R193, c[0x0][0x23c], -R72 ;  /* 0x00008f00c13e7a23 */ /* 0x000fe20000010848 */
[----:B------:R-:W-:Y:S01]  /*5b90*/  SHF.R.U32.HI R24, RZ, 0x8, R24 ;  /* 0x00000008ff187819 */ /* 0x000fe20000011618 */
[--C-:B------:R-:W-:Y:S01]  /*5ba0*/  FFMA.FTZ R38, R194, c[0x0][0x23c], -R72.reuse ;  /* 0x00008f00c2267a23 */ /* 0x100fe20000010848 */
[----:B------:R-:W-:Y:S01]  /*5bb0*/  LOP3.LUT R40, R14, 0xff, RZ, 0xc0, !PT ;  /* 0x000000ff0e287812 */ /* 0x000fe200078ec0ff */
[----:B------:R-:W-:Y:S01]  /*5bc0*/  FFMA.FTZ R37, R195, c[0x0][0x23c], -R72 ;  /* 0x00008f00c3257a23 */ /* 0x000fe20000010848 */
[----:B-1----:R-:W-:Y:S01]  /*5bd0*/  FMNMX.FTZ R12, R19, R12, !PT ;  /* 0x0000000c130c7209 */ /* 0x002fe20007810000 */
[----:B------:R-:W-:Y:S01]  /*5be0*/  MUFU.EX2 R58, R58 ;  /* 0x0000003a003a7308 */ /* 0x000fe20000000800 */
[----:B------:R-:W-:Y:S01]  /*5bf0*/  SHF.R.U32.HI R18, RZ, 0x10, R44 ;  /* 0x00000010ff127819 */ /* 0x000fe2000001162c */
[----:B------:R-:W-:Y:S01]  /*5c00*/  FFMA.FTZ R45, R192, c[0x0][0x23c], -R72 ;  /* 0x00008f00c02d7a23 */ /* 0x000fe20000010848 */
[----:B------:R-:W-:Y:S01]  /*5c10*/  LOP3.LUT R14, R22, 0xff, RZ, 0xc0, !PT ;  /* 0x000000ff160e7812 */ /* 0x000fe200078ec0ff */
[----:B------:R-:W1:Y:S01]  /*5c20*/  SHFL.BFLY PT, R19, R12, 0x1, 0x1f ;  /* 0x0c201f000c137f89 */ /* 0x000e6200000e0000 */
[----:B------:R-:W-:Y:S01]  /*5c30*/  SHF.R.U32.HI R65, RZ, 0x10, R22 ;  /* 0x00000010ff417819 */ /* 0x000fe20000011616 */
[----:B------:R-:W-:Y:S01]  /*5c40*/  FFMA.FTZ R75, R75, c[0x0][0x23c], -R72 ;  /* 0x00008f004b4b7a23 */ /* 0x000fe20000010848 */
[----:B------:R-:W-:Y:S01]  /*5c50*/  SHF.R.U32.HI R47, RZ, 0x18, R22 ;  /* 0x00000018ff2f7819 */ /* 0x000fe20000011616 */
[----:B------:R-:W3:Y:S01]  /*5c60*/  MUFU.EX2 R50, R50 ;  /* 0x0000003200327308 */ /* 0x000ee20000000800 */
[----:B------:R-:W-:Y:S01]  /*5c70*/  LOP3.LUT R22, R16, 0xff, RZ, 0xc0, !PT ;  /* 0x000000ff10167812 */ /* 0x000fe200078ec0ff */
[----:B------:R-:W-:Y:S01]  /*5c80*/  FFMA.FTZ R93, R134, c[0x0][0x23c], -R160 ;  /* 0x00008f00865d7a23 */ /* 0x000fe200000108a0 */
[----:B------:R-:W-:Y:S01]  /*5c90*/  SHF.R.U32.HI R16, RZ, 0x18, R16 ;  /* 0x00000018ff107819 */ /* 0x000fe20000011610 */
[----:B------:R-:W-:Y:S01]  /*5ca0*/  FFMA.FTZ R88, R164, c[0x0][0x23c], -R160 ;  /* 0x00008f00a4587a23 */ /* 0x000fe200000108a0 */
[----:B------:R-:W-:-:S02]  /*5cb0*/  PRMT R39, R25, 0x5410, R39 ;  /* 0x0000541019277816 */ /* 0x000fc40000000027 */
[----:B------:R-:W-:Y:S01]  /*5cc0*/  SHF.R.U32.HI R20, RZ, 0x8, R20 ;  /* 0x00000008ff147819 */ /* 0x000fe20000011614 */
[----:B------:R-:W-:Y:S01]  /*5cd0*/  MUFU.EX2 R57, R57 ;  /* 0x0000003900397308 */ /* 0x000fe20000000800 */
[----:B------:R-:W-:Y:S01]  /*5ce0*/  LOP3.LUT R23, R23, 0xff, RZ, 0xc0, !PT ;  /* 0x000000ff17177812 */ /* 0x000fe200078ec0ff */
[--C-:B------:R-:W-:Y:S01]  /*5cf0*/  HSET2.LE.AND R39, R39, R180.reuse, PT ;  /* 0x000000b427277233 */ /* 0x100fe20003803000 */
[----:B------:R-:W-:Y:S02]  /*5d00*/  PRMT R6, R21, 0x5410, R24 ;  /* 0x0000541015067816 */ /* 0x000fe40000000018 */
[----:B------:R-:W-:Y:S02]  /*5d10*/  SHF.R.U32.HI R26, RZ, 0x8, R26 ;  /* 0x00000008ff1a7819 */ /* 0x000fe4000001161a */
[----:B------:R-:W-:Y:S01]  /*5d20*/  SHF.R.U32.HI R25, RZ, 0x8, R15 ;  /* 0x00000008ff197819 */ /* 0x000fe2000001160f */
[----:B------:R-:W-:Y:S01]  /*5d30*/  MUFU.EX2 R56, R56 ;  /* 0x0000003800387308 */ /* 0x000fe20000000800 */
[----:B------:R-:W-:Y:S01]  /*5d40*/  LOP3.LUT R24, R18, 0xff, RZ, 0xc0, !PT ;  /* 0x000000ff12187812 */ /* 0x000fe200078ec0ff */
[----:B------:R-:W-:Y:S01]  /*5d50*/  HSET2.LE.AND R6, R6, R180, PT ;  /* 0x000000b406067233 */ /* 0x000fe20003803000 */
[----:B------:R-:W-:Y:S01]  /*5d60*/  SHF.R.U32.HI R17, RZ, 0x18, R44 ;  /* 0x00000018ff117819 */ /* 0x000fe2000001162c */
[----:B------:R-:W-:Y:S01]  /*5d70*/  FFMA.FTZ R44, R53, c[0x0][0x23c], -R72 ;  /* 0x00008f00352c7a23 */ /* 0x000fe20000010848 */
[----:B------:R-:W-:-:S02]  /*5d80*/  PRMT R20, R22, 0x5410, R20 ;  /* 0x0000541016147816 */ /* 0x000fc40000000014 */
[----:B------:R-:W-:Y:S01]  /*5d90*/  PRMT R16, R23, 0x5410, R16 ;  /* 0x0000541017107816 */ /* 0x000fe20000000010 */
[----:B------:R-:W4:Y:S01]  /*5da0*/  MUFU.EX2 R48, R48 ;  /* 0x0000003000307308 */ /* 0x000f220000000800 */
[C---:B------:R-:W-:Y:S01]  /*5db0*/  LOP3.LUT R23, R7.reuse, 0xffff, RZ, 0xc0, !PT ;  /* 0x0000ffff07177812 */ /* 0x040fe200078ec0ff */
[--C-:B------:R-:W-:Y:S01]  /*5dc0*/  HSET2.LE.AND R20, R20, R180.reuse, PT ;  /* 0x000000b414147233 */ /* 0x100fe20003803000 */
[----:B------:R-:W-:Y:S01]  /*5dd0*/  LOP3.LUT R18, R7, 0xff, RZ, 0xc0, !PT ;  /* 0x000000ff07127812 */ /* 0x000fe200078ec0ff */
[----:B------:R-:W-:Y:S01]  /*5de0*/  HSET2.LE.AND R16, R16, R180, PT ;  /* 0x000000b410107233 */ /* 0x000fe20003803000 */
[--C-:B------:R-:W-:Y:S02]  /*5df0*/  SHF.R.U32.HI R22, RZ, 0x10, R7.reuse ;  /* 0x00000010ff167819 */ /* 0x100fe40000011607 */
[----:B------:R-:W-:Y:S01]  /*5e00*/  SHF.R.U32.HI R21, RZ, 0x18, R7 ;  /* 0x00000018ff157819 */ /* 0x000fe20000011607 */
[----:B------:R-:W2:Y:S01]  /*5e10*/  MUFU.EX2 R62, R62 ;  /* 0x0000003e003e7308 */ /* 0x000ea20000000800 */
[----:B------:R-:W-:-:S02]  /*5e20*/  PRMT R40, R40, 0x5410, R26 ;  /* 0x0000541028287816 */ /* 0x000fc4000000001a */
[----:B------:R-:W-:Y:S02]  /*5e30*/  PRMT R14, R14, 0x5410, R25 ;  /* 0x000054100e0e7816 */ /* 0x000fe40000000019 */
[----:B------:R-:W-:Y:S02]  /*5e40*/  PRMT R7, R24, 0x5410, R17 ;  /* 0x0000541018077816 */ /* 0x000fe40000000011 */
[----:B------:R-:W4:Y:S01]  /*5e50*/  LDSM.16.MT88.4 R24, [R240+0x4000] ;  /* 0x00400000f018783b */ /* 0x000f220000004200 */
[----:B------:R-:W-:Y:S01]  /*5e60*/  MUFU.EX2 R38, R38 ;  /* 0x0000002600267308 */ /* 0x000fe20000000800 */
[----:B-1----:R-:W-:Y:S01]  /*5e70*/  FMNMX.FTZ R12, R12, R19, !PT ;  /* 0x000000130c0c7209 */ /* 0x002fe20007810000 */
[----:B------:R-:W-:Y:S01]  /*5e80*/  HSET2.LE.AND R7, R7, R180, PT ;  /* 0x000000b407077233 */ /* 0x000fe20003803000 */
[----:B------:R-:W-:Y:S02]  /*5e90*/  SHF.R.U32.HI R23, RZ, 0x8, R23 ;  /* 0x00000008ff177819 */ /* 0x000fe40000011617 */
[----:B------:R-:W-:Y:S01]  /*5ea0*/  LOP3.LUT R22, R22, 0xff, RZ, 0xc0, !PT ;  /* 0x000000ff16167812 */ /* 0x000fe200078ec0ff */
[C---:B------:R-:W-:Y:S01]  /*5eb0*/  FMUL.FTZ R96, R12.reuse, c[0x0][0x23c] ;  /* 0x00008f000c607a20 */ /* 0x040fe20000410000 */
[----:B------:R-:W-:Y:S01]  /*5ec0*/  FSETP.NEU.FTZ.AND P1, PT, R12, -INF , PT ;  /* 0xff8000000c00780b */ /* 0x000fe20003f3d000 */
[----:B------:R-:W1:Y:S01]  /*5ed0*/  MUFU.EX2 R37, R37 ;  /* 0x0000002500257308 */ /* 0x000e620000000800 */
[----:B------:R-:W-:-:S02]  /*5ee0*/  PRMT R18, R18, 0x5410, R23 ;  /* 0x0000541012127816 */ /* 0x000fc40000000017 */
[----:B------:R-:W-:Y:S02]  /*5ef0*/  PRMT R17, R22, 0x5410, R21 ;  /* 0x0000541016117816 */ /* 0x000fe40000000015 */
[C---:B------:R-:W-:Y:S01]  /*5f00*/  LOP3.LUT R21, R5.reuse, 0xffff, RZ, 0xc0, !PT ;  /* 0x0000ffff05157812 */ /* 0x040fe200078ec0ff */
[--C-:B------:R-:W-:Y:S01]  /*5f10*/  HSET2.LE.AND R18, R18, R180.reuse, PT ;  /* 0x000000b412127233 */ /* 0x100fe20003803000 */
[----:B------:R-:W-:Y:S01]  /*5f20*/  SHF.R.U32.HI R66, RZ, 0x10, R5 ;  /* 0x00000010ff427819 */ /* 0x000fe20000011605 */
[----:B------:R-:W-:Y:S01]  /*5f30*/  MUFU.EX2 R49, R49 ;  /* 0x0000003100317308 */ /* 0x000fe20000000800 */
[----:B------:R-:W-:Y:S01]  /*5f40*/  FSEL R96, R96, RZ, P1 ;  /* 0x000000ff60607208 */ /* 0x000fe20000800000 */
[----:B------:R-:W-:Y:S01]  /*5f50*/  HSET2.LE.AND R17, R17, R180, PT ;  /* 0x000000b411117233 */ /* 0x000fe20003803000 */
[----:B------:R-:W-:Y:S02]  /*5f60*/  LOP3.LUT R0, R5, 0xff, RZ, 0xc0, !PT ;  /* 0x000000ff05007812 */ /* 0x000fe400078ec0ff */
[----:B------:R-:W-:Y:S01]  /*5f70*/  SHF.R.U32.HI R21, RZ, 0x8, R21 ;  /* 0x00000008ff157819 */ /* 0x000fe20000011615 */
[--C-:B------:R-:W-:Y:S01]  /*5f80*/  FFMA.FTZ R63, R63, c[0x0][0x23c], -R96.reuse ;  /* 0x00008f003f3f7a23 */ /* 0x100fe20000010860 */
[----:B--2---:R-:W-:Y:S01]  /*5f90*/  F2FP.PACK_AB R19, R59, R60 ;  /* 0x0000003c3b13723e */ /* 0x004fe200000000ff */
[----:B------:R-:W2:Y:S01]  /*5fa0*/  MUFU.EX2 R41, R41 ;  /* 0x0000002900297308 */ /* 0x000ea20000000800 */
[----:B---3--:R-:W-:Y:S01]  /*5fb0*/  F2FP.PACK_AB R194, R50, R58 ;  /* 0x0000003a32c2723e */ /* 0x008fe200000000ff */
[--C-:B------:R-:W-:Y:S01]  /*5fc0*/  FFMA.FTZ R52, R52, c[0x0][0x23c], -R96.reuse ;  /* 0x00008f0034347a23 */ /* 0x100fe20000010860 */
[----:B----4-:R-:W-:Y:S01]  /*5fd0*/  F2FP.PACK_AB R195, R48, R56 ;  /* 0x0000003830c3723e */ /* 0x010fe200000000ff */
[----:B------:R-:W-:Y:S01]  /*5fe0*/  FFMA.FTZ R87, R162, c[0x0][0x23c], -R96 ;  /* 0x00008f00a2577a23 */ /* 0x000fe20000010860 */
[----:B------:R-:W-:-:S02]  /*5ff0*/  F2FP.PACK_AB R193, R62, R57 ;  /* 0x000000393ec1723e */ /* 0x000fc400000000ff */
[----:B------:R-:W-:Y:S01]  /*6000*/  SHF.R.U32.HI R53, RZ, 0x18, R5 ;  /* 0x00000018ff357819 */ /* 0x000fe20000011605 */
[----:B------:R-:W-:Y:S01]  /*6010*/  MUFU.EX2 R45, R45 ;  /* 0x0000002d002d7308 */ /* 0x000fe20000000800 */
[----:B------:R-:W-:Y:S01]  /*6020*/  LOP3.LUT R5, R66, 0xff, RZ, 0xc0, !PT ;  /* 0x000000ff42057812 */ /* 0x000fe200078ec0ff */
[----:B------:R-:W-:Y:S01]  /*6030*/  FFMA.FTZ R66, R4, c[0x0][0x23c], -R96 ;  /* 0x00008f0004427a23 */ /* 0x000fe20000010860 */
[----:B------:R-:W-:Y:S02]  /*6040*/  PRMT R0, R0, 0x5410, R21 ;  /* 0x0000541000007816 */ /* 0x000fe40000000015 */
[----:B-1----:R-:W-:Y:S02]  /*6050*/  F2FP.PACK_AB R4, R37, R38 ;  /* 0x000000262504723e */ /* 0x002fe400000000ff */
[----:B------:R-:W-:Y:S01]  /*6060*/  LOP3.LUT R194, R20, R194, RZ, 0xc0, !PT ;  /* 0x000000c214c27212 */ /* 0x000fe200078ec0ff */
[----:B------:R-:W1:Y:S01]  /*6070*/  MUFU.EX2 R44, R44 ;  /* 0x0000002c002c7308 */ /* 0x000e620000000800 */
[----:B------:R-:W-:Y:S01]  /*6080*/  LOP3.LUT R195, R16, R195, RZ, 0xc0, !PT ;  /* 0x000000c310c37212 */ /* 0x000fe200078ec0ff */
[----:B------:R-:W3:Y:S01]  /*6090*/  LDSM.16.MT88.4 R20, [R231+0x4400] ;  /* 0x00440000e714783b */ /* 0x000ee20000004200 */
[----:B------:R-:W-:-:S02]  /*60a0*/  LOP3.LUT R192, R18, R19, RZ, 0xc0, !PT ;  /* 0x0000001312c07212 */ /* 0x000fc400078ec0ff */
[----:B------:R-:W-:Y:S02]  /*60b0*/  LOP3.LUT R193, R17, R193, RZ, 0xc0, !PT ;  /* 0x000000c111c17212 */ /* 0x000fe400078ec0ff */
[----:B------:R-:W4:Y:S01]  /*60c0*/  LDSM.16.MT88.4 R16, [R240+0x4400] ;  /* 0x00440000f010783b */ /* 0x000f220000004200 */
[----:B------:R-:W-:Y:S01]  /*60d0*/  MUFU.EX2 R36, R36 ;  /* 0x0000002400247308 */ /* 0x000fe20000000800 */
[----:B------:R-:W-:Y:S01]  /*60e0*/  LOP3.LUT R7, R7, R4, RZ, 0xc0, !PT ;  /* 0x0000000407077212 */ /* 0x000fe200078ec0ff */
[--C-:B------:R-:W-:Y:S01]  /*60f0*/  HSET2.LE.AND R4, R0, R180.reuse, PT ;  /* 0x000000b400047233 */ /* 0x100fe20003803000 */
[----:B------:R-:W-:Y:S01]  /*6100*/  PRMT R5, R5, 0x5410, R53 ;  /* 0x0000541005057816 */ /* 0x000fe20000000035 */
[C---:B------:R-:W-:Y:S01]  /*6110*/  HMMA.16816.F32 R204, R192.reuse, R216, RZ ;  /* 0x000000d8c0cc723c */ /* 0x040fe200000018ff */
[----:B--2---:R-:W-:Y:S02]  /*6120*/  F2FP.PACK_AB R53, R41, R49 ;  /* 0x000000312935723e */ /* 0x004fe400000000ff */
[----:B------:R-:W-:Y:S01]  /*6130*/  LOP3.LUT R83, R65, 0xff, RZ, 0xc0, !PT ;  /* 0x000000ff41537812 */ /* 0x000fe200078ec0ff */
[----:B------:R-:W2:Y:S01]  /*6140*/  MUFU.EX2 R15, R202 ;  /* 0x000000ca000f7308 */ /* 0x000ea20000000800 */
[--C-:B------:R-:W-:Y:S01]  /*6150*/  FFMA.FTZ R65, R208, c[0x0][0x23c], -R96.reuse ;  /* 0x00008f00d0417a23 */ /* 0x100fe20000010860 */
[----:B------:R-:W-:Y:S01]  /*6160*/  HSET2.LE.AND R5, R5, R180, PT ;  /* 0x000000b405057233 */ /* 0x000fe20003803000 */
[----:B------:R-:W-:Y:S01]  /*6170*/  LOP3.LUT R4, R4, R53, RZ, 0xc0, !PT ;  /* 0x0000003504047212 */ /* 0x000fe200078ec0ff */
[----:B------:R-:W-:Y:S01]  /*6180*/  FFMA.FTZ R53, R200, c[0x0][0x23c], -R96 ;  /* 0x00008f00c8357a23 */ /* 0x000fe20000010860 */
[----:B-1----:R-:W-:Y:S01]  /*6190*/  F2FP.PACK_AB R0, R44, R45 ;  /* 0x0000002d2c00723e */ /* 0x002fe200000000ff */
[----:B------:R-:W-:Y:S01]  /*61a0*/  HMMA.16816.F32 R196, R192, R24, RZ ;  /* 0x00000018c0c4723c */ /* 0x000fe200000018ff */
[----:B------:R-:W-:Y:S01]  /*61b0*/  LOP3.LUT R82, R46, 0xffff, RZ, 0xc0, !PT ;  /* 0x0000ffff2e527812 */ /* 0x000fe200078ec0ff */
[----:B------:R-:W-:Y:S01]  /*61c0*/  MUFU.EX2 R66, R66 ;  /* 0x0000004200427308 */ /* 0x000fe20000000800 */
[----:B------:R-:W-:-:S02]  /*61d0*/  LOP3.LUT R5, R5, R0, RZ, 0xc0, !PT ;  /* 0x0000000005057212 */ /* 0x000fc400078ec0ff */
[----:B------:R-:W-:Y:S02]  /*61e0*/  SHF.R.U32.HI R0, RZ, 0x10, R46 ;  /* 0x00000010ff007819 */ /* 0x000fe4000001162e */
[----:B------:R-:W-:Y:S02]  /*61f0*/  SHF.R.U32.HI R85, RZ, 0x8, R82 ;  /* 0x00000008ff557819 */ /* 0x000fe40000011652 */
[----:B------:R-:W-:Y:S01]  /*6200*/  SHF.R.U32.HI R82, RZ, 0x18, R46 ;  /* 0x00000018ff527819 */ /* 0x000fe2000001162e */
[----:B------:R-:W1:Y:S01]  /*6210*/  MUFU.EX2 R65, R65 ;  /* 0x0000004100417308 */ /* 0x000e620000000800 */
[----:B--2---:R-:W-:Y:S01]  /*6220*/  F2FP.PACK_AB R76, R15, R36 ;  /* 0x000000240f4c723e */ /* 0x004fe200000000ff */
[----:B------:R-:W-:Y:S01]  /*6230*/  HMMA.16816.F32 R200, R192, R218, RZ ;  /* 0x000000dac0c8723c */ /* 0x000fe200000018ff */
[----:B------:R-:W-:Y:S02]  /*6240*/  LOP3.LUT R84, R0, 0xff, RZ, 0xc0, !PT ;  /* 0x000000ff00547812 */ /* 0x000fe400078ec0ff */
[----:B------:R-:W-:-:S02]  /*6250*/  LOP3.LUT R6, R6, R76, RZ, 0xc0, !PT ;  /* 0x0000004c06067212 */ /* 0x000fc400078ec0ff */
[----:B------:R-:W-:Y:S01]  /*6260*/  LOP3.LUT R76, R46, 0xff, RZ, 0xc0, !PT ;  /* 0x000000ff2e4c7812 */ /* 0x000fe200078ec0ff */
[----:B------:R-:W-:Y:S01]  /*6270*/  MUFU.EX2 R63, R63 ;  /* 0x0000003f003f7308 */ /* 0x000fe20000000800 */
[----:B------:R-:W-:Y:S01]  /*6280*/  PRMT R0, R83, 0x5410, R47 ;  /* 0x0000541053007816 */ /* 0x000fe2000000002f */
[----:B------:R-:W-:Y:S01]  /*6290*/  HMMA.16816.F32 R192, R192, R26, RZ ;  /* 0x0000001ac0c0723c */ /* 0x000fe200000018ff */
[----:B------:R-:W-:Y:S01]  /*62a0*/  PRMT R46, R76, 0x5410, R85 ;  /* 0x000054104c2e7816 */ /* 0x000fe20000000055 */
[----:B------:R-:W-:Y:S01]  /*62b0*/  FFMA.FTZ R76, R210, c[0x0][0x23c], -R160 ;  /* 0x00008f00d24c7a23 */ /* 0x000fe200000108a0 */
[----:B------:R-:W-:Y:S01]  /*62c0*/  PRMT R47, R84, 0x5410, R82 ;  /* 0x00005410542f7816 */ /* 0x000fe20000000052 */
[--C-:B------:R-:W-:Y:S01]  /*62d0*/  HSET2.LE.AND R210, R40, R180.reuse, PT ;  /* 0x000000b428d27233 */ /* 0x100fe20003803000 */
[----:B------:R-:W-:Y:S01]  /*62e0*/  IMAD.U32 R82, RZ, RZ, UR31 ;  /* 0x0000001fff527e24 */ /* 0x000fe2000f8e00ff */
[----:B------:R-:W2:Y:S01]  /*62f0*/  MUFU.EX2 R53, R53 ;  /* 0x0000003500357308 */ /* 0x000ea20000000800 */
[--C-:B------:R-:W-:Y:S01]  /*6300*/  HSET2.LE.AND R208, R46, R180.reuse, PT ;  /* 0x000000b42ed07233 */ /* 0x100fe20003803000 */
[----:B------:R-:W-:Y:S01]  /*6310*/  FFMA.FTZ R46, R209, c[0x0][0x23c], -R96 ;  /* 0x00008f00d12e7a23 */ /* 0x000fe20000010860 */
[----:B------:R-:W-:Y:S01]  /*6320*/  HSET2.LE.AND R47, R47, R180, PT ;  /* 0x000000b42f2f7233 */ /* 0x000fe20003803000 */
[----:B-1----:R-:W-:Y:S01]  /*6330*/  F2FP.PACK_AB R209, R65, R66 ;  /* 0x0000004241d1723e */ /* 0x002fe200000000ff */
[----:B---3--:R-:W-:Y:S01]  /*6340*/  HMMA.16816.F32 R204, R4, R20, R204 ;  /* 0x0000001404cc723c */ /* 0x008fe200000018cc */
[----:B------:R-:W-:-:S02]  /*6350*/  LOP3.LUT R82, R97, UR33, R82, 0x96, !PT ;  /* 0x0000002161527c12 */ /* 0x000fc4000f8e9652 */
[----:B------:R-:W-:Y:S01]  /*6360*/  MUFU.EX2 R61, R61 ;  /* 0x0000003d003d7308 */ /* 0x000fe20000000800 */
[----:B------:R-:W-:Y:S01]  /*6370*/  LOP3.LUT R209, R47, R209, RZ, 0xc0, !PT ;  /* 0x000000d12fd17212 */ /* 0x000fe200078ec0ff */
[----:B------:R-:W-:Y:S02]  /*6380*/  FFMA.FTZ R47, R212, c[0x0][0x23c], -R96 ;  /* 0x00008f00d42f7a23 */ /* 0x000fe40000010860 */
[----:B------:R-:W-:Y:S01]  /*6390*/  IMAD.WIDE.U32 R82, R82, -0x326172a9, RZ ;  /* 0xcd9e8d5752527825 */ /* 0x000fe200078e00ff */
[----:B----4-:R-:W-:Y:S03]  /*63a0*/  HMMA.16816.F32 R196, R4, R16, R196 ;  /* 0x0000001004c4723c */ /* 0x010fe600000018c4 */
[----:B------:R-:W1:Y:S01]  /*63b0*/  MUFU.EX2 R55, R55 ;  /* 0x0000003700377308 */ /* 0x000e620000000800 */
[----:B--2---:R-:W-:-:S04]  /*63c0*/  F2FP.PACK_AB R211, R53, R63 ;  /* 0x0000003f35d3723e */ /* 0x004fc800000000ff */
[----:B------:R-:W-:Y:S01]  /*63d0*/  LOP3.LUT R211, R39, R211, RZ, 0xc0, !PT ;  /* 0x000000d327d37212 */ /* 0x000fe200078ec0ff */
[C---:B------:R-:W-:Y:S01]  /*63e0*/  HMMA.16816.F32 R200, R4.reuse, R22, R200 ;  /* 0x0000001604c8723c */ /* 0x040fe200000018c8 */
[----:B------:R-:W-:Y:S01]  /*63f0*/  F2FP.PACK_AB R39, R67, R70 ;  /* 0x000000464327723e */ /* 0x000fe200000000ff */
[----:B------:R-:W-:Y:S03]  /*6400*/  MUFU.EX2 R42, R42 ;  /* 0x0000002a002a7308 */ /* 0x000fe60000000800 */
[----:B------:R-:W-:Y:S01]  /*6410*/  LOP3.LUT R208, R208, R39, RZ, 0xc0, !PT ;  /* 0x00000027d0d07212 */ /* 0x000fe200078ec0ff */
[----:B------:R-:W-:Y:S02]  /*6420*/  FFMA.FTZ R39, R213, c[0x0][0x23c], -R96 ;  /* 0x00008f00d5277a23 */ /* 0x000fe40000010860 */
[----:B------:R-:W-:Y:S02]  /*6430*/  HMMA.16816.F32 R192, R4, R18, R192 ;  /* 0x0000001204c0723c */ /* 0x000fe400000018c0 */
[----:B------:R1:W2:Y:S05]  /*6440*/  MUFU.EX2 R40, R76 ;  /* 0x0000004c00287308 */ /* 0x0002aa0000000800 */
[----:B------:R-:W-:Y:S01]  /*6450*/  SHF.R.U32.HI R5, RZ, 0x10, R11 ;  /* 0x00000010ff057819 */ /* 0x000fe2000001160b */
[----:B------:R-:W-:Y:S01]  /*6460*/  HSET2.LE.AND R7, R14, R180, PT ;  /* 0x000000b40e077233 */ /* 0x000fe20003803000 */
[C---:B------:R-:W-:Y:S01]  /*6470*/  LOP3.LUT R6, R11.reuse, 0xffff, RZ, 0xc0, !PT ;  /* 0x0000ffff0b067812 */ /* 0x040fe200078ec0ff */
[----:B------:R-:W-:Y:S01]  /*6480*/  MUFU.EX2 R52, R52 ;  /* 0x0000003400347308 */ /* 0x000fe20000000800 */
[----:B------:R-:W-:-:S02]  /*6490*/  LOP3.LUT R4, R11, 0xff, RZ, 0xc0, !PT ;  /* 0x000000ff0b047812 */ /* 0x000fc400078ec0ff */
[----:B------:R-:W-:Y:S02]  /*64a0*/  SHF.R.U32.HI R11, RZ, 0x18, R11 ;  /* 0x00000018ff0b7819 */ /* 0x000fe4000001160b */
[----:B------:R-:W-:Y:S02]  /*64b0*/  LOP3.LUT R5, R5, 0xff, RZ, 0xc0, !PT ;  /* 0x000000ff05057812 */ /* 0x000fe400078ec0ff */
[----:B------:R-:W-:Y:S01]  /*64c0*/  SHF.R.U32.HI R6, RZ, 0x8, R6 ;  /* 0x00000008ff067819 */ /* 0x000fe20000011606 */
[----:B------:R-:W-:Y:S01]  /*64d0*/  MUFU.EX2 R47, R47 ;  /* 0x0000002f002f7308 */ /* 0x000fe20000000800 */
[----:B-1----:R-:W-:Y:S02]  /*64e0*/  F2FP.PACK_AB R76, R55, R61 ;  /* 0x0000003d374c723e */ /* 0x002fe400000000ff */
[----:B------:R-:W-:Y:S02]  /*64f0*/  PRMT R14, R5, 0x5410, R11 ;  /* 0x00005410050e7816 */ /* 0x000fe4000000000b */
[----:B------:R-:W-:-:S02]  /*6500*/  LOP3.LUT R210, R210, R76, RZ, 0xc0, !PT ;  /* 0x0000004cd2d27212 */ /* 0x000fc400078ec0ff */
[----:B--2---:R-:W-:Y:S01]  /*6510*/  F2FP.PACK_AB R76, R40, R42 ;  /* 0x0000002a284c723e */ /* 0x004fe200000000ff */
[----:B------:R-:W1:Y:S01]  /*6520*/  MUFU.EX2 R43, R43 ;  /* 0x0000002b002b7308 */ /* 0x000e620000000800 */
[----:B------:R-:W-:Y:S02]  /*6530*/  PRMT R4, R4, 0x5410, R6 ;  /* 0x0000541004047816 */ /* 0x000fe40000000006 */
[----:B------:R-:W-:Y:S01]  /*6540*/  LOP3.LUT R6, R7, R76, RZ, 0xc0, !PT ;  /* 0x0000004c07067212 */ /* 0x000fe200078ec0ff */
[C---:B------:R-:W-:Y:S01]  /*6550*/  HMMA.16816.F32 R220, R208.reuse, R216, RZ ;  /* 0x000000d8d0dc723c */ /* 0x040fe200000018ff */
[----:B------:R-:W-:Y:S01]  /*6560*/  LOP3.LUT R5, R83, UR17, R224, 0x96, !PT ;  /* 0x0000001153057c12 */ /* 0x000fe2000f8e96e0 */
[--C-:B------:R-:W-:Y:S01]  /*6570*/  HSET2.LE.AND R7, R0, R180.reuse, PT ;  /* 0x000000b400077233 */ /* 0x100fe20003803000 */
[--C-:B------:R-:W-:Y:S01]  /*6580*/  LOP3.LUT R11, R175, UR15, R82.reuse, 0x96, !PT ;  /* 0x0000000faf0b7c12 */ /* 0x100fe2000f8e9652 */
[----:B------:R-:W-:Y:S01]  /*6590*/  MUFU.EX2 R46, R46 ;  /* 0x0000002e002e7308 */ /* 0x000fe20000000800 */
[--C-:B------:R-:W-:Y:S01]  /*65a0*/  HSET2.LE.AND R0, R14, R180.reuse, PT ;  /* 0x000000b40e007233 */ /* 0x100fe20003803000 */
[----:B------:R-:W-:Y:S01]  /*65b0*/  IMAD.WIDE.U32 R84, R5, -0x2daee0ad, RZ ;  /* 0xd2511f5305547825 */ /* 0x000fe200078e00ff */
[----:B------:R-:W-:Y:S01]  /*65c0*/  HSET2.LE.AND R4, R4, R180, PT ;  /* 0x000000b404047233 */ /* 0x000fe20003803000 */
[----:B------:R-:W-:Y:S01]  /*65d0*/  HMMA.16816.F32 R212, R208, R24, RZ ;  /* 0x00000018d0d4723c */ /* 0x000fe200000018ff */
[----:B------:R-:W-:-:S03]  /*65e0*/  LOP3.LUT R82, R183, UR15, R82, 0x96, !PT ;  /* 0x0000000fb7527c12 */ /* 0x000fc6000f8e9652 */
[----:B------:R-:W2:Y:S01]  /*65f0*/  MUFU.EX2 R39, R39 ;  /* 0x0000002700277308 */ /* 0x000ea20000000800 */
[----:B-1----:R-:W-:Y:S02]  /*6600*/  F2FP.PACK_AB R14, R43, R51 ;  /* 0x000000332b0e723e */ /* 0x002fe400000000ff */
[----:B------:R-:W-:Y:S01]  /*6610*/  F2FP.PACK_AB R24, R47, R52 ;  /* 0x000000342f18723e */ /* 0x000fe200000000ff */
[C---:B------:R-:W-:Y:S01]  /*6620*/  HMMA.16816.F32 R216, R208.reuse, R218, RZ ;  /* 0x000000dad0d8723c */ /* 0x040fe200000018ff */
[----:B------:R-:W-:Y:S01]  /*6630*/  LOP3.LUT R4, R4, R14, RZ, 0xc0, !PT ;  /* 0x0000000e04047212 */ /* 0x000fe200078ec0ff */
[--C-:B------:R-:W-:Y:S01]  /*6640*/  FFMA.FTZ R14, R227, c[0x0][0x23c], -R79.reuse ;  /* 0x00008f00e30e7a23 */ /* 0x100fe2000001084f */
[----:B------:R-:W-:Y:S01]  /*6650*/  LOP3.LUT R5, R0, R24, RZ, 0xc0, !PT ;  /* 0x0000001800057212 */ /* 0x000fe200078ec0ff */
[----:B------:R-:W-:Y:S01]  /*6660*/  IMAD.WIDE.U32 R24, R11, -0x2daee0ad, RZ ;  /* 0xd2511f530b187825 */ /* 0x000fe200078e00ff */
[----:B------:R-:W-:Y:S01]  /*6670*/  LOP3.LUT R0, R85, UR14, R188, 0x96, !PT ;  /* 0x0000000e55007c12 */ /* 0x000fe2000f8e96bc */
[----:B------:R-:W-:Y:S02]  /*6680*/  MUFU.EX2 R75, R75 ;  /* 0x0000004b004b7308 */ /* 0x000fe40000000800 */
[----:B------:R-:W-:Y:S01]  /*6690*/  HMMA.16816.F32 R208, R208, R26, RZ ;  /* 0x0000001ad0d0723c */ /* 0x000fe200000018ff */
[----:B------:R-:W-:Y:S01]  /*66a0*/  FFMA.FTZ R11, R226, c[0x0][0x23c], -R79 ;  /* 0x00008f00e20b7a23 */ /* 0x000fe2000001084f */
[----:B--2---:R-:W-:-:S04]  /*66b0*/  F2FP.PACK_AB R76, R39, R46 ;  /* 0x0000002e274c723e */ /* 0x004fc800000000ff */
[----:B------:R-:W-:Y:S01]  /*66c0*/  MUFU.EX2 R54, R54 ;  /* 0x0000003600367308 */ /* 0x000fe20000000800 */
[----:B------:R-:W-:Y:S01]  /*66d0*/  LOP3.LUT R26, R25, UR12, R84, 0x96, !PT ;  /* 0x0000000c191a7c12 */ /* 0x000fe2000f8e9654 */
[----:B------:R-:W-:Y:S01]  /*66e0*/  IMAD.WIDE.U32 R84, R0, -0x326172a9, RZ ;  /* 0xcd9e8d5700547825 */ /* 0x000fe200078e00ff */
[----:B------:R-:W-:-:S03]  /*66f0*/  LOP3.LUT R7, R7, R76, RZ, 0xc0, !PT ;  /* 0x0000004c07077212 */ /* 0x000fc600078ec0ff */
[----:B------:R-:W-:Y:S02]  /*6700*/  IMAD.WIDE.U32 R26, R26, -0x326172a9, RZ ;  /* 0xcd9e8d571a1a7825 */ /* 0x000fe400078e00ff */
[----:B------:R-:W-:Y:S02]  /*6710*/  MUFU.EX2 R14, R14 ;  /* 0x0000000e000e7308 */ /* 0x000fe40000000800 */
[C---:B------:R-:W-:Y:S01]  /*6720*/  HMMA.16816.F32 R220, R4.reuse, R20, R220 ;  /* 0x0000001404dc723c */ /* 0x040fe200000018dc */
[----:B------:R-:W-:Y:S01]  /*6730*/  LOP3.LUT R226, R27, UR11, R84, 0x96, !PT ;  /* 0x0000000b1be27c12 */ /* 0x000fe2000f8e9654 */
[--C-:B------:R-:W-:Y:S02]  /*6740*/  FFMA.FTZ R76, R74, c[0x0][0x23c], -R72.reuse ;  /* 0x00008f004a4c7a23 */ /* 0x100fe40000010848 */
[----:B------:R-:W-:Y:S02]  /*6750*/  FFMA.FTZ R74, R73, c[0x0][0x23c], -R72 ;  /* 0x00008f00494a7a23 */ /* 0x000fe40000010848 */
[----:B------:R-:W-:Y:S01]  /*6760*/  IMAD.WIDE.U32 R226, R226, -0x2daee0ad, RZ ;  /* 0xd2511f53e2e27825 */ /* 0x000fe200078e00ff */
[----:B------:R-:W-:Y:S01]  /*6770*/  LOP3.LUT R20, R85, UR13, R174, 0x96, !PT ;  /* 0x0000000d55147c12 */ /* 0x000fe2000f8e96ae */
[----:B------:R-:W-:Y:S01]  /*6780*/  HMMA.16816.F32 R212, R4, R16, R212 ;  /* 0x0000001004d4723c */ /* 0x000fe200000018d4 */
[----:B------:R-:W-:Y:S01]  /*6790*/  MUFU.EX2 R76, R76 ;  /* 0x0000004c004c7308 */ /* 0x000fe20000000800 */
[----:B------:R-:W-:-:S02]  /*67a0*/  FFMA.FTZ R73, R173, c[0x0][0x23c], -R72 ;  /* 0x00008f00ad497a23 */ /* 0x000fc40000010848 */
[----:B------:R-:W-:-:S04]  /*67b0*/  IMAD.WIDE.U32 R20, R20, -0x2daee0ad, RZ ;  /* 0xd2511f5314147825 */ /* 0x000fc800078e00ff */
[C---:B------:R-:W-:Y:S01]  /*67c0*/  HMMA.16816.F32 R216, R4.reuse, R22, R216 ;  /* 0x0000001604d8723c */ /* 0x040fe200000018d8 */
[----:B------:R-:W-:Y:S01]  /*67d0*/  LOP3.LUT R84, R227, UR8, R20, 0x96, !PT ;  /* 0x00000008e3547c12 */ /* 0x000fe2000f8e9614 */
[----:B------:R-:W-:Y:S01]  /*67e0*/  MUFU.EX2 R74, R74 ;  /* 0x0000004a004a7308 */ /* 0x000fe20000000800 */
[----:B------:R-:W-:Y:S01]  /*67f0*/  LOP3.LUT R24, R21, UR10, R24, 0x96, !PT ;  /* 0x0000000a15187c12 */ /* 0x000fe2000f8e9618 */
[----:B------:R-:W-:Y:S01]  /*6800*/  FFMA.FTZ R0, R187, c[0x0][0x23c], -R79 ;  /* 0x00008f00bb007a23 */ /* 0x000fe2000001084f */
[----:B------:R-:W1:Y:S01]  /*6810*/  LDSM.16.MT88.4 R20, [R231+0x4800] ;  /* 0x00480000e714783b */ /* 0x000e620000004200 */
[----:B------:R-:W-:Y:S02]  /*6820*/  IMAD.WIDE.U32 R84, R84, -0x326172a9, RZ ;  /* 0xcd9e8d5754547825 */ /* 0x000fe400078e00ff */
[----:B------:R-:W-:Y:S01]  /*6830*/  HMMA.16816.F32 R208, R4, R18, R208 ;  /* 0x0000001204d0723c */ /* 0x000fe200000018d0 */
[----:B------:R-:W2:Y:S01]  /*6840*/  LDSM.16.MT88.4 R16, [R240+0x4800] ;  /* 0x00480000f010783b */ /* 0x000ea20000004200 */
[----:B------:R-:W-:Y:S01]  /*6850*/  IMAD.WIDE.U32 R90, R24, -0x326172a9, RZ ;  /* 0xcd9e8d57185a7825 */ /* 0x000fe200078e00ff */
[----:B------:R-:W3:Y:S04]  /*6860*/  MUFU.EX2 R73, R73 ;  /* 0x0000004900497308 */ /* 0x000ee80000000800 */
[----:B------:R-:W-:-:S02]  /*6870*/  LOP3.LUT R7, R84, 0xffff, RZ, 0xc0, !PT ;  /* 0x0000ffff54077812 */ /* 0x000fc400078ec0ff */
[----:B------:R-:W-:Y:S02]  /*6880*/  SHF.R.U32.HI R5, RZ, 0x10, R84 ;  /* 0x00000010ff057819 */ /* 0x000fe40000011654 */
[----:B------:R-:W-:Y:S01]  /*6890*/  LOP3.LUT R6, R84, 0xff, RZ, 0xc0, !PT ;  /* 0x000000ff54067812 */ /* 0x000fe200078ec0ff */
[----:B------:R-:W4:Y:S01]  /*68a0*/  MUFU.EX2 R0, R0 ;  /* 0x0000000000007308 */ /* 0x000f220000000800 */
[----:B------:R-:W-:Y:S02]  /*68b0*/  SHF.R.U32.HI R7, RZ, 0x8, R7 ;  /* 0x00000008ff077819 */ /* 0x000fe40000011607 */
[----:B------:R-:W-:Y:S01]  /*68c0*/  LOP3.LUT R24, R85, UR19, R90, 0x96, !PT ;  /* 0x0000001355187c12 */ /* 0x000fe2000f8e965a */
[----:B------:R-:W-:Y:S01]  /*68d0*/  FFMA.FTZ R86, R163, c[0x0][0x23c], -R96 ;  /* 0x00008f00a3567a23 */ /* 0x000fe20000010860 */
[----:B------:R-:W-:Y:S01]  /*68e0*/  SHF.R.U32.HI R4, RZ, 0x18, R84 ;  /* 0x00000018ff047819 */ /* 0x000fe20000011654 */
[--C-:B------:R-:W-:Y:S01]  /*68f0*/  FFMA.FTZ R85, R166, c[0x0][0x23c], -R160.reuse ;  /* 0x00008f00a6557a23 */ /* 0x100fe200000108a0 */
[----:B------:R-:W-:Y:S01]  /*6900*/  LOP3.LUT R5, R5, 0xff, RZ, 0xc0, !PT ;  /* 0x000000ff05057812 */ /* 0x000fe200078ec0ff */
[----:B------:R-:W1:Y:S01]  /*6910*/  MUFU.EX2 R11, R11 ;  /* 0x0000000b000b7308 */ /* 0x000e620000000800 */
[----:B------:R-:W-:Y:S01]  /*6920*/  PRMT R6, R6, 0x5410, R7 ;  /* 0x0000541006067816 */ /* 0x000fe20000000007 */
[----:B------:R-:W-:Y:S01]  /*6930*/  FFMA.FTZ R84, R170, c[0x0][0x23c], -R160 ;  /* 0x00008f00aa547a23 */ /* 0x000fe200000108a0 */
[----:B------:R-:W-:-:S02]  /*6940*/  SHF.R.U32.HI R7, RZ, 0x10, R24 ;  /* 0x00000010ff077819 */ /* 0x000fc40000011618 */
[----:B------:R-:W-:Y:S01]  /*6950*/  PRMT R5, R5, 0x5410, R4 ;  /* 0x0000541005057816 */ /* 0x000fe20000000004 */
[--C-:B------:R-:W-:Y:S01]  /*6960*/  HSET2.LE.AND R6, R6, R180.reuse, PT ;  /* 0x000000b406067233 */ /* 0x100fe20003803000 */
[C---:B------:R-:W-:Y:S01]  /*6970*/  LOP3.LUT R25, R24.reuse, 0xffff, RZ, 0xc0, !PT ;  /* 0x0000ffff18197812 */ /* 0x040fe200078ec0ff */
[----:B------:R-:W-:Y:S01]  /*6980*/  MUFU.EX2 R93, R93 ;  /* 0x0000005d005d7308 */ /* 0x000fe20000000800 */
[----:B------:R-:W-:Y:S01]  /*6990*/  LOP3.LUT R4, R24, 0xff, RZ, 0xc0, !PT ;  /* 0x000000ff18047812 */ /* 0x000fe200078ec0ff */
[----:B------:R-:W-:Y:S01]  /*69a0*/  HSET2.LE.AND R5, R5, R180, PT ;  /* 0x000000b405057233 */ /* 0x000fe20003803000 */
[----:B------:R-:W-:Y:S02]  /*69b0*/  SHF.R.U32.HI R24, RZ, 0x18, R24 ;  /* 0x00000018ff187819 */ /* 0x000fe40000011618 */
[----:B------:R-:W-:Y:S02]  /*69c0*/  LOP3.LUT R7, R7, 0xff, RZ, 0xc0, !PT ;  /* 0x000000ff07077812 */ /* 0x000fe400078ec0ff */
[----:B------:R-:W-:Y:S01]  /*69d0*/  SHF.R.U32.HI R25, RZ, 0x8, R25 ;  /* 0x00000008ff197819 */ /* 0x000fe20000011619 */
[----:B------:R-:W1:Y:S01]  /*69e0*/  MUFU.EX2 R88, R88 ;  /* 0x0000005800587308 */ /* 0x000e620000000800 */
[----:B------:R-:W-:-:S02]  /*69f0*/  PRMT R24, R7, 0x5410, R24 ;  /* 0x0000541007187816 */ /* 0x000fc40000000018 */
[----:B---3--:R-:W-:Y:S02]  /*6a00*/  F2FP.PACK_AB R7, R73, R74 ;  /* 0x0000004a4907723e */ /* 0x008fe400000000ff */
[----:B------:R-:W-:Y:S02]  /*6a10*/  PRMT R4, R4, 0x5410, R25 ;  /* 0x0000541004047816 */ /* 0x000fe40000000019 */
[----:B------:R-:W-:Y:S01]  /*6a20*/  LOP3.LUT R7, R5, R7, RZ, 0xc0, !PT ;  /* 0x0000000705077212 */ /* 0x000fe200078ec0ff */
[--C-:B------:R-:W-:Y:S01]  /*6a30*/  HSET2.LE.AND R5, R24, R180.reuse, PT ;  /* 0x000000b418057233 */ /* 0x100fe20003803000 */
[----:B------:R-:W-:Y:S01]  /*6a40*/  F2FP.PACK_AB R24, R75, R76 ;  /* 0x0000004c4b18723e */ /* 0x000fe200000000ff */
[----:B------:R-:W-:Y:S01]  /*6a50*/  HSET2.LE.AND R4, R4, R180, PT ;  /* 0x000000b404047233 */ /* 0x000fe20003803000 */
[----:B----4-:R-:W-:Y:S01]  /*6a60*/  F2FP.PACK_AB R25, R54, R0 ;  /* 0x000000003619723e */ /* 0x010fe200000000ff */
[----:B------:R-:W-:Y:S01]  /*6a70*/  MUFU.EX2 R87, R87 ;  /* 0x0000005700577308 */ /* 0x000fe20000000800 */
[----:B------:R-:W-:-:S02]  /*6a80*/  LOP3.LUT R5, R5, R24, RZ, 0xc0, !PT ;  /* 0x0000001805057212 */ /* 0x000fc400078ec0ff */
[----:B------:R-:W-:Y:S01]  /*6a90*/  LOP3.LUT R24, R83, UR17, R244, 0x96, !PT ;  /* 0x0000001153187c12 */ /* 0x000fe2000f8e96f4 */
[----:B------:R-:W-:Y:S01]  /*6aa0*/  IMAD.WIDE.U32 R82, R82, -0x2daee0ad, RZ ;  /* 0xd2511f5352527825 */ /* 0x000fe200078e00ff */
[----:B------:R-:W-:Y:S02]  /*6ab0*/  LOP3.LUT R6, R6, R25, RZ, 0xc0, !PT ;  /* 0x0000001906067212 */ /* 0x000fe400078ec0ff */
[----:B-1----:R-:W-:Y:S01]  /*6ac0*/  F2FP.PACK_AB R25, R11, R14 ;  /* 0x0000000e0b19723e */ /* 0x002fe200000000ff */
[----:B------:R-:W-:Y:S01]  /*6ad0*/  IMAD.WIDE.U32 R250, R24, -0x2daee0ad, RZ ;  /* 0xd2511f5318fa7825 */ /* 0x000fe200078e00ff */
[----:B------:R-:W1:Y:S02]  /*6ae0*/  MUFU.EX2 R86, R86 ;  /* 0x0000005600567308 */ /* 0x000e640000000800 */
[----:B------:R-:W-:Y:S02]  /*6af0*/  LOP3.LUT R4, R4, R25, RZ, 0xc0, !PT ;  /* 0x0000001904047212 */ /* 0x000fe400078ec0ff */
[----:B------:R-:W-:-:S02]  /*6b00*/  LOP3.LUT R24, R251, UR14, R190, 0x96, !PT ;  /* 0x0000000efb187c12 */ /* 0x000fc4000f8e96be */
[----:B------:R-:W-:Y:S02]  /*6b10*/  LOP3.LUT R250, R83, UR12, R250, 0x96, !PT ;  /* 0x0000000c53fa7c12 */ /* 0x000fe4000f8e96fa */
[----:B------:R-:W-:Y:S01]  /*6b20*/  MUFU.EX2 R85, R85 ;  /* 0x0000005500557308 */ /* 0x000fe20000000800 */
[----:B------:R-:W-:Y:S01]  /*6b30*/  IMAD.WIDE.U32 R24, R24, -0x326172a9, RZ ;  /* 0xcd9e8d5718187825 */ /* 0x000fe200078e00ff */
[----:B------:R-:W-:Y:S03]  /*6b40*/  HMMA.16816.F32 R204, R4, R20, R204 ;  /* 0x0000001404cc723c */ /* 0x000fe600000018cc */
[----:B------:R-:W-:-:S03]  /*6b50*/  IMAD.WIDE.U32 R250, R250, -0x326172a9, RZ ;  /* 0xcd9e8d57fafa7825 */ /* 0x000fc600078e00ff */
[----:B------:R-:W3:Y:S02]  /*6b60*/  MUFU.EX2 R84, R84 ;  /* 0x0000005400547308 */ /* 0x000ee40000000800 */
[----:B--2---:R-:W-:Y:S01]  /*6b70*/  HMMA.16816.F32 R196, R4, R16, R196 ;  /* 0x0000001004c4723c */ /* 0x004fe200000018c4 */
[----:B------:R-:W-:-:S07]  /*6b80*/  LOP3.LUT R24, R251, UR11, R24, 0x96, !PT ;  /* 0x0000000bfb187c12 */ /* 0x000fce000f8e9618 */
[C---:B------:R-:W-:Y:S08]  /*6b90*/  HMMA.16816.F32 R200, R4.reuse, R22, R200 ;  /* 0x0000001604c8723c */ /* 0x040ff000000018c8 */
[----:B------:R-:W-:Y:S07]  /*6ba0*/  HMMA.16816.F32 R192, R4, R18, R192 ;  /* 0x0000001204c0723c */ /* 0x000fee00000018c0 */
[----:B------:R-:W-:Y:S01]  /*6bb0*/  LOP3.LUT R4, R25, UR13, R182, 0x96, !PT ;  /* 0x0000000d19047c12 */ /* 0x000fe2000f8e96b6 */
[----:B------:R-:W-:-:S04]  /*6bc0*/  IMAD.WIDE.U32 R24, R24, -0x2daee0ad, RZ ;  /* 0xd2511f5318187825 */ /* 0x000fc800078e00ff */
[----:B------:R-:W-:-:S05]  /*6bd0*/  IMAD.WIDE.U32 R6, R4, -0x2daee0ad, RZ ;  /* 0xd2511f5304067825 */ /* 0x000fca00078e00ff */
[----:B------:R-:W-:Y:S02]  /*6be0*/  LOP3.LUT R5, R25, UR8, R6, 0x96, !PT ;  /* 0x0000000819057c12 */ /* 0x000fe4000f8e9606 */
[----:B------:R-:W-:-:S03]  /*6bf0*/  LOP3.LUT R4, R7, UR10, R82, 0x96, !PT ;  /* 0x0000000a07047c12 */ /* 0x000fc6000f8e9652 */
[----:B------:R-:W-:-:S04]  /*6c00*/  IMAD.WIDE.U32 R82, R5, -0x326172a9, RZ ;  /* 0xcd9e8d5705527825 */ /* 0x000fc800078e00ff */
[----:B------:R-:W-:Y:S01]  /*6c10*/  IMAD.WIDE.U32 R2, R4, -0x326172a9, RZ ;  /* 0xcd9e8d5704027825 */ /* 0x000fe200078e00ff */
[C---:B------:R-:W-:Y:S02]  /*6c20*/  LOP3.LUT R5, R82.reuse, 0xffff, RZ, 0xc0, !PT ;  /* 0x0000ffff52057812 */ /* 0x040fe400078ec0ff */
[----:B------:R-:W-:Y:S02]  /*6c30*/  LOP3.LUT R6, R82, 0xff, RZ, 0xc0, !PT ;  /* 0x000000ff52067812 */ /* 0x000fe400078ec0ff */
[----:B------:R-:W-:Y:S02]  /*6c40*/  SHF.R.U32.HI R5, RZ, 0x8, R5 ;  /* 0x00000008ff057819 */ /* 0x000fe40000011605 */
[----:B------:R-:W-:Y:S02]  /*6c50*/  SHF.R.U32.HI R7, RZ, 0x10, R82 ;  /* 0x00000010ff077819 */ /* 0x000fe40000011652 */
[----:B------:R-:W-:Y:S02]  /*6c60*/  PRMT R6, R6, 0x5410, R5 ;  /* 0x0000541006067816 */ /* 0x000fe40000000005 */
[----:B------:R-:W-:Y:S01]  /*6c70*/  LOP3.LUT R5, R83, UR19, R2, 0x96, !PT ;  /* 0x0000001353057c12 */ /* 0x000fe2000f8e9602 */
[----:B------:R-:W-:Y:S01]  /*6c80*/  IMAD.MOV.U32 R83, RZ, RZ, R3 ;  /* 0x000000ffff537224 */ /* 0x000fe200078e0003 */
[----:B------:R-:W-:Y:S01]  /*6c90*/  SHF.R.U32.HI R4, RZ, 0x18, R82 ;  /* 0x00000018ff047819 */ /* 0x000fe20000011652 */
[----:B------:R-:W-:Y:S01]  /*6ca0*/  IMAD.MOV.U32 R82, RZ, RZ, R2 ;  /* 0x000000ffff527224 */ /* 0x000fe200078e0002 */
[----:B------:R-:W-:-:S02]  /*6cb0*/  LOP3.LUT R7, R7, 0xff, RZ, 0xc0, !PT ;  /* 0x000000ff07077812 */ /* 0x000fc400078ec0ff */
[C---:B------:R-:W-:Y:S02]  /*6cc0*/  LOP3.LUT R27, R5.reuse, 0xffff, RZ, 0xc0, !PT ;  /* 0x0000ffff051b7812 */ /* 0x040fe400078ec0ff */
[----:B------:R-:W-:Y:S01]  /*6cd0*/  LOP3.LUT R25, R5, 0xff, RZ, 0xc0, !PT ;  /* 0x000000ff05197812 */ /* 0x000fe200078ec0ff */
[----:B------:R-:W-:Y:S01]  /*6ce0*/  IMAD.MOV.U32 R163, RZ, RZ, R83 ;  /* 0x000000ffffa37224 */ /* 0x000fe200078e0053 */
[----:B------:R-:W-:Y:S01]  /*6cf0*/  PRMT R7, R7, 0x5410, R4 ;  /* 0x0000541007077816 */ /* 0x000fe20000000004 */
[--C-:B------:R-:W-:Y:S01]  /*6d00*/  HSET2.LE.AND R6, R6, R180.reuse, PT ;  /* 0x000000b406067233 */ /* 0x100fe20003803000 */
[----:B------:R-:W-:Y:S01]  /*6d10*/  SHF.R.U32.HI R4, RZ, 0x10, R5 ;  /* 0x00000010ff047819 */ /* 0x000fe20000011605 */
[----:B------:R-:W-:Y:S01]  /*6d20*/  UIADD3 UR31, UR7, 0x2, URZ ;  /* 0x00000002071f7890 */ /* 0x000fe2000fffe03f */
[----:B------:R-:W-:Y:S01]  /*6d30*/  SHF.R.U32.HI R27, RZ, 0x8, R27 ;  /* 0x00000008ff1b7819 */ /* 0x000fe2000001161b */
[----:B------:R-:W-:Y:S01]  /*6d40*/  IMAD.MOV.U32 R162, RZ, RZ, R82 ;  /* 0x000000ffffa27224 */ /* 0x000fe200078e0052 */
[----:B------:R-:W-:Y:S01]  /*6d50*/  SHF.R.U32.HI R5, RZ, 0x18, R5 ;  /* 0x00000018ff057819 */ /* 0x000fe20000011605 */
[--C-:B------:R-:W-:Y:S01]  /*6d60*/  FFMA.FTZ R83, R168, c[0x0][0x23c], -R96.reuse ;  /* 0x00008f00a8537a23 */ /* 0x100fe20000010860 */
[----:B------:R-:W-:Y:S01]  /*6d70*/  LOP3.LUT R4, R4, 0xff, RZ, 0xc0, !PT ;  /* 0x000000ff04047812 */ /* 0x000fe200078ec0ff */
[----:B------:R-:W-:Y:S01]  /*6d80*/  FFMA.FTZ R82, R169, c[0x0][0x23c], -R96 ;  /* 0x00008f00a9527a23 */ /* 0x000fe20000010860 */
[----:B------:R-:W-:Y:S01]  /*6d90*/  PRMT R25, R25, 0x5410, R27 ;  /* 0x0000541019197816 */ /* 0x000fe2000000001b */
[--C-:B------:R-:W-:Y:S01]  /*6da0*/  FFMA.FTZ R111, R111, c[0x0][0x23c], -R72.reuse ;  /* 0x00008f006f6f7a23 */ /* 0x100fe20000010848 */
[----:B------:R-:W-:Y:S01]  /*6db0*/  PRMT R5, R4, 0x5410, R5 ;  /* 0x0000541004057816 */ /* 0x000fe20000000005 */
[----:B------:R-:W-:Y:S01]  /*6dc0*/  MUFU.EX2 R83, R83 ;  /* 0x0000005300537308 */ /* 0x000fe20000000800 */
[----:B------:R-:W-:Y:S01]  /*6dd0*/  FFMA.FTZ R110, R110, c[0x0][0x23c], -R72 ;  /* 0x00008f006e6e7a23 */ /* 0x000fe20000010848 */
[--C-:B------:R-:W-:Y:S01]  /*6de0*/  HSET2.LE.AND R4, R25, R180.reuse, PT ;  /* 0x000000b419047233 */ /* 0x100fe20003803000 */
[----:B------:R-:W-:Y:S01]  /*6df0*/  F2FP.PACK_AB R25, R88, R93 ;  /* 0x0000005d5819723e */ /* 0x000fe200000000ff */
[----:B------:R-:W-:Y:S01]  /*6e00*/  FFMA.FTZ R92, R165, c[0x0][0x23c], -R79 ;  /* 0x00008f00a55c7a23 */ /* 0x000fe2000001084f */
[----:B------:R2:W5:Y:S01]  /*6e10*/  LDL.LU.64 R2, [R1] ;  /* 0x0000000001027983 */ /* 0x0005620000300a00 */
[--C-:B------:R-:W-:Y:S01]  /*6e20*/  HSET2.LE.AND R5, R5, R180.reuse, PT ;  /* 0x000000b405057233 */ /* 0x100fe20003803000 */
[----:B------:R-:W-:Y:S01]  /*6e30*/  LOP3.LUT R4, R4, R25, RZ, 0xc0, !PT ;  /* 0x0000001904047212 */ /* 0x000fe200078ec0ff */
[----:B------:R-:W4:Y:S01]  /*6e40*/  MUFU.EX2 R82, R82 ;  /* 0x0000005200527308 */ /* 0x000f220000000800 */
[----:B-1----:R-:W-:Y:S01]  /*6e50*/  F2FP.PACK_AB R25, R86, R87 ;  /* 0x000000575619723e */ /* 0x002fe200000000ff */
[----:B------:R-:W-:Y:S01]  /*6e60*/  IMAD.MOV.U32 R169, RZ, RZ, R91 ;  /* 0x000000ffffa97224 */ /* 0x000fe200078e005b */
[----:B------:R-:W-:Y:S01]  /*6e70*/  HSET2.LE.AND R7, R7, R180, PT ;  /* 0x000000b407077233 */ /* 0x000fe20003803000 */
[----:B------:R-:W-:Y:S01]  /*6e80*/  IMAD.MOV.U32 R168, RZ, RZ, R90 ;  /* 0x000000ffffa87224 */ /* 0x000fe200078e005a */
[----:B------:R-:W-:Y:S01]  /*6e90*/  LOP3.LUT R5, R5, R25, RZ, 0xc0, !PT ;  /* 0x0000001905057212 */ /* 0x000fe200078ec0ff */
[----:B------:R-:W-:Y:S01]  /*6ea0*/  IMAD.MOV.U32 R168, RZ, RZ, R162 ;  /* 0x000000ffffa87224 */ /* 0x000fe200078e00a2 */
[----:B---3--:R-:W-:Y:S01]  /*6eb0*/  F2FP.PACK_AB R25, R84, R85 ;  /* 0x000000555419723e */ /* 0x008fe200000000ff */
[----:B------:R-:W-:Y:S01]  /*6ec0*/  UIADD3 UR7, UR7, 0x3, URZ ;  /* 0x0000000307077890 */ /* 0x000fe2000fffe03f */
[----:B------:R-:W-:Y:S01]  /*6ed0*/  LOP3.LUT R26, R169, UR9, R26, 0x96, !PT ;  /* 0x00000009a91a7c12 */ /* 0x000fe2000f8e961a */
[----:B------:R-:W-:Y:S01]  /*6ee0*/  IMAD.MOV.U32 R169, RZ, RZ, R163 ;  /* 0x000000ffffa97224 */ /* 0x000fe200078e00a3 */
[----:B------:R-:W-:Y:S01]  /*6ef0*/  LOP3.LUT R6, R6, R25, RZ, 0xc0, !PT ;  /* 0x0000001906067212 */ /* 0x000fe200078ec0ff */
[----:B------:R-:W-:Y:S01]  /*6f00*/  FFMA.FTZ R91, R167, c[0x0][0x23c], -R79 ;  /* 0x00008f00a75b7a23 */ /* 0x000fe2000001084f */
[----:B------:R-:W-:Y:S01]  /*6f10*/  MUFU.EX2 R110, R110 ;  /* 0x0000006e006e7308 */ /* 0x000fe20000000800 */
[----:B------:R-:W-:Y:S01]  /*6f20*/  IMAD.WIDE.U32 R162, R26, -0x2daee0ad, RZ ;  /* 0xd2511f531aa27825 */ /* 0x000fe200078e00ff */
[----:B------:R-:W-:-:S02]  /*6f30*/  LOP3.LUT R250, R169, UR9, R250, 0x96, !PT ;  /* 0x00000009a9fa7c12 */ /* 0x000fc4000f8e96fa */
[----:B----4-:R-:W-:Y:S01]  /*6f40*/  F2FP.PACK_AB R25, R82, R83 ;  /* 0x000000535219723e */ /* 0x010fe200000000ff */
[--C-:B------:R-:W-:Y:S01]  /*6f50*/  FFMA.FTZ R90, R171, c[0x0][0x23c], -R79.reuse ;  /* 0x00008f00ab5a7a23 */ /* 0x100fe2000001084f */
[----:B------:R-:W-:Y:S01]  /*6f60*/  LOP3.LUT R226, R163, UR18, R226, 0x96, !PT ;  /* 0x00000012a3e27c12 */ /* 0x000fe2000f8e96e2 */
[----:B------:R-:W-:Y:S01]  /*6f70*/  FFMA.FTZ R89, R172, c[0x0][0x23c], -R79 ;  /* 0x00008f00ac597a23 */ /* 0x000fe2000001084f */
[----:B------:R-:W-:Y:S01]  /*6f80*/  LOP3.LUT R7, R7, R25, RZ, 0xc0, !PT ;  /* 0x0000001907077212 */ /* 0x000fe200078ec0ff */
[----:B------:R-:W-:Y:S01]  /*6f90*/  IMAD.U32 R25, RZ, RZ, UR31 ;  /* 0x0000001fff197e24 */ /* 0x000fe2000f8e00ff */
[----:B------:R-:W-:Y:S01]  /*6fa0*/  MUFU.EX2 R92, R92 ;  /* 0x0000005c005c7308 */ /* 0x000fe20000000800 */
[----:B------:R-:W-:Y:S01]  /*6fb0*/  FFMA.FTZ R94, R161, c[0x0][0x23c], -R72 ;  /* 0x00008f00a15e7a23 */ /* 0x000fe20000010848 */
[----:B------:R-:W-:Y:S01]  /*6fc0*/  SHF.R.U32.HI R134, RZ, 0x18, R162 ;  /* 0x00000018ff867819 */ /* 0x000fe200000116a2 */
[----:B------:R-:W-:Y:S01]  /*6fd0*/  IMAD.WIDE.U32 R250, R250, -0x2daee0ad, RZ ;  /* 0xd2511f53fafa7825 */ /* 0x000fe200078e00ff */
[----:B------:R-:W-:Y:S01]  /*6fe0*/  LOP3.LUT R25, R97, UR33, R25, 0x96, !PT ;  /* 0x0000002161197c12 */ /* 0x000fe2000f8e9619 */
[----:B------:R-:W-:Y:S01]  /*6ff0*/  HMMA.16816.F32 R212, R4, R16, R212 ;  /* 0x0000001004d4723c */ /* 0x000fe200000018d4 */
[----:B------:R-:W-:Y:S01]  /*7000*/  LOP3.LUT R27, R162, 0xff, RZ, 0xc0, !PT ;  /* 0x000000ffa21b7812 */ /* 0x000fe200078ec0ff */
[--C-:B------:R-:W-:Y:S01]  /*7010*/  FFMA.FTZ R122, R122, c[0x0][0x23c], -R160.reuse ;  /* 0x00008f007a7a7a23 */ /* 0x100fe200000108a0 */
[----:B------:R-:W-:Y:S01]  /*7020*/  MUFU.EX2 R91, R91 ;  /* 0x0000005b005b7308 */ /* 0x000fe20000000800 */
[----:B------:R-:W-:-:S02]  /*7030*/  FFMA.FTZ R118, R118, c[0x0][0x23c], -R160 ;  /* 0x00008f0076767a23 */ /* 0x000fc400000108a0 */
[----:B------:R-:W-:Y:S01]  /*7040*/  FFMA.FTZ R127, R127, c[0x0][0x23c], -R96 ;  /* 0x00008f007f7f7a23 */ /* 0x000fe20000010860 */
[----:B------:R-:W-:Y:S01]  /*7050*/  LOP3.LUT R16, R162, 0xffff, RZ, 0xc0, !PT ;  /* 0x0000ffffa2107812 */ /* 0x000fe200078ec0ff */
[C---:B------:R-:W-:Y:S01]  /*7060*/  HMMA.16816.F32 R220, R4.reuse, R20, R220 ;  /* 0x0000001404dc723c */ /* 0x040fe200000018dc */
[----:B------:R-:W-:Y:S01]  /*7070*/  SHF.R.U32.HI R17, RZ, 0x10, R162 ;  /* 0x00000010ff117819 */ /* 0x000fe200000116a2 */
[----:B------:R-:W-:Y:S01]  /*7080*/  IMAD.WIDE.U32 R162, R25, -0x326172a9, RZ ;  /* 0xcd9e8d5719a27825 */ /* 0x000fe200078e00ff */
[----:B------:R-:W-:Y:S03]  /*7090*/  MUFU.EX2 R90, R90 ;  /* 0x0000005a005a7308 */ /* 0x000fe60000000800 */
[----:B------:R-:W-:Y:S01]  /*70a0*/  FFMA.FTZ R128, R128, c[0x0][0x23c], -R96 ;  /* 0x00008f0080807a23 */ /* 0x000fe20000010860 */
[----:B------:R-:W-:Y:S01]  /*70b0*/  LOP3.LUT R25, R163, UR17, R224, 0x96, !PT ;  /* 0x00000011a3197c12 */ /* 0x000fe2000f8e96e0 */
[----:B------:R-:W-:Y:S01]  /*70c0*/  IMAD.U32 R20, RZ, RZ, UR7 ;  /* 0x00000007ff147e24 */ /* 0x000fe2000f8e00ff */
[C---:B------:R-:W-:Y:S01]  /*70d0*/  HMMA.16816.F32 R216, R4.reuse, R22, R216 ;  /* 0x0000001604d8723c */ /* 0x040fe200000018d8 */
[--C-:B------:R-:W-:Y:S01]  /*70e0*/  FFMA.FTZ R29, R29, c[0x0][0x23c], -R72.reuse ;  /* 0x00008f001d1d7a23 */ /* 0x100fe20000010848 */
[----:B------:R-:W-:Y:S01]  /*70f0*/  MUFU.EX2 R89, R89 ;  /* 0x0000005900597308 */ /* 0x000fe20000000800 */
[----:B------:R-:W-:Y:S01]  /*7100*/  FFMA.FTZ R145, R145, c[0x0][0x23c], -R72 ;  /* 0x00008f0091917a23 */ /* 0x000fe20000010848 */
[----:B------:R-:W-:Y:S01]  /*7110*/  LOP3.LUT R26, R97, UR33, R20, 0x96, !PT ;  /* 0x00000021611a7c12 */ /* 0x000fe2000f8e9614 */
[--C-:B------:R-:W-:Y:S01]  /*7120*/  FFMA.FTZ R135, R135, c[0x0][0x23c], -R160.reuse ;  /* 0x00008f0087877a23 */ /* 0x100fe200000108a0 */
[----:B------:R-:W1:Y:S01]  /*7130*/  LDSM.16.MT88.4 R20, [R231+0x4c00] ;  /* 0x004c0000e714783b */ /* 0x000e620000004200 */
[----:B------:R-:W-:Y:S01]  /*7140*/  FFMA.FTZ R144, R144, c[0x0][0x23c], -R160 ;  /* 0x00008f0090907a23 */ /* 0x000fe200000108a0 */
[----:B------:R-:W-:Y:S01]  /*7150*/  HMMA.16816.F32 R208, R4, R18, R208 ;  /* 0x0000001204d0723c */ /* 0x000fe200000018d0 */
[----:B------:R-:W-:Y:S01]  /*7160*/  IMAD.WIDE.U32 R170, R26, -0x326172a9, RZ ;  /* 0xcd9e8d571aaa7825 */ /* 0x000fe200078e00ff */
[----:B------:R3:W4:Y:S01]  /*7170*/  MUFU.EX2 R97, R111 ;  /* 0x0000006f00617308 */ /* 0x0007220000000800 */
[----:B------:R-:W-:-:S02]  /*7180*/  LOP3.LUT R26, R183, UR15, R162, 0x96, !PT ;  /* 0x0000000fb71a7c12 */ /* 0x000fc4000f8e96a2 */
[----:B------:R-:W-:Y:S01]  /*7190*/  FFMA.FTZ R148, R148, c[0x0][0x23c], -R160 ;  /* 0x00008f0094947a23 */ /* 0x000fe200000108a0 */
[----:B------:R-:W-:Y:S01]  /*71a0*/  LOP3.LUT R224, R171, UR17, R224, 0x96, !PT ;  /* 0x00000011abe07c12 */ /* 0x000fe2000f8e96e0 */
[----:B------:R-:W-:Y:S01]  /*71b0*/  FFMA.FTZ R150, R150, c[0x0][0x23c], -R160 ;  /* 0x00008f0096967a23 */ /* 0x000fe200000108a0 */
[----:B------:R-:W-:Y:S01]  /*71c0*/  SHF.R.U32.HI R4, RZ, 0x8, R16 ;  /* 0x00000008ff047819 */ /* 0x000fe20000011610 */
[----:B------:R-:W-:Y:S01]  /*71d0*/  FFMA.FTZ R147, R147, c[0x0][0x23c], -R160 ;  /* 0x00008f0093937a23 */ /* 0x000fe200000108a0 */
[----:B------:R-:W-:Y:S01]  /*71e0*/  LOP3.LUT R7, R226, 0xffff, RZ, 0xc0, !PT ;  /* 0x0000ffffe2077812 */ /* 0x000fe200078ec0ff */
[----:B------:R-:W-:Y:S01]  /*71f0*/  MUFU.EX2 R94, R94 ;  /* 0x0000005e005e7308 */ /* 0x000fe20000000800 */
[----:B------:R-:W-:Y:S01]  /*7200*/  SHF.R.U32.HI R16, RZ, 0x10, R226 ;  /* 0x00000010ff107819 */ /* 0x000fe200000116e2 */
[----:B------:R-:W-:Y:S01]  /*7210*/  IMAD.WIDE.U32 R166, R224, -0x2daee0ad, RZ ;  /* 0xd2511f53e0a67825 */ /* 0x000fe200078e00ff */
[----:B------:R-:W-:Y:S02]  /*7220*/  LOP3.LUT R5, R17, 0xff, RZ, 0xc0, !PT ;  /* 0x000000ff11057812 */ /* 0x000fe400078ec0ff */
[----:B------:R-:W-:Y:S01]  /*7230*/  LOP3.LUT R6, R226, 0xff, RZ, 0xc0, !PT ;  /* 0x000000ffe2067812 */ /* 0x000fe200078ec0ff */
[----:B------:R-:W-:Y:S01]  /*7240*/  FFMA.FTZ R149, R149, c[0x0][0x23c], -R160 ;  /* 0x00008f0095957a23 */ /* 0x000fe200000108a0 */
[----:B------:R-:W-:Y:S01]  /*7250*/  SHF.R.U32.HI R226, RZ, 0x18, R226 ;  /* 0x00000018ffe27819 */ /* 0x000fe200000116e2 */
[----:B---3--:R-:W-:Y:S01]  /*7260*/  FFMA.FTZ R111, R115, c[0x0][0x23c], -R72 ;  /* 0x00008f00736f7a23 */ /* 0x008fe20000010848 */
[----:B------:R-:W-:Y:S01]  /*7270*/  SHF.R.U32.HI R115, RZ, 0x8, R7 ;  /* 0x00000008ff737819 */ /* 0x000fe20000011607 */
[----:B------:R-:W-:Y:S01]  /*7280*/  MUFU.EX2 R122, R122 ;  /* 0x0000007a007a7308 */ /* 0x000fe20000000800 */
[----:B------:R-:W-:Y:S01]  /*7290*/  LOP3.LUT R7, R16, 0xff, RZ, 0xc0, !PT ;  /* 0x000000ff10077812 */ /* 0x000fe200078ec0ff */
[----:B------:R-:W-:Y:S01]  /*72a0*/  FFMA.FTZ R146, R146, c[0x0][0x23c], -R160 ;  /* 0x00008f0092927a23 */ /* 0x000fe200000108a0 */
[----:B------:R-:W3:Y:S01]  /*72b0*/  LDSM.16.MT88.4 R16, [R240+0x4c00] ;  /* 0x004c0000f010783b */ /* 0x000ee20000004200 */
[----:B------:R-:W-:Y:S01]  /*72c0*/  PRMT R5, R5, 0x5410, R134 ;  /* 0x0000541005057816 */ /* 0x000fe20000000086 */
[----:B------:R-:W-:Y:S01]  /*72d0*/  FFMA.FTZ R153, R153, c[0x0][0x23c], -R160 ;  /* 0x00008f0099997a23 */ /* 0x000fe200000108a0 */
[----:B------:R-:W-:Y:S01]  /*72e0*/  PRMT R4, R27, 0x5410, R4 ;  /* 0x000054101b047816 */ /* 0x000fe20000000004 */
[--C-:B------:R-:W-:Y:S01]  /*72f0*/  FFMA.FTZ R156, R156, c[0x0][0x23c], -R160.reuse ;  /* 0x00008f009c9c7a23 */ /* 0x100fe200000108a0 */
[----:B------:R-:W1:Y:S01]  /*7300*/  MUFU.EX2 R111, R111 ;  /* 0x0000006f006f7308 */ /* 0x000e620000000800 */
[----:B------:R-:W-:Y:S01]  /*7310*/  PRMT R115, R6, 0x5410, R115 ;  /* 0x0000541006737816 */ /* 0x000fe20000000073 */
[----:B------:R-:W-:Y:S01]  /*7320*/  FFMA.FTZ R159, R159, c[0x0][0x23c], -R160 ;  /* 0x00008f009f9f7a23 */ /* 0x000fe200000108a0 */
[----:B------:R-:W-:Y:S01]  /*7330*/  PRMT R226, R7, 0x5410, R226 ;  /* 0x0000541007e27816 */ /* 0x000fe200000000e2 */
[--C-:B------:R-:W-:Y:S01]  /*7340*/  HSET2.LE.AND R7, R5, R180.reuse, PT ;  /* 0x000000b405077233 */ /* 0x100fe20003803000 */
[----:B----4-:R-:W-:Y:S01]  /*7350*/  F2FP.PACK_AB R134, R110, R97 ;  /* 0x000000616e86723e */ /* 0x010fe200000000ff */
[--C-:B------:R-:W-:Y:S01]  /*7360*/  HSET2.LE.AND R6, R4, R180.reuse, PT ;  /* 0x000000b404067233 */ /* 0x100fe20003803000 */
[----:B------:R-:W-:Y:S01]  /*7370*/  F2FP.PACK_AB R136, R89, R90 ;  /* 0x0000005a5988723e */ /* 0x000fe200000000ff */
[--C-:B------:R-:W-:Y:S01]  /*7380*/  HSET2.LE.AND R4, R115, R180.reuse, PT ;  /* 0x000000b473047233 */ /* 0x100fe20003803000 */
[----:B------:R-:W-:Y:S01]  /*7390*/  F2FP.PACK_AB R115, R91, R92 ;  /* 0x0000005c5b73723e */ /* 0x000fe200000000ff */
[----:B------:R-:W-:Y:S01]  /*73a0*/  HSET2.LE.AND R5, R226, R180, PT ;  /* 0x000000b4e2057233 */ /* 0x000fe20003803000 */
[----:B------:R-:W-:Y:S01]  /*73b0*/  LOP3.LUT R7, R7, R134, RZ, 0xc0, !PT ;  /* 0x0000008607077212 */ /* 0x000fe200078ec0ff */
[----:B------:R-:W-:Y:S01]  /*73c0*/  MUFU.EX2 R118, R118 ;  /* 0x0000007600767308 */ /* 0x000fe20000000800 */
[----:B------:R-:W-:Y:S01]  /*73d0*/  LOP3.LUT R134, R163, UR17, R244, 0x96, !PT ;  /* 0x00000011a3867c12 */ /* 0x000fe2000f8e96f4 */
[----:B------:R-:W-:Y:S01]  /*73e0*/  FFMA.FTZ R104, R104, c[0x0][0x23c], -R96 ;  /* 0x00008f0068687a23 */ /* 0x000fe20000010860 */
[----:B------:R-:W-:Y:S01]  /*73f0*/  LOP3.LUT R4, R4, R115, RZ, 0xc0, !PT ;  /* 0x0000007304047212 */ /* 0x000fe200078ec0ff */
[----:B------:R-:W-:Y:S01]  /*7400*/  FFMA.FTZ R115, R132, c[0x0][0x23c], -R160 ;  /* 0x00008f0084737a23 */ /* 0x000fe200000108a0 */
[----:B-1----:R-:W-:Y:S01]  /*7410*/  F2FP.PACK_AB R27, R111, R94 ;  /* 0x0000005e6f1b723e */ /* 0x002fe200000000ff */
[----:B------:R-:W-:Y:S01]  /*7420*/  FFMA.FTZ R105, R105, c[0x0][0x23c], -R96 ;  /* 0x00008f0069697a23 */ /* 0x000fe20000010860 */
[----:B------:R-:W-:Y:S01]  /*7430*/  LOP3.LUT R6, R6, R136, RZ, 0xc0, !PT ;  /* 0x0000008806067212 */ /* 0x000fe200078ec0ff */
[----:B------:R-:W-:Y:S01]  /*7440*/  MUFU.EX2 R127, R127 ;  /* 0x0000007f007f7308 */ /* 0x000fe20000000800 */
[----:B------:R-:W-:Y:S01]  /*7450*/  LOP3.LUT R5, R5, R27, RZ, 0xc0, !PT ;  /* 0x0000001b05057212 */ /* 0x000fe200078ec0ff */
[----:B------:R-:W-:Y:S01]  /*7460*/  IMAD.WIDE.U32 R26, R26, -0x2daee0ad, RZ ;  /* 0xd2511f531a1a7825 */ /* 0x000fe200078e00ff */
[----:B------:R-:W-:-:S02]  /*7470*/  LOP3.LUT R132, R175, UR15, R162, 0x96, !PT ;  /* 0x0000000faf847c12 */ /* 0x000fc4000f8e96a2 */
[----:B------:R-:W-:Y:S01]  /*7480*/  LOP3.LUT R244, R171, UR17, R244, 0x96, !PT ;  /* 0x00000011abf47c12 */ /* 0x000fe2000f8e96f4 */
[----:B------:R-:W-:Y:S01]  /*7490*/  IMAD.WIDE.U32 R162, R134, -0x2daee0ad, RZ ;  /* 0xd2511f5386a27825 */ /* 0x000fe200078e00ff */
[----:B------:R-:W-:Y:S01]  /*74a0*/  LOP3.LUT R172, R183, UR15, R170, 0x96, !PT ;  /* 0x0000000fb7ac7c12 */ /* 0x000fe2000f8e96aa */
[C---:B------:R-:W-:Y:S01]  /*74b0*/  HMMA.16816.F32 R204, R4.reuse, R20, R204 ;  /* 0x0000001404cc723c */ /* 0x040fe200000018cc */
[----:B------:R-:W-:Y:S01]  /*74c0*/  MUFU.EX2 R115, R115 ;  /* 0x0000007300737308 */ /* 0x000fe20000000800 */
[----:B------:R-:W-:Y:S01]  /*74d0*/  FFMA.FTZ R134, R129, c[0x0][0x23c], -R160 ;  /* 0x00008f0081867a23 */ /* 0x000fe200000108a0 */
[----:B------:R-:W-:Y:S01]  /*74e0*/  LOP3.LUT R136, R163, UR14, R190, 0x96, !PT ;  /* 0x0000000ea3887c12 */ /* 0x000fe2000f8e96be */
[----:B------:R-:W-:Y:S01]  /*74f0*/  FFMA.FTZ R129, R126, c[0x0][0x23c], -R96 ;  /* 0x00008f007e817a23 */ /* 0x000fe20000010860 */
[----:B------:R-:W-:Y:S01]  /*7500*/  LOP3.LUT R126, R250, 0xffff, RZ, 0xc0, !PT ;  /* 0x0000fffffa7e7812 */ /* 0x000fe200078ec0ff */
[----:B------:R-:W-:Y:S01]  /*7510*/  IMAD.WIDE.U32 R224, R132, -0x2daee0ad, RZ ;  /* 0xd2511f5384e07825 */ /* 0x000fe200078e00ff */
[----:B------:R-:W-:Y:S01]  /*7520*/  LOP3.LUT R27, R27, UR12, R162, 0x96, !PT ;  /* 0x0000000c1b1b7c12 */ /* 0x000fe2000f8e96a2 */
[----:B------:R-:W-:Y:S01]  /*7530*/  HMMA.16816.F32 R200, R4, R22, R200 ;  /* 0x0000001604c8723c */ /* 0x000fe200000018c8 */
[----:B------:R-:W-:Y:S01]  /*7540*/  SHF.R.U32.HI R126, RZ, 0x8, R126 ;  /* 0x00000008ff7e7819 */ /* 0x000fe2000001167e */
[----:B------:R-:W1:Y:S01]  /*7550*/  MUFU.EX2 R134, R134 ;  /* 0x0000008600867308 */ /* 0x000e620000000800 */
[----:B------:R-:W-:Y:S01]  /*7560*/  IMAD.WIDE.U32 R244, R244, -0x2daee0ad, RZ ;  /* 0xd2511f53f4f47825 */ /* 0x000fe200078e00ff */
[----:B------:R-:W-:-:S03]  /*7570*/  LOP3.LUT R170, R175, UR15, R170, 0x96, !PT ;  /* 0x0000000fafaa7c12 */ /* 0x000fc6000f8e96aa */
[----:B------:R-:W-:Y:S01]  /*7580*/  IMAD.WIDE.U32 R172, R172, -0x2daee0ad, RZ ;  /* 0xd2511f53acac7825 */ /* 0x000fe200078e00ff */
[----:B---3--:R-:W-:Y:S01]  /*7590*/  HMMA.16816.F32 R196, R4, R16, R196 ;  /* 0x0000001004c4723c */ /* 0x008fe200000018c4 */
[----:B------:R-:W-:Y:S01]  /*75a0*/  LOP3.LUT R190, R245, UR14, R190, 0x96, !PT ;  /* 0x0000000ef5be7c12 */ /* 0x000fe2000f8e96be */
[----:B------:R-:W-:Y:S01]  /*75b0*/  MUFU.EX2 R129, R129 ;  /* 0x0000008100817308 */ /* 0x000fe20000000800 */
[----:B------:R-:W-:Y:S01]  /*75c0*/  IMAD.WIDE.U32 R162, R25, -0x2daee0ad, RZ ;  /* 0xd2511f5319a27825 */ /* 0x000fe200078e00ff */
[----:B------:R-:W-:-:S03]  /*75d0*/  LOP3.LUT R168, R173, UR12, R244, 0x96, !PT ;  /* 0x0000000cada87c12 */ /* 0x000fc6000f8e96f4 */
[----:B------:R-:W-:Y:S01]  /*75e0*/  IMAD.WIDE.U32 R164, R136, -0x326172a9, RZ ;  /* 0xcd9e8d5788a47825 */ /* 0x000fe200078e00ff */
[----:B------:R-:W-:Y:S01]  /*75f0*/  HMMA.16816.F32 R192, R4, R18, R192 ;  /* 0x0000001204c0723c */ /* 0x000fe200000018c0 */
[--C-:B------:R-:W-:Y:S01]  /*7600*/  LOP3.LUT R25, R163, UR14, R188.reuse, 0x96, !PT ;  /* 0x0000000ea3197c12 */ /* 0x100fe2000f8e96bc */
[----:B------:R-:W-:Y:S01]  /*7610*/  MUFU.EX2 R128, R128 ;  /* 0x0000008000807308 */ /* 0x000fe20000000800 */
[----:B------:R-:W-:Y:S01]  /*7620*/  LOP3.LUT R188, R167, UR14, R188, 0x96, !PT ;  /* 0x0000000ea7bc7c12 */ /* 0x000fe2000f8e96bc */
[----:B------:R-:W-:Y:S01]  /*7630*/  IMAD.WIDE.U32 R226, R27, -0x326172a9, RZ ;  /* 0xcd9e8d571be27825 */ /* 0x000fe200078e00ff */
[----:B------:R-:W-:Y:S02]  /*7640*/  LOP3.LUT R27, R165, UR13, R182, 0x96, !PT ;  /* 0x0000000da51b7c12 */ /* 0x000fe4000f8e96b6 */
[----:B------:R-:W-:Y:S01]  /*7650*/  LOP3.LUT R4, R250, 0xff, RZ, 0xc0, !PT ;  /* 0x000000fffa047812 */ /* 0x000fe200078ec0ff */
[----:B------:R-:W-:Y:S01]  /*7660*/  IMAD.WIDE.U32 R190, R190, -0x326172a9, RZ ;  /* 0xcd9e8d57bebe7825 */ /* 0x000fe200078e00ff */
[----:B------:R-:W-:Y:S01]  /*7670*/  LOP3.LUT R7, R251, UR18, R24, 0x96, !PT ;  /* 0x00000012fb077c12 */ /* 0x000fe2000f8e9618 */
[----:B------:R-:W-:Y:S01]  /*7680*/  MUFU.EX2 R145, R145 ;  /* 0x0000009100917308 */ /* 0x000fe20000000800 */
[----:B------:R-:W-:Y:S01]  /*7690*/  PRMT R4, R4, 0x5410, R126 ;  /* 0x0000541004047816 */ /* 0x000fe2000000007e */
[----:B------:R-:W-:Y:S01]  /*76a0*/  FFMA.FTZ R126, R131, c[0x0][0x23c], -R96 ;  /* 0x00008f00837e7a23 */ /* 0x000fe20000010860 */
[--C-:B------:R-:W-:Y:S01]  /*76b0*/  SHF.R.U32.HI R6, RZ, 0x10, R250.reuse ;  /* 0x00000010ff067819 */ /* 0x100fe200000116fa */
[----:B------:R-:W-:Y:S01]  /*76c0*/  IMAD.WIDE.U32 R168, R168, -0x326172a9, RZ ;  /* 0xcd9e8d57a8a87825 */ /* 0x000fe200078e00ff */
[----:B------:R-:W-:Y:S01]  /*76d0*/  LOP3.LUT R138, R7, 0xffff, RZ, 0xc0, !PT ;  /* 0x0000ffff078a7812 */ /* 0x000fe200078ec0ff */
[----:B------:R-:W-:Y:S01]  /*76e0*/  HSET2.LE.AND R4, R4, R180, PT ;  /* 0x000000b404047233 */ /* 0x000fe20003803000 */
[----:B------:R-:W-:Y:S01]  /*76f0*/  LOP3.LUT R131, R6, 0xff, RZ, 0xc0, !PT ;  /* 0x000000ff06837812 */ /* 0x000fe200078ec0ff */
[----:B------:R-:W3:Y:S01]  /*7700*/  MUFU.EX2 R126, R126 ;  /* 0x0000007e007e7308 */ /* 0x000ee20000000800 */
[----:B------:R-:W-:Y:S01]  /*7710*/  SHF.R.U32.HI R5, RZ, 0x18, R250 ;  /* 0x00000018ff057819 */ /* 0x000fe200000116fa */
[----:B------:R-:W-:Y:S01]  /*7720*/  IMAD.WIDE.U32 R244, R188, -0x326172a9, RZ ;  /* 0xcd9e8d57bcf47825 */ /* 0x000fe200078e00ff */
[----:B------:R-:W-:-:S02]  /*7730*/  SHF.R.U32.HI R6, RZ, 0x10, R7 ;  /* 0x00000010ff067819 */ /* 0x000fc40000011607 */
[----:B------:R-:W-:Y:S01]  /*7740*/  LOP3.LUT R132, R7, 0xff, RZ, 0xc0, !PT ;  /* 0x000000ff07847812 */ /* 0x000fe200078ec0ff */
[----:B------:R-:W-:Y:S01]  /*7750*/  FFMA.FTZ R136, R157, c[0x0][0x23c], -R79 ;  /* 0x00008f009d887a23 */ /* 0x000fe2000001084f */
[----:B------:R-:W-:Y:S01]  /*7760*/  SHF.R.U32.HI R138, RZ, 0x8, R138 ;  /* 0x00000008ff8a7819 */ /* 0x000fe2000001168a */
[----:B------:R-:W-:Y:S01]  /*7770*/  IMAD.WIDE.U32 R170, R170, -0x2daee0ad, RZ ;  /* 0xd2511f53aaaa7825 */ /* 0x000fe200078e00ff */
[----:B------:R-:W-:Y:S01]  /*7780*/  SHF.R.U32.HI R7, RZ, 0x18, R7 ;  /* 0x00000018ff077819 */ /* 0x000fe20000011607 */
[----:B------:R-:W-:Y:S01]  /*7790*/  MUFU.EX2 R104, R104 ;  /* 0x0000006800687308 */ /* 0x000fe20000000800 */
[----:B------:R-:W-:Y:S01]  /*77a0*/  LOP3.LUT R6, R6, 0xff, RZ, 0xc0, !PT ;  /* 0x000000ff06067812 */ /* 0x000fe200078ec0ff */
[--C-:B------:R-:W-:Y:S01]  /*77b0*/  FFMA.FTZ R106, R106, c[0x0][0x23c], -R96.reuse ;  /* 0x00008f006a6a7a23 */ /* 0x100fe20000010860 */
[----:B------:R-:W-:Y:S01]  /*77c0*/  PRMT R131, R131, 0x5410, R5 ;  /* 0x0000541083837816 */ /* 0x000fe20000000005 */
[----:B------:R-:W-:Y:S01]  /*77d0*/  FFMA.FTZ R107, R107, c[0x0][0x23c], -R96 ;  /* 0x00008f006b6b7a23 */ /* 0x000fe20000010860 */
[----:B------:R-:W-:Y:S01]  /*77e0*/  PRMT R132, R132, 0x5410, R138 ;  /* 0x0000541084847816 */ /* 0x000fe2000000008a */
[----:B------:R-:W-:Y:S01]  /*77f0*/  FFMA.FTZ R112, R112, c[0x0][0x23c], -R79 ;  /* 0x00008f0070707a23 */ /* 0x000fe2000001084f */
[----:B------:R-:W-:Y:S01]  /*7800*/  PRMT R5, R6, 0x5410, R7 ;  /* 0x0000541006057816 */ /* 0x000fe20000000007 */
[--C-:B------:R-:W-:Y:S01]  /*7810*/  HSET2.LE.AND R7, R131, R180.reuse, PT ;  /* 0x000000b483077233 */ /* 0x100fe20003803000 */
[----:B-1----:R-:W-:Y:S01]  /*7820*/  F2FP.PACK_AB R6, R134, R122 ;  /* 0x0000007a8606723e */ /* 0x002fe200000000ff */
[--C-:B------:R-:W-:Y:S01]  /*7830*/  HSET2.LE.AND R131, R132, R180.reuse, PT ;  /* 0x000000b484837233 */ /* 0x100fe20003803000 */
[--C-:B------:R-:W-:Y:S01]  /*7840*/  FFMA.FTZ R132, R130, c[0x0][0x23c], -R160.reuse ;  /* 0x00008f0082847a23 */ /* 0x100fe200000108a0 */
[----:B------:R-:W-:Y:S01]  /*7850*/  F2FP.PACK_AB R130, R118, R115 ;  /* 0x000000737682723e */ /* 0x000fe200000000ff */
[----:B------:R-:W-:Y:S01]  /*7860*/  HSET2.LE.AND R5, R5, R180, PT ;  /* 0x000000b405057233 */ /* 0x000fe20003803000 */
[----:B------:R-:W-:Y:S01]  /*7870*/  LOP3.LUT R6, R4, R6, RZ, 0xc0, !PT ;  /* 0x0000000604067212 */ /* 0x000fe200078ec0ff */
[----:B------:R-:W-:Y:S01]  /*7880*/  MUFU.EX2 R136, R136 ;  /* 0x0000008800887308 */ /* 0x000fe20000000800 */
[----:B------:R-:W-:Y:S01]  /*7890*/  LOP3.LUT R4, R131, R130, RZ, 0xc0, !PT ;  /* 0x0000008283047212 */ /* 0x000fe200078ec0ff */
[----:B------:R-:W-:Y:S01]  /*78a0*/  FFMA.FTZ R131, R140, c[0x0][0x23c], -R160 ;  /* 0x00008f008c837a23 */ /* 0x000fe200000108a0 */
[----:B---3--:R-:W-:Y:S01]  /*78b0*/  F2FP.PACK_AB R138, R126, R127 ;  /* 0x0000007f7e8a723e */ /* 0x008fe200000000ff */
[--C-:B------:R-:W-:Y:S01]  /*78c0*/  FFMA.FTZ R116, R116, c[0x0][0x23c], -R79.reuse ;  /* 0x00008f0074747a23 */ /* 0x100fe2000001084f */
[----:B------:R-:W-:Y:S01]  /*78d0*/  F2FP.PACK_AB R130, R128, R129 ;  /* 0x000000818082723e */ /* 0x000fe200000000ff */
[--C-:B------:R-:W-:Y:S01]  /*78e0*/  FFMA.FTZ R117, R117, c[0x0][0x23c], -R79.reuse ;  /* 0x00008f0075757a23 */ /* 0x100fe2000001084f */
[----:B------:R-:W-:Y:S01]  /*78f0*/  LOP3.LUT R24, R225, UR12, R162, 0x96, !PT ;  /* 0x0000000ce1187c12 */ /* 0x000fe2000f8e96a2 */
[----:B------:R-:W-:Y:S01]  /*7900*/  MUFU.EX2 R105, R105 ;  /* 0x0000006900697308 */ /* 0x000fe20000000800 */
[----:B------:R-:W-:Y:S01]  /*7910*/  LOP3.LUT R7, R7, R138, RZ, 0xc0, !PT ;  /* 0x0000008a07077212 */ /* 0x000fe200078ec0ff */
[----:B------:R-:W-:Y:S01]  /*7920*/  FFMA.FTZ R138, R154, c[0x0][0x23c], -R79 ;  /* 0x00008f009a8a7a23 */ /* 0x000fe2000001084f */
[----:B------:R-:W-:Y:S01]  /*7930*/  LOP3.LUT R5, R5, R130, RZ, 0xc0, !PT ;  /* 0x0000008205057212 */ /* 0x000fe200078ec0ff */
[----:B------:R-:W-:Y:S01]  /*7940*/  FFMA.FTZ R130, R142, c[0x0][0x23c], -R160 ;  /* 0x00008f008e827a23 */ /* 0x000fe200000108a0 */
[----:B------:R-:W-:Y:S01]  /*7950*/  LOP3.LUT R182, R191, UR13, R182, 0x96, !PT ;  /* 0x0000000dbfb67c12 */ /* 0x000fe2000f8e96b6 */
[----:B------:R-:W-:Y:S01]  /*7960*/  FFMA.FTZ R142, R141, c[0x0][0x23c], -R160 ;  /* 0x00008f008d8e7a23 */ /* 0x000fe200000108a0 */
[----:B------:R-:W-:Y:S01]  /*7970*/  LOP3.LUT R162, R169, UR11, R190, 0x96, !PT ;  /* 0x0000000ba9a27c12 */ /* 0x000fe2000f8e96be */
[----:B------:R-:W-:Y:S01]  /*7980*/  IMAD.WIDE.U32 R140, R25, -0x326172a9, RZ ;  /* 0xcd9e8d57198c7825 */ /* 0x000fe200078e00ff */
[----:B------:R-:W-:Y:S01]  /*7990*/  LOP3.LUT R164, R227, UR11, R164, 0x96, !PT ;  /* 0x0000000be3a47c12 */ /* 0x000fe2000f8e96a4 */
[----:B------:R-:W-:Y:S01]  /*79a0*/  HMMA.16816.F32 R220, R4, R20, R220 ;  /* 0x0000001404dc723c */ /* 0x000fe200000018dc */
[----:B------:R-:W1:Y:S01]  /*79b0*/  MUFU.EX2 R138, R138 ;  /* 0x0000008a008a7308 */ /* 0x000e620000000800 */
[----:B------:R-:W-:Y:S01]  /*79c0*/  IMAD.WIDE.U32 R188, R24, -0x326172a9, RZ ;  /* 0xcd9e8d5718bc7825 */ /* 0x000fe200078e00ff */
[----:B------:R-:W-:-:S03]  /*79d0*/  LOP3.LUT R166, R171, UR12, R166, 0x96, !PT ;  /* 0x0000000caba67c12 */ /* 0x000fc6000f8e96a6 */
[----:B------:R-:W-:Y:S01]  /*79e0*/  IMAD.WIDE.U32 R190, R27, -0x2daee0ad, RZ ;  /* 0xd2511f531bbe7825 */ /* 0x000fe200078e00ff */
[----:B------:R-:W-:Y:S01]  /*79f0*/  LOP3.LUT R20, R141, UR13, R174, 0x96, !PT ;  /* 0x0000000d8d147c12 */ /* 0x000fe2000f8e96ae */
[C---:B------:R-:W-:Y:S01]  /*7a00*/  HMMA.16816.F32 R216, R4.reuse, R22, R216 ;  /* 0x0000001604d8723c */ /* 0x040fe200000018d8 */
[----:B------:R-:W-:Y:S01]  /*7a10*/  LOP3.LUT R24, R189, UR11, R140, 0x96, !PT ;  /* 0x0000000bbd187c12 */ /* 0x000fe2000f8e968c */
[----:B------:R-:W-:Y:S01]  /*7a20*/  IMAD.WIDE.U32 R164, R164, -0x2daee0ad, RZ ;  /* 0xd2511f53a4a47825 */ /* 0x000fe200078e00ff */
[----:B------:R-:W-:Y:S01]  /*7a30*/  LOP3.LUT R21, R191, UR10, R26, 0x96, !PT ;  /* 0x0000000abf157c12 */ /* 0x000fe2000f8e961a */
[----:B------:R-:W-:Y:S01]  /*7a40*/  MUFU.EX2 R132, R132 ;  /* 0x0000008400847308 */ /* 0x000fe20000000800 */
[----:B------:R-:W-:Y:S01]  /*7a50*/  LOP3.LUT R174, R245, UR13, R174, 0x96, !PT ;  /* 0x0000000df5ae7c12 */ /* 0x000fe2000f8e96ae */
[----:B------:R-:W-:Y:S01]  /*7a60*/  IMAD.WIDE.U32 R26, R182, -0x2daee0ad, RZ ;  /* 0xd2511f53b61a7825 */ /* 0x000fe200078e00ff */
[----:B------:R-:W-:Y:S01]  /*7a70*/  LOP3.LUT R173, R165, UR8, R190, 0x96, !PT ;  /* 0x00000008a5ad7c12 */ /* 0x000fe2000f8e96be */
[C---:B------:R-:W-:Y:S02]  /*7a80*/  HMMA.16816.F32 R212, R4.reuse, R16, R212 ;  /* 0x0000001004d4723c */ /* 0x040fe400000018d4 */
[----:B------:R-:W-:Y:S01]  /*7a90*/  IMAD.WIDE.U32 R182, R20, -0x2daee0ad, RZ ;  /* 0xd2511f5314b67825 */ /* 0x000fe200078e00ff */
[----:B------:R-:W-:Y:S01]  /*7aa0*/  LOP3.LUT R27, R27, UR10, R172, 0x96, !PT ;  /* 0x0000000a1b1b7c12 */ /* 0x000fe2000f8e96ac */
[----:B------:R-:W-:Y:S02]  /*7ab0*/  MUFU.EX2 R131, R131 ;  /* 0x0000008300837308 */ /* 0x000fe40000000800 */
[----:B------:R-:W-:Y:S01]  /*7ac0*/  IMAD.WIDE.U32 R24, R24, -0x2daee0ad, RZ ;  /* 0xd2511f5318187825 */ /* 0x000fe200078e00ff */
[----:B------:R-:W-:Y:S01]  /*7ad0*/  LOP3.LUT R224, R183, UR10, R224, 0x96, !PT ;  /* 0x0000000ab7e07c12 */ /* 0x000fe2000f8e96e0 */
[----:B------:R-:W-:Y:S01]  /*7ae0*/  HMMA.16816.F32 R208, R4, R18, R208 ;  /* 0x0000001204d0723c */ /* 0x000fe200000018d0 */
[----:B------:R-:W3:Y:S01]  /*7af0*/  LDSM.16.MT88.4 R4, [R231+0x5000] ;  /* 0x00500000e704783b */ /* 0x000ee20000004200 */
[----:B------:R-:W-:Y:S01]  /*7b00*/  IMAD.WIDE.U32 R190, R21, -0x326172a9, RZ ;  /* 0xcd9e8d5715be7825 */ /* 0x000fe200078e00ff */
[----:B------:R-:W-:Y:S01]  /*7b10*/  LOP3.LUT R21, R25, UR8, R182, 0x96, !PT ;  /* 0x0000000819157c12 */ /* 0x000fe2000f8e96b6 */
[----:B------:R-:W-:Y:S02]  /*7b20*/  MUFU.EX2 R130, R130 ;  /* 0x0000008200827308 */ /* 0x000fe40000000800 */
[----:B------:R-:W-:Y:S01]  /*7b30*/  IMAD.WIDE.U32 R224, R224, -0x326172a9, RZ ;  /* 0xcd9e8d57e0e07825 */ /* 0x000fe200078e00ff */
[----:B------:R-:W-:-:S03]  /*7b40*/  LOP3.LUT R25, R191, UR9, R226, 0x96, !PT ;  /* 0x00000009bf197c12 */ /* 0x000fc6000f8e96e2 */
[----:B------:R-:W-:Y:S01]  /*7b50*/  IMAD.WIDE.U32 R182, R21, -0x326172a9, RZ ;  /* 0xcd9e8d5715b67825 */ /* 0x000fe200078e00ff */
[----:B------:R-:W-:Y:S01]  /*7b60*/  LOP3.LUT R21, R225, UR9, R188, 0x96, !PT ;  /* 0x00000009e1157c12 */ /* 0x000fe2000f8e96bc */
[----:B------:R-:W-:Y:S02]  /*7b70*/  MUFU.EX2 R142, R142 ;  /* 0x0000008e008e7308 */ /* 0x000fe40000000800 */
[--C-:B------:R-:W-:Y:S01]  /*7b80*/  FFMA.FTZ R140, R139, c[0x0][0x23c], -R79.reuse ;  /* 0x00008f008b8c7a23 */ /* 0x100fe2000001084f */
[----:B------:R-:W-:Y:S01]  /*7b90*/  LOP3.LUT R23, R182, 0xffff, RZ, 0xc0, !PT ;  /* 0x0000ffffb6177812 */ /* 0x000fe200078ec0ff */
[----:B------:R-:W-:Y:S01]  /*7ba0*/  FFMA.FTZ R139, R151, c[0x0][0x23c], -R79 ;  /* 0x00008f00978b7a23 */ /* 0x000fe2000001084f */
[----:B------:R-:W-:Y:S01]  /*7bb0*/  SHF.R.U32.HI R154, RZ, 0x10, R182 ;  /* 0x00000010ff9a7819 */ /* 0x000fe200000116b6 */
[----:B------:R-:W-:Y:S01]  /*7bc0*/  FFMA.FTZ R141, R158, c[0x0][0x23c], -R160 ;  /* 0x00008f009e8d7a23 */ /* 0x000fe200000108a0 */
[----:B------:R-:W-:Y:S01]  /*7bd0*/  LOP3.LUT R158, R182, 0xff, RZ, 0xc0, !PT ;  /* 0x000000ffb69e7812 */ /* 0x000fe200078ec0ff */
[----:B------:R-:W-:Y:S01]  /*7be0*/  FFMA.FTZ R151, R30, c[0x0][0x23c], -R72 ;  /* 0x00008f001e977a23 */ /* 0x000fe20000010848 */
[----:B------:R-:W-:Y:S01]  /*7bf0*/  SHF.R.U32.HI R30, RZ, 0x18, R182 ;  /* 0x00000018ff1e7819 */ /* 0x000fe200000116b6 */
[----:B------:R-:W-:Y:S01]  /*7c00*/  IMAD.WIDE.U32 R166, R166, -0x326172a9, RZ ;  /* 0xcd9e8d57a6a67825 */ /* 0x000fe200078e00ff */
[----:B------:R-:W-:Y:S01]  /*7c10*/  SHF.R.U32.HI R17, RZ, 0x8, R23 ;  /* 0x00000008ff117819 */ /* 0x000fe20000011617 */
[----:B------:R-:W-:Y:S01]  /*7c20*/  MUFU.EX2 R140, R140 ;  /* 0x0000008c008c7308 */ /* 0x000fe20000000800 */
[----:B------:R-:W-:Y:S01]  /*7c30*/  LOP3.LUT R16, R154, 0xff, RZ, 0xc0, !PT ;  /* 0x000000ff9a107812 */ /* 0x000fe200078ec0ff */
[----:B------:R-:W-:Y:S01]  /*7c40*/  IMAD.WIDE.U32 R174, R174, -0x2daee0ad, RZ ;  /* 0xd2511f53aeae7825 */ /* 0x000fe200078e00ff */
[----:B------:R-:W-:-:S02]  /*7c50*/  LOP3.LUT R157, R183, UR19, R224, 0x96, !PT ;  /* 0x00000013b79d7c12 */ /* 0x000fc4000f8e96e0 */
[----:B------:R-:W-:Y:S01]  /*7c60*/  PRMT R17, R158, 0x5410, R17 ;  /* 0x000054109e117816 */ /* 0x000fe20000000011 */
[----:B------:R-:W-:Y:S01]  /*7c70*/  FFMA.FTZ R158, R31, c[0x0][0x23c], -R160 ;  /* 0x00008f001f9e7a23 */ /* 0x000fe200000108a0 */
[----:B------:R-:W-:Y:S01]  /*7c80*/  PRMT R16, R16, 0x5410, R30 ;  /* 0x0000541010107816 */ /* 0x000fe2000000001e */
[----:B------:R4:W1:Y:S01]  /*7c90*/  MUFU.EX2 R154, R29 ;  /* 0x0000001d009a7308 */ /* 0x0008620000000800 */
[----:B------:R-:W-:Y:S01]  /*7ca0*/  LOP3.LUT R30, R157, 0xffff, RZ, 0xc0, !PT ;  /* 0x0000ffff9d1e7812 */ /* 0x000fe200078ec0ff */
[--C-:B------:R-:W-:Y:S01]  /*7cb0*/  HSET2.LE.AND R18, R17, R180.reuse, PT ;  /* 0x000000b411127233 */ /* 0x100fe20003803000 */
[----:B------:R-:W-:Y:S01]  /*7cc0*/  LOP3.LUT R161, R167, UR11, R244, 0x96, !PT ;  /* 0x0000000ba7a17c12 */ /* 0x000fe2000f8e96f4 */
[----:B------:R-:W-:Y:S01]  /*7cd0*/  HSET2.LE.AND R16, R16, R180, PT ;  /* 0x000000b410107233 */ /* 0x000fe20003803000 */
[----:B------:R-:W-:Y:S01]  /*7ce0*/  LOP3.LUT R167, R157, 0xff, RZ, 0xc0, !PT ;  /* 0x000000ff9da77812 */ /* 0x000fe200078ec0ff */
[----:B------:R-:W-:Y:S01]  /*7cf0*/  IMAD.WIDE.U32 R162, R162, -0x2daee0ad, RZ ;  /* 0xd2511f53a2a27825 */ /* 0x000fe200078e00ff */
[----:B------:R-:W-:Y:S01]  /*7d00*/  SHF.R.U32.HI R19, RZ, 0x18, R157 ;  /* 0x00000018ff137819 */ /* 0x000fe2000001169d */
[----:B------:R-:W-:Y:S01]  /*7d10*/  MUFU.EX2 R151, R151 ;  /* 0x0000009700977308 */ /* 0x000fe20000000800 */
[----:B------:R-:W-:Y:S01]  /*7d20*/  SHF.R.U32.HI R30, RZ, 0x8, R30 ;  /* 0x00000008ff1e7819 */ /* 0x000fe2000001161e */
[----:B------:R-:W-:Y:S01]  /*7d30*/  IMAD.WIDE.U32 R172, R173, -0x326172a9, RZ ;  /* 0xcd9e8d57adac7825 */ /* 0x000fe200078e00ff */
[----:B------:R-:W-:-:S02]  /*7d40*/  LOP3.LUT R26, R163, UR8, R26, 0x96, !PT ;  /* 0x00000008a31a7c12 */ /* 0x000fc4000f8e961a */
[----:B------:R-:W-:Y:S01]  /*7d50*/  PRMT R167, R167, 0x5410, R30 ;  /* 0x00005410a7a77816 */ /* 0x000fe2000000001e */
[----:B------:R-:W-:Y:S01]  /*7d60*/  IMAD.WIDE.U32 R182, R25, -0x2daee0ad, RZ ;  /* 0xd2511f5319b67825 */ /* 0x000fe200078e00ff */
[----:B------:R-:W-:Y:S01]  /*7d70*/  LOP3.LUT R20, R173, UR19, R190, 0x96, !PT ;  /* 0x00000013ad147c12 */ /* 0x000fe2000f8e96be */
[----:B------:R-:W2:Y:S01]  /*7d80*/  MUFU.EX2 R139, R139 ;  /* 0x0000008b008b7308 */ /* 0x000ea20000000800 */
[----:B----4-:R-:W-:Y:S01]  /*7d90*/  SHF.R.U32.HI R29, RZ, 0x10, R157 ;  /* 0x00000010ff1d7819 */ /* 0x010fe2000001169d */
[--C-:B------:R-:W-:Y:S01]  /*7da0*/  FFMA.FTZ R157, R28, c[0x0][0x23c], -R72.reuse ;  /* 0x00008f001c9d7a23 */ /* 0x100fe20000010848 */
[----:B-1----:R-:W-:Y:S01]  /*7db0*/  F2FP.PACK_AB R28, R136, R138 ;  /* 0x0000008a881c723e */ /* 0x002fe200000000ff */
[----:B------:R-:W-:Y:S01]  /*7dc0*/  FFMA.FTZ R119, R119, c[0x0][0x23c], -R79 ;  /* 0x00008f0077777a23 */ /* 0x000fe2000001084f */
[----:B------:R-:W-:Y:S01]  /*7dd0*/  LOP3.LUT R29, R29, 0xff, RZ, 0xc0, !PT ;  /* 0x000000ff1d1d7812 */ /* 0x000fe200078ec0ff */
[--C-:B------:R-:W-:Y:S01]  /*7de0*/  FFMA.FTZ R101, R101, c[0x0][0x23c], -R72.reuse ;  /* 0x00008f0065657a23 */ /* 0x100fe20000010848 */
[----:B------:R-:W-:Y:S01]  /*7df0*/  LOP3.LUT R18, R18, R28, RZ, 0xc0, !PT ;  /* 0x0000001c12127212 */ /* 0x000fe200078ec0ff */
[----:B------:R-:W1:Y:S01]  /*7e00*/  MUFU.EX2 R157, R157 ;  /* 0x0000009d009d7308 */ /* 0x000e620000000800 */
[----:B------:R-:W-:Y:S01]  /*7e10*/  PRMT R17, R29, 0x5410, R19 ;  /* 0x000054101d117816 */ /* 0x000fe20000000013 */
[--C-:B------:R-:W-:Y:S01]  /*7e20*/  FFMA.FTZ R109, R109, c[0x0][0x23c], -R72.reuse ;  /* 0x00008f006d6d7a23 */ /* 0x100fe20000010848 */
[----:B------:R-:W4:Y:S01]  /*7e30*/  LDSM.16.MT88.4 R28, [R240+0x5000] ;  /* 0x00500000f01c783b */ /* 0x000f220000004200 */
[----:B------:R-:W-:Y:S01]  /*7e40*/  F2FP.PACK_AB R19, R145, R154 ;  /* 0x0000009a9113723e */ /* 0x000fe200000000ff */
[--C-:B------:R-:W-:Y:S01]  /*7e50*/  FFMA.FTZ R100, R100, c[0x0][0x23c], -R72.reuse ;  /* 0x00008f0064647a23 */ /* 0x100fe20000010848 */
[--C-:B------:R-:W-:Y:S01]  /*7e60*/  HSET2.LE.AND R17, R17, R180.reuse, PT ;  /* 0x000000b411117233 */ /* 0x100fe20003803000 */
[----:B------:R-:W-:Y:S01]  /*7e70*/  LOP3.LUT R22, R172, 0xffff, RZ, 0xc0, !PT ;  /* 0x0000ffffac167812 */ /* 0x000fe200078ec0ff */
[----:B------:R-:W-:Y:S01]  /*7e80*/  MUFU.EX2 R106, R106 ;  /* 0x0000006a006a7308 */ /* 0x000fe20000000800 */
[----:B------:R-:W-:Y:S01]  /*7e90*/  LOP3.LUT R19, R16, R19, RZ, 0xc0, !PT ;  /* 0x0000001310137212 */ /* 0x000fe200078ec0ff */
[--C-:B------:R-:W-:Y:S01]  /*7ea0*/  HSET2.LE.AND R16, R167, R180.reuse, PT ;  /* 0x000000b4a7107233 */ /* 0x100fe20003803000 */
[----:B--2---:R-:W-:Y:S01]  /*7eb0*/  F2FP.PACK_AB R169, R139, R140 ;  /* 0x0000008c8ba9723e */ /* 0x004fe200000000ff */
[----:B------:R-:W-:Y:S01]  /*7ec0*/  FFMA.FTZ R108, R108, c[0x0][0x23c], -R72 ;  /* 0x00008f006c6c7a23 */ /* 0x000fe20000010848 */
[----:B------:R-:W-:Y:S01]  /*7ed0*/  LOP3.LUT R163, R172, 0xff, RZ, 0xc0, !PT ;  /* 0x000000ffaca37812 */ /* 0x000fe200078ec0ff */
[--C-:B------:R-:W-:Y:S01]  /*7ee0*/  FFMA.FTZ R120, R120, c[0x0][0x23c], -R96.reuse ;  /* 0x00008f0078787a23 */ /* 0x100fe20000010860 */
[----:B------:R-:W-:Y:S01]  /*7ef0*/  LOP3.LUT R16, R16, R169, RZ, 0xc0, !PT ;  /* 0x000000a910107212 */ /* 0x000fe200078ec0ff */
[----:B------:R-:W2:Y:S01]  /*7f00*/  MUFU.EX2 R107, R107 ;  /* 0x0000006b006b7308 */ /* 0x000ea20000000800 */
[----:B-1----:R-:W-:Y:S01]  /*7f10*/  F2FP.PACK_AB R167, R157, R151 ;  /* 0x000000979da7723e */ /* 0x002fe200000000ff */
[----:B------:R-:W-:Y:S01]  /*7f20*/  FFMA.FTZ R121, R121, c[0x0][0x23c], -R96 ;  /* 0x00008f0079797a23 */ /* 0x000fe20000010860 */
[----:B------:R-:W-:Y:S01]  /*7f30*/  SHF.R.U32.HI R165, RZ, 0x10, R172 ;  /* 0x00000010ffa57819 */ /* 0x000fe200000116ac */
[--C-:B------:R-:W-:Y:S01]  /*7f40*/  FFMA.FTZ R113, R113, c[0x0][0x23c], -R96.reuse ;  /* 0x00008f0071717a23 */ /* 0x100fe20000010860 */
[----:B------:R-:W-:Y:S01]  /*7f50*/  LOP3.LUT R17, R17, R167, RZ, 0xc0, !PT ;  /* 0x000000a711117212 */ /* 0x000fe200078ec0ff */
[----:B------:R-:W-:Y:S01]  /*7f60*/  FFMA.FTZ R114, R114, c[0x0][0x23c], -R96 ;  /* 0x00008f0072727a23 */ /* 0x000fe20000010860 */
[----:B------:R-:W-:Y:S01]  /*7f70*/  LOP3.LUT R167, R175, UR10, R170, 0x96, !PT ;  /* 0x0000000aafa77c12 */ /* 0x000fe2000f8e96aa */
[----:B------:R-:W-:Y:S01]  /*7f80*/  IMAD.WIDE.U32 R170, R161, -0x2daee0ad, RZ ;  /* 0xd2511f53a1aa7825 */ /* 0x000fe200078e00ff */
[----:B------:R-:W-:Y:S01]  /*7f90*/  SHF.R.U32.HI R23, RZ, 0x18, R172 ;  /* 0x00000018ff177819 */ /* 0x000fe200000116ac */
[----:B------:R-:W-:Y:S01]  /*7fa0*/  MUFU.EX2 R112, R112 ;  /* 0x0000007000707308 */ /* 0x000fe20000000800 */
[----:B------:R-:W-:Y:S01]  /*7fb0*/  LOP3.LUT R181, R182, 0xff, RZ, 0xc0, !PT ;  /* 0x000000ffb6b57812 */ /* 0x000fe200078ec0ff */
[----:B------:R-:W-:Y:S01]  /*7fc0*/  IMAD.WIDE.U32 R172, R26, -0x326172a9, RZ ;  /* 0xcd9e8d571aac7825 */ /* 0x000fe200078e00ff */
[----:B------:R-:W-:Y:S01]  /*7fd0*/  LOP3.LUT R161, R171, UR8, R174, 0x96, !PT ;  /* 0x00000008aba17c12 */ /* 0x000fe2000f8e96ae */
[C---:B---3--:R-:W-:Y:S01]  /*7fe0*/  HMMA.16816.F32 R204, R16.reuse, R4, R204 ;  /* 0x0000000410cc723c */ /* 0x048fe200000018cc */
[----:B------:R-:W-:Y:S01]  /*7ff0*/  SHF.R.U32.HI R160, RZ, 0x18, R182 ;  /* 0x00000018ffa07819 */ /* 0x000fe200000116b6 */
[----:B------:R-:W-:Y:S01]  /*8000*/  IMAD.WIDE.U32 R174, R27, -0x326172a9, RZ ;  /* 0xcd9e8d571bae7825 */ /* 0x000fe200078e00ff */
[--C-:B------:R-:W-:Y:S01]  /*8010*/  SHF.R.U32.HI R171, RZ, 0x10, R172.reuse ;  /* 0x00000010ffab7819 */ /* 0x100fe200000116ac */
[----:B------:R-:W1:Y:S01]  /*8020*/  MUFU.EX2 R116, R116 ;  /* 0x0000007400747308 */ /* 0x000e620000000800 */
[----:B------:R-:W-:Y:S01]  /*8030*/  SHF.R.U32.HI R169, RZ, 0x18, R172 ;  /* 0x00000018ffa97819 */ /* 0x000fe200000116ac */
[----:B------:R-:W-:Y:S01]  /*8040*/  FADD.FTZ R67, R70, R67 ;  /* 0x0000004346437221 */ /* 0x000fe20000010000 */
[----:B------:R-:W-:Y:S01]  /*8050*/  LOP3.LUT R168, R175, UR9, R168, 0x96, !PT ;  /* 0x00000009afa87c12 */ /* 0x000fe2000f8e96a8 */
[C---:B------:R-:W-:Y:S01]  /*8060*/  HMMA.16816.F32 R200, R16.reuse, R6, R200 ;  /* 0x0000000610c8723c */ /* 0x040fe200000018c8 */
[----:B------:R-:W-:Y:S01]  /*8070*/  LOP3.LUT R26, R173, UR19, R174, 0x96, !PT ;  /* 0x00000013ad1a7c12 */ /* 0x000fe2000f8e96ae */
[----:B------:R-:W-:Y:S01]  /*8080*/  IMAD.WIDE.U32 R174, R161, -0x326172a9, RZ ;  /* 0xcd9e8d57a1ae7825 */ /* 0x000fe200078e00ff */
[----:B------:R-:W-:Y:S01]  /*8090*/  LOP3.LUT R161, R183, UR18, R164, 0x96, !PT ;  /* 0x00000012b7a17c12 */ /* 0x000fe2000f8e96a4 */
[----:B------:R-:W-:Y:S01]  /*80a0*/  MUFU.EX2 R117, R117 ;  /* 0x0000007500757308 */ /* 0x000fe20000000800 */
[----:B------:R-:W-:Y:S01]  /*80b0*/  LOP3.LUT R165, R165, 0xff, RZ, 0xc0, !PT ;  /* 0x000000ffa5a57812 */ /* 0x000fe200078ec0ff */
[----:B------:R-:W-:Y:S01]  /*80c0*/  FADD.FTZ R65, R66, R65 ;  /* 0x0000004142417221 */ /* 0x000fe20000010000 */
[----:B------:R-:W-:Y:S01]  /*80d0*/  SHF.R.U32.HI R27, RZ, 0x10, R174 ;  /* 0x00000010ff1b7819 */ /* 0x000fe200000116ae */
[C---:B----4-:R-:W-:Y:S01]  /*80e0*/  HMMA.16816.F32 R196, R16.reuse, R28, R196 ;  /* 0x0000001c10c4723c */ /* 0x050fe200000018c4 */
[----:B------:R-:W-:Y:S01]  /*80f0*/  PRMT R23, R165, 0x5410, R23 ;  /* 0x00005410a5177816 */ /* 0x000fe20000000017 */
[----:B------:R-:W-:Y:S01]  /*8100*/  FADD.FTZ R59, R60, R59 ;  /* 0x0000003b3c3b7221 */ /* 0x000fe20000010000 */
[----:B------:R-:W-:Y:S01]  /*8110*/  LOP3.LUT R189, R20, 0xff, RZ, 0xc0, !PT ;  /* 0x000000ff14bd7812 */ /* 0x000fe200078ec0ff */
[----:B------:R-:W3:Y:S01]  /*8120*/  MUFU.EX2 R119, R119 ;  /* 0x0000007700777308 */ /* 0x000ee20000000800 */
[----:B------:R-:W-:Y:S01]  /*8130*/  LOP3.LUT R27, R27, 0xff, RZ, 0xc0, !PT ;  /* 0x000000ff1b1b7812 */ /* 0x000fe200078ec0ff */
[----:B------:R-:W-:Y:S01]  /*8140*/  HSET2.LE.AND R23, R23, R180, PT ;  /* 0x000000b417177233 */ /* 0x000fe20003803000 */
[----:B------:R-:W-:Y:S01]  /*8150*/  FADD.FTZ R57, R57, R62 ;  /* 0x0000003e39397221 */ /* 0x000fe20000010000 */
[----:B------:R-:W-:Y:S01]  /*8160*/  HMMA.16816.F32 R192, R16, R30, R192 ;  /* 0x0000001e10c0723c */ /* 0x000fe200000018c0 */
[----:B------:R-:W-:-:S02]  /*8170*/  FADD.FTZ R67, R61, R67 ;  /* 0x000000433d437221 */ /* 0x000fc40000010000 */
[----:B------:R-:W-:Y:S01]  /*8180*/  FADD.FTZ R63, R63, R65 ;  /* 0x000000413f3f7221 */ /* 0x000fe20000010000 */
[----:B------:R-:W-:Y:S01]  /*8190*/  MUFU.EX2 R101, R101 ;  /* 0x0000006500657308 */ /* 0x000fe20000000800 */
[----:B------:R-:W-:Y:S02]  /*81a0*/  FADD.FTZ R58, R58, R59 ;  /* 0x0000003b3a3a7221 */ /* 0x000fe40000010000 */
[----:B------:R-:W-:Y:S01]  /*81b0*/  IMAD.WIDE.U32 R16, R167, -0x326172a9, RZ ;  /* 0xcd9e8d57a7107825 */ /* 0x000fe200078e00ff */
[C---:B------:R-:W-:Y:S02]  /*81c0*/  LOP3.LUT R18, R172.reuse, 0xffff, RZ, 0xc0, !PT ;  /* 0x0000ffffac127812 */ /* 0x040fe400078ec0ff */
[----:B------:R-:W-:Y:S01]  /*81d0*/  LOP3.LUT R19, R172, 0xff, RZ, 0xc0, !PT ;  /* 0x000000ffac137812 */ /* 0x000fe200078ec0ff */
[----:B------:R-:W-:Y:S01]  /*81e0*/  FADD.FTZ R56, R56, R57 ;  /* 0x0000003938387221 */ /* 0x000fe20000010000 */
[----:B------:R-:W-:Y:S01]  /*81f0*/  LOP3.LUT R167, R17, UR9, R166, 0x96, !PT ;  /* 0x0000000911a77c12 */ /* 0x000fe2000f8e96a6 */
[----:B------:R-:W4:Y:S01]  /*8200*/  MUFU.EX2 R109, R109 ;  /* 0x0000006d006d7308 */ /* 0x000f220000000800 */
[----:B------:R-:W-:Y:S01]  /*8210*/  SHF.R.U32.HI R18, RZ, 0x8, R18 ;  /* 0x00000008ff127819 */ /* 0x000fe20000011612 */
[----:B------:R-:W-:Y:S01]  /*8220*/  FADD.FTZ R55, R55, R67 ;  /* 0x0000004337377221 */ /* 0x000fe20000010000 */
[C---:B------:R-:W-:Y:S01]  /*8230*/  LOP3.LUT R166, R174.reuse, 0xffff, RZ, 0xc0, !PT ;  /* 0x0000ffffaea67812 */ /* 0x040fe200078ec0ff */
[----:B------:R-:W-:Y:S01]  /*8240*/  IMAD.WIDE.U32 R190, R167, -0x2daee0ad, RZ ;  /* 0xd2511f53a7be7825 */ /* 0x000fe200078e00ff */
[----:B------:R-:W-:-:S02]  /*8250*/  LOP3.LUT R172, R174, 0xff, RZ, 0xc0, !PT ;  /* 0x000000ffaeac7812 */ /* 0x000fc400078ec0ff */
[----:B------:R-:W-:Y:S01]  /*8260*/  SHF.R.U32.HI R173, RZ, 0x18, R174 ;  /* 0x00000018ffad7819 */ /* 0x000fe200000116ae */
[----:B------:R-:W-:Y:S01]  /*8270*/  MUFU.EX2 R135, R135 ;  /* 0x0000008700877308 */ /* 0x000fe20000000800 */
[----:B------:R-:W-:Y:S01]  /*8280*/  SHF.R.U32.HI R17, RZ, 0x8, R22 ;  /* 0x00000008ff117819 */ /* 0x000fe20000011616 */
[----:B------:R-:W-:Y:S01]  /*8290*/  FADD.FTZ R63, R53, R63 ;  /* 0x0000003f353f7221 */ /* 0x000fe20000010000 */
[----:B------:R-:W-:Y:S01]  /*82a0*/  LOP3.LUT R22, R182, 0xffff, RZ, 0xc0, !PT ;  /* 0x0000ffffb6167812 */ /* 0x000fe200078ec0ff */
[----:B------:R-:W-:Y:S01]  /*82b0*/  FADD.FTZ R58, R50, R58 ;  /* 0x0000003a323a7221 */ /* 0x000fe20000010000 */
[----:B------:R-:W-:Y:S01]  /*82c0*/  SHF.R.U32.HI R174, RZ, 0x10, R182 ;  /* 0x00000010ffae7819 */ /* 0x000fe200000116b6 */
[----:B------:R-:W-:Y:S01]  /*82d0*/  IMAD.WIDE.U32 R182, R168, -0x2daee0ad, RZ ;  /* 0xd2511f53a8b67825 */ /* 0x000fe200078e00ff */
[----:B------:R-:W-:Y:S01]  /*82e0*/  PRMT R164, R19, 0x5410, R18 ;  /* 0x0000541013a47816 */ /* 0x000fe20000000012 */
[----:B------:R-:W1:Y:S01]  /*82f0*/  MUFU.EX2 R144, R144 ;  /* 0x0000009000907308 */ /* 0x000e620000000800 */
[----:B------:R-:W-:Y:S01]  /*8300*/  LOP3.LUT R16, R175, UR19, R16, 0x96, !PT ;  /* 0x00000013af107c12 */ /* 0x000fe2000f8e9610 */
[----:B------:R-:W-:Y:S01]  /*8310*/  IMAD.WIDE.U32 R18, R21, -0x2daee0ad, RZ ;  /* 0xd2511f5315127825 */ /* 0x000fe200078e00ff */
[----:B------:R-:W-:-:S02]  /*8320*/  LOP3.LUT R162, R183, UR18, R162, 0x96, !PT ;  /* 0x00000012b7a27c12 */ /* 0x000fc4000f8e96a2 */
[----:B------:R-:W-:Y:S01]  /*8330*/  LOP3.LUT R21, R182, 0xffff, RZ, 0xc0, !PT ;  /* 0x0000ffffb6157812 */ /* 0x000fe200078ec0ff */
[----:B------:R-:W-:Y:S01]  /*8340*/  FADD.FTZ R56, R48, R56 ;  /* 0x0000003830387221 */ /* 0x000fe20000010000 */
[----:B------:R-:W-:Y:S01]  /*8350*/  PRMT R17, R163, 0x5410, R17 ;  /* 0x00005410a3117816 */ /* 0x000fe20000000011 */
[----:B------:R-:W-:Y:S01]  /*8360*/  MUFU.EX2 R100, R100 ;  /* 0x0000006400647308 */ /* 0x000fe20000000800 */
[----:B------:R-:W-:Y:S01]  /*8370*/  LOP3.LUT R175, R182, 0xff, RZ, 0xc0, !PT ;  /* 0x000000ffb6af7812 */ /* 0x000fe200078ec0ff */
[----:B------:R-:W-:Y:S01]  /*8380*/  FADD.FTZ R55, R51, R55 ;  /* 0x0000003733377221 */ /* 0x000fe20000010000 */
[--C-:B------:R-:W-:Y:S01]  /*8390*/  SHF.R.U32.HI R183, RZ, 0x10, R182.reuse ;  /* 0x00000010ffb77819 */ /* 0x100fe200000116b6 */
[--C-:B------:R-:W-:Y:S01]  /*83a0*/  HSET2.LE.AND R17, R17, R180.reuse, PT ;  /* 0x000000b411117233 */ /* 0x100fe20003803000 */
[----:B------:R-:W-:Y:S01]  /*83b0*/  SHF.R.U32.HI R168, RZ, 0x18, R182 ;  /* 0x00000018ffa87819 */ /* 0x000fe200000116b6 */
[----:B------:R-:W-:Y:S01]  /*83c0*/  FADD.FTZ R63, R52, R63 ;  /* 0x0000003f343f7221 */ /* 0x000fe20000010000 */
[----:B------:R-:W-:Y:S01]  /*83d0*/  LOP3.LUT R163, R171, 0xff, RZ, 0xc0, !PT ;  /* 0x000000ffaba37812 */ /* 0x000fe200078ec0ff */
[----:B------:R-:W1:Y:S01]  /*83e0*/  MUFU.EX2 R108, R108 ;  /* 0x0000006c006c7308 */ /* 0x000e620000000800 */
[----:B------:R-:W-:Y:S01]  /*83f0*/  LOP3.LUT R24, R19, UR18, R24, 0x96, !PT ;  /* 0x0000001213187c12 */ /* 0x000fe2000f8e9618 */
[----:B------:R-:W-:Y:S01]  /*8400*/  FADD.FTZ R58, R49, R58 ;  /* 0x0000003a313a7221 */ /* 0x000fe20000010000 */
[C---:B------:R-:W-:Y:S01]  /*8410*/  LOP3.LUT R188, R18.reuse, 0xffff, RZ, 0xc0, !PT ;  /* 0x0000ffff12bc7812 */ /* 0x040fe200078ec0ff */
[----:B------:R-:W-:Y:S01]  /*8420*/  FADD.FTZ R56, R45, R56 ;  /* 0x000000382d387221 */ /* 0x000fe20000010000 */
[----:B------:R-:W-:Y:S01]  /*8430*/  LOP3.LUT R187, R18, 0xff, RZ, 0xc0, !PT ;  /* 0x000000ff12bb7812 */ /* 0x000fe200078ec0ff */
[----:B------:R-:W-:Y:S01]  /*8440*/  FADD.FTZ R55, R43, R55 ;  /* 0x000000372b377221 */ /* 0x000fe20000010000 */
[--C-:B------:R-:W-:Y:S01]  /*8450*/  SHF.R.U32.HI R25, RZ, 0x10, R18.reuse ;  /* 0x00000010ff197819 */ /* 0x100fe20000011612 */
[----:B------:R-:W-:Y:S01]  /*8460*/  MUFU.EX2 R120, R120 ;  /* 0x0000007800787308 */ /* 0x000fe20000000800 */
[----:B------:R-:W-:Y:S01]  /*8470*/  SHF.R.U32.HI R182, RZ, 0x18, R18 ;  /* 0x00000018ffb67819 */ /* 0x000fe20000011612 */
[----:B------:R-:W-:Y:S01]  /*8480*/  FADD.FTZ R63, R47, R63 ;  /* 0x0000003f2f3f7221 */ /* 0x000fe20000010000 */
[----:B------:R-:W-:Y:S01]  /*8490*/  LOP3.LUT R165, R191, UR18, R170, 0x96, !PT ;  /* 0x00000012bfa57c12 */ /* 0x000fe2000f8e96aa */
[----:B------:R-:W-:Y:S01]  /*84a0*/  FADD.FTZ R58, R41, R58 ;  /* 0x0000003a293a7221 */ /* 0x000fe20000010000 */
[----:B------:R-:W-:Y:S01]  /*84b0*/  LOP3.LUT R19, R190, 0xffff, RZ, 0xc0, !PT ;  /* 0x0000ffffbe137812 */ /* 0x000fe200078ec0ff */
[----:B------:R-:W-:Y:S01]  /*84c0*/  FADD.FTZ R56, R44, R56 ;  /* 0x000000382c387221 */ /* 0x000fe20000010000 */
[----:B------:R-:W-:Y:S01]  /*84d0*/  LOP3.LUT R171, R190, 0xff, RZ, 0xc0, !PT ;  /* 0x000000ffbeab7812 */ /* 0x000fe200078ec0ff */
[----:B------:R-:W1:Y:S01]  /*84e0*/  MUFU.EX2 R121, R121 ;  /* 0x0000007900797308 */ /* 0x000e620000000800 */
[--C-:B------:R-:W-:Y:S01]  /*84f0*/  SHF.R.U32.HI R18, RZ, 0x10, R190.reuse ;  /* 0x00000010ff127819 */ /* 0x100fe200000116be */
[----:B------:R-:W-:Y:S01]  /*8500*/  FADD.FTZ R55, R42, R55 ;  /* 0x000000372a377221 */ /* 0x000fe20000010000 */
[----:B------:R-:W-:Y:S01]  /*8510*/  SHF.R.U32.HI R170, RZ, 0x18, R190 ;  /* 0x00000018ffaa7819 */ /* 0x000fe200000116be */
[----:B------:R-:W-:Y:S01]  /*8520*/  FADD.FTZ R63, R46, R63 ;  /* 0x0000003f2e3f7221 */ /* 0x000fe20000010000 */
[----:B------:R-:W-:Y:S01]  /*8530*/  SHF.R.U32.HI R190, RZ, 0x10, R20 ;  /* 0x00000010ffbe7819 */ /* 0x000fe20000011614 */
[----:B------:R-:W-:Y:S01]  /*8540*/  FADD.FTZ R58, R36, R58 ;  /* 0x0000003a243a7221 */ /* 0x000fe20000010000 */
[----:B------:R-:W-:Y:S01]  /*8550*/  PRMT R163, R163, 0x5410, R169 ;  /* 0x00005410a3a37816 */ /* 0x000fe200000000a9 */
[----:B------:R-:W-:Y:S01]  /*8560*/  MUFU.EX2 R141, R141 ;  /* 0x0000008d008d7308 */ /* 0x000fe20000000800 */
[----:B------:R-:W-:Y:S01]  /*8570*/  LOP3.LUT R169, R20, 0xffff, RZ, 0xc0, !PT ;  /* 0x0000ffff14a97812 */ /* 0x000fe200078ec0ff */
[----:B------:R-:W-:Y:S01]  /*8580*/  FADD.FTZ R56, R38, R56 ;  /* 0x0000003826387221 */ /* 0x000fe20000010000 */
[----:B------:R-:W-:Y:S01]  /*8590*/  SHF.R.U32.HI R167, RZ, 0x18, R20 ;  /* 0x00000018ffa77819 */ /* 0x000fe20000011614 */
[----:B------:R-:W-:Y:S01]  /*85a0*/  FADD.FTZ R55, R40, R55 ;  /* 0x0000003728377221 */ /* 0x000fe20000010000 */
[----:B------:R-:W-:Y:S01]  /*85b0*/  LOP3.LUT R20, R190, 0xff, RZ, 0xc0, !PT ;  /* 0x000000ffbe147812 */ /* 0x000fe200078ec0ff */
[----:B------:R-:W-:Y:S01]  /*85c0*/  FADD.FTZ R63, R39, R63 ;  /* 0x0000003f273f7221 */ /* 0x000fe20000010000 */
[----:B------:R-:W-:Y:S01]  /*85d0*/  SHF.R.U32.HI R169, RZ, 0x8, R169 ;  /* 0x00000008ffa97819 */ /* 0x000fe200000116a9 */
[----:B------:R-:W1:Y:S01]  /*85e0*/  MUFU.EX2 R158, R158 ;  /* 0x0000009e009e7308 */ /* 0x000e620000000800 */
[----:B------:R-:W-:Y:S01]  /*85f0*/  PRMT R20, R20, 0x5410, R167 ;  /* 0x0000541014147816 */ /* 0x000fe200000000a7 */
[----:B------:R-:W-:Y:S01]  /*8600*/  FADD.FTZ R58, R15, R58 ;  /* 0x0000003a0f3a7221 */ /* 0x000fe20000010000 */
[C---:B------:R-:W-:Y:S01]  /*8610*/  LOP3.LUT R167, R26.reuse, 0xffff, RZ, 0xc0, !PT ;  /* 0x0000ffff1aa77812 */ /* 0x040fe200078ec0ff */
[----:B------:R-:W-:Y:S01]  /*8620*/  FADD.FTZ R56, R37, R56 ;  /* 0x0000003825387221 */ /* 0x000fe20000010000 */
[----:B------:R-:W-:Y:S01]  /*8630*/  PRMT R189, R189, 0x5410, R169 ;  /* 0x00005410bdbd7816 */ /* 0x000fe200000000a9 */
[----:B------:R-:W-:Y:S01]  /*8640*/  FADD.FTZ R55, R93, R55 ;  /* 0x000000375d377221 */ /* 0x000fe20000010000 */
[----:B------:R-:W-:Y:S01]  /*8650*/  SHF.R.U32.HI R167, RZ, 0x8, R167 ;  /* 0x00000008ffa77819 */ /* 0x000fe200000116a7 */
[----:B------:R-:W-:Y:S01]  /*8660*/  MUFU.EX2 R113, R113 ;  /* 0x0000007100717308 */ /* 0x000fe20000000800 */
[----:B------:R-:W-:Y:S01]  /*8670*/  LOP3.LUT R169, R26, 0xff, RZ, 0xc0, !PT ;  /* 0x000000ff1aa97812 */ /* 0x000fe200078ec0ff */
[--C-:B------:R-:W-:Y:S01]  /*8680*/  HSET2.LE.AND R189, R189, R180.reuse, PT ;  /* 0x000000b4bdbd7233 */ /* 0x100fe20003803000 */
[----:B------:R-:W-:Y:S01]  /*8690*/  SHF.R.U32.HI R166, RZ, 0x8, R166 ;  /* 0x00000008ffa67819 */ /* 0x000fe200000116a6 */
[----:B------:R-:W-:Y:S01]  /*86a0*/  FADD.FTZ R63, R87, R63 ;  /* 0x0000003f573f7221 */ /* 0x000fe20000010000 */
[----:B------:R-:W-:Y:S01]  /*86b0*/  PRMT R167, R169, 0x5410, R167 ;  /* 0x00005410a9a77816 */ /* 0x000fe200000000a7 */
[----:B------:R-:W-:Y:S01]  /*86c0*/  FADD.FTZ R58, R14, R58 ;  /* 0x0000003a0e3a7221 */ /* 0x000fe20000010000 */
[----:B------:R-:W-:Y:S01]  /*86d0*/  SHF.R.U32.HI R169, RZ, 0x10, R26 ;  /* 0x00000010ffa97819 */ /* 0x000fe2000001161a */
[----:B------:R-:W1:Y:S01]  /*86e0*/  MUFU.EX2 R114, R114 ;  /* 0x0000007200727308 */ /* 0x000e620000000800 */
[----:B------:R-:W-:Y:S01]  /*86f0*/  SHF.R.U32.HI R21, RZ, 0x8, R21 ;  /* 0x00000008ff157819 */ /* 0x000fe20000011615 */
[----:B------:R-:W-:Y:S01]  /*8700*/  FADD.FTZ R56, R76, R56 ;  /* 0x000000384c387221 */ /* 0x000fe20000010000 */
[----:B------:R-:W-:Y:S01]  /*8710*/  SHF.R.U32.HI R26, RZ, 0x18, R26 ;  /* 0x00000018ff1a7819 */ /* 0x000fe2000001161a */
[----:B------:R-:W-:Y:S01]  /*8720*/  FFMA.FTZ R32, R32, c[0x0][0x23c], -R72 ;  /* 0x00008f0020207a23 */ /* 0x000fe20000010848 */
[----:B------:R-:W-:Y:S01]  /*8730*/  LOP3.LUT R169, R169, 0xff, RZ, 0xc0, !PT ;  /* 0x000000ffa9a97812 */ /* 0x000fe200078ec0ff */
[----:B------:R-:W-:Y:S01]  /*8740*/  FADD.FTZ R55, R88, R55 ;  /* 0x0000003758377221 */ /* 0x000fe20000010000 */
[----:B------:R-:W-:Y:S01]  /*8750*/  PRMT R172, R172, 0x5410, R166 ;  /* 0x00005410acac7816 */ /* 0x000fe200000000a6 */
[----:B------:R-:W-:Y:S01]  /*8760*/  FADD.FTZ R63, R86, R63 ;  /* 0x0000003f563f7221 */ /* 0x000fe20000010000 */
[----:B------:R-:W-:Y:S01]  /*8770*/  PRMT R166, R175, 0x5410, R21 ;  /* 0x00005410afa67816 */ /* 0x000fe20000000015 */
[--C-:B------:R-:W-:Y:S01]  /*8780*/  HSET2.LE.AND R21, R20, R180.reuse, PT ;  /* 0x000000b414157233 */ /* 0x100fe20003803000 */
[----:B------:R-:W-:Y:S01]  /*8790*/  PRMT R169, R169, 0x5410, R26 ;  /* 0x00005410a9a97816 */ /* 0x000fe2000000001a */
[----:B------:R-:W-:Y:S01]  /*87a0*/  FADD.FTZ R58, R11, R58 ;  /* 0x0000003a0b3a7221 */ /* 0x000fe20000010000 */
[----:B------:R-:W-:Y:S01]  /*87b0*/  SHF.R.U32.HI R22, RZ, 0x8, R22 ;  /* 0x00000008ff167819 */ /* 0x000fe20000011616 */
[----:B------:R-:W-:Y:S01]  /*87c0*/  FADD.FTZ R56, R75, R56 ;  /* 0x000000384b387221 */ /* 0x000fe20000010000 */
[----:B------:R-:W-:Y:S01]  /*87d0*/  F2FP.PACK_AB R26, R105, R104 ;  /* 0x00000068691a723e */ /* 0x000fe200000000ff */
[----:B------:R-:W-:Y:S01]  /*87e0*/  FADD.FTZ R55, R85, R55 ;  /* 0x0000003755377221 */ /* 0x000fe20000010000 */
[----:B------:R-:W-:Y:S01]  /*87f0*/  PRMT R181, R181, 0x5410, R22 ;  /* 0x00005410b5b57816 */ /* 0x000fe20000000016 */
[----:B------:R-:W-:Y:S01]  /*8800*/  FADD.FTZ R63, R83, R63 ;  /* 0x0000003f533f7221 */ /* 0x000fe20000010000 */
[----:B------:R-:W-:Y:S01]  /*8810*/  LOP3.LUT R21, R21, R26, RZ, 0xc0, !PT ;  /* 0x0000001a15157212 */ /* 0x000fe200078ec0ff */
[----:B------:R-:W-:Y:S01]  /*8820*/  FADD.FTZ R58, R0, R58 ;  /* 0x0000003a003a7221 */ /* 0x000fe20000010000 */
[----:B------:R-:W-:Y:S01]  /*8830*/  F2FP.PACK_AB R20, R131, R132 ;  /* 0x000000848314723e */ /* 0x000fe200000000ff */
[----:B------:R-:W-:Y:S01]  /*8840*/  FADD.FTZ R56, R74, R56 ;  /* 0x000000384a387221 */ /* 0x000fe20000010000 */
[----:B------:R-:W-:Y:S01]  /*8850*/  F2FP.PACK_AB R22, R142, R130 ;  /* 0x000000828e16723e */ /* 0x000fe200000000ff */
[--C-:B------:R-:W-:Y:S01]  /*8860*/  FFMA.FTZ R99, R99, c[0x0][0x23c], -R79.reuse ;  /* 0x00008f0063637a23 */ /* 0x100fe2000001084f */
[----:B--2---:R-:W-:Y:S01]  /*8870*/  F2FP.PACK_AB R26, R107, R106 ;  /* 0x0000006a6b1a723e */ /* 0x004fe200000000ff */
[----:B------:R-:W-:Y:S01]  /*8880*/  FFMA.FTZ R103, R103, c[0x0][0x23c], -R79 ;  /* 0x00008f0067677a23 */ /* 0x000fe2000001084f */
[----:B------:R-:W-:Y:S01]  /*8890*/  LOP3.LUT R20, R189, R20, RZ, 0xc0, !PT ;  /* 0x00000014bd147212 */ /* 0x000fe200078ec0ff */
[----:B------:R-:W-:Y:S01]  /*88a0*/  FADD.FTZ R55, R84, R55 ;  /* 0x0000003754377221 */ /* 0x000fe20000010000 */
[----:B------:R-:W-:Y:S01]  /*88b0*/  LOP3.LUT R22, R17, R22, RZ, 0xc0, !PT ;  /* 0x0000001611167212 */ /* 0x000fe200078ec0ff */
[----:B------:R-:W-:Y:S01]  /*88c0*/  FADD.FTZ R63, R82, R63 ;  /* 0x0000003f523f7221 */ /* 0x000fe20000010000 */
[----:B------:R-:W-:Y:S01]  /*88d0*/  LOP3.LUT R23, R23, R26, RZ, 0xc0, !PT ;  /* 0x0000001a17177212 */ /* 0x000fe200078ec0ff */
[----:B------:R-:W-:Y:S01]  /*88e0*/  FADD.FTZ R58, R54, R58 ;  /* 0x0000003a363a7221 */ /* 0x000fe20000010000 */
[C---:B------:R-:W-:Y:S01]  /*88f0*/  LOP3.LUT R17, R16.reuse, 0xffff, RZ, 0xc0, !PT ;  /* 0x0000ffff10117812 */ /* 0x040fe200078ec0ff */
[----:B------:R-:W-:Y:S01]  /*8900*/  FADD.FTZ R56, R73, R56 ;  /* 0x0000003849387221 */ /* 0x000fe20000010000 */
[----:B------:R-:W-:Y:S01]  /*8910*/  LOP3.LUT R175, R16, 0xff, RZ, 0xc0, !PT ;  /* 0x000000ff10af7812 */ /* 0x000fe200078ec0ff */
[----:B------:R-:W-:Y:S01]  /*8920*/  MUFU.EX2 R99, R99 ;  /* 0x0000006300637308 */ /* 0x000fe20000000800 */
[----:B------:R-:W-:Y:S01]  /*8930*/  SHF.R.U32.HI R17, RZ, 0x8, R17 ;  /* 0x00000008ff117819 */ /* 0x000fe20000011611 */
[C---:B------:R-:W-:Y:S01]  /*8940*/  HMMA.16816.F32 R220, R20.reuse, R4, R220 ;  /* 0x0000000414dc723c */ /* 0x040fe200000018dc */
[----:B------:R-:W-:Y:S01]  /*8950*/  LOP3.LUT R174, R174, 0xff, RZ, 0xc0, !PT ;  /* 0x000000ffaeae7812 */ /* 0x000fe200078ec0ff */
[----:B------:R-:W-:Y:S01]  /*8960*/  FFMA.FTZ R102, R102, c[0x0][0x23c], -R79 ;  /* 0x00008f0066667a23 */ /* 0x000fe2000001084f */
[----:B------:R-:W-:Y:S01]  /*8970*/  PRMT R175, R175, 0x5410, R17 ;  /* 0x00005410afaf7816 */ /* 0x000fe20000000011 */
[----:B------:R-:W-:Y:S01]  /*8980*/  FFMA.FTZ R98, R98, c[0x0][0x23c], -R79 ;  /* 0x00008f0062627a23 */ /* 0x000fe2000001084f */
[----:B------:R-:W-:Y:S01]  /*8990*/  SHF.R.U32.HI R17, RZ, 0x10, R16 ;  /* 0x00000010ff117819 */ /* 0x000fe20000011610 */
[----:B------:R-:W-:Y:S01]  /*89a0*/  MUFU.EX2 R103, R103 ;  /* 0x0000006700677308 */ /* 0x000fe20000000800 */
[C---:B------:R-:W-:Y:S01]  /*89b0*/  LOP3.LUT R5, R24.reuse, 0xffff, RZ, 0xc0, !PT ;  /* 0x0000ffff18057812 */ /* 0x040fe200078ec0ff */
[C---:B------:R-:W-:Y:S01]  /*89c0*/  HMMA.16816.F32 R216, R20.reuse, R6, R216 ;  /* 0x0000000614d8723c */ /* 0x040fe200000018d8 */
[----:B------:R-:W-:Y:S01]  /*89d0*/  LOP3.LUT R4, R24, 0xff, RZ, 0xc0, !PT ;  /* 0x000000ff18047812 */ /* 0x000fe200078ec0ff */
[--C-:B------:R-:W-:Y:S01]  /*89e0*/  FFMA.FTZ R137, R137, c[0x0][0x23c], -R96.reuse ;  /* 0x00008f0089897a23 */ /* 0x100fe20000010860 */
[----:B------:R-:W-:Y:S01]  /*89f0*/  SHF.R.U32.HI R5, RZ, 0x8, R5 ;  /* 0x00000008ff057819 */ /* 0x000fe20000011605 */
[----:B------:R-:W-:Y:S01]  /*8a00*/  FFMA.FTZ R143, R143, c[0x0][0x23c], -R96 ;  /* 0x00008f008f8f7a23 */ /* 0x000fe20000010860 */
[----:B------:R-:W-:Y:S01]  /*8a10*/  PRMT R160, R174, 0x5410, R160 ;  /* 0x00005410aea07816 */ /* 0x000fe200000000a0 */
[----:B------:R-:W-:Y:S01]  /*8a20*/  FADD.FTZ R55, R115, R55 ;  /* 0x0000003773377221 */ /* 0x000fe20000010000 */
[----:B------:R-:W-:Y:S01]  /*8a30*/  PRMT R4, R4, 0x5410, R5 ;  /* 0x0000541004047816 */ /* 0x000fe20000000005 */
[C---:B------:R-:W-:Y:S01]  /*8a40*/  HMMA.16816.F32 R212, R20.reuse, R28, R212 ;  /* 0x0000001c14d4723c */ /* 0x040fe200000018d4 */
[----:B------:R-:W-:Y:S01]  /*8a50*/  SHF.R.U32.HI R5, RZ, 0x10, R24 ;  /* 0x00000010ff057819 */ /* 0x000fe20000011618 */
[----:B------:R-:W-:Y:S01]  /*8a60*/  FADD.FTZ R63, R129, R63 ;  /* 0x0000003f813f7221 */ /* 0x000fe20000010000 */
[----:B------:R-:W-:Y:S01]  /*8a70*/  LOP3.LUT R17, R17, 0xff, RZ, 0xc0, !PT ;  /* 0x000000ff11117812 */ /* 0x000fe200078ec0ff */
[--C-:B------:R-:W-:Y:S01]  /*8a80*/  HSET2.LE.AND R4, R4, R180.reuse, PT ;  /* 0x000000b404047233 */ /* 0x100fe20003803000 */
[----:B------:R-:W-:Y:S01]  /*8a90*/  SHF.R.U32.HI R19, RZ, 0x8, R19 ;  /* 0x00000008ff137819 */ /* 0x000fe20000011613 */
[----:B------:R-:W-:Y:S01]  /*8aa0*/  FADD.FTZ R58, R92, R58 ;  /* 0x0000003a5c3a7221 */ /* 0x000fe20000010000 */
[----:B------:R-:W-:Y:S01]  /*8ab0*/  LOP3.LUT R18, R18, 0xff, RZ, 0xc0, !PT ;  /* 0x000000ff12127812 */ /* 0x000fe200078ec0ff */
[----:B------:R-:W-:Y:S01]  /*8ac0*/  HMMA.16816.F32 R208, R20, R30, R208 ;  /* 0x0000001e14d0723c */ /* 0x000fe200000018d0 */
[----:B------:R-:W-:Y:S01]  /*8ad0*/  SHF.R.U32.HI R174, RZ, 0x18, R16 ;  /* 0x00000018ffae7819 */ /* 0x000fe20000011610 */
[----:B------:R-:W-:Y:S01]  /*8ae0*/  FADD.FTZ R56, R94, R56 ;  /* 0x000000385e387221 */ /* 0x000fe20000010000 */
[----:B------:R-:W-:Y:S01]  /*8af0*/  LOP3.LUT R25, R25, 0xff, RZ, 0xc0, !PT ;  /* 0x000000ff19197812 */ /* 0x000fe200078ec0ff */
[----:B------:R-:W-:Y:S01]  /*8b00*/  FADD.FTZ R55, R118, R55 ;  /* 0x0000003776377221 */ /* 0x000fe20000010000 */
[----:B------:R-:W-:Y:S01]  /*8b10*/  SHF.R.U32.HI R24, RZ, 0x18, R24 ;  /* 0x00000018ff187819 */ /* 0x000fe20000011618 */
[----:B------:R-:W-:Y:S01]  /*8b20*/  FADD.FTZ R63, R128, R63 ;  /* 0x0000003f803f7221 */ /* 0x000fe20000010000 */
[----:B------:R-:W-:Y:S01]  /*8b30*/  LOP3.LUT R5, R5, 0xff, RZ, 0xc0, !PT ;  /* 0x000000ff05057812 */ /* 0x000fe200078ec0ff */
[--C-:B------:R-:W-:Y:S01]  /*8b40*/  HSET2.LE.AND R22, R181, R180.reuse, PT ;  /* 0x000000b4b5167233 */ /* 0x100fe20003803000 */
[----:B------:R-:W-:Y:S01]  /*8b50*/  PRMT R174, R17, 0x5410, R174 ;  /* 0x0000541011ae7816 */ /* 0x000fe200000000ae */
[----:B------:R-:W-:Y:S01]  /*8b60*/  FADD.FTZ R58, R91, R58 ;  /* 0x0000003a5b3a7221 */ /* 0x000fe20000010000 */
[----:B------:R-:W-:Y:S01]  /*8b70*/  PRMT R171, R171, 0x5410, R19 ;  /* 0x00005410abab7816 */ /* 0x000fe20000000013 */
[----:B------:R-:W-:Y:S01]  /*8b80*/  FADD.FTZ R56, R111, R56 ;  /* 0x000000386f387221 */ /* 0x000fe20000010000 */
[----:B------:R-:W-:Y:S01]  /*8b90*/  PRMT R170, R18, 0x5410, R170 ;  /* 0x0000541012aa7816 */ /* 0x000fe200000000aa */
[--C-:B------:R-:W-:Y:S01]  /*8ba0*/  FFMA.FTZ R123, R123, c[0x0][0x23c], -R96.reuse ;  /* 0x00008f007b7b7a23 */ /* 0x100fe20000010860 */
[----:B------:R-:W2:Y:S01]  /*8bb0*/  LDSM.16.MT88.4 R16, [R231+0x5400] ;  /* 0x00540000e710783b */ /* 0x000ea20000004200 */
[----:B------:R-:W-:Y:S01]  /*8bc0*/  PRMT R173, R27, 0x5410, R173 ;  /* 0x000054101bad7816 */ /* 0x000fe200000000ad */
[----:B------:R-:W-:Y:S01]  /*8bd0*/  FFMA.FTZ R125, R125, c[0x0][0x23c], -R96 ;  /* 0x00008f007d7d7a23 */ /* 0x000fe20000010860 */
[----:B------:R-:W-:Y:S01]  /*8be0*/  PRMT R182, R25, 0x5410, R182 ;  /* 0x0000541019b67816 */ /* 0x000fe200000000b6 */
[----:B------:R-:W-:Y:S01]  /*8bf0*/  MUFU.EX2 R102, R102 ;  /* 0x0000006600667308 */ /* 0x000fe20000000800 */
[----:B------:R-:W-:Y:S01]  /*8c00*/  PRMT R5, R5, 0x5410, R24 ;  /* 0x0000541005057816 */ /* 0x000fe20000000018 */
[----:B------:R-:W-:Y:S01]  /*8c10*/  FADD.FTZ R55, R122, R55 ;  /* 0x000000377a377221 */ /* 0x000fe20000010000 */
[----:B------:R-:W2:Y:S01]  /*8c20*/  LDSM.16.MT88.4 R24, [R240+0x5400] ;  /* 0x00540000f018783b */ /* 0x000ea20000004200 */
[----:B------:R-:W-:Y:S01]  /*8c30*/  LOP3.LUT R183, R183, 0xff, RZ, 0xc0, !PT ;  /* 0x000000ffb7b77812 */ /* 0x000fe200078ec0ff */
[----:B------:R-:W-:Y:S01]  /*8c40*/  FADD.FTZ R63, R127, R63 ;  /* 0x0000003f7f3f7221 */ /* 0x000fe20000010000 */
[----:B------:R-:W-:Y:S01]  /*8c50*/  SHF.R.U32.HI R188, RZ, 0x8, R188 ;  /* 0x00000008ffbc7819 */ /* 0x000fe200000116bc */
[--C-:B------:R-:W-:Y:S01]  /*8c60*/  HSET2.LE.AND R5, R5, R180.reuse, PT ;  /* 0x000000b405057233 */ /* 0x100fe20003803000 */
[----:B------:R-:W-:Y:S01]  /*8c70*/  LOP3.LUT R7, R161, 0xffff, RZ, 0xc0, !PT ;  /* 0x0000ffffa1077812 */ /* 0x000fe200078ec0ff */
[----:B------:R-:W-:Y:S01]  /*8c80*/  MUFU.EX2 R98, R98 ;  /* 0x0000006200627308 */ /* 0x000fe20000000800 */
[----:B------:R-:W-:Y:S01]  /*8c90*/  PRMT R168, R183, 0x5410, R168 ;  /* 0x00005410b7a87816 */ /* 0x000fe200000000a8 */
[----:B------:R-:W-:Y:S01]  /*8ca0*/  FADD.FTZ R58, R90, R58 ;  /* 0x0000003a5a3a7221 */ /* 0x000fe20000010000 */
[----:B------:R-:W-:Y:S01]  /*8cb0*/  PRMT R187, R187, 0x5410, R188 ;  /* 0x00005410bbbb7816 */ /* 0x000fe200000000bc */
[----:B------:R-:W-:Y:S01]  /*8cc0*/  FADD.FTZ R56, R97, R56 ;  /* 0x0000003861387221 */ /* 0x000fe20000010000 */
[----:B-1----:R-:W-:Y:S01]  /*8cd0*/  F2FP.PACK_AB R6, R116, R112 ;  /* 0x000000707406723e */ /* 0x002fe200000000ff */
[----:B------:R-:W-:Y:S01]  /*8ce0*/  FADD.FTZ R55, R134, R55 ;  /* 0x0000003786377221 */ /* 0x000fe20000010000 */
[----:B------:R-:W-:Y:S01]  /*8cf0*/  LOP3.LUT R183, R161, 0xff, RZ, 0xc0, !PT ;  /* 0x000000ffa1b77812 */ /* 0x000fe200078ec0ff */
[----:B------:R-:W-:Y:S01]  /*8d00*/  MUFU.EX2 R137, R137 ;  /* 0x0000008900897308 */ /* 0x000fe20000000800 */
[----:B------:R-:W-:Y:S01]  /*8d10*/  SHF.R.U32.HI R7, RZ, 0x8, R7 ;  /* 0x00000008ff077819 */ /* 0x000fe20000011607 */
[----:B------:R-:W-:Y:S01]  /*8d20*/  FADD.FTZ R63, R126, R63 ;  /* 0x0000003f7e3f7221 */ /* 0x000fe20000010000 */
[----:B------:R-:W-:Y:S01]  /*8d30*/  SHF.R.U32.HI R21, RZ, 0x10, R161 ;  /* 0x00000010ff157819 */ /* 0x000fe200000116a1 */
[----:B------:R-:W-:Y:S01]  /*8d40*/  FADD.FTZ R58, R89, R58 ;  /* 0x0000003a593a7221 */ /* 0x000fe20000010000 */
[----:B------:R-:W-:Y:S01]  /*8d50*/  LOP3.LUT R4, R4, R6, RZ, 0xc0, !PT ;  /* 0x0000000604047212 */ /* 0x000fe200078ec0ff */
[--C-:B------:R-:W-:Y:S01]  /*8d60*/  HSET2.LE.AND R6, R187, R180.reuse, PT ;  /* 0x000000b4bb067233 */ /* 0x100fe20003803000 */
[----:B------:R-:W-:Y:S01]  /*8d70*/  PRMT R183, R183, 0x5410, R7 ;  /* 0x00005410b7b77816 */ /* 0x000fe20000000007 */
[----:B------:R-:W-:Y:S01]  /*8d80*/  MUFU.EX2 R143, R143 ;  /* 0x0000008f008f7308 */ /* 0x000fe20000000800 */
[----:B---3--:R-:W-:Y:S01]  /*8d90*/  F2FP.PACK_AB R7, R119, R117 ;  /* 0x000000757707723e */ /* 0x008fe200000000ff */
[----:B------:R-:W-:Y:S01]  /*8da0*/  FADD.FTZ R56, R110, R56 ;  /* 0x000000386e387221 */ /* 0x000fe20000010000 */
[----:B------:R-:W-:Y:S01]  /*8db0*/  LOP3.LUT R20, R162, 0xffff, RZ, 0xc0, !PT ;  /* 0x0000ffffa2147812 */ /* 0x000fe200078ec0ff */
[--C-:B------:R-:W-:Y:S01]  /*8dc0*/  HSET2.LE.AND R183, R183, R180.reuse, PT ;  /* 0x000000b4b7b77233 */ /* 0x100fe20003803000 */
[----:B------:R-:W-:Y:S01]  /*8dd0*/  SHF.R.U32.HI R161, RZ, 0x18, R161 ;  /* 0x00000018ffa17819 */ /* 0x000fe200000116a1 */
[--C-:B------:R-:W-:Y:S01]  /*8de0*/  HSET2.LE.AND R175, R175, R180.reuse, PT ;  /* 0x000000b4afaf7233 */ /* 0x100fe20003803000 */
[----:B------:R-:W-:Y:S01]  /*8df0*/  LOP3.LUT R21, R21, 0xff, RZ, 0xc0, !PT ;  /* 0x000000ff15157812 */ /* 0x000fe200078ec0ff */
[----:B------:R-:W-:Y:S01]  /*8e00*/  MUFU.EX2 R148, R148 ;  /* 0x0000009400947308 */ /* 0x000fe20000000800 */
[----:B----4-:R-:W-:Y:S01]  /*8e10*/  F2FP.PACK_AB R28, R109, R101 ;  /* 0x000000656d1c723e */ /* 0x010fe200000000ff */
[----:B------:R-:W-:Y:S01]  /*8e20*/  FADD.FTZ R55, R132, R55 ;  /* 0x0000003784377221 */ /* 0x000fe20000010000 */
[----:B------:R-:W-:Y:S01]  /*8e30*/  LOP3.LUT R6, R6, R7, RZ, 0xc0, !PT ;  /* 0x0000000706067212 */ /* 0x000fe200078ec0ff */
[--C-:B------:R-:W-:Y:S01]  /*8e40*/  HSET2.LE.AND R7, R182, R180.reuse, PT ;  /* 0x000000b4b6077233 */ /* 0x100fe20003803000 */
[----:B------:R-:W-:Y:S01]  /*8e50*/  SHF.R.U32.HI R23, RZ, 0x8, R20 ;  /* 0x00000008ff177819 */ /* 0x000fe20000011614 */
[----:B------:R-:W-:Y:S01]  /*8e60*/  FADD.FTZ R63, R104, R63 ;  /* 0x0000003f683f7221 */ /* 0x000fe20000010000 */
[----:B------:R-:W-:Y:S01]  /*8e70*/  PRMT R20, R21, 0x5410, R161 ;  /* 0x0000541015147816 */ /* 0x000fe200000000a1 */
[----:B------:R-:W-:Y:S01]  /*8e80*/  FFMA.FTZ R161, R34, c[0x0][0x23c], -R72 ;  /* 0x00008f0022a17a23 */ /* 0x000fe20000010848 */
[----:B------:R-:W-:Y:S01]  /*8e90*/  LOP3.LUT R182, R162, 0xff, RZ, 0xc0, !PT ;  /* 0x000000ffa2b67812 */ /* 0x000fe200078ec0ff */
[----:B------:R-:W-:Y:S01]  /*8ea0*/  MUFU.EX2 R150, R150 ;  /* 0x0000009600967308 */ /* 0x000fe20000000800 */
[----:B------:R-:W-:Y:S01]  /*8eb0*/  F2FP.PACK_AB R21, R144, R135 ;  /* 0x000000879015723e */ /* 0x000fe200000000ff */
[----:B------:R-:W-:Y:S01]  /*8ec0*/  FADD.FTZ R58, R140, R58 ;  /* 0x0000003a8c3a7221 */ /* 0x000fe20000010000 */
[----:B------:R-:W-:Y:S01]  /*8ed0*/  LOP3.LUT R5, R5, R28, RZ, 0xc0, !PT ;  /* 0x0000001c05057212 */ /* 0x000fe200078ec0ff */
[----:B------:R-:W-:Y:S01]  /*8ee0*/  FADD.FTZ R56, R151, R56 ;  /* 0x0000003897387221 */ /* 0x000fe20000010000 */
[----:B------:R-:W-:Y:S01]  /*8ef0*/  F2FP.PACK_AB R28, R108, R100 ;  /* 0x000000646c1c723e */ /* 0x000fe200000000ff */
[----:B------:R-:W-:Y:S01]  /*8f00*/  FFMA.FTZ R181, R95, c[0x0][0x23c], -R96 ;  /* 0x00008f005fb57a23 */ /* 0x000fe20000010860 */
[----:B------:R-:W-:Y:S01]  /*8f10*/  PRMT R182, R182, 0x5410, R23 ;  /* 0x00005410b6b67816 */ /* 0x000fe20000000017 */
[--C-:B------:R-:W-:Y:S01]  /*8f20*/  HSET2.LE.AND R23, R160, R180.reuse, PT ;  /* 0x000000b4a0177233 */ /* 0x100fe20003803000 */
[----:B------:R-:W-:Y:S01]  /*8f30*/  LOP3.LUT R22, R22, R21, RZ, 0xc0, !PT ;  /* 0x0000001516167212 */ /* 0x000fe200078ec0ff */
[--C-:B------:R-:W-:Y:S01]  /*8f40*/  HSET2.LE.AND R21, R20, R180.reuse, PT ;  /* 0x000000b414157233 */ /* 0x100fe20003803000 */
[----:B------:R-:W-:Y:S01]  /*8f50*/  LOP3.LUT R7, R7, R28, RZ, 0xc0, !PT ;  /* 0x0000001c07077212 */ /* 0x000fe200078ec0ff */
[----:B------:R-:W-:Y:S01]  /*8f60*/  FFMA.FTZ R160, R35, c[0x0][0x23c], -R72 ;  /* 0x00008f0023a07a23 */ /* 0x000fe20000010848 */
[----:B------:R-:W-:Y:S01]  /*8f70*/  F2FP.PACK_AB R20, R121, R120 ;  /* 0x000000787914723e */ /* 0x000fe200000000ff */
[----:B------:R-:W-:Y:S01]  /*8f80*/  MUFU.EX2 R161, R161 ;  /* 0x000000a100a17308 */ /* 0x000fe20000000800 */
[----:B------:R-:W-:Y:S01]  /*8f90*/  F2FP.PACK_AB R29, R158, R141 ;  /* 0x0000008d9e1d723e */ /* 0x000fe200000000ff */
[----:B------:R-:W-:Y:S01]  /*8fa0*/  FADD.FTZ R55, R131, R55 ;  /* 0x0000003783377221 */ /* 0x000fe20000010000 */
[----:B------:R-:W-:Y:S01]  /*8fb0*/  F2FP.PACK_AB R28, R114, R113 ;  /* 0x00000071721c723e */ /* 0x000fe200000000ff */
[C---:B--2---:R-:W-:Y:S01]  /*8fc0*/  HMMA.16816.F32 R204, R4.reuse, R16, R204 ;  /* 0x0000001004cc723c */ /* 0x044fe200000018cc */
[----:B------:R-:W-:Y:S01]  /*8fd0*/  LOP3.LUT R23, R23, R20, RZ, 0xc0, !PT ;  /* 0x0000001417177212 */ /* 0x000fe200078ec0ff */
[----:B------:R-:W-:Y:S01]  /*8fe0*/  FADD.FTZ R63, R105, R63 ;  /* 0x0000003f693f7221 */ /* 0x000fe20000010000 */
[----:B------:R-:W-:Y:S01]  /*8ff0*/  LOP3.LUT R20, R183, R29, RZ, 0xc0, !PT ;  /* 0x0000001db7147212 */ /* 0x000fe200078ec0ff */
[----:B------:R-:W1:Y:S01]  /*9000*/  MUFU.EX2 R160, R160 ;  /* 0x000000a000a07308 */ /* 0x000e620000000800 */
[----:B------:R-:W-:Y:S01]  /*9010*/  LOP3.LUT R21, R21, R28, RZ, 0xc0, !PT ;  /* 0x0000001c15157212 */ /* 0x000fe200078ec0ff */
[----:B------:R-:W-:Y:S01]  /*9020*/  FADD.FTZ R58, R139, R58 ;  /* 0x0000003a8b3a7221 */ /* 0x000fe20000010000 */
[--C-:B------:R-:W-:Y:S01]  /*9030*/  SHF.R.U32.HI R29, RZ, 0x10, R162.reuse ;  /* 0x00000010ff1d7819 */ /* 0x100fe200000116a2 */
[----:B------:R-:W-:Y:S01]  /*9040*/  HMMA.16816.F32 R200, R4, R18, R200 ;  /* 0x0000001204c8723c */ /* 0x000fe200000018c8 */
[----:B------:R-:W-:Y:S01]  /*9050*/  SHF.R.U32.HI R183, RZ, 0x18, R162 ;  /* 0x00000018ffb77819 */ /* 0x000fe200000116a2 */
[----:B------:R-:W-:Y:S01]  /*9060*/  FFMA.FTZ R162, R33, c[0x0][0x23c], -R72 ;  /* 0x00008f0021a27a23 */ /* 0x000fe20000010848 */
[C---:B------:R-:W-:Y:S01]  /*9070*/  LOP3.LUT R28, R165.reuse, 0xffff, RZ, 0xc0, !PT ;  /* 0x0000ffffa51c7812 */ /* 0x040fe200078ec0ff */
[----:B------:R-:W-:Y:S01]  /*9080*/  MUFU.EX2 R147, R147 ;  /* 0x0000009300937308 */ /* 0x000fe20000000800 */
[----:B------:R-:W-:Y:S01]  /*9090*/  LOP3.LUT R187, R165, 0xff, RZ, 0xc0, !PT ;  /* 0x000000ffa5bb7812 */ /* 0x000fe200078ec0ff */
[----:B------:R-:W-:Y:S01]  /*90a0*/  FADD.FTZ R56, R157, R56 ;  /* 0x000000389d387221 */ /* 0x000fe20000010000 */
[----:B------:R-:W-:Y:S01]  /*90b0*/  SHF.R.U32.HI R28, RZ, 0x8, R28 ;  /* 0x00000008ff1c7819 */ /* 0x000fe2000001161c */
[----:B------:R-:W-:Y:S01]  /*90c0*/  HMMA.16816.F32 R220, R20, R16, R220 ;  /* 0x0000001014dc723c */ /* 0x000fe200000018dc */
[--C-:B------:R-:W-:Y:S01]  /*90d0*/  HSET2.LE.AND R31, R163, R180.reuse, PT ;  /* 0x000000b4a31f7233 */ /* 0x100fe20003803000 */
[----:B------:R-:W-:Y:S01]  /*90e0*/  LOP3.LUT R29, R29, 0xff, RZ, 0xc0, !PT ;  /* 0x000000ff1d1d7812 */ /* 0x000fe200078ec0ff */
[----:B------:R-:W-:Y:S01]  /*90f0*/  FADD.FTZ R55, R130, R55 ;  /* 0x0000003782377221 */ /* 0x000fe20000010000 */
[----:B------:R-:W-:Y:S01]  /*9100*/  MUFU.EX2 R162, R162 ;  /* 0x000000a200a27308 */ /* 0x000fe20000000800 */
[----:B------:R-:W-:Y:S01]  /*9110*/  PRMT R187, R187, 0x5410, R28 ;  /* 0x00005410bbbb7816 */ /* 0x000fe2000000001c */
[----:B------:R-:W-:Y:S01]  /*9120*/  FADD.FTZ R63, R106, R63 ;  /* 0x0000003f6a3f7221 */ /* 0x000fe20000010000 */
[--C-:B------:R-:W-:Y:S01]  /*9130*/  SHF.R.U32.HI R16, RZ, 0x10, R165.reuse ;  /* 0x00000010ff107819 */ /* 0x100fe200000116a5 */
[C---:B------:R-:W-:Y:S01]  /*9140*/  HMMA.16816.F32 R196, R4.reuse, R24, R196 ;  /* 0x0000001804c4723c */ /* 0x040fe200000018c4 */
[----:B------:R-:W-:Y:S01]  /*9150*/  SHF.R.U32.HI R17, RZ, 0x18, R165 ;  /* 0x00000018ff117819 */ /* 0x000fe200000116a5 */
[----:B------:R-:W-:Y:S01]  /*9160*/  FADD.FTZ R58, R138, R58 ;  /* 0x0000003a8a3a7221 */ /* 0x000fe20000010000 */
[----:B------:R-:W-:Y:S01]  /*9170*/  LOP3.LUT R16, R16, 0xff, RZ, 0xc0, !PT ;  /* 0x000000ff10107812 */ /* 0x000fe200078ec0ff */
[----:B------:R2:W3:Y:S01]  /*9180*/  MUFU.EX2 R165, R32 ;  /* 0x0000002000a57308 */ /* 0x0004e20000000800 */
[----:B-1----:R-:W-:Y:S01]  /*9190*/  F2FP.PACK_AB R28, R161, R160 ;  /* 0x000000a0a11c723e */ /* 0x002fe200000000ff */
[----:B------:R-:W-:Y:S01]  /*91a0*/  FADD.FTZ R56, R154, R56 ;  /* 0x000000389a387221 */ /* 0x000fe20000010000 */
[----:B------:R-:W-:Y:S01]  /*91b0*/  PRMT R95, R16, 0x5410, R17 ;  /* 0x00005410105f7816 */ /* 0x000fe20000000011 */
[----:B------:R-:W-:Y:S01]  /*91c0*/  HMMA.16816.F32 R192, R4, R26, R192 ;  /* 0x0000001a04c0723c */ /* 0x000fe200000018c0 */
[----:B------:R-:W1:Y:S01]  /*91d0*/  LDSM.16.MT88.4 R4, [R231+0x5800] ;  /* 0x00580000e704783b */ /* 0x000e620000004200 */
[--C-:B------:R-:W-:Y:S01]  /*91e0*/  HSET2.LE.AND R17, R174, R180.reuse, PT ;  /* 0x000000b4ae117233 */ /* 0x100fe20003803000 */
[----:B------:R-:W-:Y:S01]  /*91f0*/  PRMT R183, R29, 0x5410, R183 ;  /* 0x000054101db77816 */ /* 0x000fe200000000b7 */
[----:B------:R-:W4:Y:S01]  /*9200*/  MUFU.EX2 R149, R149 ;  /* 0x0000009500957308 */ /* 0x000f220000000800 */
[--C-:B------:R-:W-:Y:S01]  /*9210*/  HSET2.LE.AND R30, R164, R180.reuse, PT ;  /* 0x000000b4a41e7233 */ /* 0x100fe20003803000 */
[----:B------:R-:W-:Y:S01]  /*9220*/  FADD.FTZ R55, R142, R55 ;  /* 0x000000378e377221 */ /* 0x000fe20000010000 */
[----:B------:R-:W-:Y:S01]  /*9230*/  LOP3.LUT R17, R17, R28, RZ, 0xc0, !PT ;  /* 0x0000001c11117212 */ /* 0x000fe200078ec0ff */
[C---:B------:R-:W-:Y:S01]  /*9240*/  HMMA.16816.F32 R216, R20.reuse, R18, R216 ;  /* 0x0000001214d8723c */ /* 0x040fe200000018d8 */
[--C-:B------:R-:W-:Y:S01]  /*9250*/  HSET2.LE.AND R28, R167, R180.reuse, PT ;  /* 0x000000b4a71c7233 */ /* 0x100fe20003803000 */
[----:B------:R-:W-:Y:S01]  /*9260*/  FADD.FTZ R63, R107, R63 ;  /* 0x0000003f6b3f7221 */ /* 0x000fe20000010000 */
[--C-:B------:R-:W-:Y:S01]  /*9270*/  HSET2.LE.AND R29, R169, R180.reuse, PT ;  /* 0x000000b4a91d7233 */ /* 0x100fe20003803000 */
[----:B--2---:R-:W2:Y:S01]  /*9280*/  LDSM.16.MT88.4 R32, [R240+0x5800] ;  /* 0x00580000f020783b */ /* 0x004ea20000004200 */
[----:B------:R-:W-:Y:S01]  /*9290*/  MUFU.EX2 R123, R123 ;  /* 0x0000007b007b7308 */ /* 0x000fe20000000800 */
[----:B------:R-:W-:Y:S01]  /*92a0*/  FADD.FTZ R58, R136, R58 ;  /* 0x0000003a883a7221 */ /* 0x000fe20000010000 */
[----:B------:R-:W-:Y:S01]  /*92b0*/  F2FP.PACK_AB R18, R103, R99 ;  /* 0x000000636712723e */ /* 0x000fe200000000ff */
[C---:B------:R-:W-:Y:S01]  /*92c0*/  HMMA.16816.F32 R212, R20.reuse, R24, R212 ;  /* 0x0000001814d4723c */ /* 0x040fe200000018d4 */
[--C-:B------:R-:W-:Y:S01]  /*92d0*/  HSET2.LE.AND R19, R173, R180.reuse, PT ;  /* 0x000000b4ad137233 */ /* 0x100fe20003803000 */
[----:B------:R-:W-:Y:S01]  /*92e0*/  FADD.FTZ R56, R145, R56 ;  /* 0x0000003891387221 */ /* 0x000fe20000010000 */
[----:B------:R-:W-:Y:S01]  /*92f0*/  LOP3.LUT R16, R175, R18, RZ, 0xc0, !PT ;  /* 0x00000012af107212 */ /* 0x000fe200078ec0ff */
[--C-:B------:R-:W-:Y:S01]  /*9300*/  HSET2.LE.AND R18, R172, R180.reuse, PT ;  /* 0x000000b4ac127233 */ /* 0x100fe20003803000 */
[----:B------:R-:W1:Y:S01]  /*9310*/  MUFU.EX2 R125, R125 ;  /* 0x0000007d007d7308 */ /* 0x000e620000000800 */
[----:B------:R-:W-:Y:S01]  /*9320*/  FADD.FTZ R55, R141, R55 ;  /* 0x000000378d377221 */ /* 0x000fe20000010000 */
[----:B------:R-:W-:Y:S01]  /*9330*/  F2FP.PACK_AB R25, R98, R102 ;  /* 0x000000666219723e */ /* 0x000fe200000000ff */
[----:B------:R-:W-:Y:S01]  /*9340*/  HMMA.16816.F32 R208, R20, R26, R208 ;  /* 0x0000001a14d0723c */ /* 0x000fe200000018d0 */
[----:B---3--:R-:W-:Y:S01]  /*9350*/  F2FP.PACK_AB R24, R165, R162 ;  /* 0x000000a2a518723e */ /* 0x008fe200000000ff */
[----:B------:R-:W-:Y:S01]  /*9360*/  FADD.FTZ R63, R113, R63 ;  /* 0x0000003f713f7221 */ /* 0x000fe20000010000 */
[----:B------:R-:W-:Y:S01]  /*9370*/  LOP3.LUT R18, R18, R25, RZ, 0xc0, !PT ;  /* 0x0000001912127212 */ /* 0x000fe200078ec0ff */
[----:B------:R-:W-:Y:S01]  /*9380*/  FADD.FTZ R58, R112, R58 ;  /* 0x0000003a703a7221 */ /* 0x000fe20000010000 */
[----:B------:R-:W-:Y:S01]  /*9390*/  LOP3.LUT R19, R19, R24, RZ, 0xc0, !PT ;  /* 0x0000001813137212 */ /* 0x000fe200078ec0ff */
[----:B------:R-:W-:Y:S01]  /*93a0*/  FADD.FTZ R56, R101, R56 ;  /* 0x0000003865387221 */ /* 0x000fe20000010000 */
[----:B------:R-:W-:Y:S01]  /*93b0*/  F2FP.PACK_AB R21, R143, R137 ;  /* 0x000000898f15723e */ /* 0x000fe200000000ff */
[--C-:B------:R-:W-:Y:S01]  /*93c0*/  FFMA.FTZ R20, R78, c[0x0][0x23c], -R79.reuse ;  /* 0x00008f004e147a23 */ /* 0x100fe2000001084f */
[----:B----4-:R-:W-:Y:S01]  /*93d0*/  F2FP.PACK_AB R22, R149, R147 ;  /* 0x000000939516723e */ /* 0x010fe200000000ff */
[----:B------:R-:W-:Y:S01]  /*93e0*/  FFMA.FTZ R78, R77, c[0x0][0x23c], -R79 ;  /* 0x00008f004d4e7a23 */ /* 0x000fe2000001084f */
[----:B------:R-:W-:Y:S01]  /*93f0*/  LOP3.LUT R31, R31, R21, RZ, 0xc0, !PT ;  /* 0x000000151f1f7212 */ /* 0x000fe200078ec0ff */
[----:B------:R3:W-:Y:S01]  /*9400*/  MUFU.EX2 R77, R20 ;  /* 0x00000014004d7308 */ /* 0x0007e20000000800 */
[----:B------:R-:W-:Y:S01]  /*9410*/  F2FP.PACK_AB R21, R150, R148 ;  /* 0x000000949615723e */ /* 0x000fe200000000ff */
[--C-:B------:R-:W-:Y:S01]  /*9420*/  FFMA.FTZ R69, R69, c[0x0][0x23c], -R72.reuse ;  /* 0x00008f0045457a23 */ /* 0x100fe20000010848 */
[----:B------:R-:W-:Y:S01]  /*9430*/  LOP3.LUT R30, R30, R22, RZ, 0xc0, !PT ;  /* 0x000000161e1e7212 */ /* 0x000fe200078ec0ff */
[----:B------:R-:W-:Y:S01]  /*9440*/  FFMA.FTZ R68, R68, c[0x0][0x23c], -R72 ;  /* 0x00008f0044447a23 */ /* 0x000fe20000010848 */
[C---:B-1----:R-:W-:Y:S01]  /*9450*/  HMMA.16816.F32 R204, R16.reuse, R4, R204 ;  /* 0x0000000410cc723c */ /* 0x042fe200000018cc */
[----:B------:R-:W-:Y:S01]  /*9460*/  LOP3.LUT R28, R28, R21, RZ, 0xc0, !PT ;  /* 0x000000151c1c7212 */ /* 0x000fe200078ec0ff */
[----:B------:R-:W-:Y:S01]  /*9470*/  FADD.FTZ R55, R158, R55 ;  /* 0x000000379e377221 */ /* 0x000fe20000010000 */
[--C-:B------:R-:W-:Y:S01]  /*9480*/  HSET2.LE.AND R24, R183, R180.reuse, PT ;  /* 0x000000b4b7187233 */ /* 0x100fe20003803000 */
[----:B------:R-:W-:Y:S01]  /*9490*/  FADD.FTZ R63, R114, R63 ;  /* 0x0000003f723f7221 */ /* 0x000fe20000010000 */
[----:B------:R-:W-:Y:S01]  /*94a0*/  MUFU.EX2 R69, R69 ;  /* 0x0000004500457308 */ /* 0x000fe20000000800 */
[----:B------:R-:W-:Y:S01]  /*94b0*/  FADD.FTZ R58, R116, R58 ;  /* 0x0000003a743a7221 */ /* 0x000fe20000010000 */
[--C-:B------:R-:W-:Y:S01]  /*94c0*/  HSET2.LE.AND R25, R95, R180.reuse, PT ;  /* 0x000000b45f197233 */ /* 0x100fe20003803000 */
[C---:B------:R-:W-:Y:S01]  /*94d0*/  HMMA.16816.F32 R200, R16.reuse, R6, R200 ;  /* 0x0000000610c8723c */ /* 0x040fe200000018c8 */
[----:B------:R-:W-:Y:S01]  /*94e0*/  FADD.FTZ R56, R109, R56 ;  /* 0x000000386d387221 */ /* 0x000fe20000010000 */
[--C-:B------:R-:W-:Y:S01]  /*94f0*/  HSET2.LE.AND R166, R166, R180.reuse, PT ;  /* 0x000000b4a6a67233 */ /* 0x100fe20003803000 */
[----:B---3--:R-:W-:Y:S01]  /*9500*/  F2FP.PACK_AB R20, R125, R123 ;  /* 0x0000007b7d14723e */ /* 0x008fe200000000ff */
[--C-:B------:R-:W-:Y:S01]  /*9510*/  FFMA.FTZ R152, R152, c[0x0][0x23c], -R96.reuse ;  /* 0x00008f0098987a23 */ /* 0x100fe20000010860 */
[----:B------:R-:W-:Y:S01]  /*9520*/  MUFU.EX2 R68, R68 ;  /* 0x0000004400447308 */ /* 0x000fe20000000800 */
[--C-:B------:R-:W-:Y:S01]  /*9530*/  FFMA.FTZ R155, R155, c[0x0][0x23c], -R96.reuse ;  /* 0x00008f009b9b7a23 */ /* 0x100fe20000010860 */
[----:B------:R-:W-:Y:S01]  /*9540*/  LOP3.LUT R29, R29, R20, RZ, 0xc0, !PT ;  /* 0x000000141d1d7212 */ /* 0x000fe200078ec0ff */
[C---:B--2---:R-:W-:Y:S01]  /*9550*/  HMMA.16816.F32 R196, R16.reuse, R32, R196 ;  /* 0x0000002010c4723c */ /* 0x044fe200000018c4 */
[----:B------:R-:W1:Y:S01]  /*9560*/  LDSM.16.MT88.4 R20, [R231+0x5c00] ;  /* 0x005c0000e714783b */ /* 0x000e620000004200 */
[----:B------:R-:W-:Y:S01]  /*9570*/  FFMA.FTZ R124, R124, c[0x0][0x23c], -R96 ;  /* 0x00008f007c7c7a23 */ /* 0x000fe20000010860 */
[--C-:B------:R-:W-:Y:S01]  /*9580*/  HSET2.LE.AND R168, R168, R180.reuse, PT ;  /* 0x000000b4a8a87233 */ /* 0x100fe20003803000 */
[--C-:B------:R-:W-:Y:S01]  /*9590*/  FFMA.FTZ R80, R80, c[0x0][0x23c], -R79.reuse ;  /* 0x00008f0050507a23 */ /* 0x100fe2000001084f */
[----:B------:R-:W-:Y:S01]  /*95a0*/  MUFU.EX2 R152, R152 ;  /* 0x0000009800987308 */ /* 0x000fe20000000800 */
[----:B------:R-:W-:Y:S01]  /*95b0*/  FFMA.FTZ R81, R81, c[0x0][0x23c], -R79 ;  /* 0x00008f0051517a23 */ /* 0x000fe2000001084f */
[--C-:B------:R-:W-:Y:S01]  /*95c0*/  HSET2.LE.AND R26, R171, R180.reuse, PT ;  /* 0x000000b4ab1a7233 */ /* 0x100fe20003803000 */
[----:B------:R-:W-:Y:S01]  /*95d0*/  HMMA.16816.F32 R192, R16, R34, R192 ;  /* 0x0000002210c0723c */ /* 0x000fe200000018c0 */
[----:B------:R-:W2:Y:S01]  /*95e0*/  LDSM.16.MT88.4 R16, [R240+0x5c00] ;  /* 0x005c0000f010783b */ /* 0x000ea20000004200 */
[--C-:B------:R-:W-:Y:S01]  /*95f0*/  FFMA.FTZ R64, R64, c[0x0][0x23c], -R72.reuse ;  /* 0x00008f0040407a23 */ /* 0x100fe20000010848 */
[--C-:B------:R-:W-:Y:S01]  /*9600*/  HSET2.LE.AND R27, R170, R180.reuse, PT ;  /* 0x000000b4aa1b7233 */ /* 0x100fe20003803000 */
[----:B------:R-:W-:Y:S01]  /*9610*/  FFMA.FTZ R183, R71, c[0x0][0x23c], -R72 ;  /* 0x00008f0047b77a23 */ /* 0x000fe20000010848 */
[----:B------:R-:W3:Y:S01]  /*9620*/  MUFU.EX2 R155, R155 ;  /* 0x0000009b009b7308 */ /* 0x000ee20000000800 */
[----:B------:R-:W-:Y:S01]  /*9630*/  FADD.FTZ R55, R135, R55 ;  /* 0x0000003787377221 */ /* 0x000fe20000010000 */
[--C-:B------:R-:W-:Y:S01]  /*9640*/  HSET2.LE.AND R182, R182, R180.reuse, PT ;  /* 0x000000b4b6b67233 */ /* 0x100fe20003803000 */
[----:B------:R-:W-:Y:S01]  /*9650*/  FADD.FTZ R63, R120, R63 ;  /* 0x0000003f783f7221 */ /* 0x000fe20000010000 */
[----:B------:R-:W-:Y:S01]  /*9660*/  HMMA.16816.F32 R220, R28, R4, R220 ;  /* 0x000000041cdc723c */ /* 0x000fe200000018dc */
[----:B------:R-:W-:Y:S01]  /*9670*/  FADD.FTZ R58, R117, R58 ;  /* 0x0000003a753a7221 */ /* 0x000fe20000010000 */
[----:B------:R-:W-:Y:S01]  /*9680*/  HSET2.LE.AND R187, R187, R180, PT ;  /* 0x000000b4bbbb7233 */ /* 0x000fe20003803000 */
[----:B------:R-:W-:Y:S01]  /*9690*/  FADD.FTZ R56, R100, R56 ;  /* 0x0000003864387221 */ /* 0x000fe20000010000 */
[----:B------:R-:W-:Y:S01]  /*96a0*/  MUFU.EX2 R146, R146 ;  /* 0x0000009200927308 */ /* 0x000fe20000000800 */
[----:B------:R-:W-:-:S02]  /*96b0*/  FADD.FTZ R55, R144, R55 ;  /* 0x0000003790377221 */ /* 0x000fc40000010000 */
[----:B------:R-:W-:Y:S01]  /*96c0*/  FADD.FTZ R63, R121, R63 ;  /* 0x0000003f793f7221 */ /* 0x000fe20000010000 */
[C---:B------:R-:W-:Y:S01]  /*96d0*/  HMMA.16816.F32 R216, R28.reuse, R6, R216 ;  /* 0x000000061cd8723c */ /* 0x040fe200000018d8 */
[----:B------:R-:W-:Y:S02]  /*96e0*/  FADD.FTZ R58, R119, R58 ;  /* 0x0000003a773a7221 */ /* 0x000fe40000010000 */
[----:B------:R-:W-:Y:S01]  /*96f0*/  FADD.FTZ R56, R108, R56 ;  /* 0x000000386c387221 */ /* 0x000fe20000010000 */
[----:B------:R-:W4:Y:S01]  /*9700*/  MUFU.EX2 R153, R153 ;  /* 0x0000009900997308 */ /* 0x000f220000000800 */
[----:B------:R-:W-:Y:S01]  /*9710*/  FADD.FTZ R55, R148, R55 ;  /* 0x0000003794377221 */ /* 0x000fe20000010000 */
[----:B---3--:R-:W-:Y:S01]  /*9720*/  F2FP.PACK_AB R5, R155, R152 ;  /* 0x000000989b05723e */ /* 0x008fe200000000ff */
[----:B------:R-:W-:Y:S01]  /*9730*/  FADD.FTZ R63, R123, R63 ;  /* 0x0000003f7b3f7221 */ /* 0x000fe20000010000 */
[----:B------:R-:W-:Y:S01]  /*9740*/  HMMA.16816.F32 R212, R28, R32, R212 ;  /* 0x000000201cd4723c */ /* 0x000fe200000018d4 */
[----:B------:R-:W-:Y:S01]  /*9750*/  FADD.FTZ R58, R99, R58 ;  /* 0x0000003a633a7221 */ /* 0x000fe20000010000 */
[----:B------:R-:W-:Y:S01]  /*9760*/  LOP3.LUT R5, R24, R5, RZ, 0xc0, !PT ;  /* 0x0000000518057212 */ /* 0x000fe200078ec0ff */
[----:B------:R-:W-:Y:S01]  /*9770*/  FADD.FTZ R56, R160, R56 ;  /* 0x00000038a0387221 */ /* 0x000fe20000010000 */
[----:B------:R-:W-:Y:S01]  /*9780*/  MUFU.EX2 R156, R156 ;  /* 0x0000009c009c7308 */ /* 0x000fe20000000800 */
[----:B------:R-:W-:-:S02]  /*9790*/  FADD.FTZ R55, R150, R55 ;  /* 0x0000003796377221 */ /* 0x000fc40000010000 */
[----:B------:R-:W-:Y:S01]  /*97a0*/  FADD.FTZ R63, R125, R63 ;  /* 0x0000003f7d3f7221 */ /* 0x000fe20000010000 */
[----:B------:R-:W-:Y:S01]  /*97b0*/  HMMA.16816.F32 R208, R28, R34, R208 ;  /* 0x000000221cd0723c */ /* 0x000fe200000018d0 */
[----:B------:R-:W-:Y:S01]  /*97c0*/  FADD.FTZ R58, R103, R58 ;  /* 0x0000003a673a7221 */ /* 0x000fe20000010000 */
[----:B------:R-:W-:Y:S01]  /*97d0*/  F2FP.PACK_AB R32, R68, R69 ;  /* 0x000000454420723e */ /* 0x000fe200000000ff */
[----:B------:R-:W-:Y:S01]  /*97e0*/  FADD.FTZ R56, R161, R56 ;  /* 0x00000038a1387221 */ /* 0x000fe20000010000 */
[----:B------:R-:W3:Y:S01]  /*97f0*/  MUFU.EX2 R159, R159 ;  /* 0x0000009f009f7308 */ /* 0x000ee20000000800 */
[----:B------:R-:W-:Y:S01]  /*9800*/  FADD.FTZ R55, R147, R55 ;  /* 0x0000003793377221 */ /* 0x000fe20000010000 */
[----:B------:R-:W-:Y:S01]  /*9810*/  LOP3.LUT R25, R25, R32, RZ, 0xc0, !PT ;  /* 0x0000002019197212 */ /* 0x000fe200078ec0ff */
[----:B------:R-:W-:Y:S01]  /*9820*/  FADD.FTZ R63, R137, R63 ;  /* 0x0000003f893f7221 */ /* 0x000fe20000010000 */
[----:B----4-:R-:W-:Y:S01]  /*9830*/  F2FP.PACK_AB R4, R153, R146 ;  /* 0x000000929904723e */ /* 0x010fe200000000ff */
[----:B------:R-:W-:-:S02]  /*9840*/  FADD.FTZ R58, R102, R58 ;  /* 0x0000003a663a7221 */ /* 0x000fc40000010000 */
[----:B------:R-:W-:Y:S01]  /*9850*/  FADD.FTZ R56, R162, R56 ;  /* 0x00000038a2387221 */ /* 0x000fe20000010000 */
[----:B------:R-:W-:Y:S01]  /*9860*/  MUFU.EX2 R124, R124 ;  /* 0x0000007c007c7308 */ /* 0x000fe20000000800 */
[----:B------:R-:W-:Y:S01]  /*9870*/  FADD.FTZ R55, R149, R55 ;  /* 0x0000003795377221 */ /* 0x000fe20000010000 */
[----:B------:R-:W-:Y:S01]  /*9880*/  LOP3.LUT R4, R182, R4, RZ, 0xc0, !PT ;  /* 0x00000004b6047212 */ /* 0x000fe200078ec0ff */
[----:B------:R-:W-:Y:S02]  /*9890*/  FADD.FTZ R63, R143, R63 ;  /* 0x0000003f8f3f7221 */ /* 0x000fe40000010000 */
[----:B------:R-:W-:Y:S02]  /*98a0*/  FADD.FTZ R58, R98, R58 ;  /* 0x0000003a623a7221 */ /* 0x000fe40000010000 */
[----:B------:R-:W-:Y:S01]  /*98b0*/  FADD.FTZ R56, R165, R56 ;  /* 0x00000038a5387221 */ /* 0x000fe20000010000 */
[----:B------:R-:W4:Y:S01]  /*98c0*/  MUFU.EX2 R181, R181 ;  /* 0x000000b500b57308 */ /* 0x000f220000000800 */
[----:B---3--:R-:W-:Y:S01]  /*98d0*/  F2FP.PACK_AB R6, R159, R156 ;  /* 0x0000009c9f06723e */ /* 0x008fe200000000ff */
[----:B------:R-:W-:-:S02]  /*98e0*/  FADD.FTZ R55, R146, R55 ;  /* 0x0000003792377221 */ /* 0x000fc40000010000 */
[----:B------:R-:W-:Y:S01]  /*98f0*/  FADD.FTZ R63, R152, R63 ;  /* 0x0000003f983f7221 */ /* 0x000fe20000010000 */
[----:B------:R-:W-:Y:S01]  /*9900*/  LOP3.LUT R6, R166, R6, RZ, 0xc0, !PT ;  /* 0x00000006a6067212 */ /* 0x000fe200078ec0ff */
[----:B------:R-:W-:Y:S02]  /*9910*/  FADD.FTZ R56, R69, R56 ;  /* 0x0000003845387221 */ /* 0x000fe40000010000 */
[----:B------:R-:W3:Y:S01]  /*9920*/  MUFU.EX2 R80, R80 ;  /* 0x0000005000507308 */ /* 0x000ee20000000800 */
[----:B------:R-:W-:Y:S02]  /*9930*/  FADD.FTZ R55, R153, R55 ;  /* 0x0000003799377221 */ /* 0x000fe40000010000 */
[----:B------:R-:W-:Y:S02]  /*9940*/  FADD.FTZ R63, R155, R63 ;  /* 0x0000003f9b3f7221 */ /* 0x000fe40000010000 */
[----:B------:R-:W-:Y:S02]  /*9950*/  FADD.FTZ R56, R68, R56 ;  /* 0x0000003844387221 */ /* 0x000fe40000010000 */
[----:B------:R-:W-:Y:S01]  /*9960*/  FADD.FTZ R55, R156, R55 ;  /* 0x000000379c377221 */ /* 0x000fe20000010000 */
[----:B------:R-:W2:Y:S01]  /*9970*/  MUFU.EX2 R81, R81 ;  /* 0x0000005100517308 */ /* 0x000ea20000000800 */
[----:B----4-:R-:W-:Y:S01]  /*9980*/  F2FP.PACK_AB R7, R181, R124 ;  /* 0x0000007cb507723e */ /* 0x010fe200000000ff */
[----:B------:R-:W-:-:S02]  /*9990*/  FADD.FTZ R63, R124, R63 ;  /* 0x0000003f7c3f7221 */ /* 0x000fc40000010000 */
[----:B------:R-:W-:Y:S01]  /*99a0*/  FADD.FTZ R180, R159, R55 ;  /* 0x000000379fb47221 */ /* 0x000fe20000010000 */
[----:B------:R-:W-:Y:S01]  /*99b0*/  LOP3.LUT R7, R168, R7, RZ, 0xc0, !PT ;  /* 0x00000007a8077212 */ /* 0x000fe200078ec0ff */
[----:B------:R-:W-:Y:S02]  /*99c0*/  FADD.FTZ R181, R181, R63 ;  /* 0x0000003fb5b57221 */ /* 0x000fe40000010000 */
[----:B------:R-:W4:Y:S01]  /*99d0*/  MUFU.EX2 R78, R78 ;  /* 0x0000004e004e7308 */ /* 0x000f220000000800 */
[----:B---3--:R-:W-:-:S03]  /*99e0*/  FADD.FTZ R58, R80, R58 ;  /* 0x0000003a503a7221 */ /* 0x008fc60000010000 */
[C---:B-1----:R-:W-:Y:S04]  /*99f0*/  HMMA.16816.F32 R220, R4.reuse, R20, R220 ;  /* 0x0000001404dc723c */ /* 0x042fe800000018dc */
[----:B------:R-:W1:Y:S01]  /*9a00*/  MUFU.EX2 R64, R64 ;  /* 0x0000004000407308 */ /* 0x000e620000000800 */
[C---:B--2---:R-:W-:Y:S01]  /*9a10*/  F2FP.PACK_AB R57, R81.reuse, R80 ;  /* 0x000000505139723e */ /* 0x044fe200000000ff */
[----:B------:R-:W-:Y:S02]  /*9a20*/  FADD.FTZ R58, R81, R58 ;  /* 0x0000003a513a7221 */ /* 0x000fe40000010000 */
[----:B------:R-:W-:Y:S01]  /*9a30*/  HMMA.16816.F32 R216, R4, R22, R216 ;  /* 0x0000001604d8723c */ /* 0x000fe200000018d8 */
[----:B------:R-:W-:Y:S01]  /*9a40*/  LOP3.LUT R24, R187, R57, RZ, 0xc0, !PT ;  /* 0x00000039bb187212 */ /* 0x000fe200078ec0ff */
[----:B------:R-:W-:-:S02]  /*9a50*/  FADD.FTZ R58, R77, R58 ;  /* 0x0000003a4d3a7221 */ /* 0x000fc40000010000 */
[----:B------:R-:W2:Y:S01]  /*9a60*/  MUFU.EX2 R183, R183 ;  /* 0x000000b700b77308 */ /* 0x000ea20000000800 */
[C---:B----4-:R-:W-:Y:S01]  /*9a70*/  F2FP.PACK_AB R33, R78.reuse, R77 ;  /* 0x0000004d4e21723e */ /* 0x050fe200000000ff */
[----:B------:R-:W-:Y:S02]  /*9a80*/  FADD.FTZ R182, R78, R58 ;  /* 0x0000003a4eb67221 */ /* 0x000fe40000010000 */
[----:B------:R-:W-:Y:S01]  /*9a90*/  HMMA.16816.F32 R212, R4, R16, R212 ;  /* 0x0000001004d4723c */ /* 0x000fe200000018d4 */
[----:B------:R-:W-:Y:S01]  /*9aa0*/  LOP3.LUT R26, R26, R33, RZ, 0xc0, !PT ;  /* 0x000000211a1a7212 */ /* 0x000fe200078ec0ff */
[----:B-1----:R-:W-:-:S06]  /*9ab0*/  FADD.FTZ R56, R64, R56 ;  /* 0x0000003840387221 */ /* 0x002fcc0000010000 */
[----:B------:R-:W-:Y:S01]  /*9ac0*/  HMMA.16816.F32 R208, R4, R18, R208 ;  /* 0x0000001204d0723c */ /* 0x000fe200000018d0 */
[C---:B--2---:R-:W-:Y:S01]  /*9ad0*/  F2FP.PACK_AB R32, R183.reuse, R64 ;  /* 0x00000040b720723e */ /* 0x044fe200000000ff */
[----:B------:R-:W-:-:S03]  /*9ae0*/  FADD.FTZ R183, R183, R56 ;  /* 0x00000038b7b77221 */ /* 0x000fc60000010000 */
[----:B------:R-:W-:-:S07]  /*9af0*/  LOP3.LUT R27, R27, R32, RZ, 0xc0, !PT ;  /* 0x000000201b1b7212 */ /* 0x000fce00078ec0ff */
        /* <DEDUP_REMOVED lines=12> */
[----:B------:R-:W-:Y:S02]  /*9bc0*/  IMAD.U32 R11, RZ, RZ, UR6 ;  /* 0x00000006ff0b7e24 */ /* 0x000fe4000f8e00ff */
[----:B------:R-:W-:Y:S01]  /*9bd0*/  IMAD.WIDE.U32 R14, R14, UR24, R248 ;  /* 0x000000180e0e7c25 */ /* 0x000fe2000f8e00f8 */
[----:B------:R-:W-:Y:S01]  /*9be0*/  UIMAD UR7, UR30, UR24, UR7 ;  /* 0x000000181e0772a4 */ /* 0x000fe2000f8e0207 */
[----:B------:R-:W-:Y:S02]  /*9bf0*/  STL [R1+0x8], R10 ;  /* 0x0000080a01007387 */ /* 0x000fe40000100800 */
[----:B------:R-:W-:Y:S01]  /*9c00*/  IMAD.U32 R7, RZ, RZ, UR6 ;  /* 0x00000006ff077e24 */ /* 0x000fe2000f8e00ff */
[----:B------:R-:W-:Y:S01]  /*9c10*/  @!P1 LEA R11, P2, R11, R14, 0x6 ;  /* 0x0000000e0b0b9211 */ /* 0x000fe200078430ff */
[----:B------:R-:W-:Y:S01]  /*9c20*/  @!P1 IMAD.MOV.U32 R4, RZ, RZ, c[0x0][0x1a4] ;  /* 0x00006900ff049624 */ /* 0x000fe200078e00ff */
[----:B------:R-:W-:Y:S01]  /*9c30*/  IADD3 R15, R15, UR7, RZ ;  /* 0x000000070f0f7c10 */ /* 0x000fe2000fffe0ff */
[----:B------:R-:W-:Y:S01]  /*9c40*/  IMAD.U32 R0, RZ, RZ, UR6 ;  /* 0x00000006ff007e24 */ /* 0x000fe2000f8e00ff */
[C---:B------:R-:W-:Y:S01]  /*9c50*/  @!P1 IADD3 R6, P0, R14.reuse, UR26, RZ ;  /* 0x0000001a0e069c10 */ /* 0x040fe2000ff1e0ff */
[----:B------:R-:W-:Y:S01]  /*9c60*/  UIADD3 UR6, UR5, -0x2, URZ ;  /* 0xfffffffe05067890 */ /* 0x000fe2000fffe03f */
[----:B------:R-:W-:Y:S01]  /*9c70*/  @!P1 LEA R20, P3, R14, c[0x0][0x170], 0x1 ;  /* 0x00005c000e149a11 */ /* 0x000fe200078608ff */
[----:B------:R-:W-:Y:S01]  /*9c80*/  STL [R1+0x4], R9 ;  /* 0x0000040901007387 */ /* 0x000fe20000100800 */
[----:B------:R-:W-:Y:S01]  /*9c90*/  @!P1 LEA.HI.X R7, R7, R15, R4, 0x6, P2 ;  /* 0x0000000f07079211 */ /* 0x000fe200010f3404 */
[----:B------:R-:W-:Y:S01]  /*9ca0*/  @!P1 IMAD R4, R4, 0x60, RZ ;  /* 0x0000006004049824 */ /* 0x000fe200078e02ff */
[----:B------:R-:W-:Y:S01]  /*9cb0*/  @!P1 IADD3.X R5, R15, UR25, RZ, P0, !PT ;  /* 0x000000190f059c10 */ /* 0x000fe200087fe4ff */
[----:B------:R-:W-:Y:S01]  /*9cc0*/  IMAD.U32 R132, RZ, RZ, UR6 ;  /* 0x00000006ff847e24 */ /* 0x000fe2000f8e00ff */
[--C-:B------:R-:W-:Y:S01]  /*9cd0*/  @!P1 LEA.HI.X R21, R14, c[0x0][0x174], R15.reuse, 0x1, P3 ;  /* 0x00005d000e159a11 */ /* 0x100fe200018f0c0f */
[----:B------:R-:W-:Y:S01]  /*9ce0*/  @!P1 IMAD.WIDE.U32 R14, R0, 0x60, R14 ;  /* 0x00000060000e9825 */ /* 0x000fe200078e000e */
[----:B------:R-:W-:Y:S01]  /*9cf0*/  @!P1 LEA R18, P2, R6, c[0x0][0x170], 0x1 ;  /* 0x00005c0006129a11 */ /* 0x000fe200078408ff */
[----:B------:R-:W-:Y:S01]  /*9d00*/  @P1 STS [R230+0x4000], RZ ;  /* 0x004000ffe6001388 */ /* 0x000fe20000000800 */
[C---:B------:R-:W-:Y:S01]  /*9d10*/  @!P1 LEA R16, P0, R11.reuse, c[0x0][0x170], 0x1 ;  /* 0x00005c000b109a11 */ /* 0x040fe200078008ff */
[----:B------:R-:W-:Y:S01]  /*9d20*/  @!P1 IMAD.IADD R4, R4, 0x1, R15 ;  /* 0x0000000104049824 */ /* 0x000fe200078e020f */
[----:B------:R-:W-:Y:S01]  /*9d30*/  @!P1 LEA.HI.X R19, R6, c[0x0][0x174], R5, 0x1, P2 ;  /* 0x00005d0006139a11 */ /* 0x000fe200010f0c05 */
[----:B------:R-:W-:Y:S01]  /*9d40*/  @P1 STS [R230+0x4004], RZ ;  /* 0x004004ffe6001388 */ /* 0x000fe20000000800 */
[----:B------:R-:W-:Y:S01]  /*9d50*/  @!P1 LEA.HI.X R17, R11, c[0x0][0x174], R7, 0x1, P0 ;  /* 0x00005d000b119a11 */ /* 0x000fe200000f0c07 */
[----:B------:R-:W-:Y:S01]  /*9d60*/  IMAD R132, R132, 0x80, R184 ;  /* 0x0000008084847824 */ /* 0x000fe200078e02b8 */
[C---:B------:R-:W-:Y:S01]  /*9d70*/  @!P1 LEA R6, P0, R14.reuse, c[0x0][0x170], 0x1 ;  /* 0x00005c000e069a11 */ /* 0x040fe200078008ff */
[----:B------:R-:W-:Y:S01]  /*9d80*/  @P1 STS.64 [R230+0x4008], RZ ;  /* 0x004008ffe6001388 */ /* 0x000fe20000000a00 */
[----:B------:R-:W-:Y:S01]  /*9d90*/  IMAD.U32 R11, RZ, RZ, UR6 ;  /* 0x00000006ff0b7e24 */ /* 0x000fe2000f8e00ff */
[----:B------:R-:W1:Y:S01]  /*9da0*/  I2F R0, R132 ;  /* 0x0000008400007306 */ /* 0x000e620000201400 */
[----:B------:R-:W-:Y:S01]  /*9db0*/  @!P1 LEA.HI.X R7, R14, c[0x0][0x174], R4, 0x1, P0 ;  /* 0x00005d000e079a11 */ /* 0x000fe200000f0c04 */
[----:B------:R-:W-:Y:S01]  /*9dc0*/  @!PT LDS RZ, [RZ] ;  /* 0x00000000fffff984 */ /* 0x000fe20000000800 */
[----:B------:R-:W-:Y:S01]  /*9dd0*/  @!PT LDS RZ, [RZ] ;  /* 0x00000000fffff984 */ /* 0x000fe20000000800 */
[----:B------:R-:W-:Y:S01]  /*9de0*/  @!PT LDS RZ, [RZ] ;  /* 0x00000000fffff984 */ /* 0x000fe20000000800 */
[----:B------:R2:W-:Y:S01]  /*9df0*/  @!P1 LDGSTS.E.BYPASS.LTC128B.128 [R230+0x4000], [R20.64] ;  /* 0x0400000014e69fae */ /* 0x0005e2000b901d5c */
[C---:B------:R-:W-:Y:S01]  /*9e00*/  IADD3 R15, R132.reuse, 0x1, RZ ;  /* 0x00000001840f7810 */ /* 0x040fe20007ffe0ff */
[----:B------:R-:W-:Y:S01]  /*9e10*/  IMAD R11, R11, 0x80, R184 ;  /* 0x000000800b0b7824 */ /* 0x000fe200078e02b8 */
[----:B------:R-:W-:Y:S01]  /*9e20*/  IADD3 R187, R132, 0x9, RZ ;  /* 0x0000000984bb7810 */ /* 0x000fe20007ffe0ff */
[----:B------:R-:W-:Y:S01]  /*9e30*/  @P1 STS.128 [R230+0x4800], RZ ;  /* 0x004800ffe6001388 */ /* 0x000fe20000000c00 */
[C---:B------:R-:W-:Y:S01]  /*9e40*/  ISETP.GE.AND P6, PT, R15.reuse, R186, PT ;  /* 0x000000ba0f00720c */ /* 0x040fe20003fc6270 */
[----:B------:R-:W-:Y:S01]  /*9e50*/  I2F R14, R15 ;  /* 0x0000000f000e7306 */ /* 0x000fe20000201400 */
[C---:B------:R-:W-:Y:S01]  /*9e60*/  ISETP.GE.AND P4, PT, R15.reuse, R185, PT ;  /* 0x000000b90f00720c */ /* 0x040fe20003f86270 */
[----:B------:R-:W-:Y:S01]  /*9e70*/  @!PT LDS RZ, [RZ] ;  /* 0x00000000fffff984 */ /* 0x000fe20000000800 */
[----:B------:R-:W-:Y:S01]  /*9e80*/  @!PT LDS RZ, [RZ] ;  /* 0x00000000fffff984 */ /* 0x000fe20000000800 */
[----:B------:R-:W-:Y:S01]  /*9e90*/  @!PT LDS RZ, [RZ] ;  /* 0x00000000fffff984 */ /* 0x000fe20000000800 */
[----:B------:R3:W-:Y:S01]  /*9ea0*/  @!P1 LDGSTS.E.BYPASS.LTC128B.128 [R230+0x4800], [R18.64] ;  /* 0x0480000012e69fae */ /* 0x0007e2000b901d5c */
[C---:B-----5:R-:W-:Y:S01]  /*9eb0*/  ISETP.GE.AND P2, PT, R15.reuse, R3, PT ;  /* 0x000000030f00720c */ /* 0x060fe20003f46270 */
[----:B------:R-:W-:Y:S01]  /*9ec0*/  UIADD3 UR7, UR5, -0x2, URZ ;  /* 0xfffffffe05077890 */ /* 0x000fe2000fffe03f */
[----:B------:R-:W-:Y:S01]  /*9ed0*/  ISETP.GE.AND P3, PT, R15, R2, PT ;  /* 0x000000020f00720c */ /* 0x000fe20003f66270 */
[----:B------:R-:W-:Y:S01]  /*9ee0*/  @P1 STS.128 [R230+0x5000], RZ ;  /* 0x005000ffe6001388 */ /* 0x000fe20000000c00 */
[C---:B------:R-:W-:Y:S01]  /*9ef0*/  IADD3 R245, R11.reuse, 0x38, RZ ;  /* 0x000000380bf57810 */ /* 0x040fe20007ffe0ff */
[----:B------:R-:W4:Y:S02]  /*9f00*/  I2F R135, R11 ;  /* 0x0000000b00877306 */ /* 0x000f240000201400 */
        /* <DEDUP_REMOVED lines=10> */
[----:B------:R-:W2:Y:S04]  /*9fb0*/  LDSM.16.M88.4 R188, [R179+0x1000] ;  /* 0x00100000b3bc783b */ /* 0x000ea80000000200 */
[----:B------:R-:W3:Y:S04]  /*9fc0*/  LDSM.16.M88.4 R120, [R178+0x2400] ;  /* 0x00240000b278783b */ /* 0x000ee80000000200 */
[----:B------:R-:W-:Y:S04]  /*9fd0*/  LDSM.16.M88.4 R112, [R178+0x2800] ;  /* 0x00280000b270783b */ /* 0x000fe80000000200 */
[----:B------:R-:W4:Y:S04]  /*9fe0*/  LDSM.16.M88.4 R104, [R178+0x2c00] ;  /* 0x002c0000b268783b */ /* 0x000f280000000200 */
[----:B------:R-:W-:Y:S04]  /*9ff0*/  LDSM.16.M88.4 R96, [R178+0x3000] ;  /* 0x00300000b260783b */ /* 0x000fe80000000200 */
[----:B-1----:R-:W1:Y:S04]  /*a000*/  LDSM.16.M88.4 R4, [R179] ;  /* 0x00000000b304783b */ /* 0x002e680000000200 */
[----:B------:R-:W1:Y:S04]  /*a010*/  LDSM.16.M88.4 R88, [R178+0x3400] ;  /* 0x00340000b258783b */ /* 0x000e680000000200 */
[----:B------:R-:W1:Y:S04]  /*a020*/  LDSM.16.M88.4 R80, [R178+0x3800] ;  /* 0x00380000b250783b */ /* 0x000e680000000200 */
[----:B------:R-:W1:Y:S04]  /*a030*/  LDSM.16.M88.4 R224, [R178+0x3c00] ;  /* 0x003c0000b2e0783b */ /* 0x000e680000000200 */
[----:B------:R-:W-:Y:S04]  /*a040*/  LDSM.16.M88.4 R76, [R177] ;  /* 0x00000000b14c783b */ /* 0x000fe80000000200 */
[----:B------:R-:W1:Y:S01]  /*a050*/  LDSM.16.M88.4 R168, [R176] ;  /* 0x00000000b0a8783b */ /* 0x000e620000000200 */
[C---:B--2---:R-:W-:Y:S03]  /*a060*/  HMMA.16816.F32 R136, R188.reuse, R128, RZ ;  /* 0x00000080bc88723c */ /* 0x044fe600000018ff */
[----:B------:R-:W2:Y:S04]  /*a070*/  LDSM.16.M88.4 R172, [R177+0x1000] ;  /* 0x00100000b1ac783b */ /* 0x000ea80000000200 */
[----:B------:R-:W2:Y:S01]  /*a080*/  LDSM.16.M88.4 R164, [R176+0x400] ;  /* 0x00040000b0a4783b */ /* 0x000ea20000000200 */
[C---:B---3--:R-:W-:Y:S03]  /*a090*/  HMMA.16816.F32 R124, R188.reuse, R120, RZ ;  /* 0x00000078bc7c723c */ /* 0x048fe600000018ff */
[----:B------:R-:W3:Y:S04]  /*a0a0*/  LDSM.16.M88.4 R160, [R176+0x800] ;  /* 0x00080000b0a0783b */ /* 0x000ee80000000200 */
[----:B------:R-:W2:Y:S01]  /*a0b0*/  LDSM.16.M88.4 R156, [R176+0xc00] ;  /* 0x000c0000b09c783b */ /* 0x000ea20000000200 */
[----:B----4-:R-:W-:Y:S03]  /*a0c0*/  HMMA.16816.F32 R108, R188, R104, RZ ;  /* 0x00000068bc6c723c */ /* 0x010fe600000018ff */
[----:B------:R-:W4:Y:S04]  /*a0d0*/  LDSM.16.M88.4 R152, [R176+0x1000] ;  /* 0x00100000b098783b */ /* 0x000f280000000200 */
[----:B------:R-:W2:Y:S01]  /*a0e0*/  LDSM.16.M88.4 R148, [R176+0x1400] ;  /* 0x00140000b094783b */ /* 0x000ea20000000200 */
[C---:B-1----:R-:W-:Y:S03]  /*a0f0*/  HMMA.16816.F32 R72, R4.reuse, R128, RZ ;  /* 0x000000800448723c */ /* 0x042fe600000018ff */
[----:B------:R-:W1:Y:S04]  /*a100*/  LDSM.16.M88.4 R144, [R176+0x1800] ;  /* 0x00180000b090783b */ /* 0x000e680000000200 */
[----:B------:R-:W1:Y:S01]  /*a110*/  LDSM.16.M88.4 R140, [R176+0x1c00] ;  /* 0x001c0000b08c783b */ /* 0x000e620000000200 */
[C---:B------:R-:W-:Y:S03]  /*a120*/  HMMA.16816.F32 R68, R4.reuse, R130, RZ ;  /* 0x000000820444723c */ /* 0x040fe600000018ff */
[----:B------:R3:W-:Y:S04]  /*a130*/  STL [R1], R8 ;  /* 0x0000000801007387 */ /* 0x0007e80000100800 */
[----:B------:R-:W0:Y:S01]  /*a140*/  LDGDEPBAR ;  /* 0x00000000000079af */ /* 0x000e220000000000 */
[C---:B------:R-:W-:Y:S08]  /*a150*/  HMMA.16816.F32 R64, R4.reuse, R120, RZ ;  /* 0x000000780440723c */ /* 0x040ff000000018ff */
[C---:B------:R-:W-:Y:S08]  /*a160*/  HMMA.16816.F32 R60, R4.reuse, R122, RZ ;  /* 0x0000007a043c723c */ /* 0x040ff000000018ff */
[----:B------:R-:W-:Y:S01]  /*a170*/  HMMA.16816.F32 R56, R4, R112, RZ ;  /* 0x000000700438723c */ /* 0x000fe200000018ff */
[----:B---3--:R-:W-:Y:S01]  /*a180*/  IADD3 R8, R11, 0x48, RZ ;  /* 0x000000480b087810 */ /* 0x008fe20007ffe0ff */
[----:B------:R-:W-:Y:S01]  /*a190*/  UISETP.GE.AND UP0, UPT, UR5, 0x3, UPT ;  /* 0x000000030500788c */ /* 0x000fe2000bf06270 */
[----:B------:R-:W-:-:S05]  /*a1a0*/  DEPBAR.LE SB0, 0x0 ;  /* 0x000080000000791a */ /* 0x000fca0000000000 */
        /* <DEDUP_REMOVED lines=13> */
[----:B------:R-:W-:Y:S08]  /*a280*/  HMMA.16816.F32 R116, R188, R112, RZ ;  /* 0x00000070bc74723c */ /* 0x000ff000000018ff */
[-C--:B------:R-:W-:Y:S08]  /*a290*/  HMMA.16816.F32 R72, R76, R168.reuse, R72 ;  /* 0x000000a84c48723c */ /* 0x080ff00000001848 */
[----:B--2---:R-:W-:Y:S01]  /*a2a0*/  HMMA.16816.F32 R136, R172, R168, R136 ;  /* 0x000000a8ac88723c */ /* 0x004fe20000001888 */
[----:B------:R-:W2:Y:S07]  /*a2b0*/  I2F R168, R187 ;  /* 0x000000bb00a87306 */ /* 0x000eae0000201400 */
[C---:B------:R-:W-:Y:S08]  /*a2c0*/  HMMA.16816.F32 R68, R76.reuse, R170, R68 ;  /* 0x000000aa4c44723c */ /* 0x040ff00000001844 */
[----:B------:R-:W-:Y:S01]  /*a2d0*/  HMMA.16816.F32 R64, R76, R164, R64 ;  /* 0x000000a44c40723c */ /* 0x000fe20000001840 */
[----:B------:R-:W-:Y:S01]  /*a2e0*/  FFMA.FTZ R244, R0, UR4, R72 ;  /* 0x0000000400f47c23 */ /* 0x000fe20008010048 */
[----:B------:R-:W-:Y:S01]  /*a2f0*/  IADD3 R72, R11, 0x40, RZ ;  /* 0x000000400b487810 */ /* 0x000fe20007ffe0ff */
[----:B------:R-:W-:-:S03]  /*a300*/  FFMA.FTZ R74, R135, UR4, R74 ;  /* 0x00000004874a7c23 */ /* 0x000fc6000801004a */
[----:B------:R-:W3:Y:S02]  /*a310*/  I2F R10, R72 ;  /* 0x00000048000a7306 */ /* 0x000ee40000201400 */
[C---:B------:R-:W-:Y:S08]  /*a320*/  HMMA.16816.F32 R60, R76.reuse, R166, R60 ;  /* 0x000000a64c3c723c */ /* 0x040ff0000000183c */
[----:B------:R-:W-:Y:S01]  /*a330*/  HMMA.16816.F32 R56, R76, R160, R56 ;  /* 0x000000a04c38723c */ /* 0x000fe20000001838 */
[----:B--2---:R-:W-:-:S07]  /*a340*/  FFMA.FTZ R71, R168, UR4, R71 ;  /* 0x00000004a8477c23 */ /* 0x004fce0008010047 */
[C---:B------:R-:W-:Y:S08]  /*a350*/  HMMA.16816.F32 R48, R76.reuse, R156, R48 ;  /* 0x0000009c4c30723c */ /* 0x040ff00000001830 */
[C---:B----4-:R-:W-:Y:S08]  /*a360*/  HMMA.16816.F32 R40, R76.reuse, R152, R40 ;  /* 0x000000984c28723c */ /* 0x050ff00000001828 */
[C---:B------:R-:W-:Y:S08]  /*a370*/  HMMA.16816.F32 R32, R76.reuse, R148, R32 ;  /* 0x000000944c20723c */ /* 0x040ff00000001820 */
[C---:B-1----:R-:W-:Y:S08]  /*a380*/  HMMA.16816.F32 R24, R76.reuse, R144, R24 ;  /* 0x000000904c18723c */ /* 0x042ff00000001818 */
[----:B------:R-:W-:Y:S01]  /*a390*/  HMMA.16816.F32 R16, R76, R140, R16 ;  /* 0x0000008c4c10723c */ /* 0x000fe20000001810 */
[----:B---3--:R-:W-:-:S07]  /*a3a0*/  FFMA.FTZ R42, R10, UR4, R42 ;  /* 0x000000040a2a7c23 */ /* 0x008fce000801002a */
[C---:B------:R-:W-:Y:S08]  /*a3b0*/  HMMA.16816.F32 R52, R76.reuse, R162, R52 ;  /* 0x000000a24c34723c */ /* 0x040ff00000001834 */
[C---:B------:R-:W-:Y:S08]  /*a3c0*/  HMMA.16816.F32 R44, R76.reuse, R158, R44 ;  /* 0x0000009e4c2c723c */ /* 0x040ff0000000182c */
[C---:B------:R-:W-:Y:S08]  /*a3d0*/  HMMA.16816.F32 R36, R76.reuse, R154, R36 ;  /* 0x0000009a4c24723c */ /* 0x040ff00000001824 */
[C---:B------:R-:W-:Y:S08]  /*a3e0*/  HMMA.16816.F32 R28, R76.reuse, R150, R28 ;  /* 0x000000964c1c723c */ /* 0x040ff0000000181c */
[C---:B------:R-:W-:Y:S08]  /*a3f0*/  HMMA.16816.F32 R20, R76.reuse, R146, R20 ;  /* 0x000000924c14723c */ /* 0x040ff00000001814 */
[----:B------:R-:W-:Y:S08]  /*a400*/  HMMA.16816.F32 R4, R76, R142, R4 ;  /* 0x0000008e4c04723c */ /* 0x000ff00000001804 */
[----:B------:R-:W-:Y:S07]  /*a410*/  HMMA.16816.F32 R76, R188, R224, RZ ;  /* 0x000000e0bc4c723c */ /* 0x000fee00000018ff */
[----:B------:R-:W-:Y:S01]  /*a420*/  IADD3 R224, R132, 0x8, RZ ;  /* 0x0000000884e07810 */ /* 0x000fe20007ffe0ff */
[----:B------:R-:W-:Y:S03]  /*a430*/  HMMA.16816.F32 R128, R172, R170, R128 ;  /* 0x000000aaac80723c */ /* 0x000fe60000001880 */
[----:B------:R-:W1:Y:S01]  /*a440*/  I2F R171, R224 ;  /* 0x000000e000ab7306 */ /* 0x000e620000201400 */
[----:B------:R-:W-:-:S02]  /*a450*/  ISETP.GE.AND P0, PT, R224, R186, PT ;  /* 0x000000bae000720c */ /* 0x000fc40003f06270 */
[----:B------:R-:W-:Y:S02]  /*a460*/  ISETP.GE.AND P5, PT, R224, R185, PT ;  /* 0x000000b9e000720c */ /* 0x000fe40003fa6270 */
[----:B------:R-:W-:Y:S01]  /*a470*/  HMMA.16816.F32 R124, R172, R164, R124 ;  /* 0x000000a4ac7c723c */ /* 0x000fe2000000187c */
[----:B------:R-:W-:Y:S02]  /*a480*/  IADD3 R170, R132, 0x10, RZ ;  /* 0x0000001084aa7810 */ /* 0x000fe40007ffe0ff */
[----:B------:R2:W3:Y:S05]  /*a490*/  I2F R165, R15 ;  /* 0x0000000f00a57306 */ /* 0x0004ea0000201400 */
[----:B------:R-:W-:Y:S03]  /*a4a0*/  HMMA.16816.F32 R112, R188, R114, RZ ;  /* 0x00000072bc70723c */ /* 0x000fe600000018ff */
[----:B------:R-:W4:Y:S01]  /*a4b0*/  I2F R164, R224 ;  /* 0x000000e000a47306 */ /* 0x000f220000201400 */
[----:B-1----:R-:W-:-:S04]  /*a4c0*/  FFMA.FTZ R68, R171, UR4, R68 ;  /* 0x00000004ab447c23 */ /* 0x002fc80008010044 */
[----:B------:R-:W-:Y:S01]  /*a4d0*/  HMMA.16816.F32 R100, R188, R96, RZ ;  /* 0x00000060bc64723c */ /* 0x000fe200000018ff */
[----:B------:R-:W-:Y:S02]  /*a4e0*/  FFMA.FTZ R129, R168, UR4, R129 ;  /* 0x00000004a8817c23 */ /* 0x000fe40008010081 */
[----:B------:R-:W1:Y:S01]  /*a4f0*/  I2F R169, R170 ;  /* 0x000000aa00a97306 */ /* 0x000e620000201400 */
[----:B--2---:R-:W-:Y:S02]  /*a500*/  FFMA.FTZ R15, R14, UR4, R73 ;  /* 0x000000040e0f7c23 */ /* 0x004fe40008010049 */
[C---:B---3--:R-:W-:Y:S02]  /*a510*/  FFMA.FTZ R14, R165.reuse, UR4, R75 ;  /* 0x00000004a50e7c23 */ /* 0x048fe4000801004b */
[C---:B------:R-:W-:Y:S01]  /*a520*/  HMMA.16816.F32 R120, R172.reuse, R166, R120 ;  /* 0x000000a6ac78723c */ /* 0x040fe20000001878 */
[----:B------:R-:W-:Y:S01]  /*a530*/  FFMA.FTZ R139, R165, UR4, R139 ;  /* 0x00000004a58b7c23 */ /* 0x000fe2000801008b */
[----:B------:R-:W-:Y:S01]  /*a540*/  FSEL R15, R15, -INF , !P6 ;  /* 0xff8000000f0f7808 */ /* 0x000fe20007000000 */
[----:B------:R-:W2:Y:S01]  /*a550*/  I2F R166, R187 ;  /* 0x000000bb00a67306 */ /* 0x000ea20000201400 */
[----:B------:R-:W-:Y:S01]  /*a560*/  FFMA.FTZ R137, R165, UR4, R137 ;  /* 0x00000004a5897c23 */ /* 0x000fe20008010089 */
[----:B------:R-:W-:Y:S01]  /*a570*/  FSEL R14, R14, -INF , !P4 ;  /* 0xff8000000e0e7808 */ /* 0x000fe20006000000 */
[----:B----4-:R-:W-:Y:S01]  /*a580*/  FFMA.FTZ R70, R164, UR4, R70 ;  /* 0x00000004a4467c23 */ /* 0x010fe20008010046 */
[----:B------:R-:W-:Y:S01]  /*a590*/  IADD3 R167, R132, 0x11, RZ ;  /* 0x0000001184a77810 */ /* 0x000fe20007ffe0ff */
[C---:B------:R-:W-:Y:S01]  /*a5a0*/  HMMA.16816.F32 R108, R172.reuse, R156, R108 ;  /* 0x0000009cac6c723c */ /* 0x040fe2000000186c */
[----:B------:R-:W-:Y:S01]  /*a5b0*/  FFMA.FTZ R128, R164, UR4, R128 ;  /* 0x00000004a4807c23 */ /* 0x000fe20008010080 */
[-C--:B------:R-:W-:Y:S01]  /*a5c0*/  ISETP.GE.AND P6, PT, R224, R3.reuse, PT ;  /* 0x00000003e000720c */ /* 0x080fe20003fc6270 */
[----:B------:R-:W3:Y:S01]  /*a5d0*/  I2F R134, R170 ;  /* 0x000000aa00867306 */ /* 0x000ee20000201400 */
[----:B------:R-:W-:Y:S01]  /*a5e0*/  FFMA.FTZ R130, R164, UR4, R130 ;  /* 0x00000004a4827c23 */ /* 0x000fe20008010082 */
[----:B------:R-:W-:Y:S01]  /*a5f0*/  ISETP.GE.AND P4, PT, R224, R2, PT ;  /* 0x00000002e000720c */ /* 0x000fe20003f86270 */
[----:B------:R-:W-:Y:S01]  /*a600*/  FFMA.FTZ R131, R168, UR4, R131 ;  /* 0x00000004a8837c23 */ /* 0x000fe20008010083 */
[----:B------:R-:W-:Y:S01]  /*a610*/  FSEL R171, R139, -INF , !P3 ;  /* 0xff8000008bab7808 */ /* 0x000fe20005800000 */
[----:B------:R-:W-:Y:S01]  /*a620*/  HMMA.16816.F32 R116, R172, R160, R116 ;  /* 0x000000a0ac74723c */ /* 0x000fe20000001874 */
[----:B------:R-:W-:Y:S01]  /*a630*/  FSEL R139, R68, -INF , !P0 ;  /* 0xff800000448b7808 */ /* 0x000fe20004000000 */
[----:B-1----:R-:W-:Y:S01]  /*a640*/  FFMA.FTZ R64, R169, UR4, R64 ;  /* 0x00000004a9407c23 */ /* 0x002fe20008010040 */
[----:B------:R-:W1:Y:S01]  /*a650*/  I2F R156, R167 ;  /* 0x000000a7009c7306 */ /* 0x000e620000201400 */
[----:B------:R-:W-:Y:S01]  /*a660*/  FSEL R225, R137, -INF , !P2 ;  /* 0xff80000089e17808 */ /* 0x000fe20005000000 */
[----:B--2---:R-:W-:Y:S01]  /*a670*/  FFMA.FTZ R69, R166, UR4, R69 ;  /* 0x00000004a6457c23 */ /* 0x004fe20008010045 */
[----:B------:R-:W-:-:S02]  /*a680*/  ISETP.GE.AND P0, PT, R187, R3, PT ;  /* 0x00000003bb00720c */ /* 0x000fc40003f06270 */
[----:B------:R-:W-:Y:S01]  /*a690*/  IADD3 R161, R132, 0x18, RZ ;  /* 0x0000001884a17810 */ /* 0x000fe20007ffe0ff */
[C---:B------:R-:W-:Y:S01]  /*a6a0*/  HMMA.16816.F32 R92, R188.reuse, R88, RZ ;  /* 0x00000058bc5c723c */ /* 0x040fe200000018ff */
[C---:B------:R-:W-:Y:S01]  /*a6b0*/  ISETP.GE.AND P2, PT, R187.reuse, R186, PT ;  /* 0x000000babb00720c */ /* 0x040fe20003f46270 */
[----:B------:R-:W2:Y:S01]  /*a6c0*/  I2F R160, R167 ;  /* 0x000000a700a07306 */ /* 0x000ea20000201400 */
[----:B------:R-:W-:Y:S01]  /*a6d0*/  FSEL R137, R70, -INF , !P5 ;  /* 0xff80000046897808 */ /* 0x000fe20006800000 */
[----:B---3--:R-:W-:Y:S01]  /*a6e0*/  FFMA.FTZ R66, R134, UR4, R66 ;  /* 0x0000000486427c23 */ /* 0x008fe20008010042 */
[----:B------:R-:W-:Y:S02]  /*a6f0*/  IADD3 R166, R132, 0x19, RZ ;  /* 0x0000001984a67810 */ /* 0x000fe40007ffe0ff */
[----:B------:R-:W-:Y:S01]  /*a700*/  FSEL R224, R130, -INF , !P4 ;  /* 0xff80000082e07808 */ /* 0x000fe20006000000 */
[----:B------:R-:W-:Y:S01]  /*a710*/  HMMA.16816.F32 R84, R188, R80, RZ ;  /* 0x00000050bc54723c */ /* 0x000fe200000018ff */
[CC--:B------:R-:W-:Y:S01]  /*a720*/  ISETP.GE.AND P3, PT, R187.reuse, R185.reuse, PT ;  /* 0x000000b9bb00720c */ /* 0x0c0fe20003f66270 */
[----:B------:R-:W3:Y:S01]  /*a730*/  I2F R73, R161 ;  /* 0x000000a100497306 */ /* 0x000ee20000201400 */
[----:B------:R-:W-:Y:S01]  /*a740*/  ISETP.GE.AND P5, PT, R187, R2, PT ;  /* 0x00000002bb00720c */ /* 0x000fe20003fa6270 */
[----:B-1----:R-:W-:Y:S01]  /*a750*/  FFMA.FTZ R65, R156, UR4, R65 ;  /* 0x000000049c417c23 */ /* 0x002fe20008010041 */
[----:B------:R-:W-:-:S02]  /*a760*/  ISETP.GE.AND P4, PT, R170, R185, PT ;  /* 0x000000b9aa00720c */ /* 0x000fc40003f86270 */
[----:B------:R-:W-:Y:S01]  /*a770*/  FSEL R243, R129, -INF , !P0 ;  /* 0xff80000081f37808 */ /* 0x000fe20004000000 */
[C---:B------:R-:W-:Y:S01]  /*a780*/  HMMA.16816.F32 R104, R188.reuse, R106, RZ ;  /* 0x0000006abc68723c */ /* 0x040fe200000018ff */
[C---:B------:R-:W-:Y:S01]  /*a790*/  ISETP.GE.AND P0, PT, R132.reuse, R186, PT ;  /* 0x000000ba8400720c */ /* 0x040fe20003f06270 */
[----:B------:R-:W1:Y:S01]  /*a7a0*/  I2F R157, R161 ;  /* 0x000000a1009d7306 */ /* 0x000e620000201400 */
[----:B------:R-:W-:Y:S01]  /*a7b0*/  IADD3 R130, R132, 0x20, RZ ;  /* 0x0000002084827810 */ /* 0x000fe20007ffe0ff */
[----:B------:R-:W-:Y:S01]  /*a7c0*/  FFMA.FTZ R132, R134, UR4, R124 ;  /* 0x0000000486847c23 */ /* 0x000fe2000801007c */
[----:B------:R-:W-:Y:S01]  /*a7d0*/  FSEL R124, R66, -INF , !P4 ;  /* 0xff800000427c7808 */ /* 0x000fe20006000000 */
[----:B------:R-:W-:Y:S01]  /*a7e0*/  FFMA.FTZ R134, R134, UR4, R126 ;  /* 0x0000000486867c23 */ /* 0x000fe2000801007e */
[----:B------:R-:W-:Y:S01]  /*a7f0*/  ISETP.GE.AND P4, PT, R167, R3, PT ;  /* 0x00000003a700720c */ /* 0x000fe20003f86270 */
[C---:B------:R-:W-:Y:S01]  /*a800*/  HMMA.16816.F32 R96, R188.reuse, R98, RZ ;  /* 0x00000062bc60723c */ /* 0x040fe200000018ff */
[C---:B--2---:R-:W-:Y:S01]  /*a810*/  FFMA.FTZ R67, R160.reuse, UR4, R67 ;  /* 0x00000004a0437c23 */ /* 0x044fe20008010043 */
[C---:B------:R-:W-:Y:S01]  /*a820*/  IADD3 R70, R11.reuse, 0x29, RZ ;  /* 0x000000290b467810 */ /* 0x040fe20007ffe0ff */
[C---:B------:R-:W-:Y:S01]  /*a830*/  FFMA.FTZ R156, R160.reuse, UR4, R125 ;  /* 0x00000004a09c7c23 */ /* 0x040fe2000801007d */
[----:B------:R-:W-:Y:S01]  /*a840*/  I2F R165, R166 ;  /* 0x000000a600a57306 */ /* 0x000fe20000201400 */
[----:B------:R-:W-:Y:S01]  /*a850*/  IADD3 R68, R11, 0x21, RZ ;  /* 0x000000210b447810 */ /* 0x000fe20007ffe0ff */
[----:B------:R-:W-:Y:S01]  /*a860*/  FFMA.FTZ R127, R160, UR4, R127 ;  /* 0x00000004a07f7c23 */ /* 0x000fe2000801007f */
[----:B------:R-:W-:Y:S01]  /*a870*/  FSEL R244, R244, -INF , !P0 ;  /* 0xff800000f4f47808 */ /* 0x000fe20004000000 */
[----:B------:R-:W-:Y:S01]  /*a880*/  HMMA.16816.F32 R88, R188, R90, RZ ;  /* 0x0000005abc58723c */ /* 0x000fe200000018ff */
[----:B------:R-:W-:Y:S01]  /*a890*/  FSEL R156, R156, -INF , !P4 ;  /* 0xff8000009c9c7808 */ /* 0x000fe20006000000 */
[----:B---3--:R-:W-:Y:S01]  /*a8a0*/  FFMA.FTZ R60, R73, UR4, R60 ;  /* 0x00000004493c7c23 */ /* 0x008fe2000801003c */
[----:B------:R-:W-:Y:S01]  /*a8b0*/  ISETP.GE.AND P4, PT, R161, R2, PT ;  /* 0x00000002a100720c */ /* 0x000fe20003f86270 */
[----:B------:R-:W2:Y:S01]  /*a8c0*/  I2F R75, R130 ;  /* 0x00000082004b7306 */ /* 0x000ea20000201400 */
[----:B-1----:R-:W-:Y:S01]  /*a8d0*/  FFMA.FTZ R160, R157, UR4, R120 ;  /* 0x000000049da07c23 */ /* 0x002fe20008010078 */
[----:B------:R-:W-:-:S02]  /*a8e0*/  IADD3 R73, R11, 0x31, RZ ;  /* 0x000000310b497810 */ /* 0x000fc40007ffe0ff */
[C---:B------:R-:W-:Y:S01]  /*a8f0*/  HMMA.16816.F32 R80, R188.reuse, R82, RZ ;  /* 0x00000052bc50723c */ /* 0x040fe200000018ff */
[C---:B------:R-:W-:Y:S02]  /*a900*/  ISETP.GE.AND P0, PT, R11.reuse, R3, PT ;  /* 0x000000030b00720c */ /* 0x040fe40003f06270 */
[----:B------:R-:W-:Y:S01]  /*a910*/  IADD3 R187, R11, 0x61, RZ ;  /* 0x000000610bbb7810 */ /* 0x000fe20007ffe0ff */
[----:B------:R-:W1:Y:S04]  /*a920*/  I2F R66, R68 ;  /* 0x0000004400427306 */ /* 0x000e680000201400 */
[----:B------:R-:W-:Y:S01]  /*a930*/  HMMA.16816.F32 R188, R188, R226, RZ ;  /* 0x000000e2bcbc723c */ /* 0x000fe200000018ff */
[----:B--2---:R-:W-:Y:S02]  /*a940*/  FFMA.FTZ R0, R75, UR4, R116 ;  /* 0x000000044b007c23 */ /* 0x004fe40008010074 */
[----:B------:R-:W-:-:S04]  /*a950*/  FFMA.FTZ R116, R135, UR4, R136 ;  /* 0x0000000487747c23 */ /* 0x000fc80008010088 */
[----:B------:R-:W-:Y:S01]  /*a960*/  FSEL R227, R128, -INF , !P6 ;  /* 0xff80000080e37808 */ /* 0x000fe20007000000 */
[C---:B------:R-:W-:Y:S01]  /*a970*/  HMMA.16816.F32 R100, R172.reuse, R152, R100 ;  /* 0x00000098ac64723c */ /* 0x040fe20000001864 */
[----:B------:R-:W-:Y:S02]  /*a980*/  ISETP.GE.AND P6, PT, R170, R186, PT ;  /* 0x000000baaa00720c */ /* 0x000fe40003fc6270 */
[----:B------:R-:W-:Y:S01]  /*a990*/  FSEL R226, R131, -INF , !P5 ;  /* 0xff80000083e27808 */ /* 0x000fe20006800000 */
[----:B-1----:R-:W-:Y:S01]  /*a9a0*/  FFMA.FTZ R57, R66, UR4, R57 ;  /* 0x0000000442397c23 */ /* 0x002fe20008010039 */
[----:B------:R-:W-:Y:S01]  /*a9b0*/  FSEL R128, R64, -INF , !P6 ;  /* 0xff80000040807808 */ /* 0x000fe20007000000 */
[C---:B------:R-:W-:Y:S01]  /*a9c0*/  FFMA.FTZ R59, R66.reuse, UR4, R59 ;  /* 0x00000004423b7c23 */ /* 0x040fe2000801003b */
[----:B------:R-:W-:Y:S01]  /*a9d0*/  FSEL R152, R69, -INF , !P2 ;  /* 0xff80000045987808 */ /* 0x000fe20005000000 */
[----:B------:R-:W-:Y:S01]  /*a9e0*/  HMMA.16816.F32 R112, R172, R162, R112 ;  /* 0x000000a2ac70723c */ /* 0x000fe20000001870 */
[----:B------:R-:W1:Y:S01]  /*a9f0*/  I2F R69, R166 ;  /* 0x000000a600457306 */ /* 0x000e620000201400 */
[----:B------:R-:W-:Y:S01]  /*aa00*/  FSEL R153, R71, -INF , !P3 ;  /* 0xff80000047997808 */ /* 0x000fe20005800000 */
[----:B------:R-:W-:Y:S01]  /*aa10*/  FFMA.FTZ R117, R66, UR4, R117 ;  /* 0x0000000442757c23 */ /* 0x000fe20008010075 */
[----:B------:R-:W-:Y:S01]  /*aa20*/  ISETP.GE.AND P3, PT, R170, R2, PT ;  /* 0x00000002aa00720c */ /* 0x000fe20003f66270 */
[----:B------:R-:W-:Y:S01]  /*aa30*/  FFMA.FTZ R119, R66, UR4, R119 ;  /* 0x0000000442777c23 */ /* 0x000fe20008010077 */
[----:B------:R-:W-:-:S02]  /*aa40*/  ISETP.GE.AND P5, PT, R167, R186, PT ;  /* 0x000000baa700720c */ /* 0x000fc40003fa6270 */
[----:B------:R-:W-:Y:S01]  /*aa50*/  ISETP.GE.AND P6, PT, R167, R185, PT ;  /* 0x000000b9a700720c */ /* 0x000fe20003fc6270 */
[----:B------:R-:W2:Y:S01]  /*aa60*/  I2F R64, R70 ;  /* 0x0000004600407306 */ /* 0x000ea20000201400 */
[----:B------:R-:W-:Y:S01]  /*aa70*/  ISETP.GE.AND P2, PT, R170, R3, PT ;  /* 0x00000003aa00720c */ /* 0x000fe20003f46270 */
[C---:B------:R-:W-:Y:S01]  /*aa80*/  HMMA.16816.F32 R104, R172.reuse, R158, R104 ;  /* 0x0000009eac68723c */ /* 0x040fe20000001868 */
[----:B------:R-:W-:Y:S02]  /*aa90*/  FSEL R134, R134, -INF , !P3 ;  /* 0xff80000086867808 */ /* 0x000fe40005800000 */
[----:B------:R-:W-:Y:S01]  /*aaa0*/  FSEL R126, R65, -INF , !P5 ;  /* 0xff800000417e7808 */ /* 0x000fe20006800000 */
[----:B------:R-:W-:Y:S01]  /*aab0*/  FFMA.FTZ R65, R157, UR4, R62 ;  /* 0x000000049d417c23 */ /* 0x000fe2000801003e */
[----:B------:R-:W-:Y:S01]  /*aac0*/  FSEL R125, R67, -INF , !P6 ;  /* 0xff800000437d7808 */ /* 0x000fe20007000000 */
        /* <DEDUP_REMOVED lines=9> */
[----:B------:R-:W-:Y:S01]  /*ab60*/  FSEL R132, R132, -INF , !P2 ;  /* 0xff80000084847808 */ /* 0x000fe20005000000 */
[C---:B--2---:R-:W-:Y:S01]  /*ab70*/  FFMA.FTZ R53, R64.reuse, UR4, R53 ;  /* 0x0000000440357c23 */ /* 0x044fe20008010035 */
[----:B------:R-:W-:Y:S01]  /*ab80*/  ISETP.GE.AND P2, PT, R167, R2, PT ;  /* 0x00000002a700720c */ /* 0x000fe20003f46270 */
[----:B------:R-:W1:Y:S01]  /*ab90*/  I2F R62, R161 ;  /* 0x000000a1003e7306 */ /* 0x000e620000201400 */
[----:B------:R-:W-:Y:S01]  /*aba0*/  IADD3 R71, R11, 0x28, RZ ;  /* 0x000000280b477810 */ /* 0x000fe20007ffe0ff */
[C---:B------:R-:W-:Y:S01]  /*abb0*/  FFMA.FTZ R123, R64.reuse, UR4, R55 ;  /* 0x00000004407b7c23 */ /* 0x040fe20008010037 */
[----:B------:R-:W-:Y:S01]  /*abc0*/  FSEL R129, R127, -INF , !P2 ;  /* 0xff8000007f817808 */ /* 0x000fe20005000000 */
[----:B------:R-:W-:Y:S01]  /*abd0*/  FFMA.FTZ R165, R64, UR4, R113 ;  /* 0x0000000440a57c23 */ /* 0x000fe20008010071 */
[----:B------:R-:W-:Y:S01]  /*abe0*/  FSEL R127, R60, -INF , !P3 ;  /* 0xff8000003c7f7808 */ /* 0x000fe20005800000 */
[----:B------:R-:W-:Y:S01]  /*abf0*/  FFMA.FTZ R170, R64, UR4, R115 ;  /* 0x0000000440aa7c23 */ /* 0x000fe20008010073 */
[----:B------:R-:W-:Y:S01]  /*ac00*/  ISETP.GE.AND P3, PT, R166, R185, PT ;  /* 0x000000b9a600720c */ /* 0x000fe20003f66270 */
[----:B------:R-:W2:Y:S01]  /*ac10*/  I2F R164, R71 ;  /* 0x0000004700a47306 */ /* 0x000ea20000201400 */
[----:B------:R-:W-:Y:S01]  /*ac20*/  FSEL R120, R65, -INF , !P5 ;  /* 0xff80000041787808 */ /* 0x000fe20006800000 */
[----:B------:R-:W-:Y:S01]  /*ac30*/  FFMA.FTZ R158, R135, UR4, R138 ;  /* 0x00000004879e7c23 */ /* 0x000fe2000801008a */
[----:B------:R-:W-:Y:S01]  /*ac40*/  FSEL R160, R160, -INF , !P6 ;  /* 0xff800000a0a07808 */ /* 0x000fe20007000000 */
[----:B------:R-:W-:Y:S01]  /*ac50*/  HMMA.16816.F32 R96, R172, R154, R96 ;  /* 0x0000009aac60723c */ /* 0x000fe20000001860 */
[----:B------:R-:W-:-:S02]  /*ac60*/  ISETP.GE.AND P2, PT, R166, R186, PT ;  /* 0x000000baa600720c */ /* 0x000fc40003f46270 */
[C---:B------:R-:W-:Y:S01]  /*ac70*/  ISETP.GE.AND P5, PT, R166.reuse, R3, PT ;  /* 0x00000003a600720c */ /* 0x040fe20003fa6270 */
[----:B------:R-:W3:Y:S01]  /*ac80*/  I2F R60, R73 ;  /* 0x00000049003c7306 */ /* 0x000ee20000201400 */
[----:B------:R-:W-:Y:S01]  /*ac90*/  ISETP.GE.AND P6, PT, R166, R2, PT ;  /* 0x00000002a600720c */ /* 0x000fe20003fc6270 */
[C---:B-1----:R-:W-:Y:S01]  /*aca0*/  FFMA.FTZ R67, R62.reuse, UR4, R108 ;  /* 0x000000043e437c23 */ /* 0x042fe2000801006c */
[----:B------:R-:W-:Y:S01]  /*acb0*/  IADD3 R166, R11, 0x39, RZ ;  /* 0x000000390ba67810 */ /* 0x000fe20007ffe0ff */
[----:B------:R-:W-:Y:S01]  /*acc0*/  FFMA.FTZ R48, R62, UR4, R48 ;  /* 0x000000043e307c23 */ /* 0x000fe20008010030 */
[----:B------:R-:W-:Y:S01]  /*acd0*/  FSEL R121, R63, -INF , !P3 ;  /* 0xff8000003f797808 */ /* 0x000fe20005800000 */
[----:B------:R-:W-:Y:S01]  /*ace0*/  FFMA.FTZ R63, R75, UR4, R56 ;  /* 0x000000044b3f7c23 */ /* 0x000fe20008010038 */
[----:B------:R-:W-:Y:S01]  /*acf0*/  IADD3 R64, R11, 0x60, RZ ;  /* 0x000000600b407810 */ /* 0x000fe20007ffe0ff */
        /* <DEDUP_REMOVED lines=8> */
[----:B------:R-:W-:Y:S01]  /*ad80*/  ISETP.GE.AND P3, PT, R130, R3, PT ;  /* 0x000000038200720c */ /* 0x000fe20003f66270 */
[----:B------:R-:W-:Y:S01]  /*ad90*/  I2F R252, R166 ;  /* 0x000000a600fc7306 */ /* 0x000fe20000201400 */
[----:B------:R-:W-:Y:S01]  /*ada0*/  FSEL R108, R56, -INF , !P2 ;  /* 0xff800000386c7808 */ /* 0x000fe20005000000 */
[----:B---3--:R-:W-:Y:S01]  /*adb0*/  FFMA.FTZ R49, R60, UR4, R49 ;  /* 0x000000043c317c23 */ /* 0x008fe20008010031 */
[----:B------:R-:W-:Y:S01]  /*adc0*/  FSEL R157, R157, -INF , !P4 ;  /* 0xff8000009d9d7808 */ /* 0x000fe20006000000 */
[----:B------:R-:W-:Y:S01]  /*add0*/  HMMA.16816.F32 R92, R172, R148, R92 ;  /* 0x00000094ac5c723c */ /* 0x000fe2000000185c */
[-C--:B------:R-:W-:Y:S01]  /*ade0*/  ISETP.GE.AND P2, PT, R68, R186.reuse, PT ;  /* 0x000000ba4400720c */ /* 0x080fe20003f46270 */
[----:B------:R-:W-:Y:S01]  /*adf0*/  FFMA.FTZ R58, R62, UR4, R50 ;  /* 0x000000043e3a7c23 */ /* 0x000fe20008010032 */
[----:B------:R-:W-:Y:S01]  /*ae00*/  ISETP.GE.AND P4, PT, R130, R186, PT ;  /* 0x000000ba8200720c */ /* 0x000fe20003f86270 */
[----:B------:R-:W2:Y:S01]  /*ae10*/  I2F R163, R64 ;  /* 0x0000004000a37306 */ /* 0x000ea20000201400 */
[----:B------:R-:W-:Y:S01]  /*ae20*/  FSEL R159, R159, -INF , !P5 ;  /* 0xff8000009f9f7808 */ /* 0x000fe20006800000 */
[----:B------:R-:W-:Y:S01]  /*ae30*/  IMAD.U32 R50, RZ, RZ, UR6 ;  /* 0x00000006ff327e24 */ /* 0x000fe2000f8e00ff */
[----:B------:R-:W-:Y:S01]  /*ae40*/  FSEL R135, R0, -INF , !P3 ;  /* 0xff80000000877808 */ /* 0x000fe20005800000 */
[----:B------:R-:W-:Y:S01]  /*ae50*/  FFMA.FTZ R69, R62, UR4, R110 ;  /* 0x000000043e457c23 */ /* 0x000fe2000801006e */
[----:B------:R-:W-:Y:S01]  /*ae60*/  ISETP.GE.AND P5, PT, R130, R2, PT ;  /* 0x000000028200720c */ /* 0x000fe20003fa6270 */
[C---:B------:R-:W-:Y:S01]  /*ae70*/  FFMA.FTZ R130, R164.reuse, UR4, R54 ;  /* 0x00000004a4827c23 */ /* 0x040fe20008010036 */
[-C--:B------:R-:W-:Y:S01]  /*ae80*/  ISETP.GE.AND P3, PT, R71, R186.reuse, PT ;  /* 0x000000ba4700720c */ /* 0x080fe20003f66270 */
[----:B------:R-:W3:Y:S01]  /*ae90*/  I2F R64, R118 ;  /* 0x0000007600407306 */ /* 0x000ee20000201400 */
[C---:B------:R-:W-:Y:S01]  /*aea0*/  IADD3 R155, R11.reuse, 0x49, RZ ;  /* 0x000000490b9b7810 */ /* 0x040fe20007ffe0ff */
[----:B------:R-:W-:Y:S01]  /*aeb0*/  FFMA.FTZ R164, R164, UR4, R114 ;  /* 0x00000004a4a47c23 */ /* 0x000fe20008010072 */
[----:B------:R-:W-:Y:S01]  /*aec0*/  IADD3 R55, R11, 0x50, RZ ;  /* 0x000000500b377810 */ /* 0x000fe20007ffe0ff */
[----:B------:R-:W-:Y:S01]  /*aed0*/  IMAD R50, R50, 0x80, R184 ;  /* 0x0000008032327824 */ /* 0x000fe200078e02b8 */
[----:B------:R-:W-:Y:S01]  /*aee0*/  FSEL R113, R57, -INF , !P2 ;  /* 0xff80000039717808 */ /* 0x000fe20005000000 */
[----:B-1----:R-:W-:Y:S01]  /*aef0*/  FFMA.FTZ R46, R61, UR4, R46 ;  /* 0x000000043d2e7c23 */ /* 0x002fe2000801002e */
[----:B------:R-:W-:Y:S01]  /*af00*/  FSEL R114, R63, -INF , !P4 ;  /* 0xff8000003f727808 */ /* 0x000fe20006000000 */
[----:B------:R-:W1:Y:S01]  /*af10*/  I2F R65, R8 ;  /* 0x0000000800417306 */ /* 0x000e620000201400 */
[-C--:B------:R-:W-:Y:S01]  /*af20*/  ISETP.GE.AND P2, PT, R161, R186.reuse, PT ;  /* 0x000000baa100720c */ /* 0x080fe20003f46270 */
[----:B--2---:R-:W-:Y:S01]  /*af30*/  FFMA.FTZ R24, R163, UR4, R24 ;  /* 0x00000004a3187c23 */ /* 0x004fe20008010018 */
[----:B------:R-:W-:Y:S01]  /*af40*/  IADD3 R63, R11, 0x58, RZ ;  /* 0x000000580b3f7810 */ /* 0x000fe20007ffe0ff */
[----:B------:R-:W-:Y:S01]  /*af50*/  FFMA.FTZ R51, R60, UR4, R51 ;  /* 0x000000043c337c23 */ /* 0x000fe20008010033 */
[----:B------:R-:W-:Y:S01]  /*af60*/  FSEL R112, R52, -INF , !P3 ;  /* 0xff80000034707808 */ /* 0x000fe20005800000 */
[----:B------:R-:W-:Y:S01]  /*af70*/  FFMA.FTZ R109, R60, UR4, R109 ;  /* 0x000000043c6d7c23 */ /* 0x000fe2000801006d */
[----:B------:R-:W-:Y:S01]  /*af80*/  ISETP.GE.AND P3, PT, R73, R186, PT ;  /* 0x000000ba4900720c */ /* 0x000fe20003f66270 */
[----:B------:R-:W2:Y:S01]  /*af90*/  I2F R66, R155 ;  /* 0x0000009b00427306 */ /* 0x000ea20000201400 */
[----:B------:R-:W-:Y:S01]  /*afa0*/  FSEL R168, R168, -INF , !P6 ;  /* 0xff800000a8a87808 */ /* 0x000fe20007000000 */
[----:B------:R-:W-:Y:S01]  /*afb0*/  FFMA.FTZ R47, R252, UR4, R47 ;  /* 0x00000004fc2f7c23 */ /* 0x000fe2000801002f */
[C---:B------:R-:W-:Y:S01]  /*afc0*/  IADD3 R54, R11.reuse, 0x51, RZ ;  /* 0x000000510b367810 */ /* 0x040fe20007ffe0ff */
[----:B---3--:R-:W-:Y:S01]  /*afd0*/  FFMA.FTZ R43, R64, UR4, R43 ;  /* 0x00000004402b7c23 */ /* 0x008fe2000801002b */
[----:B------:R-:W-:Y:S01]  /*afe0*/  ISETP.GE.AND P6, PT, R11, R185, PT ;  /* 0x000000b90b00720c */ /* 0x000fe20003fc6270 */
[----:B------:R-:W-:Y:S01]  /*aff0*/  FFMA.FTZ R26, R163, UR4, R26 ;  /* 0x00000004a31a7c23 */ /* 0x000fe2000801001a */
[C---:B------:R-:W-:Y:S01]  /*b000*/  ISETP.GE.AND P4, PT, R11.reuse, R2, PT ;  /* 0x000000020b00720c */ /* 0x040fe20003f86270 */
[----:B------:R-:W-:Y:S01]  /*b010*/  I2F R9, R55 ;  /* 0x0000003700097306 */ /* 0x000fe20000201400 */
[----:B------:R-:W-:Y:S01]  /*b020*/  IADD3 R131, R11, 0x59, RZ ;  /* 0x000000590b837810 */ /* 0x000fe20007ffe0ff */
[----:B-1----:R-:W-:Y:S01]  /*b030*/  FFMA.FTZ R38, R65, UR4, R38 ;  /* 0x0000000441267c23 */ /* 0x002fe20008010026 */
[C---:B------:R-:W-:Y:S01]  /*b040*/  IADD3 R162, R11.reuse, 0x68, RZ ;  /* 0x000000680ba27810 */ /* 0x040fe20007ffe0ff */
[----:B------:R-:W-:Y:S01]  /*b050*/  FFMA.FTZ R105, R252, UR4, R105 ;  /* 0x00000004fc697c23 */ /* 0x000fe20008010069 */
[----:B------:R-:W-:-:S02]  /*b060*/  IADD3 R154, R11, 0x69, RZ ;  /* 0x000000690b9a7810 */ /* 0x000fc40007ffe0ff */
[C---:B------:R-:W-:Y:S01]  /*b070*/  IADD3 R149, R11.reuse, 0x70, RZ ;  /* 0x000000700b957810 */ /* 0x040fe20007ffe0ff */
[----:B------:R-:W1:Y:S01]  /*b080*/  I2F R251, R63 ;  /* 0x0000003f00fb7306 */ /* 0x000e620000201400 */
[C---:B------:R-:W-:Y:S01]  /*b090*/  IADD3 R148, R11.reuse, 0x71, RZ ;  /* 0x000000710b947810 */ /* 0x040fe20007ffe0ff */
[----:B--2---:R-:W-:Y:S01]  /*b0a0*/  FFMA.FTZ R39, R66, UR4, R39 ;  /* 0x0000000442277c23 */ /* 0x004fe20008010027 */
[C---:B------:R-:W-:Y:S02]  /*b0b0*/  IADD3 R138, R11.reuse, 0x78, RZ ;  /* 0x000000780b8a7810 */ /* 0x040fe40007ffe0ff */
[----:B------:R-:W-:Y:S01]  /*b0c0*/  IADD3 R136, R11, 0x79, RZ ;  /* 0x000000790b887810 */ /* 0x000fe20007ffe0ff */
[----:B------:R-:W-:Y:S01]  /*b0d0*/  FFMA.FTZ R11, R61, UR4, R44 ;  /* 0x000000043d0b7c23 */ /* 0x000fe2000801002c */
[----:B------:R-:W-:Y:S01]  /*b0e0*/  FSEL R115, R75, -INF , !P5 ;  /* 0xff8000004b737808 */ /* 0x000fe20006800000 */
[----:B------:R-:W2:Y:S01]  /*b0f0*/  I2F R8, R54 ;  /* 0x0000003600087306 */ /* 0x000ea20000201400 */
[----:B------:R-:W-:Y:S01]  /*b100*/  FSEL R0, R48, -INF , !P2 ;  /* 0xff80000030007808 */ /* 0x000fe20005000000 */
[----:B------:R-:W-:Y:S01]  /*b110*/  FFMA.FTZ R48, R252, UR4, R45 ;  /* 0x00000004fc307c23 */ /* 0x000fe2000801002d */
[-C--:B------:R-:W-:Y:S01]  /*b120*/  ISETP.GE.AND P5, PT, R70, R186.reuse, PT ;  /* 0x000000ba4600720c */ /* 0x080fe20003fa6270 */
[----:B------:R-:W-:Y:S01]  /*b130*/  FFMA.FTZ R45, R10, UR4, R40 ;  /* 0x000000040a2d7c23 */ /* 0x000fe20008010028 */
[----:B------:R-:W-:Y:S01]  /*b140*/  FSEL R44, R49, -INF , !P3 ;  /* 0xff800000312c7808 */ /* 0x000fe20005800000 */
[----:B------:R-:W-:Y:S01]  /*b150*/  FFMA.FTZ R49, R64, UR4, R41 ;  /* 0x0000000440317c23 */ /* 0x000fe20008010029 */
[-C--:B------:R-:W-:Y:S01]  /*b160*/  ISETP.GE.AND P3, PT, R72, R186.reuse, PT ;  /* 0x000000ba4800720c */ /* 0x080fe20003f66270 */
[----:B------:R-:W3:Y:S01]  /*b170*/  I2F R250, R131 ;  /* 0x0000008300fa7306 */ /* 0x000ee20000201400 */
[----:B------:R-:W-:Y:S01]  /*b180*/  FSEL R110, R53, -INF , !P5 ;  /* 0xff800000356e7808 */ /* 0x000fe20006800000 */
[----:B-1----:R-:W-:Y:S01]  /*b190*/  FFMA.FTZ R52, R251, UR4, R28 ;  /* 0x00000004fb347c23 */ /* 0x002fe2000801001c */
[-C--:B------:R-:W-:Y:S01]  /*b1a0*/  ISETP.GE.AND P5, PT, R245, R186.reuse, PT ;  /* 0x000000baf500720c */ /* 0x080fe20003fa6270 */
[----:B------:R-:W-:Y:S01]  /*b1b0*/  FFMA.FTZ R34, R9, UR4, R34 ;  /* 0x0000000409227c23 */ /* 0x000fe20008010022 */
[----:B------:R-:W-:Y:S01]  /*b1c0*/  FSEL R41, R45, -INF , !P3 ;  /* 0xff8000002d297808 */ /* 0x000fe20005800000 */
[----:B------:R-:W-:Y:S01]  /*b1d0*/  FFMA.FTZ R45, R66, UR4, R37 ;  /* 0x00000004422d7c23 */ /* 0x000fe20008010025 */
[-C--:B------:R-:W-:Y:S01]  /*b1e0*/  ISETP.GE.AND P3, PT, R155, R186.reuse, PT ;  /* 0x000000ba9b00720c */ /* 0x080fe20003f66270 */
[----:B------:R-:W1:Y:S01]  /*b1f0*/  I2F R167, R187 ;  /* 0x000000bb00a77306 */ /* 0x000e620000201400 */
[-C--:B------:R-:W-:Y:S01]  /*b200*/  ISETP.GE.AND P2, PT, R166, R186.reuse, PT ;  /* 0x000000baa600720c */ /* 0x080fe20003f46270 */
[----:B------:R-:W-:Y:S01]  /*b210*/  FFMA.FTZ R37, R9, UR4, R32 ;  /* 0x0000000409257c23 */ /* 0x000fe20008010020 */
[----:B------:R-:W-:Y:S01]  /*b220*/  FSEL R11, R11, -INF , !P5 ;  /* 0xff8000000b0b7808 */ /* 0x000fe20006800000 */
[----:B--2---:R-:W-:Y:S01]  /*b230*/  FFMA.FTZ R33, R8, UR4, R33 ;  /* 0x0000000408217c23 */ /* 0x004fe20008010021 */
[-C--:B------:R-:W-:Y:S01]  /*b240*/  ISETP.GE.AND P5, PT, R118, R186.reuse, PT ;  /* 0x000000ba7600720c */ /* 0x080fe20003fa6270 */
[----:B------:R-:W-:Y:S01]  /*b250*/  FFMA.FTZ R35, R8, UR4, R35 ;  /* 0x0000000408237c23 */ /* 0x000fe20008010023 */
[----:B------:R-:W-:Y:S01]  /*b260*/  IADD3 R50, R50, 0x48, RZ ;  /* 0x0000004832327810 */ /* 0x000fe20007ffe0ff */
[----:B------:R-:W2:Y:S01]  /*b270*/  I2F R155, R162 ;  /* 0x000000a2009b7306 */ /* 0x000ea20000201400 */
[----:B------:R-:W-:Y:S01]  /*b280*/  FSEL R40, R48, -INF , !P2 ;  /* 0xff80000030287808 */ /* 0x000fe20005000000 */
[----:B------:R-:W-:Y:S01]  /*b290*/  FFMA.FTZ R48, R65, UR4, R36 ;  /* 0x0000000441307c23 */ /* 0x000fe20008010024 */
[-C--:B------:R-:W-:Y:S01]  /*b2a0*/  ISETP.GE.AND P2, PT, R50, R186.reuse, PT ;  /* 0x000000ba3200720c */ /* 0x080fe20003f46270 */
[C---:B---3--:R-:W-:Y:S01]  /*b2b0*/  FFMA.FTZ R29, R250.reuse, UR4, R29 ;  /* 0x00000004fa1d7c23 */ /* 0x048fe2000801001d */
        /* <DEDUP_REMOVED lines=11> */
[----:B--2---:R-:W-:Y:S01]  /*b370*/  FFMA.FTZ R20, R155, UR4, R20 ;  /* 0x000000049b147c23 */ /* 0x004fe20008010014 */
[----:B------:R-:W-:Y:S01]  /*b380*/  FSEL R45, R45, -INF , !P3 ;  /* 0xff8000002d2d7808 */ /* 0x000fe20005800000 */
[----:B------:R-:W1:Y:S01]  /*b390*/  I2F R32, R154 ;  /* 0x0000009a00207306 */ /* 0x000e620000201400 */
[----:B------:R-:W-:Y:S01]  /*b3a0*/  FSEL R49, R33, -INF , !P2 ;  /* 0xff80000021317808 */ /* 0x000fe20005000000 */
[----:B------:R-:W-:Y:S01]  /*b3b0*/  IMAD.U32 R33, RZ, RZ, UR6 ;  /* 0x00000006ff217e24 */ /* 0x000fe2000f8e00ff */
[-C--:B------:R-:W-:Y:S01]  /*b3c0*/  ISETP.GE.AND P3, PT, R63, R186.reuse, PT ;  /* 0x000000ba3f00720c */ /* 0x080fe20003f66270 */
[----:B------:R-:W-:Y:S01]  /*b3d0*/  FFMA.FTZ R22, R155, UR4, R22 ;  /* 0x000000049b167c23 */ /* 0x000fe20008010016 */
[----:B------:R-:W-:Y:S01]  /*b3e0*/  FSEL R50, R29, -INF , !P5 ;  /* 0xff8000001d327808 */ /* 0x000fe20006800000 */
[----:B------:R-:W-:Y:S01]  /*b3f0*/  IMAD R33, R33, 0x80, R184 ;  /* 0x0000008021217824 */ /* 0x000fe200078e02b8 */
[-C--:B------:R-:W-:Y:S01]  /*b400*/  ISETP.GE.AND P5, PT, R162, R186.reuse, PT ;  /* 0x000000baa200720c */ /* 0x080fe20003fa6270 */
[----:B---3--:R-:W-:Y:S01]  /*b410*/  FFMA.FTZ R16, R28, UR4, R16 ;  /* 0x000000041c107c23 */ /* 0x008fe20008010010 */
[----:B------:R-:W-:Y:S01]  /*b420*/  FSEL R52, R52, -INF , !P3 ;  /* 0xff80000034347808 */ /* 0x000fe20005800000 */
[----:B------:R-:W-:Y:S01]  /*b430*/  FFMA.FTZ R29, R61, UR4, R106 ;  /* 0x000000043d1d7c23 */ /* 0x000fe2000801006a */
[-C--:B------:R-:W-:Y:S01]  /*b440*/  ISETP.GE.AND P3, PT, R187, R186.reuse, PT ;  /* 0x000000babb00720c */ /* 0x080fe20003f66270 */
[----:B------:R-:W-:Y:S01]  /*b450*/  FFMA.FTZ R18, R28, UR4, R18 ;  /* 0x000000041c127c23 */ /* 0x000fe20008010012 */
[----:B------:R-:W-:Y:S01]  /*b460*/  FSEL R57, R20, -INF , !P5 ;  /* 0xff80000014397808 */ /* 0x000fe20006800000 */
[----:B------:R-:W-:Y:S01]  /*b470*/  FFMA.FTZ R252, R252, UR4, R107 ;  /* 0x00000004fcfc7c23 */ /* 0x000fe2000801006b */
[----:B------:R-:W2:Y:S01]  /*b480*/  I2F R20, R138 ;  /* 0x0000008a00147306 */ /* 0x000ea20000201400 */
[----:B------:R-:W-:Y:S01]  /*b490*/  IADD3 R33, R33, 0x60, RZ ;  /* 0x0000006021217810 */ /* 0x000fe20007ffe0ff */
[C---:B-1----:R-:W-:Y:S01]  /*b4a0*/  FFMA.FTZ R21, R32.reuse, UR4, R21 ;  /* 0x0000000420157c23 */ /* 0x042fe20008010015 */
[----:B------:R-:W-:Y:S01]  /*b4b0*/  FSEL R54, R25, -INF , !P3 ;  /* 0xff80000019367808 */ /* 0x000fe20005800000 */
[----:B------:R-:W-:Y:S01]  /*b4c0*/  FFMA.FTZ R25, R61, UR4, R104 ;  /* 0x000000043d197c23 */ /* 0x000fe20008010068 */
[-C--:B------:R-:W-:Y:S01]  /*b4d0*/  ISETP.GE.AND P3, PT, R149, R186.reuse, PT ;  /* 0x000000ba9500720c */ /* 0x080fe20003f66270 */
[----:B------:R-:W-:Y:S01]  /*b4e0*/  FFMA.FTZ R23, R32, UR4, R23 ;  /* 0x0000000420177c23 */ /* 0x000fe20008010017 */
[----:B------:R-:W-:-:S02]  /*b4f0*/  ISETP.GE.AND P2, PT, R33, R186, PT ;  /* 0x000000ba2100720c */ /* 0x000fc40003f46270 */
[----:B------:R-:W-:Y:S02]  /*b500*/  FSEL R55, R16, -INF , !P3 ;  /* 0xff80000010377808 */ /* 0x000fe40005800000 */
[----:B------:R-:W1:Y:S01]  /*b510*/  I2F R16, R148 ;  /* 0x0000009400107306 */ /* 0x000e620000201400 */
[----:B------:R-:W-:Y:S02]  /*b520*/  FSEL R53, R24, -INF , !P2 ;  /* 0xff80000018357808 */ /* 0x000fe40005000000 */
[-C--:B------:R-:W-:Y:S01]  /*b530*/  ISETP.GE.AND P2, PT, R154, R186.reuse, PT ;  /* 0x000000ba9a00720c */ /* 0x080fe20003f46270 */
[----:B--2---:R-:W-:Y:S01]  /*b540*/  FFMA.FTZ R4, R20, UR4, R4 ;  /* 0x0000000414047c23 */ /* 0x004fe20008010004 */
[-C--:B------:R-:W-:Y:S01]  /*b550*/  ISETP.GE.AND P5, PT, R148, R186.reuse, PT ;  /* 0x000000ba9400720c */ /* 0x080fe20003fa6270 */
[----:B------:R-:W-:Y:S01]  /*b560*/  FFMA.FTZ R6, R20, UR4, R6 ;  /* 0x0000000414067c23 */ /* 0x000fe20008010006 */
[----:B------:R-:W-:Y:S01]  /*b570*/  FSEL R56, R21, -INF , !P2 ;  /* 0xff80000015387808 */ /* 0x000fe20005000000 */
[----:B------:R-:W-:Y:S01]  /*b580*/  FFMA.FTZ R21, R60, UR4, R111 ;  /* 0x000000043c157c23 */ /* 0x000fe2000801006f */
[-C--:B------:R-:W-:Y:S01]  /*b590*/  ISETP.GE.AND P2, PT, R138, R186.reuse, PT ;  /* 0x000000ba8a00720c */ /* 0x080fe20003f46270 */
[----:B------:R-:W-:Y:S01]  /*b5a0*/  IMAD.U32 R111, RZ, RZ, UR7 ;  /* 0x00000007ff6f7e24 */ /* 0x000fe2000f8e00ff */
[----:B------:R-:W-:Y:S01]  /*b5b0*/  ISETP.GE.AND P3, PT, R136, R186, PT ;  /* 0x000000ba8800720c */ /* 0x000fe20003f66270 */
[----:B------:R-:W-:Y:S01]  /*b5c0*/  IMAD.U32 R186, RZ, RZ, UR6 ;  /* 0x00000006ffba7e24 */ /* 0x000fe2000f8e00ff */
[----:B------:R-:W-:Y:S01]  /*b5d0*/  FSEL R61, R4, -INF , !P2 ;  /* 0xff800000043d7808 */ /* 0x000fe20005000000 */
[--C-:B------:R-:W-:Y:S01]  /*b5e0*/  IMAD R111, R111, 0x80, R184.reuse ;  /* 0x000000806f6f7824 */ /* 0x100fe200078e02b8 */
[-C--:B------:R-:W-:Y:S01]  /*b5f0*/  ISETP.GE.AND P2, PT, R71, R185.reuse, PT ;  /* 0x000000b94700720c */ /* 0x080fe20003f46270 */
[----:B-1----:R-:W-:Y:S01]  /*b600*/  FFMA.FTZ R17, R16, UR4, R17 ;  /* 0x0000000410117c23 */ /* 0x002fe20008010011 */
[----:B------:R-:W-:Y:S01]  /*b610*/  FSEL R24, R74, -INF , !P6 ;  /* 0xff8000004a187808 */ /* 0x000fe20007000000 */
[----:B------:R-:W-:Y:S01]  /*b620*/  IMAD R186, R186, 0x80, R184 ;  /* 0x00000080baba7824 */ /* 0x000fe200078e02b8 */
[----:B------:R-:W-:Y:S01]  /*b630*/  FSEL R130, R130, -INF , !P2 ;  /* 0xff80000082827808 */ /* 0x000fe20005000000 */
[----:B------:R-:W-:Y:S01]  /*b640*/  FFMA.FTZ R19, R16, UR4, R19 ;  /* 0x0000000410137c23 */ /* 0x000fe20008010013 */
[----:B------:R-:W-:-:S02]  /*b650*/  ISETP.GE.AND P2, PT, R73, R185, PT ;  /* 0x000000b94900720c */ /* 0x000fc40003f46270 */
[----:B------:R-:W-:Y:S02]  /*b660*/  FSEL R62, R17, -INF , !P5 ;  /* 0xff800000113e7808 */ /* 0x000fe40006800000 */
[-C--:B------:R-:W-:Y:S01]  /*b670*/  ISETP.GE.AND P5, PT, R68, R185.reuse, PT ;  /* 0x000000b94400720c */ /* 0x080fe20003fa6270 */
[----:B------:R-:W1:Y:S01]  /*b680*/  I2F R17, R136 ;  /* 0x0000008800117306 */ /* 0x000e620000201400 */
[----:B------:R-:W-:Y:S02]  /*b690*/  FSEL R104, R51, -INF , !P2 ;  /* 0xff80000033687808 */ /* 0x000fe40005000000 */
[----:B------:R-:W-:Y:S02]  /*b6a0*/  ISETP.GE.AND P2, PT, R72, R185, PT ;  /* 0x000000b94800720c */ /* 0x000fe40003f46270 */
[----:B------:R-:W-:Y:S02]  /*b6b0*/  IADD3 R186, R186, 0x49, RZ ;  /* 0x00000049baba7810 */ /* 0x000fe40007ffe0ff */
[----:B------:R-:W-:-:S02]  /*b6c0*/  FSEL R131, R59, -INF , !P5 ;  /* 0xff8000003b837808 */ /* 0x000fc40006800000 */
[-C--:B------:R-:W-:Y:S02]  /*b6d0*/  ISETP.GE.AND P5, PT, R161, R185.reuse, PT ;  /* 0x000000b9a100720c */ /* 0x080fe40003fa6270 */
[----:B------:R-:W-:Y:S02]  /*b6e0*/  FSEL R60, R42, -INF , !P2 ;  /* 0xff8000002a3c7808 */ /* 0x000fe40005000000 */
[-C--:B------:R-:W-:Y:S01]  /*b6f0*/  ISETP.GE.AND P2, PT, R186, R185.reuse, PT ;  /* 0x000000b9ba00720c */ /* 0x080fe20003f46270 */
[----:B------:R-:W-:Y:S01]  /*b700*/  IMAD.U32 R186, RZ, RZ, UR6 ;  /* 0x00000006ffba7e24 */ /* 0x000fe2000f8e00ff */
[----:B------:R-:W-:Y:S01]  /*b710*/  FSEL R106, R58, -INF , !P5 ;  /* 0xff8000003a6a7808 */ /* 0x000fe20006800000 */
[----:B-1----:R-:W-:Y:S01]  /*b720*/  FFMA.FTZ R5, R17, UR4, R5 ;  /* 0x0000000411057c23 */ /* 0x002fe20008010005 */
[-C--:B------:R-:W-:Y:S01]  /*b730*/  ISETP.GE.AND P5, PT, R166, R185.reuse, PT ;  /* 0x000000b9a600720c */ /* 0x080fe20003fa6270 */
[----:B------:R-:W-:Y:S01]  /*b740*/  IMAD R186, R186, 0x80, R184 ;  /* 0x00000080baba7824 */ /* 0x000fe200078e02b8 */
[----:B------:R-:W-:Y:S01]  /*b750*/  IADD3 R111, R111, 0x48, RZ ;  /* 0x000000486f6f7810 */ /* 0x000fe20007ffe0ff */
[----:B------:R-:W-:Y:S01]  /*b760*/  FFMA.FTZ R7, R17, UR4, R7 ;  /* 0x0000000411077c23 */ /* 0x000fe20008010007 */
[----:B------:R-:W-:-:S02]  /*b770*/  ISETP.GE.AND P6, PT, R70, R185, PT ;  /* 0x000000b94600720c */ /* 0x000fc40003fc6270 */
[----:B------:R-:W-:Y:S02]  /*b780*/  FSEL R74, R47, -INF , !P5 ;  /* 0xff8000002f4a7808 */ /* 0x000fe40006800000 */
[-C--:B------:R-:W-:Y:S01]  /*b790*/  ISETP.GE.AND P5, PT, R111, R185.reuse, PT ;  /* 0x000000b96f00720c */ /* 0x080fe20003fa6270 */
[----:B------:R-:W-:Y:S01]  /*b7a0*/  IMAD.U32 R111, RZ, RZ, UR7 ;  /* 0x00000007ff6f7e24 */ /* 0x000fe2000f8e00ff */
[----:B------:R-:W-:Y:S02]  /*b7b0*/  IADD3 R186, R186, 0x51, RZ ;  /* 0x00000051baba7810 */ /* 0x000fe40007ffe0ff */
[----:B------:R-:W-:Y:S01]  /*b7c0*/  FSEL R123, R123, -INF , !P6 ;  /* 0xff8000007b7b7808 */ /* 0x000fe20007000000 */
[----:B------:R-:W-:Y:S01]  /*b7d0*/  IMAD R111, R111, 0x80, R184 ;  /* 0x000000806f6f7824 */ /* 0x000fe200078e02b8 */
[----:B------:R-:W-:Y:S02]  /*b7e0*/  ISETP.GE.AND P6, PT, R245, R185, PT ;  /* 0x000000b9f500720c */ /* 0x000fe40003fc6270 */
[----:B------:R-:W-:-:S02]  /*b7f0*/  FSEL R58, R38, -INF , !P5 ;  /* 0xff800000263a7808 */ /* 0x000fc40006800000 */
[-C--:B------:R-:W-:Y:S01]  /*b800*/  ISETP.GE.AND P5, PT, R186, R185.reuse, PT ;  /* 0x000000b9ba00720c */ /* 0x080fe20003fa6270 */
[----:B------:R-:W-:Y:S01]  /*b810*/  IMAD.U32 R186, RZ, RZ, UR6 ;  /* 0x00000006ffba7e24 */ /* 0x000fe2000f8e00ff */
[----:B------:R-:W-:Y:S02]  /*b820*/  FSEL R75, R46, -INF , !P6 ;  /* 0xff8000002e4b7808 */ /* 0x000fe40007000000 */
[-C--:B------:R-:W-:Y:S01]  /*b830*/  ISETP.GE.AND P6, PT, R118, R185.reuse, PT ;  /* 0x000000b97600720c */ /* 0x080fe20003fc6270 */
[----:B------:R-:W-:Y:S01]  /*b840*/  IMAD R186, R186, 0x80, R184 ;  /* 0x00000080baba7824 */ /* 0x000fe200078e02b8 */
[----:B------:R-:W-:Y:S02]  /*b850*/  IADD3 R111, R111, 0x50, RZ ;  /* 0x000000506f6f7810 */ /* 0x000fe40007ffe0ff */
[----:B------:R-:W-:Y:S02]  /*b860*/  FSEL R59, R43, -INF , !P6 ;  /* 0xff8000002b3b7808 */ /* 0x000fe40007000000 */
[----:B------:R-:W-:Y:S01]  /*b870*/  ISETP.GE.AND P6, PT, R111, R185, PT ;  /* 0x000000b96f00720c */ /* 0x000fe20003fc6270 */
[----:B------:R-:W-:Y:S01]  /*b880*/  IMAD.MOV.U32 R111, RZ, RZ, R69 ;  /* 0x000000ffff6f7224 */ /* 0x000fe200078e0045 */
[----:B------:R-:W-:-:S02]  /*b890*/  IADD3 R186, R186, 0x59, RZ ;  /* 0x00000059baba7810 */ /* 0x000fc40007ffe0ff */
[----:B------:R-:W-:Y:S01]  /*b8a0*/  FSEL R47, R34, -INF , !P6 ;  /* 0xff800000222f7808 */ /* 0x000fe20007000000 */
[----:B------:R-:W-:Y:S01]  /*b8b0*/  IMAD.MOV.U32 R34, RZ, RZ, R66 ;  /* 0x000000ffff227224 */ /* 0x000fe200078e0042 */
[-C--:B------:R-:W-:Y:S02]  /*b8c0*/  ISETP.GE.AND P6, PT, R186, R185.reuse, PT ;  /* 0x000000b9ba00720c */ /* 0x080fe40003fc6270 */
[----:B------:R-:W-:Y:S01]  /*b8d0*/  FSEL R46, R35, -INF , !P5 ;  /* 0xff800000232e7808 */ /* 0x000fe20006800000 */
[----:B------:R-:W-:Y:S01]  /*b8e0*/  IMAD.MOV.U32 R35, RZ, RZ, R65 ;  /* 0x000000ffff237224 */ /* 0x000fe200078e0041 */
[----:B------:R-:W-:Y:S01]  /*b8f0*/  FSEL R42, R31, -INF , !P6 ;  /* 0xff8000001f2a7808 */ /* 0x000fe20007000000 */
[----:B------:R-:W-:Y:S01]  /*b900*/  IMAD.MOV.U32 R31, RZ, RZ, R67 ;  /* 0x000000ffff1f7224 */ /* 0x000fe200078e0043 */
[-C--:B------:R-:W-:Y:S02]  /*b910*/  ISETP.GE.AND P6, PT, R162, R185.reuse, PT ;  /* 0x000000b9a200720c */ /* 0x080fe40003fc6270 */
[----:B------:R-:W-:-:S02]  /*b920*/  ISETP.GE.AND P5, PT, R33, R185, PT ;  /* 0x000000b92100720c */ /* 0x000fc40003fa6270 */
[----:B------:R-:W-:Y:S02]  /*b930*/  FSEL R65, R22, -INF , !P6 ;  /* 0xff80000016417808 */ /* 0x000fe40007000000 */
[----:B------:R-:W-:Y:S02]  /*b940*/  FSEL R51, R39, -INF , !P2 ;  /* 0xff80000027337808 */ /* 0x000fe40005000000 */
[-C--:B------:R-:W-:Y:S02]  /*b950*/  ISETP.GE.AND P6, PT, R148, R185.reuse, PT ;  /* 0x000000b99400720c */ /* 0x080fe40003fc6270 */
[-C--:B------:R-:W-:Y:S02]  /*b960*/  ISETP.GE.AND P2, PT, R63, R185.reuse, PT ;  /* 0x000000b93f00720c */ /* 0x080fe40003f46270 */
[----:B------:R-:W-:Y:S01]  /*b970*/  FSEL R39, R26, -INF , !P5 ;  /* 0xff8000001a277808 */ /* 0x000fe20006800000 */
[----:B------:R-:W-:Y:S01]  /*b980*/  IMAD.MOV.U32 R26, RZ, RZ, R170 ;  /* 0x000000ffff1a7224 */ /* 0x000fe200078e00aa */
[----:B------:R-:W-:-:S02]  /*b990*/  ISETP.GE.AND P5, PT, R154, R185, PT ;  /* 0x000000b99a00720c */ /* 0x000fc40003fa6270 */
[----:B------:R-:W-:Y:S02]  /*b9a0*/  FSEL R67, R19, -INF , !P6 ;  /* 0xff80000013437808 */ /* 0x000fe40007000000 */
[----:B------:R-:W-:Y:S01]  /*b9b0*/  FSEL R43, R30, -INF , !P2 ;  /* 0xff8000001e2b7808 */ /* 0x000fe20005000000 */
[----:B------:R-:W-:Y:S01]  /*b9c0*/  IMAD.MOV.U32 R30, RZ, RZ, R64 ;  /* 0x000000ffff1e7224 */ /* 0x000fe200078e0040 */
[----:B------:R-:W-:Y:S02]  /*b9d0*/  ISETP.GE.AND P6, PT, R68, R3, PT ;  /* 0x000000034400720c */ /* 0x000fe40003fc6270 */
[----:B------:R-:W-:Y:S02]  /*b9e0*/  FSEL R64, R23, -INF , !P5 ;  /* 0xff80000017407808 */ /* 0x000fe40006800000 */
[----:B------:R-:W-:Y:S02]  /*b9f0*/  ISETP.GE.AND P5, PT, R138, R185, PT ;  /* 0x000000b98a00720c */ /* 0x000fe40003fa6270 */
[----:B------:R-:W-:-:S02]  /*ba00*/  FSEL R170, R117, -INF , !P6 ;  /* 0xff80000075aa7808 */ /* 0x000fc40007000000 */
[----:B------:R-:W-:Y:S02]  /*ba10*/  ISETP.GE.AND P6, PT, R161, R3, PT ;  /* 0x00000003a100720c */ /* 0x000fe40003fc6270 */
[----:B------:R-:W-:Y:S02]  /*ba20*/  ISETP.GE.AND P2, PT, R187, R185, PT ;  /* 0x000000b9bb00720c */ /* 0x000fe40003f46270 */
[----:B------:R-:W-:Y:S02]  /*ba30*/  FSEL R66, R6, -INF , !P5 ;  /* 0xff80000006427808 */ /* 0x000fe40006800000 */
[----:B------:R-:W-:Y:S02]  /*ba40*/  ISETP.GE.AND P5, PT, R68, R2, PT ;  /* 0x000000024400720c */ /* 0x000fe40003fa6270 */
[----:B------:R-:W-:Y:S02]  /*ba50*/  FSEL R69, R5, -INF , !P3 ;  /* 0xff80000005457808 */ /* 0x000fe40005800000 */
[----:B------:R-:W-:-:S02]  /*ba60*/  FSEL R5, R116, -INF , !P0 ;  /* 0xff80000074057808 */ /* 0x000fc40004000000 */
[----:B------:R-:W-:Y:S02]  /*ba70*/  FSEL R4, R158, -INF , !P4 ;  /* 0xff8000009e047808 */ /* 0x000fe40006000000 */
[----:B------:R-:W-:Y:S01]  /*ba80*/  FSEL R117, R31, -INF , !P6 ;  /* 0xff8000001f757808 */ /* 0x000fe20007000000 */
[----:B------:R-:W-:Y:S01]  /*ba90*/  IMAD.U32 R31, RZ, RZ, UR6 ;  /* 0x00000006ff1f7e24 */ /* 0x000fe2000f8e00ff */
[C---:B------:R-:W-:Y:S02]  /*baa0*/  ISETP.GE.AND P0, PT, R70.reuse, R3, PT ;  /* 0x000000034600720c */ /* 0x040fe40003f06270 */
[----:B------:R-:W-:Y:S01]  /*bab0*/  ISETP.GE.AND P4, PT, R70, R2, PT ;  /* 0x000000024600720c */ /* 0x000fe20003f86270 */
[----:B------:R-:W-:Y:S01]  /*bac0*/  IMAD R31, R31, 0x80, R184 ;  /* 0x000000801f1f7824 */ /* 0x000fe200078e02b8 */
[----:B------:R-:W-:Y:S02]  /*bad0*/  FSEL R38, R27, -INF , !P2 ;  /* 0xff8000001b267808 */ /* 0x000fe40005000000 */
[----:B------:R-:W-:-:S02]  /*bae0*/  ISETP.GE.AND P2, PT, R149, R185, PT ;  /* 0x000000b99500720c */ /* 0x000fc40003f46270 */
[----:B------:R-:W-:Y:S02]  /*baf0*/  FSEL R158, R119, -INF , !P5 ;  /* 0xff800000779e7808 */ /* 0x000fe40006800000 */
[-C--:B------:R-:W-:Y:S02]  /*bb00*/  ISETP.GE.AND P5, PT, R161, R2.reuse, PT ;  /* 0x00000002a100720c */ /* 0x080fe40003fa6270 */
[----:B------:R-:W-:Y:S02]  /*bb10*/  FSEL R165, R165, -INF , !P0 ;  /* 0xff800000a5a57808 */ /* 0x000fe40004000000 */
[----:B------:R-:W-:Y:S02]  /*bb20*/  FSEL R161, R26, -INF , !P4 ;  /* 0xff8000001aa17808 */ /* 0x000fe40006000000 */
[C---:B------:R-:W-:Y:S02]  /*bb30*/  ISETP.GE.AND P0, PT, R245.reuse, R3, PT ;  /* 0x00000003f500720c */ /* 0x040fe40003f06270 */
[----:B------:R-:W-:-:S02]  /*bb40*/  ISETP.GE.AND P4, PT, R245, R2, PT ;  /* 0x00000002f500720c */ /* 0x000fc40003f86270 */
[----:B------:R-:W-:Y:S02]  /*bb50*/  FSEL R63, R18, -INF , !P2 ;  /* 0xff800000123f7808 */ /* 0x000fe40005000000 */
[----:B------:R-:W-:Y:S02]  /*bb60*/  ISETP.GE.AND P2, PT, R136, R185, PT ;  /* 0x000000b98800720c */ /* 0x000fe40003f46270 */
[C---:B------:R-:W-:Y:S02]  /*bb70*/  ISETP.GE.AND P6, PT, R166.reuse, R3, PT ;  /* 0x00000003a600720c */ /* 0x040fe40003fc6270 */
[----:B------:R-:W-:Y:S02]  /*bb80*/  FSEL R111, R111, -INF , !P5 ;  /* 0xff8000006f6f7808 */ /* 0x000fe40006800000 */
[----:B------:R-:W-:Y:S02]  /*bb90*/  ISETP.GE.AND P5, PT, R166, R2, PT ;  /* 0x00000002a600720c */ /* 0x000fe40003fa6270 */
[----:B------:R-:W-:-:S02]  /*bba0*/  FSEL R119, R25, -INF , !P0 ;  /* 0xff80000019777808 */ /* 0x000fc40004000000 */
[----:B------:R-:W-:Y:S02]  /*bbb0*/  IADD3 R31, R31, 0x48, RZ ;  /* 0x000000481f1f7810 */ /* 0x000fe40007ffe0ff */
[----:B------:R-:W-:Y:S02]  /*bbc0*/  FSEL R107, R29, -INF , !P4 ;  /* 0xff8000001d6b7808 */ /* 0x000fe40006000000 */
[CC--:B------:R-:W-:Y:S02]  /*bbd0*/  ISETP.GE.AND P0, PT, R118.reuse, R3.reuse, PT ;  /* 0x000000037600720c */ /* 0x0c0fe40003f06270 */
[----:B------:R-:W-:Y:S02]  /*bbe0*/  ISETP.GE.AND P4, PT, R118, R2, PT ;  /* 0x000000027600720c */ /* 0x000fe40003f86270 */
[----:B------:R-:W-:Y:S02]  /*bbf0*/  ISETP.GE.AND P3, PT, R71, R3, PT ;  /* 0x000000034700720c */ /* 0x000fe40003f66270 */
[----:B------:R-:W-:-:S02]  /*bc00*/  FSEL R68, R7, -INF , !P2 ;  /* 0xff80000007447808 */ /* 0x000fc40005000000 */
[----:B------:R-:W-:Y:S02]  /*bc10*/  FSEL R118, R105, -INF , !P6 ;  /* 0xff80000069767808 */ /* 0x000fe40007000000 */
[-C--:B------:R-:W-:Y:S01]  /*bc20*/  ISETP.GE.AND P2, PT, R71, R2.reuse, PT ;  /* 0x000000024700720c */ /* 0x080fe20003f46270 */
[----:B------:R-:W-:Y:S01]  /*bc30*/  FFMA.FTZ R71, R10, UR4, R102 ;  /* 0x000000040a477c23 */ /* 0x000fe20008010066 */
[----:B------:R-:W-:Y:S02]  /*bc40*/  FSEL R105, R252, -INF , !P5 ;  /* 0xff800000fc697808 */ /* 0x000fe40006800000 */
[C---:B------:R-:W-:Y:S02]  /*bc50*/  ISETP.GE.AND P6, PT, R31.reuse, R3, PT ;  /* 0x000000031f00720c */ /* 0x040fe40003fc6270 */
[----:B------:R-:W-:Y:S01]  /*bc60*/  ISETP.GE.AND P5, PT, R31, R2, PT ;  /* 0x000000021f00720c */ /* 0x000fe20003fa6270 */
[----:B------:R-:W-:Y:S01]  /*bc70*/  IMAD.U32 R31, RZ, RZ, UR7 ;  /* 0x00000007ff1f7e24 */ /* 0x000fe2000f8e00ff */
[----:B------:R-:W-:-:S02]  /*bc80*/  FSEL R169, R169, -INF , !P3 ;  /* 0xff800000a9a97808 */ /* 0x000fc40005800000 */
[-C--:B------:R-:W-:Y:S02]  /*bc90*/  ISETP.GE.AND P3, PT, R73, R3.reuse, PT ;  /* 0x000000034900720c */ /* 0x080fe40003f66270 */
[----:B------:R-:W-:Y:S01]  /*bca0*/  FSEL R164, R164, -INF , !P2 ;  /* 0xff800000a4a47808 */ /* 0x000fe20005000000 */
[----:B------:R-:W-:Y:S01]  /*bcb0*/  IMAD R31, R31, 0x80, R184 ;  /* 0x000000801f1f7824 */ /* 0x000fe200078e02b8 */
[-C--:B------:R-:W-:Y:S01]  /*bcc0*/  ISETP.GE.AND P2, PT, R73, R2.reuse, PT ;  /* 0x000000024900720c */ /* 0x080fe20003f46270 */
[----:B------:R-:W-:Y:S01]  /*bcd0*/  FFMA.FTZ R73, R10, UR4, R100 ;  /* 0x000000040a497c23 */ /* 0x000fe20008010064 */
[----:B------:R-:W-:Y:S01]  /*bce0*/  FSEL R116, R109, -INF , !P3 ;  /* 0xff8000006d747808 */ /* 0x000fe20005800000 */
[----:B------:R-:W-:Y:S01]  /*bcf0*/  FFMA.FTZ R96, R35, UR4, R96 ;  /* 0x0000000423607c23 */ /* 0x000fe20008010060 */
[----:B------:R-:W-:Y:S01]  /*bd00*/  FSEL R109, R21, -INF , !P2 ;  /* 0xff800000156d7808 */ /* 0x000fe20005000000 */
[----:B------:R-:W-:Y:S01]  /*bd10*/  FFMA.FTZ R98, R35, UR4, R98 ;  /* 0x0000000423627c23 */ /* 0x000fe20008010062 */
[-C--:B------:R-:W-:Y:S01]  /*bd20*/  ISETP.GE.AND P3, PT, R72, R3.reuse, PT ;  /* 0x000000034800720c */ /* 0x080fe20003f66270 */
[----:B------:R-:W-:Y:S01]  /*bd30*/  FFMA.FTZ R6, R34, UR4, R97 ;  /* 0x0000000422067c23 */ /* 0x000fe20008010061 */
[-C--:B------:R-:W-:Y:S01]  /*bd40*/  ISETP.GE.AND P2, PT, R72, R2.reuse, PT ;  /* 0x000000024800720c */ /* 0x080fe20003f46270 */
[----:B------:R-:W-:Y:S01]  /*bd50*/  FFMA.FTZ R7, R34, UR4, R99 ;  /* 0x0000000422077c23 */ /* 0x000fe20008010063 */
[----:B------:R-:W-:Y:S01]  /*bd60*/  IADD3 R31, R31, 0x49, RZ ;  /* 0x000000491f1f7810 */ /* 0x000fe20007ffe0ff */
[----:B------:R1:W5:Y:S01]  /*bd70*/  LDL.LU R10, [R1+0x8] ;  /* 0x00000800010a7983 */ /* 0x0003620000300800 */
[----:B------:R-:W-:Y:S01]  /*bd80*/  FSEL R73, R73, -INF , !P3 ;  /* 0xff80000049497808 */ /* 0x000fe20005800000 */
[----:B------:R-:W-:Y:S01]  /*bd90*/  FFMA.FTZ R92, R9, UR4, R92 ;  /* 0x00000004095c7c23 */ /* 0x000fe2000801005c */
[----:B------:R-:W-:Y:S01]  /*bda0*/  FSEL R71, R71, -INF , !P2 ;  /* 0xff80000047477808 */ /* 0x000fe20005000000 */
[----:B------:R-:W-:Y:S01]  /*bdb0*/  FFMA.FTZ R94, R9, UR4, R94 ;  /* 0x00000004095e7c23 */ /* 0x000fe2000801005e */
[C---:B------:R-:W-:Y:S01]  /*bdc0*/  ISETP.GE.AND P3, PT, R31.reuse, R3, PT ;  /* 0x000000031f00720c */ /* 0x040fe20003f66270 */
[----:B------:R1:W5:Y:S01]  /*bdd0*/  LDL.LU R9, [R1+0x4] ;  /* 0x0000040001097983 */ /* 0x0003620000300800 */
[----:B------:R-:W-:Y:S01]  /*bde0*/  ISETP.GE.AND P2, PT, R31, R2, PT ;  /* 0x000000021f00720c */ /* 0x000fe20003f46270 */
[C---:B------:R-:W-:Y:S01]  /*bdf0*/  HMMA.16816.F32 R88, R172.reuse, R150, R88 ;  /* 0x00000096ac58723c */ /* 0x040fe20000001858 */
[----:B------:R-:W-:Y:S01]  /*be00*/  FSEL R99, R96, -INF , !P6 ;  /* 0xff80000060637808 */ /* 0x000fe20007000000 */
[----:B------:R-:W-:Y:S01]  /*be10*/  FFMA.FTZ R72, R30, UR4, R101 ;  /* 0x000000041e487c23 */ /* 0x000fe20008010065 */
[----:B------:R-:W-:Y:S01]  /*be20*/  FSEL R97, R98, -INF , !P5 ;  /* 0xff80000062617808 */ /* 0x000fe20006800000 */
[----:B------:R-:W-:Y:S01]  /*be30*/  FFMA.FTZ R70, R30, UR4, R103 ;  /* 0x000000041e467c23 */ /* 0x000fe20008010067 */
[----:B------:R-:W-:Y:S01]  /*be40*/  FSEL R98, R6, -INF , !P3 ;  /* 0xff80000006627808 */ /* 0x000fe20005800000 */
[C---:B------:R-:W-:Y:S01]  /*be50*/  FFMA.FTZ R6, R8.reuse, UR4, R93 ;  /* 0x0000000408067c23 */ /* 0x040fe2000801005d */
[----:B------:R-:W-:Y:S01]  /*be60*/  FSEL R96, R7, -INF , !P2 ;  /* 0xff80000007607808 */ /* 0x000fe20005000000 */
[----:B------:R-:W-:Y:S01]  /*be70*/  FFMA.FTZ R7, R8, UR4, R95 ;  /* 0x0000000408077c23 */ /* 0x000fe2000801005f */
[----:B------:R-:W-:Y:S01]  /*be80*/  HMMA.16816.F32 R84, R172, R144, R84 ;  /* 0x00000090ac54723c */ /* 0x000fe20000001854 */
[----:B------:R1:W5:Y:S01]  /*be90*/  LDL.LU R8, [R1] ;  /* 0x0000000001087983 */ /* 0x0003620000300800 */
[----:B------:R-:W-:Y:S01]  /*bea0*/  IMAD.U32 R30, RZ, RZ, UR6 ;  /* 0x00000006ff1e7e24 */ /* 0x000fe2000f8e00ff */
[----:B------:R-:W-:Y:S01]  /*beb0*/  FSEL R70, R70, -INF , !P4 ;  /* 0xff80000046467808 */ /* 0x000fe20006000000 */
[----:B------:R-:W-:Y:S01]  /*bec0*/  IMAD.U32 R35, RZ, RZ, UR7 ;  /* 0x00000007ff237e24 */ /* 0x000fe2000f8e00ff */
[----:B------:R-:W-:Y:S01]  /*bed0*/  FSEL R72, R72, -INF , !P0 ;  /* 0xff80000048487808 */ /* 0x000fe20004000000 */
[----:B------:R-:W-:-:S02]  /*bee0*/  IMAD R30, R30, 0x80, R184 ;  /* 0x000000801e1e7824 */ /* 0x000fc400078e02b8 */
[--C-:B------:R-:W-:Y:S01]  /*bef0*/  IMAD R35, R35, 0x80, R184.reuse ;  /* 0x0000008023237824 */ /* 0x100fe200078e02b8 */
[C---:B------:R-:W-:Y:S01]  /*bf00*/  HMMA.16816.F32 R80, R172.reuse, R146, R80 ;  /* 0x00000092ac50723c */ /* 0x040fe20000001850 */
[----:B------:R-:W-:Y:S01]  /*bf10*/  IMAD.U32 R34, RZ, RZ, UR6 ;  /* 0x00000006ff227e24 */ /* 0x000fe2000f8e00ff */
[----:B------:R-:W-:Y:S02]  /*bf20*/  IADD3 R30, R30, 0x50, RZ ;  /* 0x000000501e1e7810 */ /* 0x000fe40007ffe0ff */
[----:B------:R-:W-:Y:S01]  /*bf30*/  IADD3 R35, R35, 0x51, RZ ;  /* 0x0000005123237810 */ /* 0x000fe20007ffe0ff */
[----:B------:R-:W-:Y:S01]  /*bf40*/  IMAD R34, R34, 0x80, R184 ;  /* 0x0000008022227824 */ /* 0x000fe200078e02b8 */
[C---:B------:R-:W-:Y:S02]  /*bf50*/  ISETP.GE.AND P4, PT, R30.reuse, R2, PT ;  /* 0x000000021e00720c */ /* 0x040fe40003f86270 */
[-C--:B------:R-:W-:Y:S01]  /*bf60*/  ISETP.GE.AND P6, PT, R35, R3.reuse, PT ;  /* 0x000000032300720c */ /* 0x080fe20003fc6270 */
[----:B------:R-:W-:Y:S01]  /*bf70*/  HMMA.16816.F32 R76, R172, R140, R76 ;  /* 0x0000008cac4c723c */ /* 0x000fe2000000184c */
[----:B------:R-:W-:-:S02]  /*bf80*/  ISETP.GE.AND P0, PT, R30, R3, PT ;  /* 0x000000031e00720c */ /* 0x000fc40003f06270 */
[----:B------:R-:W-:Y:S01]  /*bf90*/  IADD3 R34, R34, 0x58, RZ ;  /* 0x0000005822227810 */ /* 0x000fe20007ffe0ff */
[C---:B------:R-:W-:Y:S01]  /*bfa0*/  FFMA.FTZ R90, R251.reuse, UR4, R90 ;  /* 0x00000004fb5a7c23 */ /* 0x040fe2000801005a */
[----:B------:R-:W-:Y:S02]  /*bfb0*/  FSEL R93, R94, -INF , !P4 ;  /* 0xff8000005e5d7808 */ /* 0x000fe40006000000 */
[----:B------:R-:W-:Y:S01]  /*bfc0*/  FSEL R94, R6, -INF , !P6 ;  /* 0xff800000065e7808 */ /* 0x000fe20007000000 */
[----:B------:R-:W-:Y:S01]  /*bfd0*/  FFMA.FTZ R6, R250, UR4, R89 ;  /* 0x00000004fa067c23 */ /* 0x000fe20008010059 */
[-C--:B------:R-:W-:Y:S01]  /*bfe0*/  ISETP.GE.AND P2, PT, R34, R2.reuse, PT ;  /* 0x000000022200720c */ /* 0x080fe20003f46270 */
[----:B------:R-:W-:Y:S01]  /*bff0*/  FFMA.FTZ R88, R251, UR4, R88 ;  /* 0x00000004fb587c23 */ /* 0x000fe20008010058 */
[----:B------:R-:W-:Y:S02]  /*c000*/  FSEL R95, R92, -INF , !P0 ;  /* 0xff8000005c5f7808 */ /* 0x000fe40004000000 */
[----:B------:R-:W-:-:S02]  /*c010*/  ISETP.GE.AND P5, PT, R35, R2, PT ;  /* 0x000000022300720c */ /* 0x000fc40003fa6270 */
[-C--:B------:R-:W-:Y:S02]  /*c020*/  ISETP.GE.AND P0, PT, R186, R3.reuse, PT ;  /* 0x00000003ba00720c */ /* 0x080fe40003f06270 */
[----:B------:R-:W-:Y:S01]  /*c030*/  ISETP.GE.AND P3, PT, R34, R3, PT ;  /* 0x000000032200720c */ /* 0x000fe20003f66270 */
[----:B------:R-:W-:Y:S01]  /*c040*/  FFMA.FTZ R250, R250, UR4, R91 ;  /* 0x00000004fafa7c23 */ /* 0x000fe2000801005b */
[----:B------:R-:W-:Y:S01]  /*c050*/  FSEL R89, R90, -INF , !P2 ;  /* 0xff8000005a597808 */ /* 0x000fe20005000000 */
[----:B------:R-:W-:Y:S01]  /*c060*/  FFMA.FTZ R86, R163, UR4, R86 ;  /* 0x00000004a3567c23 */ /* 0x000fe20008010056 */
[----:B------:R-:W-:Y:S02]  /*c070*/  FSEL R92, R7, -INF , !P5 ;  /* 0xff800000075c7808 */ /* 0x000fe40006800000 */
[----:B------:R-:W-:Y:S01]  /*c080*/  FSEL R90, R6, -INF , !P0 ;  /* 0xff800000065a7808 */ /* 0x000fe20004000000 */
[----:B------:R-:W-:Y:S01]  /*c090*/  FFMA.FTZ R6, R167, UR4, R85 ;  /* 0x00000004a7067c23 */ /* 0x000fe20008010055 */
[----:B------:R-:W-:-:S02]  /*c0a0*/  ISETP.GE.AND P5, PT, R33, R2, PT ;  /* 0x000000022100720c */ /* 0x000fc40003fa6270 */
[----:B------:R-:W-:Y:S01]  /*c0b0*/  FSEL R91, R88, -INF , !P3 ;  /* 0xff800000585b7808 */ /* 0x000fe20005800000 */
[----:B------:R-:W-:Y:S01]  /*c0c0*/  FFMA.FTZ R84, R163, UR4, R84 ;  /* 0x00000004a3547c23 */ /* 0x000fe20008010054 */
[-C--:B------:R-:W-:Y:S02]  /*c0d0*/  ISETP.GE.AND P3, PT, R187, R3.reuse, PT ;  /* 0x00000003bb00720c */ /* 0x080fe40003f66270 */
[-C--:B------:R-:W-:Y:S02]  /*c0e0*/  ISETP.GE.AND P4, PT, R186, R2.reuse, PT ;  /* 0x00000002ba00720c */ /* 0x080fe40003f86270 */
[-C--:B------:R-:W-:Y:S02]  /*c0f0*/  ISETP.GE.AND P6, PT, R33, R3.reuse, PT ;  /* 0x000000032100720c */ /* 0x080fe40003fc6270 */
[----:B------:R-:W-:Y:S01]  /*c100*/  FSEL R85, R86, -INF , !P5 ;  /* 0xff80000056557808 */ /* 0x000fe20006800000 */
[----:B------:R-:W-:Y:S01]  /*c110*/  FFMA.FTZ R167, R167, UR4, R87 ;  /* 0x00000004a7a77c23 */ /* 0x000fe20008010057 */
[----:B------:R-:W-:Y:S01]  /*c120*/  FSEL R86, R6, -INF , !P3 ;  /* 0xff80000006567808 */ /* 0x000fe20005800000 */
[C---:B------:R-:W-:Y:S01]  /*c130*/  FFMA.FTZ R80, R155.reuse, UR4, R80 ;  /* 0x000000049b507c23 */ /* 0x040fe20008010050 */
[----:B------:R-:W-:Y:S01]  /*c140*/  FSEL R88, R250, -INF , !P4 ;  /* 0xff800000fa587808 */ /* 0x000fe20006000000 */
[----:B------:R-:W-:Y:S01]  /*c150*/  FFMA.FTZ R82, R155, UR4, R82 ;  /* 0x000000049b527c23 */ /* 0x000fe20008010052 */
[----:B------:R-:W-:Y:S01]  /*c160*/  ISETP.GE.AND P0, PT, R162, R3, PT ;  /* 0x00000003a200720c */ /* 0x000fe20003f06270 */
[----:B------:R-:W-:Y:S01]  /*c170*/  FFMA.FTZ R6, R32, UR4, R81 ;  /* 0x0000000420067c23 */ /* 0x000fe20008010051 */
[----:B------:R-:W-:Y:S01]  /*c180*/  ISETP.GE.AND P4, PT, R162, R2, PT ;  /* 0x00000002a200720c */ /* 0x000fe20003f86270 */
[----:B------:R-:W-:Y:S01]  /*c190*/  FFMA.FTZ R32, R32, UR4, R83 ;  /* 0x0000000420207c23 */ /* 0x000fe20008010053 */
[----:B------:R-:W-:-:S02]  /*c1a0*/  FSEL R87, R84, -INF , !P6 ;  /* 0xff80000054577808 */ /* 0x000fc40007000000 */
[C---:B------:R-:W-:Y:S02]  /*c1b0*/  ISETP.GE.AND P6, PT, R154.reuse, R3, PT ;  /* 0x000000039a00720c */ /* 0x040fe40003fc6270 */
[-C--:B------:R-:W-:Y:S01]  /*c1c0*/  ISETP.GE.AND P5, PT, R154, R2.reuse, PT ;  /* 0x000000029a00720c */ /* 0x080fe20003fa6270 */
[----:B------:R-:W-:Y:S01]  /*c1d0*/  BAR.SYNC.DEFER_BLOCKING 0x0 ;  /* 0x0000000000007b1d */ /* 0x000fe20000010000 */
[----:B------:R-:W-:Y:S02]  /*c1e0*/  ISETP.GE.AND P2, PT, R187, R2, PT ;  /* 0x00000002bb00720c */ /* 0x000fe40003f46270 */
[----:B------:R-:W-:Y:S02]  /*c1f0*/  FSEL R83, R80, -INF , !P0 ;  /* 0xff80000050537808 */ /* 0x000fe40004000000 */
[----:B------:R-:W-:Y:S01]  /*c200*/  FSEL R81, R82, -INF , !P4 ;  /* 0xff80000052517808 */ /* 0x000fe20006000000 */
[----:B------:R-:W-:Y:S01]  /*c210*/  HMMA.16816.F32 R188, R172, R142, R188 ;  /* 0x0000008eacbc723c */ /* 0x000fe200000018bc */
[----:B------:R-:W-:-:S02]  /*c220*/  FSEL R82, R6, -INF , !P6 ;  /* 0xff80000006527808 */ /* 0x000fc40007000000 */
[----:B------:R-:W-:Y:S01]  /*c230*/  FSEL R80, R32, -INF , !P5 ;  /* 0xff80000020507808 */ /* 0x000fe20006800000 */
[----:B------:R-:W-:Y:S01]  /*c240*/  FFMA.FTZ R76, R28, UR4, R76 ;  /* 0x000000041c4c7c23 */ /* 0x000fe2000801004c */
[-C--:B------:R-:W-:Y:S02]  /*c250*/  ISETP.GE.AND P3, PT, R149, R3.reuse, PT ;  /* 0x000000039500720c */ /* 0x080fe40003f66270 */
[-C--:B------:R-:W-:Y:S02]  /*c260*/  ISETP.GE.AND P0, PT, R148, R3.reuse, PT ;  /* 0x000000039400720c */ /* 0x080fe40003f06270 */
[-C--:B------:R-:W-:Y:S02]  /*c270*/  ISETP.GE.AND P6, PT, R138, R3.reuse, PT ;  /* 0x000000038a00720c */ /* 0x080fe40003fc6270 */
[----:B------:R-:W-:Y:S01]  /*c280*/  ISETP.GE.AND P5, PT, R136, R3, PT ;  /* 0x000000038800720c */ /* 0x000fe20003fa6270 */
[----:B------:R-:W-:Y:S01]  /*c290*/  FFMA.FTZ R3, R28, UR4, R78 ;  /* 0x000000041c037c23 */ /* 0x000fe2000801004e */
[----:B------:R-:W-:-:S02]  /*c2a0*/  FSEL R84, R167, -INF , !P2 ;  /* 0xff800000a7547808 */ /* 0x000fc40005000000 */
[-C--:B------:R-:W-:Y:S02]  /*c2b0*/  ISETP.GE.AND P2, PT, R149, R2.reuse, PT ;  /* 0x000000029500720c */ /* 0x080fe40003f46270 */
[----:B------:R-:W-:Y:S02]  /*c2c0*/  FSEL R76, R76, -INF , !P3 ;  /* 0xff8000004c4c7808 */ /* 0x000fe40005800000 */
[----:B------:R-:W-:Y:S02]  /*c2d0*/  FSEL R3, R3, -INF , !P2 ;  /* 0xff80000003037808 */ /* 0x000fe40005000000 */
[-C--:B------:R-:W-:Y:S02]  /*c2e0*/  ISETP.GE.AND P4, PT, R148, R2.reuse, PT ;  /* 0x000000029400720c */ /* 0x080fe40003f86270 */
[-C--:B------:R-:W-:Y:S02]  /*c2f0*/  ISETP.GE.AND P3, PT, R138, R2.reuse, PT ;  /* 0x000000028a00720c */ /* 0x080fe40003f66270 */
[----:B------:R-:W-:Y:S01]  /*c300*/  ISETP.GE.AND P2, PT, R136, R2, PT ;  /* 0x000000028800720c */ /* 0x000fe20003f46270 */
[----:B------:R-:W-:-:S05]  /*c310*/  FFMA.FTZ R2, R16, UR4, R77 ;  /* 0x0000000410027c23 */ /* 0x000fca000801004d */
[----:B------:R-:W-:Y:S02]  /*c320*/  FSEL R2, R2, -INF , !P0 ;  /* 0xff80000002027808 */ /* 0x000fe40004000000 */
[----:B------:R-:W-:Y:S01]  /*c330*/  PLOP3.LUT P0, PT, PT, PT, UP0, 0x80, 0x0 ;  /* 0x000000000000781c */ /* 0x000fe20003f0f008 */
[----:B------:R-:W-:Y:S02]  /*c340*/  FFMA.FTZ R79, R16, UR4, R79 ;  /* 0x00000004104f7c23 */ /* 0x000fe4000801004f */
[C---:B------:R-:W-:Y:S02]  /*c350*/  FFMA.FTZ R103, R20.reuse, UR4, R188 ;  /* 0x0000000414677c23 */ /* 0x040fe400080100bc */
[----:B------:R-:W-:Y:S02]  /*c360*/  FFMA.FTZ R100, R20, UR4, R190 ;  /* 0x0000000414647c23 */ /* 0x000fe400080100be */
[C---:B------:R-:W-:Y:S02]  /*c370*/  FFMA.FTZ R102, R17.reuse, UR4, R189 ;  /* 0x0000000411667c23 */ /* 0x040fe400080100bd */
[----:B------:R-:W-:Y:S01]  /*c380*/  FFMA.FTZ R191, R17, UR4, R191 ;  /* 0x0000000411bf7c23 */ /* 0x000fe200080100bf */
[----:B------:R-:W-:-:S02]  /*c390*/  FSEL R101, R79, -INF , !P4 ;  /* 0xff8000004f657808 */ /* 0x000fc40006000000 */
[----:B------:R-:W-:Y:S02]  /*c3a0*/  FSEL R103, R103, -INF , !P6 ;  /* 0xff80000067677808 */ /* 0x000fe40007000000 */
[----:B------:R-:W-:Y:S02]  /*c3b0*/  FSEL R102, R102, -INF , !P5 ;  /* 0xff80000066667808 */ /* 0x000fe40006800000 */
[----:B------:R-:W-:Y:S02]  /*c3c0*/  FSEL R100, R100, -INF , !P3 ;  /* 0xff80000064647808 */ /* 0x000fe40005800000 */
[----:B------:R-:W-:Y:S01]  /*c3d0*/  FSEL R79, R191, -INF , !P2 ;  /* 0xff800000bf4f7808 */ /* 0x000fe20005000000 */
[----:B------:R-:W-:Y:S05]  /*c3e0*/  @!P0 BRA `(.L_x_324) ;  /* 0x0000038000008947 */ /* 0x000fea0003800000 */
[----:B-1----:R-:W-:Y:S01]  /*c3f0*/  UIADD3 UR31, UR5, -0x3, URZ ;  /* 0xfffffffd051f7890 */ /* 0x002fe2000fffe03f */
        /* <DEDUP_REMOVED lines=53> */
.L_x_326:
[----:B------:R-:W-:Y:S05]  /*c750*/  BSYNC B0 ;  /* 0x0000000000007941 */ /* 0x000fea0003800000 */
.L_x_325:
[----:B------:R-:W0:Y:S02]  /*c760*/  LDGDEPBAR ;  /* 0x00000000000079af */ /* 0x000e240000000000 */
.L_x_324:
[----:B-1----:R-:W-:Y:S01]  /*c770*/  FMNMX.FTZ R7, R13, R5, !PT ;  /* 0x000000050d077209 */ /* 0x002fe20007810000 */
[----:B------:R-:W-:Y:S01]  /*c780*/  UIADD3 UR30, UR5, -0x2, URZ ;  /* 0xfffffffe051e7890 */ /* 0x000fe2000fffe03f */
[----:B-----5:R-:W-:Y:S01]  /*c790*/  FMNMX.FTZ R21, R8, R4, !PT ;  /* 0x0000000408157209 */ /* 0x020fe20007810000 */
[----:B------:R-:W-:Y:S01]  /*c7a0*/  IMAD.WIDE.U32 R166, R10, -0x326172a9, RZ ;  /* 0xcd9e8d570aa67825 */ /* 0x000fe200078e00ff */
[----:B------:R-:W-:Y:S01]  /*c7b0*/  FMNMX.FTZ R7, R225, R7, !PT ;  /* 0x00000007e1077209 */ /* 0x000fe20007810000 */
[----:B------:R-:W-:Y:S01]  /*c7c0*/  USHF.L.U32 UR6, UR30, 0x2, URZ ;  /* 0x000000021e067899 */ /* 0x000fe2000800063f */
[----:B------:R-:W-:Y:S01]  /*c7d0*/  FMNMX.FTZ R21, R171, R21, !PT ;  /* 0x00000015ab157209 */ /* 0x000fe20007810000 */
[----:B------:R-:W-:Y:S01]  /*c7e0*/  IMAD.WIDE.U32 R186, R241, -0x2daee0ad, RZ ;  /* 0xd2511f53f1ba7825 */ /* 0x000fe200078e00ff */
[----:B------:R-:W-:Y:S01]  /*c7f0*/  FMNMX.FTZ R7, R227, R7, !PT ;  /* 0x00000007e3077209 */ /* 0x000fe20007810000 */
[----:B------:R-:W1:Y:S01]  /*c800*/  LDC.U8 R136, c[0x0][0x2d8] ;  /* 0x0000b600ff887b82 */ /* 0x000e620000000000 */
[----:B------:R-:W-:Y:S01]  /*c810*/  FMNMX.FTZ R21, R224, R21, !PT ;  /* 0x00000015e0157209 */ /* 0x000fe20007810000 */
[----:B------:R-:W-:Y:S01]  /*c820*/  IMAD.U32 R32, RZ, RZ, UR6 ;  /* 0x00000006ff207e24 */ /* 0x000fe2000f8e00ff */
[----:B------:R-:W-:Y:S01]  /*c830*/  FMNMX.FTZ R7, R243, R7, !PT ;  /* 0x00000007f3077209 */ /* 0x000fe20007810000 */
[----:B------:R-:W-:Y:S01]  /*c840*/  IMAD.WIDE.U32 R188, R242, -0x326172a9, RZ ;  /* 0xcd9e8d57f2bc7825 */ /* 0x000fe200078e00ff */
[----:B------:R-:W-:Y:S01]  /*c850*/  FMNMX.FTZ R21, R226, R21, !PT ;  /* 0x00000015e2157209 */ /* 0x000fe20007810000 */
[----:B------:R-:W-:Y:S01]  /*c860*/  UIADD3 UR7, UR6, 0x1, URZ ;  /* 0x0000000106077890 */ /* 0x000fe2000fffe03f */
[----:B------:R-:W-:Y:S01]  /*c870*/  FMNMX.FTZ R7, R132, R7, !PT ;  /* 0x0000000784077209 */ /* 0x000fe20007810000 */
[----:B------:R-:W-:Y:S01]  /*c880*/  @UP0 UIADD3 UR5, UR5, -0x3, URZ ;  /* 0xfffffffd05050890 */ /* 0x000fe2000fffe03f */
        /* <DEDUP_REMOVED lines=49> */
[----:B------:R-:W-:-:S02]  /*cba0*/  LOP3.LUT R32, R187, UR33, R32, 0x96, !PT ;  /* 0x00000021bb207c12 */ /* 0x000fc4000f8e9620 */
[----:B------:R-:W-:Y:S02]  /*cbb0*/  FMNMX.FTZ R7, R2, R7, !PT ;  /* 0x0000000702077209 */ /* 0x000fe40007810000 */
[----:B------:R-:W-:Y:S01]  /*cbc0*/  LOP3.LUT R154, R163, UR16, R186, 0x96, !PT ;  /* 0x00000010a39a7c12 */ /* 0x000fe2000f8e96ba */
[----:B------:R-:W-:Y:S01]  /*cbd0*/  IMAD.WIDE.U32 R32, R32, -0x326172a9, RZ ;  /* 0xcd9e8d5720207825 */ /* 0x000fe200078e00ff */
[----:B------:R-:W-:Y:S02]  /*cbe0*/  FMNMX.FTZ R7, R103, R7, !PT ;  /* 0x0000000767077209 */ /* 0x000fe40007810000 */
[----:B------:R-:W-:Y:S01]  /*cbf0*/  FMNMX.FTZ R21, R80, R21, !PT ;  /* 0x0000001550157209 */ /* 0x000fe20007810000 */
[----:B------:R-:W-:Y:S01]  /*cc00*/  IMAD.WIDE.U32 R154, R154, -0x326172a9, RZ ;  /* 0xcd9e8d579a9a7825 */ /* 0x000fe200078e00ff */
[----:B------:R-:W-:Y:S02]  /*cc10*/  FMNMX.FTZ R7, R102, R7, !PT ;  /* 0x0000000766077209 */ /* 0x000fe40007810000 */
[----:B------:R-:W-:-:S02]  /*cc20*/  FMNMX.FTZ R21, R3, R21, !PT ;  /* 0x0000001503157209 */ /* 0x000fc40007810000 */
[----:B--2---:R-:W-:Y:S01]  /*cc30*/  FMNMX.FTZ R17, R133, R244, !PT ;  /* 0x000000f485117209 */ /* 0x004fe20007810000 */
[----:B------:R-:W2:Y:S01]  /*cc40*/  SHFL.BFLY PT, R20, R7, 0x2, 0x1f ;  /* 0x0c401f0007147f89 */ /* 0x000ea200000e0000 */
        /* <DEDUP_REMOVED lines=10> */
[----:B------:R-:W-:Y:S01]  /*ccf0*/  LOP3.LUT R6, R31, UR14, R162, 0x96, !PT ;  /* 0x0000000e1f067c12 */ /* 0x000fe2000f8e96a2 */
[----:B------:R-:W3:Y:S01]  /*cd00*/  SHFL.BFLY PT, R16, R21, 0x2, 0x1f ;  /* 0x0c401f0015107f89 */ /* 0x000ee200000e0000 */
[----:B------:R-:W-:Y:S02]  /*cd10*/  LOP3.LUT R30, R29, UR12, R30, 0x96, !PT ;  /* 0x0000000c1d1e7c12 */ /* 0x000fe4000f8e961e */
[----:B------:R-:W-:Y:S01]  /*cd20*/  FMNMX.FTZ R17, R128, R17, !PT ;  /* 0x0000001180117209 */ /* 0x000fe20007810000 */
[----:B------:R-:W-:Y:S01]  /*cd30*/  IMAD.WIDE.U32 R26, R6, -0x326172a9, RZ ;  /* 0xcd9e8d57061a7825 */ /* 0x000fe200078e00ff */
[----:B------:R-:W-:-:S02]  /*cd40*/  FMNMX.FTZ R18, R12, R24, !PT ;  /* 0x000000180c127209 */ /* 0x000fc40007810000 */
[----:B--2---:R-:W-:Y:S01]  /*cd50*/  FMNMX.FTZ R20, R7, R20, !PT ;  /* 0x0000001407147209 */ /* 0x004fe20007810000 */
[----:B------:R-:W-:Y:S01]  /*cd60*/  IMAD.WIDE.U32 R30, R30, -0x326172a9, RZ ;  /* 0xcd9e8d571e1e7825 */ /* 0x000fe200078e00ff */
[----:B------:R-:W-:Y:S02]  /*cd70*/  FMNMX.FTZ R17, R126, R17, !PT ;  /* 0x000000117e117209 */ /* 0x000fe40007810000 */
[----:B------:R-:W-:Y:S01]  /*cd80*/  FMNMX.FTZ R18, R14, R18, !PT ;  /* 0x000000120e127209 */ /* 0x000fe20007810000 */
[----:B------:R-:W2:Y:S01]  /*cd90*/  SHFL.BFLY PT, R78, R20, 0x1, 0x1f ;  /* 0x0c201f00144e7f89 */ /* 0x000ea200000e0000 */
        /* <DEDUP_REMOVED lines=10> */
[----:B------:R-:W-:Y:S02]  /*ce40*/  FMNMX.FTZ R18, R124, R18, !PT ;  /* 0x000000127c127209 */ /* 0x000fe40007810000 */
[----:B------:R-:W-:Y:S01]  /*ce50*/  LOP3.LUT R28, R7, UR10, R28, 0x96, !PT ;  /* 0x0000000a071c7c12 */ /* 0x000fe2000f8e961c */
[----:B------:R-:W-:Y:S01]  /*ce60*/  IMAD.WIDE.U32 R34, R6, -0x326172a9, RZ ;  /* 0xcd9e8d5706227825 */ /* 0x000fe200078e00ff */
[----:B------:R-:W-:-:S02]  /*ce70*/  FMNMX.FTZ R17, R113, R17, !PT ;  /* 0x0000001171117209 */ /* 0x000fc40007810000 */
[----:B------:R-:W-:Y:S01]  /*ce80*/  FMNMX.FTZ R18, R125, R18, !PT ;  /* 0x000000127d127209 */ /* 0x000fe20007810000 */
[----:B------:R-:W-:Y:S01]  /*ce90*/  IMAD.WIDE.U32 R28, R28, -0x326172a9, RZ ;  /* 0xcd9e8d571c1c7825 */ /* 0x000fe200078e00ff */
[----:B---3--:R-:W-:Y:S02]  /*cea0*/  FMNMX.FTZ R16, R21, R16, !PT ;  /* 0x0000001015107209 */ /* 0x008fe40007810000 */
[----:B------:R-:W-:Y:S02]  /*ceb0*/  FMNMX.FTZ R17, R112, R17, !PT ;  /* 0x0000001170117209 */ /* 0x000fe40007810000 */
[----:B------:R-:W-:Y:S01]  /*cec0*/  FMNMX.FTZ R18, R120, R18, !PT ;  /* 0x0000001278127209 */ /* 0x000fe20007810000 */
[----:B------:R-:W3:Y:S01]  /*ced0*/  SHFL.BFLY PT, R77, R16, 0x1, 0x1f ;  /* 0x0c201f00104d7f89 */ /* 0x000ee200000e0000 */
[----:B------:R-:W-:Y:S02]  /*cee0*/  LOP3.LUT R19, R35, UR19, R28, 0x96, !PT ;  /* 0x0000001323137c12 */ /* 0x000fe4000f8e961c */
[----:B--2---:R-:W-:-:S02]  /*cef0*/  FMNMX.FTZ R78, R20, R78, !PT ;  /* 0x0000004e144e7209 */ /* 0x004fc40007810000 */
[----:B------:R-:W-:Y:S02]  /*cf00*/  FMNMX.FTZ R17, R110, R17, !PT ;  /* 0x000000116e117209 */ /* 0x000fe40007810000 */
[----:B------:R-:W-:Y:S01]  /*cf10*/  FMNMX.FTZ R18, R121, R18, !PT ;  /* 0x0000001279127209 */ /* 0x000fe20007810000 */
[----:B------:R-:W-:Y:S01]  /*cf20*/  FMUL.FTZ R148, R78, c[0x0][0x23c] ;  /* 0x00008f004e947a20 */ /* 0x000fe20000410000 */
[----:B------:R-:W-:Y:S02]  /*cf30*/  LOP3.LUT R21, R19, 0xffff, RZ, 0xc0, !PT ;  /* 0x0000ffff13157812 */ /* 0x000fe400078ec0ff */
[----:B------:R-:W-:Y:S02]  /*cf40*/  FMNMX.FTZ R17, R0, R17, !PT ;  /* 0x0000001100117209 */ /* 0x000fe40007810000 */
[----:B------:R-:W-:Y:S02]  /*cf50*/  FMNMX.FTZ R18, R108, R18, !PT ;  /* 0x000000126c127209 */ /* 0x000fe40007810000 */
[----:B------:R-:W-:-:S02]  /*cf60*/  FSETP.NEU.FTZ.AND P2, PT, R78, -INF , PT ;  /* 0xff8000004e00780b */ /* 0x000fc40003f5d000 */
[----:B------:R-:W-:Y:S02]  /*cf70*/  LOP3.LUT R20, R19, 0xff, RZ, 0xc0, !PT ;  /* 0x000000ff13147812 */ /* 0x000fe400078ec0ff */
[----:B------:R-:W-:Y:S02]  /*cf80*/  SHF.R.U32.HI R21, RZ, 0x8, R21 ;  /* 0x00000008ff157819 */ /* 0x000fe40000011615 */
[----:B------:R-:W-:Y:S02]  /*cf90*/  FMNMX.FTZ R17, R44, R17, !PT ;  /* 0x000000112c117209 */ /* 0x000fe40007810000 */
[----:B------:R-:W-:Y:S02]  /*cfa0*/  FMNMX.FTZ R18, R131, R18, !PT ;  /* 0x0000001283127209 */ /* 0x000fe40007810000 */
[----:B------:R-:W-:Y:S02]  /*cfb0*/  FSEL R148, R148, RZ, P2 ;  /* 0x000000ff94947208 */ /* 0x000fe40001000000 */
[----:B------:R-:W-:-:S02]  /*cfc0*/  PRMT R20, R20, 0x5410, R21 ;  /* 0x0000541014147816 */ /* 0x000fc40000000015 */
[--C-:B------:R-:W-:Y:S01]  /*cfd0*/  SHF.R.U32.HI R21, RZ, 0x10, R19.reuse ;  /* 0x00000010ff157819 */ /* 0x100fe20000011613 */
[--C-:B------:R-:W-:Y:S01]  /*cfe0*/  FFMA.FTZ R147, R5, c[0x0][0x23c], -R148.reuse ;  /* 0x00008f0005937a23 */ /* 0x100fe20000010894 */
[----:B------:R-:W-:Y:S01]  /*cff0*/  FMNMX.FTZ R17, R11, R17, !PT ;  /* 0x000000110b117209 */ /* 0x000fe20007810000 */
[--C-:B------:R-:W-:Y:S01]  /*d000*/  FFMA.FTZ R146, R225, c[0x0][0x23c], -R148.reuse ;  /* 0x00008f00e1927a23 */ /* 0x100fe20000010894 */
[----:B------:R-:W-:Y:S01]  /*d010*/  FMNMX.FTZ R18, R130, R18, !PT ;  /* 0x0000001282127209 */ /* 0x000fe20007810000 */
[--C-:B------:R-:W-:Y:S01]  /*d020*/  FFMA.FTZ R145, R227, c[0x0][0x23c], -R148.reuse ;  /* 0x00008f00e3917a23 */ /* 0x100fe20000010894 */
[----:B------:R-:W-:Y:S01]  /*d030*/  SHF.R.U32.HI R5, RZ, 0x18, R19 ;  /* 0x00000018ff057819 */ /* 0x000fe20000011613 */
[--C-:B------:R-:W-:Y:S01]  /*d040*/  FFMA.FTZ R144, R243, c[0x0][0x23c], -R148.reuse ;  /* 0x00008f00f3907a23 */ /* 0x100fe20000010894 */
[----:B------:R-:W-:Y:S01]  /*d050*/  LOP3.LUT R21, R21, 0xff, RZ, 0xc0, !PT ;  /* 0x000000ff15157812 */ /* 0x000fe200078ec0ff */
[----:B------:R-:W-:Y:S01]  /*d060*/  MUFU.EX2 R147, R147 ;  /* 0x0000009300937308 */ /* 0x000fe20000000800 */
[----:B------:R-:W-:Y:S01]  /*d070*/  FMNMX.FTZ R17, R40, R17, !PT ;  /* 0x0000001128117209 */ /* 0x000fe20007810000 */
[--C-:B------:R-:W-:Y:S01]  /*d080*/  FFMA.FTZ R160, R160, c[0x0][0x23c], -R148.reuse ;  /* 0x00008f00a0a07a23 */ /* 0x100fe20000010894 */
[----:B------:R-:W-:Y:S01]  /*d090*/  FMNMX.FTZ R18, R123, R18, !PT ;  /* 0x000000127b127209 */ /* 0x000fe20007810000 */
[--C-:B------:R-:W-:Y:S01]  /*d0a0*/  FFMA.FTZ R159, R159, c[0x0][0x23c], -R148.reuse ;  /* 0x00008f009f9f7a23 */ /* 0x100fe20000010894 */
[----:B------:R-:W-:Y:S01]  /*d0b0*/  PRMT R21, R21, 0x5410, R5 ;  /* 0x0000541015157816 */ /* 0x000fe20000000005 */
[--C-:B------:R-:W-:Y:S01]  /*d0c0*/  FFMA.FTZ R132, R132, c[0x0][0x23c], -R148.reuse ;  /* 0x00008f0084847a23 */ /* 0x100fe20000010894 */
[----:B------:R-:W-:Y:S01]  /*d0d0*/  FMNMX.FTZ R17, R41, R17, !PT ;  /* 0x0000001129117209 */ /* 0x000fe20007810000 */
[----:B------:R-:W-:Y:S01]  /*d0e0*/  MUFU.EX2 R146, R146 ;  /* 0x0000009200927308 */ /* 0x000fe20000000800 */
[----:B------:R-:W-:Y:S01]  /*d0f0*/  FMNMX.FTZ R5, R106, R18, !PT ;  /* 0x000000126a057209 */ /* 0x000fe20007810000 */
[--C-:B------:R-:W-:Y:S01]  /*d100*/  FFMA.FTZ R156, R156, c[0x0][0x23c], -R148.reuse ;  /* 0x00008f009c9c7a23 */ /* 0x100fe20000010894 */
[----:B---3--:R-:W-:Y:S01]  /*d110*/  FMNMX.FTZ R77, R16, R77, !PT ;  /* 0x0000004d104d7209 */ /* 0x008fe20007810000 */
[--C-:B------:R-:W-:Y:S01]  /*d120*/  FFMA.FTZ R165, R165, c[0x0][0x23c], -R148.reuse ;  /* 0x00008f00a5a57a23 */ /* 0x100fe20000010894 */
[----:B------:R-:W-:Y:S01]  /*d130*/  FMNMX.FTZ R17, R36, R17, !PT ;  /* 0x0000001124117209 */ /* 0x000fe20007810000 */
[--C-:B------:R-:W-:Y:S01]  /*d140*/  FFMA.FTZ R250, R94, c[0x0][0x23c], -R148.reuse ;  /* 0x00008f005efa7a23 */ /* 0x100fe20000010894 */
[----:B------:R-:W-:Y:S01]  /*d150*/  FMNMX.FTZ R16, R104, R5, !PT ;  /* 0x0000000568107209 */ /* 0x000fe20007810000 */
[----:B------:R-:W-:Y:S01]  /*d160*/  FMUL.FTZ R143, R77, c[0x0][0x23c] ;  /* 0x00008f004d8f7a20 */ /* 0x000fe20000410000 */
[----:B------:R-:W-:Y:S01]  /*d170*/  FSEL R5, R78, RZ, P2 ;  /* 0x000000ff4e057208 */ /* 0x000fe20001000000 */
[----:B------:R-:W-:Y:S01]  /*d180*/  MUFU.EX2 R145, R145 ;  /* 0x0000009100917308 */ /* 0x000fe20000000800 */
[----:B------:R-:W-:Y:S01]  /*d190*/  FMNMX.FTZ R17, R48, R17, !PT ;  /* 0x0000001130117209 */ /* 0x000fe20007810000 */
[--C-:B------:R-:W-:Y:S01]  /*d1a0*/  FFMA.FTZ R103, R103, c[0x0][0x23c], -R148.reuse ;  /* 0x00008f0067677a23 */ /* 0x100fe20000010894 */
[----:B------:R-:W-:Y:S01]  /*d1b0*/  FMNMX.FTZ R16, R75, R16, !PT ;  /* 0x000000104b107209 */ /* 0x000fe20007810000 */
[----:B------:R-:W-:Y:S01]  /*d1c0*/  FADD.FTZ R5, R13, -R5 ;  /* 0x800000050d057221 */ /* 0x000fe20000010000 */
[----:B------:R-:W-:Y:S01]  /*d1d0*/  FMNMX.FTZ R13, R45, R17, !PT ;  /* 0x000000112d0d7209 */ /* 0x000fe20007810000 */
[----:B------:R-:W-:Y:S01]  /*d1e0*/  FFMA.FTZ R102, R102, c[0x0][0x23c], -R148 ;  /* 0x00008f0066667a23 */ /* 0x000fe20000010894 */
[----:B------:R-:W-:Y:S01]  /*d1f0*/  FSETP.NEU.FTZ.AND P1, PT, R77, -INF , PT ;  /* 0xff8000004d00780b */ /* 0x000fe20003f3d000 */
[----:B------:R-:W-:Y:S01]  /*d200*/  MUFU.EX2 R144, R144 ;  /* 0x0000009000907308 */ /* 0x000fe20000000800 */
[----:B------:R-:W-:Y:S01]  /*d210*/  FMNMX.FTZ R13, R37, R13, !PT ;  /* 0x0000000d250d7209 */ /* 0x000fe20007810000 */
[----:B------:R-:W-:Y:S01]  /*d220*/  FMUL.FTZ R5, R5, c[0x0][0x23c] ;  /* 0x00008f0005057a20 */ /* 0x000fe20000410000 */
[----:B------:R-:W-:-:S02]  /*d230*/  FMNMX.FTZ R16, R74, R16, !PT ;  /* 0x000000104a107209 */ /* 0x000fc40007810000 */
[----:B------:R-:W-:Y:S02]  /*d240*/  FMNMX.FTZ R13, R49, R13, !PT ;  /* 0x0000000d310d7209 */ /* 0x000fe40007810000 */
[----:B------:R-:W-:Y:S01]  /*d250*/  FSEL R149, R77, RZ, P1 ;  /* 0x000000ff4d957208 */ /* 0x000fe20000800000 */
[----:B------:R-:W2:Y:S01]  /*d260*/  MUFU.EX2 R150, R5 ;  /* 0x0000000500967308 */ /* 0x000ea20000000800 */
[----:B------:R-:W-:Y:S02]  /*d270*/  FMNMX.FTZ R25, R52, R13, !PT ;  /* 0x0000000d34197209 */ /* 0x000fe40007810000 */
[----:B------:R-:W-:Y:S01]  /*d280*/  FMNMX.FTZ R16, R60, R16, !PT ;  /* 0x000000103c107209 */ /* 0x000fe20007810000 */
[----:B------:R-:W-:Y:S01]  /*d290*/  FADD.FTZ R149, R8, -R149 ;  /* 0x8000009508957221 */ /* 0x000fe20000010000 */
[----:B------:R-:W-:Y:S02]  /*d2a0*/  FMNMX.FTZ R25, R50, R25, !PT ;  /* 0x0000001932197209 */ /* 0x000fe40007810000 */
[----:B------:R-:W-:Y:S01]  /*d2b0*/  FMNMX.FTZ R8, R59, R16, !PT ;  /* 0x000000103b087209 */ /* 0x000fe20007810000 */
[----:B------:R-:W-:Y:S01]  /*d2c0*/  FMUL.FTZ R149, R149, c[0x0][0x23c] ;  /* 0x00008f0095957a20 */ /* 0x000fe20000410000 */
[----:B------:R-:W-:Y:S01]  /*d2d0*/  FMNMX.FTZ R25, R53, R25, !PT ;  /* 0x0000001935197209 */ /* 0x000fe20007810000 */
[----:B------:R-:W-:Y:S01]  /*d2e0*/  LDSM.16.MT88.4 R16, [R231+0x4000] ;  /* 0x00400000e710783b */ /* 0x000fe20000004200 */
[----:B------:R-:W-:Y:S01]  /*d2f0*/  FMNMX.FTZ R8, R58, R8, !PT ;  /* 0x000000083a087209 */ /* 0x000fe20007810000 */
[----:B------:R-:W-:Y:S01]  /*d300*/  MUFU.EX2 R160, R160 ;  /* 0x000000a000a07308 */ /* 0x000fe20000000800 */
[----:B------:R-:W-:-:S02]  /*d310*/  FMNMX.FTZ R25, R54, R25, !PT ;  /* 0x0000001936197209 */ /* 0x000fc40007810000 */
[----:B------:R-:W-:Y:S01]  /*d320*/  FSEL R143, R143, RZ, P1 ;  /* 0x000000ff8f8f7208 */ /* 0x000fe20000800000 */
[----:B--2---:R-:W-:Y:S01]  /*d330*/  FMUL.FTZ R204, R204, R150 ;  /* 0x00000096cccc7220 */ /* 0x004fe20000410000 */
[----:B------:R-:W-:Y:S01]  /*d340*/  FMNMX.FTZ R8, R51, R8, !PT ;  /* 0x0000000833087209 */ /* 0x000fe20007810000 */
[----:B------:R-:W-:Y:S01]  /*d350*/  FMUL.FTZ R205, R205, R150 ;  /* 0x00000096cdcd7220 */ /* 0x000fe20000410000 */
        /* <DEDUP_REMOVED lines=9> */
[----:B------:R-:W-:Y:S01]  /*d3f0*/  FFMA.FTZ R141, R171, c[0x0][0x23c], -R143 ;  /* 0x00008f00ab8d7a23 */ /* 0x000fe2000001088f */
[----:B------:R-:W-:Y:S01]  /*d400*/  FMNMX.FTZ R8, R43, R8, !PT ;  /* 0x000000082b087209 */ /* 0x000fe20007810000 */
[-C--:B------:R-:W-:Y:S01]  /*d410*/  FMUL.FTZ R200, R200, R150.reuse ;  /* 0x00000096c8c87220 */ /* 0x080fe20000410000 */
[----:B------:R-:W-:Y:S01]  /*d420*/  LOP3.LUT R23, R34, 0xffff, RZ, 0xc0, !PT ;  /* 0x0000ffff22177812 */ /* 0x000fe200078ec0ff */
[-C--:B------:R-:W-:Y:S01]  /*d430*/  FMUL.FTZ R201, R201, R150.reuse ;  /* 0x00000096c9c97220 */ /* 0x080fe20000410000 */
[--C-:B------:R-:W-:Y:S01]  /*d440*/  SHF.R.U32.HI R6, RZ, 0x10, R34.reuse ;  /* 0x00000010ff067819 */ /* 0x100fe20000011622 */
[----:B------:R-:W2:Y:S01]  /*d450*/  MUFU.EX2 R138, R138 ;  /* 0x0000008a008a7308 */ /* 0x000ea20000000800 */
[----:B------:R-:W-:Y:S01]  /*d460*/  FMNMX.FTZ R25, R62, R25, !PT ;  /* 0x000000193e197209 */ /* 0x000fe20007810000 */
[----:B------:R-:W-:Y:S01]  /*d470*/  FMUL.FTZ R196, R196, R150 ;  /* 0x00000096c4c47220 */ /* 0x000fe20000410000 */
[----:B------:R-:W-:Y:S01]  /*d480*/  FMNMX.FTZ R8, R42, R8, !PT ;  /* 0x000000082a087209 */ /* 0x000fe20007810000 */
[-C--:B------:R-:W-:Y:S01]  /*d490*/  FMUL.FTZ R197, R197, R150.reuse ;  /* 0x00000096c5c57220 */ /* 0x080fe20000410000 */
[----:B------:R-:W-:Y:S01]  /*d4a0*/  LOP3.LUT R7, R34, 0xff, RZ, 0xc0, !PT ;  /* 0x000000ff22077812 */ /* 0x000fe200078ec0ff */
[-C--:B------:R-:W-:Y:S01]  /*d4b0*/  FMUL.FTZ R192, R192, R150.reuse ;  /* 0x00000096c0c07220 */ /* 0x080fe20000410000 */
[----:B------:R-:W-:Y:S01]  /*d4c0*/  SHF.R.U32.HI R23, RZ, 0x8, R23 ;  /* 0x00000008ff177819 */ /* 0x000fe20000011617 */
[----:B------:R-:W-:Y:S01]  /*d4d0*/  MUFU.EX2 R142, R142 ;  /* 0x0000008e008e7308 */ /* 0x000fe20000000800 */
[----:B------:R-:W-:Y:S01]  /*d4e0*/  SHF.R.U32.HI R22, RZ, 0x18, R34 ;  /* 0x00000018ff167819 */ /* 0x000fe20000011622 */
[----:B------:R-:W-:Y:S01]  /*d4f0*/  FMUL.FTZ R193, R193, R150 ;  /* 0x00000096c1c17220 */ /* 0x000fe20000410000 */
[----:B------:R-:W-:Y:S01]  /*d500*/  LOP3.LUT R6, R6, 0xff, RZ, 0xc0, !PT ;  /* 0x000000ff06067812 */ /* 0x000fe200078ec0ff */
[--C-:B------:R-:W-:Y:S01]  /*d510*/  FFMA.FTZ R157, R157, c[0x0][0x23c], -R143.reuse ;  /* 0x00008f009d9d7a23 */ /* 0x100fe2000001088f */
[----:B-1----:R-:W-:Y:S01]  /*d520*/  PRMT R136, R136, 0x7054, R136 ;  /* 0x0000705488887816 */ /* 0x002fe20000000088 */
[----:B------:R-:W-:Y:S01]  /*d530*/  FFMA.FTZ R168, R168, c[0x0][0x23c], -R143 ;  /* 0x00008f00a8a87a23 */ /* 0x000fe2000001088f */
[----:B------:R-:W-:Y:S01]  /*d540*/  FMNMX.FTZ R25, R61, R25, !PT ;  /* 0x000000193d197209 */ /* 0x000fe20007810000 */
[----:B------:R-:W-:Y:S01]  /*d550*/  MUFU.EX2 R141, R141 ;  /* 0x0000008d008d7308 */ /* 0x000fe20000000800 */
[----:B------:R-:W-:Y:S01]  /*d560*/  FMNMX.FTZ R8, R39, R8, !PT ;  /* 0x0000000827087209 */ /* 0x000fe20007810000 */
[--C-:B------:R-:W-:Y:S01]  /*d570*/  HSET2.LE.AND R20, R20, R136.reuse, PT ;  /* 0x0000008814147233 */ /* 0x100fe20003803000 */
[----:B------:R-:W-:Y:S01]  /*d580*/  PRMT R7, R7, 0x5410, R23 ;  /* 0x0000541007077816 */ /* 0x000fe20000000017 */
[--C-:B------:R-:W-:Y:S01]  /*d590*/  HSET2.LE.AND R21, R21, R136.reuse, PT ;  /* 0x0000008815157233 */ /* 0x100fe20003803000 */
[----:B------:R-:W-:Y:S01]  /*d5a0*/  PRMT R6, R6, 0x5410, R22 ;  /* 0x0000541006067816 */ /* 0x000fe20000000016 */
[--C-:B------:R-:W-:Y:S01]  /*d5b0*/  FFMA.FTZ R134, R134, c[0x0][0x23c], -R143.reuse ;  /* 0x00008f0086867a23 */ /* 0x100fe2000001088f */
[----:B------:R-:W-:Y:S01]  /*d5c0*/  F2FP.PACK_AB R13, R146, R147 ;  /* 0x00000093920d723e */ /* 0x000fe200000000ff */
[--C-:B------:R-:W-:Y:S01]  /*d5d0*/  HSET2.LE.AND R7, R7, R136.reuse, PT ;  /* 0x0000008807077233 */ /* 0x100fe20003803000 */
[----:B------:R-:W-:Y:S01]  /*d5e0*/  FMNMX.FTZ R25, R69, R25, !PT ;  /* 0x0000001945197209 */ /* 0x000fe20007810000 */
[----:B------:R-:W-:Y:S01]  /*d5f0*/  HSET2.LE.AND R6, R6, R136, PT ;  /* 0x0000008806067233 */ /* 0x000fe20003803000 */
[----:B------:R-:W-:Y:S01]  /*d600*/  FMNMX.FTZ R8, R38, R8, !PT ;  /* 0x0000000826087209 */ /* 0x000fe20007810000 */
[----:B------:R-:W1:Y:S01]  /*d610*/  MUFU.EX2 R149, R149 ;  /* 0x0000009500957308 */ /* 0x000e620000000800 */
[----:B------:R-:W-:Y:S01]  /*d620*/  F2FP.PACK_AB R22, R144, R145 ;  /* 0x000000919016723e */ /* 0x000fe200000000ff */
[--C-:B------:R-:W-:Y:S01]  /*d630*/  FFMA.FTZ R129, R129, c[0x0][0x23c], -R143.reuse ;  /* 0x00008f0081817a23 */ /* 0x100fe2000001088f */
[----:B--2---:R-:W-:Y:S01]  /*d640*/  F2FP.PACK_AB R23, R138, R140 ;  /* 0x0000008c8a17723e */ /* 0x004fe200000000ff */
[--C-:B------:R-:W-:Y:S01]  /*d650*/  FFMA.FTZ R164, R164, c[0x0][0x23c], -R143.reuse ;  /* 0x00008f00a4a47a23 */ /* 0x100fe2000001088f */
[----:B------:R-:W-:Y:S01]  /*d660*/  LOP3.LUT R20, R20, R13, RZ, 0xc0, !PT ;  /* 0x0000000d14147212 */ /* 0x000fe200078ec0ff */
[--C-:B------:R-:W-:Y:S01]  /*d670*/  FFMA.FTZ R161, R161, c[0x0][0x23c], -R143.reuse ;  /* 0x00008f00a1a17a23 */ /* 0x100fe2000001088f */
[----:B------:R-:W-:Y:S01]  /*d680*/  FMNMX.FTZ R8, R65, R8, !PT ;  /* 0x0000000841087209 */ /* 0x000fe20007810000 */
[----:B------:R-:W2:Y:S01]  /*d690*/  SHFL.BFLY PT, R13, R25, 0x2, 0x1f ;  /* 0x0c401f00190d7f89 */ /* 0x000ea200000e0000 */
[----:B------:R-:W-:Y:S01]  /*d6a0*/  LOP3.LUT R22, R7, R22, RZ, 0xc0, !PT ;  /* 0x0000001607167212 */ /* 0x000fe200078ec0ff */
[----:B------:R-:W-:Y:S01]  /*d6b0*/  MUFU.EX2 R157, R157 ;  /* 0x0000009d009d7308 */ /* 0x000fe20000000800 */
[----:B------:R-:W-:Y:S01]  /*d6c0*/  LOP3.LUT R23, R6, R23, RZ, 0xc0, !PT ;  /* 0x0000001706177212 */ /* 0x000fe200078ec0ff */
[--C-:B------:R-:W-:Y:S01]  /*d6d0*/  FFMA.FTZ R115, R115, c[0x0][0x23c], -R143.reuse ;  /* 0x00008f0073737a23 */ /* 0x100fe2000001088f */
[----:B------:R-:W3:Y:S01]  /*d6e0*/  LDSM.16.MT88.4 R4, [R240+0x4000] ;  /* 0x00400000f004783b */ /* 0x000ee20000004200 */
[----:B------:R-:W-:Y:S01]  /*d6f0*/  FMNMX.FTZ R8, R64, R8, !PT ;  /* 0x0000000840087209 */ /* 0x000fe20007810000 */
[----:B------:R-:W-:Y:S01]  /*d700*/  FFMA.FTZ R158, R158, c[0x0][0x23c], -R143 ;  /* 0x00008f009e9e7a23 */ /* 0x000fe2000001088f */
[----:B------:R-:W-:Y:S01]  /*d710*/  LOP3.LUT R172, R189, R9, RZ, 0x3c, !PT ;  /* 0x00000009bdac7212 */ /* 0x000fe200078e3cff */
[-C--:B-1----:R-:W-:Y:S01]  /*d720*/  FMUL.FTZ R206, R206, R149.reuse ;  /* 0x00000095cece7220 */ /* 0x082fe20000410000 */
[----:B------:R-:W-:Y:S01]  /*d730*/  FMNMX.FTZ R8, R63, R8, !PT ;  /* 0x000000083f087209 */ /* 0x000fe20007810000 */
[----:B------:R-:W-:Y:S01]  /*d740*/  FMUL.FTZ R207, R207, R149 ;  /* 0x00000095cfcf7220 */ /* 0x000fe20000410000 */
[----:B------:R-:W-:Y:S01]  /*d750*/  F2FP.PACK_AB R27, R141, R142 ;  /* 0x0000008e8d1b723e */ /* 0x000fe200000000ff */
[----:B------:R-:W-:Y:S01]  /*d760*/  IMAD.WIDE.U32 R172, R172, -0x2daee0ad, RZ ;  /* 0xd2511f53acac7825 */ /* 0x000fe200078e00ff */
[----:B------:R-:W-:Y:S01]  /*d770*/  FMNMX.FTZ R8, R67, R8, !PT ;  /* 0x0000000843087209 */ /* 0x000fe20007810000 */
[----:B------:R-:W-:Y:S01]  /*d780*/  MUFU.EX2 R168, R168 ;  /* 0x000000a800a87308 */ /* 0x000fe20000000800 */
[----:B------:R-:W-:Y:S01]  /*d790*/  LOP3.LUT R21, R21, R27, RZ, 0xc0, !PT ;  /* 0x0000001b15157212 */ /* 0x000fe200078ec0ff */
[-C--:B------:R-:W-:Y:S01]  /*d7a0*/  FMUL.FTZ R202, R202, R149.reuse ;  /* 0x00000095caca7220 */ /* 0x080fe20000410000 */
[----:B------:R-:W-:Y:S01]  /*d7b0*/  FMNMX.FTZ R8, R66, R8, !PT ;  /* 0x0000000842087209 */ /* 0x000fe20007810000 */
[-C--:B------:R-:W-:Y:S01]  /*d7c0*/  FMUL.FTZ R203, R203, R149.reuse ;  /* 0x00000095cbcb7220 */ /* 0x080fe20000410000 */
[----:B------:R-:W-:Y:S01]  /*d7d0*/  LOP3.LUT R190, R173, UR16, R186, 0x96, !PT ;  /* 0x00000010adbe7c12 */ /* 0x000fe2000f8e96ba */
[-C--:B------:R-:W-:Y:S01]  /*d7e0*/  FMUL.FTZ R198, R198, R149.reuse ;  /* 0x00000095c6c67220 */ /* 0x080fe20000410000 */
[----:B------:R-:W-:Y:S01]  /*d7f0*/  FMNMX.FTZ R8, R68, R8, !PT ;  /* 0x0000000844087209 */ /* 0x000fe20007810000 */
[----:B------:R-:W-:Y:S01]  /*d800*/  FMUL.FTZ R199, R199, R149 ;  /* 0x00000095c7c77220 */ /* 0x000fe20000410000 */
[----:B--2---:R-:W-:Y:S01]  /*d810*/  FMNMX.FTZ R25, R25, R13, !PT ;  /* 0x0000000d19197209 */ /* 0x004fe20007810000 */
[----:B------:R-:W-:Y:S01]  /*d820*/  IMAD.WIDE.U32 R190, R190, -0x326172a9, RZ ;  /* 0xcd9e8d57bebe7825 */ /* 0x000fe200078e00ff */
[----:B------:R-:W-:Y:S01]  /*d830*/  LOP3.LUT R27, R33, UR17, R188, 0x96, !PT ;  /* 0x00000011211b7c12 */ /* 0x000fe2000f8e96bc */
[----:B------:R-:W1:Y:S01]  /*d840*/  SHFL.BFLY PT, R13, R8, 0x2, 0x1f ;  /* 0x0c401f00080d7f89 */ /* 0x000e6200000e0000 */
[C---:B------:R-:W-:Y:S01]  /*d850*/  HMMA.16816.F32 R204, R20.reuse, R16, R204 ;  /* 0x0000001014cc723c */ /* 0x040fe200000018cc */
[-C--:B------:R-:W-:Y:S01]  /*d860*/  FMUL.FTZ R194, R194, R149.reuse ;  /* 0x00000095c2c27220 */ /* 0x080fe20000410000 */
[----:B------:R-:W-:Y:S01]  /*d870*/  LOP3.LUT R32, R191, UR15, R32, 0x96, !PT ;  /* 0x0000000fbf207c12 */ /* 0x000fe2000f8e9620 */
[----:B------:R-:W-:Y:S01]  /*d880*/  FMUL.FTZ R195, R195, R149 ;  /* 0x00000095c3c37220 */ /* 0x000fe20000410000 */
[----:B------:R-:W2:Y:S01]  /*d890*/  SHFL.BFLY PT, R163, R25, 0x1, 0x1f ;  /* 0x0c201f0019a37f89 */ /* 0x000ea200000e0000 */
[----:B------:R-:W-:Y:S01]  /*d8a0*/  IMAD.WIDE.U32 R226, R27, -0x2daee0ad, RZ ;  /* 0xd2511f531be27825 */ /* 0x000fe200078e00ff */
[----:B------:R-:W-:Y:S02]  /*d8b0*/  MUFU.EX2 R159, R159 ;  /* 0x0000009f009f7308 */ /* 0x000fe40000000800 */
[----:B------:R-:W-:Y:S01]  /*d8c0*/  HMMA.16816.F32 R200, R20, R18, R200 ;  /* 0x0000001214c8723c */ /* 0x000fe200000018c8 */
[----:B------:R-:W-:-:S04]  /*d8d0*/  IMAD.WIDE.U32 R32, R32, -0x2daee0ad, RZ ;  /* 0xd2511f5320207825 */ /* 0x000fc800078e00ff */
[--C-:B------:R-:W-:Y:S01]  /*d8e0*/  FFMA.FTZ R107, R107, c[0x0][0x23c], -R143.reuse ;  /* 0x00008f006b6b7a23 */ /* 0x100fe2000001088f */
[----:B------:R-:W-:Y:S01]  /*d8f0*/  LOP3.LUT R226, R33, UR12, R226, 0x96, !PT ;  /* 0x0000000c21e27c12 */ /* 0x000fe2000f8e96e2 */
[----:B------:R-:W-:Y:S01]  /*d900*/  MUFU.EX2 R132, R132 ;  /* 0x0000008400847308 */ /* 0x000fe20000000800 */
[--C-:B------:R-:W-:Y:S01]  /*d910*/  FFMA.FTZ R105, R105, c[0x0][0x23c], -R143.reuse ;  /* 0x00008f0069697a23 */ /* 0x100fe2000001088f */
[C---:B---3--:R-:W-:Y:S01]  /*d920*/  HMMA.16816.F32 R196, R20.reuse, R4, R196 ;  /* 0x0000000414c4723c */ /* 0x048fe200000018c4 */
[--C-:B------:R-:W-:Y:S02]  /*d930*/  FFMA.FTZ R111, R111, c[0x0][0x23c], -R143.reuse ;  /* 0x00008f006f6f7a23 */ /* 0x100fe4000001088f */
[--C-:B------:R-:W-:Y:S02]  /*d940*/  FFMA.FTZ R109, R109, c[0x0][0x23c], -R143.reuse ;  /* 0x00008f006d6d7a23 */ /* 0x100fe4000001088f */
[--C-:B------:R-:W-:Y:S01]  /*d950*/  FFMA.FTZ R71, R71, c[0x0][0x23c], -R143.reuse ;  /* 0x00008f0047477a23 */ /* 0x100fe2000001088f */
[----:B-1----:R-:W-:Y:S01]  /*d960*/  FMNMX.FTZ R13, R8, R13, !PT ;  /* 0x0000000d080d7209 */ /* 0x002fe20007810000 */
[----:B------:R-:W-:Y:S01]  /*d970*/  MUFU.EX2 R156, R156 ;  /* 0x0000009c009c7308 */ /* 0x000fe20000000800 */
[----:B------:R-:W-:Y:S01]  /*d980*/  HMMA.16816.F32 R192, R20, R6, R192 ;  /* 0x0000000614c0723c */ /* 0x000fe200000018c0 */
[----:B------:R-:W-:-:S02]  /*d990*/  FFMA.FTZ R70, R70, c[0x0][0x23c], -R143 ;  /* 0x00008f0046467a23 */ /* 0x000fc4000001088f */
[----:B------:R-:W1:Y:S01]  /*d9a0*/  SHFL.BFLY PT, R8, R13, 0x1, 0x1f ;  /* 0x0c201f000d087f89 */ /* 0x000e6200000e0000 */
[----:B--2---:R-:W-:Y:S01]  /*d9b0*/  FMNMX.FTZ R163, R25, R163, !PT ;  /* 0x000000a319a37209 */ /* 0x004fe20007810000 */
[----:B------:R-:W-:Y:S01]  /*d9c0*/  FFMA.FTZ R89, R89, c[0x0][0x23c], -R143 ;  /* 0x00008f0059597a23 */ /* 0x000fe2000001088f */
[----:B------:R-:W-:Y:S01]  /*d9d0*/  LOP3.LUT R25, R29, UR9, R30, 0x96, !PT ;  /* 0x000000091d197c12 */ /* 0x000fe2000f8e961e */
[----:B------:R-:W-:Y:S01]  /*d9e0*/  MUFU.EX2 R134, R134 ;  /* 0x0000008600867308 */ /* 0x000fe20000000800 */
[----:B------:R-:W-:Y:S01]  /*d9f0*/  LOP3.LUT R20, R227, UR14, R172, 0x96, !PT ;  /* 0x0000000ee3147c12 */ /* 0x000fe2000f8e96ac */
[----:B------:R-:W-:Y:S01]  /*da00*/  IMAD.WIDE.U32 R226, R226, -0x326172a9, RZ ;  /* 0xcd9e8d57e2e27825 */ /* 0x000fe200078e00ff */
[----:B------:R-:W-:-:S03]  /*da10*/  FSETP.NEU.FTZ.AND P2, PT, R163, -INF , PT ;  /* 0xff800000a300780b */ /* 0x000fc60003f5d000 */
[----:B------:R-:W-:Y:S01]  /*da20*/  IMAD.WIDE.U32 R224, R20, -0x326172a9, RZ ;  /* 0xcd9e8d5714e07825 */ /* 0x000fe200078e00ff */
[C---:B------:R-:W-:Y:S01]  /*da30*/  FSEL R23, R163.reuse, RZ, P2 ;  /* 0x000000ffa3177208 */ /* 0x040fe20001000000 */
[----:B------:R-:W-:Y:S02]  /*da40*/  MUFU.EX2 R129, R129 ;  /* 0x0000008100817308 */ /* 0x000fe40000000800 */
[----:B------:R-:W-:Y:S01]  /*da50*/  FMUL.FTZ R174, R163, c[0x0][0x23c] ;  /* 0x00008f00a3ae7a20 */ /* 0x000fe20000410000 */
[----:B------:R-:W-:Y:S01]  /*da60*/  LOP3.LUT R20, R225, UR13, R190, 0x96, !PT ;  /* 0x0000000de1147c12 */ /* 0x000fe2000f8e96be */
[----:B------:R-:W-:Y:S01]  /*da70*/  IMAD.WIDE.U32 R30, R25, -0x2daee0ad, RZ ;  /* 0xd2511f53191e7825 */ /* 0x000fe200078e00ff */
[----:B------:R-:W-:Y:S02]  /*da80*/  LOP3.LUT R224, R227, UR11, R224, 0x96, !PT ;  /* 0x0000000be3e07c12 */ /* 0x000fe4000f8e96e0 */
[----:B------:R-:W-:Y:S01]  /*da90*/  FSEL R174, R174, RZ, P2 ;  /* 0x000000ffaeae7208 */ /* 0x000fe20001000000 */
[----:B------:R-:W-:Y:S01]  /*daa0*/  IMAD.WIDE.U32 R20, R20, -0x2daee0ad, RZ ;  /* 0xd2511f5314147825 */ /* 0x000fe200078e00ff */
[----:B------:R-:W-:Y:S01]  /*dab0*/  SHF.R.U32.HI R33, RZ, 0x18, R30 ;  /* 0x00000018ff217819 */ /* 0x000fe2000001161e */
[----:B------:R-:W-:Y:S01]  /*dac0*/  MUFU.EX2 R165, R165 ;  /* 0x000000a500a57308 */ /* 0x000fe20000000800 */
[----:B------:R-:W-:Y:S01]  /*dad0*/  LOP3.LUT R34, R30, 0xff, RZ, 0xc0, !PT ;  /* 0x000000ff1e227812 */ /* 0x000fe200078ec0ff */
[----:B------:R-:W-:Y:S01]  /*dae0*/  IMAD.WIDE.U32 R224, R224, -0x2daee0ad, RZ ;  /* 0xd2511f53e0e07825 */ /* 0x000fe200078e00ff */
[----:B------:R-:W-:-:S02]  /*daf0*/  LOP3.LUT R245, R21, UR10, R32, 0x96, !PT ;  /* 0x0000000a15f57c12 */ /* 0x000fc4000f8e9620 */
[----:B-1----:R-:W-:Y:S01]  /*db00*/  FMNMX.FTZ R8, R13, R8, !PT ;  /* 0x000000080d087209 */ /* 0x002fe20007810000 */
[----:B------:R-:W-:Y:S01]  /*db10*/  FFMA.FTZ R167, R244, c[0x0][0x23c], -R174 ;  /* 0x00008f00f4a77a23 */ /* 0x000fe200000108ae */
[----:B------:R-:W-:Y:S01]  /*db20*/  LOP3.LUT R20, R225, UR8, R20, 0x96, !PT ;  /* 0x00000008e1147c12 */ /* 0x000fe2000f8e9614 */
[----:B------:R-:W-:Y:S01]  /*db30*/  IMAD.WIDE.U32 R244, R245, -0x326172a9, RZ ;  /* 0xcd9e8d57f5f47825 */ /* 0x000fe200078e00ff */
[----:B------:R-:W-:Y:S01]  /*db40*/  FSETP.NEU.FTZ.AND P1, PT, R8, -INF , PT ;  /* 0xff8000000800780b */ /* 0x000fe20003f3d000 */
[----:B------:R-:W-:Y:S01]  /*db50*/  MUFU.EX2 R164, R164 ;  /* 0x000000a400a47308 */ /* 0x000fe20000000800 */
[----:B------:R-:W-:Y:S01]  /*db60*/  LOP3.LUT R32, R31, UR18, R26, 0x96, !PT ;  /* 0x000000121f207c12 */ /* 0x000fe2000f8e961a */
[----:B------:R-:W-:-:S03]  /*db70*/  IMAD.WIDE.U32 R28, R20, -0x326172a9, RZ ;  /* 0xcd9e8d57141c7825 */ /* 0x000fc600078e00ff */
[----:B------:R-:W-:Y:S01]  /*db80*/  LOP3.LUT R189, R32, 0xffff, RZ, 0xc0, !PT ;  /* 0x0000ffff20bd7812 */ /* 0x000fe200078ec0ff */
[----:B------:R-:W-:Y:S01]  /*db90*/  FFMA.FTZ R151, R15, c[0x0][0x23c], -R174 ;  /* 0x00008f000f977a23 */ /* 0x000fe200000108ae */
[----:B------:R-:W-:Y:S01]  /*dba0*/  SHF.R.U32.HI R21, RZ, 0x10, R28 ;  /* 0x00000010ff157819 */ /* 0x000fe2000001161c */
[----:B------:R-:W-:Y:S01]  /*dbb0*/  FMUL.FTZ R175, R8, c[0x0][0x23c] ;  /* 0x00008f0008af7a20 */ /* 0x000fe20000410000 */
[----:B------:R-:W-:Y:S01]  /*dbc0*/  LOP3.LUT R20, R28, 0xffff, RZ, 0xc0, !PT ;  /* 0x0000ffff1c147812 */ /* 0x000fe200078ec0ff */
[--C-:B------:R-:W-:Y:S01]  /*dbd0*/  FFMA.FTZ R139, R139, c[0x0][0x23c], -R174.reuse ;  /* 0x00008f008b8b7a23 */ /* 0x100fe200000108ae */
[----:B------:R-:W-:Y:S01]  /*dbe0*/  LOP3.LUT R13, R21, 0xff, RZ, 0xc0, !PT ;  /* 0x000000ff150d7812 */ /* 0x000fe200078ec0ff */
[----:B------:R-:W-:Y:S01]  /*dbf0*/  FFMA.FTZ R152, R152, c[0x0][0x23c], -R174 ;  /* 0x00008f0098987a23 */ /* 0x000fe200000108ae */
[----:B------:R-:W-:Y:S01]  /*dc00*/  SHF.R.U32.HI R21, RZ, 0x18, R28 ;  /* 0x00000018ff157819 */ /* 0x000fe2000001161c */
[----:B------:R-:W-:Y:S01]  /*dc10*/  MUFU.EX2 R167, R167 ;  /* 0x000000a700a77308 */ /* 0x000fe20000000800 */
[----:B------:R-:W-:Y:S01]  /*dc20*/  SHF.R.U32.HI R20, RZ, 0x8, R20 ;  /* 0x00000008ff147819 */ /* 0x000fe20000011614 */
[--C-:B------:R-:W-:Y:S01]  /*dc30*/  FFMA.FTZ R127, R127, c[0x0][0x23c], -R174.reuse ;  /* 0x00008f007f7f7a23 */ /* 0x100fe200000108ae */
[----:B------:R-:W-:Y:S01]  /*dc40*/  LOP3.LUT R22, R28, 0xff, RZ, 0xc0, !PT ;  /* 0x000000ff1c167812 */ /* 0x000fe200078ec0ff */
[--C-:B------:R-:W-:Y:S01]  /*dc50*/  FFMA.FTZ R122, R122, c[0x0][0x23c], -R174.reuse ;  /* 0x00008f007a7a7a23 */ /* 0x100fe200000108ae */
[----:B------:R-:W-:Y:S01]  /*dc60*/  PRMT R13, R13, 0x5410, R21 ;  /* 0x000054100d0d7816 */ /* 0x000fe20000000015 */
[----:B------:R-:W-:Y:S01]  /*dc70*/  FFMA.FTZ R128, R128, c[0x0][0x23c], -R174 ;  /* 0x00008f0080807a23 */ /* 0x000fe200000108ae */
[----:B------:R-:W-:Y:S01]  /*dc80*/  LOP3.LUT R21, R29, UR19, R244, 0x96, !PT ;  /* 0x000000131d157c12 */ /* 0x000fe2000f8e96f4 */
[----:B------:R-:W-:Y:S01]  /*dc90*/  MUFU.EX2 R139, R139 ;  /* 0x0000008b008b7308 */ /* 0x000fe20000000800 */
[----:B------:R-:W-:Y:S01]  /*dca0*/  PRMT R15, R22, 0x5410, R20 ;  /* 0x00005410160f7816 */ /* 0x000fe20000000014 */
[--C-:B------:R-:W-:Y:S01]  /*dcb0*/  HSET2.LE.AND R13, R13, R136.reuse, PT ;  /* 0x000000880d0d7233 */ /* 0x100fe20003803000 */
[C---:B------:R-:W-:Y:S01]  /*dcc0*/  LOP3.LUT R20, R21.reuse, 0xffff, RZ, 0xc0, !PT ;  /* 0x0000ffff15147812 */ /* 0x040fe200078ec0ff */
[----:B------:R-:W-:Y:S01]  /*dcd0*/  FFMA.FTZ R126, R126, c[0x0][0x23c], -R174 ;  /* 0x00008f007e7e7a23 */ /* 0x000fe200000108ae */
[----:B------:R-:W-:Y:S01]  /*dce0*/  LOP3.LUT R22, R21, 0xff, RZ, 0xc0, !PT ;  /* 0x000000ff15167812 */ /* 0x000fe200078ec0ff */
[----:B------:R-:W-:Y:S01]  /*dcf0*/  HSET2.LE.AND R15, R15, R136, PT ;  /* 0x000000880f0f7233 */ /* 0x000fe20003803000 */
[----:B------:R-:W-:Y:S01]  /*dd00*/  SHF.R.U32.HI R20, RZ, 0x8, R20 ;  /* 0x00000008ff147819 */ /* 0x000fe20000011614 */
[----:B------:R-:W1:Y:S01]  /*dd10*/  MUFU.EX2 R152, R152 ;  /* 0x0000009800987308 */ /* 0x000e620000000800 */
[----:B------:R-:W-:Y:S01]  /*dd20*/  FSEL R175, R175, RZ, P1 ;  /* 0x000000ffafaf7208 */ /* 0x000fe20000800000 */
[----:B------:R-:W-:Y:S01]  /*dd30*/  FFMA.FTZ R50, R50, c[0x0][0x23c], -R174 ;  /* 0x00008f0032327a23 */ /* 0x000fe200000108ae */
[----:B------:R-:W-:Y:S01]  /*dd40*/  PRMT R20, R22, 0x5410, R20 ;  /* 0x0000541016147816 */ /* 0x000fe20000000014 */
[----:B------:R-:W-:Y:S01]  /*dd50*/  FFMA.FTZ R53, R53, c[0x0][0x23c], -R174 ;  /* 0x00008f0035357a23 */ /* 0x000fe200000108ae */
[----:B------:R-:W-:Y:S01]  /*dd60*/  SHF.R.U32.HI R22, RZ, 0x10, R21 ;  /* 0x00000010ff167819 */ /* 0x000fe20000011615 */
[----:B------:R-:W-:Y:S01]  /*dd70*/  FFMA.FTZ R137, R137, c[0x0][0x23c], -R175 ;  /* 0x00008f0089897a23 */ /* 0x000fe200000108af */
[----:B------:R-:W-:Y:S01]  /*dd80*/  SHF.R.U32.HI R21, RZ, 0x18, R21 ;  /* 0x00000018ff157819 */ /* 0x000fe20000011615 */
[--C-:B------:R-:W-:Y:S01]  /*dd90*/  FFMA.FTZ R153, R153, c[0x0][0x23c], -R175.reuse ;  /* 0x00008f0099997a23 */ /* 0x100fe200000108af */
[----:B------:R-:W-:Y:S01]  /*dda0*/  LOP3.LUT R22, R22, 0xff, RZ, 0xc0, !PT ;  /* 0x000000ff16167812 */ /* 0x000fe200078ec0ff */
[--C-:B------:R-:W-:Y:S01]  /*ddb0*/  FFMA.FTZ R173, R14, c[0x0][0x23c], -R175.reuse ;  /* 0x00008f000ead7a23 */ /* 0x100fe200000108af */
[----:B------:R-:W-:Y:S01]  /*ddc0*/  MUFU.EX2 R151, R151 ;  /* 0x0000009700977308 */ /* 0x000fe20000000800 */
[----:B------:R-:W-:Y:S01]  /*ddd0*/  FFMA.FTZ R171, R24, c[0x0][0x23c], -R175 ;  /* 0x00008f0018ab7a23 */ /* 0x000fe200000108af */
[----:B------:R-:W-:Y:S01]  /*dde0*/  PRMT R21, R22, 0x5410, R21 ;  /* 0x0000541016157816 */ /* 0x000fe20000000015 */
[----:B------:R-:W-:Y:S01]  /*ddf0*/  FADD.FTZ R14, R133, -R23 ;  /* 0x80000017850e7221 */ /* 0x000fe20000010000 */
[----:B------:R-:W-:Y:S01]  /*de00*/  FSEL R22, R8, RZ, P1 ;  /* 0x000000ff08167208 */ /* 0x000fe20000800000 */
[--C-:B------:R-:W-:Y:S01]  /*de10*/  FFMA.FTZ R120, R120, c[0x0][0x23c], -R175.reuse ;  /* 0x00008f0078787a23 */ /* 0x100fe200000108af */
[----:B------:R-:W-:Y:S01]  /*de20*/  SHF.R.U32.HI R29, RZ, 0x10, R30 ;  /* 0x00000010ff1d7819 */ /* 0x000fe2000001161e */
[----:B------:R-:W-:Y:S01]  /*de30*/  FMUL.FTZ R186, R14, c[0x0][0x23c] ;  /* 0x00008f000eba7a20 */ /* 0x000fe20000410000 */
[----:B------:R-:W-:Y:S01]  /*de40*/  MUFU.EX2 R137, R137 ;  /* 0x0000008900897308 */ /* 0x000fe20000000800 */
[----:B------:R-:W-:Y:S01]  /*de50*/  FADD.FTZ R12, R12, -R22 ;  /* 0x800000160c0c7221 */ /* 0x000fe20000010000 */
[----:B-1----:R-:W-:Y:S01]  /*de60*/  F2FP.PACK_AB R14, R152, R139 ;  /* 0x0000008b980e723e */ /* 0x002fe200000000ff */
[--C-:B------:R-:W-:Y:S01]  /*de70*/  FFMA.FTZ R121, R121, c[0x0][0x23c], -R175.reuse ;  /* 0x00008f0079797a23 */ /* 0x100fe200000108af */
[----:B------:R-:W-:Y:S01]  /*de80*/  LOP3.LUT R28, R30, 0xffff, RZ, 0xc0, !PT ;  /* 0x0000ffff1e1c7812 */ /* 0x000fe200078ec0ff */
[----:B------:R-:W-:Y:S01]  /*de90*/  FMUL.FTZ R12, R12, c[0x0][0x23c] ;  /* 0x00008f000c0c7a20 */ /* 0x000fe20000410000 */
[----:B------:R-:W-:Y:S01]  /*dea0*/  LOP3.LUT R14, R15, R14, RZ, 0xc0, !PT ;  /* 0x0000000e0f0e7212 */ /* 0x000fe200078ec0ff */
[--C-:B------:R-:W-:Y:S01]  /*deb0*/  FFMA.FTZ R131, R131, c[0x0][0x23c], -R175.reuse ;  /* 0x00008f0083837a23 */ /* 0x100fe200000108af */
[----:B------:R-:W1:Y:S01]  /*dec0*/  MUFU.EX2 R153, R153 ;  /* 0x0000009900997308 */ /* 0x000e620000000800 */
[----:B------:R-:W-:Y:S01]  /*ded0*/  SHF.R.U32.HI R28, RZ, 0x8, R28 ;  /* 0x00000008ff1c7819 */ /* 0x000fe2000001161c */
[--C-:B------:R-:W-:Y:S01]  /*dee0*/  FFMA.FTZ R108, R108, c[0x0][0x23c], -R175.reuse ;  /* 0x00008f006c6c7a23 */ /* 0x100fe200000108af */
[----:B------:R-:W-:Y:S01]  /*def0*/  LOP3.LUT R133, R32, 0xff, RZ, 0xc0, !PT ;  /* 0x000000ff20857812 */ /* 0x000fe200078ec0ff */
[--C-:B------:R-:W-:Y:S01]  /*df00*/  FFMA.FTZ R130, R130, c[0x0][0x23c], -R175.reuse ;  /* 0x00008f0082827a23 */ /* 0x100fe200000108af */
[----:B------:R-:W-:Y:S01]  /*df10*/  SHF.R.U32.HI R35, RZ, 0x18, R32 ;  /* 0x00000018ff237819 */ /* 0x000fe20000011620 */
[----:B------:R-:W-:Y:S01]  /*df20*/  FFMA.FTZ R123, R123, c[0x0][0x23c], -R175 ;  /* 0x00008f007b7b7a23 */ /* 0x000fe200000108af */
[----:B------:R-:W-:Y:S01]  /*df30*/  PRMT R34, R34, 0x5410, R28 ;  /* 0x0000541022227816 */ /* 0x000fe2000000001c */
[----:B------:R-:W-:Y:S01]  /*df40*/  MUFU.EX2 R171, R171 ;  /* 0x000000ab00ab7308 */ /* 0x000fe20000000800 */
[----:B------:R-:W-:Y:S01]  /*df50*/  SHF.R.U32.HI R189, RZ, 0x8, R189 ;  /* 0x00000008ffbd7819 */ /* 0x000fe200000116bd */
[----:B------:R-:W-:-:S02]  /*df60*/  FFMA.FTZ R62, R62, c[0x0][0x23c], -R174 ;  /* 0x00008f003e3e7a23 */ /* 0x000fc400000108ae */
[--C-:B------:R-:W-:Y:S01]  /*df70*/  HSET2.LE.AND R34, R34, R136.reuse, PT ;  /* 0x0000008822227233 */ /* 0x100fe20003803000 */
[----:B------:R-:W-:Y:S01]  /*df80*/  PRMT R133, R133, 0x5410, R189 ;  /* 0x0000541085857816 */ /* 0x000fe200000000bd */
[--C-:B------:R-:W-:Y:S01]  /*df90*/  FFMA.FTZ R67, R67, c[0x0][0x23c], -R175.reuse ;  /* 0x00008f0043437a23 */ /* 0x100fe200000108af */
[----:B------:R-:W-:Y:S01]  /*dfa0*/  F2FP.PACK_AB R189, R159, R160 ;  /* 0x000000a09fbd723e */ /* 0x000fe200000000ff */
[----:B------:R-:W-:Y:S01]  /*dfb0*/  MUFU.EX2 R173, R173 ;  /* 0x000000ad00ad7308 */ /* 0x000fe20000000800 */
[----:B-1----:R-:W-:Y:S01]  /*dfc0*/  F2FP.PACK_AB R15, R153, R137 ;  /* 0x00000089990f723e */ /* 0x002fe200000000ff */
[----:B------:R-:W-:Y:S01]  /*dfd0*/  HSET2.LE.AND R133, R133, R136, PT ;  /* 0x0000008885857233 */ /* 0x000fe20003803000 */
[----:B------:R-:W-:Y:S01]  /*dfe0*/  LOP3.LUT R34, R34, R189, RZ, 0xc0, !PT ;  /* 0x000000bd22227212 */ /* 0x000fe200078ec0ff */
[--C-:B------:R-:W-:Y:S01]  /*dff0*/  FFMA.FTZ R66, R66, c[0x0][0x23c], -R175.reuse ;  /* 0x00008f0042427a23 */ /* 0x100fe200000108af */
[----:B------:R-:W-:Y:S01]  /*e000*/  LOP3.LUT R15, R13, R15, RZ, 0xc0, !PT ;  /* 0x0000000f0d0f7212 */ /* 0x000fe200078ec0ff */
[----:B------:R-:W-:Y:S01]  /*e010*/  FFMA.FTZ R68, R68, c[0x0][0x23c], -R175 ;  /* 0x00008f0044447a23 */ /* 0x000fe200000108af */
[----:B------:R-:W-:Y:S01]  /*e020*/  F2FP.PACK_AB R13, R151, R167 ;  /* 0x000000a7970d723e */ /* 0x000fe200000000ff */
[----:B------:R-:W1:Y:S01]  /*e030*/  MUFU.EX2 R186, R186 ;  /* 0x000000ba00ba7308 */ /* 0x000e620000000800 */
[----:B------:R-:W-:Y:S01]  /*e040*/  F2FP.PACK_AB R189, R129, R134 ;  /* 0x0000008681bd723e */ /* 0x000fe200000000ff */
[----:B------:R-:W-:-:S02]  /*e050*/  FFMA.FTZ R88, R88, c[0x0][0x23c], -R143 ;  /* 0x00008f0058587a23 */ /* 0x000fc4000001088f */
[--C-:B------:R-:W-:Y:S02]  /*e060*/  FFMA.FTZ R94, R84, c[0x0][0x23c], -R143.reuse ;  /* 0x00008f00545e7a23 */ /* 0x100fe4000001088f */
[--C-:B------:R-:W-:Y:S02]  /*e070*/  FFMA.FTZ R101, R101, c[0x0][0x23c], -R143.reuse ;  /* 0x00008f0065657a23 */ /* 0x100fe4000001088f */
[----:B------:R2:W3:Y:S01]  /*e080*/  MUFU.EX2 R185, R12 ;  /* 0x0000000c00b97308 */ /* 0x0004e20000000800 */
[----:B------:R-:W-:Y:S02]  /*e090*/  FFMA.FTZ R100, R100, c[0x0][0x23c], -R143 ;  /* 0x00008f0064647a23 */ /* 0x000fe4000001088f */
[----:B------:R-:W-:Y:S02]  /*e0a0*/  FFMA.FTZ R147, R182, R150, R147 ;  /* 0x00000096b6937223 */ /* 0x000fe40000010093 */
[----:B------:R-:W-:Y:S02]  /*e0b0*/  FFMA.FTZ R142, R183, R149, R142 ;  /* 0x00000095b78e7223 */ /* 0x000fe4000001008e */
[----:B------:R-:W-:Y:S01]  /*e0c0*/  FADD.FTZ R147, R146, R147 ;  /* 0x0000009392937221 */ /* 0x000fe20000010000 */
[----:B------:R-:W-:Y:S01]  /*e0d0*/  MUFU.EX2 R127, R127 ;  /* 0x0000007f007f7308 */ /* 0x000fe20000000800 */
[-C--:B-1----:R-:W-:Y:S01]  /*e0e0*/  FMUL.FTZ R24, R212, R186.reuse ;  /* 0x000000bad4187220 */ /* 0x082fe20000410000 */
[----:B------:R-:W-:Y:S01]  /*e0f0*/  LOP3.LUT R212, R245, UR9, R226, 0x96, !PT ;  /* 0x00000009f5d47c12 */ /* 0x000fe2000f8e96e2 */
[----:B------:R-:W-:-:S02]  /*e100*/  FMUL.FTZ R25, R213, R186 ;  /* 0x000000bad5197220 */ /* 0x000fc40000410000 */
[-C--:B------:R-:W-:Y:S02]  /*e110*/  FMUL.FTZ R216, R216, R186.reuse ;  /* 0x000000bad8d87220 */ /* 0x080fe40000410000 */
[-C--:B------:R-:W-:Y:S01]  /*e120*/  FMUL.FTZ R217, R217, R186.reuse ;  /* 0x000000bad9d97220 */ /* 0x080fe20000410000 */
[--C-:B--2---:R-:W-:Y:S01]  /*e130*/  HSET2.LE.AND R12, R20, R136.reuse, PT ;  /* 0x00000088140c7233 */ /* 0x104fe20003803000 */
[----:B------:R-:W-:Y:S01]  /*e140*/  F2FP.PACK_AB R20, R173, R171 ;  /* 0x000000abad14723e */ /* 0x000fe200000000ff */
[-C--:B---3--:R-:W-:Y:S01]  /*e150*/  FMUL.FTZ R26, R214, R185.reuse ;  /* 0x000000b9d61a7220 */ /* 0x088fe20000410000 */
[----:B------:R-:W-:Y:S01]  /*e160*/  MUFU.EX2 R122, R122 ;  /* 0x0000007a007a7308 */ /* 0x000fe20000000800 */
[----:B------:R-:W-:Y:S01]  /*e170*/  FMUL.FTZ R27, R215, R185 ;  /* 0x000000b9d71b7220 */ /* 0x000fe20000410000 */
[----:B------:R-:W-:Y:S01]  /*e180*/  LOP3.LUT R12, R12, R13, RZ, 0xc0, !PT ;  /* 0x0000000d0c0c7212 */ /* 0x000fe200078ec0ff */
[----:B------:R-:W-:Y:S01]  /*e190*/  HSET2.LE.AND R13, R21, R136, PT ;  /* 0x00000088150d7233 */ /* 0x000fe20003803000 */
[----:B------:R-:W-:-:S02]  /*e1a0*/  FMUL.FTZ R21, R221, R186 ;  /* 0x000000badd157220 */ /* 0x000fc40000410000 */
[-C--:B------:R-:W-:Y:S02]  /*e1b0*/  FMUL.FTZ R22, R222, R185.reuse ;  /* 0x000000b9de167220 */ /* 0x080fe40000410000 */
[----:B------:R-:W-:Y:S01]  /*e1c0*/  LOP3.LUT R13, R13, R20, RZ, 0xc0, !PT ;  /* 0x000000140d0d7212 */ /* 0x000fe200078ec0ff */
[----:B------:R-:W-:Y:S01]  /*e1d0*/  FMUL.FTZ R20, R220, R186 ;  /* 0x000000badc147220 */ /* 0x000fe20000410000 */
[----:B------:R-:W-:Y:S01]  /*e1e0*/  MUFU.EX2 R120, R120 ;  /* 0x0000007800787308 */ /* 0x000fe20000000800 */
[-C--:B------:R-:W-:Y:S02]  /*e1f0*/  FMUL.FTZ R23, R223, R185.reuse ;  /* 0x000000b9df177220 */ /* 0x080fe40000410000 */
[-C--:B------:R-:W-:Y:S02]  /*e200*/  FMUL.FTZ R218, R218, R185.reuse ;  /* 0x000000b9dada7220 */ /* 0x080fe40000410000 */
[----:B------:R-:W-:Y:S01]  /*e210*/  HMMA.16816.F32 R24, R12, R4, R24 ;  /* 0x000000040c18723c */ /* 0x000fe20000001818 */
[----:B------:R-:W-:-:S02]  /*e220*/  FMUL.FTZ R219, R219, R185 ;  /* 0x000000b9dbdb7220 */ /* 0x000fc40000410000 */
[-C--:B------:R-:W-:Y:S01]  /*e230*/  FMUL.FTZ R208, R208, R186.reuse ;  /* 0x000000bad0d07220 */ /* 0x080fe20000410000 */
[----:B------:R-:W-:Y:S01]  /*e240*/  MUFU.EX2 R121, R121 ;  /* 0x0000007900797308 */ /* 0x000fe20000000800 */
[-C--:B------:R-:W-:Y:S02]  /*e250*/  FMUL.FTZ R209, R209, R186.reuse ;  /* 0x000000bad1d17220 */ /* 0x080fe40000410000 */
[----:B------:R-:W-:Y:S01]  /*e260*/  LOP3.LUT R4, R29, 0xff, RZ, 0xc0, !PT ;  /* 0x000000ff1d047812 */ /* 0x000fe200078ec0ff */
[-C--:B------:R-:W-:Y:S01]  /*e270*/  FMUL.FTZ R210, R210, R185.reuse ;  /* 0x000000b9d2d27220 */ /* 0x080fe20000410000 */
[C---:B------:R-:W-:Y:S01]  /*e280*/  HMMA.16816.F32 R20, R12.reuse, R16, R20 ;  /* 0x000000100c14723c */ /* 0x040fe20000001814 */
[-C--:B------:R-:W-:Y:S01]  /*e290*/  FMUL.FTZ R211, R211, R185.reuse ;  /* 0x000000b9d3d37220 */ /* 0x080fe20000410000 */
[----:B------:R-:W-:Y:S01]  /*e2a0*/  PRMT R33, R4, 0x5410, R33 ;  /* 0x0000541004217816 */ /* 0x000fe20000000021 */
[----:B------:R-:W1:Y:S01]  /*e2b0*/  LDSM.16.MT88.4 R28, [R231+0x4400] ;  /* 0x00440000e71c783b */ /* 0x000e620000004200 */
[----:B------:R-:W-:Y:S01]  /*e2c0*/  SHF.R.U32.HI R4, RZ, 0x10, R32 ;  /* 0x00000010ff047819 */ /* 0x000fe20000011620 */
[----:B------:R-:W-:Y:S01]  /*e2d0*/  IMAD.WIDE.U32 R212, R212, -0x2daee0ad, RZ ;  /* 0xd2511f53d4d47825 */ /* 0x000fe200078e00ff */
[----:B------:R-:W2:Y:S01]  /*e2e0*/  MUFU.EX2 R128, R128 ;  /* 0x0000008000807308 */ /* 0x000ea20000000800 */
[--C-:B------:R-:W-:Y:S01]  /*e2f0*/  HSET2.LE.AND R33, R33, R136.reuse, PT ;  /* 0x0000008821217233 */ /* 0x100fe20003803000 */
[C---:B------:R-:W-:Y:S01]  /*e300*/  HMMA.16816.F32 R16, R12.reuse, R18, R216 ;  /* 0x000000120c10723c */ /* 0x040fe200000018d8 */
[----:B------:R-:W-:Y:S01]  /*e310*/  LOP3.LUT R32, R4, 0xff, RZ, 0xc0, !PT ;  /* 0x000000ff04207812 */ /* 0x000fe200078ec0ff */
[----:B------:R-:W-:Y:S01]  /*e320*/  FFMA.FTZ R167, R180, R186, R167 ;  /* 0x000000bab4a77223 */ /* 0x000fe200000100a7 */
[----:B------:R-:W-:Y:S01]  /*e330*/  LOP3.LUT R224, R213, UR18, R224, 0x96, !PT ;  /* 0x00000012d5e07c12 */ /* 0x000fe2000f8e96e0 */
[----:B------:R-:W-:Y:S01]  /*e340*/  FFMA.FTZ R171, R181, R185, R171 ;  /* 0x000000b9b5ab7223 */ /* 0x000fe200000100ab */
[----:B------:R-:W-:Y:S01]  /*e350*/  PRMT R32, R32, 0x5410, R35 ;  /* 0x0000541020207816 */ /* 0x000fe20000000023 */
[----:B------:R-:W-:Y:S01]  /*e360*/  MUFU.EX2 R126, R126 ;  /* 0x0000007e007e7308 */ /* 0x000fe20000000800 */
[----:B------:R-:W-:Y:S01]  /*e370*/  F2FP.PACK_AB R35, R168, R157 ;  /* 0x0000009da823723e */ /* 0x000fe200000000ff */
[----:B------:R-:W-:Y:S01]  /*e380*/  HMMA.16816.F32 R12, R12, R6, R208 ;  /* 0x000000060c0c723c */ /* 0x000fe200000018d0 */
[----:B------:R-:W3:Y:S01]  /*e390*/  LDSM.16.MT88.4 R4, [R240+0x4400] ;  /* 0x00440000f004783b */ /* 0x000ee20000004200 */
[----:B------:R-:W-:Y:S01]  /*e3a0*/  FADD.FTZ R167, R151, R167 ;  /* 0x000000a797a77221 */ /* 0x000fe20000010000 */
[----:B------:R-:W-:Y:S01]  /*e3b0*/  LOP3.LUT R35, R33, R35, RZ, 0xc0, !PT ;  /* 0x0000002321237212 */ /* 0x000fe200078ec0ff */
[----:B------:R-:W-:Y:S01]  /*e3c0*/  HSET2.LE.AND R33, R32, R136, PT ;  /* 0x0000008820217233 */ /* 0x000fe20003803000 */
[----:B------:R-:W-:Y:S01]  /*e3d0*/  F2FP.PACK_AB R32, R156, R132 ;  /* 0x000000849c20723e */ /* 0x000fe200000000ff */
[----:B------:R-:W-:Y:S01]  /*e3e0*/  MUFU.EX2 R161, R161 ;  /* 0x000000a100a17308 */ /* 0x000fe20000000800 */
[----:B------:R-:W-:Y:S01]  /*e3f0*/  IMAD.U32 R210, RZ, RZ, UR7 ;  /* 0x00000007ffd27e24 */ /* 0x000fe2000f8e00ff */
[----:B------:R-:W-:Y:S01]  /*e400*/  SHF.R.U32.HI R208, RZ, 0x10, R212 ;  /* 0x00000010ffd07819 */ /* 0x000fe200000116d4 */
[----:B------:R-:W-:Y:S01]  /*e410*/  UIADD3 UR7, UR6, 0x2, URZ ;  /* 0x0000000206077890 */ /* 0x000fe2000fffe03f */
[----:B------:R-:W-:Y:S01]  /*e420*/  LOP3.LUT R32, R133, R32, RZ, 0xc0, !PT ;  /* 0x0000002085207212 */ /* 0x000fe200078ec0ff */
[----:B------:R-:W-:Y:S01]  /*e430*/  UIADD3 UR6, UR6, 0x3, URZ ;  /* 0x0000000306067890 */ /* 0x000fe2000fffe03f */
[----:B------:R-:W-:Y:S01]  /*e440*/  LOP3.LUT R133, R212, 0xffff, RZ, 0xc0, !PT ;  /* 0x0000ffffd4857812 */ /* 0x000fe200078ec0ff */
[----:B------:R-:W-:Y:S01]  /*e450*/  FADD.FTZ R171, R173, R171 ;  /* 0x000000abadab7221 */ /* 0x000fe20000010000 */
[----:B------:R-:W-:Y:S01]  /*e460*/  LOP3.LUT R33, R33, R189, RZ, 0xc0, !PT ;  /* 0x000000bd21217212 */ /* 0x000fe200078ec0ff */
[----:B------:R-:W-:Y:S01]  /*e470*/  FFMA.FTZ R189, R124, c[0x0][0x23c], -R175 ;  /* 0x00008f007cbd7a23 */ /* 0x000fe200000108af */
[----:B------:R-:W-:Y:S01]  /*e480*/  LOP3.LUT R210, R187, UR33, R210, 0x96, !PT ;  /* 0x00000021bbd27c12 */ /* 0x000fe2000f8e96d2 */
[----:B------:R-:W-:Y:S01]  /*e490*/  MUFU.EX2 R115, R115 ;  /* 0x0000007300737308 */ /* 0x000fe20000000800 */
[----:B------:R-:W-:Y:S01]  /*e4a0*/  SHF.R.U32.HI R124, RZ, 0x8, R133 ;  /* 0x00000008ff7c7819 */ /* 0x000fe20000011685 */
[----:B------:R-:W-:Y:S01]  /*e4b0*/  FADD.FTZ R142, R141, R142 ;  /* 0x0000008e8d8e7221 */ /* 0x000fe20000010000 */
[----:B------:R-:W-:Y:S01]  /*e4c0*/  SHF.R.U32.HI R133, RZ, 0x18, R212 ;  /* 0x00000018ff857819 */ /* 0x000fe200000116d4 */
[----:B------:R-:W-:Y:S01]  /*e4d0*/  IMAD.WIDE.U32 R210, R210, -0x326172a9, RZ ;  /* 0xcd9e8d57d2d27825 */ /* 0x000fe200078e00ff */
[----:B------:R-:W-:-:S02]  /*e4e0*/  LOP3.LUT R208, R208, 0xff, RZ, 0xc0, !PT ;  /* 0x000000ffd0d07812 */ /* 0x000fc400078ec0ff */
[----:B------:R-:W-:Y:S01]  /*e4f0*/  LOP3.LUT R209, R212, 0xff, RZ, 0xc0, !PT ;  /* 0x000000ffd4d17812 */ /* 0x000fe200078ec0ff */
[----:B------:R-:W4:Y:S01]  /*e500*/  MUFU.EX2 R189, R189 ;  /* 0x000000bd00bd7308 */ /* 0x000f220000000800 */
[----:B------:R-:W-:Y:S01]  /*e510*/  PRMT R133, R208, 0x5410, R133 ;  /* 0x00005410d0857816 */ /* 0x000fe20000000085 */
[----:B------:R-:W-:Y:S01]  /*e520*/  FFMA.FTZ R208, R125, c[0x0][0x23c], -R175 ;  /* 0x00008f007dd07a23 */ /* 0x000fe200000108af */
[C---:B-1----:R-:W-:Y:S01]  /*e530*/  HMMA.16816.F32 R204, R32.reuse, R28, R204 ;  /* 0x0000001c20cc723c */ /* 0x042fe200000018cc */
[----:B------:R-:W-:Y:S01]  /*e540*/  LOP3.LUT R220, R155, UR15, R210, 0x96, !PT ;  /* 0x0000000f9bdc7c12 */ /* 0x000fe2000f8e96d2 */
[----:B------:R-:W-:Y:S01]  /*e550*/  FADD.FTZ R139, R139, R167 ;  /* 0x000000a78b8b7221 */ /* 0x000fe20000010000 */
[----:B------:R-:W-:Y:S01]  /*e560*/  PRMT R124, R209, 0x5410, R124 ;  /* 0x00005410d17c7816 */ /* 0x000fe2000000007c */
[----:B------:R-:W-:Y:S01]  /*e570*/  FFMA.FTZ R209, R114, c[0x0][0x23c], -R174 ;  /* 0x00008f0072d17a23 */ /* 0x000fe200000108ae */
[----:B------:R-:W1:Y:S01]  /*e580*/  MUFU.EX2 R208, R208 ;  /* 0x000000d000d07308 */ /* 0x000e620000000800 */
[----:B------:R-:W-:Y:S01]  /*e590*/  IMAD.WIDE.U32 R220, R220, -0x2daee0ad, RZ ;  /* 0xd2511f53dcdc7825 */ /* 0x000fe200078e00ff */
[----:B------:R-:W-:Y:S01]  /*e5a0*/  LOP3.LUT R210, R191, UR15, R210, 0x96, !PT ;  /* 0x0000000fbfd27c12 */ /* 0x000fe2000f8e96d2 */
[----:B------:R-:W-:Y:S02]  /*e5b0*/  HMMA.16816.F32 R200, R32, R30, R200 ;  /* 0x0000001e20c8723c */ /* 0x000fe400000018c8 */
[----:B------:R-:W-:-:S02]  /*e5c0*/  FFMA.FTZ R114, R112, c[0x0][0x23c], -R174 ;  /* 0x00008f0070727a23 */ /* 0x000fc400000108ae */
[----:B------:R-:W-:Y:S01]  /*e5d0*/  FFMA.FTZ R112, R116, c[0x0][0x23c], -R148 ;  /* 0x00008f0074707a23 */ /* 0x000fe20000010894 */
[----:B------:R-:W-:Y:S01]  /*e5e0*/  MUFU.EX2 R158, R158 ;  /* 0x0000009e009e7308 */ /* 0x000fe20000000800 */
[----:B------:R-:W-:Y:S02]  /*e5f0*/  FADD.FTZ R137, R137, R171 ;  /* 0x000000ab89897221 */ /* 0x000fe40000010000 */
[----:B---3--:R-:W-:Y:S01]  /*e600*/  HMMA.16816.F32 R196, R32, R4, R196 ;  /* 0x0000000420c4723c */ /* 0x008fe200000018c4 */
[----:B------:R-:W-:Y:S02]  /*e610*/  FADD.FTZ R145, R145, R147 ;  /* 0x0000009391917221 */ /* 0x000fe40000010000 */
[----:B------:R-:W-:Y:S02]  /*e620*/  FADD.FTZ R140, R140, R142 ;  /* 0x0000008e8c8c7221 */ /* 0x000fe40000010000 */
[----:B------:R-:W-:Y:S01]  /*e630*/  MUFU.EX2 R209, R209 ;  /* 0x000000d100d17308 */ /* 0x000fe20000000800 */
[----:B------:R-:W-:-:S02]  /*e640*/  FADD.FTZ R139, R152, R139 ;  /* 0x0000008b988b7221 */ /* 0x000fc40000010000 */
[----:B------:R-:W-:Y:S01]  /*e650*/  HMMA.16816.F32 R192, R32, R6, R192 ;  /* 0x0000000620c0723c */ /* 0x000fe200000018c0 */
[----:B------:R-:W-:Y:S02]  /*e660*/  FADD.FTZ R137, R153, R137 ;  /* 0x0000008999897221 */ /* 0x000fe40000010000 */
[----:B------:R-:W-:Y:S02]  /*e670*/  FADD.FTZ R145, R144, R145 ;  /* 0x0000009190917221 */ /* 0x000fe40000010000 */
[----:B------:R-:W-:Y:S01]  /*e680*/  MUFU.EX2 R131, R131 ;  /* 0x0000008300837308 */ /* 0x000fe20000000800 */
[----:B------:R-:W-:Y:S01]  /*e690*/  FADD.FTZ R140, R138, R140 ;  /* 0x0000008c8a8c7221 */ /* 0x000fe20000010000 */
[----:B------:R-:W-:Y:S01]  /*e6a0*/  LOP3.LUT R33, R211, UR17, R166, 0x96, !PT ;  /* 0x00000011d3217c12 */ /* 0x000fe2000f8e96a6 */
[--C-:B------:R-:W-:Y:S01]  /*e6b0*/  HSET2.LE.AND R35, R133, R136.reuse, PT ;  /* 0x0000008885237233 */ /* 0x100fe20003803000 */
[----:B------:R-:W-:Y:S01]  /*e6c0*/  LOP3.LUT R34, R224, 0xffff, RZ, 0xc0, !PT ;  /* 0x0000ffffe0227812 */ /* 0x000fe200078ec0ff */
[----:B--2---:R-:W-:Y:S01]  /*e6d0*/  FADD.FTZ R139, R128, R139 ;  /* 0x0000008b808b7221 */ /* 0x004fe20000010000 */
[----:B------:R-:W-:Y:S01]  /*e6e0*/  LOP3.LUT R32, R224, 0xff, RZ, 0xc0, !PT ;  /* 0x000000ffe0207812 */ /* 0x000fe200078ec0ff */
[----:B------:R-:W-:Y:S01]  /*e6f0*/  IMAD.WIDE.U32 R216, R33, -0x2daee0ad, RZ ;  /* 0xd2511f5321d87825 */ /* 0x000fe200078e00ff */
[----:B------:R-:W-:Y:S01]  /*e700*/  SHF.R.U32.HI R33, RZ, 0x10, R224 ;  /* 0x00000010ff217819 */ /* 0x000fe200000116e0 */
[----:B------:R-:W-:Y:S01]  /*e710*/  MUFU.EX2 R114, R114 ;  /* 0x0000007200727308 */ /* 0x000fe20000000800 */
[----:B------:R-:W-:Y:S01]  /*e720*/  SHF.R.U32.HI R34, RZ, 0x8, R34 ;  /* 0x00000008ff227819 */ /* 0x000fe20000011622 */
[----:B----4-:R-:W-:Y:S01]  /*e730*/  FADD.FTZ R137, R189, R137 ;  /* 0x00000089bd897221 */ /* 0x010fe20000010000 */
[----:B------:R-:W-:Y:S01]  /*e740*/  SHF.R.U32.HI R224, RZ, 0x18, R224 ;  /* 0x00000018ffe07819 */ /* 0x000fe200000116e0 */
[----:B------:R-:W-:Y:S01]  /*e750*/  FADD.FTZ R145, R132, R145 ;  /* 0x0000009184917221 */ /* 0x000fe20000010000 */
[----:B------:R-:W-:Y:S01]  /*e760*/  LOP3.LUT R33, R33, 0xff, RZ, 0xc0, !PT ;  /* 0x000000ff21217812 */ /* 0x000fe200078ec0ff */
[----:B------:R-:W-:Y:S01]  /*e770*/  FADD.FTZ R140, R134, R140 ;  /* 0x0000008c868c7221 */ /* 0x000fe20000010000 */
[----:B------:R-:W-:Y:S01]  /*e780*/  PRMT R32, R32, 0x5410, R34 ;  /* 0x0000541020207816 */ /* 0x000fe20000000022 */
[--C-:B------:R-:W-:Y:S01]  /*e790*/  HSET2.LE.AND R34, R124, R136.reuse, PT ;  /* 0x000000887c227233 */ /* 0x100fe20003803000 */
[----:B------:R-:W-:Y:S01]  /*e7a0*/  PRMT R33, R33, 0x5410, R224 ;  /* 0x0000541021217816 */ /* 0x000fe200000000e0 */
[----:B------:R-:W-:Y:S01]  /*e7b0*/  MUFU.EX2 R130, R130 ;  /* 0x0000008200827308 */ /* 0x000fe20000000800 */
[----:B------:R-:W-:Y:S01]  /*e7c0*/  F2FP.PACK_AB R133, R122, R127 ;  /* 0x0000007f7a85723e */ /* 0x000fe200000000ff */
[--C-:B------:R-:W-:Y:S01]  /*e7d0*/  HSET2.LE.AND R32, R32, R136.reuse, PT ;  /* 0x0000008820207233 */ /* 0x100fe20003803000 */
[----:B------:R-:W-:Y:S01]  /*e7e0*/  F2FP.PACK_AB R124, R121, R120 ;  /* 0x00000078797c723e */ /* 0x000fe200000000ff */
[----:B------:R-:W-:Y:S01]  /*e7f0*/  HSET2.LE.AND R33, R33, R136, PT ;  /* 0x0000008821217233 */ /* 0x000fe20003803000 */
[----:B------:R-:W-:Y:S01]  /*e800*/  LOP3.LUT R125, R217, UR14, R162, 0x96, !PT ;  /* 0x0000000ed97d7c12 */ /* 0x000fe2000f8e96a2 */
[----:B------:R-:W-:Y:S01]  /*e810*/  FADD.FTZ R156, R156, R145 ;  /* 0x000000919c9c7221 */ /* 0x000fe20000010000 */
[----:B------:R-:W-:Y:S01]  /*e820*/  LOP3.LUT R216, R221, UR12, R216, 0x96, !PT ;  /* 0x0000000cddd87c12 */ /* 0x000fe2000f8e96d8 */
[----:B------:R-:W-:Y:S01]  /*e830*/  MUFU.EX2 R123, R123 ;  /* 0x0000007b007b7308 */ /* 0x000fe20000000800 */
[----:B------:R-:W-:Y:S01]  /*e840*/  LOP3.LUT R34, R34, R133, RZ, 0xc0, !PT ;  /* 0x0000008522227212 */ /* 0x000fe200078ec0ff */
[----:B------:R-:W-:Y:S01]  /*e850*/  IMAD.WIDE.U32 R212, R125, -0x326172a9, RZ ;  /* 0xcd9e8d577dd47825 */ /* 0x000fe200078e00ff */
[----:B------:R-:W-:-:S02]  /*e860*/  LOP3.LUT R35, R35, R124, RZ, 0xc0, !PT ;  /* 0x0000007c23237212 */ /* 0x000fc400078ec0ff */
[----:B------:R-:W-:Y:S01]  /*e870*/  F2FP.PACK_AB R133, R126, R128 ;  /* 0x000000807e85723e */ /* 0x000fe200000000ff */
[----:B------:R-:W-:Y:S01]  /*e880*/  IMAD.WIDE.U32 R216, R216, -0x326172a9, RZ ;  /* 0xcd9e8d57d8d87825 */ /* 0x000fe200078e00ff */
[----:B-1----:R-:W-:Y:S01]  /*e890*/  F2FP.PACK_AB R124, R208, R189 ;  /* 0x000000bdd07c723e */ /* 0x002fe200000000ff */
[----:B------:R-:W-:Y:S01]  /*e8a0*/  MUFU.EX2 R107, R107 ;  /* 0x0000006b006b7308 */ /* 0x000fe20000000800 */
[----:B------:R-:W-:Y:S01]  /*e8b0*/  LOP3.LUT R32, R32, R133, RZ, 0xc0, !PT ;  /* 0x0000008520207212 */ /* 0x000fe200078ec0ff */
[----:B------:R-:W-:Y:S01]  /*e8c0*/  FFMA.FTZ R125, R170, c[0x0][0x23c], -R148 ;  /* 0x00008f00aa7d7a23 */ /* 0x000fe20000010894 */
[----:B------:R-:W-:Y:S01]  /*e8d0*/  LOP3.LUT R33, R33, R124, RZ, 0xc0, !PT ;  /* 0x0000007c21217212 */ /* 0x000fe200078ec0ff */
[----:B------:R-:W-:Y:S01]  /*e8e0*/  FADD.FTZ R126, R126, R139 ;  /* 0x0000008b7e7e7221 */ /* 0x000fe20000010000 */
[----:B------:R-:W-:Y:S01]  /*e8f0*/  LOP3.LUT R124, R213, UR13, R154, 0x96, !PT ;  /* 0x0000000dd57c7c12 */ /* 0x000fe2000f8e969a */
[----:B------:R-:W-:Y:S01]  /*e900*/  FADD.FTZ R208, R208, R137 ;  /* 0x00000089d0d07221 */ /* 0x000fe20000010000 */
[----:B------:R-:W-:Y:S01]  /*e910*/  LOP3.LUT R212, R217, UR11, R212, 0x96, !PT ;  /* 0x0000000bd9d47c12 */ /* 0x000fe2000f8e96d4 */
[----:B------:R-:W-:Y:S01]  /*e920*/  MUFU.EX2 R125, R125 ;  /* 0x0000007d007d7308 */ /* 0x000fe20000000800 */
[----:B------:R-:W-:Y:S01]  /*e930*/  FADD.FTZ R129, R129, R140 ;  /* 0x0000008c81817221 */ /* 0x000fe20000010000 */
[----:B------:R-:W-:Y:S01]  /*e940*/  HMMA.16816.F32 R20, R32, R28, R20 ;  /* 0x0000001c2014723c */ /* 0x000fe20000001814 */
[----:B------:R-:W-:-:S02]  /*e950*/  FADD.FTZ R126, R127, R126 ;  /* 0x0000007e7f7e7221 */ /* 0x000fc40000010000 */
[----:B------:R-:W-:-:S03]  /*e960*/  IMAD.WIDE.U32 R212, R212, -0x2daee0ad, RZ ;  /* 0xd2511f53d4d47825 */ /* 0x000fc600078e00ff */
[----:B------:R-:W-:Y:S01]  /*e970*/  MUFU.EX2 R105, R105 ;  /* 0x0000006900697308 */ /* 0x000fe20000000800 */
[----:B------:R-:W-:Y:S01]  /*e980*/  IMAD.WIDE.U32 R28, R124, -0x2daee0ad, RZ ;  /* 0xd2511f537c1c7825 */ /* 0x000fe200078e00ff */
[C---:B------:R-:W-:Y:S03]  /*e990*/  HMMA.16816.F32 R16, R32.reuse, R30, R16 ;  /* 0x0000001e2010723c */ /* 0x040fe60000001810 */
[----:B------:R-:W-:Y:S01]  /*e9a0*/  FFMA.FTZ R124, R135, c[0x0][0x23c], -R148 ;  /* 0x00008f00877c7a23 */ /* 0x000fe20000010894 */
[----:B------:R-:W-:Y:S01]  /*e9b0*/  LOP3.LUT R28, R213, UR8, R28, 0x96, !PT ;  /* 0x00000008d51c7c12 */ /* 0x000fe2000f8e961c */
[----:B------:R-:W-:Y:S01]  /*e9c0*/  FFMA.FTZ R135, R169, c[0x0][0x23c], -R148 ;  /* 0x00008f00a9877a23 */ /* 0x000fe20000010894 */
[----:B------:R-:W-:Y:S01]  /*e9d0*/  LOP3.LUT R220, R29, UR10, R220, 0x96, !PT ;  /* 0x0000000a1ddc7c12 */ /* 0x000fe2000f8e96dc */
[----:B------:R-:W-:Y:S01]  /*e9e0*/  MUFU.EX2 R112, R112 ;  /* 0x0000007000707308 */ /* 0x000fe20000000800 */
[----:B------:R-:W-:Y:S01]  /*e9f0*/  HMMA.16816.F32 R24, R32, R4, R24 ;  /* 0x000000042018723c */ /* 0x000fe20000001818 */
[----:B------:R-:W-:-:S04]  /*ea00*/  IMAD.WIDE.U32 R30, R28, -0x326172a9, RZ ;  /* 0xcd9e8d571c1e7825 */ /* 0x000fc800078e00ff */
[----:B------:R-:W-:Y:S01]  /*ea10*/  IMAD.WIDE.U32 R220, R220, -0x326172a9, RZ ;  /* 0xcd9e8d57dcdc7825 */ /* 0x000fe200078e00ff */
[C---:B------:R-:W-:Y:S01]  /*ea20*/  LOP3.LUT R28, R30.reuse, 0xffff, RZ, 0xc0, !PT ;  /* 0x0000ffff1e1c7812 */ /* 0x040fe200078ec0ff */
[----:B------:R-:W1:Y:S01]  /*ea30*/  MUFU.EX2 R135, R135 ;  /* 0x0000008700877308 */ /* 0x000e620000000800 */
[----:B------:R-:W-:Y:S01]  /*ea40*/  LOP3.LUT R170, R30, 0xff, RZ, 0xc0, !PT ;  /* 0x000000ff1eaa7812 */ /* 0x000fe200078ec0ff */
[----:B------:R-:W-:Y:S01]  /*ea50*/  HMMA.16816.F32 R12, R32, R6, R12 ;  /* 0x00000006200c723c */ /* 0x000fe2000000180c */
[----:B------:R-:W-:Y:S01]  /*ea60*/  LOP3.LUT R4, R31, UR19, R220, 0x96, !PT ;  /* 0x000000131f047c12 */ /* 0x000fe2000f8e96dc */
[----:B------:R-:W-:Y:S01]  /*ea70*/  FADD.FTZ R208, R120, R208 ;  /* 0x000000d078d07221 */ /* 0x000fe20000010000 */
[----:B------:R-:W-:Y:S01]  /*ea80*/  SHF.R.U32.HI R5, RZ, 0x8, R28 ;  /* 0x00000008ff057819 */ /* 0x000fe2000001161c */
[----:B------:R-:W-:Y:S01]  /*ea90*/  FADD.FTZ R156, R160, R156 ;  /* 0x0000009ca09c7221 */ /* 0x000fe20000010000 */
[----:B------:R-:W-:Y:S01]  /*eaa0*/  SHF.R.U32.HI R28, RZ, 0x10, R30 ;  /* 0x00000010ff1c7819 */ /* 0x000fe2000001161e */
[----:B------:R-:W2:Y:S01]  /*eab0*/  MUFU.EX2 R124, R124 ;  /* 0x0000007c007c7308 */ /* 0x000ea20000000800 */
[----:B------:R-:W-:Y:S01]  /*eac0*/  LOP3.LUT R133, R4, 0xffff, RZ, 0xc0, !PT ;  /* 0x0000ffff04857812 */ /* 0x000fe200078ec0ff */
[----:B------:R-:W-:Y:S01]  /*ead0*/  FADD.FTZ R129, R157, R129 ;  /* 0x000000819d817221 */ /* 0x000fe20000010000 */
[----:B------:R-:W-:Y:S01]  /*eae0*/  PRMT R170, R170, 0x5410, R5 ;  /* 0x00005410aaaa7816 */ /* 0x000fe20000000005 */
[----:B------:R-:W-:Y:S01]  /*eaf0*/  FADD.FTZ R126, R122, R126 ;  /* 0x0000007e7a7e7221 */ /* 0x000fe20000010000 */
[----:B------:R-:W-:Y:S01]  /*eb00*/  LOP3.LUT R28, R28, 0xff, RZ, 0xc0, !PT ;  /* 0x000000ff1c1c7812 */ /* 0x000fe200078ec0ff */
[----:B------:R-:W-:Y:S01]  /*eb10*/  FADD.FTZ R208, R121, R208 ;  /* 0x000000d079d07221 */ /* 0x000fe20000010000 */
[----:B------:R-:W-:Y:S01]  /*eb20*/  LOP3.LUT R5, R4, 0xff, RZ, 0xc0, !PT ;  /* 0x000000ff04057812 */ /* 0x000fe200078ec0ff */
[--C-:B------:R-:W-:Y:S01]  /*eb30*/  HSET2.LE.AND R34, R170, R136.reuse, PT ;  /* 0x00000088aa227233 */ /* 0x100fe20003803000 */
[----:B------:R-:W-:Y:S01]  /*eb40*/  SHF.R.U32.HI R169, RZ, 0x18, R30 ;  /* 0x00000018ffa97819 */ /* 0x000fe2000001161e */
[----:B------:R-:W-:Y:S01]  /*eb50*/  FFMA.FTZ R170, R113, c[0x0][0x23c], -R174 ;  /* 0x00008f0071aa7a23 */ /* 0x000fe200000108ae */
[----:B------:R-:W-:Y:S01]  /*eb60*/  SHF.R.U32.HI R133, RZ, 0x8, R133 ;  /* 0x00000008ff857819 */ /* 0x000fe20000011685 */
[----:B------:R-:W-:Y:S01]  /*eb70*/  FFMA.FTZ R113, R117, c[0x0][0x23c], -R148 ;  /* 0x00008f0075717a23 */ /* 0x000fe20000010894 */
[----:B------:R-:W-:Y:S01]  /*eb80*/  PRMT R169, R28, 0x5410, R169 ;  /* 0x000054101ca97816 */ /* 0x000fe200000000a9 */
[----:B------:R-:W-:Y:S01]  /*eb90*/  MUFU.EX2 R111, R111 ;  /* 0x0000006f006f7308 */ /* 0x000fe20000000800 */
[----:B------:R-:W-:Y:S01]  /*eba0*/  PRMT R133, R5, 0x5410, R133 ;  /* 0x0000541005857816 */ /* 0x000fe20000000085 */
[----:B------:R-:W3:Y:S01]  /*ebb0*/  LDSM.16.MT88.4 R28, [R231+0x4800] ;  /* 0x00480000e71c783b */ /* 0x000ee20000004200 */
[--C-:B------:R-:W-:Y:S01]  /*ebc0*/  SHF.R.U32.HI R33, RZ, 0x10, R4.reuse ;  /* 0x00000010ff217819 */ /* 0x100fe20000011604 */
[----:B------:R-:W-:Y:S01]  /*ebd0*/  HSET2.LE.AND R35, R169, R136, PT ;  /* 0x00000088a9237233 */ /* 0x000fe20003803000 */
[----:B------:R-:W-:Y:S01]  /*ebe0*/  SHF.R.U32.HI R32, RZ, 0x18, R4 ;  /* 0x00000018ff207819 */ /* 0x000fe20000011604 */
[----:B------:R-:W-:Y:S01]  /*ebf0*/  FFMA.FTZ R169, R110, c[0x0][0x23c], -R174 ;  /* 0x00008f006ea97a23 */ /* 0x000fe200000108ae */
[----:B------:R-:W4:Y:S01]  /*ec00*/  LDSM.16.MT88.4 R4, [R240+0x4800] ;  /* 0x00480000f004783b */ /* 0x000f220000004200 */
[----:B------:R-:W-:Y:S01]  /*ec10*/  LOP3.LUT R33, R33, 0xff, RZ, 0xc0, !PT ;  /* 0x000000ff21217812 */ /* 0x000fe200078ec0ff */
[----:B------:R-:W-:Y:S01]  /*ec20*/  MUFU.EX2 R170, R170 ;  /* 0x000000aa00aa7308 */ /* 0x000fe20000000800 */
[----:B------:R-:W-:Y:S01]  /*ec30*/  LOP3.LUT R216, R221, UR9, R216, 0x96, !PT ;  /* 0x00000009ddd87c12 */ /* 0x000fe2000f8e96d8 */
[----:B------:R-:W-:Y:S01]  /*ec40*/  FADD.FTZ R156, R159, R156 ;  /* 0x0000009c9f9c7221 */ /* 0x000fe20000010000 */
[----:B------:R-:W-:Y:S01]  /*ec50*/  PRMT R33, R33, 0x5410, R32 ;  /* 0x0000541021217816 */ /* 0x000fe20000000020 */
[----:B------:R-:W-:Y:S01]  /*ec60*/  FADD.FTZ R168, R168, R129 ;  /* 0x00000081a8a87221 */ /* 0x000fe20000010000 */
[----:B-1----:R-:W-:Y:S01]  /*ec70*/  F2FP.PACK_AB R32, R165, R135 ;  /* 0x00000087a520723e */ /* 0x002fe200000000ff */
[----:B------:R-:W-:-:S02]  /*ec80*/  IMAD.WIDE.U32 R216, R216, -0x2daee0ad, RZ ;  /* 0xd2511f53d8d87825 */ /* 0x000fc400078e00ff */
[--C-:B------:R-:W-:Y:S01]  /*ec90*/  HSET2.LE.AND R33, R33, R136.reuse, PT ;  /* 0x0000008821217233 */ /* 0x100fe20003803000 */
[----:B------:R-:W-:Y:S01]  /*eca0*/  LOP3.LUT R34, R34, R32, RZ, 0xc0, !PT ;  /* 0x0000002022227212 */ /* 0x000fe200078ec0ff */
[----:B------:R-:W-:Y:S01]  /*ecb0*/  MUFU.EX2 R169, R169 ;  /* 0x000000a900a97308 */ /* 0x000fe20000000800 */
[----:B------:R-:W-:Y:S01]  /*ecc0*/  F2FP.PACK_AB R32, R161, R164 ;  /* 0x000000a4a120723e */ /* 0x000fe200000000ff */
[----:B------:R-:W-:Y:S01]  /*ecd0*/  FADD.FTZ R168, R115, R168 ;  /* 0x000000a873a87221 */ /* 0x000fe20000010000 */
[----:B------:R-:W-:Y:S02]  /*ece0*/  SHF.R.U32.HI R116, RZ, 0x10, R216 ;  /* 0x00000010ff747819 */ /* 0x000fe400000116d8 */
[----:B------:R-:W-:Y:S01]  /*ecf0*/  LOP3.LUT R35, R35, R32, RZ, 0xc0, !PT ;  /* 0x0000002023237212 */ /* 0x000fe200078ec0ff */
[----:B------:R-:W-:Y:S01]  /*ed00*/  HSET2.LE.AND R32, R133, R136, PT ;  /* 0x0000008885207233 */ /* 0x000fe20003803000 */
[----:B--2---:R-:W-:Y:S01]  /*ed10*/  F2FP.PACK_AB R133, R125, R124 ;  /* 0x0000007c7d85723e */ /* 0x004fe200000000ff */
[----:B------:R-:W1:Y:S01]  /*ed20*/  MUFU.EX2 R113, R113 ;  /* 0x0000007100717308 */ /* 0x000e620000000800 */
[----:B------:R-:W-:Y:S01]  /*ed30*/  LOP3.LUT R212, R217, UR18, R212, 0x96, !PT ;  /* 0x00000012d9d47c12 */ /* 0x000fe2000f8e96d4 */
[----:B------:R-:W-:Y:S01]  /*ed40*/  FADD.FTZ R124, R124, R156 ;  /* 0x0000009c7c7c7221 */ /* 0x000fe20000010000 */
[----:B------:R-:W-:Y:S01]  /*ed50*/  LOP3.LUT R32, R32, R133, RZ, 0xc0, !PT ;  /* 0x0000008520207212 */ /* 0x000fe200078ec0ff */
[C---:B------:R-:W-:Y:S01]  /*ed60*/  FADD.FTZ R168, R158.reuse, R168 ;  /* 0x000000a89ea87221 */ /* 0x040fe20000010000 */
[----:B------:R-:W-:Y:S01]  /*ed70*/  F2FP.PACK_AB R133, R158, R115 ;  /* 0x000000739e85723e */ /* 0x000fe200000000ff */
[----:B------:R-:W-:-:S02]  /*ed80*/  FADD.FTZ R124, R125, R124 ;  /* 0x0000007c7d7c7221 */ /* 0x000fc40000010000 */
[----:B------:R-:W-:Y:S01]  /*ed90*/  MUFU.EX2 R109, R109 ;  /* 0x0000006d006d7308 */ /* 0x000fe20000000800 */
[----:B------:R-:W-:Y:S01]  /*eda0*/  LOP3.LUT R33, R33, R133, RZ, 0xc0, !PT ;  /* 0x0000008521217212 */ /* 0x000fe200078ec0ff */
[----:B------:R-:W-:Y:S01]  /*edb0*/  FADD.FTZ R124, R135, R124 ;  /* 0x0000007c877c7221 */ /* 0x000fe20000010000 */
[----:B------:R-:W-:Y:S01]  /*edc0*/  LOP3.LUT R133, R211, UR17, R188, 0x96, !PT ;  /* 0x00000011d3857c12 */ /* 0x000fe2000f8e96bc */
[----:B------:R-:W-:-:S04]  /*edd0*/  IMAD.WIDE.U32 R210, R210, -0x2daee0ad, RZ ;  /* 0xd2511f53d2d27825 */ /* 0x000fc800078e00ff */
[----:B------:R-:W-:Y:S01]  /*ede0*/  IMAD.WIDE.U32 R218, R133, -0x2daee0ad, RZ ;  /* 0xd2511f5385da7825 */ /* 0x000fe200078e00ff */
[C---:B---3--:R-:W-:Y:S01]  /*edf0*/  HMMA.16816.F32 R204, R32.reuse, R28, R204 ;  /* 0x0000001c20cc723c */ /* 0x048fe200000018cc */
[----:B-1----:R-:W-:Y:S01]  /*ee00*/  F2FP.PACK_AB R117, R112, R113 ;  /* 0x000000717075723e */ /* 0x002fe200000000ff */
[----:B------:R-:W-:Y:S01]  /*ee10*/  MUFU.EX2 R94, R94 ;  /* 0x0000005e005e7308 */ /* 0x000fe20000000800 */
[----:B------:R-:W-:Y:S01]  /*ee20*/  FADD.FTZ R164, R164, R168 ;  /* 0x000000a8a4a47221 */ /* 0x000fe20000010000 */
[----:B------:R-:W-:Y:S01]  /*ee30*/  LOP3.LUT R218, R211, UR12, R218, 0x96, !PT ;  /* 0x0000000cd3da7c12 */ /* 0x000fe2000f8e96da */
[----:B------:R-:W-:Y:S02]  /*ee40*/  FADD.FTZ R165, R165, R124 ;  /* 0x0000007ca5a57221 */ /* 0x000fe40000010000 */
[----:B------:R-:W-:Y:S01]  /*ee50*/  FADD.FTZ R164, R161, R164 ;  /* 0x000000a4a1a47221 */ /* 0x000fe20000010000 */
[----:B------:R-:W-:Y:S01]  /*ee60*/  HMMA.16816.F32 R200, R32, R30, R200 ;  /* 0x0000001e20c8723c */ /* 0x000fe200000018c8 */
[----:B------:R-:W-:Y:S01]  /*ee70*/  FADD.FTZ R165, R113, R165 ;  /* 0x000000a571a57221 */ /* 0x000fe20000010000 */
[----:B------:R-:W-:Y:S01]  /*ee80*/  MUFU.EX2 R53, R53 ;  /* 0x0000003500357308 */ /* 0x000fe20000000800 */
[----:B------:R-:W-:-:S02]  /*ee90*/  FADD.FTZ R164, R111, R164 ;  /* 0x000000a46fa47221 */ /* 0x000fc40000010000 */
[----:B------:R-:W-:-:S03]  /*eea0*/  FADD.FTZ R165, R112, R165 ;  /* 0x000000a570a57221 */ /* 0x000fc60000010000 */
[C---:B----4-:R-:W-:Y:S02]  /*eeb0*/  HMMA.16816.F32 R196, R32.reuse, R4, R196 ;  /* 0x0000000420c4723c */ /* 0x050fe400000018c4 */
[----:B------:R-:W-:Y:S06]  /*eec0*/  MUFU.EX2 R100, R100 ;  /* 0x0000006400647308 */ /* 0x000fec0000000800 */
[----:B------:R-:W-:Y:S02]  /*eed0*/  HMMA.16816.F32 R192, R32, R6, R192 ;  /* 0x0000000620c0723c */ /* 0x000fe400000018c0 */
[----:B------:R-:W-:Y:S05]  /*eee0*/  MUFU.EX2 R103, R103 ;  /* 0x0000006700677308 */ /* 0x000fea0000000800 */
[----:B------:R-:W-:Y:S01]  /*eef0*/  LOP3.LUT R32, R219, UR14, R172, 0x96, !PT ;  /* 0x0000000edb207c12 */ /* 0x000fe2000f8e96ac */
[----:B------:R-:W-:-:S02]  /*ef00*/  IMAD.WIDE.U32 R218, R218, -0x326172a9, RZ ;  /* 0xcd9e8d57dada7825 */ /* 0x000fc400078e00ff */
[----:B------:R-:W-:Y:S02]  /*ef10*/  MUFU.EX2 R102, R102 ;  /* 0x0000006600667308 */ /* 0x000fe40000000800 */
[----:B------:R-:W-:-:S05]  /*ef20*/  IMAD.WIDE.U32 R214, R32, -0x326172a9, RZ ;  /* 0xcd9e8d5720d67825 */ /* 0x000fca00078e00ff */
[----:B------:R-:W-:Y:S01]  /*ef30*/  LOP3.LUT R32, R215, UR13, R190, 0x96, !PT ;  /* 0x0000000dd7207c12 */ /* 0x000fe2000f8e96be */
[----:B------:R-:W-:Y:S01]  /*ef40*/  MUFU.EX2 R101, R101 ;  /* 0x0000006500657308 */ /* 0x000fe20000000800 */
[----:B------:R-:W-:-:S03]  /*ef50*/  LOP3.LUT R214, R219, UR11, R214, 0x96, !PT ;  /* 0x0000000bdbd67c12 */ /* 0x000fc6000f8e96d6 */
[----:B------:R-:W-:-:S04]  /*ef60*/  IMAD.WIDE.U32 R32, R32, -0x2daee0ad, RZ ;  /* 0xd2511f5320207825 */ /* 0x000fc800078e00ff */
[----:B------:R-:W-:Y:S01]  /*ef70*/  IMAD.WIDE.U32 R214, R214, -0x2daee0ad, RZ ;  /* 0xd2511f53d6d67825 */ /* 0x000fe200078e00ff */
[----:B------:R-:W-:Y:S01]  /*ef80*/  LOP3.LUT R210, R33, UR10, R210, 0x96, !PT ;  /* 0x0000000a21d27c12 */ /* 0x000fe2000f8e96d2 */
[----:B------:R-:W-:Y:S03]  /*ef90*/  MUFU.EX2 R66, R66 ;  /* 0x0000004200427308 */ /* 0x000fe60000000800 */
[----:B------:R-:W-:Y:S01]  /*efa0*/  LOP3.LUT R32, R215, UR8, R32, 0x96, !PT ;  /* 0x00000008d7207c12 */ /* 0x000fe2000f8e9620 */
[----:B------:R-:W-:-:S04]  /*efb0*/  IMAD.WIDE.U32 R210, R210, -0x326172a9, RZ ;  /* 0xcd9e8d57d2d27825 */ /* 0x000fc800078e00ff */
[----:B------:R-:W-:Y:S01]  /*efc0*/  IMAD.WIDE.U32 R222, R32, -0x326172a9, RZ ;  /* 0xcd9e8d5720de7825 */ /* 0x000fe200078e00ff */
[----:B------:R-:W-:Y:S01]  /*efd0*/  LOP3.LUT R211, R211, UR9, R218, 0x96, !PT ;  /* 0x00000009d3d37c12 */ /* 0x000fe2000f8e96da */
[----:B------:R-:W-:Y:S03]  /*efe0*/  MUFU.EX2 R68, R68 ;  /* 0x0000004400447308 */ /* 0x000fe60000000800 */
[C---:B------:R-:W-:Y:S01]  /*eff0*/  LOP3.LUT R32, R222.reuse, 0xffff, RZ, 0xc0, !PT ;  /* 0x0000ffffde207812 */ /* 0x040fe200078ec0ff */
[----:B------:R-:W-:Y:S01]  /*f000*/  IMAD.WIDE.U32 R218, R211, -0x2daee0ad, RZ ;  /* 0xd2511f53d3da7825 */ /* 0x000fe200078e00ff */
[----:B------:R-:W-:Y:S02]  /*f010*/  LOP3.LUT R34, R222, 0xff, RZ, 0xc0, !PT ;  /* 0x000000ffde227812 */ /* 0x000fe400078ec0ff */
[----:B------:R-:W-:Y:S01]  /*f020*/  SHF.R.U32.HI R32, RZ, 0x8, R32 ;  /* 0x00000008ff207819 */ /* 0x000fe20000011620 */
[----:B------:R-:W-:Y:S01]  /*f030*/  MUFU.EX2 R67, R67 ;  /* 0x0000004300437308 */ /* 0x000fe20000000800 */
[----:B------:R-:W-:-:S02]  /*f040*/  SHF.R.U32.HI R35, RZ, 0x10, R222 ;  /* 0x00000010ff237819 */ /* 0x000fc400000116de */
[----:B------:R-:W-:Y:S02]  /*f050*/  LOP3.LUT R33, R223, UR19, R210, 0x96, !PT ;  /* 0x00000013df217c12 */ /* 0x000fe4000f8e96d2 */
[----:B------:R-:W-:Y:S02]  /*f060*/  PRMT R34, R34, 0x5410, R32 ;  /* 0x0000541022227816 */ /* 0x000fe40000000020 */
[----:B------:R-:W-:Y:S01]  /*f070*/  SHF.R.U32.HI R32, RZ, 0x18, R222 ;  /* 0x00000018ff207819 */ /* 0x000fe200000116de */
[----:B------:R1:W2:Y:S01]  /*f080*/  MUFU.EX2 R210, R108 ;  /* 0x0000006c00d27308 */ /* 0x0002a20000000800 */
[----:B------:R-:W-:Y:S01]  /*f090*/  LOP3.LUT R35, R35, 0xff, RZ, 0xc0, !PT ;  /* 0x000000ff23237812 */ /* 0x000fe200078ec0ff */
[----:B------:R-:W-:Y:S01]  /*f0a0*/  HSET2.LE.AND R34, R34, R136, PT ;  /* 0x0000008822227233 */ /* 0x000fe20003803000 */
[----:B------:R-:W-:Y:S02]  /*f0b0*/  LOP3.LUT R110, R33, 0xffff, RZ, 0xc0, !PT ;  /* 0x0000ffff216e7812 */ /* 0x000fe400078ec0ff */
[----:B------:R-:W-:-:S02]  /*f0c0*/  PRMT R35, R35, 0x5410, R32 ;  /* 0x0000541023237816 */ /* 0x000fc40000000020 */
[--C-:B------:R-:W-:Y:S02]  /*f0d0*/  SHF.R.U32.HI R32, RZ, 0x10, R33.reuse ;  /* 0x00000010ff207819 */ /* 0x100fe40000011621 */
[----:B------:R-:W-:Y:S01]  /*f0e0*/  SHF.R.U32.HI R110, RZ, 0x8, R110 ;  /* 0x00000008ff6e7819 */ /* 0x000fe2000001166e */
[----:B------:R-:W-:Y:S01]  /*f0f0*/  HSET2.LE.AND R35, R35, R136, PT ;  /* 0x0000008823237233 */ /* 0x000fe20003803000 */
[----:B------:R-:W-:Y:S02]  /*f100*/  LOP3.LUT R32, R32, 0xff, RZ, 0xc0, !PT ;  /* 0x000000ff20207812 */ /* 0x000fe400078ec0ff */
[----:B-1----:R-:W-:Y:S02]  /*f110*/  LOP3.LUT R108, R33, 0xff, RZ, 0xc0, !PT ;  /* 0x000000ff216c7812 */ /* 0x002fe400078ec0ff */
[----:B------:R-:W-:Y:S02]  /*f120*/  SHF.R.U32.HI R33, RZ, 0x18, R33 ;  /* 0x00000018ff217819 */ /* 0x000fe40000011621 */
[----:B------:R-:W-:Y:S01]  /*f130*/  PRMT R108, R108, 0x5410, R110 ;  /* 0x000054106c6c7816 */ /* 0x000fe2000000006e */
[----:B------:R-:W-:Y:S01]  /*f140*/  FFMA.FTZ R110, R119, c[0x0][0x23c], -R148 ;  /* 0x00008f00776e7a23 */ /* 0x000fe20000010894 */
[----:B------:R-:W-:-:S03]  /*f150*/  PRMT R33, R32, 0x5410, R33 ;  /* 0x0000541020217816 */ /* 0x000fc60000000021 */
[--C-:B------:R-:W-:Y:S01]  /*f160*/  HSET2.LE.AND R32, R108, R136.reuse, PT ;  /* 0x000000886c207233 */ /* 0x100fe20003803000 */
[----:B------:R-:W-:Y:S01]  /*f170*/  F2FP.PACK_AB R108, R170, R209 ;  /* 0x000000d1aa6c723e */ /* 0x000fe200000000ff */
[----:B------:R-:W-:Y:S01]  /*f180*/  HSET2.LE.AND R33, R33, R136, PT ;  /* 0x0000008821217233 */ /* 0x000fe20003803000 */
[----:B------:R-:W-:Y:S01]  /*f190*/  MUFU.EX2 R110, R110 ;  /* 0x0000006e006e7308 */ /* 0x000fe20000000800 */
[----:B------:R-:W-:Y:S01]  /*f1a0*/  FADD.FTZ R209, R209, R126 ;  /* 0x0000007ed1d17221 */ /* 0x000fe20000010000 */
[----:B------:R-:W-:Y:S02]  /*f1b0*/  LOP3.LUT R32, R32, R108, RZ, 0xc0, !PT ;  /* 0x0000006c20207212 */ /* 0x000fe400078ec0ff */
[----:B--2---:R-:W-:Y:S01]  /*f1c0*/  F2FP.PACK_AB R108, R131, R210 ;  /* 0x000000d2836c723e */ /* 0x004fe200000000ff */
[----:B------:R-:W-:Y:S02]  /*f1d0*/  FADD.FTZ R210, R210, R208 ;  /* 0x000000d0d2d27221 */ /* 0x000fe40000010000 */
[----:B------:R-:W-:Y:S01]  /*f1e0*/  FADD.FTZ R209, R170, R209 ;  /* 0x000000d1aad17221 */ /* 0x000fe20000010000 */
[----:B------:R-:W-:Y:S01]  /*f1f0*/  LOP3.LUT R33, R33, R108, RZ, 0xc0, !PT ;  /* 0x0000006c21217212 */ /* 0x000fe200078ec0ff */
[----:B------:R-:W-:Y:S01]  /*f200*/  FADD.FTZ R210, R131, R210 ;  /* 0x000000d283d27221 */ /* 0x000fe20000010000 */
[----:B------:R-:W-:Y:S01]  /*f210*/  F2FP.PACK_AB R108, R169, R114 ;  /* 0x00000072a96c723e */ /* 0x000fe200000000ff */
[----:B------:R-:W-:-:S02]  /*f220*/  FADD.FTZ R209, R114, R209 ;  /* 0x000000d172d17221 */ /* 0x000fc40000010000 */
[----:B------:R-:W-:Y:S01]  /*f230*/  FADD.FTZ R210, R130, R210 ;  /* 0x000000d282d27221 */ /* 0x000fe20000010000 */
[----:B------:R-:W-:Y:S01]  /*f240*/  LOP3.LUT R34, R34, R108, RZ, 0xc0, !PT ;  /* 0x0000006c22227212 */ /* 0x000fe200078ec0ff */
[----:B------:R-:W-:Y:S01]  /*f250*/  FADD.FTZ R169, R169, R209 ;  /* 0x000000d1a9a97221 */ /* 0x000fe20000010000 */
[C---:B------:R-:W-:Y:S01]  /*f260*/  F2FP.PACK_AB R108, R123.reuse, R130 ;  /* 0x000000827b6c723e */ /* 0x040fe200000000ff */
[----:B------:R-:W-:-:S03]  /*f270*/  FADD.FTZ R123, R123, R210 ;  /* 0x000000d27b7b7221 */ /* 0x000fc60000010000 */
[----:B------:R-:W-:Y:S01]  /*f280*/  LOP3.LUT R35, R35, R108, RZ, 0xc0, !PT ;  /* 0x0000006c23237212 */ /* 0x000fe200078ec0ff */
[----:B------:R-:W-:Y:S02]  /*f290*/  FFMA.FTZ R108, R118, c[0x0][0x23c], -R148 ;  /* 0x00008f00766c7a23 */ /* 0x000fe40000010894 */
[----:B------:R-:W-:-:S04]  /*f2a0*/  FFMA.FTZ R118, R11, c[0x0][0x23c], -R174 ;  /* 0x00008f000b767a23 */ /* 0x000fc800000108ae */
[C---:B------:R-:W-:Y:S01]  /*f2b0*/  HMMA.16816.F32 R20, R32.reuse, R28, R20 ;  /* 0x0000001c2014723c */ /* 0x040fe20000001814 */
[----:B------:R-:W1:Y:S06]  /*f2c0*/  MUFU.EX2 R108, R108 ;  /* 0x0000006c006c7308 */ /* 0x000e6c0000000800 */
[----:B------:R-:W-:Y:S01]  /*f2d0*/  LOP3.LUT R28, R216, 0xffff, RZ, 0xc0, !PT ;  /* 0x0000ffffd81c7812 */ /* 0x000fe200078ec0ff */
[----:B------:R-:W-:Y:S01]  /*f2e0*/  HMMA.16816.F32 R16, R32, R30, R16 ;  /* 0x0000001e2010723c */ /* 0x000fe20000001810 */
[----:B------:R-:W-:Y:S02]  /*f2f0*/  MUFU.EX2 R118, R118 ;  /* 0x0000007600767308 */ /* 0x000fe40000000800 */
[----:B------:R-:W-:-:S05]  /*f300*/  SHF.R.U32.HI R28, RZ, 0x8, R28 ;  /* 0x00000008ff1c7819 */ /* 0x000fca000001161c */
[C---:B------:R-:W-:Y:S07]  /*f310*/  HMMA.16816.F32 R24, R32.reuse, R4, R24 ;  /* 0x000000042018723c */ /* 0x040fee0000001818 */
[----:B------:R-:W-:Y:S01]  /*f320*/  SHF.R.U32.HI R5, RZ, 0x18, R216 ;  /* 0x00000018ff057819 */ /* 0x000fe200000116d8 */
[----:B------:R-:W-:Y:S01]  /*f330*/  HMMA.16816.F32 R12, R32, R6, R12 ;  /* 0x00000006200c723c */ /* 0x000fe2000000180c */
[----:B------:R-:W-:-:S04]  /*f340*/  LOP3.LUT R4, R216, 0xff, RZ, 0xc0, !PT ;  /* 0x000000ffd8047812 */ /* 0x000fc800078ec0ff */
[----:B------:R-:W-:Y:S02]  /*f350*/  PRMT R4, R4, 0x5410, R28 ;  /* 0x0000541004047816 */ /* 0x000fe4000000001c */
[----:B------:R-:W-:Y:S01]  /*f360*/  LOP3.LUT R32, R116, 0xff, RZ, 0xc0, !PT ;  /* 0x000000ff74207812 */ /* 0x000fe200078ec0ff */
[----:B------:R-:W2:Y:S01]  /*f370*/  LDSM.16.MT88.4 R28, [R231+0x4c00] ;  /* 0x004c0000e71c783b */ /* 0x000ea20000004200 */
[----:B------:R-:W-:Y:S01]  /*f380*/  LOP3.LUT R6, R212, 0xffff, RZ, 0xc0, !PT ;  /* 0x0000ffffd4067812 */ /* 0x000fe200078ec0ff */
[----:B------:R-:W-:Y:S01]  /*f390*/  HSET2.LE.AND R34, R4, R136, PT ;  /* 0x0000008804227233 */ /* 0x000fe20003803000 */
[----:B------:R-:W-:Y:S02]  /*f3a0*/  SHF.R.U32.HI R7, RZ, 0x10, R212 ;  /* 0x00000010ff077819 */ /* 0x000fe400000116d4 */
[----:B------:R-:W-:Y:S02]  /*f3b0*/  PRMT R32, R32, 0x5410, R5 ;  /* 0x0000541020207816 */ /* 0x000fe40000000005 */
[----:B------:R-:W-:-:S02]  /*f3c0*/  SHF.R.U32.HI R6, RZ, 0x8, R6 ;  /* 0x00000008ff067819 */ /* 0x000fc40000011606 */
[----:B------:R-:W-:Y:S01]  /*f3d0*/  LOP3.LUT R5, R7, 0xff, RZ, 0xc0, !PT ;  /* 0x000000ff07057812 */ /* 0x000fe200078ec0ff */
[--C-:B------:R-:W-:Y:S01]  /*f3e0*/  HSET2.LE.AND R32, R32, R136.reuse, PT ;  /* 0x0000008820207233 */ /* 0x100fe20003803000 */
[----:B------:R-:W-:Y:S02]  /*f3f0*/  LOP3.LUT R35, R212, 0xff, RZ, 0xc0, !PT ;  /* 0x000000ffd4237812 */ /* 0x000fe400078ec0ff */
[----:B------:R-:W-:Y:S02]  /*f400*/  SHF.R.U32.HI R33, RZ, 0x18, R212 ;  /* 0x00000018ff217819 */ /* 0x000fe400000116d4 */
[----:B------:R-:W-:Y:S02]  /*f410*/  PRMT R35, R35, 0x5410, R6 ;  /* 0x0000541023237816 */ /* 0x000fe40000000006 */
[----:B------:R-:W-:Y:S02]  /*f420*/  PRMT R33, R5, 0x5410, R33 ;  /* 0x0000541005217816 */ /* 0x000fe40000000021 */
[----:B------:R-:W3:Y:S01]  /*f430*/  LDSM.16.MT88.4 R4, [R240+0x4c00] ;  /* 0x004c0000f004783b */ /* 0x000ee20000004200 */
[----:B-1----:R-:W-:Y:S01]  /*f440*/  F2FP.PACK_AB R116, R108, R110 ;  /* 0x0000006e6c74723e */ /* 0x002fe200000000ff */
[----:B------:R-:W-:Y:S01]  /*f450*/  FADD.FTZ R110, R110, R165 ;  /* 0x000000a56e6e7221 */ /* 0x000fe20000010000 */
[----:B------:R-:W-:-:S02]  /*f460*/  HSET2.LE.AND R33, R33, R136, PT ;  /* 0x0000008821217233 */ /* 0x000fc40003803000 */
[----:B------:R-:W-:Y:S01]  /*f470*/  LOP3.LUT R34, R34, R116, RZ, 0xc0, !PT ;  /* 0x0000007422227212 */ /* 0x000fe200078ec0ff */
[----:B------:R-:W-:Y:S01]  /*f480*/  HSET2.LE.AND R116, R35, R136, PT ;  /* 0x0000008823747233 */ /* 0x000fe20003803000 */
[----:B------:R-:W-:Y:S01]  /*f490*/  F2FP.PACK_AB R35, R105, R107 ;  /* 0x0000006b6923723e */ /* 0x000fe200000000ff */
[----:B------:R-:W-:-:S03]  /*f4a0*/  FADD.FTZ R110, R108, R110 ;  /* 0x0000006e6c6e7221 */ /* 0x000fc60000010000 */
[----:B------:R-:W-:Y:S02]  /*f4b0*/  LOP3.LUT R35, R32, R35, RZ, 0xc0, !PT ;  /* 0x0000002320237212 */ /* 0x000fe400078ec0ff */
[----:B------:R-:W-:Y:S01]  /*f4c0*/  LOP3.LUT R32, R116, R117, RZ, 0xc0, !PT ;  /* 0x0000007574207212 */ /* 0x000fe200078ec0ff */
[--C-:B------:R-:W-:Y:S01]  /*f4d0*/  FFMA.FTZ R117, R0, c[0x0][0x23c], -R174.reuse ;  /* 0x00008f0000757a23 */ /* 0x100fe200000108ae */
[----:B------:R-:W-:Y:S01]  /*f4e0*/  F2FP.PACK_AB R0, R109, R111 ;  /* 0x0000006f6d00723e */ /* 0x000fe200000000ff */
[----:B------:R-:W-:Y:S02]  /*f4f0*/  FFMA.FTZ R116, R44, c[0x0][0x23c], -R174 ;  /* 0x00008f002c747a23 */ /* 0x000fe400000108ae */
[----:B------:R-:W-:Y:S01]  /*f500*/  IMAD.U32 R44, RZ, RZ, UR7 ;  /* 0x00000007ff2c7e24 */ /* 0x000fe2000f8e00ff */
[----:B------:R-:W-:Y:S01]  /*f510*/  LOP3.LUT R33, R33, R0, RZ, 0xc0, !PT ;  /* 0x0000000021217212 */ /* 0x000fe200078ec0ff */
[----:B------:R-:W-:Y:S01]  /*f520*/  IMAD.U32 R0, RZ, RZ, UR6 ;  /* 0x00000006ff007e24 */ /* 0x000fe2000f8e00ff */
[----:B------:R-:W1:Y:S01]  /*f530*/  MUFU.EX2 R117, R117 ;  /* 0x0000007500757308 */ /* 0x000e620000000800 */
[----:B------:R-:W-:Y:S01]  /*f540*/  FADD.FTZ R109, R109, R164 ;  /* 0x000000a46d6d7221 */ /* 0x000fe20000010000 */
[----:B------:R-:W-:-:S02]  /*f550*/  LOP3.LUT R44, R187, UR33, R44, 0x96, !PT ;  /* 0x00000021bb2c7c12 */ /* 0x000fc4000f8e962c */
[----:B------:R-:W-:Y:S01]  /*f560*/  LOP3.LUT R0, R187, UR33, R0, 0x96, !PT ;  /* 0x00000021bb007c12 */ /* 0x000fe2000f8e9600 */
[C---:B--2---:R-:W-:Y:S01]  /*f570*/  HMMA.16816.F32 R204, R32.reuse, R28, R204 ;  /* 0x0000001c20cc723c */ /* 0x044fe200000018cc */
[--C-:B------:R-:W-:Y:S02]  /*f580*/  FFMA.FTZ R187, R106, c[0x0][0x23c], -R175.reuse ;  /* 0x00008f006abb7a23 */ /* 0x100fe400000108af */
[----:B------:R-:W-:Y:S01]  /*f590*/  IMAD.WIDE.U32 R216, R44, -0x326172a9, RZ ;  /* 0xcd9e8d572cd87825 */ /* 0x000fe200078e00ff */
[----:B------:R-:W-:Y:S03]  /*f5a0*/  MUFU.EX2 R116, R116 ;  /* 0x0000007400747308 */ /* 0x000fe60000000800 */
[----:B------:R-:W-:Y:S01]  /*f5b0*/  IMAD.WIDE.U32 R220, R0, -0x326172a9, RZ ;  /* 0xcd9e8d5700dc7825 */ /* 0x000fe200078e00ff */
[----:B------:R-:W-:Y:S01]  /*f5c0*/  LOP3.LUT R44, R217, UR17, R188, 0x96, !PT ;  /* 0x00000011d92c7c12 */ /* 0x000fe2000f8e96bc */
[C---:B------:R-:W-:Y:S01]  /*f5d0*/  HMMA.16816.F32 R200, R32.reuse, R30, R200 ;  /* 0x0000001e20c8723c */ /* 0x040fe200000018c8 */
[----:B------:R-:W-:Y:S01]  /*f5e0*/  LOP3.LUT R212, R191, UR15, R216, 0x96, !PT ;  /* 0x0000000fbfd47c12 */ /* 0x000fe2000f8e96d8 */
[----:B------:R-:W-:Y:S01]  /*f5f0*/  FFMA.FTZ R0, R40, c[0x0][0x23c], -R174 ;  /* 0x00008f0028007a23 */ /* 0x000fe200000108ae */
[----:B------:R-:W-:Y:S01]  /*f600*/  LOP3.LUT R188, R221, UR17, R188, 0x96, !PT ;  /* 0x00000011ddbc7c12 */ /* 0x000fe2000f8e96bc */
[--C-:B------:R-:W-:Y:S01]  /*f610*/  FFMA.FTZ R106, R74, c[0x0][0x23c], -R175.reuse ;  /* 0x00008f004a6a7a23 */ /* 0x100fe200000108af */
[----:B------:R-:W-:Y:S01]  /*f620*/  LOP3.LUT R40, R217, UR17, R166, 0x96, !PT ;  /* 0x00000011d9287c12 */ /* 0x000fe2000f8e96a6 */
[----:B------:R-:W-:Y:S01]  /*f630*/  IMAD.WIDE.U32 R212, R212, -0x2daee0ad, RZ ;  /* 0xd2511f53d4d47825 */ /* 0x000fe200078e00ff */
[----:B------:R-:W-:Y:S01]  /*f640*/  LOP3.LUT R11, R155, UR15, R216, 0x96, !PT ;  /* 0x0000000f9b0b7c12 */ /* 0x000fe2000f8e96d8 */
[C---:B---3--:R-:W-:Y:S01]  /*f650*/  HMMA.16816.F32 R196, R32.reuse, R4, R196 ;  /* 0x0000000420c4723c */ /* 0x048fe200000018c4 */
[----:B------:R-:W-:Y:S01]  /*f660*/  LOP3.LUT R119, R221, UR17, R166, 0x96, !PT ;  /* 0x00000011dd777c12 */ /* 0x000fe2000f8e96a6 */
[----:B------:R-:W-:Y:S01]  /*f670*/  IMAD.WIDE.U32 R216, R188, -0x2daee0ad, RZ ;  /* 0xd2511f53bcd87825 */ /* 0x000fe200078e00ff */
[----:B------:R-:W-:Y:S01]  /*f680*/  LOP3.LUT R133, R155, UR15, R220, 0x96, !PT ;  /* 0x0000000f9b857c12 */ /* 0x000fe2000f8e96dc */
[----:B------:R-:W-:Y:S01]  /*f690*/  MUFU.EX2 R0, R0 ;  /* 0x0000000000007308 */ /* 0x000fe20000000800 */
[----:B------:R-:W-:Y:S01]  /*f6a0*/  LOP3.LUT R74, R219, UR18, R214, 0x96, !PT ;  /* 0x00000012db4a7c12 */ /* 0x000fe2000f8e96d6 */
[----:B------:R-:W-:Y:S01]  /*f6b0*/  FFMA.FTZ R166, R75, c[0x0][0x23c], -R175 ;  /* 0x00008f004ba67a23 */ /* 0x000fe200000108af */
[----:B------:R-:W-:Y:S01]  /*f6c0*/  LOP3.LUT R155, R217, UR14, R172, 0x96, !PT ;  /* 0x0000000ed99b7c12 */ /* 0x000fe2000f8e96ac */
[----:B------:R-:W-:Y:S01]  /*f6d0*/  HMMA.16816.F32 R192, R32, R6, R192 ;  /* 0x0000000620c0723c */ /* 0x000fe200000018c0 */
[----:B------:R-:W-:Y:S01]  /*f6e0*/  SHF.R.U32.HI R188, RZ, 0x10, R218 ;  /* 0x00000010ffbc7819 */ /* 0x000fe200000116da */
[----:B------:R-:W-:Y:S01]  /*f6f0*/  IMAD.WIDE.U32 R224, R119, -0x2daee0ad, RZ ;  /* 0xd2511f5377e07825 */ /* 0x000fe200078e00ff */
[----:B------:R-:W-:Y:S01]  /*f700*/  LOP3.LUT R191, R191, UR15, R220, 0x96, !PT ;  /* 0x0000000fbfbf7c12 */ /* 0x000fe2000f8e96dc */
[----:B------:R-:W2:Y:S01]  /*f710*/  MUFU.EX2 R187, R187 ;  /* 0x000000bb00bb7308 */ /* 0x000ea20000000800 */
[----:B------:R-:W-:Y:S01]  /*f720*/  LOP3.LUT R188, R188, 0xff, RZ, 0xc0, !PT ;  /* 0x000000ffbcbc7812 */ /* 0x000fe200078ec0ff */
[----:B------:R-:W-:Y:S01]  /*f730*/  IMAD.WIDE.U32 R220, R11, -0x2daee0ad, RZ ;  /* 0xd2511f530bdc7825 */ /* 0x000fe200078e00ff */
[----:B------:R-:W-:-:S02]  /*f740*/  LOP3.LUT R34, R218, 0xff, RZ, 0xc0, !PT ;  /* 0x000000ffda227812 */ /* 0x000fc400078ec0ff */
[----:B------:R-:W-:Y:S01]  /*f750*/  SHF.R.U32.HI R35, RZ, 0x18, R218 ;  /* 0x00000018ff237819 */ /* 0x000fe200000116da */
[----:B------:R-:W-:Y:S02]  /*f760*/  IMAD.WIDE.U32 R32, R44, -0x2daee0ad, RZ ;  /* 0xd2511f532c207825 */ /* 0x000fe400078e00ff */
[----:B------:R-:W-:Y:S01]  /*f770*/  MUFU.EX2 R166, R166 ;  /* 0x000000a600a67308 */ /* 0x000fe20000000800 */
[----:B------:R-:W-:Y:S01]  /*f780*/  PRMT R35, R188, 0x5410, R35 ;  /* 0x00005410bc237816 */ /* 0x000fe20000000023 */
[----:B------:R-:W-:Y:S01]  /*f790*/  IMAD.WIDE.U32 R222, R191, -0x2daee0ad, RZ ;  /* 0xd2511f53bfde7825 */ /* 0x000fe200078e00ff */
[----:B------:R-:W-:Y:S02]  /*f7a0*/  LOP3.LUT R75, R33, UR14, R172, 0x96, !PT ;  /* 0x0000000e214b7c12 */ /* 0x000fe4000f8e96ac */
[----:B------:R-:W-:Y:S01]  /*f7b0*/  LOP3.LUT R44, R213, UR12, R32, 0x96, !PT ;  /* 0x0000000cd52c7c12 */ /* 0x000fe2000f8e9620 */
[----:B------:R-:W-:Y:S01]  /*f7c0*/  FFMA.FTZ R172, R104, c[0x0][0x23c], -R175 ;  /* 0x00008f0068ac7a23 */ /* 0x000fe200000108af */
[----:B------:R-:W-:Y:S01]  /*f7d0*/  LOP3.LUT R32, R218, 0xffff, RZ, 0xc0, !PT ;  /* 0x0000ffffda207812 */ /* 0x000fe200078ec0ff */
[----:B------:R-:W3:Y:S01]  /*f7e0*/  MUFU.EX2 R106, R106 ;  /* 0x0000006a006a7308 */ /* 0x000ee20000000800 */
[----:B------:R-:W-:Y:S01]  /*f7f0*/  LOP3.LUT R104, R74, 0xffff, RZ, 0xc0, !PT ;  /* 0x0000ffff4a687812 */ /* 0x000fe200078ec0ff */
[----:B------:R-:W-:Y:S01]  /*f800*/  HSET2.LE.AND R35, R35, R136, PT ;  /* 0x0000008823237233 */ /* 0x000fe20003803000 */
[----:B------:R-:W-:Y:S01]  /*f810*/  SHF.R.U32.HI R32, RZ, 0x8, R32 ;  /* 0x00000008ff207819 */ /* 0x000fe20000011620 */
[----:B------:R-:W-:Y:S01]  /*f820*/  IMAD.WIDE.U32 R218, R133, -0x2daee0ad, RZ ;  /* 0xd2511f5385da7825 */ /* 0x000fe200078e00ff */
[----:B------:R-:W-:-:S02]  /*f830*/  SHF.R.U32.HI R33, RZ, 0x10, R74 ;  /* 0x00000010ff217819 */ /* 0x000fc4000001164a */
[----:B------:R-:W-:Y:S01]  /*f840*/  PRMT R34, R34, 0x5410, R32 ;  /* 0x0000541022227816 */ /* 0x000fe20000000020 */
[----:B------:R-:W4:Y:S01]  /*f850*/  MUFU.EX2 R172, R172 ;  /* 0x000000ac00ac7308 */ /* 0x000f220000000800 */
[----:B------:R-:W-:Y:S01]  /*f860*/  LOP3.LUT R32, R74, 0xff, RZ, 0xc0, !PT ;  /* 0x000000ff4a207812 */ /* 0x000fe200078ec0ff */
[----:B-1----:R-:W-:Y:S01]  /*f870*/  FADD.FTZ R169, R117, R169 ;  /* 0x000000a975a97221 */ /* 0x002fe20000010000 */
[----:B------:R-:W-:Y:S01]  /*f880*/  SHF.R.U32.HI R74, RZ, 0x18, R74 ;  /* 0x00000018ff4a7819 */ /* 0x000fe2000001164a */
[----:B------:R-:W-:Y:S01]  /*f890*/  HSET2.LE.AND R34, R34, R136, PT ;  /* 0x0000008822227233 */ /* 0x000fe20003803000 */
[----:B------:R-:W-:Y:S01]  /*f8a0*/  SHF.R.U32.HI R104, RZ, 0x8, R104 ;  /* 0x00000008ff687819 */ /* 0x000fe20000011668 */
[----:B--2---:R-:W-:Y:S01]  /*f8b0*/  FADD.FTZ R123, R187, R123 ;  /* 0x0000007bbb7b7221 */ /* 0x004fe20000010000 */
[----:B------:R-:W-:Y:S01]  /*f8c0*/  LOP3.LUT R33, R33, 0xff, RZ, 0xc0, !PT ;  /* 0x000000ff21217812 */ /* 0x000fe200078ec0ff */
[----:B------:R-:W-:Y:S01]  /*f8d0*/  FADD.FTZ R169, R116, R169 ;  /* 0x000000a974a97221 */ /* 0x000fe20000010000 */
[----:B------:R-:W-:Y:S01]  /*f8e0*/  PRMT R32, R32, 0x5410, R104 ;  /* 0x0000541020207816 */ /* 0x000fe20000000068 */
[----:B------:R-:W-:Y:S01]  /*f8f0*/  FADD.FTZ R109, R107, R109 ;  /* 0x0000006d6b6d7221 */ /* 0x000fe20000010000 */
[----:B------:R-:W-:-:S02]  /*f900*/  PRMT R33, R33, 0x5410, R74 ;  /* 0x0000541021217816 */ /* 0x000fc4000000004a */
[----:B------:R-:W-:Y:S01]  /*f910*/  LOP3.LUT R214, R223, UR12, R216, 0x96, !PT ;  /* 0x0000000cdfd67c12 */ /* 0x000fe2000f8e96d8 */
[--C-:B------:R-:W-:Y:S01]  /*f920*/  HSET2.LE.AND R32, R32, R136.reuse, PT ;  /* 0x0000008820207233 */ /* 0x100fe20003803000 */
[----:B------:R-:W-:Y:S01]  /*f930*/  F2FP.PACK_AB R191, R0, R118 ;  /* 0x0000007600bf723e */ /* 0x000fe200000000ff */
[----:B------:R-:W-:Y:S01]  /*f940*/  HSET2.LE.AND R33, R33, R136, PT ;  /* 0x0000008821217233 */ /* 0x000fe20003803000 */
[----:B---3--:R-:W-:Y:S01]  /*f950*/  F2FP.PACK_AB R188, R106, R166 ;  /* 0x000000a66abc723e */ /* 0x008fe200000000ff */
[----:B------:R-:W-:Y:S01]  /*f960*/  IMAD.WIDE.U32 R216, R40, -0x2daee0ad, RZ ;  /* 0xd2511f5328d87825 */ /* 0x000fe200078e00ff */
[----:B------:R-:W-:Y:S02]  /*f970*/  F2FP.PACK_AB R104, R116, R117 ;  /* 0x000000757468723e */ /* 0x000fe400000000ff */
[----:B----4-:R-:W-:Y:S01]  /*f980*/  F2FP.PACK_AB R74, R172, R187 ;  /* 0x000000bbac4a723e */ /* 0x010fe200000000ff */
[----:B------:R-:W-:Y:S01]  /*f990*/  IMAD.WIDE.U32 R214, R214, -0x326172a9, RZ ;  /* 0xcd9e8d57d6d67825 */ /* 0x000fe200078e00ff */
[----:B------:R-:W-:-:S02]  /*f9a0*/  LOP3.LUT R34, R34, R191, RZ, 0xc0, !PT ;  /* 0x000000bf22227212 */ /* 0x000fc400078ec0ff */
[----:B------:R-:W-:Y:S01]  /*f9b0*/  LOP3.LUT R35, R35, R188, RZ, 0xc0, !PT ;  /* 0x000000bc23237212 */ /* 0x000fe200078ec0ff */
[----:B------:R-:W-:Y:S01]  /*f9c0*/  FFMA.FTZ R188, R41, c[0x0][0x23c], -R174 ;  /* 0x00008f0029bc7a23 */ /* 0x000fe200000108ae */
[----:B------:R-:W-:Y:S01]  /*f9d0*/  LOP3.LUT R32, R32, R104, RZ, 0xc0, !PT ;  /* 0x0000006820207212 */ /* 0x000fe200078ec0ff */
[----:B------:R-:W-:Y:S01]  /*f9e0*/  FADD.FTZ R123, R172, R123 ;  /* 0x0000007bac7b7221 */ /* 0x000fe20000010000 */
[----:B------:R-:W-:Y:S01]  /*f9f0*/  LOP3.LUT R33, R33, R74, RZ, 0xc0, !PT ;  /* 0x0000004a21217212 */ /* 0x000fe200078ec0ff */
[----:B------:R-:W-:Y:S01]  /*fa00*/  IMAD.WIDE.U32 R74, R75, -0x326172a9, RZ ;  /* 0xcd9e8d574b4a7825 */ /* 0x000fe200078e00ff */
[--C-:B------:R-:W-:Y:S01]  /*fa10*/  LOP3.LUT R11, R217, UR14, R162.reuse, 0x96, !PT ;  /* 0x0000000ed90b7c12 */ /* 0x100fe2000f8e96a2 */
[----:B------:R-:W1:Y:S01]  /*fa20*/  MUFU.EX2 R188, R188 ;  /* 0x000000bc00bc7308 */ /* 0x000e620000000800 */
[----:B------:R-:W-:Y:S01]  /*fa30*/  LOP3.LUT R162, R225, UR14, R162, 0x96, !PT ;  /* 0x0000000ee1a27c12 */ /* 0x000fe2000f8e96a2 */
[----:B------:R-:W-:Y:S01]  /*fa40*/  FADD.FTZ R118, R118, R169 ;  /* 0x000000a976767221 */ /* 0x000fe20000010000 */
[----:B------:R-:W-:Y:S01]  /*fa50*/  LOP3.LUT R191, R219, UR12, R224, 0x96, !PT ;  /* 0x0000000cdbbf7c12 */ /* 0x000fe2000f8e96e0 */
[----:B------:R-:W-:Y:S01]  /*fa60*/  IMAD.WIDE.U32 R224, R44, -0x326172a9, RZ ;  /* 0xcd9e8d572ce07825 */ /* 0x000fe200078e00ff */
[----:B------:R-:W-:Y:S01]  /*fa70*/  HMMA.16816.F32 R20, R32, R28, R20 ;  /* 0x0000001c2014723c */ /* 0x000fe20000001814 */
[----:B------:R-:W-:-:S02]  /*fa80*/  LOP3.LUT R216, R221, UR12, R216, 0x96, !PT ;  /* 0x0000000cddd87c12 */ /* 0x000fc4000f8e96d8 */
[----:B------:R-:W-:Y:S01]  /*fa90*/  LOP3.LUT R40, R75, UR13, R190, 0x96, !PT ;  /* 0x0000000d4b287c12 */ /* 0x000fe2000f8e96be */
[----:B------:R-:W-:-:S04]  /*faa0*/  IMAD.WIDE.U32 R226, R11, -0x326172a9, RZ ;  /* 0xcd9e8d570be27825 */ /* 0x000fc800078e00ff */
[----:B------:R-:W-:Y:S01]  /*fab0*/  IMAD.WIDE.U32 R28, R155, -0x326172a9, RZ ;  /* 0xcd9e8d579b1c7825 */ /* 0x000fe200078e00ff */
[----:B------:R-:W-:Y:S01]  /*fac0*/  LOP3.LUT R155, R225, UR11, R74, 0x96, !PT ;  /* 0x0000000be19b7c12 */ /* 0x000fe2000f8e964a */
[C---:B------:R-:W-:Y:S02]  /*fad0*/  HMMA.16816.F32 R16, R32.reuse, R30, R16 ;  /* 0x0000001e2010723c */ /* 0x040fe40000001810 */
[----:B------:R-:W-:Y:S01]  /*fae0*/  IMAD.WIDE.U32 R74, R162, -0x326172a9, RZ ;  /* 0xcd9e8d57a24a7825 */ /* 0x000fe200078e00ff */
[----:B------:R-:W-:Y:S02]  /*faf0*/  LOP3.LUT R29, R29, UR13, R190, 0x96, !PT ;  /* 0x0000000d1d1d7c12 */ /* 0x000fe4000f8e96be */
[----:B------:R-:W-:Y:S01]  /*fb00*/  LOP3.LUT R28, R215, UR11, R28, 0x96, !PT ;  /* 0x0000000bd71c7c12 */ /* 0x000fe2000f8e961c */
[----:B------:R-:W-:Y:S01]  /*fb10*/  IMAD.WIDE.U32 R216, R216, -0x326172a9, RZ ;  /* 0xcd9e8d57d8d87825 */ /* 0x000fe200078e00ff */
[--C-:B------:R-:W-:Y:S01]  /*fb20*/  LOP3.LUT R30, R227, UR13, R154.reuse, 0x96, !PT ;  /* 0x0000000de31e7c12 */ /* 0x100fe2000f8e969a */
[----:B------:R-:W-:Y:S01]  /*fb30*/  HMMA.16816.F32 R24, R32, R4, R24 ;  /* 0x000000042018723c */ /* 0x000fe20000001818 */
[----:B------:R-:W-:Y:S01]  /*fb40*/  LOP3.LUT R11, R75, UR13, R154, 0x96, !PT ;  /* 0x0000000d4b0b7c12 */ /* 0x000fe2000f8e969a */
[----:B------:R-:W-:Y:S01]  /*fb50*/  IMAD.WIDE.U32 R244, R40, -0x2daee0ad, RZ ;  /* 0xd2511f5328f47825 */ /* 0x000fe200078e00ff */
[----:B------:R-:W-:-:S03]  /*fb60*/  LOP3.LUT R213, R217, UR11, R226, 0x96, !PT ;  /* 0x0000000bd9d57c12 */ /* 0x000fc6000f8e96e2 */
[----:B------:R-:W-:Y:S01]  /*fb70*/  IMAD.WIDE.U32 R154, R155, -0x2daee0ad, RZ ;  /* 0xd2511f539b9a7825 */ /* 0x000fe200078e00ff */
[----:B------:R-:W-:Y:S01]  /*fb80*/  LOP3.LUT R75, R245, UR10, R212, 0x96, !PT ;  /* 0x0000000af54b7c12 */ /* 0x000fe2000f8e96d4 */
[----:B------:R-:W-:Y:S02]  /*fb90*/  HMMA.16816.F32 R32, R32, R6, R12 ;  /* 0x000000062020723c */ /* 0x000fe4000000180c */
[----:B------:R-:W-:Y:S01]  /*fba0*/  IMAD.WIDE.U32 R226, R29, -0x2daee0ad, RZ ;  /* 0xd2511f531de27825 */ /* 0x000fe200078e00ff */
[----:B------:R-:W-:-:S03]  /*fbb0*/  LOP3.LUT R44, R155, UR8, R244, 0x96, !PT ;  /* 0x000000089b2c7c12 */ /* 0x000fc6000f8e96f4 */
        /* <DEDUP_REMOVED lines=15> */
[----:B------:R-:W-:Y:S02]  /*fcb0*/  LOP3.LUT R11, R223, UR19, R226, 0x96, !PT ;  /* 0x00000013df0b7c12 */ /* 0x000fe4000f8e96e2 */
[----:B------:R-:W-:Y:S01]  /*fcc0*/  LOP3.LUT R104, R222, 0xffff, RZ, 0xc0, !PT ;  /* 0x0000ffffde687812 */ /* 0x000fe200078ec0ff */
[----:B------:R-:W-:Y:S01]  /*fcd0*/  IMAD.WIDE.U32 R14, R40, -0x326172a9, RZ ;  /* 0xcd9e8d57280e7825 */ /* 0x000fe200078e00ff */
[----:B------:R-:W-:Y:S02]  /*fce0*/  LOP3.LUT R243, R222, 0xff, RZ, 0xc0, !PT ;  /* 0x000000ffdef37812 */ /* 0x000fe400078ec0ff */
[--C-:B------:R-:W-:Y:S01]  /*fcf0*/  SHF.R.U32.HI R119, RZ, 0x10, R222.reuse ;  /* 0x00000010ff777819 */ /* 0x100fe200000116de */
[----:B------:R-:W-:Y:S01]  /*fd00*/  IMAD.WIDE.U32 R218, R133, -0x326172a9, RZ ;  /* 0xcd9e8d5785da7825 */ /* 0x000fe200078e00ff */
[----:B------:R-:W-:Y:S02]  /*fd10*/  SHF.R.U32.HI R44, RZ, 0x18, R222 ;  /* 0x00000018ff2c7819 */ /* 0x000fe400000116de */
[----:B------:R-:W-:Y:S01]  /*fd20*/  LOP3.LUT R5, R75, UR8, R220, 0x96, !PT ;  /* 0x000000084b057c12 */ /* 0x000fe2000f8e96dc */
[----:B------:R-:W-:Y:S01]  /*fd30*/  IMAD.WIDE.U32 R222, R155, -0x326172a9, RZ ;  /* 0xcd9e8d579bde7825 */ /* 0x000fe200078e00ff */
[----:B------:R-:W-:-:S02]  /*fd40*/  LOP3.LUT R40, R15, UR9, R216, 0x96, !PT ;  /* 0x000000090f287c12 */ /* 0x000fc4000f8e96d8 */
[----:B------:R-:W-:Y:S01]  /*fd50*/  LOP3.LUT R6, R218, 0xffff, RZ, 0xc0, !PT ;  /* 0x0000ffffda067812 */ /* 0x000fe200078ec0ff */
[----:B------:R-:W-:Y:S01]  /*fd60*/  IMAD.WIDE.U32 R12, R31, -0x326172a9, RZ ;  /* 0xcd9e8d571f0c7825 */ /* 0x000fe200078e00ff */
[----:B------:R-:W-:Y:S02]  /*fd70*/  LOP3.LUT R4, R223, UR9, R214, 0x96, !PT ;  /* 0x00000009df047c12 */ /* 0x000fe4000f8e96d6 */
[----:B------:R-:W-:Y:S01]  /*fd80*/  LOP3.LUT R162, R219, UR19, R222, 0x96, !PT ;  /* 0x00000013dba27c12 */ /* 0x000fe2000f8e96de */
[----:B------:R-:W-:Y:S01]  /*fd90*/  IMAD.WIDE.U32 R216, R30, -0x2daee0ad, RZ ;  /* 0xd2511f531ed87825 */ /* 0x000fe200078e00ff */
[----:B------:R-:W-:Y:S02]  /*fda0*/  LOP3.LUT R215, R218, 0xff, RZ, 0xc0, !PT ;  /* 0x000000ffdad77812 */ /* 0x000fe400078ec0ff */
[--C-:B------:R-:W-:Y:S01]  /*fdb0*/  SHF.R.U32.HI R75, RZ, 0x10, R218.reuse ;  /* 0x00000010ff4b7819 */ /* 0x100fe200000116da */
[----:B------:R-:W-:Y:S01]  /*fdc0*/  IMAD.WIDE.U32 R222, R29, -0x326172a9, RZ ;  /* 0xcd9e8d571dde7825 */ /* 0x000fe200078e00ff */
[----:B------:R-:W-:-:S02]  /*fdd0*/  SHF.R.U32.HI R214, RZ, 0x18, R218 ;  /* 0x00000018ffd67819 */ /* 0x000fc400000116da */
[----:B------:R-:W-:Y:S01]  /*fde0*/  LOP3.LUT R15, R12, 0xffff, RZ, 0xc0, !PT ;  /* 0x0000ffff0c0f7812 */ /* 0x000fe200078ec0ff */
[----:B------:R-:W-:Y:S01]  /*fdf0*/  IMAD.WIDE.U32 R218, R5, -0x326172a9, RZ ;  /* 0xcd9e8d5705da7825 */ /* 0x000fe200078e00ff */
[----:B------:R-:W-:Y:S02]  /*fe00*/  LOP3.LUT R211, R13, UR19, R14, 0x96, !PT ;  /* 0x000000130dd37c12 */ /* 0x000fe4000f8e960e */
[----:B------:R-:W-:Y:S01]  /*fe10*/  LOP3.LUT R7, R217, UR18, R154, 0x96, !PT ;  /* 0x00000012d9077c12 */ /* 0x000fe2000f8e969a */
[----:B------:R-:W-:Y:S01]  /*fe20*/  IMAD.WIDE.U32 R40, R40, -0x2daee0ad, RZ ;  /* 0xd2511f5328287825 */ /* 0x000fe200078e00ff */
[C---:B------:R-:W-:Y:S02]  /*fe30*/  LOP3.LUT R224, R216.reuse, 0xffff, RZ, 0xc0, !PT ;  /* 0x0000ffffd8e07812 */ /* 0x040fe400078ec0ff */
[----:B------:R-:W-:Y:S01]  /*fe40*/  LOP3.LUT R244, R216, 0xff, RZ, 0xc0, !PT ;  /* 0x000000ffd8f47812 */ /* 0x000fe200078ec0ff */
[----:B------:R-:W-:Y:S01]  /*fe50*/  FFMA.FTZ R154, R37, c[0x0][0x23c], -R174 ;  /* 0x00008f00259a7a23 */ /* 0x000fe200000108ae */
[----:B------:R-:W-:Y:S01]  /*fe60*/  SHF.R.U32.HI R220, RZ, 0x10, R216 ;  /* 0x00000010ffdc7819 */ /* 0x000fe200000116d8 */
[----:B------:R-:W-:Y:S01]  /*fe70*/  FFMA.FTZ R155, R48, c[0x0][0x23c], -R174 ;  /* 0x00008f00309b7a23 */ /* 0x000fe200000108ae */
[----:B------:R-:W-:Y:S01]  /*fe80*/  SHF.R.U32.HI R225, RZ, 0x18, R216 ;  /* 0x00000018ffe17819 */ /* 0x000fe200000116d8 */
[----:B------:R-:W-:Y:S01]  /*fe90*/  IMAD.WIDE.U32 R216, R4, -0x2daee0ad, RZ ;  /* 0xd2511f5304d87825 */ /* 0x000fe200078e00ff */
[----:B------:R-:W-:Y:S01]  /*fea0*/  LOP3.LUT R14, R223, UR9, R190, 0x96, !PT ;  /* 0x00000009df0e7c12 */ /* 0x000fe2000f8e96be */
[----:B------:R-:W-:Y:S01]  /*feb0*/  MUFU.EX2 R154, R154 ;  /* 0x0000009a009a7308 */ /* 0x000fe20000000800 */
[----:B------:R-:W-:Y:S01]  /*fec0*/  SHF.R.U32.HI R6, RZ, 0x8, R6 ;  /* 0x00000008ff067819 */ /* 0x000fe20000011606 */
[----:B------:R-:W-:Y:S01]  /*fed0*/  FFMA.FTZ R190, R36, c[0x0][0x23c], -R174 ;  /* 0x00008f0024be7a23 */ /* 0x000fe200000108ae */
[----:B------:R-:W-:Y:S01]  /*fee0*/  LOP3.LUT R119, R119, 0xff, RZ, 0xc0, !PT ;  /* 0x000000ff77777812 */ /* 0x000fe200078ec0ff */
[----:B------:R-:W-:Y:S01]  /*fef0*/  IMAD.WIDE.U32 R36, R14, -0x2daee0ad, RZ ;  /* 0xd2511f530e247825 */ /* 0x000fe200078e00ff */
[----:B------:R-:W-:-:S02]  /*ff00*/  LOP3.LUT R31, R12, 0xff, RZ, 0xc0, !PT ;  /* 0x000000ff0c1f7812 */ /* 0x000fc400078ec0ff */
[----:B------:R-:W-:Y:S01]  /*ff10*/  LOP3.LUT R5, R218, 0xffff, RZ, 0xc0, !PT ;  /* 0x0000ffffda057812 */ /* 0x000fe200078ec0ff */
[----:B------:R-:W-:Y:S01]  /*ff20*/  FFMA.FTZ R48, R69, c[0x0][0x23c], -R174 ;  /* 0x00008f0045307a23 */ /* 0x000fe200000108ae */
[----:B------:R-:W-:Y:S01]  /*ff30*/  SHF.R.U32.HI R15, RZ, 0x8, R15 ;  /* 0x00000008ff0f7819 */ /* 0x000fe2000001160f */
[----:B------:R-:W-:Y:S01]  /*ff40*/  FFMA.FTZ R69, R47, c[0x0][0x23c], -R175 ;  /* 0x00008f002f457a23 */ /* 0x000fe200000108af */
[----:B------:R-:W-:Y:S01]  /*ff50*/  PRMT R215, R215, 0x5410, R6 ;  /* 0x00005410d7d77816 */ /* 0x000fe20000000006 */
[----:B------:R-:W-:Y:S01]  /*ff60*/  FFMA.FTZ R245, R91, c[0x0][0x23c], -R148 ;  /* 0x00008f005bf57a23 */ /* 0x000fe20000010894 */
[----:B------:R-:W-:Y:S01]  /*ff70*/  LOP3.LUT R222, R219, UR19, R222, 0x96, !PT ;  /* 0x00000013dbde7c12 */ /* 0x000fe2000f8e96de */
[----:B------:R-:W-:Y:S01]  /*ff80*/  FFMA.FTZ R91, R80, c[0x0][0x23c], -R143 ;  /* 0x00008f00505b7a23 */ /* 0x000fe2000001088f */
[----:B------:R-:W-:Y:S01]  /*ff90*/  PRMT R44, R119, 0x5410, R44 ;  /* 0x00005410772c7816 */ /* 0x000fe2000000002c */
[----:B------:R-:W-:Y:S01]  /*ffa0*/  FFMA.FTZ R119, R45, c[0x0][0x23c], -R174 ;  /* 0x00008f002d777a23 */ /* 0x000fe200000108ae */
[----:B------:R-:W-:Y:S01]  /*ffb0*/  LOP3.LUT R6, R217, UR18, R28, 0x96, !PT ;  /* 0x00000012d9067c12 */ /* 0x000fe2000f8e961c */
[----:B------:R-:W-:Y:S01]  /*ffc0*/  MUFU.EX2 R190, R190 ;  /* 0x000000be00be7308 */ /* 0x000fe20000000800 */
[----:B------:R-:W-:Y:S01]  /*ffd0*/  LOP3.LUT R219, R218, 0xff, RZ, 0xc0, !PT ;  /* 0x000000ffdadb7812 */ /* 0x000fe200078ec0ff */
[----:B------:R-:W-:Y:S01]  /*ffe0*/  HSET2.LE.AND R44, R44, R136, PT ;  /* 0x000000882c2c7233 */ /* 0x000fe20003803000 */
[----:B------:R-:W-:Y:S01]  /*fff0*/  PRMT R28, R31, 0x5410, R15 ;  /* 0x000054101f1c7816 */ /* 0x000fe2000000000f */
[----:B------:R-:W-:Y:S01]  /*10000*/  FFMA.FTZ R15, R56, c[0x0][0x23c], -R174 ;  /* 0x00008f00380f7a23 */ /* 0x000fe200000108ae */
[----:B------:R-:W-:Y:S01]  /*10010*/  SHF.R.U32.HI R14, RZ, 0x8, R5 ;  /* 0x00000008ff0e7819 */ /* 0x000fe20000011605 */
[----:B------:R-:W-:Y:S01]  /*10020*/  FFMA.FTZ R56, R39, c[0x0][0x23c], -R175 ;  /* 0x00008f0027387a23 */ /* 0x000fe200000108af */
[--C-:B------:R-:W-:Y:S01]  /*10030*/  SHF.R.U32.HI R29, RZ, 0x10, R12.reuse ;  /* 0x00000010ff1d7819 */ /* 0x100fe2000001160c */
[----:B------:R-:W-:Y:S01]  /*10040*/  MUFU.EX2 R155, R155 ;  /* 0x0000009b009b7308 */ /* 0x000fe20000000800 */
[----:B------:R-:W-:Y:S01]  /*10050*/  SHF.R.U32.HI R13, RZ, 0x18, R12 ;  /* 0x00000018ff0d7819 */ /* 0x000fe2000001160c */
[----:B------:R-:W-:Y:S01]  /*10060*/  FADD.FTZ R166, R166, R123 ;  /* 0x0000007ba6a67221 */ /* 0x000fe20000010000 */
[----:B------:R-:W-:Y:S01]  /*10070*/  LOP3.LUT R223, R40, 0xffff, RZ, 0xc0, !PT ;  /* 0x0000ffff28df7812 */ /* 0x000fe200078ec0ff */
[----:B------:R-:W-:Y:S01]  /*10080*/  FADD.FTZ R118, R0, R118 ;  /* 0x0000007600767221 */ /* 0x000fe20000010000 */
[----:B------:R-:W-:Y:S01]  /*10090*/  LOP3.LUT R31, R40, 0xff, RZ, 0xc0, !PT ;  /* 0x000000ff281f7812 */ /* 0x000fe200078ec0ff */
[----:B------:R-:W-:Y:S01]  /*100a0*/  FADD.FTZ R166, R106, R166 ;  /* 0x000000a66aa67221 */ /* 0x000fe20000010000 */
[--C-:B------:R-:W-:Y:S01]  /*100b0*/  SHF.R.U32.HI R227, RZ, 0x10, R40.reuse ;  /* 0x00000010ffe37819 */ /* 0x100fe20000011628 */
[----:B------:R-:W-:Y:S01]  /*100c0*/  MUFU.EX2 R119, R119 ;  /* 0x0000007700777308 */ /* 0x000fe20000000800 */
[----:B------:R-:W-:Y:S01]  /*100d0*/  SHF.R.U32.HI R45, RZ, 0x18, R40 ;  /* 0x00000018ff2d7819 */ /* 0x000fe20000011628 */
[----:B------:R-:W-:Y:S01]  /*100e0*/  FADD.FTZ R109, R105, R109 ;  /* 0x0000006d696d7221 */ /* 0x000fe20000010000 */
[----:B------:R-:W-:Y:S01]  /*100f0*/  SHF.R.U32.HI R12, RZ, 0x10, R218 ;  /* 0x00000010ff0c7819 */ /* 0x000fe200000116da */
[----:B-1----:R-:W-:Y:S01]  /*10100*/  FADD.FTZ R118, R188, R118 ;  /* 0x00000076bc767221 */ /* 0x002fe20000010000 */
[----:B------:R-:W-:-:S02]  /*10110*/  SHF.R.U32.HI R40, RZ, 0x10, R11 ;  /* 0x00000010ff287819 */ /* 0x000fc4000001160b */
[----:B------:R-:W-:Y:S01]  /*10120*/  LOP3.LUT R4, R41, UR18, R212, 0x96, !PT ;  /* 0x0000001229047c12 */ /* 0x000fe2000f8e96d4 */
[----:B------:R-:W-:Y:S01]  /*10130*/  MUFU.EX2 R69, R69 ;  /* 0x0000004500457308 */ /* 0x000fe20000000800 */
[----:B------:R-:W-:Y:S02]  /*10140*/  PRMT R219, R219, 0x5410, R14 ;  /* 0x00005410dbdb7816 */ /* 0x000fe4000000000e */
[C---:B------:R-:W-:Y:S02]  /*10150*/  LOP3.LUT R14, R11.reuse, 0xffff, RZ, 0xc0, !PT ;  /* 0x0000ffff0b0e7812 */ /* 0x040fe400078ec0ff */
[----:B------:R-:W-:Y:S02]  /*10160*/  LOP3.LUT R41, R11, 0xff, RZ, 0xc0, !PT ;  /* 0x000000ff0b297812 */ /* 0x000fe400078ec0ff */
[----:B------:R-:W-:Y:S01]  /*10170*/  SHF.R.U32.HI R218, RZ, 0x18, R218 ;  /* 0x00000018ffda7819 */ /* 0x000fe200000116da */
[----:B------:R-:W-:Y:S01]  /*10180*/  MUFU.EX2 R91, R91 ;  /* 0x0000005b005b7308 */ /* 0x000fe20000000800 */
[----:B------:R-:W-:-:S02]  /*10190*/  LOP3.LUT R226, R216, 0xffff, RZ, 0xc0, !PT ;  /* 0x0000ffffd8e27812 */ /* 0x000fc400078ec0ff */
[----:B------:R-:W-:Y:S02]  /*101a0*/  LOP3.LUT R213, R216, 0xff, RZ, 0xc0, !PT ;  /* 0x000000ffd8d57812 */ /* 0x000fe400078ec0ff */
[--C-:B------:R-:W-:Y:S02]  /*101b0*/  SHF.R.U32.HI R133, RZ, 0x10, R216.reuse ;  /* 0x00000010ff857819 */ /* 0x100fe400000116d8 */
[----:B------:R-:W-:Y:S01]  /*101c0*/  SHF.R.U32.HI R30, RZ, 0x18, R216 ;  /* 0x00000018ff1e7819 */ /* 0x000fe200000116d8 */
[----:B------:R-:W-:Y:S01]  /*101d0*/  MUFU.EX2 R15, R15 ;  /* 0x0000000f000f7308 */ /* 0x000fe20000000800 */
[----:B------:R-:W-:Y:S02]  /*101e0*/  LOP3.LUT R29, R29, 0xff, RZ, 0xc0, !PT ;  /* 0x000000ff1d1d7812 */ /* 0x000fe400078ec0ff */
[----:B------:R-:W-:Y:S02]  /*101f0*/  LOP3.LUT R12, R12, 0xff, RZ, 0xc0, !PT ;  /* 0x000000ff0c0c7812 */ /* 0x000fe400078ec0ff */
[----:B------:R-:W-:-:S02]  /*10200*/  SHF.R.U32.HI R11, RZ, 0x18, R11 ;  /* 0x00000018ff0b7819 */ /* 0x000fc4000001160b */
[----:B------:R-:W-:Y:S01]  /*10210*/  LOP3.LUT R40, R40, 0xff, RZ, 0xc0, !PT ;  /* 0x000000ff28287812 */ /* 0x000fe200078ec0ff */
[----:B------:R-:W-:Y:S01]  /*10220*/  MUFU.EX2 R56, R56 ;  /* 0x0000003800387308 */ /* 0x000fe20000000800 */
[----:B------:R-:W-:Y:S02]  /*10230*/  LOP3.LUT R75, R75, 0xff, RZ, 0xc0, !PT ;  /* 0x000000ff4b4b7812 */ /* 0x000fe400078ec0ff */
[----:B------:R-:W-:Y:S02]  /*10240*/  LOP3.LUT R216, R162, 0xffff, RZ, 0xc0, !PT ;  /* 0x0000ffffa2d87812 */ /* 0x000fe400078ec0ff */
[----:B------:R-:W-:Y:S02]  /*10250*/  SHF.R.U32.HI R104, RZ, 0x8, R104 ;  /* 0x00000008ff687819 */ /* 0x000fe40000011668 */
[----:B------:R-:W-:Y:S01]  /*10260*/  PRMT R13, R29, 0x5410, R13 ;  /* 0x000054101d0d7816 */ /* 0x000fe2000000000d */
[----:B------:R-:W-:Y:S01]  /*10270*/  MUFU.EX2 R48, R48 ;  /* 0x0000003000307308 */ /* 0x000fe20000000800 */
[----:B------:R-:W-:-:S02]  /*10280*/  PRMT R218, R12, 0x5410, R218 ;  /* 0x000054100cda7816 */ /* 0x000fc400000000da */
[----:B------:R-:W-:Y:S01]  /*10290*/  PRMT R40, R40, 0x5410, R11 ;  /* 0x0000541028287816 */ /* 0x000fe2000000000b */
[----:B------:R-:W-:Y:S01]  /*102a0*/  HSET2.LE.AND R13, R13, R136, PT ;  /* 0x000000880d0d7233 */ /* 0x000fe20003803000 */
[----:B------:R-:W-:Y:S01]  /*102b0*/  PRMT R214, R75, 0x5410, R214 ;  /* 0x000054104bd67816 */ /* 0x000fe200000000d6 */
[--C-:B------:R-:W-:Y:S01]  /*102c0*/  FFMA.FTZ R75, R52, c[0x0][0x23c], -R174.reuse ;  /* 0x00008f00344b7a23 */ /* 0x100fe200000108ae */
[C---:B------:R-:W-:Y:S01]  /*102d0*/  LOP3.LUT R12, R36.reuse, 0xffff, RZ, 0xc0, !PT ;  /* 0x0000ffff240c7812 */ /* 0x040fe200078ec0ff */
[----:B------:R-:W-:Y:S01]  /*102e0*/  FFMA.FTZ R52, R57, c[0x0][0x23c], -R174 ;  /* 0x00008f0039347a23 */ /* 0x000fe200000108ae */
[----:B------:R-:W-:Y:S01]  /*102f0*/  LOP3.LUT R212, R36, 0xff, RZ, 0xc0, !PT ;  /* 0x000000ff24d47812 */ /* 0x000fe200078ec0ff */
[----:B------:R-:W-:Y:S01]  /*10300*/  FFMA.FTZ R57, R46, c[0x0][0x23c], -R175 ;  /* 0x00008f002e397a23 */ /* 0x000fe200000108af */
[--C-:B------:R-:W-:Y:S01]  /*10310*/  SHF.R.U32.HI R29, RZ, 0x10, R36.reuse ;  /* 0x00000010ff1d7819 */ /* 0x100fe20000011624 */
[----:B------:R-:W-:Y:S01]  /*10320*/  MUFU.EX2 R75, R75 ;  /* 0x0000004b004b7308 */ /* 0x000fe20000000800 */
[----:B------:R-:W-:-:S02]  /*10330*/  SHF.R.U32.HI R191, RZ, 0x18, R36 ;  /* 0x00000018ffbf7819 */ /* 0x000fc40000011624 */
[----:B------:R-:W-:Y:S02]  /*10340*/  SHF.R.U32.HI R216, RZ, 0x8, R216 ;  /* 0x00000008ffd87819 */ /* 0x000fe400000116d8 */
[----:B------:R-:W-:Y:S02]  /*10350*/  LOP3.LUT R11, R162, 0xff, RZ, 0xc0, !PT ;  /* 0x000000ffa20b7812 */ /* 0x000fe400078ec0ff */
[----:B------:R-:W-:Y:S01]  /*10360*/  LOP3.LUT R5, R37, UR18, R74, 0x96, !PT ;  /* 0x0000001225057c12 */ /* 0x000fe2000f8e964a */
[----:B------:R-:W-:Y:S01]  /*10370*/  MUFU.EX2 R57, R57 ;  /* 0x0000003900397308 */ /* 0x000fe20000000800 */
[----:B------:R-:W-:Y:S02]  /*10380*/  SHF.R.U32.HI R36, RZ, 0x10, R211 ;  /* 0x00000010ff247819 */ /* 0x000fe400000116d3 */
[----:B------:R-:W-:Y:S01]  /*10390*/  PRMT R243, R243, 0x5410, R104 ;  /* 0x00005410f3f37816 */ /* 0x000fe20000000068 */
[----:B------:R-:W-:Y:S01]  /*103a0*/  FFMA.FTZ R104, R49, c[0x0][0x23c], -R174 ;  /* 0x00008f0031687a23 */ /* 0x000fe200000108ae */
[----:B------:R-:W-:Y:S01]  /*103b0*/  PRMT R216, R11, 0x5410, R216 ;  /* 0x000054100bd87816 */ /* 0x000fe200000000d8 */
[--C-:B------:R-:W-:Y:S01]  /*103c0*/  FFMA.FTZ R11, R55, c[0x0][0x23c], -R174.reuse ;  /* 0x00008f00370b7a23 */ /* 0x100fe200000108ae */
[----:B------:R-:W-:Y:S01]  /*103d0*/  LOP3.LUT R37, R211, 0xff, RZ, 0xc0, !PT ;  /* 0x000000ffd3257812 */ /* 0x000fe200078ec0ff */
[----:B------:R1:W-:Y:S01]  /*103e0*/  MUFU.EX2 R74, R50 ;  /* 0x00000032004a7308 */ /* 0x0003e20000000800 */
[----:B------:R-:W-:Y:S01]  /*103f0*/  SHF.R.U32.HI R46, RZ, 0x8, R223 ;  /* 0x00000008ff2e7819 */ /* 0x000fe200000116df */
[----:B------:R-:W-:Y:S01]  /*10400*/  FFMA.FTZ R49, R61, c[0x0][0x23c], -R174 ;  /* 0x00008f003d317a23 */ /* 0x000fe200000108ae */
[----:B------:R-:W-:Y:S01]  /*10410*/  LOP3.LUT R36, R36, 0xff, RZ, 0xc0, !PT ;  /* 0x000000ff24247812 */ /* 0x000fe200078ec0ff */
[--C-:B------:R-:W-:Y:S01]  /*10420*/  FFMA.FTZ R223, R64, c[0x0][0x23c], -R175.reuse ;  /* 0x00008f0040df7a23 */ /* 0x100fe200000108af */
[----:B------:R-:W-:Y:S01]  /*10430*/  LOP3.LUT R227, R227, 0xff, RZ, 0xc0, !PT ;  /* 0x000000ffe3e37812 */ /* 0x000fe200078ec0ff */
[----:B------:R-:W-:Y:S01]  /*10440*/  FFMA.FTZ R64, R98, c[0x0][0x23c], -R148 ;  /* 0x00008f0062407a23 */ /* 0x000fe20000010894 */
[----:B------:R-:W-:Y:S01]  /*10450*/  PRMT R46, R31, 0x5410, R46 ;  /* 0x000054101f2e7816 */ /* 0x000fe2000000002e */
[----:B------:R-:W-:Y:S01]  /*10460*/  FFMA.FTZ R55, R42, c[0x0][0x23c], -R175 ;  /* 0x00008f002a377a23 */ /* 0x000fe200000108af */
[----:B------:R-:W-:Y:S01]  /*10470*/  SHF.R.U32.HI R31, RZ, 0x10, R7 ;  /* 0x00000010ff1f7819 */ /* 0x000fe20000011607 */
[--C-:B------:R-:W-:Y:S01]  /*10480*/  FFMA.FTZ R98, R86, c[0x0][0x23c], -R148.reuse ;  /* 0x00008f0056627a23 */ /* 0x100fe20000010894 */
[----:B------:R-:W-:Y:S01]  /*10490*/  PRMT R45, R227, 0x5410, R45 ;  /* 0x00005410e32d7816 */ /* 0x000fe2000000002d */
[----:B------:R-:W-:Y:S01]  /*104a0*/  FFMA.FTZ R86, R2, c[0x0][0x23c], -R148 ;  /* 0x00008f0002567a23 */ /* 0x000fe20000010894 */
[----:B------:R-:W-:Y:S01]  /*104b0*/  LOP3.LUT R227, R7, 0xff, RZ, 0xc0, !PT ;  /* 0x000000ff07e37812 */ /* 0x000fe200078ec0ff */
[----:B------:R-:W-:Y:S01]  /*104c0*/  MUFU.EX2 R64, R64 ;  /* 0x0000004000407308 */ /* 0x000fe20000000800 */
[----:B------:R-:W-:Y:S01]  /*104d0*/  SHF.R.U32.HI R12, RZ, 0x8, R12 ;  /* 0x00000008ff0c7819 */ /* 0x000fe2000001160c */
[----:B-1----:R-:W-:Y:S01]  /*104e0*/  FFMA.FTZ R50, R54, c[0x0][0x23c], -R174 ;  /* 0x00008f0036327a23 */ /* 0x002fe200000108ae */
[----:B------:R-:W-:Y:S01]  /*104f0*/  LOP3.LUT R54, R211, 0xffff, RZ, 0xc0, !PT ;  /* 0x0000ffffd3367812 */ /* 0x000fe200078ec0ff */
[----:B------:R-:W-:Y:S01]  /*10500*/  FFMA.FTZ R174, R59, c[0x0][0x23c], -R175 ;  /* 0x00008f003bae7a23 */ /* 0x000fe200000108af */
[----:B------:R-:W-:Y:S01]  /*10510*/  SHF.R.U32.HI R211, RZ, 0x18, R211 ;  /* 0x00000018ffd37819 */ /* 0x000fe200000116d3 */
[----:B------:R-:W-:Y:S01]  /*10520*/  FFMA.FTZ R2, R97, c[0x0][0x23c], -R143 ;  /* 0x00008f0061027a23 */ /* 0x000fe2000001088f */
[----:B------:R-:W-:Y:S01]  /*10530*/  LOP3.LUT R59, R133, 0xff, RZ, 0xc0, !PT ;  /* 0x000000ff853b7812 */ /* 0x000fe200078ec0ff */
[----:B------:R-:W-:Y:S01]  /*10540*/  FFMA.FTZ R42, R87, c[0x0][0x23c], -R148 ;  /* 0x00008f00572a7a23 */ /* 0x000fe20000010894 */
[----:B------:R-:W-:Y:S01]  /*10550*/  PRMT R36, R36, 0x5410, R211 ;  /* 0x0000541024247816 */ /* 0x000fe200000000d3 */
[----:B------:R-:W-:Y:S01]  /*10560*/  FFMA.FTZ R211, R60, c[0x0][0x23c], -R175 ;  /* 0x00008f003cd37a23 */ /* 0x000fe200000108af */
[----:B------:R-:W-:Y:S01]  /*10570*/  SHF.R.U32.HI R60, RZ, 0x8, R226 ;  /* 0x00000008ff3c7819 */ /* 0x000fe200000116e2 */
[----:B------:R-:W-:Y:S01]  /*10580*/  MUFU.EX2 R2, R2 ;  /* 0x0000000200027308 */ /* 0x000fe20000000800 */
[----:B------:R-:W-:Y:S01]  /*10590*/  PRMT R59, R59, 0x5410, R30 ;  /* 0x000054103b3b7816 */ /* 0x000fe2000000001e */
[----:B------:R-:W-:Y:S01]  /*105a0*/  FFMA.FTZ R87, R76, c[0x0][0x23c], -R148 ;  /* 0x00008f004c577a23 */ /* 0x000fe20000010894 */
[----:B------:R-:W-:Y:S01]  /*105b0*/  LOP3.LUT R30, R7, 0xffff, RZ, 0xc0, !PT ;  /* 0x0000ffff071e7812 */ /* 0x000fe200078ec0ff */
[----:B------:R-:W-:Y:S01]  /*105c0*/  HSET2.LE.AND R46, R46, R136, PT ;  /* 0x000000882e2e7233 */ /* 0x000fe20003803000 */
[----:B------:R-:W-:Y:S01]  /*105d0*/  SHF.R.U32.HI R226, RZ, 0x18, R7 ;  /* 0x00000018ffe27819 */ /* 0x000fe20000011607 */
[--C-:B------:R-:W-:Y:S01]  /*105e0*/  IMAD.MOV.U32 R133, RZ, RZ, R163.reuse ;  /* 0x000000ffff857224 */ /* 0x100fe200078e00a3 */
[----:B------:R-:W-:Y:S01]  /*105f0*/  LOP3.LUT R29, R29, 0xff, RZ, 0xc0, !PT ;  /* 0x000000ff1d1d7812 */ /* 0x000fe200078ec0ff */
[----:B------:R-:W1:Y:S01]  /*10600*/  MUFU.EX2 R211, R211 ;  /* 0x000000d300d37308 */ /* 0x000e620000000800 */
[----:B------:R-:W-:Y:S01]  /*10610*/  LOP3.LUT R7, R31, 0xff, RZ, 0xc0, !PT ;  /* 0x000000ff1f077812 */ /* 0x000fe200078ec0ff */
[----:B------:R-:W-:Y:S01]  /*10620*/  @P0 IMAD.MOV.U32 R133, RZ, RZ, R163 ;  /* 0x000000ffff850224 */ /* 0x000fe200078e00a3 */
[----:B------:R-:W-:-:S02]  /*10630*/  PRMT R212, R212, 0x5410, R12 ;  /* 0x00005410d4d47816 */ /* 0x000fc4000000000c */
[----:B------:R-:W-:Y:S02]  /*10640*/  PRMT R191, R29, 0x5410, R191 ;  /* 0x000054101dbf7816 */ /* 0x000fe400000000bf */
[----:B------:R-:W-:Y:S01]  /*10650*/  PRMT R226, R7, 0x5410, R226 ;  /* 0x0000541007e27816 */ /* 0x000fe200000000e2 */
[----:B------:R-:W-:Y:S01]  /*10660*/  MUFU.EX2 R174, R174 ;  /* 0x000000ae00ae7308 */ /* 0x000fe20000000800 */
[----:B------:R-:W-:Y:S02]  /*10670*/  SHF.R.U32.HI R224, RZ, 0x8, R224 ;  /* 0x00000008ffe07819 */ /* 0x000fe400000116e0 */
[C---:B------:R-:W-:Y:S02]  /*10680*/  LOP3.LUT R29, R6.reuse, 0xffff, RZ, 0xc0, !PT ;  /* 0x0000ffff061d7812 */ /* 0x040fe400078ec0ff */
[----:B------:R-:W-:Y:S02]  /*10690*/  LOP3.LUT R12, R6, 0xff, RZ, 0xc0, !PT ;  /* 0x000000ff060c7812 */ /* 0x000fe400078ec0ff */
[--C-:B------:R-:W-:Y:S01]  /*106a0*/  SHF.R.U32.HI R61, RZ, 0x10, R6.reuse ;  /* 0x00000010ff3d7819 */ /* 0x100fe20000011606 */
[----:B------:R-:W-:Y:S01]  /*106b0*/  MUFU.EX2 R104, R104 ;  /* 0x0000006800687308 */ /* 0x000fe20000000800 */
[----:B------:R-:W-:Y:S01]  /*106c0*/  SHF.R.U32.HI R7, RZ, 0x18, R6 ;  /* 0x00000018ff077819 */ /* 0x000fe20000011606 */
[----:B-1----:R-:W-:Y:S01]  /*106d0*/  FADD.FTZ R166, R211, R166 ;  /* 0x000000a6d3a67221 */ /* 0x002fe20000010000 */
[----:B------:R-:W-:-:S02]  /*106e0*/  LOP3.LUT R6, R4, 0xffff, RZ, 0xc0, !PT ;  /* 0x0000ffff04067812 */ /* 0x000fc400078ec0ff */
[----:B------:R-:W-:Y:S02]  /*106f0*/  SHF.R.U32.HI R14, RZ, 0x8, R14 ;  /* 0x00000008ff0e7819 */ /* 0x000fe4000001160e */
[----:B------:R-:W-:Y:S01]  /*10700*/  SHF.R.U32.HI R54, RZ, 0x8, R54 ;  /* 0x00000008ff367819 */ /* 0x000fe20000011636 */
[----:B------:R-:W-:Y:S01]  /*10710*/  MUFU.EX2 R55, R55 ;  /* 0x0000003700377308 */ /* 0x000fe20000000800 */
[----:B------:R-:W-:Y:S02]  /*10720*/  LOP3.LUT R221, R222, 0xffff, RZ, 0xc0, !PT ;  /* 0x0000ffffdedd7812 */ /* 0x000fe400078ec0ff */
[----:B------:R-:W-:Y:S02]  /*10730*/  PRMT R224, R244, 0x5410, R224 ;  /* 0x00005410f4e07816 */ /* 0x000fe400000000e0 */
[----:B------:R-:W-:Y:S02]  /*10740*/  LOP3.LUT R244, R4, 0xff, RZ, 0xc0, !PT ;  /* 0x000000ff04f47812 */ /* 0x000fe400078ec0ff */
[----:B------:R-:W-:Y:S01]  /*10750*/  SHF.R.U32.HI R6, RZ, 0x8, R6 ;  /* 0x00000008ff067819 */ /* 0x000fe20000011606 */
[----:B------:R-:W-:Y:S01]  /*10760*/  MUFU.EX2 R52, R52 ;  /* 0x0000003400347308 */ /* 0x000fe20000000800 */
[----:B------:R-:W-:-:S02]  /*10770*/  PRMT R41, R41, 0x5410, R14 ;  /* 0x0000541029297816 */ /* 0x000fc4000000000e */
[----:B------:R-:W-:Y:S02]  /*10780*/  PRMT R37, R37, 0x5410, R54 ;  /* 0x0000541025257816 */ /* 0x000fe40000000036 */
[----:B------:R-:W-:Y:S02]  /*10790*/  SHF.R.U32.HI R14, RZ, 0x10, R162 ;  /* 0x00000010ff0e7819 */ /* 0x000fe400000116a2 */
[----:B------:R-:W-:Y:S01]  /*107a0*/  SHF.R.U32.HI R221, RZ, 0x8, R221 ;  /* 0x00000008ffdd7819 */ /* 0x000fe200000116dd */
[----:B------:R-:W-:Y:S01]  /*107b0*/  HSET2.LE.AND R37, R37, R136, PT ;  /* 0x0000008825257233 */ /* 0x000fe20003803000 */
[----:B------:R-:W-:Y:S01]  /*107c0*/  LOP3.LUT R54, R222, 0xff, RZ, 0xc0, !PT ;  /* 0x000000ffde367812 */ /* 0x000fe200078ec0ff */
[----:B------:R-:W-:Y:S01]  /*107d0*/  MUFU.EX2 R50, R50 ;  /* 0x0000003200327308 */ /* 0x000fe20000000800 */
[----:B------:R-:W-:Y:S02]  /*107e0*/  LOP3.LUT R220, R220, 0xff, RZ, 0xc0, !PT ;  /* 0x000000ffdcdc7812 */ /* 0x000fe400078ec0ff */
[----:B------:R-:W-:-:S02]  /*107f0*/  PRMT R244, R244, 0x5410, R6 ;  /* 0x00005410f4f47816 */ /* 0x000fc40000000006 */
[--C-:B------:R-:W-:Y:S02]  /*10800*/  SHF.R.U32.HI R6, RZ, 0x10, R4.reuse ;  /* 0x00000010ff067819 */ /* 0x100fe40000011604 */
[----:B------:R-:W-:Y:S01]  /*10810*/  SHF.R.U32.HI R47, RZ, 0x18, R4 ;  /* 0x00000018ff2f7819 */ /* 0x000fe20000011604 */
[----:B------:R-:W-:Y:S01]  /*10820*/  MUFU.EX2 R87, R87 ;  /* 0x0000005700577308 */ /* 0x000fe20000000800 */
[----:B------:R-:W-:Y:S02]  /*10830*/  LOP3.LUT R14, R14, 0xff, RZ, 0xc0, !PT ;  /* 0x000000ff0e0e7812 */ /* 0x000fe400078ec0ff */
[----:B------:R-:W-:Y:S02]  /*10840*/  PRMT R221, R54, 0x5410, R221 ;  /* 0x0000541036dd7816 */ /* 0x000fe400000000dd */
[----:B------:R-:W-:Y:S02]  /*10850*/  LOP3.LUT R4, R5, 0xffff, RZ, 0xc0, !PT ;  /* 0x0000ffff05047812 */ /* 0x000fe400078ec0ff */
[----:B------:R-:W-:Y:S01]  /*10860*/  SHF.R.U32.HI R217, RZ, 0x18, R162 ;  /* 0x00000018ffd97819 */ /* 0x000fe200000116a2 */
[--C-:B------:R-:W-:Y:S01]  /*10870*/  FFMA.FTZ R162, R58, c[0x0][0x23c], -R175.reuse ;  /* 0x00008f003aa27a23 */ /* 0x100fe200000108af */
[----:B------:R-:W-:Y:S01]  /*10880*/  SHF.R.U32.HI R54, RZ, 0x10, R222 ;  /* 0x00000010ff367819 */ /* 0x000fe200000116de */
[----:B------:R-:W-:Y:S01]  /*10890*/  FFMA.FTZ R58, R43, c[0x0][0x23c], -R175 ;  /* 0x00008f002b3a7a23 */ /* 0x000fe200000108af */
[----:B------:R-:W-:Y:S01]  /*108a0*/  LOP3.LUT R61, R61, 0xff, RZ, 0xc0, !PT ;  /* 0x000000ff3d3d7812 */ /* 0x000fe200078ec0ff */
[----:B------:R-:W-:Y:S01]  /*108b0*/  FFMA.FTZ R43, R92, c[0x0][0x23c], -R143 ;  /* 0x00008f005c2b7a23 */ /* 0x000fe2000001088f */
[----:B------:R-:W-:Y:S01]  /*108c0*/  PRMT R225, R220, 0x5410, R225 ;  /* 0x00005410dce17816 */ /* 0x000fe200000000e1 */
[----:B------:R-:W-:Y:S01]  /*108d0*/  FFMA.FTZ R220, R73, c[0x0][0x23c], -R148 ;  /* 0x00008f0049dc7a23 */ /* 0x000fe20000010894 */
[----:B------:R-:W-:Y:S01]  /*108e0*/  LOP3.LUT R73, R5, 0xff, RZ, 0xc0, !PT ;  /* 0x000000ff05497812 */ /* 0x000fe200078ec0ff */
[----:B------:R-:W-:Y:S01]  /*108f0*/  FFMA.FTZ R92, R81, c[0x0][0x23c], -R143 ;  /* 0x00008f00515c7a23 */ /* 0x000fe2000001088f */
[----:B------:R-:W-:Y:S01]  /*10900*/  SHF.R.U32.HI R4, RZ, 0x8, R4 ;  /* 0x00000008ff047819 */ /* 0x000fe20000011604 */
[----:B------:R-:W-:Y:S01]  /*10910*/  MUFU.EX2 R162, R162 ;  /* 0x000000a200a27308 */ /* 0x000fe20000000800 */
[----:B------:R-:W-:-:S02]  /*10920*/  PRMT R217, R14, 0x5410, R217 ;  /* 0x000054100ed97816 */ /* 0x000fc400000000d9 */
[----:B------:R-:W-:Y:S02]  /*10930*/  SHF.R.U32.HI R222, RZ, 0x18, R222 ;  /* 0x00000018ffde7819 */ /* 0x000fe400000116de */
[----:B------:R-:W-:Y:S02]  /*10940*/  LOP3.LUT R54, R54, 0xff, RZ, 0xc0, !PT ;  /* 0x000000ff36367812 */ /* 0x000fe400078ec0ff */
[----:B------:R-:W-:Y:S01]  /*10950*/  SHF.R.U32.HI R29, RZ, 0x8, R29 ;  /* 0x00000008ff1d7819 */ /* 0x000fe2000001161d */
[----:B------:R1:W-:Y:S01]  /*10960*/  MUFU.EX2 R14, R62 ;  /* 0x0000003e000e7308 */ /* 0x0003e20000000800 */
[----:B------:R-:W-:Y:S02]  /*10970*/  PRMT R61, R61, 0x5410, R7 ;  /* 0x000054103d3d7816 */ /* 0x000fe40000000007 */
[----:B------:R-:W-:Y:S02]  /*10980*/  SHF.R.U32.HI R7, RZ, 0x10, R5 ;  /* 0x00000010ff077819 */ /* 0x000fe40000011605 */
[----:B------:R-:W-:Y:S01]  /*10990*/  PRMT R73, R73, 0x5410, R4 ;  /* 0x0000541049497816 */ /* 0x000fe20000000004 */
[----:B------:R-:W-:Y:S01]  /*109a0*/  FFMA.FTZ R4, R99, c[0x0][0x23c], -R148 ;  /* 0x00008f0063047a23 */ /* 0x000fe20000010894 */
[----:B------:R-:W-:Y:S01]  /*109b0*/  PRMT R222, R54, 0x5410, R222 ;  /* 0x0000541036de7816 */ /* 0x000fe200000000de */
[--C-:B------:R-:W-:Y:S01]  /*109c0*/  FFMA.FTZ R54, R38, c[0x0][0x23c], -R175.reuse ;  /* 0x00008f0026367a23 */ /* 0x100fe200000108af */
[----:B------:R-:W-:Y:S01]  /*109d0*/  SHF.R.U32.HI R30, RZ, 0x8, R30 ;  /* 0x00000008ff1e7819 */ /* 0x000fe2000001161e */
[----:B------:R-:W-:Y:S01]  /*109e0*/  FFMA.FTZ R99, R63, c[0x0][0x23c], -R175 ;  /* 0x00008f003f637a23 */ /* 0x000fe200000108af */
[----:B------:R-:W-:Y:S01]  /*109f0*/  SHF.R.U32.HI R5, RZ, 0x18, R5 ;  /* 0x00000018ff057819 */ /* 0x000fe20000011605 */
[----:B------:R2:W3:Y:S01]  /*10a00*/  MUFU.EX2 R63, R4 ;  /* 0x00000004003f7308 */ /* 0x0004e20000000800 */
[----:B------:R-:W-:Y:S01]  /*10a10*/  LOP3.LUT R6, R6, 0xff, RZ, 0xc0, !PT ;  /* 0x000000ff06067812 */ /* 0x000fe200078ec0ff */
[--C-:B------:R-:W-:Y:S01]  /*10a20*/  HSET2.LE.AND R38, R28, R136.reuse, PT ;  /* 0x000000881c267233 */ /* 0x100fe20003803000 */
[----:B------:R-:W-:Y:S01]  /*10a30*/  LOP3.LUT R7, R7, 0xff, RZ, 0xc0, !PT ;  /* 0x000000ff07077812 */ /* 0x000fe200078ec0ff */
[--C-:B-1----:R-:W-:Y:S01]  /*10a40*/  FFMA.FTZ R62, R51, c[0x0][0x23c], -R175.reuse ;  /* 0x00008f00333e7a23 */ /* 0x102fe200000108af */
[----:B------:R-:W-:Y:S01]  /*10a50*/  PRMT R60, R213, 0x5410, R60 ;  /* 0x00005410d53c7816 */ /* 0x000fe2000000003c */
[----:B------:R-:W-:Y:S01]  /*10a60*/  FFMA.FTZ R51, R65, c[0x0][0x23c], -R175 ;  /* 0x00008f0041337a23 */ /* 0x000fe200000108af */
[----:B------:R-:W-:Y:S01]  /*10a70*/  PRMT R65, R12, 0x5410, R29 ;  /* 0x000054100c417816 */ /* 0x000fe2000000001d */
[----:B------:R-:W-:Y:S01]  /*10a80*/  FFMA.FTZ R29, R95, c[0x0][0x23c], -R148 ;  /* 0x00008f005f1d7a23 */ /* 0x000fe20000010894 */
[----:B------:R-:W-:Y:S01]  /*10a90*/  PRMT R227, R227, 0x5410, R30 ;  /* 0x00005410e3e37816 */ /* 0x000fe2000000001e */
[--C-:B------:R-:W-:Y:S01]  /*10aa0*/  FFMA.FTZ R175, R90, c[0x0][0x23c], -R148.reuse ;  /* 0x00008f005aaf7a23 */ /* 0x100fe20000010894 */
[----:B------:R-:W-:Y:S01]  /*10ab0*/  PRMT R47, R6, 0x5410, R47 ;  /* 0x00005410062f7816 */ /* 0x000fe2000000002f */
[--C-:B------:R-:W-:Y:S01]  /*10ac0*/  FFMA.FTZ R90, R82, c[0x0][0x23c], -R148.reuse ;  /* 0x00008f00525a7a23 */ /* 0x100fe20000010894 */
[----:B------:R1:W-:Y:S01]  /*10ad0*/  MUFU.EX2 R80, R29 ;  /* 0x0000001d00507308 */ /* 0x0003e20000000800 */
[--C-:B------:R-:W-:Y:S01]  /*10ae0*/  FFMA.FTZ R213, R72, c[0x0][0x23c], -R148.reuse ;  /* 0x00008f0048d57a23 */ /* 0x100fe20000010894 */
[----:B------:R-:W-:Y:S01]  /*10af0*/  PRMT R72, R7, 0x5410, R5 ;  /* 0x0000541007487816 */ /* 0x000fe20000000005 */
[----:B------:R-:W-:Y:S01]  /*10b00*/  FFMA.FTZ R95, R83, c[0x0][0x23c], -R148 ;  /* 0x00008f00535f7a23 */ /* 0x000fe20000010894 */
[----:B--2---:R-:W2:Y:S01]  /*10b10*/  LDSM.16.MT88.4 R4, [R231+0x5000] ;  /* 0x00500000e704783b */ /* 0x004ea20000004200 */
[--C-:B------:R-:W-:Y:S01]  /*10b20*/  FFMA.FTZ R83, R93, c[0x0][0x23c], -R143.reuse ;  /* 0x00008f005d537a23 */ /* 0x100fe2000001088f */
[----:B------:R-:W-:Y:S01]  /*10b30*/  F2FP.PACK_AB R81, R190, R188 ;  /* 0x000000bcbe51723e */ /* 0x000fe200000000ff */
[--C-:B------:R-:W-:Y:S01]  /*10b40*/  FFMA.FTZ R93, R85, c[0x0][0x23c], -R143.reuse ;  /* 0x00008f00555d7a23 */ /* 0x100fe2000001088f */
[----:B------:R4:W-:Y:S01]  /*10b50*/  MUFU.EX2 R82, R71 ;  /* 0x0000004700527308 */ /* 0x0009e20000000800 */
[----:B------:R-:W-:Y:S01]  /*10b60*/  FFMA.FTZ R85, R3, c[0x0][0x23c], -R143 ;  /* 0x00008f0003557a23 */ /* 0x000fe2000001088f */
[----:B---3--:R-:W-:Y:S01]  /*10b70*/  F2FP.PACK_AB R3, R64, R63 ;  /* 0x0000003f4003723e */ /* 0x008fe200000000ff */
[--C-:B------:R-:W-:Y:S01]  /*10b80*/  IMAD.MOV.U32 R12, RZ, RZ, R8.reuse ;  /* 0x000000ffff0c7224 */ /* 0x100fe200078e0008 */
[----:B------:R-:W-:Y:S01]  /*10b90*/  F2FP.PACK_AB R84, R119, R155 ;  /* 0x0000009b7754723e */ /* 0x000fe200000000ff */
[----:B------:R-:W-:Y:S01]  /*10ba0*/  @P0 IMAD.MOV.U32 R12, RZ, RZ, R8 ;  /* 0x000000ffff0c0224 */ /* 0x000fe200078e0008 */
[----:B------:R-:W-:Y:S01]  /*10bb0*/  LOP3.LUT R38, R38, R3, RZ, 0xc0, !PT ;  /* 0x0000000326267212 */ /* 0x000fe200078ec0ff */
[----:B------:R-:W-:Y:S01]  /*10bc0*/  HSET2.LE.AND R3, R36, R136, PT ;  /* 0x0000008824037233 */ /* 0x000fe20003803000 */
[----:B-1----:R-:W1:Y:S01]  /*10bd0*/  LDSM.16.MT88.4 R28, [R240+0x5000] ;  /* 0x00500000f01c783b */ /* 0x002e620000004200 */
[----:B------:R-:W3:Y:S01]  /*10be0*/  MUFU.EX2 R220, R220 ;  /* 0x000000dc00dc7308 */ /* 0x000ee20000000800 */
[----:B------:R-:W-:-:S04]  /*10bf0*/  FADD.FTZ R190, R190, R118 ;  /* 0x00000076bebe7221 */ /* 0x000fc80000010000 */
[----:B------:R-:W-:Y:S02]  /*10c00*/  FADD.FTZ R190, R155, R190 ;  /* 0x000000be9bbe7221 */ /* 0x000fe40000010000 */
[--C-:B----4-:R-:W-:Y:S01]  /*10c10*/  FFMA.FTZ R71, R96, c[0x0][0x23c], -R143.reuse ;  /* 0x00008f0060477a23 */ /* 0x110fe2000001088f */
[----:B------:R-:W4:Y:S01]  /*10c20*/  MUFU.EX2 R213, R213 ;  /* 0x000000d500d57308 */ /* 0x000f220000000800 */
[----:B------:R-:W-:Y:S02]  /*10c30*/  FFMA.FTZ R143, R79, c[0x0][0x23c], -R143 ;  /* 0x00008f004f8f7a23 */ /* 0x000fe4000001088f */
[----:B------:R-:W-:-:S04]  /*10c40*/  FADD.FTZ R190, R119, R190 ;  /* 0x000000be77be7221 */ /* 0x000fc80000010000 */
[----:B------:R-:W-:Y:S01]  /*10c50*/  FADD.FTZ R190, R154, R190 ;  /* 0x000000be9abe7221 */ /* 0x000fe20000010000 */
[----:B------:R-:W2:Y:S01]  /*10c60*/  MUFU.EX2 R71, R71 ;  /* 0x0000004700477308 */ /* 0x000ea20000000800 */
[----:B---3--:R-:W-:-:S07]  /*10c70*/  FADD.FTZ R110, R220, R110 ;  /* 0x0000006edc6e7221 */ /* 0x008fce0000010000 */
[----:B------:R-:W3:Y:S01]  /*10c80*/  MUFU.EX2 R79, R70 ;  /* 0x00000046004f7308 */ /* 0x000ee20000000800 */
[C---:B----4-:R-:W-:Y:S01]  /*10c90*/  F2FP.PACK_AB R36, R213.reuse, R220 ;  /* 0x000000dcd524723e */ /* 0x050fe200000000ff */
[----:B------:R-:W-:-:S03]  /*10ca0*/  FADD.FTZ R213, R213, R110 ;  /* 0x0000006ed5d57221 */ /* 0x000fc60000010000 */
[----:B------:R-:W-:Y:S01]  /*10cb0*/  LOP3.LUT R36, R37, R36, RZ, 0xc0, !PT ;  /* 0x0000002425247212 */ /* 0x000fe200078ec0ff */
[----:B------:R-:W-:Y:S02]  /*10cc0*/  FADD.FTZ R213, R63, R213 ;  /* 0x000000d53fd57221 */ /* 0x000fe40000010000 */
[----:B------:R-:W4:Y:S01]  /*10cd0*/  MUFU.EX2 R62, R62 ;  /* 0x0000003e003e7308 */ /* 0x000f220000000800 */
[----:B--2---:R-:W-:Y:S01]  /*10ce0*/  F2FP.PACK_AB R39, R71, R2 ;  /* 0x000000024727723e */ /* 0x004fe200000000ff */
[----:B------:R-:W-:-:S03]  /*10cf0*/  FADD.FTZ R213, R64, R213 ;  /* 0x000000d540d57221 */ /* 0x000fc60000010000 */
[----:B------:R-:W-:Y:S01]  /*10d00*/  LOP3.LUT R39, R13, R39, RZ, 0xc0, !PT ;  /* 0x000000270d277212 */ /* 0x000fe200078ec0ff */
[--C-:B------:R-:W-:Y:S01]  /*10d10*/  IMAD.MOV.U32 R13, RZ, RZ, R78.reuse ;  /* 0x000000ffff0d7224 */ /* 0x100fe200078e004e */
[----:B---3--:R-:W-:Y:S01]  /*10d20*/  F2FP.PACK_AB R8, R79, R82 ;  /* 0x000000524f08723e */ /* 0x008fe200000000ff */
[----:B------:R-:W-:Y:S01]  /*10d30*/  @P0 IMAD.MOV.U32 R13, RZ, RZ, R78 ;  /* 0x000000ffff0d0224 */ /* 0x000fe200078e004e */
[--C-:B------:R-:W-:Y:S01]  /*10d40*/  HSET2.LE.AND R78, R41, R136.reuse, PT ;  /* 0x00000088294e7233 */ /* 0x100fe20003803000 */
[----:B------:R-:W-:Y:S01]  /*10d50*/  MUFU.EX2 R76, R175 ;  /* 0x000000af004c7308 */ /* 0x000fe20000000800 */
[----:B------:R-:W-:Y:S01]  /*10d60*/  LOP3.LUT R37, R3, R8, RZ, 0xc0, !PT ;  /* 0x0000000803257212 */ /* 0x000fe200078ec0ff */
[--C-:B------:R-:W-:Y:S01]  /*10d70*/  IMAD.MOV.U32 R8, RZ, RZ, R77.reuse ;  /* 0x000000ffff087224 */ /* 0x100fe200078e004d */
[----:B------:R-:W-:Y:S01]  /*10d80*/  HSET2.LE.AND R41, R40, R136, PT ;  /* 0x0000008828297233 */ /* 0x000fe20003803000 */
[----:B------:R-:W-:Y:S01]  /*10d90*/  @P0 IMAD.MOV.U32 R8, RZ, RZ, R77 ;  /* 0x000000ffff080224 */ /* 0x000fe200078e004d */
[----:B------:R-:W-:Y:S01]  /*10da0*/  LOP3.LUT R40, R78, R81, RZ, 0xc0, !PT ;  /* 0x000000514e287212 */ /* 0x000fe200078ec0ff */
[----:B------:R-:W-:Y:S01]  /*10db0*/  FADD.FTZ R82, R82, R109 ;  /* 0x0000006d52527221 */ /* 0x000fe20000010000 */
[----:B----4-:R-:W-:Y:S01]  /*10dc0*/  F2FP.PACK_AB R81, R62, R162 ;  /* 0x000000a23e51723e */ /* 0x010fe200000000ff */
[----:B------:R2:W-:Y:S01]  /*10dd0*/  MUFU.EX2 R77, R42 ;  /* 0x0000002a004d7308 */ /* 0x0005e20000000800 */
[----:B------:R-:W-:Y:S01]  /*10de0*/  HMMA.16816.F32 R204, R36, R4, R204 ;  /* 0x0000000424cc723c */ /* 0x000fe200000018cc */
[----:B------:R-:W-:-:S04]  /*10df0*/  FADD.FTZ R82, R79, R82 ;  /* 0x000000524f527221 */ /* 0x000fc80000010000 */
[----:B------:R-:W-:Y:S02]  /*10e00*/  FADD.FTZ R82, R2, R82 ;  /* 0x0000005202527221 */ /* 0x000fe40000010000 */
[----:B------:R3:W-:Y:S01]  /*10e10*/  MUFU.EX2 R78, R43 ;  /* 0x0000002b004e7308 */ /* 0x0007e20000000800 */
[----:B------:R-:W-:Y:S01]  /*10e20*/  HMMA.16816.F32 R200, R36, R6, R200 ;  /* 0x0000000624c8723c */ /* 0x000fe200000018c8 */
[----:B------:R-:W-:Y:S01]  /*10e30*/  FADD.FTZ R82, R71, R82 ;  /* 0x0000005247527221 */ /* 0x000fe20000010000 */
[----:B--2---:R-:W-:-:S06]  /*10e40*/  F2FP.PACK_AB R42, R174, R211 ;  /* 0x000000d3ae2a723e */ /* 0x004fcc00000000ff */
[C---:B-1----:R-:W-:Y:S01]  /*10e50*/  HMMA.16816.F32 R196, R36.reuse, R28, R196 ;  /* 0x0000001c24c4723c */ /* 0x042fe200000018c4 */
[----:B------:R-:W1:Y:S01]  /*10e60*/  MUFU.EX2 R3, R245 ;  /* 0x000000f500037308 */ /* 0x000e620000000800 */
[----:B------:R-:W-:Y:S01]  /*10e70*/  FADD.FTZ R174, R174, R166 ;  /* 0x000000a6aeae7221 */ /* 0x000fe20000010000 */
[----:B------:R-:W-:Y:S01]  /*10e80*/  LOP3.LUT R41, R41, R42, RZ, 0xc0, !PT ;  /* 0x0000002a29297212 */ /* 0x000fe200078ec0ff */
[--C-:B------:R-:W-:Y:S01]  /*10e90*/  HSET2.LE.AND R42, R243, R136.reuse, PT ;  /* 0x00000088f32a7233 */ /* 0x100fe20003803000 */
[----:B------:R-:W-:Y:S01]  /*10ea0*/  LDSM.16.MT88.4 R208, [R240+0x5c00] ;  /* 0x005c0000f0d0783b */ /* 0x000fe20000004200 */
[----:B------:R-:W-:Y:S01]  /*10eb0*/  FADD.FTZ R174, R162, R174 ;  /* 0x000000aea2ae7221 */ /* 0x000fe20000010000 */
[----:B---3--:R-:W-:Y:S01]  /*10ec0*/  LOP3.LUT R43, R44, R81, RZ, 0xc0, !PT ;  /* 0x000000512c2b7212 */ /* 0x008fe200078ec0ff */
[----:B------:R-:W-:Y:S01]  /*10ed0*/  HMMA.16816.F32 R192, R36, R30, R192 ;  /* 0x0000001e24c0723c */ /* 0x000fe200000018c0 */
[----:B------:R-:W-:Y:S01]  /*10ee0*/  LOP3.LUT R42, R42, R84, RZ, 0xc0, !PT ;  /* 0x000000542a2a7212 */ /* 0x000fe200078ec0ff */
[----:B------:R-:W2:Y:S01]  /*10ef0*/  LDSM.16.MT88.4 R36, [R231+0x5400] ;  /* 0x00540000e724783b */ /* 0x000ea20000004200 */
[----:B------:R-:W-:Y:S01]  /*10f00*/  MUFU.EX2 R81, R89 ;  /* 0x0000005900517308 */ /* 0x000fe20000000800 */
[----:B------:R-:W-:Y:S01]  /*10f10*/  HSET2.LE.AND R44, R244, R136, PT ;  /* 0x00000088f42c7233 */ /* 0x000fe20003803000 */
[----:B------:R-:W-:-:S03]  /*10f20*/  FADD.FTZ R174, R62, R174 ;  /* 0x000000ae3eae7221 */ /* 0x000fc60000010000 */
[C---:B------:R-:W-:Y:S03]  /*10f30*/  HMMA.16816.F32 R20, R40.reuse, R4, R20 ;  /* 0x000000042814723c */ /* 0x040fe60000001814 */
[----:B------:R-:W3:Y:S05]  /*10f40*/  MUFU.EX2 R84, R88 ;  /* 0x0000005800547308 */ /* 0x000eea0000000800 */
[C---:B------:R-:W-:Y:S01]  /*10f50*/  HMMA.16816.F32 R16, R40.reuse, R6, R16 ;  /* 0x000000062810723c */ /* 0x040fe20000001810 */
[----:B------:R-:W4:Y:S02]  /*10f60*/  LDSM.16.MT88.4 R4, [R240+0x5400] ;  /* 0x00540000f004783b */ /* 0x000f240000004200 */
[----:B------:R-:W-:Y:S05]  /*10f70*/  MUFU.EX2 R58, R58 ;  /* 0x0000003a003a7308 */ /* 0x000fea0000000800 */
[C---:B------:R-:W-:Y:S03]  /*10f80*/  HMMA.16816.F32 R24, R40.reuse, R28, R24 ;  /* 0x0000001c2818723c */ /* 0x040fe60000001818 */
[----:B------:R-:W2:Y:S04]  /*10f90*/  MUFU.EX2 R70, R250 ;  /* 0x000000fa00467308 */ /* 0x000ea80000000800 */
[--C-:B------:R-:W-:Y:S01]  /*10fa0*/  HSET2.LE.AND R28, R45, R136.reuse, PT ;  /* 0x000000882d1c7233 */ /* 0x100fe20003803000 */
[----:B-1----:R-:W-:Y:S01]  /*10fb0*/  F2FP.PACK_AB R29, R76, R3 ;  /* 0x000000034c1d723e */ /* 0x002fe200000000ff */
[--C-:B------:R-:W-:Y:S01]  /*10fc0*/  HSET2.LE.AND R45, R47, R136.reuse, PT ;  /* 0x000000882f2d7233 */ /* 0x100fe20003803000 */
[----:B---3--:R-:W-:Y:S01]  /*10fd0*/  F2FP.PACK_AB R47, R84, R81 ;  /* 0x00000051542f723e */ /* 0x008fe200000000ff */
[----:B------:R-:W1:Y:S01]  /*10fe0*/  MUFU.EX2 R83, R83 ;  /* 0x0000005300537308 */ /* 0x000e620000000800 */
[----:B------:R-:W-:Y:S01]  /*10ff0*/  LOP3.LUT R46, R46, R29, RZ, 0xc0, !PT ;  /* 0x0000001d2e2e7212 */ /* 0x000fe200078ec0ff */
[----:B------:R-:W-:Y:S01]  /*11000*/  HMMA.16816.F32 R32, R40, R30, R32 ;  /* 0x0000001e2820723c */ /* 0x000fe20000001820 */
[----:B------:R-:W-:Y:S01]  /*11010*/  LOP3.LUT R47, R28, R47, RZ, 0xc0, !PT ;  /* 0x0000002f1c2f7212 */ /* 0x000fe200078ec0ff */
[----:B------:R-:W-:-:S02]  /*11020*/  HSET2.LE.AND R28, R227, R136, PT ;  /* 0x00000088e31c7233 */ /* 0x000fc40003803000 */
[--C-:B------:R-:W-:Y:S01]  /*11030*/  HSET2.LE.AND R29, R226, R136.reuse, PT ;  /* 0x00000088e21d7233 */ /* 0x100fe20003803000 */
[----:B--2---:R-:W-:Y:S02]  /*11040*/  F2FP.PACK_AB R89, R70, R80 ;  /* 0x000000504659723e */ /* 0x004fe400000000ff */
[--C-:B------:R-:W-:Y:S01]  /*11050*/  HSET2.LE.AND R30, R224, R136.reuse, PT ;  /* 0x00000088e01e7233 */ /* 0x100fe20003803000 */
[----:B------:R-:W-:Y:S01]  /*11060*/  F2FP.PACK_AB R41, R74, R75 ;  /* 0x0000004b4a29723e */ /* 0x000fe200000000ff */
[----:B------:R-:W-:Y:S01]  /*11070*/  HSET2.LE.AND R31, R225, R136, PT ;  /* 0x00000088e11f7233 */ /* 0x000fe20003803000 */
[----:B------:R-:W-:Y:S01]  /*11080*/  F2FP.PACK_AB R40, R55, R58 ;  /* 0x0000003a3728723e */ /* 0x000fe200000000ff */
[----:B------:R-:W-:Y:S01]  /*11090*/  MUFU.EX2 R88, R98 ;  /* 0x0000006200587308 */ /* 0x000fe20000000800 */
[----:B------:R-:W-:Y:S01]  /*110a0*/  F2FP.PACK_AB R43, R104, R154 ;  /* 0x0000009a682b723e */ /* 0x000fe200000000ff */
[----:B------:R-:W-:Y:S01]  /*110b0*/  FADD.FTZ R80, R80, R213 ;  /* 0x000000d550507221 */ /* 0x000fe20000010000 */
[----:B-1----:R-:W-:Y:S01]  /*110c0*/  F2FP.PACK_AB R96, R78, R83 ;  /* 0x000000534e60723e */ /* 0x002fe200000000ff */
[----:B------:R-:W-:Y:S01]  /*110d0*/  FADD.FTZ R83, R83, R82 ;  /* 0x0000005253537221 */ /* 0x000fe20000010000 */
[----:B------:R-:W-:Y:S01]  /*110e0*/  F2FP.PACK_AB R42, R57, R69 ;  /* 0x00000045392a723e */ /* 0x000fe200000000ff */
[----:B------:R-:W-:Y:S01]  /*110f0*/  FADD.FTZ R69, R69, R174 ;  /* 0x000000ae45457221 */ /* 0x000fe20000010000 */
[----:B------:R-:W-:Y:S01]  /*11100*/  LOP3.LUT R44, R44, R89, RZ, 0xc0, !PT ;  /* 0x000000592c2c7212 */ /* 0x000fe200078ec0ff */
[----:B------:R-:W1:Y:S01]  /*11110*/  MUFU.EX2 R93, R93 ;  /* 0x0000005d005d7308 */ /* 0x000e620000000800 */
[----:B------:R-:W-:Y:S01]  /*11120*/  LOP3.LUT R45, R45, R96, RZ, 0xc0, !PT ;  /* 0x000000602d2d7212 */ /* 0x000fe200078ec0ff */
[----:B------:R-:W-:Y:S01]  /*11130*/  FADD.FTZ R104, R104, R190 ;  /* 0x000000be68687221 */ /* 0x000fe20000010000 */
[----:B------:R-:W-:Y:S01]  /*11140*/  LOP3.LUT R30, R30, R41, RZ, 0xc0, !PT ;  /* 0x000000291e1e7212 */ /* 0x000fe200078ec0ff */
[----:B------:R-:W-:Y:S01]  /*11150*/  FADD.FTZ R69, R57, R69 ;  /* 0x0000004539457221 */ /* 0x000fe20000010000 */
[----:B------:R-:W-:Y:S01]  /*11160*/  LOP3.LUT R31, R31, R40, RZ, 0xc0, !PT ;  /* 0x000000281f1f7212 */ /* 0x000fe200078ec0ff */
[----:B------:R-:W-:Y:S01]  /*11170*/  FADD.FTZ R80, R70, R80 ;  /* 0x0000005046507221 */ /* 0x000fe20000010000 */
[----:B------:R-:W-:Y:S01]  /*11180*/  LOP3.LUT R28, R28, R43, RZ, 0xc0, !PT ;  /* 0x0000002b1c1c7212 */ /* 0x000fe200078ec0ff */
[----:B------:R-:W2:Y:S01]  /*11190*/  MUFU.EX2 R89, R95 ;  /* 0x0000005f00597308 */ /* 0x000ea20000000800 */
[----:B------:R-:W-:Y:S01]  /*111a0*/  LOP3.LUT R29, R29, R42, RZ, 0xc0, !PT ;  /* 0x0000002a1d1d7212 */ /* 0x000fe200078ec0ff */
[----:B------:R-:W-:Y:S01]  /*111b0*/  HMMA.16816.F32 R204, R44, R36, R204 ;  /* 0x000000242ccc723c */ /* 0x000fe200000018cc */
[----:B------:R-:W3:Y:S01]  /*111c0*/  LDSM.16.MT88.4 R40, [R231+0x5800] ;  /* 0x00580000e728783b */ /* 0x000ee20000004200 */
[----:B------:R-:W-:-:S02]  /*111d0*/  FADD.FTZ R83, R78, R83 ;  /* 0x000000534e537221 */ /* 0x000fc40000010000 */
[----:B------:R-:W-:Y:S02]  /*111e0*/  FADD.FTZ R104, R75, R104 ;  /* 0x000000684b687221 */ /* 0x000fe40000010000 */
[----:B------:R-:W-:Y:S01]  /*111f0*/  MUFU.EX2 R90, R90 ;  /* 0x0000005a005a7308 */ /* 0x000fe20000000800 */
[----:B------:R-:W-:Y:S01]  /*11200*/  FADD.FTZ R69, R58, R69 ;  /* 0x000000453a457221 */ /* 0x000fe20000010000 */
[----:B------:R-:W-:Y:S01]  /*11210*/  HMMA.16816.F32 R200, R44, R38, R200 ;  /* 0x000000262cc8723c */ /* 0x000fe200000018c8 */
[----:B------:R-:W-:Y:S02]  /*11220*/  FADD.FTZ R80, R3, R80 ;  /* 0x0000005003507221 */ /* 0x000fe40000010000 */
[----:B------:R-:W-:Y:S02]  /*11230*/  FADD.FTZ R83, R81, R83 ;  /* 0x0000005351537221 */ /* 0x000fe40000010000 */
[----:B------:R-:W-:Y:S01]  /*11240*/  FADD.FTZ R104, R74, R104 ;  /* 0x000000684a687221 */ /* 0x000fe20000010000 */
[----:B------:R-:W2:Y:S01]  /*11250*/  MUFU.EX2 R92, R92 ;  /* 0x0000005c005c7308 */ /* 0x000ea20000000800 */
[----:B------:R-:W-:Y:S01]  /*11260*/  FADD.FTZ R69, R55, R69 ;  /* 0x0000004537457221 */ /* 0x000fe20000010000 */
[----:B------:R-:W-:Y:S01]  /*11270*/  HMMA.16816.F32 R20, R28, R36, R20 ;  /* 0x000000241c14723c */ /* 0x000fe20000001814 */
[----:B------:R-:W-:-:S02]  /*11280*/  FADD.FTZ R80, R76, R80 ;  /* 0x000000504c507221 */ /* 0x000fc40000010000 */
[----:B------:R-:W-:Y:S02]  /*11290*/  FADD.FTZ R83, R84, R83 ;  /* 0x0000005354537221 */ /* 0x000fe40000010000 */
[----:B------:R-:W-:Y:S01]  /*112a0*/  FADD.FTZ R104, R53, R104 ;  /* 0x0000006835687221 */ /* 0x000fe20000010000 */
[----:B------:R-:W-:Y:S01]  /*112b0*/  MUFU.EX2 R51, R51 ;  /* 0x0000003300337308 */ /* 0x000fe20000000800 */
[----:B------:R-:W-:Y:S01]  /*112c0*/  FADD.FTZ R69, R56, R69 ;  /* 0x0000004538457221 */ /* 0x000fe20000010000 */
[----:B------:R-:W-:Y:S01]  /*112d0*/  HMMA.16816.F32 R16, R28, R38, R16 ;  /* 0x000000261c10723c */ /* 0x000fe20000001810 */
[----:B------:R-:W3:Y:S01]  /*112e0*/  LDSM.16.MT88.4 R36, [R240+0x5800] ;  /* 0x00580000f024783b */ /* 0x000ee20000004200 */
[----:B------:R-:W-:Y:S02]  /*112f0*/  FADD.FTZ R80, R77, R80 ;  /* 0x000000504d507221 */ /* 0x000fe40000010000 */
[----:B-1----:R-:W-:Y:S02]  /*11300*/  FADD.FTZ R83, R93, R83 ;  /* 0x000000535d537221 */ /* 0x002fe40000010000 */
[----:B------:R-:W-:Y:S01]  /*11310*/  MUFU.EX2 R95, R223 ;  /* 0x000000df005f7308 */ /* 0x000fe20000000800 */
[----:B------:R-:W-:Y:S01]  /*11320*/  FADD.FTZ R104, R50, R104 ;  /* 0x0000006832687221 */ /* 0x000fe20000010000 */
[----:B----4-:R-:W-:Y:S01]  /*11330*/  HMMA.16816.F32 R196, R44, R4, R196 ;  /* 0x000000042cc4723c */ /* 0x010fe200000018c4 */
[----:B------:R-:W-:-:S02]  /*11340*/  FADD.FTZ R80, R88, R80 ;  /* 0x0000005058507221 */ /* 0x000fc40000010000 */
[----:B------:R-:W-:Y:S02]  /*11350*/  FADD.FTZ R83, R94, R83 ;  /* 0x000000535e537221 */ /* 0x000fe40000010000 */
[----:B------:R-:W-:Y:S01]  /*11360*/  FADD.FTZ R104, R52, R104 ;  /* 0x0000006834687221 */ /* 0x000fe20000010000 */
[----:B------:R-:W1:Y:S01]  /*11370*/  MUFU.EX2 R54, R54 ;  /* 0x0000003600367308 */ /* 0x000e620000000800 */
[----:B--2---:R-:W-:Y:S01]  /*11380*/  FADD.FTZ R80, R89, R80 ;  /* 0x0000005059507221 */ /* 0x004fe20000010000 */
[----:B------:R-:W-:Y:S01]  /*11390*/  HMMA.16816.F32 R192, R44, R6, R192 ;  /* 0x000000062cc0723c */ /* 0x000fe200000018c0 */
[----:B------:R-:W-:Y:S02]  /*113a0*/  FADD.FTZ R83, R92, R83 ;  /* 0x000000535c537221 */ /* 0x000fe40000010000 */
[----:B------:R-:W-:Y:S02]  /*113b0*/  FADD.FTZ R104, R15, R104 ;  /* 0x000000680f687221 */ /* 0x000fe40000010000 */
[----:B------:R-:W-:Y:S01]  /*113c0*/  FADD.FTZ R80, R90, R80 ;  /* 0x000000505a507221 */ /* 0x000fe20000010000 */
[----:B------:R-:W2:Y:S01]  /*113d0*/  MUFU.EX2 R86, R86 ;  /* 0x0000005600567308 */ /* 0x000ea20000000800 */
[--C-:B------:R-:W-:Y:S01]  /*113e0*/  HSET2.LE.AND R44, R221, R136.reuse, PT ;  /* 0x00000088dd2c7233 */ /* 0x100fe20003803000 */
[----:B------:R-:W-:Y:S01]  /*113f0*/  F2FP.PACK_AB R47, R88, R77 ;  /* 0x0000004d582f723e */ /* 0x000fe200000000ff */
[--C-:B------:R-:W-:Y:S01]  /*11400*/  HSET2.LE.AND R45, R222, R136.reuse, PT ;  /* 0x00000088de2d7233 */ /* 0x100fe20003803000 */
[----:B------:R-:W-:Y:S01]  /*11410*/  F2FP.PACK_AB R46, R94, R93 ;  /* 0x0000005d5e2e723e */ /* 0x000fe200000000ff */
[C---:B------:R-:W-:Y:S01]  /*11420*/  HMMA.16816.F32 R24, R28.reuse, R4, R24 ;  /* 0x000000041c18723c */ /* 0x040fe20000001818 */
[----:B------:R-:W-:Y:S01]  /*11430*/  LOP3.LUT R44, R44, R47, RZ, 0xc0, !PT ;  /* 0x0000002f2c2c7212 */ /* 0x000fe200078ec0ff */
[--C-:B------:R-:W-:Y:S01]  /*11440*/  HSET2.LE.AND R47, R218, R136.reuse, PT ;  /* 0x00000088da2f7233 */ /* 0x100fe20003803000 */
[----:B------:R-:W-:Y:S01]  /*11450*/  LOP3.LUT R45, R45, R46, RZ, 0xc0, !PT ;  /* 0x0000002e2d2d7212 */ /* 0x000fe200078ec0ff */
[--C-:B------:R-:W-:Y:S01]  /*11460*/  HSET2.LE.AND R46, R219, R136.reuse, PT ;  /* 0x00000088db2e7233 */ /* 0x100fe20003803000 */
[----:B------:R-:W4:Y:S01]  /*11470*/  MUFU.EX2 R143, R143 ;  /* 0x0000008f008f7308 */ /* 0x000f220000000800 */
[----:B-1----:R-:W-:Y:S01]  /*11480*/  FADD.FTZ R69, R54, R69 ;  /* 0x0000004536457221 */ /* 0x002fe20000010000 */
[----:B------:R-:W-:Y:S01]  /*11490*/  F2FP.PACK_AB R5, R90, R89 ;  /* 0x000000595a05723e */ /* 0x000fe200000000ff */
[----:B------:R-:W-:Y:S01]  /*114a0*/  HMMA.16816.F32 R32, R28, R6, R32 ;  /* 0x000000061c20723c */ /* 0x000fe20000001820 */
[----:B------:R-:W-:Y:S01]  /*114b0*/  F2FP.PACK_AB R4, R91, R92 ;  /* 0x0000005c5b04723e */ /* 0x000fe200000000ff */
[----:B------:R-:W-:Y:S01]  /*114c0*/  FADD.FTZ R69, R51, R69 ;  /* 0x0000004533457221 */ /* 0x000fe20000010000 */
[----:B------:R-:W-:Y:S01]  /*114d0*/  LOP3.LUT R46, R46, R5, RZ, 0xc0, !PT ;  /* 0x000000052e2e7212 */ /* 0x000fe200078ec0ff */
[----:B------:R-:W-:Y:S01]  /*114e0*/  FADD.FTZ R83, R91, R83 ;  /* 0x000000535b537221 */ /* 0x000fe20000010000 */
[----:B------:R-:W-:Y:S01]  /*114f0*/  LOP3.LUT R47, R47, R4, RZ, 0xc0, !PT ;  /* 0x000000042f2f7212 */ /* 0x000fe200078ec0ff */
[----:B------:R-:W1:Y:S01]  /*11500*/  MUFU.EX2 R49, R49 ;  /* 0x0000003100317308 */ /* 0x000e620000000800 */
[--C-:B------:R-:W-:Y:S01]  /*11510*/  HSET2.LE.AND R6, R215, R136.reuse, PT ;  /* 0x00000088d7067233 */ /* 0x100fe20003803000 */
[----:B------:R-:W-:Y:S01]  /*11520*/  F2FP.PACK_AB R5, R15, R52 ;  /* 0x000000340f05723e */ /* 0x000fe200000000ff */
[--C-:B------:R-:W-:Y:S01]  /*11530*/  HSET2.LE.AND R7, R214, R136.reuse, PT ;  /* 0x00000088d6077233 */ /* 0x100fe20003803000 */
[----:B------:R-:W-:Y:S01]  /*11540*/  F2FP.PACK_AB R4, R95, R51 ;  /* 0x000000335f04723e */ /* 0x000fe200000000ff */
[--C-:B------:R-:W-:Y:S01]  /*11550*/  HSET2.LE.AND R31, R191, R136.reuse, PT ;  /* 0x00000088bf1f7233 */ /* 0x100fe20003803000 */
[----:B------:R-:W-:Y:S01]  /*11560*/  LOP3.LUT R6, R6, R5, RZ, 0xc0, !PT ;  /* 0x0000000506067212 */ /* 0x000fe200078ec0ff */
[--C-:B------:R-:W-:Y:S01]  /*11570*/  HSET2.LE.AND R5, R217, R136.reuse, PT ;  /* 0x00000088d9057233 */ /* 0x100fe20003803000 */
[----:B------:R-:W-:Y:S01]  /*11580*/  LOP3.LUT R7, R7, R4, RZ, 0xc0, !PT ;  /* 0x0000000407077212 */ /* 0x000fe200078ec0ff */
[--C-:B------:R-:W-:Y:S01]  /*11590*/  HSET2.LE.AND R4, R216, R136.reuse, PT ;  /* 0x00000088d8047233 */ /* 0x100fe20003803000 */
[----:B------:R-:W-:Y:S01]  /*115a0*/  F2FP.PACK_AB R29, R50, R53 ;  /* 0x00000035321d723e */ /* 0x000fe200000000ff */
[----:B------:R-:W1:Y:S01]  /*115b0*/  LDSM.16.MT88.4 R216, [R231+0x5c00] ;  /* 0x005c0000e7d8783b */ /* 0x000e620000004200 */
[----:B------:R-:W-:Y:S01]  /*115c0*/  F2FP.PACK_AB R28, R54, R56 ;  /* 0x00000038361c723e */ /* 0x000fe200000000ff */
[----:B------:R-:W1:Y:S01]  /*115d0*/  MUFU.EX2 R11, R11 ;  /* 0x0000000b000b7308 */ /* 0x000e620000000800 */
[----:B------:R-:W-:Y:S01]  /*115e0*/  LOP3.LUT R4, R4, R29, RZ, 0xc0, !PT ;  /* 0x0000001d04047212 */ /* 0x000fe200078ec0ff */
[C---:B---3--:R-:W-:Y:S01]  /*115f0*/  HMMA.16816.F32 R204, R44.reuse, R40, R204 ;  /* 0x000000282ccc723c */ /* 0x048fe200000018cc */
[----:B------:R-:W-:Y:S01]  /*11600*/  LOP3.LUT R5, R5, R28, RZ, 0xc0, !PT ;  /* 0x0000001c05057212 */ /* 0x000fe200078ec0ff */
[--C-:B------:R-:W-:Y:S01]  /*11610*/  HSET2.LE.AND R28, R73, R136.reuse, PT ;  /* 0x00000088491c7233 */ /* 0x100fe20003803000 */
[----:B--2---:R-:W-:Y:S01]  /*11620*/  F2FP.PACK_AB R0, R86, R87 ;  /* 0x000000575600723e */ /* 0x004fe200000000ff */
[--C-:B------:R-:W-:Y:S01]  /*11630*/  HSET2.LE.AND R30, R212, R136.reuse, PT ;  /* 0x00000088d41e7233 */ /* 0x100fe20003803000 */
[----:B------:R-:W-:Y:S01]  /*11640*/  FADD.FTZ R69, R95, R69 ;  /* 0x000000455f457221 */ /* 0x000fe20000010000 */
[----:B------:R-:W2:Y:S01]  /*11650*/  MUFU.EX2 R85, R85 ;  /* 0x0000005500557308 */ /* 0x000ea20000000800 */
[----:B------:R-:W-:Y:S01]  /*11660*/  LOP3.LUT R28, R28, R0, RZ, 0xc0, !PT ;  /* 0x000000001c1c7212 */ /* 0x000fe200078ec0ff */
[----:B------:R-:W-:Y:S01]  /*11670*/  HMMA.16816.F32 R200, R44, R42, R200 ;  /* 0x0000002a2cc8723c */ /* 0x000fe200000018c8 */
[----:B----4-:R-:W-:Y:S01]  /*11680*/  F2FP.PACK_AB R0, R143, R100 ;  /* 0x000000648f00723e */ /* 0x010fe200000000ff */
[----:B------:R-:W-:Y:S01]  /*11690*/  HSET2.LE.AND R29, R72, R136, PT ;  /* 0x00000088481d7233 */ /* 0x000fe20003803000 */
[----:B------:R-:W-:-:S02]  /*116a0*/  FADD.FTZ R80, R87, R80 ;  /* 0x0000005057507221 */ /* 0x000fc40000010000 */
[----:B------:R-:W-:Y:S01]  /*116b0*/  LOP3.LUT R31, R31, R0, RZ, 0xc0, !PT ;  /* 0x000000001f1f7212 */ /* 0x000fe200078ec0ff */
[----:B------:R-:W3:Y:S01]  /*116c0*/  MUFU.EX2 R99, R99 ;  /* 0x0000006300637308 */ /* 0x000ee20000000800 */
[----:B-1----:R-:W-:Y:S01]  /*116d0*/  F2FP.PACK_AB R0, R48, R49 ;  /* 0x000000313000723e */ /* 0x002fe200000000ff */
[C---:B------:R-:W-:Y:S01]  /*116e0*/  HMMA.16816.F32 R196, R44.reuse, R36, R196 ;  /* 0x000000242cc4723c */ /* 0x040fe200000018c4 */
[----:B------:R-:W-:Y:S01]  /*116f0*/  F2FP.PACK_AB R2, R14, R11 ;  /* 0x0000000b0e02723e */ /* 0x000fe200000000ff */
[----:B------:R-:W-:Y:S02]  /*11700*/  FADD.FTZ R104, R11, R104 ;  /* 0x000000680b687221 */ /* 0x000fe40000010000 */
[----:B------:R-:W-:Y:S02]  /*11710*/  FADD.FTZ R80, R86, R80 ;  /* 0x0000005056507221 */ /* 0x000fe40000010000 */
[----:B--2---:R-:W-:Y:S02]  /*11720*/  FADD.FTZ R83, R85, R83 ;  /* 0x0000005355537221 */ /* 0x004fe40000010000 */
[----:B------:R-:W-:Y:S01]  /*11730*/  HMMA.16816.F32 R192, R44, R38, R192 ;  /* 0x000000262cc0723c */ /* 0x000fe200000018c0 */
[----:B------:R-:W-:-:S02]  /*11740*/  FADD.FTZ R104, R14, R104 ;  /* 0x000000680e687221 */ /* 0x000fc40000010000 */
[----:B------:R-:W-:Y:S02]  /*11750*/  FADD.FTZ R83, R101, R83 ;  /* 0x0000005365537221 */ /* 0x000fe40000010000 */
[----:B------:R-:W-:Y:S02]  /*11760*/  FADD.FTZ R104, R49, R104 ;  /* 0x0000006831687221 */ /* 0x000fe40000010000 */
[----:B---3--:R-:W-:Y:S01]  /*11770*/  FADD.FTZ R69, R99, R69 ;  /* 0x0000004563457221 */ /* 0x008fe20000010000 */
        /* <DEDUP_REMOVED lines=8> */
[C---:B------:R-:W-:Y:S02]  /*11800*/  FADD.FTZ R182, R102.reuse, R80 ;  /* 0x0000005066b67221 */ /* 0x040fe40000010000 */
[----:B------:R-:W-:Y:S01]  /*11810*/  F2FP.PACK_AB R36, R102, R103 ;  /* 0x000000676624723e */ /* 0x000fe200000000ff */
[----:B------:R-:W-:Y:S01]  /*11820*/  HMMA.16816.F32 R16, R4, R42, R16 ;  /* 0x0000002a0410723c */ /* 0x000fe20000001810 */
[----:B------:R-:W-:Y:S01]  /*11830*/  F2FP.PACK_AB R37, R101, R85 ;  /* 0x000000556525723e */ /* 0x000fe200000000ff */
[----:B------:R-:W-:Y:S01]  /*11840*/  FADD.FTZ R183, R143, R83 ;  /* 0x000000538fb77221 */ /* 0x000fe20000010000 */
[----:B------:R-:W-:-:S02]  /*11850*/  LOP3.LUT R30, R30, R36, RZ, 0xc0, !PT ;  /* 0x000000241e1e7212 */ /* 0x000fc400078ec0ff */
[----:B------:R-:W-:Y:S02]  /*11860*/  F2FP.PACK_AB R36, R68, R66 ;  /* 0x000000424424723e */ /* 0x000fe400000000ff */
[----:B------:R-:W-:Y:S01]  /*11870*/  LOP3.LUT R29, R29, R37, RZ, 0xc0, !PT ;  /* 0x000000251d1d7212 */ /* 0x000fe200078ec0ff */
[----:B------:R-:W-:Y:S07]  /*11880*/  HMMA.16816.F32 R32, R4, R38, R32 ;  /* 0x000000260420723c */ /* 0x000fee0000001820 */
[--C-:B------:R-:W-:Y:S01]  /*11890*/  HSET2.LE.AND R6, R60, R136.reuse, PT ;  /* 0x000000883c067233 */ /* 0x100fe20003803000 */
[----:B------:R-:W-:Y:S01]  /*118a0*/  HMMA.16816.F32 R204, R28, R216, R204 ;  /* 0x000000d81ccc723c */ /* 0x000fe200000018cc */
[----:B------:R-:W-:-:S02]  /*118b0*/  HSET2.LE.AND R7, R59, R136, PT ;  /* 0x000000883b077233 */ /* 0x000fc40003803000 */
[--C-:B------:R-:W-:Y:S01]  /*118c0*/  HSET2.LE.AND R4, R65, R136.reuse, PT ;  /* 0x0000008841047233 */ /* 0x100fe20003803000 */
[----:B------:R-:W-:Y:S01]  /*118d0*/  LOP3.LUT R6, R6, R0, RZ, 0xc0, !PT ;  /* 0x0000000006067212 */ /* 0x000fe200078ec0ff */
[----:B------:R-:W-:Y:S01]  /*118e0*/  HSET2.LE.AND R5, R61, R136, PT ;  /* 0x000000883d057233 */ /* 0x000fe20003803000 */
[----:B------:R-:W-:Y:S02]  /*118f0*/  F2FP.PACK_AB R0, R67, R99 ;  /* 0x000000634300723e */ /* 0x000fe400000000ff */
[----:B------:R-:W-:Y:S01]  /*11900*/  LOP3.LUT R7, R7, R36, RZ, 0xc0, !PT ;  /* 0x0000002407077212 */ /* 0x000fe200078ec0ff */
[----:B------:R-:W-:Y:S01]  /*11910*/  HMMA.16816.F32 R200, R28, R218, R200 ;  /* 0x000000da1cc8723c */ /* 0x000fe200000018c8 */
[----:B------:R-:W-:Y:S02]  /*11920*/  LOP3.LUT R4, R4, R2, RZ, 0xc0, !PT ;  /* 0x0000000204047212 */ /* 0x000fe400078ec0ff */
[----:B------:R-:W-:-:S05]  /*11930*/  LOP3.LUT R5, R5, R0, RZ, 0xc0, !PT ;  /* 0x0000000005057212 */ /* 0x000fca00078ec0ff */
[C---:B------:R-:W-:Y:S08]  /*11940*/  HMMA.16816.F32 R196, R28.reuse, R208, R196 ;  /* 0x000000d01cc4723c */ /* 0x040ff000000018c4 */
[----:B------:R-:W-:Y:S08]  /*11950*/  HMMA.16816.F32 R192, R28, R210, R192 ;  /* 0x000000d21cc0723c */ /* 0x000ff000000018c0 */
[C---:B------:R-:W-:Y:S08]  /*11960*/  HMMA.16816.F32 R220, R4.reuse, R216, R20 ;  /* 0x000000d804dc723c */ /* 0x040ff00000001814 */
[C---:B------:R-:W-:Y:S08]  /*11970*/  HMMA.16816.F32 R212, R4.reuse, R208, R24 ;  /* 0x000000d004d4723c */ /* 0x040ff00000001818 */
[C---:B------:R-:W-:Y:S08]  /*11980*/  HMMA.16816.F32 R216, R4.reuse, R218, R16 ;  /* 0x000000da04d8723c */ /* 0x040ff00000001810 */
[----:B------:R-:W-:Y:S01]  /*11990*/  HMMA.16816.F32 R208, R4, R210, R32 ;  /* 0x000000d204d0723c */ /* 0x000fe20000001820 */
[----:B------:R-:W-:Y:S11]  /*119a0*/  @P0 BRA `(.L_x_327) ;  /* 0x0000001000000947 */ /* 0x000ff60003800000 */
.L_x_323:
[----:B------:R-:W-:-:S12]  /*119b0*/  UIADD3 UR5, UR30, -0x1, URZ ;  /* 0xffffffff1e057890 */ /* 0x000fd8000fffe03f */
.L_x_327:
[----:B------:R-:W-:-:S13]  /*119c0*/  ISETP.LE.AND P0, PT, RZ, UR5, PT ;  /* 0x00000005ff007c0c */ /* 0x000fda000bf03270 */
[----:B------:R-:W-:Y:S05]  /*119d0*/  @!P0 BRA `(.L_x_328) ;  /* 0x00006bc000008947 */ /* 0x000fea0003800000 */
[----:B------:R-:W1:Y:S01]  /*119e0*/  LDC.U8 R189, c[0x0][0x2d8] ;  /* 0x0000b600ffbd7b82 */ /* 0x000e620000000000 */
[----:B------:R-:W-:Y:S01]  /*119f0*/  IMAD.WIDE.U32 R242, R242, -0x326172a9, RZ ;  /* 0xcd9e8d57f2f27825 */ /* 0x000fe200078e00ff */
[----:B------:R-:W-:Y:S01]  /*11a00*/  ULDC.64 UR6, c[0x0][0x1a0] ;  /* 0x0000680000067ab9 */ /* 0x000fe20000000a00 */
[----:B------:R-:W-:Y:S01]  /*11a10*/  MOV R187, R12 ;  /* 0x0000000c00bb7202 */ /* 0x000fe20000000f00 */
[----:B------:R-:W-:Y:S01]  /*11a20*/  USHF.L.U64.HI UR30, UR6, 0x6, UR7 ;  /* 0x00000006061e7899 */ /* 0x000fe20008010207 */
[----:B------:R-:W-:Y:S01]  /*11a30*/  IMAD.WIDE.U32 R224, R10, -0x326172a9, RZ ;  /* 0xcd9e8d570ae07825 */ /* 0x000fe200078e00ff */
[----:B------:R-:W-:Y:S01]  /*11a40*/  LOP3.LUT R226, R243, R9, RZ, 0x3c, !PT ;  /* 0x00000009f3e27212 */ /* 0x000fe200078e3cff */
[----:B------:R-:W-:Y:S01]  /*11a50*/  USHF.L.U32 UR31, UR6, 0x6, URZ ;  /* 0x00000006061f7899 */ /* 0x000fe2000800063f */
[----:B------:R-:W-:Y:S01]  /*11a60*/  MOV R188, R133 ;  /* 0x0000008500bc7202 */ /* 0x000fe20000000f00 */
[----:B------:R-:W-:Y:S01]  /*11a70*/  UIMAD.WIDE.U32 UR36, UR6, 0x60, URZ ;  /* 0x00000060062478a5 */ /* 0x000fe2000f8e003f */
[----:B------:R-:W-:Y:S01]  /*11a80*/  LOP3.LUT R190, R225, R9, RZ, 0x3c, !PT ;  /* 0x00000009e1be7212 */ /* 0x000fe200078e3cff */
[----:B------:R-:W-:Y:S01]  /*11a90*/  UIMAD UR38, UR7, 0x60, URZ ;  /* 0x00000060072678a4 */ /* 0x000fe2000f8e023f */
[----:B------:R-:W-:Y:S01]  /*11aa0*/  IMAD.MOV.U32 R185, RZ, RZ, R8 ;  /* 0x000000ffffb97224 */ /* 0x000fe200078e0008 */
[----:B------:R-:W-:Y:S01]  /*11ab0*/  MOV R186, R13 ;  /* 0x0000000d00ba7202 */ /* 0x000fe20000000f00 */
[----:B------:R-:W-:Y:S01]  /*11ac0*/  ULDC.64 UR6, c[0x0][0x198] ;  /* 0x0000660000067ab9 */ /* 0x000fe20000000a00 */
[----:B------:R-:W-:Y:S01]  /*11ad0*/  ISETP.GE.AND P1, PT, R236, c[0x0][0x220], PT ;  /* 0x00008800ec007a0c */ /* 0x000fe20003f26270 */
[----:B------:R-:W-:Y:S01]  /*11ae0*/  UIMAD.WIDE.U32 UR42, UR6, 0x60, URZ ;  /* 0x00000060062a78a5 */ /* 0x000fe2000f8e003f */
[----:B------:R-:W-:Y:S01]  /*11af0*/  IMAD.WIDE.U32 R244, R241, -0x2daee0ad, RZ ;  /* 0xd2511f53f1f47825 */ /* 0x000fe200078e00ff */
[----:B------:R-:W-:-:S02]  /*11b00*/  UIMAD UR40, UR7, 0x60, URZ ;  /* 0x00000060072878a4 */ /* 0x000fc4000f8e023f */
[----:B------:R-:W-:Y:S01]  /*11b10*/  USHF.L.U64.HI UR34, UR6, 0x6, UR7 ;  /* 0x0000000606227899 */ /* 0x000fe20008010207 */
[----:B------:R-:W-:Y:S01]  /*11b20*/  IMAD.WIDE.U32 R226, R226, -0x2daee0ad, RZ ;  /* 0xd2511f53e2e27825 */ /* 0x000fe200078e00ff */
[----:B------:R-:W-:Y:S01]  /*11b30*/  USHF.L.U32 UR39, UR6, 0x6, URZ ;  /* 0x0000000606277899 */ /* 0x000fe2000800063f */
[----:B-1----:R-:W-:Y:S02]  /*11b40*/  PRMT R189, R189, 0x7054, R189 ;  /* 0x00007054bdbd7816 */ /* 0x002fe400000000bd */
[----:B------:R-:W-:Y:S01]  /*11b50*/  IMAD.WIDE.U32 R190, R190, -0x2daee0ad, RZ ;  /* 0xd2511f53bebe7825 */ /* 0x000fe200078e00ff */
[----:B------:R-:W-:Y:S02]  /*11b60*/  UIADD3 UR38, UR38, UR37, URZ ;  /* 0x0000002526267290 */ /* 0x000fe4000fffe03f */
[----:B------:R-:W-:Y:S01]  /*11b70*/  UIADD3 UR40, UR40, UR43, URZ ;  /* 0x0000002b28287290 */ /* 0x000fe2000fffe03f */
[----:B------:R-:W-:Y:S01]  /*11b80*/  IMAD.MOV.U32 R247, RZ, RZ, R249 ;  /* 0x000000fffff77224 */ /* 0x000fe200078e00f9 */
[----:B------:R-:W-:Y:S05]  /*11b90*/  BRA `(.L_x_329) ;  /* 0x0000032000007947 */ /* 0x000fea0003800000 */
.L_x_331:
        /* <DEDUP_REMOVED lines=18> */
[----:B------:R-:W-:Y:S02]  /*11cc0*/  @!P1 LEA.HI.X R145, R2, c[0x0][0x16c], R0, 0x1, P6 ;  /* 0x00005b0002919a11 */ /* 0x000fe400030f0c00 */
[----:B------:R-:W-:Y:S02]  /*11cd0*/  @!P1 IADD3.X R3, R0, UR21, RZ, P4, !PT ;  /* 0x0000001500039c10 */ /* 0x000fe4000a7fe4ff */
        /* <DEDUP_REMOVED lines=30> */
.L_x_329:
        /* <DEDUP_REMOVED lines=8> */
[C---:B-----5:R-:W-:Y:S02]  /*11f40*/  @!P1 IADD3 R3, P3, R8.reuse, UR26, RZ ;  /* 0x0000001a08039c10 */ /* 0x060fe4000ff7e0ff */
        /* <DEDUP_REMOVED lines=38> */
[----:B--2---:R-:W3:Y:S06]  /*121b0*/  LDSM.16.M88.4 R12, [R178+0x2000] ;  /* 0x00200000b20c783b */ /* 0x004eec0000000200 */
[----:B------:R-:W2:Y:S06]  /*121c0*/  LDSM.16.M88.4 R28, [R178+0x2400] ;  /* 0x00240000b21c783b */ /* 0x000eac0000000200 */
[----:B------:R-:W4:Y:S06]  /*121d0*/  LDSM.16.M88.4 R44, [R178+0x2800] ;  /* 0x00280000b22c783b */ /* 0x000f2c0000000200 */
[----:B------:R-:W1:Y:S06]  /*121e0*/  LDSM.16.M88.4 R60, [R178+0x2c00] ;  /* 0x002c0000b23c783b */ /* 0x000e6c0000000200 */
[----:B------:R-:W1:Y:S06]  /*121f0*/  LDSM.16.M88.4 R76, [R178+0x3000] ;  /* 0x00300000b24c783b */ /* 0x000e6c0000000200 */
[----:B------:R-:W1:Y:S06]  /*12200*/  LDSM.16.M88.4 R92, [R178+0x3400] ;  /* 0x00340000b25c783b */ /* 0x000e6c0000000200 */
[----:B------:R-:W1:Y:S01]  /*12210*/  LDSM.16.M88.4 R108, [R178+0x3800] ;  /* 0x00380000b26c783b */ /* 0x000e620000000200 */
[C---:B---3--:R-:W-:Y:S05]  /*12220*/  HMMA.16816.F32 R8, R128.reuse, R12, RZ ;  /* 0x0000000c8008723c */ /* 0x048fea00000018ff */
[----:B------:R-:W3:Y:S03]  /*12230*/  LDSM.16.M88.4 R172, [R178+0x3c00] ;  /* 0x003c0000b2ac783b */ /* 0x000ee60000000200 */
[C---:B--2---:R-:W-:Y:S03]  /*12240*/  HMMA.16816.F32 R24, R128.reuse, R28, RZ ;  /* 0x0000001c8018723c */ /* 0x044fe600000018ff */
[----:B------:R-:W2:Y:S06]  /*12250*/  LDSM.16.M88.4 R124, [R179] ;  /* 0x00000000b37c783b */ /* 0x000eac0000000200 */
[----:B------:R-:W-:Y:S01]  /*12260*/  LDSM.16.M88.4 R164, [R176] ;  /* 0x00000000b0a4783b */ /* 0x000fe20000000200 */
[C---:B----4-:R-:W-:Y:S05]  /*12270*/  HMMA.16816.F32 R40, R128.reuse, R44, RZ ;  /* 0x0000002c8028723c */ /* 0x050fea00000018ff */
[----:B------:R-:W4:Y:S03]  /*12280*/  LDSM.16.M88.4 R168, [R177+0x1000] ;  /* 0x00100000b1a8783b */ /* 0x000f260000000200 */
[C---:B-1----:R-:W-:Y:S03]  /*12290*/  HMMA.16816.F32 R56, R128.reuse, R60, RZ ;  /* 0x0000003c8038723c */ /* 0x042fe600000018ff */
[----:B------:R-:W1:Y:S05]  /*122a0*/  LDSM.16.M88.4 R160, [R176+0x400] ;  /* 0x00040000b0a0783b */ /* 0x000e6a0000000200 */
[C---:B------:R-:W-:Y:S01]  /*122b0*/  HMMA.16816.F32 R72, R128.reuse, R76, RZ ;  /* 0x0000004c8048723c */ /* 0x040fe200000018ff */
[----:B------:R-:W1:Y:S06]  /*122c0*/  LDSM.16.M88.4 R156, [R176+0x800] ;  /* 0x00080000b09c783b */ /* 0x000e6c0000000200 */
[----:B------:R-:W1:Y:S01]  /*122d0*/  LDSM.16.M88.4 R152, [R176+0xc00] ;  /* 0x000c0000b098783b */ /* 0x000e620000000200 */
[C---:B------:R-:W-:Y:S05]  /*122e0*/  HMMA.16816.F32 R88, R128.reuse, R92, RZ ;  /* 0x0000005c8058723c */ /* 0x040fea00000018ff */
[----:B------:R-:W1:Y:S03]  /*122f0*/  LDSM.16.M88.4 R148, [R176+0x1000] ;  /* 0x00100000b094783b */ /* 0x000e660000000200 */
[C---:B------:R-:W-:Y:S03]  /*12300*/  HMMA.16816.F32 R104, R128.reuse, R108, RZ ;  /* 0x0000006c8068723c */ /* 0x040fe600000018ff */
[----:B------:R-:W1:Y:S05]  /*12310*/  LDSM.16.M88.4 R144, [R176+0x1400] ;  /* 0x00140000b090783b */ /* 0x000e6a0000000200 */
[C---:B---3--:R-:W-:Y:S01]  /*12320*/  HMMA.16816.F32 R120, R128.reuse, R172, RZ ;  /* 0x000000ac8078723c */ /* 0x048fe200000018ff */
[----:B------:R-:W3:Y:S06]  /*12330*/  LDSM.16.M88.4 R140, [R176+0x1800] ;  /* 0x00180000b08c783b */ /* 0x000eec0000000200 */
        /* <DEDUP_REMOVED lines=29> */
[C---:B-1----:R-:W-:Y:S08]  /*12510*/  HMMA.16816.F32 R24, R168.reuse, R160, R24 ;  /* 0x000000a0a818723c */ /* 0x042ff00000001818 */
[C---:B------:R-:W-:Y:S08]  /*12520*/  HMMA.16816.F32 R40, R168.reuse, R156, R40 ;  /* 0x0000009ca828723c */ /* 0x040ff00000001828 */
[C---:B------:R-:W-:Y:S08]  /*12530*/  HMMA.16816.F32 R56, R168.reuse, R152, R56 ;  /* 0x00000098a838723c */ /* 0x040ff00000001838 */
[C---:B------:R-:W-:Y:S08]  /*12540*/  HMMA.16816.F32 R72, R168.reuse, R148, R72 ;  /* 0x00000094a848723c */ /* 0x040ff00000001848 */
[C---:B------:R-:W-:Y:S08]  /*12550*/  HMMA.16816.F32 R88, R168.reuse, R144, R88 ;  /* 0x00000090a858723c */ /* 0x040ff00000001858 */
[C---:B---3--:R-:W-:Y:S08]  /*12560*/  HMMA.16816.F32 R104, R168.reuse, R140, R104 ;  /* 0x0000008ca868723c */ /* 0x048ff00000001868 */
        /* <DEDUP_REMOVED lines=26> */
.L_x_330:
[----:B------:R-:W-:Y:S01]  /*12710*/  STL.64 [R1+0x20], R234 ;  /* 0x000020ea01007387 */ /* 0x000fe20000100a00 */
[--C-:B------:R-:W-:Y:S01]  /*12720*/  LOP3.LUT R166, R191, UR16, R244.reuse, 0x96, !PT ;  /* 0x00000010bfa67c12 */ /* 0x100fe2000f8e96f4 */
[----:B------:R-:W-:Y:S01]  /*12730*/  IMAD.U32 R0, RZ, RZ, UR5 ;  /* 0x00000005ff007e24 */ /* 0x000fe2000f8e00ff */
[----:B------:R-:W-:Y:S01]  /*12740*/  LOP3.LUT R168, R227, UR16, R244, 0x96, !PT ;  /* 0x00000010e3a87c12 */ /* 0x000fe2000f8e96f4 */
[----:B------:R-:W-:Y:S02]  /*12750*/  USHF.L.U32 UR7, UR5, 0x2, URZ ;  /* 0x0000000205077899 */ /* 0x000fe4000800063f */
[----:B------:R-:W-:Y:S01]  /*12760*/  STL.64 [R1+0x18], R232 ;  /* 0x000018e801007387 */ /* 0x000fe20000100a00 */
[----:B------:R-:W-:Y:S01]  /*12770*/  IMAD.WIDE.U32 R166, R166, -0x326172a9, RZ ;  /* 0xcd9e8d57a6a67825 */ /* 0x000fe200078e00ff */
[----:B------:R-:W-:Y:S02]  /*12780*/  UIADD3 UR6, UR7, 0x1, URZ ;  /* 0x0000000107067890 */ /* 0x000fe4000fffe03f */
[----:B------:R-:W-:Y:S01]  /*12790*/  UIADD3 UR5, UR5, -0x1, URZ ;  /* 0xffffffff05057890 */ /* 0x000fe2000fffe03f */
[----:B------:R-:W-:Y:S01]  /*127a0*/  IMAD.WIDE.U32 R168, R168, -0x326172a9, RZ ;  /* 0xcd9e8d57a8a87825 */ /* 0x000fe200078e00ff */
[----:B------:R-:W-:Y:S03]  /*127b0*/  STL.64 [R1+0x10], R228 ;  /* 0x000010e401007387 */ /* 0x000fe60000100a00 */
[----:B-1----:R-:W-:Y:S03]  /*127c0*/  IMAD R144, R0, 0x80, R184 ;  /* 0x0000008000907824 */ /* 0x002fe600078e02b8 */
[----:B------:R-:W-:Y:S01]  /*127d0*/  STL.64 [R1+0x8], R178 ;  /* 0x000008b201007387 */ /* 0x000fe20000100a00 */
[----:B------:R-:W1:Y:S01]  /*127e0*/  I2F R0, R144 ;  /* 0x0000009000007306 */ /* 0x000e620000201400 */
[C---:B------:R-:W-:Y:S02]  /*127f0*/  IADD3 R134, R144.reuse, 0x11, RZ ;  /* 0x0000001190867810 */ /* 0x040fe40007ffe0ff */
[C---:B------:R-:W-:Y:S02]  /*12800*/  IADD3 R135, R144.reuse, 0x18, RZ ;  /* 0x0000001890877810 */ /* 0x040fe40007ffe0ff */
[----:B------:R-:W-:Y:S01]  /*12810*/  STL.64 [R1], R176 ;  /* 0x000000b001007387 */ /* 0x000fe20000100a00 */
[C---:B------:R-:W-:Y:S02]  /*12820*/  IADD3 R136, R144.reuse, 0x19, RZ ;  /* 0x0000001990887810 */ /* 0x040fe40007ffe0ff */
[C---:B------:R-:W-:Y:S02]  /*12830*/  IADD3 R2, R144.reuse, 0x1, RZ ;  /* 0x0000000190027810 */ /* 0x040fe40007ffe0ff */
[----:B------:R-:W-:Y:S01]  /*12840*/  I2F R134, R134 ;  /* 0x0000008600867306 */ /* 0x000fe20000201400 */
[C---:B------:R-:W-:Y:S02]  /*12850*/  IADD3 R3, R144.reuse, 0x8, RZ ;  /* 0x0000000890037810 */ /* 0x040fe40007ffe0ff */
[C---:B------:R-:W-:Y:S02]  /*12860*/  IADD3 R132, R144.reuse, 0x9, RZ ;  /* 0x0000000990847810 */ /* 0x040fe40007ffe0ff */
[C---:B------:R-:W-:Y:S02]  /*12870*/  IADD3 R133, R144.reuse, 0x10, RZ ;  /* 0x0000001090857810 */ /* 0x040fe40007ffe0ff */
[C---:B------:R-:W-:Y:S02]  /*12880*/  IADD3 R137, R144.reuse, 0x20, RZ ;  /* 0x0000002090897810 */ /* 0x040fe40007ffe0ff */
[C---:B------:R-:W-:Y:S01]  /*12890*/  IADD3 R138, R144.reuse, 0x21, RZ ;  /* 0x00000021908a7810 */ /* 0x040fe20007ffe0ff */
[----:B------:R-:W2:Y:S01]  /*128a0*/  I2F R2, R2 ;  /* 0x0000000200027306 */ /* 0x000ea20000201400 */
[C---:B------:R-:W-:Y:S02]  /*128b0*/  IADD3 R139, R144.reuse, 0x28, RZ ;  /* 0x00000028908b7810 */ /* 0x040fe40007ffe0ff */
[C---:B------:R-:W-:Y:S02]  /*128c0*/  IADD3 R140, R144.reuse, 0x29, RZ ;  /* 0x00000029908c7810 */ /* 0x040fe40007ffe0ff */
[C---:B------:R-:W-:Y:S02]  /*128d0*/  IADD3 R141, R144.reuse, 0x30, RZ ;  /* 0x00000030908d7810 */ /* 0x040fe40007ffe0ff */
[C---:B------:R-:W-:Y:S02]  /*128e0*/  IADD3 R142, R144.reuse, 0x31, RZ ;  /* 0x00000031908e7810 */ /* 0x040fe40007ffe0ff */
[----:B------:R-:W-:Y:S01]  /*128f0*/  IADD3 R143, R144, 0x38, RZ ;  /* 0x00000038908f7810 */ /* 0x000fe20007ffe0ff */
[----:B------:R-:W3:Y:S10]  /*12900*/  I2F R3, R3 ;  /* 0x0000000300037306 */ /* 0x000ef40000201400 */
[----:B------:R-:W4:Y:S10]  /*12910*/  I2F R132, R132 ;  /* 0x0000008400847306 */ /* 0x000f340000201400 */
[----:B------:R-:W1:Y:S10]  /*12920*/  I2F R133, R133 ;  /* 0x0000008500857306 */ /* 0x000e740000201400 */
[----:B------:R-:W1:Y:S10]  /*12930*/  I2F R135, R135 ;  /* 0x0000008700877306 */ /* 0x000e740000201400 */
[----:B------:R-:W1:Y:S10]  /*12940*/  I2F R136, R136 ;  /* 0x0000008800887306 */ /* 0x000e740000201400 */
[----:B------:R-:W1:Y:S10]  /*12950*/  I2F R137, R137 ;  /* 0x0000008900897306 */ /* 0x000e740000201400 */
[----:B------:R-:W1:Y:S10]  /*12960*/  I2F R138, R138 ;  /* 0x0000008a008a7306 */ /* 0x000e740000201400 */
[----:B------:R-:W1:Y:S10]  /*12970*/  I2F R139, R139 ;  /* 0x0000008b008b7306 */ /* 0x000e740000201400 */
[----:B------:R-:W1:Y:S10]  /*12980*/  I2F R140, R140 ;  /* 0x0000008c008c7306 */ /* 0x000e740000201400 */
[----:B------:R-:W2:Y:S10]  /*12990*/  I2F R141, R141 ;  /* 0x0000008d008d7306 */ /* 0x000eb40000201400 */
[----:B------:R-:W3:Y:S10]  /*129a0*/  I2F R142, R142 ;  /* 0x0000008e008e7306 */ /* 0x000ef40000201400 */
[----:B------:R-:W4:Y:S01]  /*129b0*/  I2F R143, R143 ;  /* 0x0000008f008f7306 */ /* 0x000f220000201400 */
[C---:B-1----:R-:W-:Y:S02]  /*129c0*/  FFMA.FTZ R4, R0.reuse, UR4, R4 ;  /* 0x0000000400047c23 */ /* 0x042fe40008010004 */
[C---:B------:R-:W-:Y:S02]  /*129d0*/  FFMA.FTZ R6, R0.reuse, UR4, R6 ;  /* 0x0000000400067c23 */ /* 0x040fe40008010006 */
[C---:B------:R-:W-:Y:S02]  /*129e0*/  FFMA.FTZ R8, R0.reuse, UR4, R8 ;  /* 0x0000000400087c23 */ /* 0x040fe40008010008 */
[----:B------:R-:W-:Y:S01]  /*129f0*/  FFMA.FTZ R10, R0, UR4, R10 ;  /* 0x00000004000a7c23 */ /* 0x000fe2000801000a */
[----:B------:R-:W-:Y:S01]  /*12a00*/  IADD3 R0, R144, 0x39, RZ ;  /* 0x0000003990007810 */ /* 0x000fe20007ffe0ff */
[C---:B--2---:R-:W-:Y:S02]  /*12a10*/  FFMA.FTZ R5, R2.reuse, UR4, R5 ;  /* 0x0000000402057c23 */ /* 0x044fe40008010005 */
[C---:B------:R-:W-:Y:S02]  /*12a20*/  FFMA.FTZ R7, R2.reuse, UR4, R7 ;  /* 0x0000000402077c23 */ /* 0x040fe40008010007 */
[C---:B------:R-:W-:Y:S01]  /*12a30*/  FFMA.FTZ R9, R2.reuse, UR4, R9 ;  /* 0x0000000402097c23 */ /* 0x040fe20008010009 */
[----:B------:R-:W1:Y:S01]  /*12a40*/  I2F R0, R0 ;  /* 0x0000000000007306 */ /* 0x000e620000201400 */
[----:B------:R-:W-:Y:S01]  /*12a50*/  FFMA.FTZ R11, R2, UR4, R11 ;  /* 0x00000004020b7c23 */ /* 0x000fe2000801000b */
[----:B------:R-:W-:Y:S01]  /*12a60*/  IADD3 R2, R144, 0x40, RZ ;  /* 0x0000004090027810 */ /* 0x000fe20007ffe0ff */
[C---:B---3--:R-:W-:Y:S02]  /*12a70*/  FFMA.FTZ R12, R3.reuse, UR4, R12 ;  /* 0x00000004030c7c23 */ /* 0x048fe4000801000c */
[C---:B------:R-:W-:Y:S02]  /*12a80*/  FFMA.FTZ R14, R3.reuse, UR4, R14 ;  /* 0x00000004030e7c23 */ /* 0x040fe4000801000e */
[C---:B------:R-:W-:Y:S02]  /*12a90*/  FFMA.FTZ R16, R3.reuse, UR4, R16 ;  /* 0x0000000403107c23 */ /* 0x040fe40008010010 */
[----:B------:R-:W-:Y:S01]  /*12aa0*/  FFMA.FTZ R18, R3, UR4, R18 ;  /* 0x0000000403127c23 */ /* 0x000fe20008010012 */
[----:B------:R-:W2:Y:S01]  /*12ab0*/  I2F R2, R2 ;  /* 0x0000000200027306 */ /* 0x000ea20000201400 */
[----:B----4-:R-:W-:Y:S01]  /*12ac0*/  FFMA.FTZ R13, R132, UR4, R13 ;  /* 0x00000004840d7c23 */ /* 0x010fe2000801000d */
[----:B------:R-:W-:Y:S01]  /*12ad0*/  IADD3 R3, R144, 0x41, RZ ;  /* 0x0000004190037810 */ /* 0x000fe20007ffe0ff */
[C---:B------:R-:W-:Y:S02]  /*12ae0*/  FFMA.FTZ R15, R132.reuse, UR4, R15 ;  /* 0x00000004840f7c23 */ /* 0x040fe4000801000f */
[C---:B------:R-:W-:Y:S02]  /*12af0*/  FFMA.FTZ R17, R132.reuse, UR4, R17 ;  /* 0x0000000484117c23 */ /* 0x040fe40008010011 */
[----:B------:R-:W-:Y:S01]  /*12b00*/  FFMA.FTZ R19, R132, UR4, R19 ;  /* 0x0000000484137c23 */ /* 0x000fe20008010013 */
[C---:B------:R-:W-:Y:S01]  /*12b10*/  IADD3 R132, R144.reuse, 0x48, RZ ;  /* 0x0000004890847810 */ /* 0x040fe20007ffe0ff */
[C---:B------:R-:W-:Y:S01]  /*12b20*/  FFMA.FTZ R20, R133.reuse, UR4, R20 ;  /* 0x0000000485147c23 */ /* 0x040fe20008010014 */
[----:B------:R-:W3:Y:S01]  /*12b30*/  I2F R3, R3 ;  /* 0x0000000300037306 */ /* 0x000ee20000201400 */
[C---:B------:R-:W-:Y:S02]  /*12b40*/  FFMA.FTZ R22, R133.reuse, UR4, R22 ;  /* 0x0000000485167c23 */ /* 0x040fe40008010016 */
[C---:B------:R-:W-:Y:S02]  /*12b50*/  FFMA.FTZ R24, R133.reuse, UR4, R24 ;  /* 0x0000000485187c23 */ /* 0x040fe40008010018 */
[----:B------:R-:W-:Y:S01]  /*12b60*/  FFMA.FTZ R26, R133, UR4, R26 ;  /* 0x00000004851a7c23 */ /* 0x000fe2000801001a */
[----:B------:R-:W-:Y:S01]  /*12b70*/  IADD3 R133, R144, 0x49, RZ ;  /* 0x0000004990857810 */ /* 0x000fe20007ffe0ff */
[C---:B------:R-:W-:Y:S02]  /*12b80*/  FFMA.FTZ R21, R134.reuse, UR4, R21 ;  /* 0x0000000486157c23 */ /* 0x040fe40008010015 */
[C---:B------:R-:W-:Y:S01]  /*12b90*/  FFMA.FTZ R23, R134.reuse, UR4, R23 ;  /* 0x0000000486177c23 */ /* 0x040fe20008010017 */
[----:B------:R-:W4:Y:S01]  /*12ba0*/  I2F R132, R132 ;  /* 0x0000008400847306 */ /* 0x000f220000201400 */
[C---:B------:R-:W-:Y:S02]  /*12bb0*/  FFMA.FTZ R25, R134.reuse, UR4, R25 ;  /* 0x0000000486197c23 */ /* 0x040fe40008010019 */
[----:B------:R-:W-:Y:S01]  /*12bc0*/  FFMA.FTZ R27, R134, UR4, R27 ;  /* 0x00000004861b7c23 */ /* 0x000fe2000801001b */
[----:B------:R-:W-:Y:S01]  /*12bd0*/  IADD3 R134, R144, 0x50, RZ ;  /* 0x0000005090867810 */ /* 0x000fe20007ffe0ff */
[C---:B------:R-:W-:Y:S02]  /*12be0*/  FFMA.FTZ R28, R135.reuse, UR4, R28 ;  /* 0x00000004871c7c23 */ /* 0x040fe4000801001c */
[C---:B------:R-:W-:Y:S02]  /*12bf0*/  FFMA.FTZ R30, R135.reuse, UR4, R30 ;  /* 0x00000004871e7c23 */ /* 0x040fe4000801001e */
[C---:B------:R-:W-:Y:S01]  /*12c00*/  FFMA.FTZ R32, R135.reuse, UR4, R32 ;  /* 0x0000000487207c23 */ /* 0x040fe20008010020 */
[----:B------:R-:W1:Y:S01]  /*12c10*/  I2F R133, R133 ;  /* 0x0000008500857306 */ /* 0x000e620000201400 */
[----:B------:R-:W-:Y:S01]  /*12c20*/  FFMA.FTZ R34, R135, UR4, R34 ;  /* 0x0000000487227c23 */ /* 0x000fe20008010022 */
[----:B------:R-:W-:Y:S01]  /*12c30*/  FMNMX.FTZ R135, R4, R188, !PT ;  /* 0x000000bc04877209 */ /* 0x000fe20007810000 */
[C---:B------:R-:W-:Y:S02]  /*12c40*/  FFMA.FTZ R29, R136.reuse, UR4, R29 ;  /* 0x00000004881d7c23 */ /* 0x040fe4000801001d */
[C---:B------:R-:W-:Y:S01]  /*12c50*/  FFMA.FTZ R31, R136.reuse, UR4, R31 ;  /* 0x00000004881f7c23 */ /* 0x040fe2000801001f */
[----:B------:R-:W-:Y:S01]  /*12c60*/  FMNMX.FTZ R135, R5, R135, !PT ;  /* 0x0000008705877209 */ /* 0x000fe20007810000 */
[C---:B------:R-:W-:Y:S02]  /*12c70*/  FFMA.FTZ R33, R136.reuse, UR4, R33 ;  /* 0x0000000488217c23 */ /* 0x040fe40008010021 */
[----:B------:R-:W-:Y:S01]  /*12c80*/  FFMA.FTZ R35, R136, UR4, R35 ;  /* 0x0000000488237c23 */ /* 0x000fe20008010023 */
[----:B------:R-:W1:Y:S01]  /*12c90*/  I2F R134, R134 ;  /* 0x0000008600867306 */ /* 0x000e620000201400 */
[C---:B------:R-:W-:Y:S01]  /*12ca0*/  FFMA.FTZ R36, R137.reuse, UR4, R36 ;  /* 0x0000000489247c23 */ /* 0x040fe20008010024 */
[----:B------:R-:W-:Y:S01]  /*12cb0*/  IADD3 R136, R144, 0x58, RZ ;  /* 0x0000005890887810 */ /* 0x000fe20007ffe0ff */
[C---:B------:R-:W-:Y:S01]  /*12cc0*/  FFMA.FTZ R38, R137.reuse, UR4, R38 ;  /* 0x0000000489267c23 */ /* 0x040fe20008010026 */
[----:B------:R-:W-:Y:S01]  /*12cd0*/  FMNMX.FTZ R135, R12, R135, !PT ;  /* 0x000000870c877209 */ /* 0x000fe20007810000 */
[C---:B------:R-:W-:Y:S02]  /*12ce0*/  FFMA.FTZ R40, R137.reuse, UR4, R40 ;  /* 0x0000000489287c23 */ /* 0x040fe40008010028 */
[----:B------:R-:W-:Y:S01]  /*12cf0*/  FFMA.FTZ R42, R137, UR4, R42 ;  /* 0x00000004892a7c23 */ /* 0x000fe2000801002a */
[----:B------:R-:W-:Y:S01]  /*12d00*/  FMNMX.FTZ R137, R13, R135, !PT ;  /* 0x000000870d897209 */ /* 0x000fe20007810000 */
[C---:B------:R-:W-:Y:S01]  /*12d10*/  FFMA.FTZ R37, R138.reuse, UR4, R37 ;  /* 0x000000048a257c23 */ /* 0x040fe20008010025 */
[----:B------:R-:W-:Y:S01]  /*12d20*/  I2F R136, R136 ;  /* 0x0000008800887306 */ /* 0x000fe20000201400 */
[----:B------:R-:W-:Y:S01]  /*12d30*/  FFMA.FTZ R39, R138, UR4, R39 ;  /* 0x000000048a277c23 */ /* 0x000fe20008010027 */
[----:B------:R-:W-:Y:S01]  /*12d40*/  FMNMX.FTZ R137, R20, R137, !PT ;  /* 0x0000008914897209 */ /* 0x000fe20007810000 */
[----:B------:R-:W-:Y:S01]  /*12d50*/  FFMA.FTZ R41, R138, UR4, R41 ;  /* 0x000000048a297c23 */ /* 0x000fe20008010029 */
[----:B------:R-:W-:Y:S01]  /*12d60*/  IADD3 R135, R144, 0x51, RZ ;  /* 0x0000005190877810 */ /* 0x000fe20007ffe0ff */
[----:B------:R-:W-:Y:S01]  /*12d70*/  FFMA.FTZ R43, R138, UR4, R43 ;  /* 0x000000048a2b7c23 */ /* 0x000fe2000801002b */
[----:B------:R-:W-:Y:S01]  /*12d80*/  FMNMX.FTZ R137, R21, R137, !PT ;  /* 0x0000008915897209 */ /* 0x000fe20007810000 */
[C---:B------:R-:W-:Y:S02]  /*12d90*/  FFMA.FTZ R44, R139.reuse, UR4, R44 ;  /* 0x000000048b2c7c23 */ /* 0x040fe4000801002c */
[C---:B------:R-:W-:Y:S01]  /*12da0*/  FFMA.FTZ R46, R139.reuse, UR4, R46 ;  /* 0x000000048b2e7c23 */ /* 0x040fe2000801002e */
[----:B------:R-:W1:Y:S01]  /*12db0*/  I2F R135, R135 ;  /* 0x0000008700877306 */ /* 0x000e620000201400 */
[C---:B------:R-:W-:Y:S01]  /*12dc0*/  FFMA.FTZ R48, R139.reuse, UR4, R48 ;  /* 0x000000048b307c23 */ /* 0x040fe20008010030 */
[----:B------:R-:W-:Y:S01]  /*12dd0*/  FMNMX.FTZ R137, R28, R137, !PT ;  /* 0x000000891c897209 */ /* 0x000fe20007810000 */
[----:B------:R-:W-:Y:S02]  /*12de0*/  FFMA.FTZ R50, R139, UR4, R50 ;  /* 0x000000048b327c23 */ /* 0x000fe40008010032 */
[C---:B------:R-:W-:Y:S01]  /*12df0*/  FFMA.FTZ R45, R140.reuse, UR4, R45 ;  /* 0x000000048c2d7c23 */ /* 0x040fe2000801002d */
[----:B------:R-:W-:Y:S01]  /*12e00*/  FMNMX.FTZ R138, R29, R137, !PT ;  /* 0x000000891d8a7209 */ /* 0x000fe20007810000 */
[----:B------:R-:W-:Y:S01]  /*12e10*/  FFMA.FTZ R47, R140, UR4, R47 ;  /* 0x000000048c2f7c23 */ /* 0x000fe2000801002f */
[----:B------:R-:W-:Y:S01]  /*12e20*/  FMNMX.FTZ R137, R6, R187, !PT ;  /* 0x000000bb06897209 */ /* 0x000fe20007810000 */
[----:B------:R-:W-:Y:S01]  /*12e30*/  FFMA.FTZ R49, R140, UR4, R49 ;  /* 0x000000048c317c23 */ /* 0x000fe20008010031 */
[----:B------:R-:W-:Y:S01]  /*12e40*/  FMNMX.FTZ R138, R36, R138, !PT ;  /* 0x0000008a248a7209 */ /* 0x000fe20007810000 */
[----:B------:R-:W-:Y:S01]  /*12e50*/  FFMA.FTZ R51, R140, UR4, R51 ;  /* 0x000000048c337c23 */ /* 0x000fe20008010033 */
        /* <DEDUP_REMOVED lines=9> */
[C---:B------:R-:W-:Y:S01]  /*12ef0*/  FFMA.FTZ R53, R142.reuse, UR4, R53 ;  /* 0x000000048e357c23 */ /* 0x040fe20008010035 */
[----:B------:R-:W-:Y:S01]  /*12f00*/  FMNMX.FTZ R138, R45, R138, !PT ;  /* 0x0000008a2d8a7209 */ /* 0x000fe20007810000 */
[----:B------:R-:W-:Y:S01]  /*12f10*/  FFMA.FTZ R55, R142, UR4, R55 ;  /* 0x000000048e377c23 */ /* 0x000fe20008010037 */
[----:B------:R-:W-:Y:S01]  /*12f20*/  FMNMX.FTZ R137, R22, R137, !PT ;  /* 0x0000008916897209 */ /* 0x000fe20007810000 */
[C---:B------:R-:W-:Y:S02]  /*12f30*/  FFMA.FTZ R57, R142.reuse, UR4, R57 ;  /* 0x000000048e397c23 */ /* 0x040fe40008010039 */
[----:B------:R-:W-:Y:S02]  /*12f40*/  FFMA.FTZ R59, R142, UR4, R59 ;  /* 0x000000048e3b7c23 */ /* 0x000fe4000801003b */
[C---:B------:R-:W-:Y:S02]  /*12f50*/  FFMA.FTZ R60, R143.reuse, UR4, R60 ;  /* 0x000000048f3c7c23 */ /* 0x040fe4000801003c */
[C---:B------:R-:W-:Y:S02]  /*12f60*/  FFMA.FTZ R62, R143.reuse, UR4, R62 ;  /* 0x000000048f3e7c23 */ /* 0x040fe4000801003e */
[C---:B------:R-:W-:Y:S02]  /*12f70*/  FFMA.FTZ R64, R143.reuse, UR4, R64 ;  /* 0x000000048f407c23 */ /* 0x040fe40008010040 */
[----:B------:R-:W-:Y:S02]  /*12f80*/  FFMA.FTZ R66, R143, UR4, R66 ;  /* 0x000000048f427c23 */ /* 0x000fe40008010042 */
        /* <DEDUP_REMOVED lines=21> */
[----:B------:R-:W-:Y:S01]  /*130e0*/  FMNMX.FTZ R132, R52, R138, !PT ;  /* 0x0000008a34847209 */ /* 0x000fe20007810000 */
[C---:B------:R-:W-:Y:S01]  /*130f0*/  FFMA.FTZ R77, R133.reuse, UR4, R77 ;  /* 0x00000004854d7c23 */ /* 0x040fe2000801004d */
[----:B------:R-:W3:Y:S01]  /*13100*/  I2F R3, R3 ;  /* 0x0000000300037306 */ /* 0x000ee20000201400 */
        /* <DEDUP_REMOVED lines=9> */
[----:B------:R-:W-:Y:S01]  /*131a0*/  IADD3 R132, R144, 0x68, RZ ;  /* 0x0000006890847810 */ /* 0x000fe20007ffe0ff */
[C---:B------:R-:W-:Y:S01]  /*131b0*/  FFMA.FTZ R88, R134.reuse, UR4, R88 ;  /* 0x0000000486587c23 */ /* 0x040fe20008010058 */
[----:B------:R-:W-:Y:S01]  /*131c0*/  FMNMX.FTZ R137, R61, R137, !PT ;  /* 0x000000893d897209 */ /* 0x000fe20007810000 */
[----:B------:R-:W-:Y:S01]  /*131d0*/  FFMA.FTZ R90, R134, UR4, R90 ;  /* 0x00000004865a7c23 */ /* 0x000fe2000801005a */
[----:B------:R-:W-:Y:S01]  /*131e0*/  FMNMX.FTZ R134, R31, R133, !PT ;  /* 0x000000851f867209 */ /* 0x000fe20007810000 */
[C---:B------:R-:W-:Y:S01]  /*131f0*/  FFMA.FTZ R85, R135.reuse, UR4, R85 ;  /* 0x0000000487557c23 */ /* 0x040fe20008010055 */
[----:B------:R-:W4:Y:S01]  /*13200*/  I2F R132, R132 ;  /* 0x0000008400847306 */ /* 0x000f220000201400 */
[----:B------:R-:W-:Y:S01]  /*13210*/  FMNMX.FTZ R137, R68, R137, !PT ;  /* 0x0000008944897209 */ /* 0x000fe20007810000 */
[C---:B------:R-:W-:Y:S01]  /*13220*/  FFMA.FTZ R87, R135.reuse, UR4, R87 ;  /* 0x0000000487577c23 */ /* 0x040fe20008010057 */
[----:B------:R-:W-:Y:S01]  /*13230*/  IADD3 R133, R144, 0x69, RZ ;  /* 0x0000006990857810 */ /* 0x000fe20007ffe0ff */
[----:B------:R-:W-:Y:S01]  /*13240*/  FFMA.FTZ R89, R135, UR4, R89 ;  /* 0x0000000487597c23 */ /* 0x000fe20008010059 */
[----:B------:R-:W-:Y:S01]  /*13250*/  FMNMX.FTZ R137, R69, R137, !PT ;  /* 0x0000008945897209 */ /* 0x000fe20007810000 */
[----:B------:R-:W-:Y:S01]  /*13260*/  FFMA.FTZ R91, R135, UR4, R91 ;  /* 0x00000004875b7c23 */ /* 0x000fe2000801005b */
[----:B------:R-:W-:Y:S01]  /*13270*/  FMNMX.FTZ R134, R38, R134, !PT ;  /* 0x0000008626867209 */ /* 0x000fe20007810000 */
[C---:B------:R-:W-:Y:S02]  /*13280*/  FFMA.FTZ R92, R136.reuse, UR4, R92 ;  /* 0x00000004885c7c23 */ /* 0x040fe4000801005c */
[----:B------:R-:W3:Y:S01]  /*13290*/  I2F R133, R133 ;  /* 0x0000008500857306 */ /* 0x000ee20000201400 */
[C---:B------:R-:W-:Y:S01]  /*132a0*/  FFMA.FTZ R94, R136.reuse, UR4, R94 ;  /* 0x00000004885e7c23 */ /* 0x040fe2000801005e */
[----:B------:R-:W-:Y:S01]  /*132b0*/  FMNMX.FTZ R135, R39, R134, !PT ;  /* 0x0000008627877209 */ /* 0x000fe20007810000 */
[----:B------:R-:W-:Y:S01]  /*132c0*/  FFMA.FTZ R96, R136, UR4, R96 ;  /* 0x0000000488607c23 */ /* 0x000fe20008010060 */
[----:B------:R-:W-:Y:S01]  /*132d0*/  IADD3 R134, R144, 0x70, RZ ;  /* 0x0000007090867810 */ /* 0x000fe20007ffe0ff */
[----:B------:R-:W-:Y:S01]  /*132e0*/  FFMA.FTZ R98, R136, UR4, R98 ;  /* 0x0000000488627c23 */ /* 0x000fe20008010062 */
[----:B------:R-:W-:Y:S01]  /*132f0*/  FMNMX.FTZ R136, R76, R137, !PT ;  /* 0x000000894c887209 */ /* 0x000fe20007810000 */
[----:B-1----:R-:W-:Y:S01]  /*13300*/  FFMA.FTZ R93, R0, UR4, R93 ;  /* 0x00000004005d7c23 */ /* 0x002fe2000801005d */
[----:B------:R-:W-:Y:S01]  /*13310*/  FMNMX.FTZ R135, R46, R135, !PT ;  /* 0x000000872e877209 */ /* 0x000fe20007810000 */
[C---:B------:R-:W-:Y:S01]  /*13320*/  FFMA.FTZ R95, R0.reuse, UR4, R95 ;  /* 0x00000004005f7c23 */ /* 0x040fe2000801005f */
[----:B------:R-:W1:Y:S01]  /*13330*/  I2F R134, R134 ;  /* 0x0000008600867306 */ /* 0x000e620000201400 */
[----:B------:R-:W-:Y:S01]  /*13340*/  FMNMX.FTZ R136, R77, R136, !PT ;  /* 0x000000884d887209 */ /* 0x000fe20007810000 */
[C---:B------:R-:W-:Y:S01]  /*13350*/  FFMA.FTZ R97, R0.reuse, UR4, R97 ;  /* 0x0000000400617c23 */ /* 0x040fe20008010061 */
[----:B------:R-:W-:Y:S01]  /*13360*/  FMNMX.FTZ R135, R47, R135, !PT ;  /* 0x000000872f877209 */ /* 0x000fe20007810000 */
[----:B------:R-:W-:Y:S01]  /*13370*/  FFMA.FTZ R99, R0, UR4, R99 ;  /* 0x0000000400637c23 */ /* 0x000fe20008010063 */
[----:B------:R-:W-:Y:S01]  /*13380*/  IADD3 R0, R144, 0x71, RZ ;  /* 0x0000007190007810 */ /* 0x000fe20007ffe0ff */
[----:B--2---:R-:W-:Y:S01]  /*13390*/  FFMA.FTZ R100, R2, UR4, R100 ;  /* 0x0000000402647c23 */ /* 0x004fe20008010064 */
[----:B------:R-:W-:Y:S01]  /*133a0*/  FMNMX.FTZ R136, R84, R136, !PT ;  /* 0x0000008854887209 */ /* 0x000fe20007810000 */
[----:B------:R-:W-:Y:S01]  /*133b0*/  FFMA.FTZ R102, R2, UR4, R102 ;  /* 0x0000000402667c23 */ /* 0x000fe20008010066 */
[----:B------:R-:W-:Y:S01]  /*133c0*/  FMNMX.FTZ R135, R54, R135, !PT ;  /* 0x0000008736877209 */ /* 0x000fe20007810000 */
[C---:B------:R-:W-:Y:S01]  /*133d0*/  FFMA.FTZ R104, R2.reuse, UR4, R104 ;  /* 0x0000000402687c23 */ /* 0x040fe20008010068 */
[----:B------:R-:W2:Y:S01]  /*133e0*/  I2F R0, R0 ;  /* 0x0000000000007306 */ /* 0x000ea20000201400 */
[----:B------:R-:W-:Y:S01]  /*133f0*/  FFMA.FTZ R106, R2, UR4, R106 ;  /* 0x00000004026a7c23 */ /* 0x000fe2000801006a */
[----:B------:R-:W-:Y:S01]  /*13400*/  IADD3 R2, R144, 0x78, RZ ;  /* 0x0000007890027810 */ /* 0x000fe20007ffe0ff */
[----:B---3--:R-:W-:Y:S01]  /*13410*/  FFMA.FTZ R101, R3, UR4, R101 ;  /* 0x0000000403657c23 */ /* 0x008fe20008010065 */
[----:B------:R-:W-:Y:S01]  /*13420*/  FMNMX.FTZ R136, R85, R136, !PT ;  /* 0x0000008855887209 */ /* 0x000fe20007810000 */
[----:B------:R-:W-:Y:S01]  /*13430*/  FFMA.FTZ R103, R3, UR4, R103 ;  /* 0x0000000403677c23 */ /* 0x000fe20008010067 */
[----:B------:R-:W-:Y:S01]  /*13440*/  FMNMX.FTZ R135, R55, R135, !PT ;  /* 0x0000008737877209 */ /* 0x000fe20007810000 */
[C---:B------:R-:W-:Y:S01]  /*13450*/  FFMA.FTZ R105, R3.reuse, UR4, R105 ;  /* 0x0000000403697c23 */ /* 0x040fe20008010069 */
[----:B------:R-:W-:Y:S01]  /*13460*/  FMNMX.FTZ R136, R92, R136, !PT ;  /* 0x000000885c887209 */ /* 0x000fe20007810000 */
[----:B------:R-:W-:Y:S01]  /*13470*/  FFMA.FTZ R107, R3, UR4, R107 ;  /* 0x00000004036b7c23 */ /* 0x000fe2000801006b */
[----:B------:R-:W3:Y:S01]  /*13480*/  I2F R2, R2 ;  /* 0x0000000200027306 */ /* 0x000ee20000201400 */
[C---:B----4-:R-:W-:Y:S01]  /*13490*/  FFMA.FTZ R108, R132.reuse, UR4, R108 ;  /* 0x00000004846c7c23 */ /* 0x050fe2000801006c */
[----:B------:R-:W-:Y:S01]  /*134a0*/  FMNMX.FTZ R136, R93, R136, !PT ;  /* 0x000000885d887209 */ /* 0x000fe20007810000 */
[----:B------:R-:W-:Y:S01]  /*134b0*/  FFMA.FTZ R110, R132, UR4, R110 ;  /* 0x00000004846e7c23 */ /* 0x000fe2000801006e */
[----:B------:R-:W-:Y:S01]  /*134c0*/  IADD3 R3, R144, 0x79, RZ ;  /* 0x0000007990037810 */ /* 0x000fe20007ffe0ff */
[----:B------:R-:W-:Y:S01]  /*134d0*/  FFMA.FTZ R112, R132, UR4, R112 ;  /* 0x0000000484707c23 */ /* 0x000fe20008010070 */
[----:B------:R-:W-:Y:S01]  /*134e0*/  FMNMX.FTZ R136, R100, R136, !PT ;  /* 0x0000008864887209 */ /* 0x000fe20007810000 */
[----:B------:R-:W-:Y:S01]  /*134f0*/  FFMA.FTZ R114, R132, UR4, R114 ;  /* 0x0000000484727c23 */ /* 0x000fe20008010072 */
[----:B------:R-:W-:Y:S01]  /*13500*/  FMNMX.FTZ R135, R62, R135, !PT ;  /* 0x000000873e877209 */ /* 0x000fe20007810000 */
[C---:B------:R-:W-:Y:S01]  /*13510*/  FFMA.FTZ R109, R133.reuse, UR4, R109 ;  /* 0x00000004856d7c23 */ /* 0x040fe2000801006d */
[----:B------:R-:W4:Y:S01]  /*13520*/  I2F R3, R3 ;  /* 0x0000000300037306 */ /* 0x000f220000201400 */
[----:B------:R-:W-:Y:S01]  /*13530*/  FFMA.FTZ R111, R133, UR4, R111 ;  /* 0x00000004856f7c23 */ /* 0x000fe2000801006f */
[----:B------:R-:W-:Y:S01]  /*13540*/  FMNMX.FTZ R136, R101, R136, !PT ;  /* 0x0000008865887209 */ /* 0x000fe20007810000 */
[----:B------:R-:W-:Y:S01]  /*13550*/  FFMA.FTZ R113, R133, UR4, R113 ;  /* 0x0000000485717c23 */ /* 0x000fe20008010071 */
[----:B------:R-:W-:Y:S01]  /*13560*/  FMNMX.FTZ R135, R63, R135, !PT ;  /* 0x000000873f877209 */ /* 0x000fe20007810000 */
[----:B------:R-:W-:Y:S01]  /*13570*/  FFMA.FTZ R115, R133, UR4, R115 ;  /* 0x0000000485737c23 */ /* 0x000fe20008010073 */
[----:B------:R-:W-:Y:S01]  /*13580*/  FMNMX.FTZ R133, R108, R136, !PT ;  /* 0x000000886c857209 */ /* 0x000fe20007810000 */
[----:B-1----:R-:W-:Y:S01]  /*13590*/  FFMA.FTZ R116, R134, UR4, R116 ;  /* 0x0000000486747c23 */ /* 0x002fe20008010074 */
[----:B------:R-:W-:Y:S01]  /*135a0*/  FMNMX.FTZ R135, R70, R135, !PT ;  /* 0x0000008746877209 */ /* 0x000fe20007810000 */
[C---:B------:R-:W-:Y:S01]  /*135b0*/  FFMA.FTZ R118, R134.reuse, UR4, R118 ;  /* 0x0000000486767c23 */ /* 0x040fe20008010076 */
[----:B------:R-:W-:Y:S01]  /*135c0*/  FMNMX.FTZ R133, R109, R133, !PT ;  /* 0x000000856d857209 */ /* 0x000fe20007810000 */
[C---:B------:R-:W-:Y:S01]  /*135d0*/  FFMA.FTZ R120, R134.reuse, UR4, R120 ;  /* 0x0000000486787c23 */ /* 0x040fe20008010078 */
[----:B------:R-:W-:Y:S01]  /*135e0*/  FMNMX.FTZ R132, R71, R135, !PT ;  /* 0x0000008747847209 */ /* 0x000fe20007810000 */
[----:B------:R-:W-:Y:S01]  /*135f0*/  FFMA.FTZ R122, R134, UR4, R122 ;  /* 0x00000004867a7c23 */ /* 0x000fe2000801007a */
[----:B------:R-:W-:Y:S01]  /*13600*/  FMNMX.FTZ R133, R116, R133, !PT ;  /* 0x0000008574857209 */ /* 0x000fe20007810000 */
[----:B--2---:R-:W-:Y:S01]  /*13610*/  FFMA.FTZ R117, R0, UR4, R117 ;  /* 0x0000000400757c23 */ /* 0x004fe20008010075 */
[----:B------:R-:W-:Y:S01]  /*13620*/  FMNMX.FTZ R132, R78, R132, !PT ;  /* 0x000000844e847209 */ /* 0x000fe20007810000 */
[C---:B------:R-:W-:Y:S02]  /*13630*/  FFMA.FTZ R119, R0.reuse, UR4, R119 ;  /* 0x0000000400777c23 */ /* 0x040fe40008010077 */
[C---:B------:R-:W-:Y:S01]  /*13640*/  FFMA.FTZ R121, R0.reuse, UR4, R121 ;  /* 0x0000000400797c23 */ /* 0x040fe20008010079 */
[----:B------:R-:W-:Y:S01]  /*13650*/  FMNMX.FTZ R132, R79, R132, !PT ;  /* 0x000000844f847209 */ /* 0x000fe20007810000 */
[----:B------:R-:W-:Y:S01]  /*13660*/  FFMA.FTZ R123, R0, UR4, R123 ;  /* 0x00000004007b7c23 */ /* 0x000fe2000801007b */
[----:B------:R-:W-:Y:S01]  /*13670*/  FMNMX.FTZ R0, R117, R133, !PT ;  /* 0x0000008575007209 */ /* 0x000fe20007810000 */
[----:B---3--:R-:W-:Y:S01]  /*13680*/  FFMA.FTZ R124, R2, UR4, R124 ;  /* 0x00000004027c7c23 */ /* 0x008fe2000801007c */
[----:B------:R-:W-:Y:S01]  /*13690*/  FMNMX.FTZ R132, R86, R132, !PT ;  /* 0x0000008456847209 */ /* 0x000fe20007810000 */
[C---:B------:R-:W-:Y:S02]  /*136a0*/  FFMA.FTZ R126, R2.reuse, UR4, R126 ;  /* 0x00000004027e7c23 */ /* 0x040fe4000801007e */
[C---:B------:R-:W-:Y:S01]  /*136b0*/  FFMA.FTZ R128, R2.reuse, UR4, R128 ;  /* 0x0000000402807c23 */ /* 0x040fe20008010080 */
[----:B------:R-:W-:Y:S01]  /*136c0*/  FMNMX.FTZ R132, R87, R132, !PT ;  /* 0x0000008457847209 */ /* 0x000fe20007810000 */
[----:B------:R-:W-:Y:S01]  /*136d0*/  FFMA.FTZ R130, R2, UR4, R130 ;  /* 0x0000000402827c23 */ /* 0x000fe20008010082 */
[----:B------:R-:W-:Y:S01]  /*136e0*/  FMNMX.FTZ R2, R124, R0, !PT ;  /* 0x000000007c027209 */ /* 0x000fe20007810000 */
[C---:B----4-:R-:W-:Y:S01]  /*136f0*/  FFMA.FTZ R125, R3.reuse, UR4, R125 ;  /* 0x00000004037d7c23 */ /* 0x050fe2000801007d */
[----:B------:R-:W-:Y:S01]  /*13700*/  FMNMX.FTZ R132, R94, R132, !PT ;  /* 0x000000845e847209 */ /* 0x000fe20007810000 */
[C---:B------:R-:W-:Y:S02]  /*13710*/  FFMA.FTZ R127, R3.reuse, UR4, R127 ;  /* 0x00000004037f7c23 */ /* 0x040fe4000801007f */
[----:B------:R-:W-:Y:S01]  /*13720*/  FFMA.FTZ R129, R3, UR4, R129 ;  /* 0x0000000403817c23 */ /* 0x000fe20008010081 */
[----:B------:R-:W-:Y:S01]  /*13730*/  FMNMX.FTZ R0, R95, R132, !PT ;  /* 0x000000845f007209 */ /* 0x000fe20007810000 */
[----:B------:R-:W-:Y:S01]  /*13740*/  FFMA.FTZ R131, R3, UR4, R131 ;  /* 0x0000000403837c23 */ /* 0x000fe20008010083 */
        /* <DEDUP_REMOVED lines=10> */
[----:B------:R-:W-:Y:S03]  /*137f0*/  FMNMX.FTZ R0, R127, R0, !PT ;  /* 0x000000007f007209 */ /* 0x000fe60007810000 */
[----:B------:R-:W1:Y:S08]  /*13800*/  SHFL.BFLY PT, R133, R2, 0x1, 0x1f ;  /* 0x0c201f0002857f89 */ /* 0x000e7000000e0000 */
[----:B------:R-:W2:Y:S01]  /*13810*/  SHFL.BFLY PT, R135, R0, 0x2, 0x1f ;  /* 0x0c401f0000877f89 */ /* 0x000ea200000e0000 */
[----:B-1----:R-:W-:Y:S04]  /*13820*/  FMNMX.FTZ R133, R2, R133, !PT ;  /* 0x0000008502857209 */ /* 0x002fe80007810000 */
[C---:B------:R-:W-:Y:S01]  /*13830*/  FSETP.NEU.FTZ.AND P0, PT, R133.reuse, -INF , PT ;  /* 0xff8000008500780b */ /* 0x040fe20003f1d000 */
[C---:B------:R-:W-:Y:S01]  /*13840*/  FADD.FTZ R2, -R133.reuse, R188 ;  /* 0x000000bc85027221 */ /* 0x040fe20000010100 */
[----:B--2---:R-:W-:Y:S03]  /*13850*/  FMNMX.FTZ R135, R0, R135, !PT ;  /* 0x0000008700877209 */ /* 0x004fe60007810000 */
[----:B------:R-:W-:Y:S02]  /*13860*/  FMUL.FTZ R2, R2, c[0x0][0x23c] ;  /* 0x00008f0002027a20 */ /* 0x000fe40000410000 */
[----:B------:R-:W-:Y:S02]  /*13870*/  FMUL.FTZ R0, R133, c[0x0][0x23c] ;  /* 0x00008f0085007a20 */ /* 0x000fe40000410000 */
[----:B------:R-:W1:Y:S01]  /*13880*/  MUFU.EX2 R134, R2 ;  /* 0x0000000200867308 */ /* 0x000e620000000800 */
[----:B------:R-:W2:Y:S02]  /*13890*/  SHFL.BFLY PT, R136, R135, 0x1, 0x1f ;  /* 0x0c201f0087887f89 */ /* 0x000ea400000e0000 */
[----:B------:R-:W-:Y:S05]  /*138a0*/  FSEL R132, R0, RZ, P0 ;  /* 0x000000ff00847208 */ /* 0x000fea0000000000 */
        /* <DEDUP_REMOVED lines=10> */
[C---:B-1----:R-:W-:Y:S02]  /*13950*/  FMUL.FTZ R216, R134.reuse, R216 ;  /* 0x000000d886d87220 */ /* 0x042fe40000410000 */
[C---:B------:R-:W-:Y:S02]  /*13960*/  FMUL.FTZ R217, R134.reuse, R217 ;  /* 0x000000d986d97220 */ /* 0x040fe40000410000 */
[C---:B------:R-:W-:Y:S02]  /*13970*/  FMUL.FTZ R208, R134.reuse, R208 ;  /* 0x000000d086d07220 */ /* 0x040fe40000410000 */
[----:B------:R-:W-:Y:S02]  /*13980*/  FMUL.FTZ R209, R134, R209 ;  /* 0x000000d186d17220 */ /* 0x000fe40000410000 */
[--C-:B------:R-:W-:Y:S01]  /*13990*/  FFMA.FTZ R68, R68, c[0x0][0x23c], -R132.reuse ;  /* 0x00008f0044447a23 */ /* 0x100fe20000010884 */
[----:B------:R-:W-:Y:S01]  /*139a0*/  MUFU.EX2 R45, R45 ;  /* 0x0000002d002d7308 */ /* 0x000fe20000000800 */
[--C-:B------:R-:W-:Y:S02]  /*139b0*/  FFMA.FTZ R69, R69, c[0x0][0x23c], -R132.reuse ;  /* 0x00008f0045457a23 */ /* 0x100fe40000010884 */
[--C-:B------:R-:W-:Y:S02]  /*139c0*/  FFMA.FTZ R92, R92, c[0x0][0x23c], -R132.reuse ;  /* 0x00008f005c5c7a23 */ /* 0x100fe40000010884 */
[--C-:B------:R-:W-:Y:S02]  /*139d0*/  FFMA.FTZ R93, R93, c[0x0][0x23c], -R132.reuse ;  /* 0x00008f005d5d7a23 */ /* 0x100fe40000010884 */
[--C-:B------:R-:W-:Y:S01]  /*139e0*/  FFMA.FTZ R149, R12, c[0x0][0x23c], -R132.reuse ;  /* 0x00008f000c957a23 */ /* 0x100fe20000010884 */
[----:B--2---:R-:W-:Y:S01]  /*139f0*/  FMNMX.FTZ R12, R135, R136, !PT ;  /* 0x00000088870c7209 */ /* 0x004fe20007810000 */
[--C-:B------:R-:W-:Y:S01]  /*13a00*/  FFMA.FTZ R0, R4, c[0x0][0x23c], -R132.reuse ;  /* 0x00008f0004007a23 */ /* 0x100fe20000010884 */
[----:B------:R-:W-:Y:S01]  /*13a10*/  MUFU.EX2 R156, R156 ;  /* 0x0000009c009c7308 */ /* 0x000fe20000000800 */
[--C-:B------:R-:W-:Y:S01]  /*13a20*/  FFMA.FTZ R153, R20, c[0x0][0x23c], -R132.reuse ;  /* 0x00008f0014997a23 */ /* 0x100fe20000010884 */
[----:B------:R-:W-:Y:S01]  /*13a30*/  FMNMX.FTZ R20, R8, R186, !PT ;  /* 0x000000ba08147209 */ /* 0x000fe20007810000 */
[C---:B------:R-:W-:Y:S01]  /*13a40*/  FADD.FTZ R2, -R12.reuse, R187 ;  /* 0x000000bb0c027221 */ /* 0x040fe20000010100 */
[----:B------:R-:W-:Y:S01]  /*13a50*/  FSETP.NEU.FTZ.AND P0, PT, R12, -INF , PT ;  /* 0xff8000000c00780b */ /* 0x000fe20003f1d000 */
[--C-:B------:R-:W-:Y:S01]  /*13a60*/  FFMA.FTZ R150, R5, c[0x0][0x23c], -R132.reuse ;  /* 0x00008f0005967a23 */ /* 0x100fe20000010884 */
[----:B------:R-:W-:Y:S01]  /*13a70*/  FMNMX.FTZ R20, R9, R20, !PT ;  /* 0x0000001409147209 */ /* 0x000fe20007810000 */
[--C-:B------:R-:W-:Y:S02]  /*13a80*/  FFMA.FTZ R148, R13, c[0x0][0x23c], -R132.reuse ;  /* 0x00008f000d947a23 */ /* 0x100fe40000010884 */
[--C-:B------:R-:W-:Y:S01]  /*13a90*/  FFMA.FTZ R151, R28, c[0x0][0x23c], -R132.reuse ;  /* 0x00008f001c977a23 */ /* 0x100fe20000010884 */
[----:B------:R-:W-:Y:S01]  /*13aa0*/  MUFU.EX2 R149, R149 ;  /* 0x0000009500957308 */ /* 0x000fe20000000800 */
[----:B------:R-:W-:Y:S01]  /*13ab0*/  FMNMX.FTZ R20, R16, R20, !PT ;  /* 0x0000001410147209 */ /* 0x000fe20007810000 */
[--C-:B------:R-:W-:Y:S02]  /*13ac0*/  FFMA.FTZ R152, R29, c[0x0][0x23c], -R132.reuse ;  /* 0x00008f001d987a23 */ /* 0x100fe40000010884 */
[--C-:B------:R-:W-:Y:S01]  /*13ad0*/  FFMA.FTZ R154, R21, c[0x0][0x23c], -R132.reuse ;  /* 0x00008f00159a7a23 */ /* 0x100fe20000010884 */
[----:B------:R-:W-:Y:S01]  /*13ae0*/  FMNMX.FTZ R20, R17, R20, !PT ;  /* 0x0000001411147209 */ /* 0x000fe20007810000 */
[----:B------:R-:W-:Y:S02]  /*13af0*/  FMUL.FTZ R3, R12, c[0x0][0x23c] ;  /* 0x00008f000c037a20 */ /* 0x000fe40000410000 */
[----:B------:R-:W-:Y:S01]  /*13b00*/  FMUL.FTZ R220, R134, R220 ;  /* 0x000000dc86dc7220 */ /* 0x000fe20000410000 */
[----:B------:R-:W-:Y:S01]  /*13b10*/  FMNMX.FTZ R20, R24, R20, !PT ;  /* 0x0000001418147209 */ /* 0x000fe20007810000 */
[----:B------:R-:W-:Y:S01]  /*13b20*/  MUFU.EX2 R148, R148 ;  /* 0x0000009400947308 */ /* 0x000fe20000000800 */
[C---:B------:R-:W-:Y:S02]  /*13b30*/  FMUL.FTZ R221, R134.reuse, R221 ;  /* 0x000000dd86dd7220 */ /* 0x040fe40000410000 */
[----:B------:R-:W-:Y:S01]  /*13b40*/  FMNMX.FTZ R20, R25, R20, !PT ;  /* 0x0000001419147209 */ /* 0x000fe20007810000 */
[C---:B------:R-:W-:Y:S02]  /*13b50*/  FMUL.FTZ R212, R134.reuse, R212 ;  /* 0x000000d486d47220 */ /* 0x040fe40000410000 */
[----:B------:R-:W-:Y:S01]  /*13b60*/  FMUL.FTZ R213, R134, R213 ;  /* 0x000000d586d57220 */ /* 0x000fe20000410000 */
[----:B------:R-:W-:Y:S01]  /*13b70*/  FMNMX.FTZ R20, R32, R20, !PT ;  /* 0x0000001420147209 */ /* 0x000fe20007810000 */
        /* <DEDUP_REMOVED lines=16> */
[----:B------:R-:W-:Y:S05]  /*13c80*/  IMAD.U32 R4, RZ, RZ, UR7 ;  /* 0x00000007ff047e24 */ /* 0x000fea000f8e00ff */
[----:B------:R-:W1:Y:S01]  /*13c90*/  MUFU.EX2 R135, R2 ;  /* 0x0000000200877308 */ /* 0x000e620000000800 */
[----:B------:R-:W-:Y:S05]  /*13ca0*/  LOP3.LUT R4, R245, UR33, R4, 0x96, !PT ;  /* 0x00000021f5047c12 */ /* 0x000fea000f8e9604 */
[----:B------:R-:W-:Y:S04]  /*13cb0*/  IMAD.WIDE.U32 R4, R4, -0x326172a9, RZ ;  /* 0xcd9e8d5704047825 */ /* 0x000fe800078e00ff */
[----:B------:R-:W-:Y:S01]  /*13cc0*/  MUFU.EX2 R152, R152 ;  /* 0x0000009800987308 */ /* 0x000fe20000000800 */
[--C-:B------:R-:W-:Y:S02]  /*13cd0*/  LOP3.LUT R158, R167, UR15, R4.reuse, 0x96, !PT ;  /* 0x0000000fa79e7c12 */ /* 0x100fe4000f8e9604 */
[----:B------:R-:W-:Y:S02]  /*13ce0*/  LOP3.LUT R160, R169, UR15, R4, 0x96, !PT ;  /* 0x0000000fa9a07c12 */ /* 0x000fe4000f8e9604 */
[----:B------:R-:W-:Y:S01]  /*13cf0*/  LOP3.LUT R13, R5, UR17, R242, 0x96, !PT ;  /* 0x00000011050d7c12 */ /* 0x000fe2000f8e96f2 */
[----:B------:R-:W-:Y:S04]  /*13d00*/  IMAD.WIDE.U32 R158, R158, -0x2daee0ad, RZ ;  /* 0xd2511f539e9e7825 */ /* 0x000fe800078e00ff */
[----:B------:R-:W2:Y:S01]  /*13d10*/  MUFU.EX2 R153, R153 ;  /* 0x0000009900997308 */ /* 0x000ea20000000800 */
[----:B------:R-:W-:Y:S04]  /*13d20*/  IMAD.WIDE.U32 R138, R13, -0x2daee0ad, RZ ;  /* 0xd2511f530d8a7825 */ /* 0x000fe800078e00ff */
[C---:B-1----:R-:W-:Y:S02]  /*13d30*/  FMUL.FTZ R218, R135.reuse, R218 ;  /* 0x000000da87da7220 */ /* 0x042fe40000410000 */
[C---:B------:R-:W-:Y:S02]  /*13d40*/  FMUL.FTZ R219, R135.reuse, R219 ;  /* 0x000000db87db7220 */ /* 0x040fe40000410000 */
[C---:B------:R-:W-:Y:S01]  /*13d50*/  FMUL.FTZ R210, R135.reuse, R210 ;  /* 0x000000d287d27220 */ /* 0x040fe20000410000 */
[----:B------:R-:W-:Y:S01]  /*13d60*/  MUFU.EX2 R154, R154 ;  /* 0x0000009a009a7308 */ /* 0x000fe20000000800 */
[C---:B------:R-:W-:Y:S02]  /*13d70*/  FMUL.FTZ R211, R135.reuse, R211 ;  /* 0x000000d387d37220 */ /* 0x040fe40000410000 */
[----:B------:R-:W-:Y:S04]  /*13d80*/  IMAD.WIDE.U32 R160, R160, -0x2daee0ad, RZ ;  /* 0xd2511f53a0a07825 */ /* 0x000fe800078e00ff */
[----:B------:R-:W-:Y:S01]  /*13d90*/  FMUL.FTZ R222, R135, R222 ;  /* 0x000000de87de7220 */ /* 0x000fe20000410000 */
[----:B------:R-:W-:Y:S01]  /*13da0*/  LOP3.LUT R138, R161, UR12, R138, 0x96, !PT ;  /* 0x0000000ca18a7c12 */ /* 0x000fe2000f8e968a */
[C---:B------:R-:W-:Y:S01]  /*13db0*/  FMUL.FTZ R223, R135.reuse, R223 ;  /* 0x000000df87df7220 */ /* 0x040fe20000410000 */
[----:B------:R-:W-:Y:S01]  /*13dc0*/  MUFU.EX2 R60, R60 ;  /* 0x0000003c003c7308 */ /* 0x000fe20000000800 */
[C---:B------:R-:W-:Y:S02]  /*13dd0*/  FMUL.FTZ R214, R135.reuse, R214 ;  /* 0x000000d687d67220 */ /* 0x040fe40000410000 */
[----:B------:R-:W-:Y:S02]  /*13de0*/  FMUL.FTZ R215, R135, R215 ;  /* 0x000000d787d77220 */ /* 0x000fe40000410000 */
[----:B------:R-:W-:Y:S01]  /*13df0*/  IMAD.U32 R2, RZ, RZ, UR6 ;  /* 0x00000006ff027e24 */ /* 0x000fe2000f8e00ff */
[----:B------:R-:W-:Y:S02]  /*13e00*/  UIADD3 UR6, UR7, 0x2, URZ ;  /* 0x0000000207067890 */ /* 0x000fe4000fffe03f */
[----:B------:R-:W-:Y:S02]  /*13e10*/  UIADD3 UR7, UR7, 0x3, URZ ;  /* 0x0000000307077890 */ /* 0x000fe4000fffe03f */
[----:B------:R-:W-:Y:S01]  /*13e20*/  MUFU.EX2 R61, R61 ;  /* 0x0000003d003d7308 */ /* 0x000fe20000000800 */
[----:B------:R-:W-:Y:S05]  /*13e30*/  LOP3.LUT R2, R245, UR33, R2, 0x96, !PT ;  /* 0x00000021f5027c12 */ /* 0x000fea000f8e9602 */
[----:B------:R-:W-:Y:S01]  /*13e40*/  IMAD.WIDE.U32 R174, R2, -0x326172a9, RZ ;  /* 0xcd9e8d5702ae7825 */ /* 0x000fe200078e00ff */
[----:B------:R-:W-:Y:S03]  /*13e50*/  LOP3.LUT R2, R5, UR17, R224, 0x96, !PT ;  /* 0x0000001105027c12 */ /* 0x000fe6000f8e96e0 */
[----:B------:R-:W-:Y:S01]  /*13e60*/  MUFU.EX2 R52, R52 ;  /* 0x0000003400347308 */ /* 0x000fe20000000800 */
[--C-:B------:R-:W-:Y:S01]  /*13e70*/  LOP3.LUT R140, R169, UR15, R174.reuse, 0x96, !PT ;  /* 0x0000000fa98c7c12 */ /* 0x100fe2000f8e96ae */
[----:B------:R-:W-:Y:S01]  /*13e80*/  IMAD.WIDE.U32 R142, R2, -0x2daee0ad, RZ ;  /* 0xd2511f53028e7825 */ /* 0x000fe200078e00ff */
[----:B------:R-:W-:Y:S02]  /*13e90*/  LOP3.LUT R174, R167, UR15, R174, 0x96, !PT ;  /* 0x0000000fa7ae7c12 */ /* 0x000fe4000f8e96ae */
[----:B------:R-:W-:Y:S01]  /*13ea0*/  LOP3.LUT R2, R139, UR14, R226, 0x96, !PT ;  /* 0x0000000e8b027c12 */ /* 0x000fe2000f8e96e2 */
[----:B------:R-:W-:Y:S01]  /*13eb0*/  IMAD.WIDE.U32 R138, R138, -0x326172a9, RZ ;  /* 0xcd9e8d578a8a7825 */ /* 0x000fe200078e00ff */
[C---:B------:R-:W-:Y:S02]  /*13ec0*/  LOP3.LUT R5, R175.reuse, UR17, R224, 0x96, !PT ;  /* 0x00000011af057c12 */ /* 0x040fe4000f8e96e0 */
[----:B------:R-:W-:Y:S01]  /*13ed0*/  LOP3.LUT R4, R175, UR17, R242, 0x96, !PT ;  /* 0x00000011af047c12 */ /* 0x000fe2000f8e96f2 */
[----:B------:R-:W-:Y:S01]  /*13ee0*/  MUFU.EX2 R53, R53 ;  /* 0x0000003500357308 */ /* 0x000fe20000000800 */
[----:B------:R-:W-:Y:S01]  /*13ef0*/  IMAD.WIDE.U32 R146, R2, -0x326172a9, RZ ;  /* 0xcd9e8d5702927825 */ /* 0x000fe200078e00ff */
[----:B------:R-:W-:Y:S02]  /*13f00*/  LOP3.LUT R13, R143, UR14, R190, 0x96, !PT ;  /* 0x0000000e8f0d7c12 */ /* 0x000fe4000f8e96be */
[----:B------:R-:W-:Y:S01]  /*13f10*/  LOP3.LUT R142, R159, UR12, R142, 0x96, !PT ;  /* 0x0000000c9f8e7c12 */ /* 0x000fe2000f8e968e */
[----:B------:R-:W-:Y:S01]  /*13f20*/  IMAD.WIDE.U32 R162, R5, -0x2daee0ad, RZ ;  /* 0xd2511f5305a27825 */ /* 0x000fe200078e00ff */
[----:B------:R-:W-:Y:S02]  /*13f30*/  LOP3.LUT R146, R139, UR11, R146, 0x96, !PT ;  /* 0x0000000b8b927c12 */ /* 0x000fe4000f8e9692 */
[----:B------:R-:W-:Y:S01]  /*13f40*/  LOP3.LUT R2, R147, UR13, R168, 0x96, !PT ;  /* 0x0000000d93027c12 */ /* 0x000fe2000f8e96a8 */
[----:B------:R-:W-:Y:S01]  /*13f50*/  IMAD.WIDE.U32 R136, R4, -0x2daee0ad, RZ ;  /* 0xd2511f5304887825 */ /* 0x000fe200078e00ff */
[----:B------:R-:W-:Y:S01]  /*13f60*/  MUFU.EX2 R76, R76 ;  /* 0x0000004c004c7308 */ /* 0x000fe20000000800 */
[----:B------:R-:W-:Y:S02]  /*13f70*/  LOP3.LUT R5, R163, UR14, R190, 0x96, !PT ;  /* 0x0000000ea3057c12 */ /* 0x000fe4000f8e96be */
[----:B------:R-:W-:Y:S01]  /*13f80*/  IMAD.WIDE.U32 R164, R2, -0x2daee0ad, RZ ;  /* 0xd2511f5302a47825 */ /* 0x000fe200078e00ff */
[----:B------:R-:W-:Y:S03]  /*13f90*/  LOP3.LUT R4, R137, UR14, R226, 0x96, !PT ;  /* 0x0000000e89047c12 */ /* 0x000fe6000f8e96e2 */
[----:B------:R-:W-:Y:S01]  /*13fa0*/  IMAD.WIDE.U32 R146, R146, -0x2daee0ad, RZ ;  /* 0xd2511f5392927825 */ /* 0x000fe200078e00ff */
[----:B------:R-:W-:Y:S02]  /*13fb0*/  LOP3.LUT R2, R165, UR10, R160, 0x96, !PT ;  /* 0x0000000aa5027c12 */ /* 0x000fe4000f8e96a0 */
[----:B------:R-:W-:Y:S01]  /*13fc0*/  MUFU.EX2 R77, R77 ;  /* 0x0000004d004d7308 */ /* 0x000fe20000000800 */
[----:B------:R-:W-:Y:S04]  /*13fd0*/  IMAD.WIDE.U32 R36, R5, -0x326172a9, RZ ;  /* 0xcd9e8d5705247825 */ /* 0x000fe800078e00ff */
[----:B------:R-:W-:Y:S01]  /*13fe0*/  IMAD.WIDE.U32 R28, R13, -0x326172a9, RZ ;  /* 0xcd9e8d570d1c7825 */ /* 0x000fe200078e00ff */
[--C-:B------:R-:W-:Y:S02]  /*13ff0*/  LOP3.LUT R5, R37, UR13, R166.reuse, 0x96, !PT ;  /* 0x0000000d25057c12 */ /* 0x100fe4000f8e96a6 */
[----:B------:R-:W-:Y:S01]  /*14000*/  FMNMX.FTZ R37, R33, R20, !PT ;  /* 0x0000001421257209 */ /* 0x000fe20007810000 */
[----:B------:R-:W-:Y:S01]  /*14010*/  IMAD.WIDE.U32 R142, R142, -0x326172a9, RZ ;  /* 0xcd9e8d578e8e7825 */ /* 0x000fe200078e00ff */
[----:B------:R-:W-:Y:S01]  /*14020*/  MUFU.EX2 R68, R68 ;  /* 0x0000004400447308 */ /* 0x000fe20000000800 */
[----:B------:R-:W-:Y:S02]  /*14030*/  FMNMX.FTZ R20, R10, R185, !PT ;  /* 0x000000b90a147209 */ /* 0x000fe40007810000 */
[----:B------:R-:W-:Y:S01]  /*14040*/  FMNMX.FTZ R37, R40, R37, !PT ;  /* 0x0000002528257209 */ /* 0x000fe20007810000 */
[----:B------:R-:W-:Y:S01]  /*14050*/  IMAD.WIDE.U32 R234, R5, -0x2daee0ad, RZ ;  /* 0xd2511f5305ea7825 */ /* 0x000fe200078e00ff */
[----:B------:R-:W-:Y:S02]  /*14060*/  FMNMX.FTZ R20, R11, R20, !PT ;  /* 0x000000140b147209 */ /* 0x000fe40007810000 */
[----:B------:R-:W-:Y:S01]  /*14070*/  FMNMX.FTZ R37, R41, R37, !PT ;  /* 0x0000002529257209 */ /* 0x000fe20007810000 */
[----:B------:R-:W-:Y:S01]  /*14080*/  IMAD.WIDE.U32 R144, R4, -0x326172a9, RZ ;  /* 0xcd9e8d5704907825 */ /* 0x000fe200078e00ff */
[----:B------:R-:W-:Y:S01]  /*14090*/  LOP3.LUT R4, R29, UR13, R166, 0x96, !PT ;  /* 0x0000000d1d047c12 */ /* 0x000fe2000f8e96a6 */
[----:B------:R-:W-:Y:S01]  /*140a0*/  MUFU.EX2 R69, R69 ;  /* 0x0000004500457308 */ /* 0x000fe20000000800 */
[----:B------:R-:W-:Y:S01]  /*140b0*/  FMNMX.FTZ R20, R18, R20, !PT ;  /* 0x0000001412147209 */ /* 0x000fe20007810000 */
[----:B------:R-:W-:Y:S01]  /*140c0*/  IMAD.WIDE.U32 R140, R140, -0x2daee0ad, RZ ;  /* 0xd2511f538c8c7825 */ /* 0x000fe200078e00ff */
[----:B------:R-:W-:Y:S02]  /*140d0*/  LOP3.LUT R28, R143, UR11, R28, 0x96, !PT ;  /* 0x0000000b8f1c7c12 */ /* 0x000fe4000f8e961c */
[----:B------:R-:W-:Y:S01]  /*140e0*/  FMNMX.FTZ R20, R19, R20, !PT ;  /* 0x0000001413147209 */ /* 0x000fe20007810000 */
[----:B------:R-:W-:Y:S01]  /*140f0*/  IMAD.WIDE.U32 R160, R4, -0x2daee0ad, RZ ;  /* 0xd2511f5304a07825 */ /* 0x000fe200078e00ff */
[----:B------:R-:W-:Y:S02]  /*14100*/  LOP3.LUT R136, R141, UR12, R136, 0x96, !PT ;  /* 0x0000000c8d887c12 */ /* 0x000fe4000f8e9688 */
[----:B------:R-:W-:Y:S01]  /*14110*/  FMNMX.FTZ R20, R26, R20, !PT ;  /* 0x000000141a147209 */ /* 0x000fe20007810000 */
[----:B------:R-:W-:Y:S01]  /*14120*/  MUFU.EX2 R92, R92 ;  /* 0x0000005c005c7308 */ /* 0x000fe20000000800 */
[----:B------:R-:W-:Y:S01]  /*14130*/  IMAD.WIDE.U32 R28, R28, -0x2daee0ad, RZ ;  /* 0xd2511f531c1c7825 */ /* 0x000fe200078e00ff */
[----:B------:R-:W-:Y:S02]  /*14140*/  LOP3.LUT R13, R145, UR13, R168, 0x96, !PT ;  /* 0x0000000d910d7c12 */ /* 0x000fe4000f8e96a8 */
[----:B------:R-:W-:Y:S01]  /*14150*/  FMNMX.FTZ R20, R27, R20, !PT ;  /* 0x000000141b147209 */ /* 0x000fe20007810000 */
[----:B------:R-:W-:Y:S01]  /*14160*/  IMAD.WIDE.U32 R136, R136, -0x326172a9, RZ ;  /* 0xcd9e8d5788887825 */ /* 0x000fe200078e00ff */
[----:B------:R-:W-:Y:S02]  /*14170*/  LOP3.LUT R21, R29, UR8, R160, 0x96, !PT ;  /* 0x000000081d157c12 */ /* 0x000fe4000f8e96a0 */
[----:B------:R-:W-:Y:S01]  /*14180*/  FMNMX.FTZ R20, R34, R20, !PT ;  /* 0x0000001422147209 */ /* 0x000fe20007810000 */
[----:B------:R-:W-:Y:S01]  /*14190*/  IMAD.WIDE.U32 R174, R174, -0x2daee0ad, RZ ;  /* 0xd2511f53aeae7825 */ /* 0x000fe200078e00ff */
[----:B------:R-:W-:Y:S01]  /*141a0*/  MUFU.EX2 R93, R93 ;  /* 0x0000005d005d7308 */ /* 0x000fe20000000800 */
[----:B------:R-:W-:Y:S02]  /*141b0*/  LOP3.LUT R144, R137, UR11, R144, 0x96, !PT ;  /* 0x0000000b89907c12 */ /* 0x000fe4000f8e9690 */
[----:B------:R-:W-:Y:S02]  /*141c0*/  FMNMX.FTZ R20, R35, R20, !PT ;  /* 0x0000001423147209 */ /* 0x000fe40007810000 */
[----:B------:R-:W-:Y:S01]  /*141d0*/  LOP3.LUT R174, R235, UR10, R174, 0x96, !PT ;  /* 0x0000000aebae7c12 */ /* 0x000fe2000f8e96ae */
[----:B------:R-:W-:Y:S01]  /*141e0*/  IMAD.WIDE.U32 R144, R144, -0x2daee0ad, RZ ;  /* 0xd2511f5390907825 */ /* 0x000fe200078e00ff */
[----:B------:R-:W-:Y:S02]  /*141f0*/  LOP3.LUT R162, R175, UR12, R162, 0x96, !PT ;  /* 0x0000000cafa27c12 */ /* 0x000fe4000f8e96a2 */
[----:B------:R-:W-:Y:S01]  /*14200*/  LOP3.LUT R4, R147, UR8, R164, 0x96, !PT ;  /* 0x0000000893047c12 */ /* 0x000fe2000f8e96a4 */
[----:B------:R-:W-:Y:S01]  /*14210*/  MUFU.EX2 R84, R84 ;  /* 0x0000005400547308 */ /* 0x000fe20000000800 */
[----:B------:R-:W-:Y:S01]  /*14220*/  FMNMX.FTZ R20, R42, R20, !PT ;  /* 0x000000142a147209 */ /* 0x000fe20007810000 */
[----:B------:R-:W-:Y:S01]  /*14230*/  IMAD.WIDE.U32 R162, R162, -0x326172a9, RZ ;  /* 0xcd9e8d57a2a27825 */ /* 0x000fe200078e00ff */
[----:B------:R-:W-:Y:S02]  /*14240*/  FMNMX.FTZ R37, R48, R37, !PT ;  /* 0x0000002530257209 */ /* 0x000fe40007810000 */
[----:B------:R-:W-:Y:S02]  /*14250*/  FMNMX.FTZ R20, R43, R20, !PT ;  /* 0x000000142b147209 */ /* 0x000fe40007810000 */
[----:B------:R-:W-:Y:S02]  /*14260*/  LOP3.LUT R233, R163, UR11, R36, 0x96, !PT ;  /* 0x0000000ba3e97c12 */ /* 0x000fe4000f8e9624 */
[----:B------:R-:W-:Y:S01]  /*14270*/  LOP3.LUT R36, R161, UR10, R158, 0x96, !PT ;  /* 0x0000000aa1247c12 */ /* 0x000fe2000f8e969e */
[----:B------:R-:W-:Y:S01]  /*14280*/  MUFU.EX2 R85, R85 ;  /* 0x0000005500557308 */ /* 0x000fe20000000800 */
[----:B------:R-:W-:Y:S01]  /*14290*/  IMAD.WIDE.U32 R158, R13, -0x2daee0ad, RZ ;  /* 0xd2511f530d9e7825 */ /* 0x000fe200078e00ff */
[----:B------:R-:W-:Y:S02]  /*142a0*/  FMNMX.FTZ R20, R50, R20, !PT ;  /* 0x0000001432147209 */ /* 0x000fe40007810000 */
[----:B------:R-:W-:Y:S01]  /*142b0*/  FMNMX.FTZ R37, R49, R37, !PT ;  /* 0x0000002531257209 */ /* 0x000fe20007810000 */
[----:B------:R-:W-:Y:S01]  /*142c0*/  IMAD.WIDE.U32 R178, R233, -0x2daee0ad, RZ ;  /* 0xd2511f53e9b27825 */ /* 0x000fe200078e00ff */
[----:B------:R-:W-:Y:S02]  /*142d0*/  LOP3.LUT R13, R159, UR10, R140, 0x96, !PT ;  /* 0x0000000a9f0d7c12 */ /* 0x000fe4000f8e968c */
[----:B------:R-:W-:Y:S01]  /*142e0*/  LOP3.LUT R5, R145, UR8, R158, 0x96, !PT ;  /* 0x0000000891057c12 */ /* 0x000fe2000f8e969e */
[----:B------:R-:W-:Y:S01]  /*142f0*/  IMAD.WIDE.U32 R140, R2, -0x326172a9, RZ ;  /* 0xcd9e8d57028c7825 */ /* 0x000fe200078e00ff */
[----:B------:R-:W-:Y:S01]  /*14300*/  MUFU.EX2 R100, R100 ;  /* 0x0000006400647308 */ /* 0x000fe20000000800 */
[----:B------:R-:W-:Y:S02]  /*14310*/  FMNMX.FTZ R20, R51, R20, !PT ;  /* 0x0000001433147209 */ /* 0x000fe40007810000 */
[----:B------:R-:W-:Y:S01]  /*14320*/  IMAD.WIDE.U32 R158, R4, -0x326172a9, RZ ;  /* 0xcd9e8d57049e7825 */ /* 0x000fe200078e00ff */
[----:B------:R-:W-:Y:S02]  /*14330*/  FMNMX.FTZ R37, R56, R37, !PT ;  /* 0x0000002538257209 */ /* 0x000fe40007810000 */
[----:B------:R-:W-:Y:S01]  /*14340*/  FMNMX.FTZ R20, R58, R20, !PT ;  /* 0x000000143a147209 */ /* 0x000fe20007810000 */
[----:B------:R-:W-:Y:S01]  /*14350*/  IMAD.WIDE.U32 R160, R13, -0x326172a9, RZ ;  /* 0xcd9e8d570da07825 */ /* 0x000fe200078e00ff */
[C---:B------:R-:W-:Y:S02]  /*14360*/  LOP3.LUT R2, R158.reuse, 0xffff, RZ, 0xc0, !PT ;  /* 0x0000ffff9e027812 */ /* 0x040fe400078ec0ff */
[----:B------:R-:W-:Y:S01]  /*14370*/  MUFU.EX2 R101, R101 ;  /* 0x0000006500657308 */ /* 0x000fe20000000800 */
[----:B------:R-:W-:Y:S02]  /*14380*/  FMNMX.FTZ R137, R59, R20, !PT ;  /* 0x000000143b897209 */ /* 0x000fe40007810000 */
[----:B------:R-:W-:Y:S02]  /*14390*/  LOP3.LUT R20, R141, UR9, R138, 0x96, !PT ;  /* 0x000000098d147c12 */ /* 0x000fe4000f8e968a */
[----:B------:R-:W-:Y:S02]  /*143a0*/  LOP3.LUT R138, R159, UR19, R140, 0x96, !PT ;  /* 0x000000139f8a7c12 */ /* 0x000fe4000f8e968c */
[----:B------:R-:W-:Y:S02]  /*143b0*/  LOP3.LUT R140, R158, 0xff, RZ, 0xc0, !PT ;  /* 0x000000ff9e8c7812 */ /* 0x000fe400078ec0ff */
[----:B------:R-:W-:Y:S01]  /*143c0*/  SHF.R.U32.HI R141, RZ, 0x18, R158 ;  /* 0x00000018ff8d7819 */ /* 0x000fe2000001169e */
[----:B------:R-:W-:Y:S01]  /*143d0*/  MUFU.EX2 R108, R108 ;  /* 0x0000006c006c7308 */ /* 0x000fe20000000800 */
[----:B------:R-:W-:Y:S02]  /*143e0*/  SHF.R.U32.HI R143, RZ, 0x8, R2 ;  /* 0x00000008ff8f7819 */ /* 0x000fe40000011602 */
[----:B------:R-:W-:Y:S01]  /*143f0*/  SHF.R.U32.HI R4, RZ, 0x10, R158 ;  /* 0x00000010ff047819 */ /* 0x000fe2000001169e */
[----:B------:R-:W-:Y:S01]  /*14400*/  IMAD.WIDE.U32 R158, R36, -0x326172a9, RZ ;  /* 0xcd9e8d57249e7825 */ /* 0x000fe200078e00ff */
[----:B------:R-:W-:Y:S02]  /*14410*/  PRMT R140, R140, 0x5410, R143 ;  /* 0x000054108c8c7816 */ /* 0x000fe4000000008f */
[----:B------:R-:W-:Y:S02]  /*14420*/  LOP3.LUT R145, R4, 0xff, RZ, 0xc0, !PT ;  /* 0x000000ff04917812 */ /* 0x000fe400078ec0ff */
[----:B------:R-:W-:Y:S01]  /*14430*/  FMNMX.FTZ R37, R57, R37, !PT ;  /* 0x0000002539257209 */ /* 0x000fe20007810000 */
[----:B------:R-:W-:Y:S01]  /*14440*/  MUFU.EX2 R109, R109 ;  /* 0x0000006d006d7308 */ /* 0x000fe20000000800 */
[--C-:B------:R-:W-:Y:S01]  /*14450*/  HSET2.LE.AND R140, R140, R189.reuse, PT ;  /* 0x000000bd8c8c7233 */ /* 0x100fe20003803000 */
[----:B------:R-:W-:Y:S02]  /*14460*/  PRMT R141, R145, 0x5410, R141 ;  /* 0x00005410918d7816 */ /* 0x000fe4000000008d */
[----:B------:R-:W-:Y:S02]  /*14470*/  FMNMX.FTZ R37, R64, R37, !PT ;  /* 0x0000002540257209 */ /* 0x000fe40007810000 */
[----:B------:R-:W-:Y:S01]  /*14480*/  FMNMX.FTZ R137, R66, R137, !PT ;  /* 0x0000008942897209 */ /* 0x000fe20007810000 */
[--C-:B------:R-:W-:Y:S01]  /*14490*/  HSET2.LE.AND R141, R141, R189.reuse, PT ;  /* 0x000000bd8d8d7233 */ /* 0x100fe20003803000 */
[----:B------:R-:W-:Y:S01]  /*144a0*/  FMNMX.FTZ R29, R65, R37, !PT ;  /* 0x00000025411d7209 */ /* 0x000fe20007810000 */
[----:B------:R-:W-:Y:S01]  /*144b0*/  IMAD.WIDE.U32 R36, R21, -0x326172a9, RZ ;  /* 0xcd9e8d5715247825 */ /* 0x000fe200078e00ff */
[----:B------:R-:W-:Y:S01]  /*144c0*/  MUFU.EX2 R124, R124 ;  /* 0x0000007c007c7308 */ /* 0x000fe20000000800 */
[----:B------:R-:W-:Y:S02]  /*144d0*/  LOP3.LUT R21, R159, UR9, R142, 0x96, !PT ;  /* 0x000000099f157c12 */ /* 0x000fe4000f8e968e */
[----:B------:R-:W-:Y:S02]  /*144e0*/  FMNMX.FTZ R29, R72, R29, !PT ;  /* 0x0000001d481d7209 */ /* 0x000fe40007810000 */
[----:B------:R-:W-:Y:S01]  /*144f0*/  LOP3.LUT R139, R37, UR19, R158, 0x96, !PT ;  /* 0x00000013258b7c12 */ /* 0x000fe2000f8e969e */
[----:B------:R-:W-:Y:S01]  /*14500*/  IMAD.WIDE.U32 R158, R5, -0x326172a9, RZ ;  /* 0xcd9e8d57059e7825 */ /* 0x000fe200078e00ff */
[----:B------:R-:W-:Y:S02]  /*14510*/  SHF.R.U32.HI R142, RZ, 0x10, R36 ;  /* 0x00000010ff8e7819 */ /* 0x000fe40000011624 */
[----:B------:R-:W-:Y:S01]  /*14520*/  LOP3.LUT R173, R139, 0xff, RZ, 0xc0, !PT ;  /* 0x000000ff8bad7812 */ /* 0x000fe200078ec0ff */
[----:B------:R-:W-:Y:S01]  /*14530*/  MUFU.EX2 R125, R125 ;  /* 0x0000007d007d7308 */ /* 0x000fe20000000800 */
[----:B------:R-:W-:Y:S02]  /*14540*/  LOP3.LUT R163, R159, UR19, R160, 0x96, !PT ;  /* 0x000000139fa37c12 */ /* 0x000fe4000f8e96a0 */
[----:B------:R-:W-:Y:S02]  /*14550*/  LOP3.LUT R241, R158, 0xff, RZ, 0xc0, !PT ;  /* 0x000000ff9ef17812 */ /* 0x000fe400078ec0ff */
[--C-:B------:R-:W-:Y:S02]  /*14560*/  SHF.R.U32.HI R165, RZ, 0x18, R158.reuse ;  /* 0x00000018ffa57819 */ /* 0x100fe4000001169e */
[----:B------:R-:W-:Y:S02]  /*14570*/  SHF.R.U32.HI R172, RZ, 0x18, R139 ;  /* 0x00000018ffac7819 */ /* 0x000fe4000001168b */
[----:B------:R-:W-:Y:S01]  /*14580*/  LOP3.LUT R142, R142, 0xff, RZ, 0xc0, !PT ;  /* 0x000000ff8e8e7812 */ /* 0x000fe200078ec0ff */
[----:B------:R-:W-:Y:S01]  /*14590*/  MUFU.EX2 R116, R116 ;  /* 0x0000007400747308 */ /* 0x000fe20000000800 */
[----:B------:R-:W-:Y:S02]  /*145a0*/  LOP3.LUT R170, R36, 0xff, RZ, 0xc0, !PT ;  /* 0x000000ff24aa7812 */ /* 0x000fe400078ec0ff */
[----:B------:R-:W-:Y:S02]  /*145b0*/  FMNMX.FTZ R29, R73, R29, !PT ;  /* 0x0000001d491d7209 */ /* 0x000fe40007810000 */
[----:B------:R-:W-:Y:S02]  /*145c0*/  FMNMX.FTZ R137, R67, R137, !PT ;  /* 0x0000008943897209 */ /* 0x000fe40007810000 */
[----:B------:R-:W-:Y:S02]  /*145d0*/  FMNMX.FTZ R29, R80, R29, !PT ;  /* 0x0000001d501d7209 */ /* 0x000fe40007810000 */
[----:B------:R-:W-:Y:S01]  /*145e0*/  FMNMX.FTZ R137, R74, R137, !PT ;  /* 0x000000894a897209 */ /* 0x000fe20007810000 */
[----:B------:R-:W-:Y:S01]  /*145f0*/  MUFU.EX2 R132, R132 ;  /* 0x0000008400847308 */ /* 0x000fe20000000800 */
        /* <DEDUP_REMOVED lines=22> */
[----:B------:R-:W-:Y:S02]  /*14760*/  SHF.R.U32.HI R137, RZ, 0x10, R158 ;  /* 0x00000010ff897819 */ /* 0x000fe4000001169e */
[----:B------:R-:W-:Y:S02]  /*14770*/  FMNMX.FTZ R13, R128, R29, !PT ;  /* 0x0000001d800d7209 */ /* 0x000fe40007810000 */
[----:B------:R-:W-:Y:S02]  /*14780*/  LOP3.LUT R137, R137, 0xff, RZ, 0xc0, !PT ;  /* 0x000000ff89897812 */ /* 0x000fe400078ec0ff */
[----:B------:R-:W-:Y:S02]  /*14790*/  FMNMX.FTZ R5, R129, R13, !PT ;  /* 0x0000000d81057209 */ /* 0x000fe40007810000 */
[----:B------:R-:W-:Y:S02]  /*147a0*/  PRMT R165, R137, 0x5410, R165 ;  /* 0x0000541089a57816 */ /* 0x000fe400000000a5 */
[----:B------:R-:W-:Y:S01]  /*147b0*/  LOP3.LUT R29, R36, 0xffff, RZ, 0xc0, !PT ;  /* 0x0000ffff241d7812 */ /* 0x000fe200078ec0ff */
[----:B------:R-:W1:Y:S01]  /*147c0*/  SHFL.BFLY PT, R13, R5, 0x2, 0x1f ;  /* 0x0c401f00050d7f89 */ /* 0x000e6200000e0000 */
[----:B------:R-:W-:Y:S01]  /*147d0*/  LOP3.LUT R37, R161, UR9, R136, 0x96, !PT ;  /* 0x00000009a1257c12 */ /* 0x000fe2000f8e9688 */
[----:B------:R-:W-:Y:S01]  /*147e0*/  IMAD.WIDE.U32 R160, R20, -0x2daee0ad, RZ ;  /* 0xd2511f5314a07825 */ /* 0x000fe200078e00ff */
[----:B------:R-:W-:Y:S02]  /*147f0*/  LOP3.LUT R136, R158, 0xffff, RZ, 0xc0, !PT ;  /* 0x0000ffff9e887812 */ /* 0x000fe400078ec0ff */
[----:B------:R-:W-:Y:S01]  /*14800*/  SHF.R.U32.HI R29, RZ, 0x8, R29 ;  /* 0x00000008ff1d7819 */ /* 0x000fe2000001161d */
[----:B------:R-:W-:Y:S01]  /*14810*/  IMAD.WIDE.U32 R248, R37, -0x2daee0ad, RZ ;  /* 0xd2511f5325f87825 */ /* 0x000fe200078e00ff */
[----:B------:R-:W-:Y:S02]  /*14820*/  SHF.R.U32.HI R136, RZ, 0x8, R136 ;  /* 0x00000008ff887819 */ /* 0x000fe40000011688 */
[----:B------:R-:W-:Y:S01]  /*14830*/  LOP3.LUT R20, R161, UR18, R146, 0x96, !PT ;  /* 0x00000012a1147c12 */ /* 0x000fe2000f8e9692 */
[----:B------:R-:W-:Y:S01]  /*14840*/  IMAD.WIDE.U32 R146, R21, -0x2daee0ad, RZ ;  /* 0xd2511f5315927825 */ /* 0x000fe200078e00ff */
[----:B------:R-:W-:Y:S02]  /*14850*/  PRMT R241, R241, 0x5410, R136 ;  /* 0x00005410f1f17816 */ /* 0x000fe40000000088 */
[----:B------:R-:W-:Y:S02]  /*14860*/  LOP3.LUT R250, R248, 0xffff, RZ, 0xc0, !PT ;  /* 0x0000fffff8fa7812 */ /* 0x000fe400078ec0ff */
[----:B------:R-:W-:Y:S02]  /*14870*/  SHF.R.U32.HI R21, RZ, 0x18, R146 ;  /* 0x00000018ff157819 */ /* 0x000fe40000011692 */
[----:B------:R-:W-:Y:S02]  /*14880*/  SHF.R.U32.HI R251, RZ, 0x10, R248 ;  /* 0x00000010fffb7819 */ /* 0x000fe400000116f8 */
[----:B------:R-:W-:Y:S02]  /*14890*/  LOP3.LUT R171, R147, UR18, R28, 0x96, !PT ;  /* 0x0000001293ab7c12 */ /* 0x000fe4000f8e961c */
[----:B------:R-:W-:Y:S02]  /*148a0*/  SHF.R.U32.HI R28, RZ, 0x10, R146 ;  /* 0x00000010ff1c7819 */ /* 0x000fe40000011692 */
[C---:B------:R-:W-:Y:S02]  /*148b0*/  LOP3.LUT R252, R146.reuse, 0xffff, RZ, 0xc0, !PT ;  /* 0x0000ffff92fc7812 */ /* 0x040fe400078ec0ff */
[----:B------:R-:W-:Y:S02]  /*148c0*/  LOP3.LUT R187, R146, 0xff, RZ, 0xc0, !PT ;  /* 0x000000ff92bb7812 */ /* 0x000fe400078ec0ff */
[----:B------:R-:W-:Y:S02]  /*148d0*/  F2FP.PACK_AB R146, R148, R149 ;  /* 0x000000959492723e */ /* 0x000fe400000000ff */
[----:B------:R-:W-:Y:S02]  /*148e0*/  LOP3.LUT R37, R249, UR18, R144, 0x96, !PT ;  /* 0x00000012f9257c12 */ /* 0x000fe4000f8e9690 */
[----:B------:R-:W-:Y:S02]  /*148f0*/  LOP3.LUT R146, R140, R146, RZ, 0xc0, !PT ;  /* 0x000000928c927212 */ /* 0x000fe400078ec0ff */
[----:B------:R-:W-:Y:S01]  /*14900*/  F2FP.PACK_AB R144, R150, R0 ;  /* 0x000000009690723e */ /* 0x000fe200000000ff */
[----:B------:R-:W-:Y:S01]  /*14910*/  FFMA.FTZ R0, R180, R134, R0 ;  /* 0x00000086b4007223 */ /* 0x000fe20000010000 */
[----:B------:R-:W-:Y:S02]  /*14920*/  LOP3.LUT R249, R248, 0xff, RZ, 0xc0, !PT ;  /* 0x000000fff8f97812 */ /* 0x000fe400078ec0ff */
[----:B------:R-:W-:Y:S01]  /*14930*/  SHF.R.U32.HI R248, RZ, 0x18, R248 ;  /* 0x00000018fff87819 */ /* 0x000fe200000116f8 */
[----:B------:R-:W-:Y:S01]  /*14940*/  FADD.FTZ R150, R150, R0 ;  /* 0x0000000096967221 */ /* 0x000fe20000010000 */
[----:B------:R-:W-:Y:S02]  /*14950*/  PRMT R170, R170, 0x5410, R29 ;  /* 0x00005410aaaa7816 */ /* 0x000fe4000000001d */
[----:B------:R-:W-:Y:S01]  /*14960*/  SHF.R.U32.HI R29, RZ, 0x18, R160 ;  /* 0x00000018ff1d7819 */ /* 0x000fe200000116a0 */
[----:B------:R-:W-:Y:S01]  /*14970*/  FADD.FTZ R150, R149, R150 ;  /* 0x0000009695967221 */ /* 0x000fe20000010000 */
[----:B-1----:R-:W-:Y:S02]  /*14980*/  FMNMX.FTZ R13, R5, R13, !PT ;  /* 0x0000000d050d7209 */ /* 0x002fe40007810000 */
[----:B------:R-:W-:Y:S01]  /*14990*/  FSEL R5, R3, RZ, P0 ;  /* 0x000000ff03057208 */ /* 0x000fe20000000000 */
[----:B------:R-:W-:Y:S01]  /*149a0*/  FADD.FTZ R148, R148, R150 ;  /* 0x0000009694947221 */ /* 0x000fe20000010000 */
[----:B------:R-:W-:Y:S01]  /*149b0*/  SHF.R.U32.HI R36, RZ, 0x18, R36 ;  /* 0x00000018ff247819 */ /* 0x000fe20000011624 */
[----:B------:R-:W1:Y:S01]  /*149c0*/  SHFL.BFLY PT, R143, R13, 0x1, 0x1f ;  /* 0x0c201f000d8f7f89 */ /* 0x000e6200000e0000 */
[----:B------:R-:W-:Y:S01]  /*149d0*/  LOP3.LUT R175, R160, 0xffff, RZ, 0xc0, !PT ;  /* 0x0000ffffa0af7812 */ /* 0x000fe200078ec0ff */
[--C-:B------:R-:W-:Y:S01]  /*149e0*/  FFMA.FTZ R157, R14, c[0x0][0x23c], -R5.reuse ;  /* 0x00008f000e9d7a23 */ /* 0x100fe20000010805 */
[----:B------:R-:W-:Y:S01]  /*149f0*/  LOP3.LUT R14, R138, 0xffff, RZ, 0xc0, !PT ;  /* 0x0000ffff8a0e7812 */ /* 0x000fe200078ec0ff */
[--C-:B------:R-:W-:Y:S01]  /*14a00*/  FFMA.FTZ R158, R15, c[0x0][0x23c], -R5.reuse ;  /* 0x00008f000f9e7a23 */ /* 0x100fe20000010805 */
[----:B------:R-:W-:Y:S01]  /*14a10*/  SHF.R.U32.HI R15, RZ, 0x10, R138 ;  /* 0x00000010ff0f7819 */ /* 0x000fe2000001168a */
[----:B------:R-:W-:Y:S01]  /*14a20*/  FFMA.FTZ R161, R7, c[0x0][0x23c], -R5 ;  /* 0x00008f0007a17a23 */ /* 0x000fe20000010805 */
[----:B------:R-:W-:Y:S01]  /*14a30*/  SHF.R.U32.HI R7, RZ, 0x10, R139 ;  /* 0x00000010ff077819 */ /* 0x000fe2000001168b */
[----:B------:R-:W-:Y:S01]  /*14a40*/  MUFU.EX2 R157, R157 ;  /* 0x0000009d009d7308 */ /* 0x000fe20000000800 */
[----:B------:R-:W-:Y:S01]  /*14a50*/  PRMT R36, R142, 0x5410, R36 ;  /* 0x000054108e247816 */ /* 0x000fe20000000024 */
[--C-:B------:R-:W-:Y:S01]  /*14a60*/  FFMA.FTZ R30, R30, c[0x0][0x23c], -R5.reuse ;  /* 0x00008f001e1e7a23 */ /* 0x100fe20000010805 */
[----:B------:R-:W-:Y:S01]  /*14a70*/  LOP3.LUT R142, R138, 0xff, RZ, 0xc0, !PT ;  /* 0x000000ff8a8e7812 */ /* 0x000fe200078ec0ff */
[--C-:B------:R-:W-:Y:S01]  /*14a80*/  FFMA.FTZ R78, R78, c[0x0][0x23c], -R5.reuse ;  /* 0x00008f004e4e7a23 */ /* 0x100fe20000010805 */
[----:B------:R-:W-:Y:S01]  /*14a90*/  SHF.R.U32.HI R138, RZ, 0x18, R138 ;  /* 0x00000018ff8a7819 */ /* 0x000fe2000001168a */
[--C-:B------:R-:W-:Y:S01]  /*14aa0*/  FFMA.FTZ R38, R38, c[0x0][0x23c], -R5.reuse ;  /* 0x00008f0026267a23 */ /* 0x100fe20000010805 */
[----:B------:R-:W-:Y:S01]  /*14ab0*/  LOP3.LUT R145, R7, 0xff, RZ, 0xc0, !PT ;  /* 0x000000ff07917812 */ /* 0x000fe200078ec0ff */
[--C-:B------:R-:W-:Y:S01]  /*14ac0*/  FFMA.FTZ R46, R46, c[0x0][0x23c], -R5.reuse ;  /* 0x00008f002e2e7a23 */ /* 0x100fe20000010805 */
[----:B------:R-:W-:Y:S01]  /*14ad0*/  SHF.R.U32.HI R14, RZ, 0x8, R14 ;  /* 0x00000008ff0e7819 */ /* 0x000fe2000001160e */
[----:B------:R-:W3:Y:S01]  /*14ae0*/  MUFU.EX2 R158, R158 ;  /* 0x0000009e009e7308 */ /* 0x000ee20000000800 */
[----:B------:R-:W-:Y:S01]  /*14af0*/  PRMT R172, R145, 0x5410, R172 ;  /* 0x0000541091ac7816 */ /* 0x000fe200000000ac */
[--C-:B------:R-:W-:Y:S01]  /*14b00*/  FFMA.FTZ R47, R47, c[0x0][0x23c], -R5.reuse ;  /* 0x00008f002f2f7a23 */ /* 0x100fe20000010805 */
[----:B------:R-:W-:Y:S01]  /*14b10*/  PRMT R142, R142, 0x5410, R14 ;  /* 0x000054108e8e7816 */ /* 0x000fe2000000000e */
[--C-:B------:R-:W-:Y:S01]  /*14b20*/  FFMA.FTZ R62, R62, c[0x0][0x23c], -R5.reuse ;  /* 0x00008f003e3e7a23 */ /* 0x100fe20000010805 */
[----:B------:R-:W-:Y:S01]  /*14b30*/  SHF.R.U32.HI R188, RZ, 0x10, R160 ;  /* 0x00000010ffbc7819 */ /* 0x000fe200000116a0 */
[--C-:B------:R-:W-:Y:S01]  /*14b40*/  FFMA.FTZ R63, R63, c[0x0][0x23c], -R5.reuse ;  /* 0x00008f003f3f7a23 */ /* 0x100fe20000010805 */
[----:B-1----:R-:W-:Y:S01]  /*14b50*/  FMNMX.FTZ R13, R13, R143, !PT ;  /* 0x0000008f0d0d7209 */ /* 0x002fe20007810000 */
[--C-:B------:R-:W-:Y:S01]  /*14b60*/  HSET2.LE.AND R142, R142, R189.reuse, PT ;  /* 0x000000bd8e8e7233 */ /* 0x100fe20003803000 */
[----:B------:R-:W-:Y:S01]  /*14b70*/  LOP3.LUT R143, R139, 0xffff, RZ, 0xc0, !PT ;  /* 0x0000ffff8b8f7812 */ /* 0x000fe200078ec0ff */
[----:B------:R-:W-:Y:S01]  /*14b80*/  MUFU.EX2 R161, R161 ;  /* 0x000000a100a17308 */ /* 0x000fe20000000800 */
[----:B------:R-:W-:Y:S01]  /*14b90*/  LOP3.LUT R139, R15, 0xff, RZ, 0xc0, !PT ;  /* 0x000000ff0f8b7812 */ /* 0x000fe200078ec0ff */
[----:B------:R-:W-:Y:S01]  /*14ba0*/  FFMA.FTZ R54, R54, c[0x0][0x23c], -R5 ;  /* 0x00008f0036367a23 */ /* 0x000fe20000010805 */
[----:B------:R-:W-:Y:S01]  /*14bb0*/  SHF.R.U32.HI R143, RZ, 0x8, R143 ;  /* 0x00000008ff8f7819 */ /* 0x000fe2000001168f */
[----:B------:R-:W-:Y:S01]  /*14bc0*/  FFMA.FTZ R55, R55, c[0x0][0x23c], -R5 ;  /* 0x00008f0037377a23 */ /* 0x000fe20000010805 */
[----:B------:R-:W-:Y:S01]  /*14bd0*/  PRMT R7, R139, 0x5410, R138 ;  /* 0x000054108b077816 */ /* 0x000fe2000000008a */
[----:B--2---:R-:W-:Y:S01]  /*14be0*/  FADD.FTZ R148, R153, R148 ;  /* 0x0000009499947221 */ /* 0x004fe20000010000 */
[----:B------:R-:W-:Y:S01]  /*14bf0*/  LDSM.16.MT88.4 R136, [R231+0x4000] ;  /* 0x00400000e788783b */ /* 0x000fe20000004200 */
[----:B------:R-:W-:Y:S02]  /*14c00*/  PRMT R173, R173, 0x5410, R143 ;  /* 0x00005410adad7816 */ /* 0x000fe4000000008f */
[----:B------:R-:W-:Y:S01]  /*14c10*/  MUFU.EX2 R46, R46 ;  /* 0x0000002e002e7308 */ /* 0x000fe20000000800 */
[----:B------:R-:W-:Y:S01]  /*14c20*/  LOP3.LUT R144, R142, R144, RZ, 0xc0, !PT ;  /* 0x000000908e907212 */ /* 0x000fe200078ec0ff */
[--C-:B------:R-:W-:Y:S01]  /*14c30*/  HSET2.LE.AND R145, R7, R189.reuse, PT ;  /* 0x000000bd07917233 */ /* 0x100fe20003803000 */
[----:B------:R-:W-:Y:S02]  /*14c40*/  LOP3.LUT R188, R188, 0xff, RZ, 0xc0, !PT ;  /* 0x000000ffbcbc7812 */ /* 0x000fe400078ec0ff */
[----:B---3--:R-:W-:Y:S02]  /*14c50*/  F2FP.PACK_AB R147, R158, R157 ;  /* 0x0000009d9e93723e */ /* 0x008fe400000000ff */
[----:B------:R-:W-:Y:S02]  /*14c60*/  FSETP.NEU.FTZ.AND P0, PT, R13, -INF , PT ;  /* 0xff8000000d00780b */ /* 0x000fe40003f1d000 */
[----:B------:R-:W-:Y:S01]  /*14c70*/  LOP3.LUT R147, R141, R147, RZ, 0xc0, !PT ;  /* 0x000000938d937212 */ /* 0x000fe200078ec0ff */
[----:B------:R-:W1:Y:S01]  /*14c80*/  MUFU.EX2 R47, R47 ;  /* 0x0000002f002f7308 */ /* 0x000e620000000800 */
[----:B------:R-:W-:Y:S01]  /*14c90*/  LDSM.16.MT88.4 R140, [R240+0x4000] ;  /* 0x00400000f08c783b */ /* 0x000fe20000004200 */
[----:B------:R-:W-:Y:S02]  /*14ca0*/  LOP3.LUT R164, R160, 0xff, RZ, 0xc0, !PT ;  /* 0x000000ffa0a47812 */ /* 0x000fe400078ec0ff */
[----:B------:R-:W-:Y:S04]  /*14cb0*/  FMNMX.FTZ R2, R122, R2, !PT ;  /* 0x000000027a027209 */ /* 0x000fe80007810000 */
[----:B------:R-:W-:Y:S02]  /*14cc0*/  FMNMX.FTZ R2, R123, R2, !PT ;  /* 0x000000027b027209 */ /* 0x000fe40007810000 */
[----:B------:R-:W-:Y:S02]  /*14cd0*/  MUFU.EX2 R62, R62 ;  /* 0x0000003e003e7308 */ /* 0x000fe40000000800 */
[----:B------:R-:W-:Y:S04]  /*14ce0*/  FMNMX.FTZ R2, R130, R2, !PT ;  /* 0x0000000282027209 */ /* 0x000fe80007810000 */
[----:B------:R-:W-:Y:S01]  /*14cf0*/  FMNMX.FTZ R4, R131, R2, !PT ;  /* 0x0000000283047209 */ /* 0x000fe20007810000 */
[----:B------:R-:W-:Y:S02]  /*14d00*/  FFMA.FTZ R2, R6, c[0x0][0x23c], -R5 ;  /* 0x00008f0006027a23 */ /* 0x000fe40000010805 */
[----:B------:R-:W-:Y:S01]  /*14d10*/  FADD.FTZ R6, -R13, R186 ;  /* 0x000000ba0d067221 */ /* 0x000fe20000010100 */
[----:B------:R-:W-:Y:S01]  /*14d20*/  MUFU.EX2 R63, R63 ;  /* 0x0000003f003f7308 */ /* 0x000fe20000000800 */
[----:B------:R-:W2:Y:S02]  /*14d30*/  SHFL.BFLY PT, R3, R4, 0x2, 0x1f ;  /* 0x0c401f0004037f89 */ /* 0x000ea400000e0000 */
[----:B------:R-:W-:Y:S01]  /*14d40*/  FMUL.FTZ R6, R6, c[0x0][0x23c] ;  /* 0x00008f0006067a20 */ /* 0x000fe20000410000 */
[----:B-1----:R-:W-:Y:S06]  /*14d50*/  F2FP.PACK_AB R117, R47, R46 ;  /* 0x0000002e2f75723e */ /* 0x002fec00000000ff */
[----:B------:R-:W1:Y:S10]  /*14d60*/  MUFU.EX2 R15, R6 ;  /* 0x00000006000f7308 */ /* 0x000e740000000800 */
[----:B------:R-:W3:Y:S01]  /*14d70*/  MUFU.EX2 R2, R2 ;  /* 0x0000000200027308 */ /* 0x000ee20000000800 */
[----:B--2---:R-:W-:Y:S01]  /*14d80*/  FMNMX.FTZ R14, R4, R3, !PT ;  /* 0x00000003040e7209 */ /* 0x004fe20007810000 */
[----:B------:R-:W-:Y:S08]  /*14d90*/  FMUL.FTZ R3, R13, c[0x0][0x23c] ;  /* 0x00008f000d037a20 */ /* 0x000ff00000410000 */
[----:B------:R-:W-:Y:S01]  /*14da0*/  MUFU.EX2 R54, R54 ;  /* 0x0000003600367308 */ /* 0x000fe20000000800 */
[----:B------:R-:W2:Y:S01]  /*14db0*/  SHFL.BFLY PT, R4, R14, 0x1, 0x1f ;  /* 0x0c201f000e047f89 */ /* 0x000ea200000e0000 */
[----:B-1----:R-:W-:Y:S01]  /*14dc0*/  FMUL.FTZ R204, R15, R204 ;  /* 0x000000cc0fcc7220 */ /* 0x002fe20000410000 */
[----:B------:R-:W-:Y:S01]  /*14dd0*/  FSEL R6, R3, RZ, P0 ;  /* 0x000000ff03067208 */ /* 0x000fe20000000000 */
[C---:B------:R-:W-:Y:S02]  /*14de0*/  FMUL.FTZ R205, R15.reuse, R205 ;  /* 0x000000cd0fcd7220 */ /* 0x040fe40000410000 */
[C---:B------:R-:W-:Y:S04]  /*14df0*/  FMUL.FTZ R200, R15.reuse, R200 ;  /* 0x000000c80fc87220 */ /* 0x040fe80000410000 */
        /* <DEDUP_REMOVED lines=9> */
[--C-:B------:R-:W-:Y:S01]  /*14e90*/  FFMA.FTZ R3, R8, c[0x0][0x23c], -R6.reuse ;  /* 0x00008f0008037a23 */ /* 0x100fe20000010806 */
[----:B--2---:R-:W-:Y:S01]  /*14ea0*/  FMNMX.FTZ R8, R14, R4, !PT ;  /* 0x000000040e087209 */ /* 0x004fe20007810000 */
[--C-:B------:R-:W-:Y:S01]  /*14eb0*/  FFMA.FTZ R159, R16, c[0x0][0x23c], -R6.reuse ;  /* 0x00008f00109f7a23 */ /* 0x100fe20000010806 */
[----:B---3--:R-:W-:Y:S01]  /*14ec0*/  F2FP.PACK_AB R4, R161, R2 ;  /* 0x00000002a104723e */ /* 0x008fe200000000ff */
[--C-:B------:R-:W-:Y:S01]  /*14ed0*/  FFMA.FTZ R160, R17, c[0x0][0x23c], -R6.reuse ;  /* 0x00008f0011a07a23 */ /* 0x100fe20000010806 */
[----:B------:R1:W-:Y:S01]  /*14ee0*/  MUFU.EX2 R14, R9 ;  /* 0x00000009000e7308 */ /* 0x0003e20000000800 */
[C---:B------:R-:W-:Y:S01]  /*14ef0*/  FMUL.FTZ R7, R8.reuse, c[0x0][0x23c] ;  /* 0x00008f0008077a20 */ /* 0x040fe20000410000 */
[----:B------:R-:W-:Y:S01]  /*14f00*/  FSETP.NEU.FTZ.AND P0, PT, R8, -INF , PT ;  /* 0xff8000000800780b */ /* 0x000fe20003f1d000 */
[----:B------:R-:W-:Y:S01]  /*14f10*/  IMAD.WIDE.U32 R16, R174, -0x326172a9, RZ ;  /* 0xcd9e8d57ae107825 */ /* 0x000fe200078e00ff */
[----:B------:R-:W-:Y:S02]  /*14f20*/  LOP3.LUT R145, R145, R4, RZ, 0xc0, !PT ;  /* 0x0000000491917212 */ /* 0x000fe400078ec0ff */
[----:B------:R-:W-:Y:S01]  /*14f30*/  FSEL R7, R7, RZ, P0 ;  /* 0x000000ff07077208 */ /* 0x000fe20000000000 */
[----:B------:R-:W-:Y:S01]  /*14f40*/  FFMA.FTZ R134, R113, c[0x0][0x23c], -R6 ;  /* 0x00008f0071867a23 */ /* 0x000fe20000010806 */
[----:B------:R-:W-:Y:S01]  /*14f50*/  LOP3.LUT R17, R17, UR9, R162, 0x96, !PT ;  /* 0x0000000911117c12 */ /* 0x000fe2000f8e96a2 */
[----:B------:R-:W-:Y:S01]  /*14f60*/  FFMA.FTZ R56, R56, c[0x0][0x23c], -R6 ;  /* 0x00008f0038387a23 */ /* 0x000fe20000010806 */
[----:B------:R-:W-:Y:S01]  /*14f70*/  MUFU.EX2 R159, R159 ;  /* 0x0000009f009f7308 */ /* 0x000fe20000000800 */
[C---:B------:R-:W-:Y:S01]  /*14f80*/  HMMA.16816.F32 R216, R144.reuse, R138, R216 ;  /* 0x0000008a90d8723c */ /* 0x040fe200000018d8 */
[--C-:B------:R-:W-:Y:S01]  /*14f90*/  FFMA.FTZ R162, R19, c[0x0][0x23c], -R7.reuse ;  /* 0x00008f0013a27a23 */ /* 0x100fe20000010807 */
[----:B------:R-:W-:Y:S01]  /*14fa0*/  F2FP.PACK_AB R113, R109, R108 ;  /* 0x0000006c6d71723e */ /* 0x000fe200000000ff */
[--C-:B------:R-:W-:Y:S02]  /*14fb0*/  FFMA.FTZ R4, R10, c[0x0][0x23c], -R7.reuse ;  /* 0x00008f000a047a23 */ /* 0x100fe40000010807 */
[--C-:B------:R-:W-:Y:S02]  /*14fc0*/  FFMA.FTZ R10, R11, c[0x0][0x23c], -R7.reuse ;  /* 0x00008f000b0a7a23 */ /* 0x100fe40000010807 */
[--C-:B------:R-:W-:Y:S01]  /*14fd0*/  FFMA.FTZ R11, R18, c[0x0][0x23c], -R7.reuse ;  /* 0x00008f00120b7a23 */ /* 0x100fe20000010807 */
[C---:B------:R-:W-:Y:S01]  /*14fe0*/  HMMA.16816.F32 R208, R144.reuse, R142, R208 ;  /* 0x0000008e90d0723c */ /* 0x040fe200000018d0 */
[----:B------:R-:W2:Y:S03]  /*14ff0*/  MUFU.EX2 R160, R160 ;  /* 0x000000a000a07308 */ /* 0x000ea60000000800 */
[--C-:B------:R-:W-:Y:S01]  /*15000*/  HSET2.LE.AND R18, R170, R189.reuse, PT ;  /* 0x000000bdaa127233 */ /* 0x100fe20003803000 */
[----:B-1----:R-:W-:Y:S01]  /*15010*/  LOP3.LUT R9, R179, UR8, R234, 0x96, !PT ;  /* 0x00000008b3097c12 */ /* 0x002fe2000f8e96ea */
[--C-:B------:R-:W-:Y:S02]  /*15020*/  FFMA.FTZ R58, R58, c[0x0][0x23c], -R7.reuse ;  /* 0x00008f003a3a7a23 */ /* 0x100fe40000010807 */
[C---:B------:R-:W-:Y:S01]  /*15030*/  HMMA.16816.F32 R220, R144.reuse, R136, R220 ;  /* 0x0000008890dc723c */ /* 0x040fe200000018dc */
[----:B------:R-:W-:Y:S02]  /*15040*/  FFMA.FTZ R59, R59, c[0x0][0x23c], -R7 ;  /* 0x00008f003b3b7a23 */ /* 0x000fe40000010807 */
[----:B------:R-:W1:Y:S01]  /*15050*/  MUFU.EX2 R3, R3 ;  /* 0x0000000300037308 */ /* 0x000e620000000800 */
[----:B------:R-:W-:Y:S04]  /*15060*/  IMAD.WIDE.U32 R176, R9, -0x326172a9, RZ ;  /* 0xcd9e8d5709b07825 */ /* 0x000fe800078e00ff */
[----:B------:R-:W-:Y:S01]  /*15070*/  HMMA.16816.F32 R212, R144, R140, R212 ;  /* 0x0000008c90d4723c */ /* 0x000fe200000018d4 */
[----:B------:R-:W-:Y:S03]  /*15080*/  FADD.FTZ R9, -R8, R185 ;  /* 0x000000b908097221 */ /* 0x000fe60000010100 */
[----:B------:R-:W-:Y:S01]  /*15090*/  LOP3.LUT R185, R177, UR19, R16, 0x96, !PT ;  /* 0x00000013b1b97c12 */ /* 0x000fe2000f8e9610 */
[----:B------:R-:W-:Y:S01]  /*150a0*/  MUFU.EX2 R4, R4 ;  /* 0x0000000400047308 */ /* 0x000fe20000000800 */
[--C-:B------:R-:W-:Y:S01]  /*150b0*/  HSET2.LE.AND R16, R173, R189.reuse, PT ;  /* 0x000000bdad107233 */ /* 0x100fe20003803000 */
[----:B------:R-:W-:Y:S01]  /*150c0*/  LOP3.LUT R147, R176, 0xffff, RZ, 0xc0, !PT ;  /* 0x0000ffffb0937812 */ /* 0x000fe200078ec0ff */
[----:B------:R-:W-:Y:S01]  /*150d0*/  FMUL.FTZ R9, R9, c[0x0][0x23c] ;  /* 0x00008f0009097a20 */ /* 0x000fe20000410000 */
[----:B--2---:R-:W-:Y:S03]  /*150e0*/  F2FP.PACK_AB R19, R160, R159 ;  /* 0x0000009fa013723e */ /* 0x004fe600000000ff */
[----:B------:R-:W-:Y:S01]  /*150f0*/  LOP3.LUT R146, R176, 0xff, RZ, 0xc0, !PT ;  /* 0x000000ffb0927812 */ /* 0x000fe200078ec0ff */
[--C-:B------:R-:W-:Y:S01]  /*15100*/  FFMA.FTZ R82, R82, c[0x0][0x23c], -R7.reuse ;  /* 0x00008f0052527a23 */ /* 0x100fe20000010807 */
[----:B------:R-:W-:Y:S01]  /*15110*/  LOP3.LUT R18, R18, R19, RZ, 0xc0, !PT ;  /* 0x0000001312127212 */ /* 0x000fe200078ec0ff */
[----:B------:R-:W2:Y:S01]  /*15120*/  MUFU.EX2 R10, R10 ;  /* 0x0000000a000a7308 */ /* 0x000ea20000000800 */
[--C-:B------:R-:W-:Y:S01]  /*15130*/  HSET2.LE.AND R19, R36, R189.reuse, PT ;  /* 0x000000bd24137233 */ /* 0x100fe20003803000 */
[--C-:B------:R-:W-:Y:S01]  /*15140*/  SHF.R.U32.HI R145, RZ, 0x10, R176.reuse ;  /* 0x00000010ff917819 */ /* 0x100fe200000116b0 */
[--C-:B------:R-:W-:Y:S01]  /*15150*/  FFMA.FTZ R83, R83, c[0x0][0x23c], -R7.reuse ;  /* 0x00008f0053537a23 */ /* 0x100fe20000010807 */
[----:B-1----:R-:W-:Y:S01]  /*15160*/  F2FP.PACK_AB R170, R14, R3 ;  /* 0x000000030eaa723e */ /* 0x002fe200000000ff */
[--C-:B------:R-:W-:Y:S01]  /*15170*/  FFMA.FTZ R74, R74, c[0x0][0x23c], -R7.reuse ;  /* 0x00008f004a4a7a23 */ /* 0x100fe20000010807 */
[----:B------:R-:W-:Y:S01]  /*15180*/  SHF.R.U32.HI R144, RZ, 0x18, R176 ;  /* 0x00000018ff907819 */ /* 0x000fe200000116b0 */
[----:B------:R-:W-:Y:S01]  /*15190*/  IMAD.WIDE.U32 R176, R17, -0x2daee0ad, RZ ;  /* 0xd2511f5311b07825 */ /* 0x000fe200078e00ff */
[----:B------:R-:W-:Y:S01]  /*151a0*/  LOP3.LUT R16, R16, R170, RZ, 0xc0, !PT ;  /* 0x000000aa10107212 */ /* 0x000fe200078ec0ff */
[--C-:B------:R-:W-:Y:S01]  /*151b0*/  HSET2.LE.AND R17, R172, R189.reuse, PT ;  /* 0x000000bdac117233 */ /* 0x100fe20003803000 */
[----:B------:R-:W-:Y:S01]  /*151c0*/  MUFU.EX2 R11, R11 ;  /* 0x0000000b000b7308 */ /* 0x000fe20000000800 */
[----:B------:R-:W-:Y:S01]  /*151d0*/  LOP3.LUT R145, R145, 0xff, RZ, 0xc0, !PT ;  /* 0x000000ff91917812 */ /* 0x000fe200078ec0ff */
[--C-:B------:R-:W-:Y:S01]  /*151e0*/  FFMA.FTZ R75, R75, c[0x0][0x23c], -R7.reuse ;  /* 0x00008f004b4b7a23 */ /* 0x100fe20000010807 */
[----:B------:R-:W-:Y:S01]  /*151f0*/  LOP3.LUT R36, R177, UR18, R178, 0x96, !PT ;  /* 0x00000012b1247c12 */ /* 0x000fe2000f8e96b2 */
[--C-:B------:R-:W-:Y:S01]  /*15200*/  FFMA.FTZ R90, R90, c[0x0][0x23c], -R7.reuse ;  /* 0x00008f005a5a7a23 */ /* 0x100fe20000010807 */
[----:B------:R-:W-:Y:S01]  /*15210*/  LOP3.LUT R186, R176, 0xffff, RZ, 0xc0, !PT ;  /* 0x0000ffffb0ba7812 */ /* 0x000fe200078ec0ff */
[----:B------:R-:W-:Y:S01]  /*15220*/  FFMA.FTZ R91, R91, c[0x0][0x23c], -R7 ;  /* 0x00008f005b5b7a23 */ /* 0x000fe20000010807 */
[----:B------:R-:W-:Y:S01]  /*15230*/  SHF.R.U32.HI R174, RZ, 0x10, R176 ;  /* 0x00000010ffae7819 */ /* 0x000fe200000116b0 */
[----:B------:R-:W-:Y:S01]  /*15240*/  FFMA.FTZ R57, R57, c[0x0][0x23c], -R6 ;  /* 0x00008f0039397a23 */ /* 0x000fe20000010806 */
[----:B------:R-:W-:Y:S01]  /*15250*/  SHF.R.U32.HI R147, RZ, 0x8, R147 ;  /* 0x00000008ff937819 */ /* 0x000fe20000011693 */
[----:B------:R-:W1:Y:S01]  /*15260*/  MUFU.EX2 R162, R162 ;  /* 0x000000a200a27308 */ /* 0x000e620000000800 */
[----:B------:R-:W-:Y:S01]  /*15270*/  SHF.R.U32.HI R173, RZ, 0x18, R176 ;  /* 0x00000018ffad7819 */ /* 0x000fe200000116b0 */
[--C-:B------:R-:W-:Y:S01]  /*15280*/  FFMA.FTZ R64, R64, c[0x0][0x23c], -R6.reuse ;  /* 0x00008f0040407a23 */ /* 0x100fe20000010806 */
[----:B--2---:R-:W-:Y:S01]  /*15290*/  F2FP.PACK_AB R172, R10, R4 ;  /* 0x000000040aac723e */ /* 0x004fe200000000ff */
[--C-:B------:R-:W-:Y:S02]  /*152a0*/  FFMA.FTZ R65, R65, c[0x0][0x23c], -R6.reuse ;  /* 0x00008f0041417a23 */ /* 0x100fe40000010806 */
[--C-:B------:R-:W-:Y:S01]  /*152b0*/  FFMA.FTZ R48, R48, c[0x0][0x23c], -R6.reuse ;  /* 0x00008f0030307a23 */ /* 0x100fe20000010806 */
[----:B------:R-:W-:Y:S01]  /*152c0*/  LOP3.LUT R17, R17, R172, RZ, 0xc0, !PT ;  /* 0x000000ac11117212 */ /* 0x000fe200078ec0ff */
[----:B------:R-:W-:Y:S02]  /*152d0*/  FFMA.FTZ R49, R49, c[0x0][0x23c], -R6 ;  /* 0x00008f0031317a23 */ /* 0x000fe40000010806 */
[----:B------:R-:W2:Y:S01]  /*152e0*/  MUFU.EX2 R9, R9 ;  /* 0x0000000900097308 */ /* 0x000ea20000000800 */
[----:B------:R-:W-:Y:S01]  /*152f0*/  PRMT R172, R146, 0x5410, R147 ;  /* 0x0000541092ac7816 */ /* 0x000fe20000000093 */
[--C-:B------:R-:W-:Y:S01]  /*15300*/  FFMA.FTZ R147, R34, c[0x0][0x23c], -R7.reuse ;  /* 0x00008f0022937a23 */ /* 0x100fe20000010807 */
[----:B------:R-:W-:Y:S01]  /*15310*/  SHF.R.U32.HI R146, RZ, 0x8, R252 ;  /* 0x00000008ff927819 */ /* 0x000fe200000116fc */
[----:B------:R-:W-:Y:S01]  /*15320*/  FFMA.FTZ R66, R66, c[0x0][0x23c], -R7 ;  /* 0x00008f0042427a23 */ /* 0x000fe20000010807 */
[----:B------:R-:W-:Y:S01]  /*15330*/  SHF.R.U32.HI R252, RZ, 0x10, R185 ;  /* 0x00000010fffc7819 */ /* 0x000fe200000116b9 */
[----:B------:R-:W-:Y:S01]  /*15340*/  FFMA.FTZ R67, R67, c[0x0][0x23c], -R7 ;  /* 0x00008f0043437a23 */ /* 0x000fe20000010807 */
[----:B------:R-:W-:Y:S01]  /*15350*/  PRMT R146, R187, 0x5410, R146 ;  /* 0x00005410bb927816 */ /* 0x000fe20000000092 */
[--C-:B------:R-:W-:Y:S01]  /*15360*/  FFMA.FTZ R80, R80, c[0x0][0x23c], -R6.reuse ;  /* 0x00008f0050507a23 */ /* 0x100fe20000010806 */
[----:B------:R-:W-:Y:S01]  /*15370*/  LOP3.LUT R252, R252, 0xff, RZ, 0xc0, !PT ;  /* 0x000000fffcfc7812 */ /* 0x000fe200078ec0ff */
[----:B------:R-:W-:Y:S01]  /*15380*/  MUFU.EX2 R147, R147 ;  /* 0x0000009300937308 */ /* 0x000fe20000000800 */
[--C-:B------:R-:W-:Y:S02]  /*15390*/  FFMA.FTZ R81, R81, c[0x0][0x23c], -R6.reuse ;  /* 0x00008f0051517a23 */ /* 0x100fe40000010806 */
[--C-:B------:R-:W-:Y:S01]  /*153a0*/  FFMA.FTZ R72, R72, c[0x0][0x23c], -R6.reuse ;  /* 0x00008f0048487a23 */ /* 0x100fe20000010806 */
[----:B-1----:R-:W-:Y:S01]  /*153b0*/  F2FP.PACK_AB R170, R162, R11 ;  /* 0x0000000ba2aa723e */ /* 0x002fe200000000ff */
[----:B------:R-:W-:Y:S02]  /*153c0*/  FFMA.FTZ R73, R73, c[0x0][0x23c], -R6 ;  /* 0x00008f0049497a23 */ /* 0x000fe40000010806 */
[----:B------:R-:W-:Y:S01]  /*153d0*/  FFMA.FTZ R2, R181, R135, R2 ;  /* 0x00000087b5027223 */ /* 0x000fe20000010002 */
[----:B------:R-:W-:Y:S01]  /*153e0*/  LOP3.LUT R19, R19, R170, RZ, 0xc0, !PT ;  /* 0x000000aa13137212 */ /* 0x000fe200078ec0ff */
[----:B------:R-:W-:Y:S01]  /*153f0*/  FFMA.FTZ R3, R182, R15, R3 ;  /* 0x0000000fb6037223 */ /* 0x000fe20000010003 */
[----:B------:R-:W-:Y:S01]  /*15400*/  MUFU.EX2 R56, R56 ;  /* 0x0000003800387308 */ /* 0x000fe20000000800 */
[----:B------:R-:W-:Y:S01]  /*15410*/  LOP3.LUT R170, R176, 0xff, RZ, 0xc0, !PT ;  /* 0x000000ffb0aa7812 */ /* 0x000fe200078ec0ff */
[--C-:B------:R-:W-:Y:S02]  /*15420*/  FFMA.FTZ R96, R96, c[0x0][0x23c], -R6.reuse ;  /* 0x00008f0060607a23 */ /* 0x100fe40000010806 */
[C---:B--2---:R-:W-:Y:S02]  /*15430*/  FMUL.FTZ R206, R9.reuse, R206 ;  /* 0x000000ce09ce7220 */ /* 0x044fe40000410000 */
[C---:B------:R-:W-:Y:S02]  /*15440*/  FMUL.FTZ R207, R9.reuse, R207 ;  /* 0x000000cf09cf7220 */ /* 0x040fe40000410000 */
[C---:B------:R-:W-:Y:S02]  /*15450*/  FMUL.FTZ R202, R9.reuse, R202 ;  /* 0x000000ca09ca7220 */ /* 0x040fe40000410000 */
[----:B------:R-:W-:Y:S01]  /*15460*/  MUFU.EX2 R57, R57 ;  /* 0x0000003900397308 */ /* 0x000fe20000000800 */
[C---:B------:R-:W-:Y:S02]  /*15470*/  FMUL.FTZ R203, R9.reuse, R203 ;  /* 0x000000cb09cb7220 */ /* 0x040fe40000410000 */
[C---:B------:R-:W-:Y:S01]  /*15480*/  HMMA.16816.F32 R204, R16.reuse, R136, R204 ;  /* 0x0000008810cc723c */ /* 0x040fe200000018cc */
[C---:B------:R-:W-:Y:S02]  /*15490*/  FMUL.FTZ R198, R9.reuse, R198 ;  /* 0x000000c609c67220 */ /* 0x040fe40000410000 */
[C---:B------:R-:W-:Y:S02]  /*154a0*/  FMUL.FTZ R199, R9.reuse, R199 ;  /* 0x000000c709c77220 */ /* 0x040fe40000410000 */
[----:B------:R-:W-:Y:S02]  /*154b0*/  FMUL.FTZ R194, R9, R194 ;  /* 0x000000c209c27220 */ /* 0x000fe40000410000 */
[----:B------:R-:W-:Y:S01]  /*154c0*/  MUFU.EX2 R64, R64 ;  /* 0x0000004000407308 */ /* 0x000fe20000000800 */
[C---:B------:R-:W-:Y:S01]  /*154d0*/  HMMA.16816.F32 R200, R16.reuse, R138, R200 ;  /* 0x0000008a10c8723c */ /* 0x040fe200000018c8 */
[----:B------:R-:W-:Y:S03]  /*154e0*/  LOP3.LUT R137, R163, 0xffff, RZ, 0xc0, !PT ;  /* 0x0000ffffa3897812 */ /* 0x000fe600078ec0ff */
[----:B------:R-:W-:Y:S01]  /*154f0*/  FMUL.FTZ R195, R9, R195 ;  /* 0x000000c309c37220 */ /* 0x000fe20000410000 */
[----:B------:R-:W-:Y:S01]  /*15500*/  SHF.R.U32.HI R136, RZ, 0x8, R175 ;  /* 0x00000008ff887819 */ /* 0x000fe200000116af */
[--C-:B------:R-:W-:Y:S01]  /*15510*/  FFMA.FTZ R97, R97, c[0x0][0x23c], -R6.reuse ;  /* 0x00008f0061617a23 */ /* 0x100fe20000010806 */
[----:B------:R-:W-:Y:S01]  /*15520*/  LOP3.LUT R138, R28, 0xff, RZ, 0xc0, !PT ;  /* 0x000000ff1c8a7812 */ /* 0x000fe200078ec0ff */
[C---:B------:R-:W-:Y:S01]  /*15530*/  HMMA.16816.F32 R196, R16.reuse, R140, R196 ;  /* 0x0000008c10c4723c */ /* 0x040fe200000018c4 */
[----:B------:R-:W-:Y:S03]  /*15540*/  MUFU.EX2 R65, R65 ;  /* 0x0000004100417308 */ /* 0x000fe60000000800 */
[----:B------:R-:W-:Y:S01]  /*15550*/  LOP3.LUT R28, R20, 0xff, RZ, 0xc0, !PT ;  /* 0x000000ff141c7812 */ /* 0x000fe200078ec0ff */
[----:B------:R-:W-:Y:S01]  /*15560*/  FFMA.FTZ R139, R31, c[0x0][0x23c], -R5 ;  /* 0x00008f001f8b7a23 */ /* 0x000fe20000010805 */
[----:B------:R-:W-:Y:S01]  /*15570*/  SHF.R.U32.HI R31, RZ, 0x8, R137 ;  /* 0x00000008ff1f7819 */ /* 0x000fe20000011689 */
[----:B------:R-:W-:Y:S01]  /*15580*/  FFMA.FTZ R88, R88, c[0x0][0x23c], -R6 ;  /* 0x00008f0058587a23 */ /* 0x000fe20000010806 */
[----:B------:R-:W-:Y:S01]  /*15590*/  HMMA.16816.F32 R192, R16, R142, R192 ;  /* 0x0000008e10c0723c */ /* 0x000fe200000018c0 */
[----:B------:R-:W1:Y:S02]  /*155a0*/  LDSM.16.MT88.4 R16, [R240+0x4400] ;  /* 0x00440000f010783b */ /* 0x000e640000004200 */
[----:B------:R2:W-:Y:S01]  /*155b0*/  MUFU.EX2 R137, R139 ;  /* 0x0000008b00897308 */ /* 0x0005e20000000800 */
[----:B------:R-:W-:Y:S01]  /*155c0*/  PRMT R164, R164, 0x5410, R136 ;  /* 0x00005410a4a47816 */ /* 0x000fe20000000088 */
[----:B------:R-:W-:Y:S01]  /*155d0*/  FFMA.FTZ R89, R89, c[0x0][0x23c], -R6 ;  /* 0x00008f0059597a23 */ /* 0x000fe20000010806 */
[----:B------:R-:W-:Y:S01]  /*155e0*/  PRMT R228, R138, 0x5410, R21 ;  /* 0x000054108ae47816 */ /* 0x000fe20000000015 */
[----:B------:R-:W-:Y:S01]  /*155f0*/  FFMA.FTZ R138, R23, c[0x0][0x23c], -R5 ;  /* 0x00008f00178a7a23 */ /* 0x000fe20000010805 */
[----:B------:R-:W-:Y:S01]  /*15600*/  PRMT R175, R145, 0x5410, R144 ;  /* 0x0000541091af7816 */ /* 0x000fe20000000090 */
[----:B------:R-:W-:Y:S03]  /*15610*/  FFMA.FTZ R143, R24, c[0x0][0x23c], -R6 ;  /* 0x00008f00188f7a23 */ /* 0x000fe60000010806 */
[----:B------:R-:W-:Y:S01]  /*15620*/  PRMT R144, R188, 0x5410, R29 ;  /* 0x00005410bc907816 */ /* 0x000fe2000000001d */
[----:B------:R3:W-:Y:S01]  /*15630*/  MUFU.EX2 R136, R30 ;  /* 0x0000001e00887308 */ /* 0x0007e20000000800 */
[----:B------:R-:W-:Y:S01]  /*15640*/  LOP3.LUT R29, R163, 0xff, RZ, 0xc0, !PT ;  /* 0x000000ffa31d7812 */ /* 0x000fe200078ec0ff */
[--C-:B------:R-:W-:Y:S01]  /*15650*/  FFMA.FTZ R98, R98, c[0x0][0x23c], -R7.reuse ;  /* 0x00008f0062627a23 */ /* 0x100fe20000010807 */
[----:B------:R-:W-:Y:S01]  /*15660*/  F2FP.PACK_AB R23, R152, R151 ;  /* 0x000000979817723e */ /* 0x000fe200000000ff */
[----:B------:R-:W-:Y:S01]  /*15670*/  FFMA.FTZ R99, R99, c[0x0][0x23c], -R7 ;  /* 0x00008f0063637a23 */ /* 0x000fe20000010807 */
[----:B------:R-:W-:Y:S01]  /*15680*/  PRMT R177, R29, 0x5410, R31 ;  /* 0x000054101db17816 */ /* 0x000fe2000000001f */
[----:B------:R-:W-:Y:S01]  /*15690*/  FFMA.FTZ R4, R183, R9, R4 ;  /* 0x00000009b7047223 */ /* 0x000fe20000010004 */
[----:B------:R-:W-:Y:S01]  /*156a0*/  F2FP.PACK_AB R142, R154, R153 ;  /* 0x000000999a8e723e */ /* 0x000fe200000000ff */
[----:B------:R-:W-:Y:S01]  /*156b0*/  FADD.FTZ R161, R161, R2 ;  /* 0x00000002a1a17221 */ /* 0x000fe20000010000 */
[----:B------:R-:W-:Y:S01]  /*156c0*/  SHF.R.U32.HI R140, RZ, 0x10, R20 ;  /* 0x00000010ff8c7819 */ /* 0x000fe20000011614 */
[----:B------:R-:W-:Y:S01]  /*156d0*/  MUFU.EX2 R138, R138 ;  /* 0x0000008a008a7308 */ /* 0x000fe20000000800 */
[----:B------:R-:W-:Y:S02]  /*156e0*/  FADD.FTZ R14, R14, R3 ;  /* 0x000000030e0e7221 */ /* 0x000fe40000010000 */
[----:B------:R-:W-:Y:S01]  /*156f0*/  LOP3.LUT R140, R140, 0xff, RZ, 0xc0, !PT ;  /* 0x000000ff8c8c7812 */ /* 0x000fe200078ec0ff */
[----:B--2---:R-:W-:Y:S02]  /*15700*/  FFMA.FTZ R139, R22, c[0x0][0x23c], -R5 ;  /* 0x00008f00168b7a23 */ /* 0x004fe40000010805 */
[----:B------:R-:W-:Y:S02]  /*15710*/  IMAD.U32 R22, RZ, RZ, UR6 ;  /* 0x00000006ff167e24 */ /* 0x000fe4000f8e00ff */
[----:B------:R-:W-:Y:S02]  /*15720*/  FADD.FTZ R4, R10, R4 ;  /* 0x000000040a047221 */ /* 0x000fe40000010000 */
[----:B------:R-:W2:Y:S01]  /*15730*/  MUFU.EX2 R139, R139 ;  /* 0x0000008b008b7308 */ /* 0x000ea20000000800 */
[----:B------:R-:W-:Y:S01]  /*15740*/  LOP3.LUT R22, R245, UR33, R22, 0x96, !PT ;  /* 0x00000021f5167c12 */ /* 0x000fe2000f8e9616 */
[----:B------:R-:W-:Y:S01]  /*15750*/  FADD.FTZ R161, R157, R161 ;  /* 0x000000a19da17221 */ /* 0x000fe20000010000 */
[----:B---3--:R-:W-:Y:S01]  /*15760*/  LOP3.LUT R30, R20, 0xffff, RZ, 0xc0, !PT ;  /* 0x0000ffff141e7812 */ /* 0x008fe200078ec0ff */
[----:B------:R-:W-:Y:S01]  /*15770*/  FADD.FTZ R159, R159, R14 ;  /* 0x0000000e9f9f7221 */ /* 0x000fe20000010000 */
[----:B------:R-:W-:Y:S01]  /*15780*/  SHF.R.U32.HI R20, RZ, 0x18, R20 ;  /* 0x00000018ff147819 */ /* 0x000fe20000011614 */
[----:B------:R-:W-:Y:S01]  /*15790*/  IMAD.WIDE.U32 R178, R22, -0x326172a9, RZ ;  /* 0xcd9e8d5716b27825 */ /* 0x000fe200078e00ff */
[----:B------:R-:W-:Y:S01]  /*157a0*/  SHF.R.U32.HI R30, RZ, 0x8, R30 ;  /* 0x00000008ff1e7819 */ /* 0x000fe2000001161e */
[--C-:B------:R-:W-:Y:S02]  /*157b0*/  HSET2.LE.AND R22, R164, R189.reuse, PT ;  /* 0x000000bda4167233 */ /* 0x100fe40003803000 */
[----:B------:R-:W-:Y:S01]  /*157c0*/  MUFU.EX2 R143, R143 ;  /* 0x0000008f008f7308 */ /* 0x000fe20000000800 */
[----:B------:R-:W-:Y:S01]  /*157d0*/  PRMT R140, R140, 0x5410, R20 ;  /* 0x000054108c8c7816 */ /* 0x000fe20000000014 */
[----:B------:R-:W-:Y:S01]  /*157e0*/  FFMA.FTZ R164, R27, c[0x0][0x23c], -R7 ;  /* 0x00008f001ba47a23 */ /* 0x000fe20000010807 */
[----:B------:R-:W-:Y:S01]  /*157f0*/  PRMT R21, R28, 0x5410, R30 ;  /* 0x000054101c157816 */ /* 0x000fe2000000001e */
[----:B------:R-:W-:Y:S01]  /*15800*/  FADD.FTZ R4, R11, R4 ;  /* 0x000000040b047221 */ /* 0x000fe20000010000 */
[----:B------:R-:W3:Y:S01]  /*15810*/  LDSM.16.MT88.4 R28, [R231+0x4400] ;  /* 0x00440000e71c783b */ /* 0x000ee20000004200 */
[----:B------:R-:W-:Y:S01]  /*15820*/  LOP3.LUT R141, R179, UR17, R242, 0x96, !PT ;  /* 0x00000011b38d7c12 */ /* 0x000fe2000f8e96f2 */
[----:B------:R-:W-:Y:S01]  /*15830*/  FADD.FTZ R161, R158, R161 ;  /* 0x000000a19ea17221 */ /* 0x000fe20000010000 */
[----:B------:R-:W-:Y:S01]  /*15840*/  LOP3.LUT R22, R22, R23, RZ, 0xc0, !PT ;  /* 0x0000001716167212 */ /* 0x000fe200078ec0ff */
[--C-:B------:R-:W-:Y:S01]  /*15850*/  HSET2.LE.AND R23, R144, R189.reuse, PT ;  /* 0x000000bd90177233 */ /* 0x100fe20003803000 */
[----:B------:R-:W-:Y:S01]  /*15860*/  MUFU.EX2 R164, R164 ;  /* 0x000000a400a47308 */ /* 0x000fe20000000800 */
[----:B------:R-:W-:Y:S01]  /*15870*/  IMAD.WIDE.U32 R234, R141, -0x2daee0ad, RZ ;  /* 0xd2511f538dea7825 */ /* 0x000fe200078e00ff */
[----:B------:R-:W-:Y:S02]  /*15880*/  LOP3.LUT R20, R169, UR15, R178, 0x96, !PT ;  /* 0x0000000fa9147c12 */ /* 0x000fe4000f8e96b2 */
[----:B--2---:R-:W-:Y:S01]  /*15890*/  F2FP.PACK_AB R24, R138, R139 ;  /* 0x0000008b8a18723e */ /* 0x004fe200000000ff */
[----:B------:R-:W-:Y:S01]  /*158a0*/  FADD.FTZ R159, R160, R159 ;  /* 0x0000009fa09f7221 */ /* 0x000fe20000010000 */
[----:B------:R-:W-:Y:S01]  /*158b0*/  LOP3.LUT R145, R235, UR14, R226, 0x96, !PT ;  /* 0x0000000eeb917c12 */ /* 0x000fe2000f8e96e2 */
[----:B------:R-:W-:Y:S01]  /*158c0*/  IMAD.WIDE.U32 R232, R20, -0x2daee0ad, RZ ;  /* 0xd2511f5314e87825 */ /* 0x000fe200078e00ff */
[--C-:B------:R-:W-:Y:S01]  /*158d0*/  HSET2.LE.AND R20, R21, R189.reuse, PT ;  /* 0x000000bd15147233 */ /* 0x100fe20003803000 */
[----:B------:R-:W-:Y:S01]  /*158e0*/  F2FP.PACK_AB R21, R137, R136 ;  /* 0x000000888915723e */ /* 0x000fe200000000ff */
[----:B------:R-:W-:Y:S01]  /*158f0*/  MUFU.EX2 R48, R48 ;  /* 0x0000003000307308 */ /* 0x000fe20000000800 */
[----:B------:R-:W-:Y:S01]  /*15900*/  IMAD.WIDE.U32 R144, R145, -0x326172a9, RZ ;  /* 0xcd9e8d5791907825 */ /* 0x000fe200078e00ff */
[----:B------:R-:W-:Y:S02]  /*15910*/  LOP3.LUT R141, R233, UR12, R234, 0x96, !PT ;  /* 0x0000000ce98d7c12 */ /* 0x000fe4000f8e96ea */
[----:B------:R-:W-:Y:S01]  /*15920*/  LOP3.LUT R23, R23, R21, RZ, 0xc0, !PT ;  /* 0x0000001517177212 */ /* 0x000fe200078ec0ff */
[--C-:B------:R-:W-:Y:S01]  /*15930*/  HSET2.LE.AND R21, R140, R189.reuse, PT ;  /* 0x000000bd8c157233 */ /* 0x100fe20003803000 */
[----:B------:R-:W-:Y:S01]  /*15940*/  LOP3.LUT R20, R20, R142, RZ, 0xc0, !PT ;  /* 0x0000008e14147212 */ /* 0x000fe200078ec0ff */
[--C-:B------:R-:W-:Y:S02]  /*15950*/  FFMA.FTZ R140, R25, c[0x0][0x23c], -R6.reuse ;  /* 0x00008f00198c7a23 */ /* 0x100fe40000010806 */
[----:B------:R-:W-:Y:S01]  /*15960*/  FFMA.FTZ R142, R32, c[0x0][0x23c], -R6 ;  /* 0x00008f00208e7a23 */ /* 0x000fe20000010806 */
[----:B------:R-:W-:Y:S01]  /*15970*/  MUFU.EX2 R49, R49 ;  /* 0x0000003100317308 */ /* 0x000fe20000000800 */
[----:B------:R-:W-:Y:S01]  /*15980*/  LOP3.LUT R21, R21, R24, RZ, 0xc0, !PT ;  /* 0x0000001815157212 */ /* 0x000fe200078ec0ff */
[----:B------:R-:W-:Y:S01]  /*15990*/  FADD.FTZ R162, R162, R4 ;  /* 0x00000004a2a27221 */ /* 0x000fe20000010000 */
[----:B------:R-:W-:Y:S01]  /*159a0*/  LOP3.LUT R24, R145, UR13, R168, 0x96, !PT ;  /* 0x0000000d91187c12 */ /* 0x000fe2000f8e96a8 */
[----:B------:R-:W-:Y:S02]  /*159b0*/  FFMA.FTZ R145, R35, c[0x0][0x23c], -R7 ;  /* 0x00008f0023917a23 */ /* 0x000fe40000010807 */
[----:B------:R-:W-:Y:S02]  /*159c0*/  FADD.FTZ R161, R139, R161 ;  /* 0x000000a18ba17221 */ /* 0x000fe40000010000 */
[----:B------:R-:W-:Y:S01]  /*159d0*/  IMAD.WIDE.U32 R234, R24, -0x2daee0ad, RZ ;  /* 0xd2511f5318ea7825 */ /* 0x000fe200078e00ff */
[C---:B-1----:R-:W-:Y:S01]  /*159e0*/  HMMA.16816.F32 R208, R20.reuse, R18, R208 ;  /* 0x0000001214d0723c */ /* 0x042fe200000018d0 */
[----:B------:R-:W-:Y:S02]  /*159f0*/  MUFU.EX2 R140, R140 ;  /* 0x0000008c008c7308 */ /* 0x000fe40000000800 */
[----:B------:R-:W-:Y:S01]  /*15a00*/  FADD.FTZ R154, R154, R148 ;  /* 0x000000949a9a7221 */ /* 0x000fe20000010000 */
[----:B------:R-:W-:Y:S01]  /*15a10*/  LOP3.LUT R24, R235, UR10, R232, 0x96, !PT ;  /* 0x0000000aeb187c12 */ /* 0x000fe2000f8e96e8 */
[----:B------:R-:W-:Y:S03]  /*15a20*/  IMAD.WIDE.U32 R232, R141, -0x326172a9, RZ ;  /* 0xcd9e8d578de87825 */ /* 0x000fe600078e00ff */
[C---:B---3--:R-:W-:Y:S01]  /*15a30*/  HMMA.16816.F32 R216, R20.reuse, R30, R216 ;  /* 0x0000001e14d8723c */ /* 0x048fe200000018d8 */
[----:B------:R-:W-:Y:S02]  /*15a40*/  FFMA.FTZ R141, R33, c[0x0][0x23c], -R6 ;  /* 0x00008f00218d7a23 */ /* 0x000fe40000010806 */
[----:B------:R-:W-:Y:S01]  /*15a50*/  MUFU.EX2 R142, R142 ;  /* 0x0000008e008e7308 */ /* 0x000fe20000000800 */
[----:B------:R-:W-:Y:S01]  /*15a60*/  LOP3.LUT R32, R233, UR11, R144, 0x96, !PT ;  /* 0x0000000be9207c12 */ /* 0x000fe2000f8e9690 */
[----:B------:R-:W-:Y:S02]  /*15a70*/  FFMA.FTZ R144, R26, c[0x0][0x23c], -R7 ;  /* 0x00008f001a907a23 */ /* 0x000fe40000010807 */
[----:B------:R-:W-:Y:S01]  /*15a80*/  FADD.FTZ R161, R138, R161 ;  /* 0x000000a18aa17221 */ /* 0x000fe20000010000 */
[C---:B------:R-:W-:Y:S01]  /*15a90*/  HMMA.16816.F32 R220, R20.reuse, R28, R220 ;  /* 0x0000001c14dc723c */ /* 0x040fe200000018dc */
[----:B------:R-:W-:Y:S04]  /*15aa0*/  IMAD.WIDE.U32 R32, R32, -0x2daee0ad, RZ ;  /* 0xd2511f5320207825 */ /* 0x000fe800078e00ff */
[----:B------:R-:W1:Y:S01]  /*15ab0*/  MUFU.EX2 R144, R144 ;  /* 0x0000009000907308 */ /* 0x000e620000000800 */
[----:B------:R-:W-:Y:S01]  /*15ac0*/  LOP3.LUT R25, R33, UR8, R234, 0x96, !PT ;  /* 0x0000000821197c12 */ /* 0x000fe2000f8e96ea */
[----:B------:R-:W-:Y:S01]  /*15ad0*/  FADD.FTZ R154, R151, R154 ;  /* 0x0000009a979a7221 */ /* 0x000fe20000010000 */
[----:B------:R-:W-:Y:S01]  /*15ae0*/  SHF.R.U32.HI R33, RZ, 0x18, R163 ;  /* 0x00000018ff217819 */ /* 0x000fe200000116a3 */
[----:B------:R-:W-:Y:S01]  /*15af0*/  HMMA.16816.F32 R212, R20, R16, R212 ;  /* 0x0000001014d4723c */ /* 0x000fe200000018d4 */
[----:B------:R2:W5:Y:S02]  /*15b00*/  LDL.LU.64 R234, [R1+0x20] ;  /* 0x0000200001ea7983 */ /* 0x0005640000300a00 */
[----:B------:R-:W-:Y:S02]  /*15b10*/  FADD.FTZ R161, R136, R161 ;  /* 0x000000a188a17221 */ /* 0x000fe40000010000 */
[----:B------:R-:W-:Y:S01]  /*15b20*/  FADD.FTZ R152, R152, R154 ;  /* 0x0000009a98987221 */ /* 0x000fe20000010000 */
[----:B------:R-:W-:Y:S01]  /*15b30*/  MUFU.EX2 R145, R145 ;  /* 0x0000009100917308 */ /* 0x000fe20000000800 */
[----:B------:R-:W-:Y:S01]  /*15b40*/  SHF.R.U32.HI R22, RZ, 0x10, R163 ;  /* 0x00000010ff167819 */ /* 0x000fe200000116a3 */
[----:B------:R-:W-:Y:S04]  /*15b50*/  IMAD.MOV.U32 R21, RZ, RZ, R233 ;  /* 0x000000ffff157224 */ /* 0x000fe800078e00e9 */
[----:B------:R-:W-:Y:S01]  /*15b60*/  LOP3.LUT R22, R22, 0xff, RZ, 0xc0, !PT ;  /* 0x000000ff16167812 */ /* 0x000fe200078ec0ff */
[----:B------:R-:W-:Y:S02]  /*15b70*/  IMAD.MOV.U32 R20, RZ, RZ, R232 ;  /* 0x000000ffff147224 */ /* 0x000fe400078e00e8 */
[----:B------:R-:W-:Y:S01]  /*15b80*/  IMAD.MOV.U32 R27, RZ, RZ, R21 ;  /* 0x000000ffff1b7224 */ /* 0x000fe200078e0015 */
[C---:B------:R-:W-:Y:S01]  /*15b90*/  LOP3.LUT R21, R185.reuse, 0xffff, RZ, 0xc0, !PT ;  /* 0x0000ffffb9157812 */ /* 0x040fe200078ec0ff */
[----:B------:R-:W3:Y:S01]  /*15ba0*/  MUFU.EX2 R141, R141 ;  /* 0x0000008d008d7308 */ /* 0x000ee20000000800 */
[----:B------:R-:W-:Y:S01]  /*15bb0*/  PRMT R33, R22, 0x5410, R33 ;  /* 0x0000541016217816 */ /* 0x000fe20000000021 */
[----:B------:R-:W-:Y:S01]  /*15bc0*/  IMAD.WIDE.U32 R232, R24, -0x326172a9, RZ ;  /* 0xcd9e8d5718e87825 */ /* 0x000fe200078e00ff */
[----:B------:R-:W-:Y:S02]  /*15bd0*/  SHF.R.U32.HI R21, RZ, 0x8, R21 ;  /* 0x00000008ff157819 */ /* 0x000fe40000011615 */
[----:B------:R-:W-:Y:S01]  /*15be0*/  SHF.R.U32.HI R22, RZ, 0x10, R171 ;  /* 0x00000010ff167819 */ /* 0x000fe200000116ab */
[----:B------:R-:W-:Y:S01]  /*15bf0*/  IMAD.MOV.U32 R26, RZ, RZ, R20 ;  /* 0x000000ffff1a7224 */ /* 0x000fe200078e0014 */
[----:B------:R-:W-:Y:S01]  /*15c00*/  LOP3.LUT R20, R185, 0xff, RZ, 0xc0, !PT ;  /* 0x000000ffb9147812 */ /* 0x000fe200078ec0ff */
[----:B------:R-:W-:Y:S01]  /*15c10*/  IMAD.MOV.U32 R34, RZ, RZ, R232 ;  /* 0x000000ffff227224 */ /* 0x000fe200078e00e8 */
[----:B------:R-:W-:Y:S01]  /*15c20*/  LOP3.LUT R22, R22, 0xff, RZ, 0xc0, !PT ;  /* 0x000000ff16167812 */ /* 0x000fe200078ec0ff */
[----:B------:R-:W-:Y:S01]  /*15c30*/  IMAD.MOV.U32 R35, RZ, RZ, R233 ;  /* 0x000000ffff237224 */ /* 0x000fe200078e00e9 */
[----:B------:R-:W-:Y:S01]  /*15c40*/  PRMT R176, R20, 0x5410, R21 ;  /* 0x0000541014b07816 */ /* 0x000fe20000000015 */
[--C-:B------:R-:W-:Y:S01]  /*15c50*/  HSET2.LE.AND R33, R33, R189.reuse, PT ;  /* 0x000000bd21217233 */ /* 0x100fe20003803000 */
[----:B------:R-:W-:Y:S01]  /*15c60*/  LOP3.LUT R21, R171, 0xffff, RZ, 0xc0, !PT ;  /* 0x0000ffffab157812 */ /* 0x000fe200078ec0ff */
[--C-:B------:R-:W-:Y:S01]  /*15c70*/  HSET2.LE.AND R35, R165, R189.reuse, PT ;  /* 0x000000bda5237233 */ /* 0x100fe20003803000 */
[----:B------:R-:W-:Y:S01]  /*15c80*/  LOP3.LUT R24, R233, UR9, R26, 0x96, !PT ;  /* 0x00000009e9187c12 */ /* 0x000fe2000f8e961a */
[----:B------:R-:W-:Y:S01]  /*15c90*/  IMAD.WIDE.U32 R26, R25, -0x326172a9, RZ ;  /* 0xcd9e8d57191a7825 */ /* 0x000fe200078e00ff */
[----:B------:R-:W-:Y:S01]  /*15ca0*/  LOP3.LUT R20, R171, 0xff, RZ, 0xc0, !PT ;  /* 0x000000ffab147812 */ /* 0x000fe200078ec0ff */
[----:B------:R2:W5:Y:S01]  /*15cb0*/  LDL.LU.64 R232, [R1+0x18] ;  /* 0x0000180001e87983 */ /* 0x0005620000300a00 */
[----:B------:R-:W-:Y:S01]  /*15cc0*/  SHF.R.U32.HI R21, RZ, 0x8, R21 ;  /* 0x00000008ff157819 */ /* 0x000fe20000011615 */
[----:B------:R-:W-:Y:S01]  /*15cd0*/  MUFU.EX2 R66, R66 ;  /* 0x0000004200427308 */ /* 0x000fe20000000800 */
[----:B------:R-:W-:Y:S01]  /*15ce0*/  SHF.R.U32.HI R171, RZ, 0x18, R171 ;  /* 0x00000018ffab7819 */ /* 0x000fe200000116ab */
[----:B------:R-:W-:Y:S01]  /*15cf0*/  FFMA.FTZ R165, R40, c[0x0][0x23c], -R6 ;  /* 0x00008f0028a57a23 */ /* 0x000fe20000010806 */
[----:B------:R-:W-:Y:S01]  /*15d00*/  LOP3.LUT R23, R26, 0xffff, RZ, 0xc0, !PT ;  /* 0x0000ffff1a177812 */ /* 0x000fe200078ec0ff */
[----:B------:R-:W-:Y:S01]  /*15d10*/  FFMA.FTZ R163, R39, c[0x0][0x23c], -R5 ;  /* 0x00008f0027a37a23 */ /* 0x000fe20000010805 */
[----:B------:R-:W-:Y:S01]  /*15d20*/  PRMT R20, R20, 0x5410, R21 ;  /* 0x0000541014147816 */ /* 0x000fe20000000015 */
[----:B-1----:R-:W-:Y:S01]  /*15d30*/  FADD.FTZ R162, R144, R162 ;  /* 0x000000a290a27221 */ /* 0x002fe20000010000 */
[----:B------:R-:W-:Y:S01]  /*15d40*/  PRMT R21, R22, 0x5410, R171 ;  /* 0x0000541016157816 */ /* 0x000fe200000000ab */
[----:B------:R-:W-:Y:S01]  /*15d50*/  FADD.FTZ R161, R137, R161 ;  /* 0x000000a189a17221 */ /* 0x000fe20000010000 */
[----:B------:R-:W-:Y:S01]  /*15d60*/  LOP3.LUT R188, R26, 0xff, RZ, 0xc0, !PT ;  /* 0x000000ff1abc7812 */ /* 0x000fe200078ec0ff */
[----:B------:R-:W-:Y:S01]  /*15d70*/  MUFU.EX2 R163, R163 ;  /* 0x000000a300a37308 */ /* 0x000fe20000000800 */
[----:B------:R-:W-:Y:S01]  /*15d80*/  SHF.R.U32.HI R23, RZ, 0x8, R23 ;  /* 0x00000008ff177819 */ /* 0x000fe20000011617 */
[--C-:B------:R-:W-:Y:S01]  /*15d90*/  HSET2.LE.AND R20, R20, R189.reuse, PT ;  /* 0x000000bd14147233 */ /* 0x100fe20003803000 */
[----:B------:R-:W-:Y:S01]  /*15da0*/  F2FP.PACK_AB R22, R140, R143 ;  /* 0x0000008f8c16723e */ /* 0x000fe200000000ff */
[--C-:B------:R-:W-:Y:S01]  /*15db0*/  HSET2.LE.AND R21, R21, R189.reuse, PT ;  /* 0x000000bd15157233 */ /* 0x100fe20003803000 */
[----:B------:R-:W-:Y:S01]  /*15dc0*/  PRMT R188, R188, 0x5410, R23 ;  /* 0x00005410bcbc7816 */ /* 0x000fe20000000017 */
[----:B------:R-:W-:Y:S01]  /*15dd0*/  FADD.FTZ R143, R143, R159 ;  /* 0x0000009f8f8f7221 */ /* 0x000fe20000010000 */
[C---:B------:R-:W-:Y:S01]  /*15de0*/  F2FP.PACK_AB R23, R164.reuse, R144 ;  /* 0x00000090a417723e */ /* 0x040fe200000000ff */
[----:B------:R-:W-:Y:S01]  /*15df0*/  FADD.FTZ R164, R164, R162 ;  /* 0x000000a2a4a47221 */ /* 0x000fe20000010000 */
[----:B------:R-:W-:Y:S01]  /*15e00*/  SHF.R.U32.HI R185, RZ, 0x18, R185 ;  /* 0x00000018ffb97819 */ /* 0x000fe200000116b9 */
[----:B------:R-:W1:Y:S01]  /*15e10*/  MUFU.EX2 R165, R165 ;  /* 0x000000a500a57308 */ /* 0x000e620000000800 */
[----:B------:R-:W-:Y:S01]  /*15e20*/  LOP3.LUT R20, R20, R22, RZ, 0xc0, !PT ;  /* 0x0000001614147212 */ /* 0x000fe200078ec0ff */
[--C-:B------:R-:W-:Y:S01]  /*15e30*/  HSET2.LE.AND R22, R146, R189.reuse, PT ;  /* 0x000000bd92167233 */ /* 0x100fe20003803000 */
[----:B------:R-:W-:Y:S01]  /*15e40*/  LOP3.LUT R21, R21, R23, RZ, 0xc0, !PT ;  /* 0x0000001715157212 */ /* 0x000fe200078ec0ff */
[--C-:B------:R-:W-:Y:S01]  /*15e50*/  HSET2.LE.AND R23, R228, R189.reuse, PT ;  /* 0x000000bde4177233 */ /* 0x100fe20003803000 */
[----:B------:R-:W-:Y:S01]  /*15e60*/  PRMT R252, R252, 0x5410, R185 ;  /* 0x00005410fcfc7816 */ /* 0x000fe200000000b9 */
[----:B------:R-:W-:Y:S01]  /*15e70*/  FADD.FTZ R143, R140, R143 ;  /* 0x0000008f8c8f7221 */ /* 0x000fe20000010000 */
[----:B------:R-:W-:Y:S01]  /*15e80*/  LOP3.LUT R187, R27, UR19, R34, 0x96, !PT ;  /* 0x000000131bbb7c12 */ /* 0x000fe2000f8e9622 */
[--C-:B------:R-:W-:Y:S01]  /*15e90*/  HSET2.LE.AND R34, R241, R189.reuse, PT ;  /* 0x000000bdf1227233 */ /* 0x100fe20003803000 */
[--C-:B------:R-:W-:Y:S01]  /*15ea0*/  SHF.R.U32.HI R25, RZ, 0x10, R26.reuse ;  /* 0x00000010ff197819 */ /* 0x100fe2000001161a */
[----:B------:R-:W4:Y:S01]  /*15eb0*/  MUFU.EX2 R146, R38 ;  /* 0x0000002600927308 */ /* 0x000f220000000800 */
[----:B------:R-:W-:Y:S01]  /*15ec0*/  SHF.R.U32.HI R185, RZ, 0x18, R26 ;  /* 0x00000018ffb97819 */ /* 0x000fe2000001161a */
[----:B------:R-:W-:Y:S01]  /*15ed0*/  FADD.FTZ R164, R147, R164 ;  /* 0x000000a493a47221 */ /* 0x000fe20000010000 */
[----:B---3--:R-:W-:Y:S01]  /*15ee0*/  F2FP.PACK_AB R26, R141, R142 ;  /* 0x0000008e8d1a723e */ /* 0x008fe200000000ff */
[----:B------:R-:W-:Y:S01]  /*15ef0*/  FADD.FTZ R142, R142, R143 ;  /* 0x0000008f8e8e7221 */ /* 0x000fe20000010000 */
[C---:B------:R-:W-:Y:S01]  /*15f00*/  F2FP.PACK_AB R27, R145.reuse, R147 ;  /* 0x00000093911b723e */ /* 0x040fe200000000ff */
[----:B------:R-:W-:Y:S01]  /*15f10*/  FADD.FTZ R164, R145, R164 ;  /* 0x000000a491a47221 */ /* 0x000fe20000010000 */
[----:B------:R-:W-:Y:S01]  /*15f20*/  LOP3.LUT R22, R22, R26, RZ, 0xc0, !PT ;  /* 0x0000001a16167212 */ /* 0x000fe200078ec0ff */
[----:B------:R-:W-:Y:S01]  /*15f30*/  FADD.FTZ R142, R141, R142 ;  /* 0x0000008e8d8e7221 */ /* 0x000fe20000010000 */
[----:B------:R-:W-:Y:S01]  /*15f40*/  LOP3.LUT R23, R23, R27, RZ, 0xc0, !PT ;  /* 0x0000001b17177212 */ /* 0x000fe200078ec0ff */
[----:B------:R-:W-:Y:S01]  /*15f50*/  MUFU.EX2 R67, R67 ;  /* 0x0000004300437308 */ /* 0x000fe20000000800 */
[----:B------:R-:W-:Y:S01]  /*15f60*/  LOP3.LUT R25, R25, 0xff, RZ, 0xc0, !PT ;  /* 0x000000ff19197812 */ /* 0x000fe200078ec0ff */
[----:B------:R-:W-:Y:S01]  /*15f70*/  FADD.FTZ R152, R155, R152 ;  /* 0x000000989b987221 */ /* 0x000fe20000010000 */
[----:B------:R-:W-:Y:S01]  /*15f80*/  SHF.R.U32.HI R26, RZ, 0x8, R250 ;  /* 0x00000008ff1a7819 */ /* 0x000fe200000116fa */
[----:B-1----:R-:W-:Y:S01]  /*15f90*/  FADD.FTZ R142, R165, R142 ;  /* 0x0000008ea58e7221 */ /* 0x002fe20000010000 */
[----:B------:R-:W-:Y:S01]  /*15fa0*/  PRMT R185, R25, 0x5410, R185 ;  /* 0x0000541019b97816 */ /* 0x000fe200000000b9 */
[C---:B------:R-:W-:Y:S01]  /*15fb0*/  HMMA.16816.F32 R204, R20.reuse, R28, R204 ;  /* 0x0000001c14cc723c */ /* 0x040fe200000018cc */
[----:B------:R-:W-:Y:S01]  /*15fc0*/  LOP3.LUT R25, R251, 0xff, RZ, 0xc0, !PT ;  /* 0x000000fffb197812 */ /* 0x000fe200078ec0ff */
[----:B------:R-:W-:Y:S01]  /*15fd0*/  IMAD.WIDE.U32 R250, R24, -0x2daee0ad, RZ ;  /* 0xd2511f5318fa7825 */ /* 0x000fe200078e00ff */
[----:B------:R-:W-:Y:S01]  /*15fe0*/  PRMT R249, R249, 0x5410, R26 ;  /* 0x00005410f9f97816 */ /* 0x000fe2000000001a */
[----:B------:R-:W-:Y:S01]  /*15ff0*/  MUFU.EX2 R58, R58 ;  /* 0x0000003a003a7308 */ /* 0x000fe20000000800 */
[----:B------:R-:W-:Y:S01]  /*16000*/  PRMT R248, R25, 0x5410, R248 ;  /* 0x0000541019f87816 */ /* 0x000fe200000000f8 */
[C---:B------:R-:W-:Y:S01]  /*16010*/  FADD.FTZ R152, R156.reuse, R152 ;  /* 0x000000989c987221 */ /* 0x040fe20000010000 */
[----:B------:R-:W-:Y:S01]  /*16020*/  LOP3.LUT R171, R251, UR18, R32, 0x96, !PT ;  /* 0x00000012fbab7c12 */ /* 0x000fe2000f8e9620 */
[--C-:B------:R-:W-:Y:S01]  /*16030*/  HSET2.LE.AND R32, R177, R189.reuse, PT ;  /* 0x000000bdb1207233 */ /* 0x100fe20003803000 */
[----:B------:R-:W-:Y:S01]  /*16040*/  F2FP.PACK_AB R29, R45, R44 ;  /* 0x0000002c2d1d723e */ /* 0x000fe200000000ff */
[----:B------:R-:W1:Y:S01]  /*16050*/  LDSM.16.MT88.4 R24, [R231+0x4800] ;  /* 0x00480000e718783b */ /* 0x000e620000004200 */
[C---:B------:R-:W-:Y:S01]  /*16060*/  HMMA.16816.F32 R200, R20.reuse, R30, R200 ;  /* 0x0000001e14c8723c */ /* 0x040fe200000018c8 */
[----:B------:R-:W-:Y:S01]  /*16070*/  F2FP.PACK_AB R28, R156, R155 ;  /* 0x0000009b9c1c723e */ /* 0x000fe200000000ff */
[----:B------:R-:W-:Y:S01]  /*16080*/  FFMA.FTZ R177, R103, c[0x0][0x23c], -R5 ;  /* 0x00008f0067b17a23 */ /* 0x000fe20000010805 */
[----:B------:R-:W-:Y:S01]  /*16090*/  LOP3.LUT R34, R34, R29, RZ, 0xc0, !PT ;  /* 0x0000001d22227212 */ /* 0x000fe200078ec0ff */
[----:B------:R-:W-:Y:S01]  /*160a0*/  MUFU.EX2 R59, R59 ;  /* 0x0000003b003b7308 */ /* 0x000fe20000000800 */
[----:B------:R-:W-:Y:S01]  /*160b0*/  LOP3.LUT R32, R32, R28, RZ, 0xc0, !PT ;  /* 0x0000001c20207212 */ /* 0x000fe200078ec0ff */
[----:B----4-:R-:W-:Y:S01]  /*160c0*/  FADD.FTZ R161, R146, R161 ;  /* 0x000000a192a17221 */ /* 0x010fe20000010000 */
[----:B------:R-:W-:Y:S01]  /*160d0*/  LOP3.LUT R38, R179, UR17, R224, 0x96, !PT ;  /* 0x00000011b3267c12 */ /* 0x000fe2000f8e96e0 */
[----:B------:R-:W3:Y:S01]  /*160e0*/  LDSM.16.MT88.4 R28, [R240+0x4800] ;  /* 0x00480000f01c783b */ /* 0x000ee20000004200 */
[----:B------:R-:W-:Y:S01]  /*160f0*/  LOP3.LUT R39, R167, UR15, R178, 0x96, !PT ;  /* 0x0000000fa7277c12 */ /* 0x000fe2000f8e96b2 */
[C---:B------:R-:W-:Y:S02]  /*16100*/  HMMA.16816.F32 R192, R20.reuse, R18, R192 ;  /* 0x0000001214c0723c */ /* 0x040fe400000018c0 */
[----:B------:R-:W-:Y:S01]  /*16110*/  LOP3.LUT R35, R35, R117, RZ, 0xc0, !PT ;  /* 0x0000007523237212 */ /* 0x000fe200078ec0ff */
[----:B------:R-:W-:Y:S01]  /*16120*/  IMAD.WIDE.U32 R228, R38, -0x2daee0ad, RZ ;  /* 0xd2511f5326e47825 */ /* 0x000fe200078e00ff */
[----:B------:R-:W-:Y:S01]  /*16130*/  F2FP.PACK_AB R117, R53, R52 ;  /* 0x000000343575723e */ /* 0x000fe200000000ff */
[----:B------:R-:W-:Y:S02]  /*16140*/  MUFU.EX2 R80, R80 ;  /* 0x0000005000507308 */ /* 0x000fe40000000800 */
[----:B------:R-:W-:Y:S01]  /*16150*/  IMAD.WIDE.U32 R178, R39, -0x2daee0ad, RZ ;  /* 0xd2511f5327b27825 */ /* 0x000fe200078e00ff */
[----:B------:R-:W-:Y:S01]  /*16160*/  LOP3.LUT R39, R229, UR14, R190, 0x96, !PT ;  /* 0x0000000ee5277c12 */ /* 0x000fe2000f8e96be */
[----:B------:R-:W-:Y:S03]  /*16170*/  HMMA.16816.F32 R196, R20, R16, R196 ;  /* 0x0000001014c4723c */ /* 0x000fe600000018c4 */
[----:B------:R-:W-:Y:S01]  /*16180*/  LOP3.LUT R38, R179, UR12, R228, 0x96, !PT ;  /* 0x0000000cb3267c12 */ /* 0x000fe2000f8e96e4 */
[C---:B------:R-:W-:Y:S02]  /*16190*/  FADD.FTZ R161, R163.reuse, R161 ;  /* 0x000000a1a3a17221 */ /* 0x040fe40000010000 */
[----:B------:R-:W-:Y:S01]  /*161a0*/  MUFU.EX2 R82, R82 ;  /* 0x0000005200527308 */ /* 0x000fe20000000800 */
[----:B------:R-:W-:Y:S01]  /*161b0*/  F2FP.PACK_AB R16, R163, R146 ;  /* 0x00000092a310723e */ /* 0x000fe200000000ff */
[--C-:B------:R-:W-:Y:S01]  /*161c0*/  HSET2.LE.AND R22, R249, R189.reuse, PT ;  /* 0x000000bdf9167233 */ /* 0x100fe20003803000 */
[--C-:B------:R-:W-:Y:S03]  /*161d0*/  SHF.R.U32.HI R21, RZ, 0x10, R37.reuse ;  /* 0x00000010ff157819 */ /* 0x100fe60000011625 */
[----:B------:R-:W-:Y:S01]  /*161e0*/  LOP3.LUT R33, R33, R16, RZ, 0xc0, !PT ;  /* 0x0000001021217212 */ /* 0x000fe200078ec0ff */
[--C-:B------:R-:W-:Y:S01]  /*161f0*/  HSET2.LE.AND R23, R248, R189.reuse, PT ;  /* 0x000000bdf8177233 */ /* 0x100fe20003803000 */
[----:B------:R-:W-:Y:S01]  /*16200*/  LOP3.LUT R16, R37, 0xffff, RZ, 0xc0, !PT ;  /* 0x0000ffff25107812 */ /* 0x000fe200078ec0ff */
[----:B------:R-:W-:Y:S01]  /*16210*/  IMAD.WIDE.U32 R248, R39, -0x326172a9, RZ ;  /* 0xcd9e8d5727f87825 */ /* 0x000fe200078e00ff */
[----:B------:R-:W-:Y:S01]  /*16220*/  LOP3.LUT R20, R37, 0xff, RZ, 0xc0, !PT ;  /* 0x000000ff25147812 */ /* 0x000fe200078ec0ff */
[----:B------:R-:W-:Y:S01]  /*16230*/  MUFU.EX2 R83, R83 ;  /* 0x0000005300537308 */ /* 0x000fe20000000800 */
[----:B------:R-:W-:Y:S01]  /*16240*/  SHF.R.U32.HI R37, RZ, 0x18, R37 ;  /* 0x00000018ff257819 */ /* 0x000fe20000011625 */
[--C-:B------:R-:W-:Y:S01]  /*16250*/  FFMA.FTZ R39, R79, c[0x0][0x23c], -R5.reuse ;  /* 0x00008f004f277a23 */ /* 0x100fe20000010805 */
[----:B------:R-:W-:Y:S01]  /*16260*/  LOP3.LUT R21, R21, 0xff, RZ, 0xc0, !PT ;  /* 0x000000ff15157812 */ /* 0x000fe200078ec0ff */
[C---:B-1----:R-:W-:Y:S01]  /*16270*/  HMMA.16816.F32 R220, R32.reuse, R24, R220 ;  /* 0x0000001820dc723c */ /* 0x042fe200000018dc */
[----:B------:R-:W-:Y:S01]  /*16280*/  SHF.R.U32.HI R16, RZ, 0x8, R16 ;  /* 0x00000008ff107819 */ /* 0x000fe20000011610 */
[----:B------:R-:W-:Y:S01]  /*16290*/  FFMA.FTZ R79, R70, c[0x0][0x23c], -R5 ;  /* 0x00008f00464f7a23 */ /* 0x000fe20000010805 */
[----:B------:R-:W-:Y:S01]  /*162a0*/  PRMT R21, R21, 0x5410, R37 ;  /* 0x0000541015157816 */ /* 0x000fe20000000025 */
[----:B------:R-:W-:Y:S01]  /*162b0*/  FFMA.FTZ R70, R43, c[0x0][0x23c], -R7 ;  /* 0x00008f002b467a23 */ /* 0x000fe20000010807 */
[----:B------:R-:W-:Y:S01]  /*162c0*/  F2FP.PACK_AB R17, R61, R60 ;  /* 0x0000003c3d11723e */ /* 0x000fe200000000ff */
[----:B------:R-:W-:Y:S01]  /*162d0*/  MUFU.EX2 R74, R74 ;  /* 0x0000004a004a7308 */ /* 0x000fe20000000800 */
[----:B------:R-:W-:Y:S01]  /*162e0*/  F2FP.PACK_AB R37, R63, R62 ;  /* 0x0000003e3f25723e */ /* 0x000fe200000000ff */
[--C-:B------:R-:W-:Y:S01]  /*162f0*/  HSET2.LE.AND R21, R21, R189.reuse, PT ;  /* 0x000000bd15157233 */ /* 0x100fe20003803000 */
[----:B------:R-:W-:Y:S01]  /*16300*/  PRMT R20, R20, 0x5410, R16 ;  /* 0x0000541014147816 */ /* 0x000fe20000000010 */
[C---:B------:R-:W-:Y:S02]  /*16310*/  HMMA.16816.F32 R216, R32.reuse, R26, R216 ;  /* 0x0000001a20d8723c */ /* 0x040fe400000018d8 */
[----:B------:R-:W-:Y:S01]  /*16320*/  LOP3.LUT R22, R22, R17, RZ, 0xc0, !PT ;  /* 0x0000001116167212 */ /* 0x000fe200078ec0ff */
[----:B------:R-:W-:Y:S01]  /*16330*/  FFMA.FTZ R120, R120, c[0x0][0x23c], -R6 ;  /* 0x00008f0078787a23 */ /* 0x000fe20000010806 */
[----:B------:R-:W-:Y:S01]  /*16340*/  LOP3.LUT R23, R23, R37, RZ, 0xc0, !PT ;  /* 0x0000002517177212 */ /* 0x000fe200078ec0ff */
[----:B------:R-:W1:Y:S01]  /*16350*/  LDSM.16.MT88.4 R16, [R231+0x4c00] ;  /* 0x004c0000e710783b */ /* 0x000e620000004200 */
[----:B------:R-:W-:Y:S01]  /*16360*/  F2FP.PACK_AB R37, R55, R54 ;  /* 0x000000363725723e */ /* 0x000fe200000000ff */
[----:B------:R-:W-:Y:S01]  /*16370*/  MUFU.EX2 R79, R79 ;  /* 0x0000004f004f7308 */ /* 0x000fe20000000800 */
[----:B------:R-:W-:Y:S01]  /*16380*/  F2FP.PACK_AB R43, R49, R48 ;  /* 0x00000030312b723e */ /* 0x000fe200000000ff */
[C---:B---3--:R-:W-:Y:S03]  /*16390*/  HMMA.16816.F32 R212, R32.reuse, R28, R212 ;  /* 0x0000001c20d4723c */ /* 0x048fe600000018d4 */
[----:B------:R-:W-:Y:S01]  /*163a0*/  LOP3.LUT R21, R21, R37, RZ, 0xc0, !PT ;  /* 0x0000002515157212 */ /* 0x000fe200078ec0ff */
[--C-:B------:R-:W-:Y:S01]  /*163b0*/  HSET2.LE.AND R20, R20, R189.reuse, PT ;  /* 0x000000bd14147233 */ /* 0x100fe20003803000 */
[----:B------:R-:W-:Y:S01]  /*163c0*/  LOP3.LUT R37, R249, UR13, R166, 0x96, !PT ;  /* 0x0000000df9257c12 */ /* 0x000fe2000f8e96a6 */
[--C-:B------:R-:W-:Y:S02]  /*163d0*/  FFMA.FTZ R121, R121, c[0x0][0x23c], -R6.reuse ;  /* 0x00008f0079797a23 */ /* 0x100fe40000010806 */
[----:B------:R-:W-:Y:S01]  /*163e0*/  HMMA.16816.F32 R208, R32, R30, R208 ;  /* 0x0000001e20d0723c */ /* 0x000fe200000018d0 */
[----:B------:R-:W-:Y:S01]  /*163f0*/  LOP3.LUT R20, R20, R117, RZ, 0xc0, !PT ;  /* 0x0000007514147212 */ /* 0x000fe200078ec0ff */
[----:B------:R-:W3:Y:S01]  /*16400*/  LDSM.16.MT88.4 R32, [R240+0x4c00] ;  /* 0x004c0000f020783b */ /* 0x000ee20000004200 */
[----:B------:R-:W-:Y:S01]  /*16410*/  MUFU.EX2 R70, R70 ;  /* 0x0000004600467308 */ /* 0x000fe20000000800 */
[----:B------:R-:W-:Y:S04]  /*16420*/  IMAD.WIDE.U32 R228, R37, -0x2daee0ad, RZ ;  /* 0xd2511f5325e47825 */ /* 0x000fe800078e00ff */
[----:B------:R-:W-:Y:S01]  /*16430*/  FFMA.FTZ R117, R41, c[0x0][0x23c], -R6 ;  /* 0x00008f0029757a23 */ /* 0x000fe20000010806 */
[----:B------:R-:W-:Y:S03]  /*16440*/  LOP3.LUT R37, R229, UR10, R178, 0x96, !PT ;  /* 0x0000000ae5257c12 */ /* 0x000fe6000f8e96b2 */
[----:B------:R-:W-:Y:S01]  /*16450*/  IMAD.WIDE.U32 R178, R38, -0x326172a9, RZ ;  /* 0xcd9e8d5726b27825 */ /* 0x000fe200078e00ff */
[----:B------:R-:W-:Y:S03]  /*16460*/  MUFU.EX2 R75, R75 ;  /* 0x0000004b004b7308 */ /* 0x000fe60000000800 */
[----:B------:R-:W-:Y:S01]  /*16470*/  IMAD.WIDE.U32 R40, R37, -0x326172a9, RZ ;  /* 0xcd9e8d5725287825 */ /* 0x000fe200078e00ff */
[----:B------:R-:W-:Y:S02]  /*16480*/  LOP3.LUT R248, R179, UR11, R248, 0x96, !PT ;  /* 0x0000000bb3f87c12 */ /* 0x000fe4000f8e96f8 */
[----:B------:R-:W-:Y:S01]  /*16490*/  SHF.R.U32.HI R37, RZ, 0x10, R36 ;  /* 0x00000010ff257819 */ /* 0x000fe20000011624 */
[----:B------:R-:W-:Y:S01]  /*164a0*/  FADD.FTZ R152, R44, R152 ;  /* 0x000000982c987221 */ /* 0x000fe20000010000 */
[----:B------:R-:W-:Y:S01]  /*164b0*/  LOP3.LUT R241, R41, UR9, R178, 0x96, !PT ;  /* 0x0000000929f17c12 */ /* 0x000fe2000f8e96b2 */
[----:B------:R-:W-:Y:S01]  /*164c0*/  IMAD.WIDE.U32 R248, R248, -0x2daee0ad, RZ ;  /* 0xd2511f53f8f87825 */ /* 0x000fe200078e00ff */
[----:B------:R-:W-:Y:S01]  /*164d0*/  LOP3.LUT R37, R37, 0xff, RZ, 0xc0, !PT ;  /* 0x000000ff25257812 */ /* 0x000fe200078ec0ff */
[----:B------:R-:W-:Y:S02]  /*164e0*/  MUFU.EX2 R90, R90 ;  /* 0x0000005a005a7308 */ /* 0x000fe40000000800 */
[--C-:B------:R-:W-:Y:S01]  /*164f0*/  FFMA.FTZ R41, R86, c[0x0][0x23c], -R5.reuse ;  /* 0x00008f0056297a23 */ /* 0x100fe20000010805 */
[----:B------:R-:W-:Y:S01]  /*16500*/  LOP3.LUT R38, R249, UR8, R228, 0x96, !PT ;  /* 0x00000008f9267c12 */ /* 0x000fe2000f8e96e4 */
[C---:B-1----:R-:W-:Y:S01]  /*16510*/  HMMA.16816.F32 R220, R20.reuse, R16, R220 ;  /* 0x0000001014dc723c */ /* 0x042fe200000018dc */
[--C-:B------:R-:W-:Y:S02]  /*16520*/  FFMA.FTZ R178, R110, c[0x0][0x23c], -R5.reuse ;  /* 0x00008f006eb27a23 */ /* 0x100fe40000010805 */
[--C-:B------:R-:W-:Y:S02]  /*16530*/  FFMA.FTZ R110, R111, c[0x0][0x23c], -R5.reuse ;  /* 0x00008f006f6e7a23 */ /* 0x100fe40000010805 */
[----:B------:R-:W-:Y:S01]  /*16540*/  IMAD.WIDE.U32 R228, R38, -0x326172a9, RZ ;  /* 0xcd9e8d5726e47825 */ /* 0x000fe200078e00ff */
[----:B------:R-:W-:Y:S01]  /*16550*/  SHF.R.U32.HI R38, RZ, 0x8, R186 ;  /* 0x00000008ff267819 */ /* 0x000fe200000116ba */
[----:B------:R-:W-:Y:S01]  /*16560*/  MUFU.EX2 R91, R91 ;  /* 0x0000005b005b7308 */ /* 0x000fe20000000800 */
[C---:B------:R-:W-:Y:S01]  /*16570*/  HMMA.16816.F32 R216, R20.reuse, R18, R216 ;  /* 0x0000001214d8723c */ /* 0x040fe200000018d8 */
[----:B------:R-:W-:Y:S03]  /*16580*/  FFMA.FTZ R111, R102, c[0x0][0x23c], -R5 ;  /* 0x00008f00666f7a23 */ /* 0x000fe60000010805 */
[----:B------:R-:W-:Y:S01]  /*16590*/  PRMT R38, R170, 0x5410, R38 ;  /* 0x00005410aa267816 */ /* 0x000fe20000000026 */
[--C-:B------:R-:W-:Y:S01]  /*165a0*/  FFMA.FTZ R170, R50, c[0x0][0x23c], -R7.reuse ;  /* 0x00008f0032aa7a23 */ /* 0x100fe20000010807 */
[----:B------:R-:W-:Y:S01]  /*165b0*/  SHF.R.U32.HI R179, RZ, 0x10, R228 ;  /* 0x00000010ffb37819 */ /* 0x000fe200000116e4 */
[--C-:B------:R-:W-:Y:S01]  /*165c0*/  FFMA.FTZ R50, R51, c[0x0][0x23c], -R7.reuse ;  /* 0x00008f0033327a23 */ /* 0x100fe20000010807 */
[----:B------:R-:W-:Y:S01]  /*165d0*/  LOP3.LUT R40, R229, UR19, R40, 0x96, !PT ;  /* 0x00000013e5287c12 */ /* 0x000fe2000f8e9628 */
[----:B------:R-:W1:Y:S01]  /*165e0*/  MUFU.EX2 R117, R117 ;  /* 0x0000007500757308 */ /* 0x000e620000000800 */
[C---:B---3--:R-:W-:Y:S02]  /*165f0*/  HMMA.16816.F32 R208, R20.reuse, R34, R208 ;  /* 0x0000002214d0723c */ /* 0x048fe400000018d0 */
[----:B------:R-:W-:Y:S01]  /*16600*/  LOP3.LUT R249, R228, 0xffff, RZ, 0xc0, !PT ;  /* 0x0000ffffe4f97812 */ /* 0x000fe200078ec0ff */
[----:B------:R-:W-:Y:S01]  /*16610*/  FFMA.FTZ R51, R42, c[0x0][0x23c], -R7 ;  /* 0x00008f002a337a23 */ /* 0x000fe20000010807 */
[----:B------:R-:W-:Y:S01]  /*16620*/  LOP3.LUT R186, R228, 0xff, RZ, 0xc0, !PT ;  /* 0x000000ffe4ba7812 */ /* 0x000fe200078ec0ff */
[--C-:B------:R-:W-:Y:S01]  /*16630*/  HSET2.LE.AND R38, R38, R189.reuse, PT ;  /* 0x000000bd26267233 */ /* 0x100fe20003803000 */
[----:B------:R-:W-:Y:S01]  /*16640*/  SHF.R.U32.HI R249, RZ, 0x8, R249 ;  /* 0x00000008fff97819 */ /* 0x000fe200000116f9 */
[--C-:B------:R-:W-:Y:S01]  /*16650*/  FFMA.FTZ R42, R95, c[0x0][0x23c], -R5.reuse ;  /* 0x00008f005f2a7a23 */ /* 0x100fe20000010805 */
[----:B------:R-:W-:Y:S01]  /*16660*/  HMMA.16816.F32 R212, R20, R32, R212 ;  /* 0x0000002014d4723c */ /* 0x000fe200000018d4 */
[----:B------:R-:W-:Y:S03]  /*16670*/  MUFU.EX2 R170, R170 ;  /* 0x000000aa00aa7308 */ /* 0x000fe60000000800 */
[----:B------:R-:W-:Y:S02]  /*16680*/  FFMA.FTZ R95, R87, c[0x0][0x23c], -R5 ;  /* 0x00008f00575f7a23 */ /* 0x000fe40000010805 */
[----:B------:R-:W-:Y:S01]  /*16690*/  FADD.FTZ R161, R46, R161 ;  /* 0x000000a12ea17221 */ /* 0x000fe20000010000 */
[----:B------:R-:W-:Y:S01]  /*166a0*/  LOP3.LUT R23, R36, 0xffff, RZ, 0xc0, !PT ;  /* 0x0000ffff24177812 */ /* 0x000fe200078ec0ff */
[--C-:B------:R-:W-:Y:S01]  /*166b0*/  FFMA.FTZ R104, R104, c[0x0][0x23c], -R6.reuse ;  /* 0x00008f0068687a23 */ /* 0x100fe20000010806 */
[----:B------:R-:W-:Y:S02]  /*166c0*/  LOP3.LUT R21, R174, 0xff, RZ, 0xc0, !PT ;  /* 0x000000ffae157812 */ /* 0x000fe400078ec0ff */
[----:B------:R-:W3:Y:S01]  /*166d0*/  MUFU.EX2 R50, R50 ;  /* 0x0000003200327308 */ /* 0x000ee20000000800 */
[----:B------:R-:W-:Y:S01]  /*166e0*/  LOP3.LUT R20, R36, 0xff, RZ, 0xc0, !PT ;  /* 0x000000ff24147812 */ /* 0x000fe200078ec0ff */
[----:B------:R-:W-:Y:S01]  /*166f0*/  FFMA.FTZ R105, R105, c[0x0][0x23c], -R6 ;  /* 0x00008f0069697a23 */ /* 0x000fe20000010806 */
[----:B------:R-:W-:Y:S01]  /*16700*/  SHF.R.U32.HI R22, RZ, 0x18, R36 ;  /* 0x00000018ff167819 */ /* 0x000fe20000011624 */
[----:B-1----:R-:W-:Y:S01]  /*16710*/  FADD.FTZ R142, R117, R142 ;  /* 0x0000008e758e7221 */ /* 0x002fe20000010000 */
[----:B------:R-:W-:Y:S01]  /*16720*/  SHF.R.U32.HI R36, RZ, 0x8, R23 ;  /* 0x00000008ff247819 */ /* 0x000fe20000011617 */
[----:B------:R-:W-:Y:S01]  /*16730*/  FFMA.FTZ R23, R71, c[0x0][0x23c], -R5 ;  /* 0x00008f0047177a23 */ /* 0x000fe20000010805 */
[----:B------:R-:W-:Y:S01]  /*16740*/  PRMT R173, R21, 0x5410, R173 ;  /* 0x0000541015ad7816 */ /* 0x000fe200000000ad */
[----:B------:R-:W-:Y:S01]  /*16750*/  IMAD.MOV.U32 R21, RZ, RZ, R176 ;  /* 0x000000ffff157224 */ /* 0x000fe200078e00b0 */
[----:B------:R-:W-:Y:S01]  /*16760*/  PRMT R36, R20, 0x5410, R36 ;  /* 0x0000541014247816 */ /* 0x000fe20000000024 */
[----:B------:R-:W1:Y:S01]  /*16770*/  MUFU.EX2 R51, R51 ;  /* 0x0000003300337308 */ /* 0x000e620000000800 */
[----:B------:R-:W-:Y:S01]  /*16780*/  PRMT R37, R37, 0x5410, R22 ;  /* 0x0000541025257816 */ /* 0x000fe20000000016 */
[----:B------:R-:W-:Y:S01]  /*16790*/  IMAD.U32 R20, RZ, RZ, UR7 ;  /* 0x00000007ff147e24 */ /* 0x000fe2000f8e00ff */
[----:B------:R-:W-:Y:S01]  /*167a0*/  SHF.R.U32.HI R174, RZ, 0x18, R228 ;  /* 0x00000018ffae7819 */ /* 0x000fe200000116e4 */
[--C-:B------:R-:W-:Y:S01]  /*167b0*/  FFMA.FTZ R176, R126, c[0x0][0x23c], -R5.reuse ;  /* 0x00008f007eb07a23 */ /* 0x100fe20000010805 */
[--C-:B------:R-:W-:Y:S01]  /*167c0*/  HSET2.LE.AND R36, R36, R189.reuse, PT ;  /* 0x000000bd24247233 */ /* 0x100fe20003803000 */
[--C-:B------:R-:W-:Y:S01]  /*167d0*/  FFMA.FTZ R126, R127, c[0x0][0x23c], -R5.reuse ;  /* 0x00008f007f7e7a23 */ /* 0x100fe20000010805 */
[--C-:B------:R-:W-:Y:S01]  /*167e0*/  HSET2.LE.AND R22, R172, R189.reuse, PT ;  /* 0x000000bdac167233 */ /* 0x100fe20003803000 */
[--C-:B------:R-:W-:Y:S01]  /*167f0*/  FFMA.FTZ R127, R118, c[0x0][0x23c], -R5.reuse ;  /* 0x00008f00767f7a23 */ /* 0x100fe20000010805 */
[----:B------:R-:W-:Y:S01]  /*16800*/  LOP3.LUT R118, R245, UR33, R20, 0x96, !PT ;  /* 0x00000021f5767c12 */ /* 0x000fe2000f8e9614 */
[--C-:B------:R-:W-:Y:S01]  /*16810*/  HSET2.LE.AND R20, R21, R189.reuse, PT ;  /* 0x000000bd15147233 */ /* 0x100fe20003803000 */
[----:B------:R-:W-:Y:S01]  /*16820*/  F2FP.PACK_AB R21, R65, R64 ;  /* 0x000000404115723e */ /* 0x000fe200000000ff */
[----:B------:R-:W-:Y:S01]  /*16830*/  FFMA.FTZ R71, R94, c[0x0][0x23c], -R5 ;  /* 0x00008f005e477a23 */ /* 0x000fe20000010805 */
[----:B------:R-:W-:Y:S01]  /*16840*/  LOP3.LUT R22, R22, R43, RZ, 0xc0, !PT ;  /* 0x0000002b16167212 */ /* 0x000fe200078ec0ff */
[----:B------:R-:W-:Y:S01]  /*16850*/  IMAD.MOV.U32 R94, RZ, RZ, R23 ;  /* 0x000000ffff5e7224 */ /* 0x000fe200078e0017 */
[----:B------:R-:W-:Y:S01]  /*16860*/  F2FP.PACK_AB R23, R117, R165 ;  /* 0x000000a57517723e */ /* 0x000fe200000000ff */
[----:B------:R2:W5:Y:S01]  /*16870*/  LDL.LU.64 R228, [R1+0x10] ;  /* 0x0000100001e47983 */ /* 0x0005620000300a00 */
[----:B------:R-:W-:Y:S01]  /*16880*/  LOP3.LUT R38, R38, R21, RZ, 0xc0, !PT ;  /* 0x0000001526267212 */ /* 0x000fe200078ec0ff */
[--C-:B------:R-:W-:Y:S01]  /*16890*/  HSET2.LE.AND R21, R252, R189.reuse, PT ;  /* 0x000000bdfc157233 */ /* 0x100fe20003803000 */
[----:B------:R-:W-:Y:S01]  /*168a0*/  LOP3.LUT R20, R20, R23, RZ, 0xc0, !PT ;  /* 0x0000001714147212 */ /* 0x000fe200078ec0ff */
[--C-:B------:R-:W-:Y:S01]  /*168b0*/  HSET2.LE.AND R23, R175, R189.reuse, PT ;  /* 0x000000bdaf177233 */ /* 0x100fe20003803000 */
[----:B------:R-:W-:Y:S01]  /*168c0*/  SHF.R.U32.HI R252, RZ, 0x10, R250 ;  /* 0x00000010fffc7819 */ /* 0x000fe200000116fa */
[----:B------:R-:W-:Y:S01]  /*168d0*/  IMAD.MOV.U32 R175, RZ, RZ, R71 ;  /* 0x000000ffffaf7224 */ /* 0x000fe200078e0047 */
[----:B---3--:R-:W-:Y:S01]  /*168e0*/  F2FP.PACK_AB R71, R50, R170 ;  /* 0x000000aa3247723e */ /* 0x008fe200000000ff */
[----:B------:R-:W-:Y:S01]  /*168f0*/  MUFU.EX2 R94, R94 ;  /* 0x0000005e005e7308 */ /* 0x000fe20000000800 */
[----:B-1----:R-:W-:Y:S01]  /*16900*/  F2FP.PACK_AB R43, R70, R51 ;  /* 0x00000033462b723e */ /* 0x002fe200000000ff */
[--C-:B------:R-:W-:Y:S01]  /*16910*/  HSET2.LE.AND R37, R37, R189.reuse, PT ;  /* 0x000000bd25257233 */ /* 0x100fe20003803000 */
[----:B------:R-:W-:Y:S01]  /*16920*/  LOP3.LUT R23, R23, R71, RZ, 0xc0, !PT ;  /* 0x0000004717177212 */ /* 0x000fe200078ec0ff */
[----:B------:R-:W-:Y:S01]  /*16930*/  FFMA.FTZ R5, R119, c[0x0][0x23c], -R5 ;  /* 0x00008f0077057a23 */ /* 0x000fe20000010805 */
[----:B------:R-:W-:Y:S01]  /*16940*/  F2FP.PACK_AB R71, R57, R56 ;  /* 0x000000383947723e */ /* 0x000fe200000000ff */
[----:B------:R-:W-:Y:S01]  /*16950*/  IMAD.WIDE.U32 R118, R118, -0x326172a9, RZ ;  /* 0xcd9e8d5776767825 */ /* 0x000fe200078e00ff */
[----:B------:R-:W-:Y:S02]  /*16960*/  LOP3.LUT R21, R21, R43, RZ, 0xc0, !PT ;  /* 0x0000002b15157212 */ /* 0x000fe400078ec0ff */
[----:B------:R-:W-:Y:S01]  /*16970*/  LOP3.LUT R36, R36, R71, RZ, 0xc0, !PT ;  /* 0x0000004724247212 */ /* 0x000fe200078ec0ff */
[----:B------:R-:W-:Y:S01]  /*16980*/  MUFU.EX2 R111, R111 ;  /* 0x0000006f006f7308 */ /* 0x000fe20000000800 */
[----:B------:R-:W-:Y:S01]  /*16990*/  LOP3.LUT R43, R119, UR17, R242, 0x96, !PT ;  /* 0x00000011772b7c12 */ /* 0x000fe2000f8e96f2 */
[----:B------:R-:W-:Y:S02]  /*169a0*/  FADD.FTZ R164, R51, R164 ;  /* 0x000000a433a47221 */ /* 0x000fe40000010000 */
[C---:B------:R-:W-:Y:S01]  /*169b0*/  HMMA.16816.F32 R204, R20.reuse, R24, R204 ;  /* 0x0000001814cc723c */ /* 0x040fe200000018cc */
[----:B------:R-:W-:Y:S02]  /*169c0*/  FADD.FTZ R142, R48, R142 ;  /* 0x0000008e308e7221 */ /* 0x000fe40000010000 */
[----:B------:R-:W-:Y:S03]  /*169d0*/  IMAD.WIDE.U32 R86, R43, -0x2daee0ad, RZ ;  /* 0xd2511f532b567825 */ /* 0x000fe600078e00ff */
[----:B------:R1:W3:Y:S01]  /*169e0*/  MUFU.EX2 R71, R39 ;  /* 0x0000002700477308 */ /* 0x0002e20000000800 */
[----:B------:R-:W-:Y:S01]  /*169f0*/  F2FP.PACK_AB R25, R67, R66 ;  /* 0x000000424319723e */ /* 0x000fe200000000ff */
[C---:B------:R-:W-:Y:S01]  /*16a00*/  HMMA.16816.F32 R200, R20.reuse, R26, R200 ;  /* 0x0000001a14c8723c */ /* 0x040fe200000018c8 */
[----:B------:R-:W-:Y:S03]  /*16a10*/  LOP3.LUT R24, R87, UR14, R226, 0x96, !PT ;  /* 0x0000000e57187c12 */ /* 0x000fe6000f8e96e2 */
[----:B------:R-:W-:Y:S02]  /*16a20*/  FADD.FTZ R164, R70, R164 ;  /* 0x000000a446a47221 */ /* 0x000fe40000010000 */
[----:B------:R-:W-:Y:S02]  /*16a30*/  FFMA.FTZ R112, R112, c[0x0][0x23c], -R6 ;  /* 0x00008f0070707a23 */ /* 0x000fe40000010806 */
[C---:B------:R-:W-:Y:S01]  /*16a40*/  HMMA.16816.F32 R196, R20.reuse, R28, R196 ;  /* 0x0000001c14c4723c */ /* 0x040fe200000018c4 */
[----:B------:R4:W-:Y:S03]  /*16a50*/  MUFU.EX2 R87, R175 ;  /* 0x000000af00577308 */ /* 0x0009e60000000800 */
[----:B------:R-:W-:Y:S02]  /*16a60*/  FADD.FTZ R164, R170, R164 ;  /* 0x000000a4aaa47221 */ /* 0x000fe40000010000 */
[--C-:B------:R-:W-:Y:S01]  /*16a70*/  FFMA.FTZ R115, R115, c[0x0][0x23c], -R7.reuse ;  /* 0x00008f0073737a23 */ /* 0x100fe20000010807 */
[----:B------:R-:W-:Y:S01]  /*16a80*/  F2FP.PACK_AB R28, R59, R58 ;  /* 0x0000003a3b1c723e */ /* 0x000fe200000000ff */
[----:B------:R-:W-:Y:S01]  /*16a90*/  HMMA.16816.F32 R192, R20, R30, R192 ;  /* 0x0000001e14c0723c */ /* 0x000fe200000018c0 */
[----:B------:R-:W-:Y:S02]  /*16aa0*/  FFMA.FTZ R6, R129, c[0x0][0x23c], -R6 ;  /* 0x00008f0081067a23 */ /* 0x000fe40000010806 */
[----:B------:R-:W-:Y:S01]  /*16ab0*/  MUFU.EX2 R95, R95 ;  /* 0x0000005f005f7308 */ /* 0x000fe20000000800 */
[----:B------:R-:W-:Y:S01]  /*16ac0*/  LOP3.LUT R37, R37, R28, RZ, 0xc0, !PT ;  /* 0x0000001c25257212 */ /* 0x000fe200078ec0ff */
[----:B------:R-:W-:Y:S01]  /*16ad0*/  FFMA.FTZ R114, R114, c[0x0][0x23c], -R7 ;  /* 0x00008f0072727a23 */ /* 0x000fe20000010807 */
[--C-:B-1----:R-:W-:Y:S01]  /*16ae0*/  HSET2.LE.AND R39, R173, R189.reuse, PT ;  /* 0x000000bdad277233 */ /* 0x102fe20003803000 */
[----:B------:R-:W-:Y:S01]  /*16af0*/  SHF.R.U32.HI R22, RZ, 0x18, R250 ;  /* 0x00000018ff167819 */ /* 0x000fe200000116fa */
[----:B------:R-:W-:Y:S01]  /*16b00*/  IMAD.WIDE.U32 R172, R24, -0x326172a9, RZ ;  /* 0xcd9e8d5718ac7825 */ /* 0x000fe200078e00ff */
[----:B------:R-:W-:Y:S03]  /*16b10*/  LOP3.LUT R24, R169, UR15, R118, 0x96, !PT ;  /* 0x0000000fa9187c12 */ /* 0x000fe6000f8e9676 */
[----:B------:R-:W-:Y:S01]  /*16b20*/  LOP3.LUT R39, R39, R25, RZ, 0xc0, !PT ;  /* 0x0000001927277212 */ /* 0x000fe200078ec0ff */
[----:B------:R-:W-:Y:S01]  /*16b30*/  IMAD.WIDE.U32 R20, R241, -0x2daee0ad, RZ ;  /* 0xd2511f53f1147825 */ /* 0x000fe200078e00ff */
[----:B------:R-:W-:Y:S01]  /*16b40*/  LOP3.LUT R168, R173, UR13, R168, 0x96, !PT ;  /* 0x0000000dada87c12 */ /* 0x000fe2000f8e96a8 */
[----:B------:R-:W-:Y:S01]  /*16b50*/  MUFU.EX2 R81, R81 ;  /* 0x0000005100517308 */ /* 0x000fe20000000800 */
[----:B------:R-:W-:Y:S01]  /*16b60*/  LOP3.LUT R118, R167, UR15, R118, 0x96, !PT ;  /* 0x0000000fa7767c12 */ /* 0x000fe2000f8e9676 */
[----:B------:R-:W-:Y:S01]  /*16b70*/  IMAD.WIDE.U32 R24, R24, -0x2daee0ad, RZ ;  /* 0xd2511f5318187825 */ /* 0x000fe200078e00ff */
[----:B------:R-:W-:Y:S01]  /*16b80*/  SHF.R.U32.HI R241, RZ, 0x18, R20 ;  /* 0x00000018fff17819 */ /* 0x000fe20000011614 */
[C---:B------:R-:W-:Y:S01]  /*16b90*/  HMMA.16816.F32 R204, R36.reuse, R16, R204 ;  /* 0x0000001024cc723c */ /* 0x040fe200000018cc */
[----:B------:R-:W-:Y:S01]  /*16ba0*/  F2FP.PACK_AB R31, R69, R68 ;  /* 0x00000044451f723e */ /* 0x000fe200000000ff */
[----:B----4-:R-:W-:Y:S01]  /*16bb0*/  IMAD.MOV.U32 R175, RZ, RZ, R179 ;  /* 0x000000ffffaf7224 */ /* 0x010fe200078e00b3 */
[----:B------:R-:W-:Y:S01]  /*16bc0*/  LOP3.LUT R25, R25, UR12, R86, 0x96, !PT ;  /* 0x0000000c19197c12 */ /* 0x000fe2000f8e9656 */
[----:B------:R-:W-:Y:S01]  /*16bd0*/  IMAD.WIDE.U32 R102, R168, -0x2daee0ad, RZ ;  /* 0xd2511f53a8667825 */ /* 0x000fe200078e00ff */
[----:B---3--:R-:W-:Y:S01]  /*16be0*/  F2FP.PACK_AB R30, R71, R78 ;  /* 0x0000004e471e723e */ /* 0x008fe200000000ff */
[----:B------:R1:W3:Y:S02]  /*16bf0*/  MUFU.EX2 R86, R42 ;  /* 0x0000002a00567308 */ /* 0x0002e40000000800 */
[----:B------:R-:W-:Y:S01]  /*16c00*/  IMAD.WIDE.U32 R168, R25, -0x326172a9, RZ ;  /* 0xcd9e8d5719a87825 */ /* 0x000fe200078e00ff */
[----:B------:R-:W-:Y:S01]  /*16c10*/  LOP3.LUT R24, R103, UR10, R24, 0x96, !PT ;  /* 0x0000000a67187c12 */ /* 0x000fe2000f8e9618 */
[C---:B------:R-:W-:Y:S01]  /*16c20*/  HMMA.16816.F32 R200, R36.reuse, R18, R200 ;  /* 0x0000001224c8723c */ /* 0x040fe200000018c8 */
[----:B------:R-:W4:Y:S01]  /*16c30*/  LDSM.16.MT88.4 R16, [R231+0x5000] ;  /* 0x00500000e710783b */ /* 0x000f220000004200 */
[----:B------:R-:W-:Y:S02]  /*16c40*/  FADD.FTZ R152, R45, R152 ;  /* 0x000000982d987221 */ /* 0x000fe40000010000 */
[----:B------:R-:W-:Y:S02]  /*16c50*/  FADD.FTZ R161, R47, R161 ;  /* 0x000000a12fa17221 */ /* 0x000fe40000010000 */
[----:B------:R-:W-:Y:S01]  /*16c60*/  MUFU.EX2 R103, R178 ;  /* 0x000000b200677308 */ /* 0x000fe20000000800 */
[----:B------:R-:W-:Y:S01]  /*16c70*/  FADD.FTZ R142, R49, R142 ;  /* 0x0000008e318e7221 */ /* 0x000fe20000010000 */
[C---:B------:R-:W-:Y:S01]  /*16c80*/  HMMA.16816.F32 R192, R36.reuse, R34, R192 ;  /* 0x0000002224c0723c */ /* 0x040fe200000018c0 */
[----:B------:R-:W-:Y:S03]  /*16c90*/  FADD.FTZ R164, R50, R164 ;  /* 0x000000a432a47221 */ /* 0x000fe60000010000 */
[----:B------:R-:W-:Y:S02]  /*16ca0*/  FADD.FTZ R152, R52, R152 ;  /* 0x0000009834987221 */ /* 0x000fe40000010000 */
[----:B------:R-:W-:Y:S02]  /*16cb0*/  FADD.FTZ R161, R54, R161 ;  /* 0x000000a136a17221 */ /* 0x000fe40000010000 */
[----:B------:R-:W-:Y:S01]  /*16cc0*/  HMMA.16816.F32 R196, R36, R32, R196 ;  /* 0x0000002024c4723c */ /* 0x000fe200000018c4 */
[----:B------:R-:W-:Y:S03]  /*16cd0*/  MUFU.EX2 R72, R72 ;  /* 0x0000004800487308 */ /* 0x000fe60000000800 */
[----:B-1----:R-:W-:Y:S01]  /*16ce0*/  LOP3.LUT R42, R169, UR11, R172, 0x96, !PT ;  /* 0x0000000ba92a7c12 */ /* 0x002fe2000f8e96ac */
[----:B------:R-:W-:Y:S02]  /*16cf0*/  IMAD.WIDE.U32 R172, R24, -0x326172a9, RZ ;  /* 0xcd9e8d5718ac7825 */ /* 0x000fe400078e00ff */
[--C-:B------:R-:W-:Y:S02]  /*16d00*/  SHF.R.U32.HI R32, RZ, 0x10, R171.reuse ;  /* 0x00000010ff207819 */ /* 0x100fe400000116ab */
[C---:B------:R-:W-:Y:S02]  /*16d10*/  LOP3.LUT R33, R171.reuse, 0xffff, RZ, 0xc0, !PT ;  /* 0x0000ffffab217812 */ /* 0x040fe400078ec0ff */
[----:B------:R-:W-:Y:S01]  /*16d20*/  MUFU.EX2 R73, R73 ;  /* 0x0000004900497308 */ /* 0x000fe20000000800 */
[----:B------:R-:W-:Y:S01]  /*16d30*/  SHF.R.U32.HI R39, RZ, 0x18, R171 ;  /* 0x00000018ff277819 */ /* 0x000fe200000116ab */
[----:B------:R-:W-:Y:S01]  /*16d40*/  IMAD.WIDE.U32 R42, R42, -0x2daee0ad, RZ ;  /* 0xd2511f532a2a7825 */ /* 0x000fe200078e00ff */
[----:B------:R-:W-:Y:S02]  /*16d50*/  LOP3.LUT R32, R32, 0xff, RZ, 0xc0, !PT ;  /* 0x000000ff20207812 */ /* 0x000fe400078ec0ff */
[----:B------:R-:W-:Y:S01]  /*16d60*/  LOP3.LUT R36, R171, 0xff, RZ, 0xc0, !PT ;  /* 0x000000ffab247812 */ /* 0x000fe200078ec0ff */
[----:B------:R-:W-:Y:S01]  /*16d70*/  FADD.FTZ R142, R56, R142 ;  /* 0x0000008e388e7221 */ /* 0x000fe20000010000 */
[----:B------:R-:W-:Y:S01]  /*16d80*/  LOP3.LUT R25, R43, UR8, R102, 0x96, !PT ;  /* 0x000000082b197c12 */ /* 0x000fe2000f8e9666 */
[----:B------:R-:W-:Y:S01]  /*16d90*/  FADD.FTZ R164, R58, R164 ;  /* 0x000000a43aa47221 */ /* 0x000fe20000010000 */
[----:B------:R-:W-:Y:S01]  /*16da0*/  LOP3.LUT R43, R175, 0xff, RZ, 0xc0, !PT ;  /* 0x000000ffaf2b7812 */ /* 0x000fe200078ec0ff */
[----:B------:R1:W-:Y:S01]  /*16db0*/  MUFU.EX2 R102, R41 ;  /* 0x0000002900667308 */ /* 0x0003e20000000800 */
[----:B------:R-:W-:Y:S01]  /*16dc0*/  LOP3.LUT R175, R250, 0xffff, RZ, 0xc0, !PT ;  /* 0x0000fffffaaf7812 */ /* 0x000fe200078ec0ff */
[----:B------:R-:W-:Y:S01]  /*16dd0*/  IMAD.WIDE.U32 R24, R25, -0x326172a9, RZ ;  /* 0xcd9e8d5719187825 */ /* 0x000fe200078e00ff */
[----:B------:R-:W-:Y:S02]  /*16de0*/  PRMT R251, R186, 0x5410, R249 ;  /* 0x00005410bafb7816 */ /* 0x000fe400000000f9 */
[----:B------:R-:W-:Y:S01]  /*16df0*/  PRMT R43, R43, 0x5410, R174 ;  /* 0x000054102b2b7816 */ /* 0x000fe200000000ae */
[----:B------:R-:W-:Y:S01]  /*16e00*/  FADD.FTZ R152, R53, R152 ;  /* 0x0000009835987221 */ /* 0x000fe20000010000 */
[----:B------:R-:W-:Y:S01]  /*16e10*/  LOP3.LUT R172, R25, UR19, R172, 0x96, !PT ;  /* 0x0000001319ac7c12 */ /* 0x000fe2000f8e96ac */
[----:B------:R-:W-:Y:S01]  /*16e20*/  FADD.FTZ R161, R55, R161 ;  /* 0x000000a137a17221 */ /* 0x000fe20000010000 */
[----:B------:R-:W-:Y:S01]  /*16e30*/  LOP3.LUT R26, R24, 0xffff, RZ, 0xc0, !PT ;  /* 0x0000ffff181a7812 */ /* 0x000fe200078ec0ff */
[--C-:B------:R-:W-:Y:S01]  /*16e40*/  HSET2.LE.AND R43, R43, R189.reuse, PT ;  /* 0x000000bd2b2b7233 */ /* 0x100fe20003803000 */
[--C-:B------:R-:W-:Y:S01]  /*16e50*/  SHF.R.U32.HI R27, RZ, 0x10, R24.reuse ;  /* 0x00000010ff1b7819 */ /* 0x100fe20000011618 */
[----:B------:R-:W-:Y:S01]  /*16e60*/  MUFU.EX2 R96, R96 ;  /* 0x0000006000607308 */ /* 0x000fe20000000800 */
[----:B------:R-:W-:Y:S01]  /*16e70*/  SHF.R.U32.HI R25, RZ, 0x18, R24 ;  /* 0x00000018ff197819 */ /* 0x000fe20000011618 */
[----:B------:R-:W-:Y:S01]  /*16e80*/  FADD.FTZ R142, R57, R142 ;  /* 0x0000008e398e7221 */ /* 0x000fe20000010000 */
[----:B------:R-:W-:Y:S01]  /*16e90*/  SHF.R.U32.HI R26, RZ, 0x8, R26 ;  /* 0x00000008ff1a7819 */ /* 0x000fe2000001161a */
[----:B------:R-:W-:Y:S01]  /*16ea0*/  FADD.FTZ R164, R59, R164 ;  /* 0x000000a43ba47221 */ /* 0x000fe20000010000 */
[----:B------:R-:W-:Y:S01]  /*16eb0*/  LOP3.LUT R174, R21, UR18, R248, 0x96, !PT ;  /* 0x0000001215ae7c12 */ /* 0x000fe2000f8e96f8 */
[----:B------:R-:W-:Y:S01]  /*16ec0*/  FADD.FTZ R152, R60, R152 ;  /* 0x000000983c987221 */ /* 0x000fe20000010000 */
[----:B------:R-:W-:Y:S01]  /*16ed0*/  LOP3.LUT R27, R27, 0xff, RZ, 0xc0, !PT ;  /* 0x000000ff1b1b7812 */ /* 0x000fe200078ec0ff */
[----:B------:R-:W-:Y:S01]  /*16ee0*/  FADD.FTZ R161, R62, R161 ;  /* 0x000000a13ea17221 */ /* 0x000fe20000010000 */
[----:B------:R-:W-:Y:S01]  /*16ef0*/  LOP3.LUT R249, R20, 0xffff, RZ, 0xc0, !PT ;  /* 0x0000ffff14f97812 */ /* 0x000fe200078ec0ff */
[----:B------:R-:W-:Y:S01]  /*16f00*/  MUFU.EX2 R97, R97 ;  /* 0x0000006100617308 */ /* 0x000fe20000000800 */
[----:B------:R-:W-:Y:S01]  /*16f10*/  LOP3.LUT R21, R187, 0xffff, RZ, 0xc0, !PT ;  /* 0x0000ffffbb157812 */ /* 0x000fe200078ec0ff */
[----:B------:R-:W-:Y:S01]  /*16f20*/  FADD.FTZ R142, R64, R142 ;  /* 0x0000008e408e7221 */ /* 0x000fe20000010000 */
[----:B-1----:R-:W-:Y:S01]  /*16f30*/  LOP3.LUT R41, R173, UR9, R168, 0x96, !PT ;  /* 0x00000009ad297c12 */ /* 0x002fe2000f8e96a8 */
[----:B------:R-:W-:Y:S01]  /*16f40*/  FADD.FTZ R164, R66, R164 ;  /* 0x000000a442a47221 */ /* 0x000fe20000010000 */
[----:B------:R-:W-:Y:S01]  /*16f50*/  LOP3.LUT R173, R24, 0xff, RZ, 0xc0, !PT ;  /* 0x000000ff18ad7812 */ /* 0x000fe200078ec0ff */
[----:B------:R-:W-:Y:S01]  /*16f60*/  FADD.FTZ R152, R61, R152 ;  /* 0x000000983d987221 */ /* 0x000fe20000010000 */
[----:B------:R-:W-:Y:S01]  /*16f70*/  LOP3.LUT R24, R119, UR17, R224, 0x96, !PT ;  /* 0x0000001177187c12 */ /* 0x000fe2000f8e96e0 */
[----:B------:R-:W-:Y:S01]  /*16f80*/  IMAD.WIDE.U32 R118, R118, -0x2daee0ad, RZ ;  /* 0xd2511f5376767825 */ /* 0x000fe200078e00ff */
[----:B------:R-:W-:Y:S01]  /*16f90*/  PRMT R173, R173, 0x5410, R26 ;  /* 0x00005410adad7816 */ /* 0x000fe2000000001a */
[--C-:B------:R-:W-:Y:S01]  /*16fa0*/  HSET2.LE.AND R26, R188, R189.reuse, PT ;  /* 0x000000bdbc1a7233 */ /* 0x100fe20003803000 */
[----:B------:R-:W-:Y:S01]  /*16fb0*/  SHF.R.U32.HI R248, RZ, 0x10, R20 ;  /* 0x00000010fff87819 */ /* 0x000fe20000011614 */
[----:B------:R-:W-:Y:S01]  /*16fc0*/  IMAD.WIDE.U32 R178, R24, -0x2daee0ad, RZ ;  /* 0xd2511f5318b27825 */ /* 0x000fe200078e00ff */
[----:B------:R-:W-:Y:S01]  /*16fd0*/  SHF.R.U32.HI R21, RZ, 0x8, R21 ;  /* 0x00000008ff157819 */ /* 0x000fe20000011615 */
[----:B------:R-:W-:Y:S01]  /*16fe0*/  MUFU.EX2 R88, R88 ;  /* 0x0000005800587308 */ /* 0x000fe20000000800 */
[----:B------:R-:W-:Y:S01]  /*16ff0*/  SHF.R.U32.HI R175, RZ, 0x8, R175 ;  /* 0x00000008ffaf7819 */ /* 0x000fe200000116af */
[----:B------:R-:W-:Y:S01]  /*17000*/  IMAD.MOV.U32 R188, RZ, RZ, R22 ;  /* 0x000000ffffbc7224 */ /* 0x000fe200078e0016 */
[----:B------:R-:W-:Y:S01]  /*17010*/  LOP3.LUT R24, R179, UR14, R190, 0x96, !PT ;  /* 0x0000000eb3187c12 */ /* 0x000fe2000f8e96be */
[----:B------:R-:W-:Y:S01]  /*17020*/  FADD.FTZ R161, R63, R161 ;  /* 0x000000a13fa17221 */ /* 0x000fe20000010000 */
[----:B------:R-:W-:Y:S01]  /*17030*/  SHF.R.U32.HI R33, RZ, 0x8, R33 ;  /* 0x00000008ff217819 */ /* 0x000fe20000011621 */
[----:B------:R-:W-:Y:S01]  /*17040*/  FADD.FTZ R142, R65, R142 ;  /* 0x0000008e418e7221 */ /* 0x000fe20000010000 */
[----:B------:R-:W-:Y:S01]  /*17050*/  PRMT R39, R32, 0x5410, R39 ;  /* 0x0000541020277816 */ /* 0x000fe20000000027 */
[----:B------:R-:W-:Y:S01]  /*17060*/  IMAD.WIDE.U32 R168, R24, -0x326172a9, RZ ;  /* 0xcd9e8d5718a87825 */ /* 0x000fe200078e00ff */
[----:B------:R-:W-:Y:S01]  /*17070*/  LOP3.LUT R24, R119, UR12, R178, 0x96, !PT ;  /* 0x0000000c77187c12 */ /* 0x000fe2000f8e96b2 */
[----:B------:R-:W1:Y:S01]  /*17080*/  MUFU.EX2 R89, R89 ;  /* 0x0000005900597308 */ /* 0x000e620000000800 */
[----:B------:R-:W-:Y:S01]  /*17090*/  F2FP.PACK_AB R32, R93, R92 ;  /* 0x0000005c5d20723e */ /* 0x000fe200000000ff */
[----:B------:R-:W-:Y:S01]  /*170a0*/  FADD.FTZ R164, R67, R164 ;  /* 0x000000a443a47221 */ /* 0x000fe20000010000 */
[----:B------:R-:W-:Y:S01]  /*170b0*/  LOP3.LUT R167, R169, UR13, R166, 0x96, !PT ;  /* 0x0000000da9a77c12 */ /* 0x000fe2000f8e96a6 */
[----:B------:R-:W-:Y:S01]  /*170c0*/  FFMA.FTZ R122, R122, c[0x0][0x23c], -R7 ;  /* 0x00008f007a7a7a23 */ /* 0x000fe20000010807 */
[----:B------:R-:W-:Y:S01]  /*170d0*/  PRMT R36, R36, 0x5410, R33 ;  /* 0x0000541024247816 */ /* 0x000fe20000000021 */
[--C-:B------:R-:W-:Y:S01]  /*170e0*/  FFMA.FTZ R123, R123, c[0x0][0x23c], -R7.reuse ;  /* 0x00008f007b7b7a23 */ /* 0x100fe20000010807 */
[----:B------:R-:W-:Y:S01]  /*170f0*/  LOP3.LUT R37, R252, 0xff, RZ, 0xc0, !PT ;  /* 0x000000fffc257812 */ /* 0x000fe200078ec0ff */
[----:B------:R-:W-:Y:S01]  /*17100*/  IMAD.WIDE.U32 R178, R167, -0x2daee0ad, RZ ;  /* 0xd2511f53a7b27825 */ /* 0x000fe200078e00ff */
[----:B------:R-:W-:Y:S01]  /*17110*/  F2FP.PACK_AB R171, R85, R84 ;  /* 0x0000005455ab723e */ /* 0x000fe200000000ff */
[----:B------:R-:W-:Y:S01]  /*17120*/  MUFU.EX2 R166, R177 ;  /* 0x000000b100a67308 */ /* 0x000fe20000000800 */
[----:B------:R-:W-:Y:S01]  /*17130*/  PRMT R37, R37, 0x5410, R188 ;  /* 0x0000541025257816 */ /* 0x000fe200000000bc */
[--C-:B------:R-:W-:Y:S01]  /*17140*/  HSET2.LE.AND R36, R36, R189.reuse, PT ;  /* 0x000000bd24247233 */ /* 0x100fe20003803000 */
[----:B------:R-:W-:Y:S01]  /*17150*/  LOP3.LUT R28, R179, UR10, R118, 0x96, !PT ;  /* 0x0000000ab31c7c12 */ /* 0x000fe2000f8e9676 */
[----:B------:R-:W-:Y:S01]  /*17160*/  FFMA.FTZ R130, R130, c[0x0][0x23c], -R7 ;  /* 0x00008f0082827a23 */ /* 0x000fe20000010807 */
[----:B------:R-:W-:Y:S01]  /*17170*/  F2FP.PACK_AB R188, R75, R74 ;  /* 0x0000004a4bbc723e */ /* 0x000fe200000000ff */
[--C-:B------:R-:W-:Y:S01]  /*17180*/  HSET2.LE.AND R37, R37, R189.reuse, PT ;  /* 0x000000bd25257233 */ /* 0x100fe20003803000 */
[----:B------:R-:W-:Y:S01]  /*17190*/  LOP3.LUT R36, R36, R171, RZ, 0xc0, !PT ;  /* 0x000000ab24247212 */ /* 0x000fe200078ec0ff */
[----:B------:R-:W-:Y:S01]  /*171a0*/  IMAD.WIDE.U32 R28, R28, -0x326172a9, RZ ;  /* 0xcd9e8d571c1c7825 */ /* 0x000fe200078e00ff */
[--C-:B------:R-:W-:Y:S01]  /*171b0*/  HSET2.LE.AND R171, R39, R189.reuse, PT ;  /* 0x000000bd27ab7233 */ /* 0x100fe20003803000 */
[----:B---3--:R-:W-:Y:S01]  /*171c0*/  F2FP.PACK_AB R39, R86, R87 ;  /* 0x000000575627723e */ /* 0x008fe200000000ff */
[----:B------:R3:W-:Y:S01]  /*171d0*/  MUFU.EX2 R119, R176 ;  /* 0x000000b000777308 */ /* 0x0007e20000000800 */
[----:B------:R-:W-:Y:S02]  /*171e0*/  FADD.FTZ R152, R68, R152 ;  /* 0x0000009844987221 */ /* 0x000fe40000010000 */
[----:B------:R-:W-:Y:S01]  /*171f0*/  LOP3.LUT R39, R37, R39, RZ, 0xc0, !PT ;  /* 0x0000002725277212 */ /* 0x000fe200078ec0ff */
[----:B------:R-:W-:Y:S01]  /*17200*/  FADD.FTZ R161, R79, R161 ;  /* 0x000000a14fa17221 */ /* 0x000fe20000010000 */
[----:B-1----:R-:W-:Y:S01]  /*17210*/  F2FP.PACK_AB R15, R89, R88 ;  /* 0x00000058590f723e */ /* 0x002fe200000000ff */
[----:B------:R-:W-:Y:S02]  /*17220*/  FADD.FTZ R142, R72, R142 ;  /* 0x0000008e488e7221 */ /* 0x000fe40000010000 */
[----:B------:R-:W-:Y:S02]  /*17230*/  FADD.FTZ R164, R74, R164 ;  /* 0x000000a44aa47221 */ /* 0x000fe40000010000 */
[----:B------:R-:W-:Y:S01]  /*17240*/  MUFU.EX2 R98, R98 ;  /* 0x0000006200627308 */ /* 0x000fe20000000800 */
        /* <DEDUP_REMOVED lines=8> */
[----:B---3--:R-:W-:Y:S04]  /*172d0*/  IMAD.WIDE.U32 R176, R24, -0x326172a9, RZ ;  /* 0xcd9e8d5718b07825 */ /* 0x008fe800078e00ff */
[----:B------:R-:W-:Y:S01]  /*172e0*/  FADD.FTZ R164, R82, R164 ;  /* 0x000000a452a47221 */ /* 0x000fe20000010000 */
[----:B------:R-:W-:Y:S01]  /*172f0*/  LOP3.LUT R168, R177, UR11, R168, 0x96, !PT ;  /* 0x0000000bb1a87c12 */ /* 0x000fe2000f8e96a8 */
[----:B------:R-:W-:Y:S01]  /*17300*/  MUFU.EX2 R110, R110 ;  /* 0x0000006e006e7308 */ /* 0x000fe20000000800 */
[----:B------:R-:W-:Y:S01]  /*17310*/  LOP3.LUT R167, R29, UR9, R176, 0x96, !PT ;  /* 0x000000091da77c12 */ /* 0x000fe2000f8e96b0 */
[C---:B------:R-:W-:Y:S01]  /*17320*/  FADD.FTZ R152, R77.reuse, R152 ;  /* 0x000000984d987221 */ /* 0x040fe20000010000 */
[----:B------:R-:W-:Y:S01]  /*17330*/  LOP3.LUT R29, R250, 0xff, RZ, 0xc0, !PT ;  /* 0x000000fffa1d7812 */ /* 0x000fe200078ec0ff */
[----:B------:R-:W-:Y:S01]  /*17340*/  IMAD.WIDE.U32 R168, R168, -0x2daee0ad, RZ ;  /* 0xd2511f53a8a87825 */ /* 0x000fe200078e00ff */
[----:B------:R-:W-:Y:S02]  /*17350*/  LOP3.LUT R250, R20, 0xff, RZ, 0xc0, !PT ;  /* 0x000000ff14fa7812 */ /* 0x000fe400078ec0ff */
[----:B------:R-:W-:Y:S01]  /*17360*/  F2FP.PACK_AB R20, R77, R76 ;  /* 0x0000004c4d14723e */ /* 0x000fe200000000ff */
[----:B------:R-:W-:Y:S01]  /*17370*/  FADD.FTZ R161, R71, R161 ;  /* 0x000000a147a17221 */ /* 0x000fe20000010000 */
[----:B------:R-:W-:Y:S01]  /*17380*/  LOP3.LUT R24, R169, UR8, R178, 0x96, !PT ;  /* 0x00000008a9187c12 */ /* 0x000fe2000f8e96b2 */
[----:B------:R-:W1:Y:S01]  /*17390*/  MUFU.EX2 R118, R126 ;  /* 0x0000007e00767308 */ /* 0x000e620000000800 */
[----:B------:R-:W-:Y:S01]  /*173a0*/  PRMT R169, R27, 0x5410, R25 ;  /* 0x000054101ba97816 */ /* 0x000fe20000000019 */
[----:B------:R2:W5:Y:S01]  /*173b0*/  LDL.LU.64 R178, [R1+0x8] ;  /* 0x0000080001b27983 */ /* 0x0005620000300a00 */
[----:B------:R-:W-:Y:S01]  /*173c0*/  LOP3.LUT R25, R187, 0xff, RZ, 0xc0, !PT ;  /* 0x000000ffbb197812 */ /* 0x000fe200078ec0ff */
[--C-:B------:R-:W-:Y:S01]  /*173d0*/  HSET2.LE.AND R27, R185, R189.reuse, PT ;  /* 0x000000bdb91b7233 */ /* 0x100fe20003803000 */
[----:B------:R-:W-:Y:S01]  /*173e0*/  LOP3.LUT R26, R26, R20, RZ, 0xc0, !PT ;  /* 0x000000141a1a7212 */ /* 0x000fe200078ec0ff */
[----:B------:R-:W-:Y:S01]  /*173f0*/  IMAD.MOV.U32 R185, RZ, RZ, R29 ;  /* 0x000000ffffb97224 */ /* 0x000fe200078e001d */
[----:B------:R-:W-:Y:S01]  /*17400*/  PRMT R25, R25, 0x5410, R21 ;  /* 0x0000541019197816 */ /* 0x000fe20000000015 */
[----:B------:R2:W5:Y:S01]  /*17410*/  LDL.LU.64 R176, [R1] ;  /* 0x0000000001b07983 */ /* 0x0005620000300a00 */
[----:B------:R-:W-:Y:S01]  /*17420*/  F2FP.PACK_AB R29, R94, R79 ;  /* 0x0000004f5e1d723e */ /* 0x000fe200000000ff */
[----:B------:R3:W-:Y:S01]  /*17430*/  MUFU.EX2 R126, R5 ;  /* 0x00000005007e7308 */ /* 0x0007e20000000800 */
[----:B------:R-:W-:Y:S01]  /*17440*/  PRMT R38, R185, 0x5410, R175 ;  /* 0x00005410b9267816 */ /* 0x000fe200000000af */
[----:B------:R-:W-:Y:S01]  /*17450*/  FADD.FTZ R142, R81, R142 ;  /* 0x0000008e518e7221 */ /* 0x000fe20000010000 */
[----:B------:R-:W-:Y:S01]  /*17460*/  LOP3.LUT R27, R27, R30, RZ, 0xc0, !PT ;  /* 0x0000001e1b1b7212 */ /* 0x000fe200078ec0ff */
[----:B------:R-:W2:Y:S01]  /*17470*/  LDSM.16.MT88.4 R20, [R240+0x5000] ;  /* 0x00500000f014783b */ /* 0x000ea20000004200 */
[----:B------:R-:W-:Y:S01]  /*17480*/  F2FP.PACK_AB R175, R95, R102 ;  /* 0x000000665faf723e */ /* 0x000fe200000000ff */
[--C-:B------:R-:W-:Y:S01]  /*17490*/  HSET2.LE.AND R38, R38, R189.reuse, PT ;  /* 0x000000bd26267233 */ /* 0x100fe20003803000 */
[----:B------:R-:W-:Y:S02]  /*174a0*/  FADD.FTZ R164, R83, R164 ;  /* 0x000000a453a47221 */ /* 0x000fe40000010000 */
[----:B------:R-:W-:Y:S01]  /*174b0*/  LOP3.LUT R37, R171, R175, RZ, 0xc0, !PT ;  /* 0x000000afab257212 */ /* 0x000fe200078ec0ff */
[----:B------:R-:W-:Y:S01]  /*174c0*/  MUFU.EX2 R2, R120 ;  /* 0x0000007800027308 */ /* 0x000fe20000000800 */
[----:B------:R-:W-:Y:S01]  /*174d0*/  LOP3.LUT R38, R38, R32, RZ, 0xc0, !PT ;  /* 0x0000002026267212 */ /* 0x000fe200078ec0ff */
[----:B------:R-:W-:Y:S01]  /*174e0*/  FADD.FTZ R152, R84, R152 ;  /* 0x0000009854987221 */ /* 0x000fe20000010000 */
[----:B------:R-:W-:Y:S01]  /*174f0*/  LDSM.16.MT88.4 R32, [R240+0x5400] ;  /* 0x00540000f020783b */ /* 0x000fe20000004200 */
[----:B-1----:R-:W-:Y:S01]  /*17500*/  F2FP.PACK_AB R14, R118, R119 ;  /* 0x00000077760e723e */ /* 0x002fe200000000ff */
[----:B------:R-:W-:Y:S02]  /*17510*/  FADD.FTZ R161, R102, R161 ;  /* 0x000000a166a17221 */ /* 0x000fe40000010000 */
[----:B------:R-:W-:Y:S02]  /*17520*/  FADD.FTZ R142, R88, R142 ;  /* 0x0000008e588e7221 */ /* 0x000fe40000010000 */
[----:B------:R-:W-:Y:S01]  /*17530*/  FADD.FTZ R164, R90, R164 ;  /* 0x000000a45aa47221 */ /* 0x000fe20000010000 */
[----:B------:R-:W1:Y:S01]  /*17540*/  MUFU.EX2 R104, R104 ;  /* 0x0000006800687308 */ /* 0x000e620000000800 */
[----:B------:R-:W-:Y:S02]  /*17550*/  FADD.FTZ R152, R85, R152 ;  /* 0x0000009855987221 */ /* 0x000fe40000010000 */
[----:B------:R-:W-:Y:S01]  /*17560*/  FADD.FTZ R161, R95, R161 ;  /* 0x000000a15fa17221 */ /* 0x000fe20000010000 */
[--C-:B---3--:R-:W-:Y:S01]  /*17570*/  SHF.R.U32.HI R5, RZ, 0x10, R187.reuse ;  /* 0x00000010ff057819 */ /* 0x108fe200000116bb */
[----:B------:R-:W-:Y:S01]  /*17580*/  FADD.FTZ R142, R89, R142 ;  /* 0x0000008e598e7221 */ /* 0x000fe20000010000 */
[----:B------:R-:W-:Y:S01]  /*17590*/  SHF.R.U32.HI R187, RZ, 0x18, R187 ;  /* 0x00000018ffbb7819 */ /* 0x000fe200000116bb */
[----:B------:R-:W-:Y:S01]  /*175a0*/  FADD.FTZ R164, R91, R164 ;  /* 0x000000a45ba47221 */ /* 0x000fe20000010000 */
[----:B------:R-:W-:Y:S01]  /*175b0*/  LOP3.LUT R5, R5, 0xff, RZ, 0xc0, !PT ;  /* 0x000000ff05057812 */ /* 0x000fe200078ec0ff */
[----:B------:R-:W-:Y:S01]  /*175c0*/  FADD.FTZ R152, R92, R152 ;  /* 0x000000985c987221 */ /* 0x000fe20000010000 */
[----:B------:R-:W3:Y:S01]  /*175d0*/  MUFU.EX2 R105, R105 ;  /* 0x0000006900697308 */ /* 0x000ee20000000800 */
[----:B------:R-:W-:Y:S01]  /*175e0*/  FADD.FTZ R161, R87, R161 ;  /* 0x000000a157a17221 */ /* 0x000fe20000010000 */
[----:B------:R-:W-:Y:S01]  /*175f0*/  PRMT R5, R5, 0x5410, R187 ;  /* 0x0000541005057816 */ /* 0x000fe200000000bb */
[----:B------:R-:W-:Y:S01]  /*17600*/  IMAD.WIDE.U32 R186, R24, -0x326172a9, RZ ;  /* 0xcd9e8d5718ba7825 */ /* 0x000fe200078e00ff */
[--C-:B------:R-:W-:Y:S03]  /*17610*/  HSET2.LE.AND R24, R25, R189.reuse, PT ;  /* 0x000000bd19187233 */ /* 0x100fe60003803000 */
[--C-:B------:R-:W-:Y:S01]  /*17620*/  HSET2.LE.AND R25, R5, R189.reuse, PT ;  /* 0x000000bd05197233 */ /* 0x100fe20003803000 */
[----:B------:R-:W-:Y:S01]  /*17630*/  LOP3.LUT R5, R187, UR19, R28, 0x96, !PT ;  /* 0x00000013bb057c12 */ /* 0x000fe2000f8e961c */
[----:B------:R-:W-:Y:S01]  /*17640*/  FADD.FTZ R142, R96, R142 ;  /* 0x0000008e608e7221 */ /* 0x000fe20000010000 */
[----:B------:R-:W-:Y:S01]  /*17650*/  LOP3.LUT R24, R24, R31, RZ, 0xc0, !PT ;  /* 0x0000001f18187212 */ /* 0x000fe200078ec0ff */
[----:B------:R-:W1:Y:S01]  /*17660*/  MUFU.EX2 R112, R112 ;  /* 0x0000007000707308 */ /* 0x000e620000000800 */
[----:B------:R-:W-:Y:S01]  /*17670*/  LOP3.LUT R25, R25, R29, RZ, 0xc0, !PT ;  /* 0x0000001d19197212 */ /* 0x000fe200078ec0ff */
[----:B------:R-:W-:Y:S01]  /*17680*/  FADD.FTZ R164, R98, R164 ;  /* 0x000000a462a47221 */ /* 0x000fe20000010000 */
[----:B------:R-:W3:Y:S01]  /*17690*/  LDSM.16.MT88.4 R28, [R231+0x5400] ;  /* 0x00540000e71c783b */ /* 0x000ee20000004200 */
[----:B------:R-:W-:Y:S01]  /*176a0*/  LOP3.LUT R171, R186, 0xffff, RZ, 0xc0, !PT ;  /* 0x0000ffffbaab7812 */ /* 0x000fe200078ec0ff */
[----:B------:R-:W-:Y:S01]  /*176b0*/  FADD.FTZ R152, R93, R152 ;  /* 0x000000985d987221 */ /* 0x000fe20000010000 */
[--C-:B------:R-:W-:Y:S01]  /*176c0*/  SHF.R.U32.HI R175, RZ, 0x10, R186.reuse ;  /* 0x00000010ffaf7819 */ /* 0x100fe200000116ba */
[----:B------:R-:W-:Y:S01]  /*176d0*/  FADD.FTZ R161, R86, R161 ;  /* 0x000000a156a17221 */ /* 0x000fe20000010000 */
[C---:B----4-:R-:W-:Y:S01]  /*176e0*/  HMMA.16816.F32 R220, R24.reuse, R16, R220 ;  /* 0x0000001018dc723c */ /* 0x050fe200000018dc */
[----:B------:R-:W-:Y:S01]  /*176f0*/  LOP3.LUT R185, R186, 0xff, RZ, 0xc0, !PT ;  /* 0x000000ffbab97812 */ /* 0x000fe200078ec0ff */
[----:B------:R-:W4:Y:S01]  /*17700*/  MUFU.EX2 R0, R134 ;  /* 0x0000008600007308 */ /* 0x000f220000000800 */
[----:B------:R-:W-:Y:S01]  /*17710*/  SHF.R.U32.HI R186, RZ, 0x18, R186 ;  /* 0x00000018ffba7819 */ /* 0x000fe200000116ba */
[----:B------:R-:W-:Y:S01]  /*17720*/  FADD.FTZ R142, R97, R142 ;  /* 0x0000008e618e7221 */ /* 0x000fe20000010000 */
[----:B------:R-:W-:Y:S01]  /*17730*/  SHF.R.U32.HI R171, RZ, 0x8, R171 ;  /* 0x00000008ffab7819 */ /* 0x000fe200000116ab */
[----:B------:R-:W-:Y:S01]  /*17740*/  FADD.FTZ R164, R99, R164 ;  /* 0x000000a463a47221 */ /* 0x000fe20000010000 */
[----:B------:R-:W-:Y:S01]  /*17750*/  LOP3.LUT R175, R175, 0xff, RZ, 0xc0, !PT ;  /* 0x000000ffafaf7812 */ /* 0x000fe200078ec0ff */
[C---:B------:R-:W-:Y:S01]  /*17760*/  HMMA.16816.F32 R216, R24.reuse, R18, R216 ;  /* 0x0000001218d8723c */ /* 0x040fe200000018d8 */
[----:B------:R-:W-:Y:S03]  /*17770*/  PRMT R185, R185, 0x5410, R171 ;  /* 0x00005410b9b97816 */ /* 0x000fe600000000ab */
[----:B------:R-:W-:Y:S01]  /*17780*/  MUFU.EX2 R3, R114 ;  /* 0x0000007200037308 */ /* 0x000fe20000000800 */
[----:B------:R-:W-:Y:S01]  /*17790*/  PRMT R186, R175, 0x5410, R186 ;  /* 0x00005410afba7816 */ /* 0x000fe200000000ba */
[----:B------:R-:W-:Y:S02]  /*177a0*/  FADD.FTZ R152, R100, R152 ;  /* 0x0000009864987221 */ /* 0x000fe40000010000 */
[C---:B--2---:R-:W-:Y:S01]  /*177b0*/  HMMA.16816.F32 R212, R24.reuse, R20, R212 ;  /* 0x0000001418d4723c */ /* 0x044fe200000018d4 */
[----:B------:R-:W-:Y:S03]  /*177c0*/  FADD.FTZ R161, R111, R161 ;  /* 0x000000a16fa17221 */ /* 0x000fe60000010000 */
[----:B-1----:R-:W-:Y:S02]  /*177d0*/  FADD.FTZ R142, R104, R142 ;  /* 0x0000008e688e7221 */ /* 0x002fe40000010000 */
[----:B------:R-:W-:Y:S01]  /*177e0*/  MUFU.EX2 R115, R115 ;  /* 0x0000007300737308 */ /* 0x000fe20000000800 */
[----:B------:R-:W-:Y:S01]  /*177f0*/  FADD.FTZ R152, R101, R152 ;  /* 0x0000009865987221 */ /* 0x000fe20000010000 */
[----:B------:R-:W-:Y:S01]  /*17800*/  HMMA.16816.F32 R208, R24, R22, R208 ;  /* 0x0000001618d0723c */ /* 0x000fe200000018d0 */
[----:B------:R-:W-:Y:S03]  /*17810*/  FADD.FTZ R161, R166, R161 ;  /* 0x000000a1a6a17221 */ /* 0x000fe60000010000 */
[----:B---3--:R-:W-:Y:S02]  /*17820*/  FADD.FTZ R142, R105, R142 ;  /* 0x0000008e698e7221 */ /* 0x008fe40000010000 */
[----:B------:R-:W-:Y:S01]  /*17830*/  FADD.FTZ R152, R108, R152 ;  /* 0x000000986c987221 */ /* 0x000fe20000010000 */
[C---:B------:R-:W-:Y:S01]  /*17840*/  LOP3.LUT R27, R40.reuse, 0xffff, RZ, 0xc0, !PT ;  /* 0x0000ffff281b7812 */ /* 0x040fe200078ec0ff */
[----:B------:R-:W-:Y:S01]  /*17850*/  IMAD.WIDE.U32 R24, R41, -0x2daee0ad, RZ ;  /* 0xd2511f5329187825 */ /* 0x000fe200078e00ff */
[----:B------:R-:W-:Y:S01]  /*17860*/  SHF.R.U32.HI R41, RZ, 0x10, R40 ;  /* 0x00000010ff297819 */ /* 0x000fe20000011628 */
[----:B------:R-:W-:Y:S01]  /*17870*/  MUFU.EX2 R182, R6 ;  /* 0x0000000600b67308 */ /* 0x000fe20000000800 */
[C---:B------:R-:W-:Y:S01]  /*17880*/  HMMA.16816.F32 R220, R36.reuse, R28, R220 ;  /* 0x0000001c24dc723c */ /* 0x040fe200000018dc */
[----:B------:R-:W-:Y:S01]  /*17890*/  LOP3.LUT R26, R40, 0xff, RZ, 0xc0, !PT ;  /* 0x000000ff281a7812 */ /* 0x000fe200078ec0ff */
[----:B------:R-:W-:Y:S01]  /*178a0*/  FADD.FTZ R161, R103, R161 ;  /* 0x000000a167a17221 */ /* 0x000fe20000010000 */
[----:B------:R-:W-:Y:S01]  /*178b0*/  SHF.R.U32.HI R27, RZ, 0x8, R27 ;  /* 0x00000008ff1b7819 */ /* 0x000fe2000001161b */
[----:B------:R-:W-:Y:S01]  /*178c0*/  FADD.FTZ R142, R112, R142 ;  /* 0x0000008e708e7221 */ /* 0x000fe20000010000 */
[----:B------:R-:W-:Y:S01]  /*178d0*/  SHF.R.U32.HI R40, RZ, 0x18, R40 ;  /* 0x00000018ff287819 */ /* 0x000fe20000011628 */
[----:B------:R-:W-:Y:S01]  /*178e0*/  FADD.FTZ R152, R109, R152 ;  /* 0x000000986d987221 */ /* 0x000fe20000010000 */
[----:B------:R-:W-:Y:S01]  /*178f0*/  LOP3.LUT R41, R41, 0xff, RZ, 0xc0, !PT ;  /* 0x000000ff29297812 */ /* 0x000fe200078ec0ff */
[C---:B------:R-:W-:Y:S01]  /*17900*/  HMMA.16816.F32 R216, R36.reuse, R30, R216 ;  /* 0x0000001e24d8723c */ /* 0x040fe200000018d8 */
[----:B------:R-:W-:Y:S01]  /*17910*/  PRMT R26, R26, 0x5410, R27 ;  /* 0x000054101a1a7816 */ /* 0x000fe2000000001b */
[----:B------:R-:W1:Y:S02]  /*17920*/  MUFU.EX2 R127, R127 ;  /* 0x0000007f007f7308 */ /* 0x000e640000000800 */
[----:B------:R-:W-:Y:S01]  /*17930*/  PRMT R40, R41, 0x5410, R40 ;  /* 0x0000541029287816 */ /* 0x000fe20000000028 */
[----:B------:R-:W-:Y:S01]  /*17940*/  FADD.FTZ R161, R110, R161 ;  /* 0x000000a16ea17221 */ /* 0x000fe20000010000 */
[----:B------:R-:W-:Y:S01]  /*17950*/  LOP3.LUT R187, R25, UR18, R42, 0x96, !PT ;  /* 0x0000001219bb7c12 */ /* 0x000fe2000f8e962a */
[--C-:B------:R-:W-:Y:S01]  /*17960*/  HSET2.LE.AND R42, R251, R189.reuse, PT ;  /* 0x000000bdfb2a7233 */ /* 0x100fe20003803000 */
[----:B------:R-:W-:Y:S01]  /*17970*/  F2FP.PACK_AB R27, R81, R80 ;  /* 0x00000050511b723e */ /* 0x000fe200000000ff */
[C---:B------:R-:W-:Y:S03]  /*17980*/  HMMA.16816.F32 R212, R36.reuse, R32, R212 ;  /* 0x0000002024d4723c */ /* 0x040fe600000018d4 */
[----:B------:R-:W-:Y:S01]  /*17990*/  LOP3.LUT R42, R42, R27, RZ, 0xc0, !PT ;  /* 0x0000001b2a2a7212 */ /* 0x000fe200078ec0ff */
[--C-:B------:R-:W-:Y:S01]  /*179a0*/  HSET2.LE.AND R26, R26, R189.reuse, PT ;  /* 0x000000bd1a1a7233 */ /* 0x100fe20003803000 */
[----:B------:R-:W-:Y:S01]  /*179b0*/  F2FP.PACK_AB R27, R73, R72 ;  /* 0x00000048491b723e */ /* 0x000fe200000000ff */
[--C-:B------:R-:W-:Y:S01]  /*179c0*/  HSET2.LE.AND R41, R40, R189.reuse, PT ;  /* 0x000000bd28297233 */ /* 0x100fe20003803000 */
[----:B------:R-:W-:Y:S01]  /*179d0*/  F2FP.PACK_AB R251, R83, R82 ;  /* 0x0000005253fb723e */ /* 0x000fe200000000ff */
[----:B------:R-:W-:Y:S01]  /*179e0*/  HMMA.16816.F32 R208, R36, R34, R208 ;  /* 0x0000002224d0723c */ /* 0x000fe200000018d0 */
[----:B------:R-:W-:Y:S01]  /*179f0*/  LOP3.LUT R40, R26, R27, RZ, 0xc0, !PT ;  /* 0x0000001b1a287212 */ /* 0x000fe200078ec0ff */
[----:B------:R-:W-:Y:S02]  /*17a00*/  MUFU.EX2 R122, R122 ;  /* 0x0000007a007a7308 */ /* 0x000fe40000000800 */
[----:B------:R-:W-:Y:S01]  /*17a10*/  LOP3.LUT R43, R43, R251, RZ, 0xc0, !PT ;  /* 0x000000fb2b2b7212 */ /* 0x000fe200078ec0ff */
[----:B----4-:R-:W-:Y:S01]  /*17a20*/  FADD.FTZ R142, R0, R142 ;  /* 0x0000008e008e7221 */ /* 0x010fe20000010000 */
[----:B------:R-:W-:Y:S01]  /*17a30*/  LOP3.LUT R41, R41, R188, RZ, 0xc0, !PT ;  /* 0x000000bc29297212 */ /* 0x000fe200078ec0ff */
[----:B------:R-:W-:Y:S01]  /*17a40*/  FADD.FTZ R152, R116, R152 ;  /* 0x0000009874987221 */ /* 0x000fe20000010000 */
[C---:B------:R-:W-:Y:S01]  /*17a50*/  LOP3.LUT R27, R172.reuse, 0xffff, RZ, 0xc0, !PT ;  /* 0x0000ffffac1b7812 */ /* 0x040fe200078ec0ff */
[----:B-1----:R-:W-:Y:S03]  /*17a60*/  FADD.FTZ R161, R127, R161 ;  /* 0x000000a17fa17221 */ /* 0x002fe60000010000 */
[--C-:B------:R-:W-:Y:S01]  /*17a70*/  SHF.R.U32.HI R26, RZ, 0x10, R172.reuse ;  /* 0x00000010ff1a7819 */ /* 0x100fe200000116ac */
[C---:B------:R-:W-:Y:S01]  /*17a80*/  HMMA.16816.F32 R204, R40.reuse, R16, R204 ;  /* 0x0000001028cc723c */ /* 0x040fe200000018cc */
[----:B------:R-:W-:Y:S01]  /*17a90*/  LOP3.LUT R36, R172, 0xff, RZ, 0xc0, !PT ;  /* 0x000000ffac247812 */ /* 0x000fe200078ec0ff */
[----:B------:R-:W-:Y:S01]  /*17aa0*/  MUFU.EX2 R123, R123 ;  /* 0x0000007b007b7308 */ /* 0x000fe20000000800 */
[----:B------:R-:W-:Y:S01]  /*17ab0*/  SHF.R.U32.HI R37, RZ, 0x18, R172 ;  /* 0x00000018ff257819 */ /* 0x000fe200000116ac */
[----:B------:R-:W-:Y:S01]  /*17ac0*/  FADD.FTZ R142, R2, R142 ;  /* 0x0000008e028e7221 */ /* 0x000fe20000010000 */
[----:B------:R-:W-:Y:S01]  /*17ad0*/  SHF.R.U32.HI R27, RZ, 0x8, R27 ;  /* 0x00000008ff1b7819 */ /* 0x000fe2000001161b */
[----:B------:R-:W-:Y:S01]  /*17ae0*/  FADD.FTZ R152, R132, R152 ;  /* 0x0000009884987221 */ /* 0x000fe20000010000 */
[----:B------:R-:W-:Y:S01]  /*17af0*/  SHF.R.U32.HI R17, RZ, 0x10, R174 ;  /* 0x00000010ff117819 */ /* 0x000fe200000116ae */
[C---:B------:R-:W-:Y:S01]  /*17b00*/  HMMA.16816.F32 R200, R40.reuse, R18, R200 ;  /* 0x0000001228c8723c */ /* 0x040fe200000018c8 */
[----:B------:R-:W-:Y:S03]  /*17b10*/  LOP3.LUT R26, R26, 0xff, RZ, 0xc0, !PT ;  /* 0x000000ff1a1a7812 */ /* 0x000fe600078ec0ff */
[----:B------:R-:W-:Y:S01]  /*17b20*/  LOP3.LUT R172, R24, 0xffff, RZ, 0xc0, !PT ;  /* 0x0000ffff18ac7812 */ /* 0x000fe200078ec0ff */
[----:B------:R-:W-:Y:S01]  /*17b30*/  MUFU.EX2 R130, R130 ;  /* 0x0000008200827308 */ /* 0x000fe20000000800 */
[----:B------:R-:W-:Y:S01]  /*17b40*/  SHF.R.U32.HI R25, RZ, 0x8, R249 ;  /* 0x00000008ff197819 */ /* 0x000fe200000116f9 */
[----:B------:R-:W-:Y:S01]  /*17b50*/  FADD.FTZ R161, R126, R161 ;  /* 0x000000a17ea17221 */ /* 0x000fe20000010000 */
[----:B------:R-:W-:Y:S01]  /*17b60*/  LOP3.LUT R16, R248, 0xff, RZ, 0xc0, !PT ;  /* 0x000000fff8107812 */ /* 0x000fe200078ec0ff */
[C---:B------:R-:W-:Y:S03]  /*17b70*/  HMMA.16816.F32 R196, R40.reuse, R20, R196 ;  /* 0x0000001428c4723c */ /* 0x040fe600000018c4 */
[----:B------:R-:W-:Y:S01]  /*17b80*/  LOP3.LUT R38, R174, 0xffff, RZ, 0xc0, !PT ;  /* 0x0000ffffae267812 */ /* 0x000fe200078ec0ff */
[----:B------:R-:W-:Y:S01]  /*17b90*/  FADD.FTZ R152, R124, R152 ;  /* 0x000000987c987221 */ /* 0x000fe20000010000 */
[----:B------:R-:W-:Y:S01]  /*17ba0*/  LOP3.LUT R248, R174, 0xff, RZ, 0xc0, !PT ;  /* 0x000000ffaef87812 */ /* 0x000fe200078ec0ff */
[----:B------:R-:W-:Y:S01]  /*17bb0*/  FADD.FTZ R161, R119, R161 ;  /* 0x000000a177a17221 */ /* 0x000fe20000010000 */
[----:B------:R-:W-:Y:S01]  /*17bc0*/  SHF.R.U32.HI R174, RZ, 0x18, R174 ;  /* 0x00000018ffae7819 */ /* 0x000fe200000116ae */
[----:B------:R-:W-:Y:S01]  /*17bd0*/  HMMA.16816.F32 R192, R40, R22, R192 ;  /* 0x0000001628c0723c */ /* 0x000fe200000018c0 */
[----:B------:R-:W-:Y:S03]  /*17be0*/  LOP3.LUT R17, R17, 0xff, RZ, 0xc0, !PT ;  /* 0x000000ff11117812 */ /* 0x000fe600078ec0ff */
[----:B------:R-:W-:Y:S01]  /*17bf0*/  SHF.R.U32.HI R188, RZ, 0x10, R24 ;  /* 0x00000010ffbc7819 */ /* 0x000fe20000011618 */
[----:B------:R-:W-:Y:S01]  /*17c00*/  FADD.FTZ R180, R125, R152 ;  /* 0x000000987db47221 */ /* 0x000fe20000010000 */
[----:B------:R-:W-:Y:S01]  /*17c10*/  LOP3.LUT R251, R24, 0xff, RZ, 0xc0, !PT ;  /* 0x000000ff18fb7812 */ /* 0x000fe200078ec0ff */
[----:B------:R-:W-:Y:S01]  /*17c20*/  FADD.FTZ R181, R118, R161 ;  /* 0x000000a176b57221 */ /* 0x000fe20000010000 */
[----:B------:R-:W-:Y:S04]  /*17c30*/  SHF.R.U32.HI R249, RZ, 0x18, R24 ;  /* 0x00000018fff97819 */ /* 0x000fe80000011618 */
[----:B------:R-:W-:Y:S02]  /*17c40*/  PRMT R36, R36, 0x5410, R27 ;  /* 0x0000541024247816 */ /* 0x000fe4000000001b */
[----:B------:R-:W-:Y:S02]  /*17c50*/  PRMT R37, R26, 0x5410, R37 ;  /* 0x000054101a257816 */ /* 0x000fe40000000025 */
[----:B------:R-:W-:Y:S01]  /*17c60*/  PRMT R250, R250, 0x5410, R25 ;  /* 0x00005410fafa7816 */ /* 0x000fe20000000019 */
[--C-:B------:R-:W-:Y:S01]  /*17c70*/  HSET2.LE.AND R36, R36, R189.reuse, PT ;  /* 0x000000bd24247233 */ /* 0x100fe20003803000 */
[----:B------:R-:W1:Y:S01]  /*17c80*/  LDSM.16.MT88.4 R24, [R231+0x5800] ;  /* 0x00580000e718783b */ /* 0x000e620000004200 */
[----:B------:R-:W-:Y:S01]  /*17c90*/  PRMT R241, R16, 0x5410, R241 ;  /* 0x0000541010f17816 */ /* 0x000fe200000000f1 */
[--C-:B------:R-:W-:Y:S01]  /*17ca0*/  HSET2.LE.AND R37, R37, R189.reuse, PT ;  /* 0x000000bd25257233 */ /* 0x100fe20003803000 */
[----:B------:R-:W-:Y:S01]  /*17cb0*/  PRMT R174, R17, 0x5410, R174 ;  /* 0x0000541011ae7816 */ /* 0x000fe200000000ae */
[--C-:B------:R-:W-:Y:S01]  /*17cc0*/  HSET2.LE.AND R42, R250, R189.reuse, PT ;  /* 0x000000bdfa2a7233 */ /* 0x100fe20003803000 */
[----:B------:R-:W-:Y:S01]  /*17cd0*/  LOP3.LUT R23, R5, 0xffff, RZ, 0xc0, !PT ;  /* 0x0000ffff05177812 */ /* 0x000fe200078ec0ff */
[--C-:B------:R-:W-:Y:S01]  /*17ce0*/  HSET2.LE.AND R43, R241, R189.reuse, PT ;  /* 0x000000bdf12b7233 */ /* 0x100fe20003803000 */
[----:B------:R-:W-:Y:S01]  /*17cf0*/  F2FP.PACK_AB R20, R166, R111 ;  /* 0x0000006fa614723e */ /* 0x000fe200000000ff */
[----:B------:R-:W2:Y:S01]  /*17d00*/  LDSM.16.MT88.4 R16, [R240+0x5800] ;  /* 0x00580000f010783b */ /* 0x000ea20000004200 */
[--C-:B------:R-:W-:Y:S01]  /*17d10*/  HSET2.LE.AND R41, R174, R189.reuse, PT ;  /* 0x000000bdae297233 */ /* 0x100fe20003803000 */
[----:B------:R-:W-:Y:S02]  /*17d20*/  F2FP.PACK_AB R22, R99, R98 ;  /* 0x000000626316723e */ /* 0x000fe400000000ff */
[----:B------:R-:W-:Y:S01]  /*17d30*/  LOP3.LUT R37, R37, R20, RZ, 0xc0, !PT ;  /* 0x0000001425257212 */ /* 0x000fe200078ec0ff */
[----:B------:R-:W-:Y:S01]  /*17d40*/  FFMA.FTZ R20, R106, c[0x0][0x23c], -R7 ;  /* 0x00008f006a147a23 */ /* 0x000fe20000010807 */
[----:B------:R-:W-:Y:S01]  /*17d50*/  LOP3.LUT R43, R43, R22, RZ, 0xc0, !PT ;  /* 0x000000162b2b7212 */ /* 0x000fe200078ec0ff */
[----:B------:R3:W-:Y:S01]  /*17d60*/  MUFU.EX2 R106, R128 ;  /* 0x00000080006a7308 */ /* 0x0007e20000000800 */
[----:B------:R-:W-:Y:S02]  /*17d70*/  SHF.R.U32.HI R22, RZ, 0x10, R5 ;  /* 0x00000010ff167819 */ /* 0x000fe40000011605 */
[----:B------:R-:W-:Y:S02]  /*17d80*/  F2FP.PACK_AB R21, R110, R103 ;  /* 0x000000676e15723e */ /* 0x000fe400000000ff */
[----:B------:R-:W-:Y:S02]  /*17d90*/  LOP3.LUT R22, R22, 0xff, RZ, 0xc0, !PT ;  /* 0x000000ff16167812 */ /* 0x000fe400078ec0ff */
[----:B------:R-:W-:Y:S02]  /*17da0*/  F2FP.PACK_AB R39, R101, R100 ;  /* 0x000000646527723e */ /* 0x000fe400000000ff */
[----:B------:R-:W-:Y:S02]  /*17db0*/  SHF.R.U32.HI R38, RZ, 0x8, R38 ;  /* 0x00000008ff267819 */ /* 0x000fe40000011626 */
[----:B------:R-:W-:Y:S01]  /*17dc0*/  LOP3.LUT R36, R36, R39, RZ, 0xc0, !PT ;  /* 0x0000002724247212 */ /* 0x000fe200078ec0ff */
[--C-:B------:R-:W-:Y:S01]  /*17dd0*/  HSET2.LE.AND R39, R169, R189.reuse, PT ;  /* 0x000000bda9277233 */ /* 0x100fe20003803000 */
[----:B------:R-:W-:Y:S01]  /*17de0*/  PRMT R248, R248, 0x5410, R38 ;  /* 0x00005410f8f87816 */ /* 0x000fe20000000026 */
[--C-:B------:R-:W-:Y:S01]  /*17df0*/  HSET2.LE.AND R38, R173, R189.reuse, PT ;  /* 0x000000bdad267233 */ /* 0x100fe20003803000 */
[----:B------:R-:W-:Y:S02]  /*17e00*/  SHF.R.U32.HI R172, RZ, 0x8, R172 ;  /* 0x00000008ffac7819 */ /* 0x000fe400000116ac */
[----:B------:R-:W-:Y:S01]  /*17e10*/  LOP3.LUT R39, R39, R21, RZ, 0xc0, !PT ;  /* 0x0000001527277212 */ /* 0x000fe200078ec0ff */
[--C-:B------:R-:W-:Y:S01]  /*17e20*/  HSET2.LE.AND R40, R248, R189.reuse, PT ;  /* 0x000000bdf8287233 */ /* 0x100fe20003803000 */
[----:B------:R-:W-:Y:S02]  /*17e30*/  F2FP.PACK_AB R21, R97, R96 ;  /* 0x000000606115723e */ /* 0x000fe400000000ff */
[----:B------:R-:W-:Y:S01]  /*17e40*/  LOP3.LUT R38, R38, R113, RZ, 0xc0, !PT ;  /* 0x0000007126267212 */ /* 0x000fe200078ec0ff */
[----:B------:R-:W-:Y:S01]  /*17e50*/  FFMA.FTZ R113, R107, c[0x0][0x23c], -R7 ;  /* 0x00008f006b717a23 */ /* 0x000fe20000010807 */
[----:B------:R-:W-:Y:S01]  /*17e60*/  LOP3.LUT R42, R42, R21, RZ, 0xc0, !PT ;  /* 0x000000152a2a7212 */ /* 0x000fe200078ec0ff */
[----:B------:R4:W2:Y:S01]  /*17e70*/  MUFU.EX2 R107, R20 ;  /* 0x00000014006b7308 */ /* 0x0008a20000000800 */
[----:B---3--:R-:W-:Y:S01]  /*17e80*/  SHF.R.U32.HI R128, RZ, 0x8, R23 ;  /* 0x00000008ff807819 */ /* 0x008fe20000011617 */
[----:B------:R-:W-:Y:S01]  /*17e90*/  FFMA.FTZ R7, R131, c[0x0][0x23c], -R7 ;  /* 0x00008f0083077a23 */ /* 0x000fe20000010807 */
[----:B------:R-:W-:Y:S01]  /*17ea0*/  F2FP.PACK_AB R21, R91, R90 ;  /* 0x0000005a5b15723e */ /* 0x000fe200000000ff */
[C---:B-1----:R-:W-:Y:S01]  /*17eb0*/  HMMA.16816.F32 R220, R36.reuse, R24, R220 ;  /* 0x0000001824dc723c */ /* 0x042fe200000018dc */
[----:B------:R-:W-:Y:S02]  /*17ec0*/  LOP3.LUT R40, R40, R15, RZ, 0xc0, !PT ;  /* 0x0000000f28287212 */ /* 0x000fe400078ec0ff */
[----:B------:R-:W-:Y:S02]  /*17ed0*/  LOP3.LUT R41, R41, R21, RZ, 0xc0, !PT ;  /* 0x0000001529297212 */ /* 0x000fe400078ec0ff */
[----:B------:R-:W-:Y:S01]  /*17ee0*/  LOP3.LUT R21, R5, 0xff, RZ, 0xc0, !PT ;  /* 0x000000ff05157812 */ /* 0x000fe200078ec0ff */
[----:B------:R1:W3:Y:S01]  /*17ef0*/  MUFU.EX2 R15, R121 ;  /* 0x00000079000f7308 */ /* 0x0002e20000000800 */
[----:B------:R-:W-:Y:S01]  /*17f00*/  SHF.R.U32.HI R5, RZ, 0x18, R5 ;  /* 0x00000018ff057819 */ /* 0x000fe20000011605 */
[----:B------:R-:W-:Y:S01]  /*17f10*/  HMMA.16816.F32 R216, R36, R26, R216 ;  /* 0x0000001a24d8723c */ /* 0x000fe200000018d8 */
[----:B------:R-:W-:Y:S03]  /*17f20*/  PRMT R128, R21, 0x5410, R128 ;  /* 0x0000541015807816 */ /* 0x000fe60000000080 */
[----:B------:R-:W-:Y:S02]  /*17f30*/  PRMT R5, R22, 0x5410, R5 ;  /* 0x0000541016057816 */ /* 0x000fe40000000005 */
[----:B------:R-:W-:Y:S02]  /*17f40*/  PRMT R251, R251, 0x5410, R172 ;  /* 0x00005410fbfb7816 */ /* 0x000fe400000000ac */
[----:B------:R-:W-:Y:S01]  /*17f50*/  HMMA.16816.F32 R204, R40, R28, R204 ;  /* 0x0000001c28cc723c */ /* 0x000fe200000018cc */
[----:B------:R-:W3:Y:S01]  /*17f60*/  MUFU.EX2 R113, R113 ;  /* 0x0000007100717308 */ /* 0x000ee20000000800 */
[----:B----4-:R-:W4:Y:S02]  /*17f70*/  LDSM.16.MT88.4 R20, [R231+0x5c00] ;  /* 0x005c0000e714783b */ /* 0x010f240000004200 */
[----:B------:R-:W-:Y:S01]  /*17f80*/  F2FP.PACK_AB R6, R0, R112 ;  /* 0x000000700006723e */ /* 0x000fe200000000ff */
[----:B--2---:R-:W-:Y:S02]  /*17f90*/  FADD.FTZ R164, R107, R164 ;  /* 0x000000a46ba47221 */ /* 0x004fe40000010000 */
[----:B------:R-:W-:Y:S01]  /*17fa0*/  LOP3.LUT R28, R187, 0xffff, RZ, 0xc0, !PT ;  /* 0x0000ffffbb1c7812 */ /* 0x000fe200078ec0ff */
[C---:B------:R-:W-:Y:S01]  /*17fb0*/  HMMA.16816.F32 R212, R36.reuse, R16, R212 ;  /* 0x0000001024d4723c */ /* 0x040fe200000018d4 */
[----:B------:R-:W-:Y:S02]  /*17fc0*/  F2FP.PACK_AB R10, R126, R127 ;  /* 0x0000007f7e0a723e */ /* 0x000fe400000000ff */
[----:B------:R2:W2:Y:S01]  /*17fd0*/  MUFU.EX2 R183, R7 ;  /* 0x0000000700b77308 */ /* 0x0004a20000000800 */
[----:B------:R-:W-:Y:S02]  /*17fe0*/  SHF.R.U32.HI R28, RZ, 0x8, R28 ;  /* 0x00000008ff1c7819 */ /* 0x000fe4000001161c */
[----:B------:R-:W-:Y:S01]  /*17ff0*/  LOP3.LUT R188, R188, 0xff, RZ, 0xc0, !PT ;  /* 0x000000ffbcbc7812 */ /* 0x000fe200078ec0ff */
[----:B-1----:R-:W-:Y:S01]  /*18000*/  IMAD.WIDE.U32 R120, R167, -0x2daee0ad, RZ ;  /* 0xd2511f53a7787825 */ /* 0x002fe200078e00ff */
[----:B------:R-:W-:Y:S01]  /*18010*/  HMMA.16816.F32 R208, R36, R18, R208 ;  /* 0x0000001224d0723c */ /* 0x000fe200000018d0 */
[----:B------:R-:W-:Y:S03]  /*18020*/  F2FP.PACK_AB R11, R123, R122 ;  /* 0x0000007a7b0b723e */ /* 0x000fe600000000ff */
[----:B------:R-:W-:Y:S01]  /*18030*/  LOP3.LUT R168, R121, UR18, R168, 0x96, !PT ;  /* 0x0000001279a87c12 */ /* 0x000fe2000f8e96a8 */
[----:B---3--:R-:W-:Y:S01]  /*18040*/  FADD.FTZ R142, R15, R142 ;  /* 0x0000008e0f8e7221 */ /* 0x008fe20000010000 */
[----:B------:R-:W-:Y:S01]  /*18050*/  PRMT R249, R188, 0x5410, R249 ;  /* 0x00005410bcf97816 */ /* 0x000fe200000000f9 */
[--C-:B------:R-:W-:Y:S01]  /*18060*/  HSET2.LE.AND R38, R251, R189.reuse, PT ;  /* 0x000000bdfb267233 */ /* 0x100fe20003803000 */
[C---:B------:R-:W-:Y:S01]  /*18070*/  HMMA.16816.F32 R200, R40.reuse, R30, R200 ;  /* 0x0000001e28c8723c */ /* 0x040fe200000018c8 */
[----:B------:R-:W-:Y:S03]  /*18080*/  LOP3.LUT R37, R187, 0xff, RZ, 0xc0, !PT ;  /* 0x000000ffbb257812 */ /* 0x000fe600078ec0ff */
[--C-:B------:R-:W-:Y:S01]  /*18090*/  SHF.R.U32.HI R36, RZ, 0x10, R187.reuse ;  /* 0x00000010ff247819 */ /* 0x100fe200000116bb */
[--C-:B------:R-:W-:Y:S01]  /*180a0*/  HSET2.LE.AND R39, R249, R189.reuse, PT ;  /* 0x000000bdf9277233 */ /* 0x100fe20003803000 */
[----:B------:R-:W-:Y:S01]  /*180b0*/  PRMT R37, R37, 0x5410, R28 ;  /* 0x0000541025257816 */ /* 0x000fe2000000001c */
[----:B------:R-:W-:Y:S01]  /*180c0*/  FADD.FTZ R164, R113, R164 ;  /* 0x000000a471a47221 */ /* 0x000fe20000010000 */
[C---:B------:R-:W-:Y:S01]  /*180d0*/  HMMA.16816.F32 R196, R40.reuse, R32, R196 ;  /* 0x0000002028c4723c */ /* 0x040fe200000018c4 */
[----:B------:R-:W1:Y:S03]  /*180e0*/  LDSM.16.MT88.4 R28, [R240+0x5c00] ;  /* 0x005c0000f01c783b */ /* 0x000e660000004200 */
[----:B------:R-:W-:Y:S01]  /*180f0*/  SHF.R.U32.HI R187, RZ, 0x18, R187 ;  /* 0x00000018ffbb7819 */ /* 0x000fe200000116bb */
[--C-:B------:R-:W-:Y:S01]  /*18100*/  HSET2.LE.AND R9, R37, R189.reuse, PT ;  /* 0x000000bd25097233 */ /* 0x100fe20003803000 */
[----:B------:R-:W-:Y:S01]  /*18110*/  LOP3.LUT R36, R36, 0xff, RZ, 0xc0, !PT ;  /* 0x000000ff24247812 */ /* 0x000fe200078ec0ff */
[--C-:B------:R-:W-:Y:S01]  /*18120*/  HSET2.LE.AND R33, R5, R189.reuse, PT ;  /* 0x000000bd05217233 */ /* 0x100fe20003803000 */
[----:B------:R-:W-:Y:S01]  /*18130*/  HMMA.16816.F32 R192, R40, R34, R192 ;  /* 0x0000002228c0723c */ /* 0x000fe200000018c0 */
[----:B------:R-:W-:Y:S03]  /*18140*/  F2FP.PACK_AB R32, R125, R124 ;  /* 0x0000007c7d20723e */ /* 0x000fe600000000ff */
[----:B------:R-:W-:Y:S01]  /*18150*/  PRMT R36, R36, 0x5410, R187 ;  /* 0x0000541024247816 */ /* 0x000fe200000000bb */
[----:B------:R-:W-:Y:S01]  /*18160*/  FADD.FTZ R164, R3, R164 ;  /* 0x000000a403a47221 */ /* 0x000fe20000010000 */
[----:B------:R-:W-:Y:S01]  /*18170*/  F2FP.PACK_AB R4, R113, R107 ;  /* 0x0000006b7104723e */ /* 0x000fe200000000ff */
[--C-:B------:R-:W-:Y:S01]  /*18180*/  HSET2.LE.AND R34, R185, R189.reuse, PT ;  /* 0x000000bdb9227233 */ /* 0x100fe20003803000 */
[----:B------:R-:W-:Y:S01]  /*18190*/  LOP3.LUT R38, R38, R32, RZ, 0xc0, !PT ;  /* 0x0000002026267212 */ /* 0x000fe200078ec0ff */
[--C-:B------:R-:W-:Y:S03]  /*181a0*/  HSET2.LE.AND R37, R36, R189.reuse, PT ;  /* 0x000000bd24257233 */ /* 0x100fe60003803000 */
[----:B------:R-:W-:Y:S01]  /*181b0*/  F2FP.PACK_AB R36, R132, R116 ;  /* 0x000000748424723e */ /* 0x000fe200000000ff */
[--C-:B------:R-:W-:Y:S01]  /*181c0*/  HSET2.LE.AND R32, R128, R189.reuse, PT ;  /* 0x000000bd80207233 */ /* 0x100fe20003803000 */
[----:B------:R-:W-:Y:S01]  /*181d0*/  F2FP.PACK_AB R5, R115, R3 ;  /* 0x000000037305723e */ /* 0x000fe200000000ff */
[--C-:B------:R-:W-:Y:S01]  /*181e0*/  HSET2.LE.AND R35, R186, R189.reuse, PT ;  /* 0x000000bdba237233 */ /* 0x100fe20003803000 */
[----:B------:R-:W-:Y:S01]  /*181f0*/  LOP3.LUT R36, R9, R36, RZ, 0xc0, !PT ;  /* 0x0000002409247212 */ /* 0x000fe200078ec0ff */
[----:B------:R-:W-:Y:S01]  /*18200*/  FADD.FTZ R164, R115, R164 ;  /* 0x000000a473a47221 */ /* 0x000fe20000010000 */
[----:B------:R-:W-:Y:S01]  /*18210*/  F2FP.PACK_AB R9, R105, R104 ;  /* 0x000000686909723e */ /* 0x000fe200000000ff */
[----:B------:R-:W-:Y:S01]  /*18220*/  FADD.FTZ R142, R106, R142 ;  /* 0x0000008e6a8e7221 */ /* 0x000fe20000010000 */
[----:B------:R-:W-:Y:S01]  /*18230*/  LOP3.LUT R33, R33, R4, RZ, 0xc0, !PT ;  /* 0x0000000421217212 */ /* 0x000fe200078ec0ff */
[----:B------:R-:W-:Y:S01]  /*18240*/  FADD.FTZ R164, R122, R164 ;  /* 0x000000a47aa47221 */ /* 0x000fe20000010000 */
[----:B------:R-:W-:Y:S01]  /*18250*/  LOP3.LUT R4, R120, 0xffff, RZ, 0xc0, !PT ;  /* 0x0000ffff78047812 */ /* 0x000fe200078ec0ff */
[----:B------:R-:W-:Y:S01]  /*18260*/  IMAD.MOV.U32 R188, RZ, RZ, R133 ;  /* 0x000000ffffbc7224 */ /* 0x000fe200078e0085 */
[----:B------:R-:W-:Y:S01]  /*18270*/  LOP3.LUT R32, R32, R9, RZ, 0xc0, !PT ;  /* 0x0000000920207212 */ /* 0x000fe200078ec0ff */
[----:B------:R-:W-:Y:S01]  /*18280*/  FADD.FTZ R164, R123, R164 ;  /* 0x000000a47ba47221 */ /* 0x000fe20000010000 */
[----:B------:R-:W-:Y:S01]  /*18290*/  LOP3.LUT R34, R34, R6, RZ, 0xc0, !PT ;  /* 0x0000000622227212 */ /* 0x000fe200078ec0ff */
[----:B------:R-:W-:Y:S01]  /*182a0*/  IMAD.MOV.U32 R187, RZ, RZ, R12 ;  /* 0x000000ffffbb7224 */ /* 0x000fe200078e000c */
[----:B------:R-:W-:Y:S01]  /*182b0*/  LOP3.LUT R35, R35, R5, RZ, 0xc0, !PT ;  /* 0x0000000523237212 */ /* 0x000fe200078ec0ff */
[----:B------:R-:W-:Y:S01]  /*182c0*/  FADD.FTZ R164, R130, R164 ;  /* 0x000000a482a47221 */ /* 0x000fe20000010000 */
[----:B------:R-:W-:Y:S01]  /*182d0*/  LOP3.LUT R9, R168, 0xffff, RZ, 0xc0, !PT ;  /* 0x0000ffffa8097812 */ /* 0x000fe200078ec0ff */
[----:B------:R-:W-:Y:S01]  /*182e0*/  IMAD.MOV.U32 R186, RZ, RZ, R13 ;  /* 0x000000ffffba7224 */ /* 0x000fe200078e000d */
[----:B------:R-:W-:Y:S01]  /*182f0*/  LOP3.LUT R5, R120, 0xff, RZ, 0xc0, !PT ;  /* 0x000000ff78057812 */ /* 0x000fe200078ec0ff */
[----:B------:R-:W-:Y:S01]  /*18300*/  IMAD.MOV.U32 R185, RZ, RZ, R8 ;  /* 0x000000ffffb97224 */ /* 0x000fe200078e0008 */
[----:B------:R-:W-:Y:S01]  /*18310*/  SHF.R.U32.HI R4, RZ, 0x8, R4 ;  /* 0x00000008ff047819 */ /* 0x000fe20000011604 */
[C---:B------:R-:W-:Y:S01]  /*18320*/  HMMA.16816.F32 R204, R32.reuse, R24, R204 ;  /* 0x0000001820cc723c */ /* 0x040fe200000018cc */
[----:B------:R-:W-:Y:S02]  /*18330*/  LOP3.LUT R6, R168, 0xff, RZ, 0xc0, !PT ;  /* 0x000000ffa8067812 */ /* 0x000fe400078ec0ff */
[----:B------:R-:W-:Y:S02]  /*18340*/  SHF.R.U32.HI R9, RZ, 0x8, R9 ;  /* 0x00000008ff097819 */ /* 0x000fe40000011609 */
[----:B------:R-:W-:Y:S02]  /*18350*/  LOP3.LUT R37, R37, R10, RZ, 0xc0, !PT ;  /* 0x0000000a25257212 */ /* 0x000fe400078ec0ff */
[----:B------:R-:W-:Y:S01]  /*18360*/  SHF.R.U32.HI R10, RZ, 0x10, R120 ;  /* 0x00000010ff0a7819 */ /* 0x000fe20000011678 */
[C---:B------:R-:W-:Y:S01]  /*18370*/  HMMA.16816.F32 R200, R32.reuse, R26, R200 ;  /* 0x0000001a20c8723c */ /* 0x040fe200000018c8 */
[----:B------:R-:W-:Y:S03]  /*18380*/  PRMT R5, R5, 0x5410, R4 ;  /* 0x0000541005057816 */ /* 0x000fe60000000004 */
[----:B------:R-:W-:Y:S02]  /*18390*/  SHF.R.U32.HI R4, RZ, 0x10, R168 ;  /* 0x00000010ff047819 */ /* 0x000fe400000116a8 */
[----:B------:R-:W-:Y:S01]  /*183a0*/  PRMT R6, R6, 0x5410, R9 ;  /* 0x0000541006067816 */ /* 0x000fe20000000009 */
[--C-:B------:R-:W-:Y:S01]  /*183b0*/  HSET2.LE.AND R5, R5, R189.reuse, PT ;  /* 0x000000bd05057233 */ /* 0x100fe20003803000 */
[C---:B------:R-:W-:Y:S01]  /*183c0*/  HMMA.16816.F32 R196, R32.reuse, R16, R196 ;  /* 0x0000001020c4723c */ /* 0x040fe200000018c4 */
[----:B------:R-:W-:Y:S03]  /*183d0*/  SHF.R.U32.HI R120, RZ, 0x18, R120 ;  /* 0x00000018ff787819 */ /* 0x000fe60000011678 */
[----:B------:R-:W-:Y:S02]  /*183e0*/  LOP3.LUT R10, R10, 0xff, RZ, 0xc0, !PT ;  /* 0x000000ff0a0a7812 */ /* 0x000fe400078ec0ff */
[----:B------:R-:W-:Y:S02]  /*183f0*/  SHF.R.U32.HI R168, RZ, 0x18, R168 ;  /* 0x00000018ffa87819 */ /* 0x000fe400000116a8 */
[----:B------:R-:W-:Y:S01]  /*18400*/  HMMA.16816.F32 R192, R32, R18, R192 ;  /* 0x0000001220c0723c */ /* 0x000fe200000018c0 */
[----:B------:R-:W-:Y:S03]  /*18410*/  LOP3.LUT R9, R4, 0xff, RZ, 0xc0, !PT ;  /* 0x000000ff04097812 */ /* 0x000fe600078ec0ff */
[--C-:B------:R-:W-:Y:S01]  /*18420*/  HSET2.LE.AND R4, R6, R189.reuse, PT ;  /* 0x000000bd06047233 */ /* 0x100fe20003803000 */
[----:B------:R-:W-:Y:S02]  /*18430*/  PRMT R120, R10, 0x5410, R120 ;  /* 0x000054100a787816 */ /* 0x000fe40000000078 */
[----:B------:R-:W-:Y:S02]  /*18440*/  PRMT R6, R9, 0x5410, R168 ;  /* 0x0000541009067816 */ /* 0x000fe400000000a8 */
[----:B--2---:R-:W-:Y:S03]  /*18450*/  F2FP.PACK_AB R7, R15, R2 ;  /* 0x000000020f07723e */ /* 0x004fe600000000ff */
[--C-:B------:R-:W-:Y:S01]  /*18460*/  HSET2.LE.AND R10, R6, R189.reuse, PT ;  /* 0x000000bd060a7233 */ /* 0x100fe20003803000 */
[----:B------:R-:W-:Y:S01]  /*18470*/  LOP3.LUT R4, R4, R7, RZ, 0xc0, !PT ;  /* 0x0000000704047212 */ /* 0x000fe200078ec0ff */
[----:B------:R-:W-:Y:S01]  /*18480*/  HSET2.LE.AND R7, R120, R189, PT ;  /* 0x000000bd78077233 */ /* 0x000fe20003803000 */
[C---:B------:R-:W-:Y:S01]  /*18490*/  F2FP.PACK_AB R6, R182.reuse, R106 ;  /* 0x0000006ab606723e */ /* 0x040fe200000000ff */
[----:B------:R-:W-:Y:S01]  /*184a0*/  FADD.FTZ R182, R182, R142 ;  /* 0x0000008eb6b67221 */ /* 0x000fe20000010000 */
[C---:B------:R-:W-:Y:S01]  /*184b0*/  F2FP.PACK_AB R9, R183.reuse, R130 ;  /* 0x00000082b709723e */ /* 0x040fe200000000ff */
[----:B------:R-:W-:Y:S01]  /*184c0*/  FADD.FTZ R183, R183, R164 ;  /* 0x000000a4b7b77221 */ /* 0x000fe20000010000 */
[----:B------:R-:W-:Y:S02]  /*184d0*/  LOP3.LUT R39, R39, R14, RZ, 0xc0, !PT ;  /* 0x0000000e27277212 */ /* 0x000fe400078ec0ff */
[----:B------:R-:W-:Y:S02]  /*184e0*/  LOP3.LUT R6, R5, R6, RZ, 0xc0, !PT ;  /* 0x0000000605067212 */ /* 0x000fe400078ec0ff */
[----:B------:R-:W-:Y:S02]  /*184f0*/  LOP3.LUT R5, R10, R11, RZ, 0xc0, !PT ;  /* 0x0000000b0a057212 */ /* 0x000fe400078ec0ff */
[----:B------:R-:W-:Y:S01]  /*18500*/  LOP3.LUT R7, R7, R9, RZ, 0xc0, !PT ;  /* 0x0000000907077212 */ /* 0x000fe200078ec0ff */
[C---:B----4-:R-:W-:Y:S08]  /*18510*/  HMMA.16816.F32 R220, R36.reuse, R20, R220 ;  /* 0x0000001424dc723c */ /* 0x050ff000000018dc */
[C---:B------:R-:W-:Y:S08]  /*18520*/  HMMA.16816.F32 R216, R36.reuse, R22, R216 ;  /* 0x0000001624d8723c */ /* 0x040ff000000018d8 */
[C---:B-1----:R-:W-:Y:S08]  /*18530*/  HMMA.16816.F32 R212, R36.reuse, R28, R212 ;  /* 0x0000001c24d4723c */ /* 0x042ff000000018d4 */
[----:B------:R-:W-:Y:S08]  /*18540*/  HMMA.16816.F32 R208, R36, R30, R208 ;  /* 0x0000001e24d0723c */ /* 0x000ff000000018d0 */
[C---:B------:R-:W-:Y:S08]  /*18550*/  HMMA.16816.F32 R204, R4.reuse, R20, R204 ;  /* 0x0000001404cc723c */ /* 0x040ff000000018cc */
[C---:B------:R-:W-:Y:S08]  /*18560*/  HMMA.16816.F32 R200, R4.reuse, R22, R200 ;  /* 0x0000001604c8723c */ /* 0x040ff000000018c8 */
[C---:B------:R-:W-:Y:S08]  /*18570*/  HMMA.16816.F32 R196, R4.reuse, R28, R196 ;  /* 0x0000001c04c4723c */ /* 0x040ff000000018c4 */
[----:B------:R-:W-:Y:S01]  /*18580*/  HMMA.16816.F32 R192, R4, R30, R192 ;  /* 0x0000001e04c0723c */ /* 0x000fe200000018c0 */
[----:B-----5:R-:W-:-:S07]  /*18590*/  @P2 BRA `(.L_x_329) ;  /* 0xffff992000002947 */ /* 0x020fce000383ffff */
.L_x_328:
[----:B------:R-:W1:Y:S01]  /*185a0*/  SHFL.BFLY PT, R7, R182, 0x2, 0x1f ;  /* 0x0c401f00b6077f89 */ /* 0x000e6200000e0000 */
[----:B------:R-:W-:Y:S01]  /*185b0*/  MOV R15, 0x3f800000 ;  /* 0x3f800000000f7802 */ /* 0x000fe20000000f00 */
[----:B------:R-:W2:Y:S01]  /*185c0*/  S2UR UR6, SR_CTAID.Y ;  /* 0x00000000000679c3 */ /* 0x000ea20000002600 */
[----:B------:R-:W-:Y:S01]  /*185d0*/  MOV R16, 0x3f800000 ;  /* 0x3f80000000107802 */ /* 0x000fe20000000f00 */
[----:B------:R-:W3:Y:S01]  /*185e0*/  SHFL.BFLY PT, R0, R183, 0x2, 0x1f ;  /* 0x0c401f00b7007f89 */ /* 0x000ee200000e0000 */
[----:B------:R-:W-:Y:S01]  /*185f0*/  MOV R11, 0x3f800000 ;  /* 0x3f800000000b7802 */ /* 0x000fe20000000f00 */
[----:B------:R-:W-:Y:S01]  /*18600*/  UISETP.NE.AND UP0, UPT, UR27, -0x1, UPT ;  /* 0xffffffff1b00788c */ /* 0x000fe2000bf05270 */
[----:B------:R-:W-:Y:S01]  /*18610*/  MOV R14, 0x3f800000 ;  /* 0x3f800000000e7802 */ /* 0x000fe20000000f00 */
[----:B-----5:R-:W4:Y:S01]  /*18620*/  SHFL.BFLY PT, R2, R181, 0x2, 0x1f ;  /* 0x0c401f00b5027f89 */ /* 0x020f2200000e0000 */
[----:B------:R-:W-:Y:S01]  /*18630*/  ULDC.64 UR4, c[0x0][0x1e8] ;  /* 0x00007a0000047ab9 */ /* 0x000fe20000000a00 */
[----:B------:R-:W4:Y:S01]  /*18640*/  S2UR UR9, SR_CTAID.X ;  /* 0x00000000000979c3 */ /* 0x000f220000002500 */
[----:B------:R-:W-:Y:S01]  /*18650*/  ULDC.U8 UR10, c[0x0][0x328] ;  /* 0x0000ca00000a7ab9 */ /* 0x000fe20000000000 */
[----:B------:R-:W4:Y:S01]  /*18660*/  S2R R5, SR_TID.X ;  /* 0x0000000000057919 */ /* 0x000f220000002100 */
[----:B------:R-:W-:Y:S01]  /*18670*/  UISETP.NE.AND UP3, UPT, UR10, URZ, UPT ;  /* 0x0000003f0a00728c */ /* 0x000fe2000bf65270 */
[----:B------:R-:W-:Y:S01]  /*18680*/  BSSY B0, `(.L_x_332) ;  /* 0x00000d9000007945 */ /* 0x000fe20003800000 */
[----:B------:R-:W-:Y:S01]  /*18690*/  ULDC UR8, c[0x0][0x214] ;  /* 0x0000850000087ab9 */ /* 0x000fe20000000800 */
[----:B------:R-:W4:Y:S01]  /*186a0*/  SHFL.BFLY PT, R3, R180, 0x2, 0x1f ;  /* 0x0c401f00b4037f89 */ /* 0x000f2200000e0000 */
[----:B------:R-:W-:-:S04]  /*186b0*/  @UP0 UIMAD.WIDE.U32 UR12, UR27, UR4, URZ ;  /* 0x000000041b0c02a5 */ /* 0x000fc8000f8e003f */
[----:B------:R-:W-:Y:S01]  /*186c0*/  @UP0 UIMAD UR7, UR27, UR5, UR13 ;  /* 0x000000051b0702a4 */ /* 0x000fe2000f8e020d */
[----:B-1----:R-:W-:Y:S02]  /*186d0*/  FADD.FTZ R7, R7, R182 ;  /* 0x000000b607077221 */ /* 0x002fe40000010000 */
[----:B------:R-:W-:Y:S02]  /*186e0*/  ULDC.64 UR4, c[0x0][0x1e0] ;  /* 0x0000780000047ab9 */ /* 0x000fe40000000a00 */
[----:B--2---:R-:W-:Y:S01]  /*186f0*/  @!UP0 USHF.R.S32.HI UR11, URZ, 0x1f, UR6 ;  /* 0x0000001f3f0b8899 */ /* 0x004fe20008011406 */
[----:B---3--:R-:W-:Y:S01]  /*18700*/  FADD.FTZ R183, R0, R183 ;  /* 0x000000b700b77221 */ /* 0x008fe20000010000 */
[----:B------:R-:W-:Y:S01]  /*18710*/  @!UP0 UIMAD.WIDE.U32 UR18, UR6, UR4, URZ ;  /* 0x00000004061282a5 */ /* 0x000fe2000f8e003f */
[----:B------:R-:W1:Y:S01]  /*18720*/  SHFL.BFLY PT, R0, R7, 0x1, 0x1f ;  /* 0x0c201f0007007f89 */ /* 0x000e6200000e0000 */
[----:B------:R-:W-:Y:S01]  /*18730*/  @!UP0 UIMAD UR11, UR11, UR4, URZ ;  /* 0x000000040b0b82a4 */ /* 0x000fe2000f8e023f */
[----:B----4-:R-:W-:-:S02]  /*18740*/  FADD.FTZ R181, R2, R181 ;  /* 0x000000b502b57221 */ /* 0x010fc40000010000 */
[----:B------:R-:W2:Y:S01]  /*18750*/  SHFL.BFLY PT, R6, R183, 0x1, 0x1f ;  /* 0x0c201f00b7067f89 */ /* 0x000ea200000e0000 */
[----:B------:R-:W-:Y:S01]  /*18760*/  ULDC.U8 UR4, c[0x0][0x329] ;  /* 0x0000ca4000047ab9 */ /* 0x000fe20000000000 */
[----:B------:R-:W-:Y:S01]  /*18770*/  SHF.R.S32.HI R2, RZ, 0x1f, R5 ;  /* 0x0000001fff027819 */ /* 0x000fe20000011405 */
[----:B------:R-:W-:Y:S01]  /*18780*/  UISETP.NE.AND UP2, UPT, UR4, URZ, UPT ;  /* 0x0000003f0400728c */ /* 0x000fe2000bf45270 */
[----:B------:R-:W3:Y:S01]  /*18790*/  SHFL.BFLY PT, R9, R181, 0x1, 0x1f ;  /* 0x0c201f00b5097f89 */ /* 0x000ee200000e0000 */
[----:B------:R-:W-:Y:S01]  /*187a0*/  UISETP.EQ.AND UP3, UPT, UR4, URZ, UP3 ;  /* 0x0000003f0400728c */ /* 0x000fe20009f62270 */
[----:B------:R-:W-:Y:S01]  /*187b0*/  FADD.FTZ R180, R3, R180 ;  /* 0x000000b403b47221 */ /* 0x000fe20000010000 */
[CC--:B------:R-:W-:Y:S01]  /*187c0*/  LEA.HI R4, R2.reuse, R5.reuse, RZ, 0x2 ;  /* 0x0000000502047211 */ /* 0x0c0fe200078f10ff */
[----:B------:R-:W-:Y:S01]  /*187d0*/  @!UP0 UIMAD UR11, UR6, UR5, UR11 ;  /* 0x00000005060b82a4 */ /* 0x000fe2000f8e020b */
[----:B------:R-:W-:Y:S01]  /*187e0*/  LEA.HI R2, R2, R5, RZ, 0x5 ;  /* 0x0000000502027211 */ /* 0x000fe200078f28ff */
[----:B------:R-:W-:Y:S01]  /*187f0*/  ULDC UR4, c[0x0][0x1c0] ;  /* 0x0000700000047ab9 */ /* 0x000fe20000000800 */
[----:B------:R-:W4:Y:S01]  /*18800*/  SHFL.BFLY PT, R10, R180, 0x1, 0x1f ;  /* 0x0c201f00b40a7f89 */ /* 0x000f2200000e0000 */
[----:B------:R-:W-:Y:S01]  /*18810*/  LOP3.LUT R3, R4, 0xfffffffc, RZ, 0xc0, !PT ;  /* 0xfffffffc04037812 */ /* 0x000fe200078ec0ff */
[----:B------:R-:W-:-:S02]  /*18820*/  ULDC UR5, c[0x0][0x234] ;  /* 0x00008d0000057ab9 */ /* 0x000fc40000000800 */
[----:B------:R-:W-:Y:S01]  /*18830*/  @!UP2 UISETP.NE.AND UP1, UPT, UR10, URZ, UPT ;  /* 0x0000003f0a00a28c */ /* 0x000fe2000bf25270 */
[----:B------:R-:W4:Y:S01]  /*18840*/  S2UR UR10, SR_CTAID.Z ;  /* 0x00000000000a79c3 */ /* 0x000f220000002700 */
[----:B------:R-:W-:Y:S01]  /*18850*/  IMAD.IADD R3, R5, 0x1, -R3 ;  /* 0x0000000105037824 */ /* 0x000fe200078e0a03 */
[----:B------:R-:W-:Y:S01]  /*18860*/  @UP2 ULDC UR14, c[0x0][0x210] ;  /* 0x00008400000e2ab9 */ /* 0x000fe20000000800 */
[----:B-1----:R-:W-:Y:S01]  /*18870*/  FADD.FTZ R7, R7, R0 ;  /* 0x0000000007077221 */ /* 0x002fe20000010000 */
[----:B------:R-:W-:Y:S01]  /*18880*/  SHF.R.S32.HI R0, RZ, 0x5, R2 ;  /* 0x00000005ff007819 */ /* 0x000fe20000011402 */
[----:B------:R-:W-:Y:S01]  /*18890*/  @UP2 UIMAD UR14, UR14, UR8, URZ ;  /* 0x000000080e0e22a4 */ /* 0x000fe2000f8e023f */
[----:B------:R-:W-:Y:S01]  /*188a0*/  LOP3.LUT R2, R2, 0xffffffe0, RZ, 0xc0, !PT ;  /* 0xffffffe002027812 */ /* 0x000fe200078ec0ff */
[----:B--2---:R-:W-:Y:S01]  /*188b0*/  FADD.FTZ R6, R183, R6 ;  /* 0x00000006b7067221 */ /* 0x004fe20000010000 */
[----:B------:R-:W-:Y:S01]  /*188c0*/  LEA R0, R0, R3, 0x8 ;  /* 0x0000000300007211 */ /* 0x000fe200078e40ff */
[----:B------:R-:W-:Y:S01]  /*188d0*/  @!UP2 USEL UR14, UR8, UR5, !UP1 ;  /* 0x00000005080ea287 */ /* 0x000fe2000c800000 */
[----:B------:R-:W-:Y:S01]  /*188e0*/  SHF.R.S32.HI R3, RZ, 0x2, R4 ;  /* 0x00000002ff037819 */ /* 0x000fe20000011404 */
[----:B---3--:R-:W-:Y:S01]  /*188f0*/  FADD.FTZ R9, R181, R9 ;  /* 0x00000009b5097221 */ /* 0x008fe20000010000 */
[----:B------:R-:W-:Y:S01]  /*18900*/  FSETP.NE.FTZ.AND P2, PT, R7, RZ, PT ;  /* 0x000000ff0700720b */ /* 0x000fe20003f55000 */
[----:B------:R-:W-:Y:S01]  /*18910*/  @UP2 UMOV UR13, 0x1 ;  /* 0x00000001000d2882 */ /* 0x000fe20000000000 */
[----:B------:R-:W-:Y:S01]  /*18920*/  SHF.R.S32.HI R4, RZ, 0x1f, R3 ;  /* 0x0000001fff047819 */ /* 0x000fe20000011403 */
[----:B------:R-:W-:Y:S01]  /*18930*/  @!UP2 UIMAD UR13, UR14, UR4, URZ ;  /* 0x000000040e0da2a4 */ /* 0x000fe2000f8e023f */
[----:B------:R-:W-:Y:S01]  /*18940*/  FSETP.NE.FTZ.AND P3, PT, R9, RZ, PT ;  /* 0x000000ff0900720b */ /* 0x000fe20003f75000 */
[----:B------:R-:W-:Y:S01]  /*18950*/  @UP3 UIMAD UR16, UR6, UR8, URZ ;  /* 0x00000008061032a4 */ /* 0x000fe2000f8e023f */
[----:B------:R-:W-:Y:S01]  /*18960*/  LEA.HI R4, R4, R3, RZ, 0x3 ;  /* 0x0000000304047211 */ /* 0x000fe200078f18ff */
[----:B----4-:R-:W-:Y:S01]  /*18970*/  FADD.FTZ R10, R180, R10 ;  /* 0x0000000ab40a7221 */ /* 0x010fe20000010000 */
[----:B------:R-:W-:Y:S01]  /*18980*/  FSETP.NE.FTZ.AND P1, PT, R6, RZ, PT ;  /* 0x000000ff0600720b */ /* 0x000fe20003f35000 */
[----:B------:R-:W-:Y:S01]  /*18990*/  @UP2 ULDC UR15, c[0x0][0x210] ;  /* 0x00008400000f2ab9 */ /* 0x000fe20000000800 */
[----:B------:R-:W-:Y:S01]  /*189a0*/  LOP3.LUT R4, R4, 0xfffffff8, RZ, 0xc0, !PT ;  /* 0xfffffff804047812 */ /* 0x000fe200078ec0ff */
[----:B------:R-:W-:Y:S01]  /*189b0*/  UIMAD UR4, UR6, UR13, URZ ;  /* 0x0000000d060472a4 */ /* 0x000fe2000f8e023f */
[----:B------:R-:W-:Y:S01]  /*189c0*/  FSETP.NE.FTZ.AND P4, PT, R10, RZ, PT ;  /* 0x000000ff0a00720b */ /* 0x000fe20003f95000 */
[----:B------:R-:W1:Y:S01]  /*189d0*/  @P2 MUFU.RCP R11, R7 ;  /* 0x00000007000b2308 */ /* 0x000e620000001000 */
[----:B------:R-:W-:Y:S01]  /*189e0*/  IADD3 R2, -R2, R5, RZ ;  /* 0x0000000502027210 */ /* 0x000fe20007ffe1ff */
[----:B------:R-:W-:Y:S01]  /*189f0*/  IMAD.IADD R4, R3, 0x1, -R4 ;  /* 0x0000000103047824 */ /* 0x000fe200078e0a04 */
[----:B------:R-:W-:Y:S01]  /*18a00*/  @!UP2 UMOV UR15, 0x1 ;  /* 0x00000001000fa882 */ /* 0x000fe20000000000 */
[----:B------:R-:W-:Y:S01]  /*18a10*/  MOV R5, 0x7f800000 ;  /* 0x7f80000000057802 */ /* 0x000fe20000000f00 */
[----:B------:R-:W-:-:S02]  /*18a20*/  @UP3 USEL UR16, UR16, UR27, !UP0 ;  /* 0x0000001b10103287 */ /* 0x000fc4000c000000 */
[----:B------:R-:W-:Y:S01]  /*18a30*/  LEA.HI R17, R4, R4, RZ, 0x1 ;  /* 0x0000000404117211 */ /* 0x000fe200078f08ff */
[----:B------:R-:W2:Y:S01]  /*18a40*/  @P3 MUFU.RCP R16, R9 ;  /* 0x0000000900103308 */ /* 0x000ea20000001000 */
[----:B------:R-:W-:Y:S02]  /*18a50*/  UIMAD UR9, UR9, UR15, URZ ;  /* 0x0000000f090972a4 */ /* 0x000fe4000f8e023f */
[----:B------:R-:W-:Y:S01]  /*18a60*/  SHF.R.S32.HI R18, RZ, 0x1, R17 ;  /* 0x00000001ff127819 */ /* 0x000fe20000011411 */
[----:B------:R-:W-:Y:S01]  /*18a70*/  USEL UR4, UR4, URZ, !UP3 ;  /* 0x0000003f04047287 */ /* 0x000fe2000d800000 */
[----:B------:R-:W-:Y:S01]  /*18a80*/  LOP3.LUT R17, R17, 0x3fffffe, RZ, 0xc0, !PT ;  /* 0x03fffffe11117812 */ /* 0x000fe200078ec0ff */
[----:B------:R-:W-:Y:S01]  /*18a90*/  USHF.L.U32 UR9, UR9, 0x7, URZ ;  /* 0x0000000709097899 */ /* 0x000fe2000800063f */
[----:B------:R-:W-:Y:S01]  /*18aa0*/  SHF.L.U32 R19, R18, 0x6, RZ ;  /* 0x0000000612137819 */ /* 0x000fe200000006ff */
[----:B------:R-:W3:Y:S01]  /*18ab0*/  @P4 MUFU.RCP R15, R10 ;  /* 0x0000000a000f4308 */ /* 0x000ee20000001000 */
[----:B------:R-:W-:Y:S01]  /*18ac0*/  IADD3 R17, R4, -R17, RZ ;  /* 0x8000001104117210 */ /* 0x000fe20007ffe0ff */
[----:B-1----:R-:W-:Y:S01]  /*18ad0*/  FMUL.FTZ R11, R11, c[0x0][0x2dc] ;  /* 0x0000b7000b0b7a20 */ /* 0x002fe20000410000 */
[----:B------:R-:W-:Y:S01]  /*18ae0*/  LOP3.LUT R4, R18, 0x1, RZ, 0xc0, !PT ;  /* 0x0000000112047812 */ /* 0x000fe200078ec0ff */
[----:B------:R-:W-:Y:S01]  /*18af0*/  UIMAD UR14, UR10, UR14, UR4 ;  /* 0x0000000e0a0e72a4 */ /* 0x000fe2000f8e0204 */
[----:B------:R-:W-:Y:S01]  /*18b00*/  LOP3.LUT R19, R19, 0xc0, RZ, 0xc0, !PT ;  /* 0x000000c013137812 */ /* 0x000fe200078ec0ff */
[----:B------:R-:W-:Y:S01]  /*18b10*/  IMAD R0, R17, 0x10, R0 ;  /* 0x0000001011007824 */ /* 0x000fe200078e0200 */
[----:B------:R-:W-:Y:S01]  /*18b20*/  ISETP.NE.U32.AND P0, PT, R4, 0x1, PT ;  /* 0x000000010400780c */ /* 0x000fe20003f05070 */
[----:B------:R-:W1:Y:S01]  /*18b30*/  @P1 MUFU.RCP R14, R6 ;  /* 0x00000006000e1308 */ /* 0x000e620000001000 */
[----:B------:R-:W-:Y:S01]  /*18b40*/  MOV R4, 0xfffffff0 ;  /* 0xfffffff000047802 */ /* 0x000fe20000000f00 */
[----:B--2---:R-:W-:Y:S01]  /*18b50*/  FMUL.FTZ R16, R16, c[0x0][0x2dc] ;  /* 0x0000b70010107a20 */ /* 0x004fe20000410000 */
[----:B------:R-:W-:Y:S01]  /*18b60*/  LEA.HI R19, R19, R19, RZ, 0x1d ;  /* 0x0000001313137211 */ /* 0x000fe200078fe8ff */
[----:B------:R-:W-:Y:S01]  /*18b70*/  FMUL.FTZ R204, R11, R204 ;  /* 0x000000cc0bcc7220 */ /* 0x000fe20000410000 */
[----:B------:R-:W-:Y:S01]  /*18b80*/  SEL R4, R4, 0x10, !P0 ;  /* 0x0000001004047807 */ /* 0x000fe20004000000 */
[----:B------:R-:W-:Y:S01]  /*18b90*/  FMUL.FTZ R222, R16, R222 ;  /* 0x000000de10de7220 */ /* 0x000fe20000410000 */
[----:B------:R-:W-:Y:S01]  /*18ba0*/  LOP3.LUT P0, RZ, R18, 0x2, RZ, 0xc0, !PT ;  /* 0x0000000212ff7812 */ /* 0x000fe2000780c0ff */
[----:B---3--:R-:W-:Y:S01]  /*18bb0*/  FMUL.FTZ R15, R15, c[0x0][0x2dc] ;  /* 0x0000b7000f0f7a20 */ /* 0x008fe20000410000 */
[----:B------:R-:W-:Y:S01]  /*18bc0*/  LEA R0, R0, R19, 0x1 ;  /* 0x0000001300007211 */ /* 0x000fe200078e08ff */
[----:B------:R-:W-:Y:S01]  /*18bd0*/  FMUL.FTZ R223, R16, R223 ;  /* 0x000000df10df7220 */ /* 0x000fe20000410000 */
[----:B------:R-:W2:Y:S01]  /*18be0*/  @P4 MUFU.LG2 R10, R10 ;  /* 0x0000000a000a4308 */ /* 0x000ea20000000c00 */
[C---:B------:R-:W-:Y:S01]  /*18bf0*/  FMUL.FTZ R220, R15.reuse, R220 ;  /* 0x000000dc0fdc7220 */ /* 0x040fe20000410000 */
[----:B------:R-:W-:Y:S01]  /*18c00*/  @!UP3 UMOV UR22, URZ ;  /* 0x0000003f0016bc82 */ /* 0x000fe20008000000 */
[----:B------:R-:W-:Y:S01]  /*18c10*/  FMUL.FTZ R221, R15, R221 ;  /* 0x000000dd0fdd7220 */ /* 0x000fe20000410000 */
[----:B------:R-:W-:Y:S01]  /*18c20*/  F2FP.PACK_AB R222, R223, R222 ;  /* 0x000000dedfde723e */ /* 0x000fe200000000ff */
[----:B-1----:R-:W-:Y:S01]  /*18c30*/  FMUL.FTZ R14, R14, c[0x0][0x2dc] ;  /* 0x0000b7000e0e7a20 */ /* 0x002fe20000410000 */
[----:B------:R-:W-:Y:S01]  /*18c40*/  @UP3 UMOV UR22, UR16 ;  /* 0x0000001000163c82 */ /* 0x000fe20008000000 */
[----:B------:R-:W-:Y:S01]  /*18c50*/  IMAD.SHL.U32 R0, R0, 0x2, RZ ;  /* 0x0000000200007824 */ /* 0x000fe200078e00ff */
[----:B------:R-:W-:Y:S01]  /*18c60*/  F2FP.PACK_AB R220, R221, R220 ;  /* 0x000000dcdddc723e */ /* 0x000fe200000000ff */
[C---:B------:R-:W-:Y:S01]  /*18c70*/  FMUL.FTZ R216, R15.reuse, R216 ;  /* 0x000000d80fd87220 */ /* 0x040fe20000410000 */
[----:B------:R-:W1:Y:S01]  /*18c80*/  @P3 MUFU.LG2 R9, R9 ;  /* 0x0000000900093308 */ /* 0x000e620000000c00 */
[----:B------:R-:W-:Y:S01]  /*18c90*/  FMUL.FTZ R217, R15, R217 ;  /* 0x000000d90fd97220 */ /* 0x000fe20000410000 */
[----:B------:R-:W-:Y:S01]  /*18ca0*/  IADD3 R18, R0, 0x20, RZ ;  /* 0x0000002000127810 */ /* 0x000fe20007ffe0ff */
[----:B------:R-:W-:Y:S01]  /*18cb0*/  FMUL.FTZ R218, R16, R218 ;  /* 0x000000da10da7220 */ /* 0x000fe20000410000 */
[----:B------:R-:W-:Y:S01]  /*18cc0*/  IADD3 R17, R0, R4, RZ ;  /* 0x0000000400117210 */ /* 0x000fe20007ffe0ff */
[----:B------:R-:W-:Y:S01]  /*18cd0*/  FMUL.FTZ R219, R16, R219 ;  /* 0x000000db10db7220 */ /* 0x000fe20000410000 */
[----:B------:R-:W-:Y:S01]  /*18ce0*/  F2FP.PACK_AB R216, R217, R216 ;  /* 0x000000d8d9d8723e */ /* 0x000fe200000000ff */
[----:B------:R-:W-:Y:S01]  /*18cf0*/  FMUL.FTZ R205, R11, R205 ;  /* 0x000000cd0bcd7220 */ /* 0x000fe20000410000 */
[----:B------:R-:W-:Y:S01]  /*18d00*/  @P0 IADD3 R18, R0, -0x20, RZ ;  /* 0xffffffe000120810 */ /* 0x000fe20007ffe0ff */
[C---:B------:R-:W-:Y:S01]  /*18d10*/  FMUL.FTZ R206, R14.reuse, R206 ;  /* 0x000000ce0ece7220 */ /* 0x040fe20000410000 */
[----:B------:R-:W-:Y:S01]  /*18d20*/  F2FP.PACK_AB R218, R219, R218 ;  /* 0x000000dadbda723e */ /* 0x000fe200000000ff */
[C---:B------:R-:W-:Y:S01]  /*18d30*/  FMUL.FTZ R207, R14.reuse, R207 ;  /* 0x000000cf0ecf7220 */ /* 0x040fe20000410000 */
[----:B------:R-:W-:Y:S01]  /*18d40*/  F2FP.PACK_AB R204, R205, R204 ;  /* 0x000000cccdcc723e */ /* 0x000fe200000000ff */
[C---:B------:R-:W-:Y:S01]  /*18d50*/  FMUL.FTZ R200, R11.reuse, R200 ;  /* 0x000000c80bc87220 */ /* 0x040fe20000410000 */
[----:B------:R-:W-:Y:S01]  /*18d60*/  STS [R0], R220 ;  /* 0x000000dc00007388 */ /* 0x000fe20000000800 */
[----:B------:R-:W-:Y:S01]  /*18d70*/  FMUL.FTZ R201, R11, R201 ;  /* 0x000000c90bc97220 */ /* 0x000fe20000410000 */
[----:B------:R-:W-:Y:S01]  /*18d80*/  F2FP.PACK_AB R206, R207, R206 ;  /* 0x000000cecfce723e */ /* 0x000fe200000000ff */
[C---:B------:R-:W-:Y:S01]  /*18d90*/  FMUL.FTZ R202, R14.reuse, R202 ;  /* 0x000000ca0eca7220 */ /* 0x040fe20000410000 */
[----:B------:R-:W-:Y:S01]  /*18da0*/  STS [R0+0x200], R222 ;  /* 0x000200de00007388 */ /* 0x000fe20000000800 */
[----:B------:R-:W-:Y:S01]  /*18db0*/  FMUL.FTZ R203, R14, R203 ;  /* 0x000000cb0ecb7220 */ /* 0x000fe20000410000 */
[----:B------:R-:W-:Y:S01]  /*18dc0*/  F2FP.PACK_AB R200, R201, R200 ;  /* 0x000000c8c9c8723e */ /* 0x000fe200000000ff */
[C---:B------:R-:W-:Y:S01]  /*18dd0*/  FMUL.FTZ R212, R15.reuse, R212 ;  /* 0x000000d40fd47220 */ /* 0x040fe20000410000 */
[----:B------:R-:W-:Y:S01]  /*18de0*/  IADD3 R4, R4, R18, RZ ;  /* 0x0000001204047210 */ /* 0x000fe20007ffe0ff */
[----:B------:R-:W-:Y:S01]  /*18df0*/  FMUL.FTZ R213, R15, R213 ;  /* 0x000000d50fd57220 */ /* 0x000fe20000410000 */
[----:B------:R-:W-:Y:S01]  /*18e00*/  F2FP.PACK_AB R202, R203, R202 ;  /* 0x000000cacbca723e */ /* 0x000fe200000000ff */
[----:B------:R-:W-:Y:S01]  /*18e10*/  FMUL.FTZ R208, R15, R208 ;  /* 0x000000d00fd07220 */ /* 0x000fe20000410000 */
[----:B------:R-:W-:Y:S01]  /*18e20*/  STS [R17], R216 ;  /* 0x000000d811007388 */ /* 0x000fe20000000800 */
[C---:B------:R-:W-:Y:S01]  /*18e30*/  FMUL.FTZ R214, R16.reuse, R214 ;  /* 0x000000d610d67220 */ /* 0x040fe20000410000 */
[----:B------:R-:W-:Y:S01]  /*18e40*/  F2FP.PACK_AB R212, R213, R212 ;  /* 0x000000d4d5d4723e */ /* 0x000fe200000000ff */
[C---:B------:R-:W-:Y:S01]  /*18e50*/  FMUL.FTZ R215, R16.reuse, R215 ;  /* 0x000000d710d77220 */ /* 0x040fe20000410000 */
[----:B------:R-:W-:Y:S01]  /*18e60*/  STS [R17+0x200], R218 ;  /* 0x000200da11007388 */ /* 0x000fe20000000800 */
[C---:B------:R-:W-:Y:S01]  /*18e70*/  FMUL.FTZ R210, R16.reuse, R210 ;  /* 0x000000d210d27220 */ /* 0x040fe20000410000 */
[----:B------:R-:W3:Y:S01]  /*18e80*/  @P2 MUFU.LG2 R7, R7 ;  /* 0x0000000700072308 */ /* 0x000ee20000000c00 */
[----:B------:R-:W-:Y:S01]  /*18e90*/  FMUL.FTZ R15, R15, R209 ;  /* 0x000000d10f0f7220 */ /* 0x000fe20000410000 */
[----:B------:R-:W-:Y:S01]  /*18ea0*/  F2FP.PACK_AB R214, R215, R214 ;  /* 0x000000d6d7d6723e */ /* 0x000fe200000000ff */
[----:B------:R-:W-:Y:S01]  /*18eb0*/  FMUL.FTZ R16, R16, R211 ;  /* 0x000000d310107220 */ /* 0x000fe20000410000 */
[----:B------:R-:W-:Y:S01]  /*18ec0*/  STS [R0+0x1000], R204 ;  /* 0x001000cc00007388 */ /* 0x000fe20000000800 */
[----:B------:R-:W-:Y:S01]  /*18ed0*/  FMUL.FTZ R196, R11, R196 ;  /* 0x000000c40bc47220 */ /* 0x000fe20000410000 */
[----:B------:R-:W-:Y:S01]  /*18ee0*/  F2FP.PACK_AB R15, R15, R208 ;  /* 0x000000d00f0f723e */ /* 0x000fe200000000ff */
[C---:B------:R-:W-:Y:S01]  /*18ef0*/  FMUL.FTZ R197, R11.reuse, R197 ;  /* 0x000000c50bc57220 */ /* 0x040fe20000410000 */
[----:B------:R-:W-:Y:S01]  /*18f00*/  F2FP.PACK_AB R16, R16, R210 ;  /* 0x000000d21010723e */ /* 0x000fe200000000ff */
[----:B------:R-:W-:Y:S01]  /*18f10*/  FMUL.FTZ R192, R11, R192 ;  /* 0x000000c00bc07220 */ /* 0x000fe20000410000 */
[----:B------:R4:W-:Y:S01]  /*18f20*/  STS [R0+0x1200], R206 ;  /* 0x001200ce00007388 */ /* 0x0009e20000000800 */
        /* <DEDUP_REMOVED lines=10> */
[----:B------:R-:W-:Y:S01]  /*18fd0*/  LOP3.LUT P0, RZ, R2, 0x3, RZ, 0xc0, !PT ;  /* 0x0000000302ff7812 */ /* 0x000fe2000780c0ff */
[----:B------:R-:W-:Y:S01]  /*18fe0*/  @!UP3 UMOV UR23, URZ ;  /* 0x0000003f0017bc82 */ /* 0x000fe20008000000 */
[----:B------:R-:W-:Y:S01]  /*18ff0*/  F2FP.PACK_AB R11, R11, R192 ;  /* 0x000000c00b0b723e */ /* 0x000fe200000000ff */
[----:B------:R-:W-:Y:S01]  /*19000*/  STS [R18], R212 ;  /* 0x000000d412007388 */ /* 0x000fe20000000800 */
[----:B------:R-:W-:Y:S01]  /*19010*/  F2FP.PACK_AB R14, R14, R194 ;  /* 0x000000c20e0e723e */ /* 0x000fe200000000ff */
[----:B------:R-:W-:Y:S01]  /*19020*/  USHF.R.S32.HI UR4, URZ, 0x1f, UR9 ;  /* 0x0000001f3f047899 */ /* 0x000fe20008011409 */
[----:B--2---:R-:W-:Y:S01]  /*19030*/  @P4 FMUL.FTZ R10, R10, 0.69314718246459960938 ;  /* 0x3f3172180a0a4820 */ /* 0x004fe20000410000 */
[----:B------:R-:W-:Y:S01]  /*19040*/  STS [R18+0x200], R214 ;  /* 0x000200d612007388 */ /* 0x000fe20000000800 */
[----:B------:R-:W-:Y:S01]  /*19050*/  @UP3 USHF.R.S32.HI UR23, URZ, 0x1f, UR16 ;  /* 0x0000001f3f173899 */ /* 0x000fe20008011410 */
[----:B-1----:R-:W-:Y:S01]  /*19060*/  @P3 FMUL.FTZ R9, R9, 0.69314718246459960938 ;  /* 0x3f31721809093820 */ /* 0x002fe20000410000 */
[----:B------:R-:W-:Y:S01]  /*19070*/  USHF.R.S32.HI UR5, URZ, 0x1f, UR14 ;  /* 0x0000001f3f057899 */ /* 0x000fe2000801140e */
[----:B------:R-:W-:Y:S01]  /*19080*/  STS [R4], R15 ;  /* 0x0000000f04007388 */ /* 0x000fe20000000800 */
[----:B------:R-:W-:Y:S01]  /*19090*/  UIADD3 UR9, UP2, UP1, UR9, UR22, UR14 ;  /* 0x0000001609097290 */ /* 0x000fe2000f95e00e */
[----:B---3--:R-:W-:Y:S01]  /*190a0*/  @P2 FMUL.FTZ R7, R7, 0.69314718246459960938 ;  /* 0x3f31721807072820 */ /* 0x008fe20000410000 */
[----:B------:R-:W-:Y:S01]  /*190b0*/  @!UP0 UIADD3 UR7, UR19, UR11, URZ ;  /* 0x0000000b13078290 */ /* 0x000fe2000fffe03f */
[----:B------:R-:W-:Y:S01]  /*190c0*/  STS [R4+0x200], R16 ;  /* 0x0002001004007388 */ /* 0x000fe20000000800 */
[----:B------:R-:W-:Y:S01]  /*190d0*/  @P1 FMUL.FTZ R6, R6, 0.69314718246459960938 ;  /* 0x3f31721806061820 */ /* 0x000fe20000410000 */
[----:B------:R-:W-:Y:S01]  /*190e0*/  UIADD3.X UR4, UR4, UR23, UR5, UP2, UP1 ;  /* 0x0000001704047290 */ /* 0x000fe200097e2405 */
[----:B----4-:R-:W-:Y:S01]  /*190f0*/  MOV R0, 0x7f800000 ;  /* 0x7f80000000007802 */ /* 0x010fe20000000f00 */
[----:B------:R-:W-:Y:S01]  /*19100*/  STS [R18+0x1000], R196 ;  /* 0x001000c412007388 */ /* 0x000fe20000000800 */
[----:B------:R-:W-:Y:S01]  /*19110*/  @!UP0 UMOV UR12, UR18 ;  /* 0x00000012000c8c82 */ /* 0x000fe20008000000 */
[----:B------:R-:W-:Y:S01]  /*19120*/  MOV R2, 0x7f800000 ;  /* 0x7f80000000027802 */ /* 0x000fe20000000f00 */
[----:B------:R-:W-:Y:S01]  /*19130*/  @P3 FFMA.FTZ R5, R12, c[0x0][0x238], R9 ;  /* 0x00008e000c053a23 */ /* 0x000fe20000010009 */
[----:B------:R-:W-:Y:S01]  /*19140*/  STS [R18+0x1200], R198 ;  /* 0x001200c612007388 */ /* 0x000fe20000000800 */
[----:B------:R-:W-:-:S02]  /*19150*/  @P2 FFMA.FTZ R0, R13, c[0x0][0x238], R7 ;  /* 0x00008e000d002a23 */ /* 0x000fc40000010007 */
[----:B------:R-:W-:Y:S01]  /*19160*/  @P1 FFMA.FTZ R2, R8, c[0x0][0x238], R6 ;  /* 0x00008e0008021a23 */ /* 0x000fe20000010006 */
        /* <DEDUP_REMOVED lines=13> */
[C---:B------:R-:W-:Y:S02]  /*19240*/  IADD3 R11, R228.reuse, 0x40, RZ ;  /* 0x00000040e40b7810 */ /* 0x040fe40007ffe0ff */
        /* <DEDUP_REMOVED lines=14> */
[----:B------:R-:W-:Y:S01]  /*19330*/  @!P4 IADD3 R8, P1, R11, UR9, RZ ;  /* 0x000000090b08cc10 */ /* 0x000fe2000ff3e0ff */
[----:B------:R4:W-:Y:S01]  /*19340*/  @!P6 STG.E [R12.64], R4 ;  /* 0x000000040c00e986 */ /* 0x0009e2000c10191c */
[----:B------:R-:W-:-:S02]  /*19350*/  @!P5 LEA R14, P2, R7, c[0x0][0x200], 0x2 ;  /* 0x00008000070eda11 */ /* 0x000fc400078410ff */
[C---:B------:R-:W-:Y:S02]  /*19360*/  @!P3 IADD3 R9, P0, R10.reuse, UR9, RZ ;  /* 0x000000090a09bc10 */ /* 0x040fe4000ff1e0ff */
        /* <DEDUP_REMOVED lines=10> */
.L_x_333:
[----:B------:R-:W-:Y:S05]  /*19410*/  BSYNC B0 ;  /* 0x0000000000007941 */ /* 0x000fea0003800000 */
.L_x_332:
[----:B----4-:R-:W4:Y:S01]  /*19420*/  S2R R5, SR_TID.X ;  /* 0x0000000000057919 */ /* 0x010f220000002100 */
[C---:B------:R-:W-:Y:S01]  /*19430*/  IADD3 R6, P0, R236.reuse, UR12, RZ ;  /* 0x0000000cec067c10 */ /* 0x040fe2000ff1e0ff */
[----:B------:R-:W-:Y:S01]  /*19440*/  USHF.R.S32.HI UR6, URZ, 0x1f, UR10 ;  /* 0x0000001f3f067899 */ /* 0x000fe2000801140a */
[----:B------:R-:W-:Y:S01]  /*19450*/  ISETP.GE.AND P1, PT, R236, c[0x0][0x220], PT ;  /* 0x00008800ec007a0c */ /* 0x000fe20003f26270 */
[----:B------:R-:W5:Y:S01]  /*19460*/  S2R R0, SR_CTAID.Z ;  /* 0x0000000000007919 */ /* 0x000f620000002700 */
[----:B------:R-:W-:Y:S01]  /*19470*/  ULDC.64 UR4, c[0x0][0x1f0] ;  /* 0x00007c0000047ab9 */ /* 0x000fe20000000a00 */
[----:B------:R-:W-:Y:S01]  /*19480*/  BSSY B0, `(.L_x_334) ;  /* 0x0000016000007945 */ /* 0x000fe20003800000 */
[----:B------:R-:W-:-:S04]  /*19490*/  UIMAD UR4, UR6, UR4, URZ ;  /* 0x00000004060472a4 */ /* 0x000fc8000f8e023f */
[----:B------:R-:W-:Y:S01]  /*194a0*/  UIMAD UR4, UR10, UR5, UR4 ;  /* 0x000000050a0472a4 */ /* 0x000fe2000f8e0204 */
[----:B----4-:R-:W-:-:S04]  /*194b0*/  SHF.R.S32.HI R4, RZ, 0x1f, R5 ;  /* 0x0000001fff047819 */ /* 0x010fc80000011405 */
[----:B------:R-:W-:-:S04]  /*194c0*/  LEA.HI R4, R4, R5, RZ, 0x2 ;  /* 0x0000000504047211 */ /* 0x000fc800078f10ff */
[----:B------:R-:W-:-:S05]  /*194d0*/  LOP3.LUT R2, R4, 0xfffffffc, RZ, 0xc0, !PT ;  /* 0xfffffffc04027812 */ /* 0x000fca00078ec0ff */
[----:B------:R-:W-:-:S04]  /*194e0*/  IMAD.IADD R2, R5, 0x1, -R2 ;  /* 0x0000000105027824 */ /* 0x000fc800078e0a02 */
[----:B------:R-:W-:-:S05]  /*194f0*/  IMAD.SHL.U32 R2, R2, 0x8, RZ ;  /* 0x0000000802027824 */ /* 0x000fca00078e00ff */
[----:B------:R-:W-:-:S04]  /*19500*/  SHF.R.S32.HI R2, RZ, 0x1f, R2 ;  /* 0x0000001fff027819 */ /* 0x000fc80000011402 */
[----:B------:R-:W-:Y:S02]  /*19510*/  IADD3.X R7, R2, UR7, RZ, P0, !PT ;  /* 0x0000000702077c10 */ /* 0x000fe400087fe4ff */
[----:B------:R-:W-:-:S03]  /*19520*/  ISETP.GE.OR P0, PT, R3, UR20, P1 ;  /* 0x0000001403007c0c */ /* 0x000fc60008f06670 */
[----:B-----5:R-:W-:-:S05]  /*19530*/  IMAD.WIDE.U32 R6, R0, c[0x0][0x1f0], R6 ;  /* 0x00007c0000067a25 */ /* 0x020fca00078e0006 */
        /* <DEDUP_REMOVED lines=10> */
.L_x_335:
[----:B------:R-:W-:Y:S05]  /*195e0*/  BSYNC B0 ;  /* 0x0000000000007941 */ /* 0x000fea0003800000 */
.L_x_334:
[----:B------:R-:W-:Y:S01]  /*195f0*/  SHF.R.S32.HI R4, RZ, 0x2, R4 ;  /* 0x00000002ff047819 */ /* 0x000fe20000011404 */
[----:B------:R-:W-:Y:S03]  /*19600*/  BSSY B0, `(.L_x_336) ;  /* 0x000000f000007945 */ /* 0x000fe60003800000 */
[----:B------:R-:W-:-:S04]  /*19610*/  IADD3 R0, R4, 0x20, RZ ;  /* 0x0000002004007810 */ /* 0x000fc80007ffe0ff */
[----:B------:R-:W-:-:S13]  /*19620*/  ISETP.GE.OR P0, PT, R0, UR20, P1 ;  /* 0x0000001400007c0c */ /* 0x000fda0008f06670 */
[----:B------:R-:W-:Y:S05]  /*19630*/  @P0 BRA `(.L_x_337) ;  /* 0x000000b000000947 */ /* 0x000fea0003800000 */
[----:B------:R-:W-:Y:S01]  /*19640*/  IADD3 R2, P0, R238, 0x20, RZ ;  /* 0x00000020ee027810 */ /* 0x000fe20007f1e0ff */
[----:B--2---:R-:W-:Y:S01]  /*19650*/  IMAD.MOV.U32 R10, RZ, RZ, R6 ;  /* 0x000000ffff0a7224 */ /* 0x004fe200078e0006 */
        /* <DEDUP_REMOVED lines=9> */
.L_x_337:
[----:B------:R-:W-:Y:S05]  /*196f0*/  BSYNC B0 ;  /* 0x0000000000007941 */ /* 0x000fea0003800000 */
.L_x_336:
[----:B------:R-:W-:Y:S01]  /*19700*/  IADD3 R0, R4, 0x40, RZ ;  /* 0x0000004004007810 */ /* 0x000fe20007ffe0ff */
[----:B------:R-:W-:Y:S03]  /*19710*/  BSSY B0, `(.L_x_338) ;  /* 0x000000e000007945 */ /* 0x000fe60003800000 */
[----:B------:R-:W-:-:S13]  /*19720*/  ISETP.GE.OR P0, PT, R0, UR20, P1 ;  /* 0x0000001400007c0c */ /* 0x000fda0008f06670 */
        /* <DEDUP_REMOVED lines=12> */
.L_x_339:
[----:B------:R-:W-:Y:S05]  /*197f0*/  BSYNC B0 ;  /* 0x0000000000007941 */ /* 0x000fea0003800000 */
.L_x_338:
[----:B------:R-:W-:-:S04]  /*19800*/  IADD3 R4, R4, 0x60, RZ ;  /* 0x0000006004047810 */ /* 0x000fc80007ffe0ff */
[----:B------:R-:W-:-:S13]  /*19810*/  ISETP.GE.OR P1, PT, R4, UR20, P1 ;  /* 0x0000001404007c0c */ /* 0x000fda0008f26670 */
[----:B------:R-:W-:Y:S05]  /*19820*/  @P1 EXIT ;  /* 0x000000000000194d */ /* 0x000fea0003800000 */
[----:B------:R-:W-:Y:S01]  /*19830*/  IADD3 R0, P0, R238, 0x60, RZ ;  /* 0x00000060ee007810 */ /* 0x000fe20007f1e0ff */
[----:B--2---:R-:W-:Y:S01]  /*19840*/  IMAD.MOV.U32 R2, RZ, RZ, R6 ;  /* 0x000000ffff027224 */ /* 0x004fe200078e0006 */
        /* <DEDUP_REMOVED lines=8> */
[----:B-1----:R-:W-:Y:S01]  /*198d0*/  STG.E.128 [R4.64], R28 ;  /* 0x0000001c04007986 */ /* 0x002fe2000c101d1c */
[----:B------:R-:W-:Y:S05]  /*198e0*/  EXIT ;  /* 0x000000000000794d */ /* 0x000fea0003800000 */
.L_x_293:
        /* <DEDUP_REMOVED lines=10> */
[----:B------:R-:W-:Y:S01]  /*19990*/  ULDC.U8 UR11, c[0x0][0x328] ;  /* 0x0000ca00000b7ab9 */ /* 0x000fe20000000000 */
        /* <DEDUP_REMOVED lines=11> */
[----:B------:R-:W-:Y:S02]  /*19a50*/  UISETP.NE.AND UP2, UPT, UR11, URZ, UPT ;  /* 0x0000003f0b00728c */ /* 0x000fe4000bf45270 */
[----:B------:R-:W-:Y:S02]  /*19a60*/  ULDC.64 UR4, c[0x0][0x1e0] ;  /* 0x0000780000047ab9 */ /* 0x000fe40000000a00 */
[----:B------:R-:W-:Y:S02]  /*19a70*/  @!UP4 UIMAD UR12, UR12, UR4, URZ ;  /* 0x000000040c0cc2a4 */ /* 0x000fe4000f8e023f */
[----:B------:R-:W-:Y:S01]  /*19a80*/  @UP4 UMOV UR13, UR8 ;  /* 0x00000008000d4c82 */ /* 0x000fe20008000000 */
[----:B--2---:R-:W-:Y:S01]  /*19a90*/  IMAD.WIDE R12, R12, 0x80, R6 ;  /* 0x000000800c0c7825 */ /* 0x004fe200078e0206 */
[----:B------:R-:W-:-:S02]  /*19aa0*/  @!UP3 UISETP.NE.AND UP1, UPT, UR11, URZ, UPT ;  /* 0x0000003f0b00b28c */ /* 0x000fc4000bf25270 */
[----:B------:R-:W-:Y:S02]  /*19ab0*/  @!UP4 UIMAD UR12, UR15, UR5, UR12 ;  /* 0x000000050f0cc2a4 */ /* 0x000fe4000f8e020c */
[----:B------:R-:W-:Y:S02]  /*19ac0*/  ULDC UR10, c[0x0][0x214] ;  /* 0x00008500000a7ab9 */ /* 0x000fe40000000800 */
[----:B------:R-:W-:Y:S02]  /*19ad0*/  @UP3 ULDC UR8, c[0x0][0x210] ;  /* 0x0000840000083ab9 */ /* 0x000fe40000000800 */
[----:B------:R-:W-:Y:S02]  /*19ae0*/  UISETP.EQ.AND UP2, UPT, UR6, URZ, UP2 ;  /* 0x0000003f0600728c */ /* 0x000fe40009742270 */
[----:B------:R-:W-:Y:S02]  /*19af0*/  ULDC UR5, c[0x0][0x234] ;  /* 0x00008d0000057ab9 */ /* 0x000fe40000000800 */
[----:B------:R-:W-:-:S02]  /*19b00*/  @!UP4 UIMAD.WIDE.U32 UR18, UR15, UR4, URZ ;  /* 0x000000040f12c2a5 */ /* 0x000fc4000f8e003f */
[----:B------:R-:W-:Y:S02]  /*19b10*/  @UP3 UIMAD UR8, UR8, UR10, URZ ;  /* 0x0000000a080832a4 */ /* 0x000fe4000f8e023f */
[----:B------:R-:W-:Y:S02]  /*19b20*/  @!UP3 USEL UR8, UR10, UR5, !UP1 ;  /* 0x000000050a08b287 */ /* 0x000fe4000c800000 */
[----:B------:R-:W-:Y:S02]  /*19b30*/  UISETP.NE.OR UP0, UPT, UR27, -0x1, !UP2 ;  /* 0xffffffff1b00788c */ /* 0x000fe4000d705670 */
[----:B------:R-:W-:Y:S02]  /*19b40*/  ULDC UR4, c[0x0][0x1c0] ;  /* 0x0000700000047ab9 */ /* 0x000fe40000000800 */
[----:B------:R-:W-:Y:S02]  /*19b50*/  @UP3 UMOV UR20, 0x1 ;  /* 0x0000000100143882 */ /* 0x000fe40000000000 */
[----:B------:R-:W-:-:S02]  /*19b60*/  @!UP3 UIMAD UR20, UR8, UR4, URZ ;  /* 0x000000040814b2a4 */ /* 0x000fc4000f8e023f */
[----:B------:R-:W-:Y:S02]  /*19b70*/  @!UP4 UMOV UR13, UR18 ;  /* 0x00000012000dcc82 */ /* 0x000fe40008000000 */
[----:B------:R-:W-:Y:S01]  /*19b80*/  @!UP4 UIADD3 UR7, UR19, UR12, URZ ;  /* 0x0000000c1307c290 */ /* 0x000fe2000fffe03f */
[C---:B------:R-:W-:Y:S01]  /*19b90*/  IADD3 R2, P0, R0.reuse, UR13, RZ ;  /* 0x0000000d00027c10 */ /* 0x040fe2000ff1e0ff */
[----:B------:R-:W-:Y:S02]  /*19ba0*/  UIADD3 UR17, -UR16, UR17, URZ ;  /* 0x0000001110117290 */ /* 0x000fe4000fffe13f */
[----:B------:R-:W-:Y:S02]  /*19bb0*/  UIMAD UR20, UR15, UR20, URZ ;  /* 0x000000140f1472a4 */ /* 0x000fe4000f8e023f */
[----:B------:R-:W-:Y:S01]  /*19bc0*/  @!UP0 UIMAD UR27, UR15, UR10, URZ ;  /* 0x0000000a0f1b82a4 */ /* 0x000fe2000f8e023f */
[----:B------:R-:W-:Y:S01]  /*19bd0*/  LEA.HI.X.SX32 R3, R0, UR7, 0x1, P0 ;  /* 0x0000000700037c11 */ /* 0x000fe200080f0eff */
[----:B------:R-:W-:Y:S01]  /*19be0*/  USEL UR20, UR20, URZ, !UP2 ;  /* 0x0000003f14147287 */ /* 0x000fe2000d000000 */
[C---:B------:R-:W-:Y:S01]  /*19bf0*/  ISETP.GE.OR P0, PT, R6.reuse, UR17, P1 ;  /* 0x0000001106007c0c */ /* 0x040fe20008f06670 */
[----:B------:R-:W-:Y:S01]  /*19c00*/  @UP3 ULDC UR21, c[0x0][0x210] ;  /* 0x0000840000153ab9 */ /* 0x000fe20000000800 */
[----:B------:R-:W-:Y:S01]  /*19c10*/  ISETP.GE.AND P6, PT, R6, UR17, PT ;  /* 0x0000001106007c0c */ /* 0x000fe2000bfc6270 */
[----:B------:R-:W-:Y:S01]  /*19c20*/  @!UP3 UMOV UR21, 0x1 ;  /* 0x000000010015b882 */ /* 0x000fe20000000000 */
[----:B-1----:R-:W-:Y:S01]  /*19c30*/  IMAD.WIDE.U32 R8, R8, c[0x0][0x1f0], R2 ;  /* 0x00007c0008087a25 */ /* 0x002fe200078e0002 */
[----:B------:R-:W-:-:S02]  /*19c40*/  UIMAD UR8, UR14, UR8, UR20 ;  /* 0x000000080e0872a4 */ /* 0x000fc4000f8e0214 */
[----:B------:R-:W-:Y:S02]  /*19c50*/  UIMAD UR16, UR16, UR21, URZ ;  /* 0x00000015101072a4 */ /* 0x000fe4000f8e023f */
        /* <DEDUP_REMOVED lines=18> */
.L_x_341:
[----:B------:R-:W-:Y:S05]  /*19d80*/  BSYNC B0 ;  /* 0x0000000000007941 */ /* 0x000fea0003800000 */
.L_x_340:
[----:B-1----:R-:W-:Y:S01]  /*19d90*/  IADD3 R5, R6, 0x20, RZ ;  /* 0x0000002006057810 */ /* 0x002fe20007ffe0ff */
[----:B------:R-:W-:Y:S03]  /*19da0*/  BSSY B0, `(.L_x_342) ;  /* 0x000000f000007945 */ /* 0x000fe60003800000 */
[C---:B------:R-:W-:Y:S02]  /*19db0*/  ISETP.GE.OR P0, PT, R5.reuse, UR17, P1 ;  /* 0x0000001105007c0c */ /* 0x040fe40008f06670 */
[----:B------:R-:W-:-:S11]  /*19dc0*/  ISETP.GE.AND P5, PT, R5, UR17, PT ;  /* 0x0000001105007c0c */ /* 0x000fd6000bfa6270 */
        /* <DEDUP_REMOVED lines=11> */
[----:B------:R1:W-:Y:S02]  /*19e80*/  STG.E.128 [R2.64], RZ ;  /* 0x000000ff02007986 */ /* 0x0003e4000c101d1c */
.L_x_343:
[----:B------:R-:W-:Y:S05]  /*19e90*/  BSYNC B0 ;  /* 0x0000000000007941 */ /* 0x000fea0003800000 */
.L_x_342:
        /* <DEDUP_REMOVED lines=16> */
.L_x_345:
[----:B------:R-:W-:Y:S05]  /*19fa0*/  BSYNC B0 ;  /* 0x0000000000007941 */ /* 0x000fea0003800000 */
.L_x_344:
        /* <DEDUP_REMOVED lines=15> */
.L_x_347:
[----:B------:R-:W-:Y:S05]  /*1a0a0*/  BSYNC B0 ;  /* 0x0000000000007941 */ /* 0x000fea0003800000 */
.L_x_346:
        /* <DEDUP_REMOVED lines=26> */
[----:B-1----:R-:W-:-:S05]  /*1a250*/  IMAD R0, R3, UR21, RZ ;  /* 0x0000001503007c24 */ /* 0x002fca000f8e02ff */
[----:B------:R-:W-:-:S04]  /*1a260*/  IADD3 R2, P0, R0, UR8, RZ ;  /* 0x0000000800027c10 */ /* 0x000fc8000ff1e0ff */
[----:B------:R-:W-:Y:S02]  /*1a270*/  LEA.HI.X.SX32 R0, R0, UR4, 0x1, P0 ;  /* 0x0000000400007c11 */ /* 0x000fe400080f0eff */
[----:B------:R-:W-:-:S04]  /*1a280*/  LEA R4, P0, R2, c[0x0][0x200], 0x2 ;  /* 0x0000800002047a11 */ /* 0x000fc800078010ff */
[----:B------:R-:W-:Y:S01]  /*1a290*/  LEA.HI.X R5, R2, c[0x0][0x204], R0, 0x2, P0 ;  /* 0x0000810002057a11 */ /* 0x000fe200000f1400 */
[----:B------:R-:W-:-:S05]  /*1a2a0*/  IMAD.MOV.U32 R0, RZ, RZ, 0x7f800000 ;  /* 0x7f800000ff007424 */ /* 0x000fca00078e00ff */
[----:B------:R-:W-:Y:S01]  /*1a2b0*/  STG.E [R4.64], R0 ;  /* 0x0000000004007986 */ /* 0x000fe2000c10191c */
[----:B------:R-:W-:Y:S05]  /*1a2c0*/  EXIT ;  /* 0x000000000000794d */ /* 0x000fea0003800000 */
.L_x_348:
        /* <DEDUP_REMOVED lines=11> */
.L_x_617:


//--------------------- .text._ZN5flash16flash_fwd_kernelI23Flash_fwd_kernel_traitsILi32ELi128ELi128ELi4ELb0ELb0EN7cutlass6half_tE19Flash_kernel_traitsILi32ELi128ELi128ELi4ES3_EELb1ELb1ELb0ELb0ELb0ELb0ELb0ELb1EEEvNS_16Flash_fwd_paramsE --------------------------
	.section	.text._ZN5flash16flash_fwd_kernelI23Flash_fwd_kernel_traitsILi32ELi128ELi128ELi4ELb0ELb0EN7cutlass6half_tE19Flash_kernel_traitsILi32ELi128ELi128ELi4ES3_EELb1ELb1ELb0ELb0ELb0ELb0ELb0ELb1EEEvNS_16Flash_fwd_paramsE,"ax",@progbits
	.sectioninfo	@"SHI_REGISTERS=255"
	.align	128
        .global         _ZN5flash16flash_fwd_kernelI23Flash_fwd_kernel_traitsILi32ELi128ELi128ELi4ELb0ELb0EN7cutlass6half_tE19Flash_kernel_traitsILi32ELi128ELi128ELi4ES3_EELb1ELb1ELb0ELb0ELb0ELb0ELb0ELb1EEEvNS_16Flash_fwd_paramsE
        .type           _ZN5flash16flash_fwd_kernelI23Flash_fwd_kernel_traitsILi32ELi128ELi128ELi4ELb0ELb0EN7cutlass6half_tE19Flash_kernel_traitsILi32ELi128ELi128ELi4ES3_EELb1ELb1ELb0ELb0ELb0ELb0ELb0ELb1EEEvNS_16Flash_fwd_paramsE,@function
        .size           _ZN5flash16flash_fwd_kernelI23Flash_fwd_kernel_traitsILi32ELi128ELi128ELi4ELb0ELb0EN7cutlass6half_tE19Flash_kernel_traitsILi32ELi128ELi128ELi4ES3_EELb1ELb1ELb0ELb0ELb0ELb0ELb0ELb1EEEvNS_16Flash_fwd_paramsE,(.L_x_618 - _ZN5flash16flash_fwd_kernelI23Flash_fwd_kernel_traitsILi32ELi128ELi128ELi4ELb0ELb0EN7cutlass6half_tE19Flash_kernel_traitsILi32ELi128ELi128ELi4ES3_EELb1ELb1ELb0ELb0ELb0ELb0ELb0ELb1EEEvNS_16Flash_fwd_paramsE)
        .other          _ZN5flash16flash_fwd_kernelI23Flash_fwd_kernel_traitsILi32ELi128ELi128ELi4ELb0ELb0EN7cutlass6half_tE19Flash_kernel_traitsILi32ELi128ELi128ELi4ES3_EELb1ELb1ELb0ELb0ELb0ELb0ELb0ELb1EEEvNS_16Flash_fwd_paramsE,@"STO_CUDA_ENTRY STV_DEFAULT"
_ZN5flash16flash_fwd_kernelI23Flash_fwd_kernel_traitsILi32ELi128ELi128ELi4ELb0ELb0EN7cutlass6half_tE19Flash_kernel_traitsILi32ELi128ELi128ELi4ES3_EELb1ELb1ELb0ELb0ELb0ELb0ELb0ELb1EEEvNS_16Flash_fwd_paramsE:
.text._ZN5flash16flash_fwd_kernelI23Flash_fwd_kernel_traitsILi32ELi128ELi128ELi4ELb0ELb0EN7cutlass6half_tE19Flash_kernel_traitsILi32ELi128ELi128ELi4ES3_EELb1ELb1ELb0ELb0ELb0ELb0ELb0ELb1EEEvNS_16Flash_fwd_paramsE:
[----:B------:R-:W-:-:S03]  /*0000*/  MOV R1, c[0x0][0x28] ;  /* 0x00000a0000017a02 */ /* 0x000fc60000000f00 */
[----:B------:R-:W-:Y:S01]  /*0010*/  ULDC.U8 UR4, c[0x0][0x304] ;  /* 0x0000c10000047ab9 */ /* 0x000fe20000000000 */
[----:B------:R-:W-:Y:S01]  /*0020*/  IADD3 R1, R1, -0x440, RZ ;  /* 0xfffffbc001017810 */ /* 0x000fe20007ffe0ff */
[----:B------:R-:W-:Y:S01]  /*0030*/  ULDC.64 UR28, c[0x0][0x2f0] ;  /* 0x0000bc00001c7ab9 */ /* 0x000fe20000000a00 */
[----:B------:R-:W-:Y:S01]  /*0040*/  ISETP.NE.AND P2, PT, RZ, UR4, PT ;  /* 0x00000004ff007c0c */ /* 0x000fe2000bf45270 */
[----:B------:R-:W-:Y:S01]  /*0050*/  IMAD.U32 R2, RZ, RZ, UR28 ;  /* 0x0000001cff027e24 */ /* 0x000fe2000f8e00ff */
[----:B------:R-:W-:Y:S01]  /*0060*/  ULDC.64 UR36, c[0x0][0x118] ;  /* 0x0000460000247ab9 */ /* 0x000fe20000000a00 */
[----:B------:R-:W-:Y:S01]  /*0070*/  IMAD.U32 R3, RZ, RZ, UR29 ;  /* 0x0000001dff037e24 */ /* 0x000fe2000f8e00ff */
[----:B------:R-:W-:Y:S01]  /*0080*/  MOV R0, c[0x0][0x2fc] ;  /* 0x0000bf0000007a02 */ /* 0x000fe20000000f00 */
[----:B------:R-:W-:Y:S01]  /*0090*/  IMAD.MOV.U32 R219, RZ, RZ, c[0x0][0x2f8] ;  /* 0x0000be00ffdb7624 */ /* 0x000fe200078e00ff */
[----:B------:R-:W1:Y:S01]  /*00a0*/  S2UR UR25, SR_CTAID.X ;  /* 0x00000000001979c3 */ /* 0x000e620000002500 */
[----:B------:R-:W2:Y:S01]  /*00b0*/  S2R R7, SR_TID.X ;  /* 0x0000000000077919 */ /* 0x000ea20000002100 */
[----:B------:R-:W-:-:S05]  /*00c0*/  ULDC.64 UR4, c[0x0][0x240] ;  /* 0x0000900000047ab9 */ /* 0x000fca0000000a00 */
[----:B------:R-:W3:Y:S01]  /*00d0*/  @P2 LDG.E.64 R2, [R2.64] ;  /* 0x0000002402022981 */ /* 0x000ee2000c1e1b00 */
[----:B------:R-:W-:Y:S02]  /*00e0*/  @P2 IMAD.MOV.U32 R4, RZ, RZ, R219 ;  /* 0x000000ffff042224 */ /* 0x000fe400078e00db */
[----:B------:R-:W-:-:S06]  /*00f0*/  @P2 IMAD.MOV.U32 R5, RZ, RZ, R0 ;  /* 0x000000ffff052224 */ /* 0x000fcc00078e0000 */
[----:B------:R-:W4:Y:S01]  /*0100*/  @P2 LDG.E.64 R4, [R4.64] ;  /* 0x0000002404042981 */ /* 0x000f22000c1e1b00 */
[----:B------:R-:W5:Y:S01]  /*0110*/  S2UR UR9, SR_CTAID.Y ;  /* 0x00000000000979c3 */ /* 0x000f620000002600 */
[----:B------:R-:W-:Y:S02]  /*0120*/  UISETP.NE.U32.AND UP2, UPT, URZ, UR4, UPT ;  /* 0x000000043f00728c */ /* 0x000fe4000bf45070 */
[----:B------:R-:W-:Y:S02]  /*0130*/  UMOV UR10, 0x4 ;  /* 0x00000004000a7882 */ /* 0x000fe40000000000 */
[----:B------:R-:W-:Y:S02]  /*0140*/  UISETP.NE.AND.EX UP2, UPT, URZ, UR5, UPT, UP2 ;  /* 0x000000053f00728c */ /* 0x000fe4000bf45320 */
[----:B------:R-:W-:Y:S01]  /*0150*/  ULDC.64 UR12, c[0x0][0x240] ;  /* 0x00009000000c7ab9 */ /* 0x000fe20000000a00 */
[----:B------:R-:W1:Y:S01]  /*0160*/  S2UR UR8, SR_CTAID.Z ;  /* 0x00000000000879c3 */ /* 0x000e620000002700 */
[----:B------:R-:W-:-:S02]  /*0170*/  ULDC.64 UR4, c[0x0][0x250] ;  /* 0x0000940000047ab9 */ /* 0x000fc40000000a00 */
[----:B------:R-:W-:Y:S01]  /*0180*/  PLOP3.LUT P0, PT, PT, PT, UP2, 0x80, 0x0 ;  /* 0x000000000000781c */ /* 0x000fe20003f0f028 */
[----:B------:R-:W-:Y:S02]  /*0190*/  UISETP.NE.U32.AND UP0, UPT, URZ, UR4, UPT ;  /* 0x000000043f00728c */ /* 0x000fe4000bf05070 */
[----:B------:R-:W-:Y:S02]  /*01a0*/  ULDC.U8 UR11, c[0x0][0x312] ;  /* 0x0000c480000b7ab9 */ /* 0x000fe40000000000 */
[----:B------:R-:W-:Y:S02]  /*01b0*/  UISETP.NE.AND UP3, UPT, UR11, URZ, UPT ;  /* 0x0000003f0b00728c */ /* 0x000fe4000bf65270 */
[----:B------:R-:W-:Y:S02]  /*01c0*/  UISETP.NE.AND.EX UP0, UPT, URZ, UR5, UPT, UP0 ;  /* 0x000000053f00728c */ /* 0x000fe4000bf05300 */
[----:B-----5:R-:W-:Y:S02]  /*01d0*/  UIMAD.WIDE UR12, UR9, UR10, UR12 ;  /* 0x0000000a090c72a5 */ /* 0x020fe4000f8e020c */
[----:B-1----:R-:W-:-:S06]  /*01e0*/  ULOP3.LUT UR6, UR8, UR25, UR9, 0xfe, !UPT ;  /* 0x0000001908067292 */ /* 0x002fcc000f8efe09 */
[----:B--2---:R-:W-:Y:S01]  /*01f0*/  LOP3.LUT P3, RZ, R7, UR6, RZ, 0xfc, !PT ;  /* 0x0000000607ff7c12 */ /* 0x004fe2000f86fcff */
[----:B------:R-:W-:Y:S02]  /*0200*/  ULDC.64 UR6, c[0x0][0x248] ;  /* 0x0000920000067ab9 */ /* 0x000fe40000000a00 */
[----:B------:R-:W-:-:S04]  /*0210*/  UISETP.EQ.U32.AND UP1, UPT, URZ, UR6, UPT ;  /* 0x000000063f00728c */ /* 0x000fc8000bf22070 */
[----:B------:R-:W-:Y:S02]  /*0220*/  UISETP.EQ.OR.EX UP1, UPT, URZ, UR7, !UP3, UP1 ;  /* 0x000000073f00728c */ /* 0x000fe4000df22710 */
[----:B------:R-:W-:Y:S02]  /*0230*/  ULDC.64 UR4, c[0x0][0x250] ;  /* 0x0000940000047ab9 */ /* 0x000fe40000000a00 */
[----:B------:R-:W-:Y:S02]  /*0240*/  ULDC.64 UR6, c[0x0][0x248] ;  /* 0x0000920000067ab9 */ /* 0x000fe40000000a00 */
[----:B------:R-:W-:Y:S01]  /*0250*/  @!P3 IMAD.MOV.U32 R8, RZ, RZ, c[0x0][0x308] ;  /* 0x0000c200ff08b624 */ /* 0x000fe200078e00ff */
[----:B------:R-:W-:Y:S01]  /*0260*/  @!P3 MOV R9, c[0x0][0x30c] ;  /* 0x0000c3000009ba02 */ /* 0x000fe20000000f00 */
[----:B------:R-:W-:Y:S02]  /*0270*/  @UP0 UIMAD.WIDE UR4, UR9, UR10, UR4 ;  /* 0x0000000a090402a5 */ /* 0x000fe4000f8e0204 */
[----:B------:R-:W-:-:S04]  /*0280*/  UIMAD.WIDE UR6, UR9, UR10, UR6 ;  /* 0x0000000a090672a5 */ /* 0x000fc8000f8e0206 */
[----:B------:R-:W-:Y:S02]  /*0290*/  IMAD.U32 R10, RZ, RZ, UR4 ;  /* 0x00000004ff0a7e24 */ /* 0x000fe4000f8e00ff */
[----:B------:R-:W-:Y:S01]  /*02a0*/  IMAD.U32 R11, RZ, RZ, UR5 ;  /* 0x00000005ff0b7e24 */ /* 0x000fe2000f8e00ff */
[----:B---3--:R-:W1:Y:S08]  /*02b0*/  @P2 R2UR UR28, R2 ;  /* 0x00000000021c23c2 */ /* 0x008e7000000e0000 */
[----:B------:R-:W2:Y:S01]  /*02c0*/  @P2 R2UR UR29, R3 ;  /* 0x00000000031d23c2 */ /* 0x000ea200000e0000 */
[----:B----4-:R-:W-:-:S02]  /*02d0*/  @P2 IADD3 R219, P1, R4, c[0x0][0x300], RZ ;  /* 0x0000c00004db2a10 */ /* 0x010fc40007f3e0ff */
[----:B------:R-:W-:-:S03]  /*02e0*/  MOV R4, UR12 ;  /* 0x0000000c00047c02 */ /* 0x000fc60008000f00 */
[----:B------:R-:W-:Y:S02]  /*02f0*/  @P2 IMAD.X R0, RZ, RZ, R5, P1 ;  /* 0x000000ffff002224 */ /* 0x000fe400008e0605 */
[----:B------:R-:W-:Y:S02]  /*0300*/  IMAD.U32 R5, RZ, RZ, UR13 ;  /* 0x0000000dff057e24 */ /* 0x000fe4000f8e00ff */
[----:B-1----:R-:W-:Y:S02]  /*0310*/  IMAD.U32 R2, RZ, RZ, UR28 ;  /* 0x0000001cff027e24 */ /* 0x002fe4000f8e00ff */
[----:B--2---:R-:W-:-:S05]  /*0320*/  IMAD.U32 R3, RZ, RZ, UR29 ;  /* 0x0000001dff037e24 */ /* 0x004fca000f8e00ff */
[----:B------:R1:W-:Y:S01]  /*0330*/  @!P3 STG.E.64 [R8.64], R2 ;  /* 0x000000020800b986 */ /* 0x0003e2000c101b24 */
[----:B------:R-:W-:Y:S02]  /*0340*/  PLOP3.LUT P1, PT, PT, PT, UP0, 0x80, 0x0 ;  /* 0x000000000000781c */ /* 0x000fe40003f2f008 */
[----:B------:R-:W-:Y:S01]  /*0350*/  PLOP3.LUT P2, PT, PT, PT, UP1, 0x80, 0x0 ;  /* 0x000000000000781c */ /* 0x000fe20003f4f018 */
[----:B-1----:R-:W-:Y:S01]  /*0360*/  @!P3 IMAD.MOV.U32 R2, RZ, RZ, R219 ;  /* 0x000000ffff02b224 */ /* 0x002fe200078e00db */
[----:B------:R-:W-:-:S05]  /*0370*/  @!P3 MOV R3, R0 ;  /* 0x000000000003b202 */ /* 0x000fca0000000f00 */
[----:B------:R1:W-:Y:S04]  /*0380*/  @!P3 STG.E.64 [R8.64+0x8], R2 ;  /* 0x000008020800b986 */ /* 0x0003e8000c101b24 */
[----:B-1----:R1:W2:Y:S04]  /*0390*/  @P0 LDG.E R8, [R4.64] ;  /* 0x0000002404080981 */ /* 0x0022a8000c1e1900 */
[----:B-1----:R1:W3:Y:S01]  /*03a0*/  @P0 LDG.E R4, [R4.64+0x4] ;  /* 0x0000042404040981 */ /* 0x0022e2000c1e1900 */
[----:B------:R-:W-:Y:S01]  /*03b0*/  MOV R2, UR6 ;  /* 0x0000000600027c02 */ /* 0x000fe20008000f00 */
[----:B------:R-:W-:-:S05]  /*03c0*/  IMAD.U32 R3, RZ, RZ, UR7 ;  /* 0x00000007ff037e24 */ /* 0x000fca000f8e00ff */
[----:B------:R-:W4:Y:S04]  /*03d0*/  @!P2 LDG.E R6, [R2.64] ;  /* 0x000000240206a981 */ /* 0x000f28000c1e1900 */
[----:B-1----:R-:W5:Y:S01]  /*03e0*/  @P1 LDG.E R5, [R10.64] ;  /* 0x000000240a051981 */ /* 0x002f62000c1e1900 */
[----:B------:R-:W-:Y:S02]  /*03f0*/  UMOV UR24, 0xffffffff ;  /* 0xffffffff00187882 */ /* 0x000fe40000000000 */
[----:B------:R-:W-:Y:S02]  /*0400*/  UMOV UR13, URZ ;  /* 0x0000003f000d7c82 */ /* 0x000fe40008000000 */
[----:B------:R-:W-:Y:S01]  /*0410*/  UMOV UR15, 0xffffffff ;  /* 0xffffffff000f7882 */ /* 0x000fe20000000000 */
[----:B------:R-:W-:Y:S01]  /*0420*/  SHF.R.S32.HI R15, RZ, 0x1f, R7 ;  /* 0x0000001fff0f7819 */ /* 0x000fe20000011407 */
[----:B--2---:R-:W1:Y:S08]  /*0430*/  @P0 R2UR UR24, R8 ;  /* 0x00000000081803c2 */ /* 0x004e7000000e0000 */
[----:B---3--:R-:W1:Y:S01]  /*0440*/  @P0 R2UR UR27, R4 ;  /* 0x00000000041b03c2 */ /* 0x008e6200000e0000 */
[----:B------:R-:W-:-:S04]  /*0450*/  ISETP.NE.U32.AND P0, PT, RZ, c[0x0][0x248], PT ;  /* 0x00009200ff007a0c */ /* 0x000fc80003f05070 */
[----:B------:R-:W-:-:S03]  /*0460*/  ISETP.NE.AND.EX P0, PT, RZ, c[0x0][0x24c], PT, P0 ;  /* 0x00009300ff007a0c */ /* 0x000fc60003f05300 */
[----:B----4-:R2:W3:Y:S01]  /*0470*/  @!P2 R2UR UR15, R6 ;  /* 0x00000000060fa3c2 */ /* 0x0104e200000e0000 */
[----:B-1----:R-:W-:-:S07]  /*0480*/  @UP2 UIADD3 UR27, UR27, -UR24, URZ ;  /* 0x800000181b1b2290 */ /* 0x002fce000fffe03f */
[----:B-----5:R2:W1:Y:S01]  /*0490*/  @P1 R2UR UR13, R5 ;  /* 0x00000000050d13c2 */ /* 0x02046200000e0000 */
[----:B------:R-:W-:Y:S01]  /*04a0*/  LEA.HI R4, R15, R7, RZ, 0x5 ;  /* 0x000000070f047211 */ /* 0x000fe200078f28ff */
[----:B------:R-:W-:Y:S01]  /*04b0*/  @!UP2 ULDC UR27, c[0x0][0x214] ;  /* 0x00008500001baab9 */ /* 0x000fe20000000800 */
[----:B-123--:R-:W-:Y:S05]  /*04c0*/  @!P0 BRA `(.L_x_349) ;  /* 0x0000007000008947 */ /* 0x00efea0003800000 */
[----:B------:R-:W-:-:S13]  /*04d0*/  PLOP3.LUT P0, PT, PT, PT, UP3, 0x80, 0x0 ;  /* 0x000000000000781c */ /* 0x000fda0003f0f038 */
[----:B------:R-:W2:Y:S04]  /*04e0*/  @P0 LDG.E R5, [R2.64+0x4] ;  /* 0x0000042402050981 */ /* 0x000ea8000c1e1900 */
[----:B------:R-:W3:Y:S01]  /*04f0*/  @!P0 LDG.E R2, [R2.64] ;  /* 0x0000002402028981 */ /* 0x000ee2000c1e1900 */
[----:B--2---:R-:W1:Y:S02]  /*0500*/  @P0 R2UR UR6, R5 ;  /* 0x00000000050603c2 */ /* 0x004e6400000e0000 */
[----:B-1----:R-:W-:-:S11]  /*0510*/  @UP3 UIADD3 UR6, UR6, -UR15, URZ ;  /* 0x8000000f06063290 */ /* 0x002fd6000fffe03f */
[----:B---3--:R1:W2:Y:S02]  /*0520*/  @!P0 R2UR UR6, R2 ;  /* 0x00000000020683c2 */ /* 0x0082a400000e0000 */
[----:B-12---:R-:W-:Y:S05]  /*0530*/  BRA `(.L_x_350) ;  /* 0x0000001000007947 */ /* 0x006fea0003800000 */
.L_x_349:
[----:B------:R-:W-:Y:S02]  /*0540*/  ULDC UR6, c[0x0][0x218] ;  /* 0x0000860000067ab9 */ /* 0x000fe40000000800 */
.L_x_350:
        /* <DEDUP_REMOVED lines=37> */
[----:B------:R-:W-:Y:S01]  /*07a0*/  LOP3.LUT R6, R4, 0xffffffe0, RZ, 0xc0, !PT ;  /* 0xffffffe004067812 */ /* 0x000fe200078ec0ff */
[----:B------:R-:W-:Y:S02]  /*07b0*/  UISETP.NE.AND UP0, UPT, UR15, -0x1, UPT ;  /* 0xffffffff0f00788c */ /* 0x000fe4000bf05270 */
[----:B------:R-:W-:Y:S02]  /*07c0*/  ULDC.64 UR4, c[0x0][0x190] ;  /* 0x0000640000047ab9 */ /* 0x000fe40000000a00 */
[----:B------:R-:W-:Y:S01]  /*07d0*/  ULDC.64 UR6, c[0x0][0x178] ;  /* 0x00005e0000067ab9 */ /* 0x000fe20000000a00 */
[----:B------:R-:W-:Y:S01]  /*07e0*/  IMAD.IADD R213, R7, 0x1, -R6 ;  /* 0x0000000107d57824 */ /* 0x000fe200078e0a06 */
[----:B------:R-:W-:Y:S01]  /*07f0*/  PLOP3.LUT P0, PT, PT, PT, UP0, 0x80, 0x0 ;  /* 0x000000000000781c */ /* 0x000fe20003f0f008 */
[----:B------:R-:W-:Y:S02]  /*0800*/  ULDC UR34, c[0x0][0x228] ;  /* 0x00008a0000227ab9 */ /* 0x000fe40000000800 */
[----:B------:R-:W-:Y:S01]  /*0810*/  @UP1 UIMAD.WIDE.U32 UR16, UR24, UR4, URZ ;  /* 0x00000004181012a5 */ /* 0x000fe2000f8e003f */
[----:B------:R-:W-:Y:S01]  /*0820*/  SHF.R.S32.HI R2, RZ, 0x1f, R213 ;  /* 0x0000001fff027819 */ /* 0x000fe200000114d5 */
[----:B------:R-:W-:-:S02]  /*0830*/  @!UP1 USHF.R.S32.HI UR14, URZ, 0x1f, UR9 ;  /* 0x0000001f3f0e9899 */ /* 0x000fc40008011409 */
[----:B------:R-:W-:Y:S02]  /*0840*/  @UP1 UIMAD UR12, UR24, UR5, UR17 ;  /* 0x00000005180c12a4 */ /* 0x000fe4000f8e0211 */
[----:B------:R-:W-:Y:S02]  /*0850*/  @UP0 UIADD3 UR17, UR13, UR15, URZ ;  /* 0x0000000f0d110290 */ /* 0x000fe4000fffe03f */
[----:B------:R-:W-:Y:S02]  /*0860*/  ULDC.64 UR4, c[0x0][0x198] ;  /* 0x0000660000047ab9 */ /* 0x000fe40000000a00 */
[----:B------:R-:W-:Y:S02]  /*0870*/  @!UP1 UIMAD UR14, UR14, UR6, URZ ;  /* 0x000000060e0e92a4 */ /* 0x000fe4000f8e023f */
[----:B------:R-:W-:Y:S02]  /*0880*/  @UP0 UIMAD.WIDE.U32 UR18, UR17, UR4, URZ ;  /* 0x00000004111202a5 */ /* 0x000fe4000f8e003f */
[----:B------:R-:W-:-:S02]  /*0890*/  @!UP1 UIMAD UR7, UR9, UR7, UR14 ;  /* 0x00000007090792a4 */ /* 0x000fc4000f8e020e */
[----:B------:R-:W-:Y:S02]  /*08a0*/  @UP0 UIMAD UR14, UR17, UR5, UR19 ;  /* 0x00000005110e02a4 */ /* 0x000fe4000f8e0213 */
[----:B------:R-:W-:Y:S02]  /*08b0*/  ULDC UR4, c[0x0][0x224] ;  /* 0x0000890000047ab9 */ /* 0x000fe40000000800 */
[----:B------:R-:W-:Y:S02]  /*08c0*/  ULDC UR5, c[0x0][0x1c0] ;  /* 0x0000700000057ab9 */ /* 0x000fe40000000800 */
[----:B------:R-:W-:Y:S02]  /*08d0*/  UIMAD UR5, UR9, UR5, UR8 ;  /* 0x00000005090572a4 */ /* 0x000fe4000f8e0208 */
[----:B------:R-:W-:Y:S02]  /*08e0*/  @!UP1 UIMAD.WIDE.U32 UR20, UR9, UR6, URZ ;  /* 0x00000006091492a5 */ /* 0x000fe4000f8e003f */
[----:B------:R-:W-:-:S02]  /*08f0*/  UIMAD UR4, UR5, UR4, UR11 ;  /* 0x00000004050472a4 */ /* 0x000fc4000f8e020b */
[----:B------:R-:W-:Y:S02]  /*0900*/  USHF.L.U32 UR5, UR5, 0x5, URZ ;  /* 0x0000000505057899 */ /* 0x000fe4000800063f */
[----:B------:R-:W-:Y:S02]  /*0910*/  UIMAD UR34, UR4, UR34, URZ ;  /* 0x00000022042272a4 */ /* 0x000fe4000f8e023f */
[----:B------:R-:W-:Y:S02]  /*0920*/  USHF.R.S32.HI UR4, URZ, 0x1f, UR5 ;  /* 0x0000001f3f047899 */ /* 0x000fe40008011405 */
[----:B------:R-:W-:Y:S01]  /*0930*/  IADD3 R219, P2, P1, R219, UR5, R213 ;  /* 0x00000005dbdb7c10 */ /* 0x000fe2000f95e0d5 */
[----:B------:R-:W-:Y:S02]  /*0940*/  @UP1 UMOV UR6, UR16 ;  /* 0x0000001000061c82 */ /* 0x000fe40008000000 */
[----:B------:R-:W-:Y:S01]  /*0950*/  @!UP1 UIADD3 UR12, UR21, UR7, URZ ;  /* 0x00000007150c9290 */ /* 0x000fe2000fffe03f */
[----:B------:R-:W-:Y:S01]  /*0960*/  IADD3.X R0, R0, UR4, R2, P2, P1 ;  /* 0x0000000400007c10 */ /* 0x000fe200097e2402 */
[----:B------:R-:W-:-:S02]  /*0970*/  @!UP1 UMOV UR6, UR20 ;  /* 0x0000001400069c82 */ /* 0x000fc40008000000 */
[----:B------:R-:W-:Y:S01]  /*0980*/  @UP0 UMOV UR16, UR18 ;  /* 0x0000001200100c82 */ /* 0x000fe20008000000 */
[----:B------:R-:W-:Y:S05]  /*0990*/  @P0 BRA `(.L_x_352) ;  /* 0x000000c000000947 */ /* 0x000fea0003800000 */
[----:B------:R-:W-:Y:S02]  /*09a0*/  USHF.R.S32.HI UR14, URZ, 0x1f, UR13 ;  /* 0x0000001f3f0e7899 */ /* 0x000fe4000801140d */
[----:B------:R-:W-:Y:S02]  /*09b0*/  ULDC.64 UR4, c[0x0][0x198] ;  /* 0x0000660000047ab9 */ /* 0x000fe40000000a00 */
[----:B------:R-:W-:Y:S02]  /*09c0*/  UIMAD UR14, UR14, UR4, URZ ;  /* 0x000000040e0e72a4 */ /* 0x000fe4000f8e023f */
[----:B------:R-:W-:Y:S02]  /*09d0*/  UIMAD.WIDE.U32 UR16, UR13, UR4, URZ ;  /* 0x000000040d1072a5 */ /* 0x000fe4000f8e003f */
[----:B------:R-:W-:Y:S02]  /*09e0*/  UIMAD UR14, UR13, UR5, UR14 ;  /* 0x000000050d0e72a4 */ /* 0x000fe4000f8e020e */
[----:B------:R-:W-:-:S02]  /*09f0*/  USHF.R.S32.HI UR7, URZ, 0x1f, UR9 ;  /* 0x0000001f3f077899 */ /* 0x000fc40008011409 */
[----:B------:R-:W-:Y:S02]  /*0a00*/  ULDC.64 UR4, c[0x0][0x180] ;  /* 0x0000600000047ab9 */ /* 0x000fe40000000a00 */
[----:B------:R-:W-:Y:S02]  /*0a10*/  UIADD3 UR17, UR17, UR14, URZ ;  /* 0x0000000e11117290 */ /* 0x000fe4000fffe03f */
[----:B------:R-:W-:Y:S02]  /*0a20*/  UIMAD UR7, UR7, UR4, URZ ;  /* 0x00000004070772a4 */ /* 0x000fe4000f8e023f */
[----:B------:R-:W-:Y:S02]  /*0a30*/  UIMAD.WIDE.U32 UR16, UR9, UR4, UR16 ;  /* 0x00000004091072a5 */ /* 0x000fe4000f8e0010 */
[----:B------:R-:W-:-:S04]  /*0a40*/  UIMAD UR5, UR9, UR5, UR7 ;  /* 0x00000005090572a4 */ /* 0x000fc8000f8e0207 */
[----:B------:R-:W-:Y:S02]  /*0a50*/  UIADD3 UR14, UR17, UR5, URZ ;  /* 0x00000005110e7290 */ /* 0x000fe4000fffe03f */
.L_x_352:
[----:B------:R-:W-:Y:S01]  /*0a60*/  IABS R5, c[0x0][0x1c8] ;  /* 0x0000720000057a13 */ /* 0x000fe20000000000 */
[----:B------:R-:W1:Y:S01]  /*0a70*/  S2R R2, SR_CTAID.Z ;  /* 0x0000000000027919 */ /* 0x000e620000002700 */
[----:B------:R-:W-:Y:S02]  /*0a80*/  ULDC UR4, c[0x0][0x1c8] ;  /* 0x0000720000047ab9 */ /* 0x000fe40000000800 */
[----:B------:R-:W2:Y:S01]  /*0a90*/  I2F.RP R8, R5 ;  /* 0x0000000500087306 */ /* 0x000ea20000209400 */
[----:B------:R-:W-:Y:S02]  /*0aa0*/  ULOP3.LUT UR4, UR8, UR4, URZ, 0x3c, !UPT ;  /* 0x0000000408047292 */ /* 0x000fe4000f8e3c3f */
[----:B------:R-:W-:Y:S02]  /*0ab0*/  @UP0 UIADD3 UR15, UR13, UR15, URZ ;  /* 0x0000000f0d0f0290 */ /* 0x000fe4000fffe03f */
[----:B------:R-:W-:Y:S02]  /*0ac0*/  USHF.R.S32.HI UR7, URZ, 0x1f, UR8 ;  /* 0x0000001f3f077899 */ /* 0x000fe40008011408 */
[----:B------:R-:W-:Y:S01]  /*0ad0*/  ISETP.LE.AND P1, PT, RZ, UR4, PT ;  /* 0x00000004ff007c0c */ /* 0x000fe2000bf23270 */
[----:B------:R-:W-:-:S02]  /*0ae0*/  ULDC.64 UR4, c[0x0][0x1a0] ;  /* 0x0000680000047ab9 */ /* 0x000fc40000000a00 */
        /* <DEDUP_REMOVED lines=35> */
.L_x_353:
[CC--:B------:R-:W-:Y:S01]  /*0d20*/  LEA.HI R3, R15.reuse, R7.reuse, RZ, 0x2 ;  /* 0x000000070f037211 */ /* 0x0c0fe200078f10ff */
[----:B------:R-:W1:Y:S01]  /*0d30*/  S2R R12, SR_CTAID.Z ;  /* 0x00000000000c7919 */ /* 0x000e620000002700 */
[----:B------:R-:W-:Y:S01]  /*0d40*/  LEA.HI R18, R15, R7, RZ, 0x3 ;  /* 0x000000070f127211 */ /* 0x000fe200078f18ff */
[----:B------:R-:W-:Y:S01]  /*0d50*/  UIADD3 UR21, -UR11, UR27, URZ ;  /* 0x0000001b0b157290 */ /* 0x000fe2000fffe13f */
[----:B------:R-:W-:Y:S01]  /*0d60*/  LOP3.LUT R2, R3, 0xfffffffc, RZ, 0xc0, !PT ;  /* 0xfffffffc03027812 */ /* 0x000fe200078ec0ff */
[----:B------:R-:W-:Y:S01]  /*0d70*/  ULDC.64 UR4, c[0x0][0x1a8] ;  /* 0x00006a0000047ab9 */ /* 0x000fe20000000a00 */
[----:B------:R-:W-:Y:S01]  /*0d80*/  SHF.R.S32.HI R17, RZ, 0x3, R18 ;  /* 0x00000003ff117819 */ /* 0x000fe20000011412 */
[----:B------:R-:W-:Y:S01]  /*0d90*/  UIMAD UR4, UR7, UR4, URZ ;  /* 0x00000004070472a4 */ /* 0x000fe2000f8e023f */
[----:B------:R-:W-:Y:S01]  /*0da0*/  SHF.R.S32.HI R24, RZ, 0x2, R3 ;  /* 0x00000002ff187819 */ /* 0x000fe20000011403 */
[----:B------:R-:W-:Y:S01]  /*0db0*/  IMAD.IADD R2, R7, 0x1, -R2 ;  /* 0x0000000107027824 */ /* 0x000fe200078e0a02 */
[----:B------:R-:W-:Y:S01]  /*0dc0*/  SHF.R.S32.HI R8, RZ, 0x1f, R213 ;  /* 0x0000001fff087819 */ /* 0x000fe200000114d5 */
[----:B------:R-:W-:Y:S01]  /*0dd0*/  IMAD.SHL.U32 R5, R17, 0x40, RZ ;  /* 0x0000004011057824 */ /* 0x000fe200078e00ff */
[----:B------:R-:W-:Y:S01]  /*0de0*/  LEA.HI R3, R3, R24, RZ, 0x1 ;  /* 0x0000001803037211 */ /* 0x000fe200078f08ff */
[----:B------:R-:W-:Y:S01]  /*0df0*/  IMAD.SHL.U32 R184, R2, 0x8, RZ ;  /* 0x0000000802b87824 */ /* 0x000fe200078e00ff */
[----:B------:R-:W-:Y:S01]  /*0e00*/  LEA.HI R213, R8, R213, RZ, 0x2 ;  /* 0x000000d508d57211 */ /* 0x000fe200078f10ff */
[----:B------:R-:W-:Y:S01]  /*0e10*/  UIMAD UR4, UR8, UR5, UR4 ;  /* 0x00000005080472a4 */ /* 0x000fe2000f8e0204 */
[----:B------:R-:W-:Y:S01]  /*0e20*/  LOP3.LUT R5, R5, 0xc0, RZ, 0xc0, !PT ;  /* 0x000000c005057812 */ /* 0x000fe200078ec0ff */
[----:B------:R-:W-:Y:S01]  /*0e30*/  IMAD.U32 R22, RZ, RZ, UR25 ;  /* 0x00000019ff167e24 */ /* 0x000fe2000f8e00ff */
[----:B------:R-:W-:Y:S01]  /*0e40*/  LOP3.LUT R3, R3, 0x7fffffe, RZ, 0xc0, !PT ;  /* 0x07fffffe03037812 */ /* 0x000fe200078ec0ff */
[----:B------:R-:W-:Y:S01]  /*0e50*/  BSSY B0, `(.L_x_354) ;  /* 0x000002c000007945 */ /* 0x000fe20003800000 */
[----:B------:R-:W-:-:S02]  /*0e60*/  LOP3.LUT R2, R5, 0x18, R184, 0xf8, !PT ;  /* 0x0000001805027812 */ /* 0x000fc400078ef8b8 */
[----:B------:R-:W-:Y:S01]  /*0e70*/  SHF.R.U32.HI R5, RZ, 0x3, R5 ;  /* 0x00000003ff057819 */ /* 0x000fe20000011605 */
[----:B------:R-:W-:Y:S01]  /*0e80*/  IMAD.IADD R3, R24, 0x1, -R3 ;  /* 0x0000000118037824 */ /* 0x000fe200078e0a03 */
[----:B------:R-:W-:Y:S02]  /*0e90*/  SHF.R.S32.HI R16, RZ, 0x2, R213 ;  /* 0x00000002ff107819 */ /* 0x000fe400000114d5 */
[----:B------:R-:W-:Y:S02]  /*0ea0*/  LOP3.LUT R5, R2, R5, RZ, 0x3c, !PT ;  /* 0x0000000502057212 */ /* 0x000fe400078e3cff */
[--C-:B------:R-:W-:Y:S02]  /*0eb0*/  SHF.R.S32.HI R2, RZ, 0x5, R4.reuse ;  /* 0x00000005ff027819 */ /* 0x100fe40000011404 */
[----:B------:R-:W-:Y:S02]  /*0ec0*/  SHF.R.S32.HI R4, RZ, 0x1f, R4 ;  /* 0x0000001fff047819 */ /* 0x000fe40000011404 */
[----:B------:R-:W-:Y:S01]  /*0ed0*/  SHF.R.S32.HI R185, RZ, 0x1f, R184 ;  /* 0x0000001fffb97819 */ /* 0x000fe200000114b8 */
[----:B------:R-:W-:Y:S01]  /*0ee0*/  IMAD R3, R2, 0x8, R3 ;  /* 0x0000000802037824 */ /* 0x000fe200078e0203 */
[----:B------:R-:W-:-:S02]  /*0ef0*/  LEA.HI R4, R4, R2, RZ, 0x2 ;  /* 0x0000000204047211 */ /* 0x000fc400078f10ff */
[----:B------:R-:W-:Y:S01]  /*0f00*/  IADD3 R8, P0, R184, UR6, RZ ;  /* 0x00000006b8087c10 */ /* 0x000fe2000ff1e0ff */
[----:B------:R-:W-:Y:S01]  /*0f10*/  IMAD.U32 R3, R3, 0x20, R5 ;  /* 0x0000002003037824 */ /* 0x000fe200078e0005 */
[----:B------:R-:W-:Y:S01]  /*0f20*/  LOP3.LUT R4, R4, 0xffffffc, RZ, 0xc0, !PT ;  /* 0x0ffffffc04047812 */ /* 0x000fe200078ec0ff */
[----:B------:R2:W-:Y:S01]  /*0f30*/  STL.64 [R1+0x190], R184 ;  /* 0x000190b801007387 */ /* 0x0005e20000100a00 */
[----:B------:R-:W-:Y:S01]  /*0f40*/  IADD3.X R9, R185, UR12, RZ, P0, !PT ;  /* 0x0000000cb9097c10 */ /* 0x000fe200087fe4ff */
[----:B------:R-:W-:Y:S01]  /*0f50*/  IMAD.SHL.U32 R180, R3, 0x2, RZ ;  /* 0x0000000203b47824 */ /* 0x000fe200078e00ff */
[----:B------:R-:W-:Y:S01]  /*0f60*/  ISETP.GE.AND P0, PT, R24, UR21, PT ;  /* 0x0000001518007c0c */ /* 0x000fe2000bf06270 */
[----:B------:R-:W-:Y:S01]  /*0f70*/  IMAD.IADD R4, R2, 0x1, -R4 ;  /* 0x0000000102047824 */ /* 0x000fe200078e0a04 */
[----:B------:R-:W-:Y:S01]  /*0f80*/  SHF.R.S32.HI R25, RZ, 0x1f, R24 ;  /* 0x0000001fff197819 */ /* 0x000fe20000011418 */
[----:B-1----:R-:W-:Y:S01]  /*0f90*/  IMAD.WIDE.U32 R12, R12, c[0x0][0x1a8], R8 ;  /* 0x00006a000c0c7a25 */ /* 0x002fe200078e0008 */
[----:B------:R-:W-:-:S03]  /*0fa0*/  SHF.R.S32.HI R226, RZ, 0x1f, R224 ;  /* 0x0000001fffe27819 */ /* 0x000fc600000114e0 */
[----:B------:R-:W-:Y:S01]  /*0fb0*/  IMAD R4, R4, 0x10, R16 ;  /* 0x0000001004047824 */ /* 0x000fe200078e0210 */
[----:B------:R-:W-:Y:S01]  /*0fc0*/  IADD3 R21, R13, UR4, RZ ;  /* 0x000000040d157c10 */ /* 0x000fe2000fffe0ff */
[----:B------:R-:W-:-:S03]  /*0fd0*/  IMAD.WIDE R22, R22, 0x80, R24 ;  /* 0x0000008016167825 */ /* 0x000fc600078e0218 */
[----:B------:R2:W-:Y:S04]  /*0fe0*/  STL [R1+0x17c], R4 ;  /* 0x00017c0401007387 */ /* 0x0005e80000100800 */
[----:B------:R2:W-:Y:S01]  /*0ff0*/  STL [R1+0x178], R180 ;  /* 0x000178b401007387 */ /* 0x0005e20000100800 */
        /* <DEDUP_REMOVED lines=8> */
[----:B--2---:R-:W-:-:S04]  /*1080*/  IMAD.WIDE.U32 R4, R22, c[0x0][0x190], R20 ;  /* 0x0000640016047a25 */ /* 0x004fc800078e0014 */
        /* <DEDUP_REMOVED lines=8> */
.L_x_355:
[----:B------:R-:W-:Y:S05]  /*1110*/  BSYNC B0 ;  /* 0x0000000000007941 */ /* 0x000fea0003800000 */
.L_x_354:
        /* <DEDUP_REMOVED lines=21> */
.L_x_357:
[----:B------:R-:W-:Y:S05]  /*1270*/  BSYNC B0 ;  /* 0x0000000000007941 */ /* 0x000fea0003800000 */
.L_x_356:
        /* <DEDUP_REMOVED lines=21> */
.L_x_359:
[----:B------:R-:W-:Y:S05]  /*13d0*/  BSYNC B0 ;  /* 0x0000000000007941 */ /* 0x000fea0003800000 */
.L_x_358:
        /* <DEDUP_REMOVED lines=11> */
[----:B----4-:R-:W-:Y:S02]  /*1490*/  IADD3 R4, P0, R22, 0x60, RZ ;  /* 0x0000006016047810 */ /* 0x010fe40007f1e0ff */
        /* <DEDUP_REMOVED lines=12> */
.L_x_361:
[----:B------:R-:W-:Y:S05]  /*1560*/  BSYNC B0 ;  /* 0x0000000000007941 */ /* 0x000fea0003800000 */
.L_x_360:
[----:B----4-:R-:W-:Y:S01]  /*1570*/  IMAD R4, R25, c[0x0][0x198], RZ ;  /* 0x0000660019047a24 */ /* 0x010fe200078e02ff */
[----:B------:R-:W-:Y:S01]  /*1580*/  LEA.HI R15, R15, R7, RZ, 0x4 ;  /* 0x000000070f0f7211 */ /* 0x000fe200078f20ff */
[--C-:B------:R-:W-:Y:S01]  /*1590*/  IMAD.WIDE.U32 R12, R24, c[0x0][0x198], R184.reuse ;  /* 0x00006600180c7a25 */ /* 0x100fe200078e00b8 */
[----:B------:R-:W-:Y:S01]  /*15a0*/  UIADD3 UR7, UR26, -0x1, URZ ;  /* 0xffffffff1a077890 */ /* 0x000fe2000fffe03f */
[----:B------:R-:W-:Y:S01]  /*15b0*/  BSSY B0, `(.L_x_362) ;  /* 0x0000033000007945 */ /* 0x000fe20003800000 */
[----:B------:R-:W-:Y:S01]  /*15c0*/  LOP3.LUT R14, R15, 0xfffffff0, RZ, 0xc0, !PT ;  /* 0xfffffff00f0e7812 */ /* 0x000fe200078ec0ff */
[----:B------:R-:W-:Y:S01]  /*15d0*/  IMAD R3, R25, c[0x0][0x1a0], RZ ;  /* 0x0000680019037a24 */ /* 0x000fe200078e02ff */
[----:B------:R-:W-:Y:S01]  /*15e0*/  IADD3 R22, P1, R12, UR16, RZ ;  /* 0x000000100c167c10 */ /* 0x000fe2000ff3e0ff */
[C---:B------:R-:W-:Y:S01]  /*15f0*/  IMAD.WIDE.U32 R20, R24.reuse, c[0x0][0x1a0], R184 ;  /* 0x0000680018147a25 */ /* 0x040fe200078e00b8 */
[----:B------:R-:W-:Y:S02]  /*1600*/  UIMAD UR12, UR7, -0x80, UR10 ;  /* 0xffffff80070c78a4 */ /* 0x000fe4000f8e020a */
[----:B------:R-:W-:Y:S01]  /*1610*/  UIMAD UR4, UR8, UR7, URZ ;  /* 0x00000007080472a4 */ /* 0x000fe2000f8e023f */
[----:B------:R-:W-:Y:S01]  /*1620*/  IMAD R4, R24, c[0x0][0x19c], R4 ;  /* 0x0000670018047a24 */ /* 0x000fe200078e0204 */
[----:B------:R-:W-:Y:S01]  /*1630*/  IADD3 R20, P0, R20, UR18, RZ ;  /* 0x0000001214147c10 */ /* 0x000fe2000ff1e0ff */
[----:B------:R-:W-:-:S02]  /*1640*/  IMAD R3, R24, c[0x0][0x1a4], R3 ;  /* 0x0000690018037a24 */ /* 0x000fc400078e0203 */
[----:B------:R-:W-:Y:S01]  /*1650*/  IMAD.IADD R14, R7, 0x1, -R14 ;  /* 0x00000001070e7824 */ /* 0x000fe200078e0a0e */
[----:B------:R-:W-:Y:S02]  /*1660*/  IADD3.X R23, R13, UR14, R4, P1, !PT ;  /* 0x0000000e0d177c10 */ /* 0x000fe40008ffe404 */
[----:B------:R-:W-:Y:S01]  /*1670*/  IADD3.X R21, R21, UR15, R3, P0, !PT ;  /* 0x0000000f15157c10 */ /* 0x000fe200087fe403 */
[----:B------:R-:W-:Y:S01]  /*1680*/  IMAD R3, R226, c[0x0][0x1b0], RZ ;  /* 0x00006c00e2037a24 */ /* 0x000fe200078e02ff */
[----:B------:R-:W-:Y:S01]  /*1690*/  LEA.HI R13, R14, R14, RZ, 0x1 ;  /* 0x0000000e0e0d7211 */ /* 0x000fe200078f08ff */
[----:B------:R-:W-:Y:S01]  /*16a0*/  IMAD.WIDE.U32 R26, R224, c[0x0][0x1b0], R22 ;  /* 0x00006c00e01a7a25 */ /* 0x000fe200078e0016 */
[----:B------:R-:W-:Y:S01]  /*16b0*/  ISETP.GE.AND P0, PT, R24, UR12, PT ;  /* 0x0000000c18007c0c */ /* 0x000fe2000bf06270 */
[----:B------:R-:W-:Y:S01]  /*16c0*/  USHF.R.S32.HI UR15, URZ, 0x1f, UR7 ;  /* 0x0000001f3f0f7899 */ /* 0x000fe20008011407 */
[----:B------:R-:W-:Y:S01]  /*16d0*/  SHF.R.S32.HI R4, RZ, 0x1, R13 ;  /* 0x00000001ff047819 */ /* 0x000fe2000001140d */
[----:B------:R-:W-:Y:S01]  /*16e0*/  IMAD R3, R224, c[0x0][0x1b4], R3 ;  /* 0x00006d00e0037a24 */ /* 0x000fe200078e0203 */
[----:B------:R-:W-:Y:S01]  /*16f0*/  MOV R182, R26 ;  /* 0x0000001a00b67202 */ /* 0x000fe20000000f00 */
[----:B------:R4:W-:Y:S01]  /*1700*/  STL.64 [R1+0x180], R26 ;  /* 0x0001801a01007387 */ /* 0x0009e20000100a00 */
[----:B------:R-:W-:Y:S01]  /*1710*/  SHF.R.S32.HI R12, RZ, 0x1f, R13 ;  /* 0x0000001fff0c7819 */ /* 0x000fe2000001140d */
[----:B------:R-:W-:Y:S01]  /*1720*/  IMAD.IADD R183, R27, 0x1, R3 ;  /* 0x000000011bb77824 */ /* 0x000fe200078e0203 */
[----:B------:R-:W-:Y:S01]  /*1730*/  UIMAD UR4, UR15, UR9, UR4 ;  /* 0x000000090f0472a4 */ /* 0x000fe2000f8e0204 */
[----:B------:R-:W-:Y:S01]  /*1740*/  IMAD R226, R226, c[0x0][0x1b8], RZ ;  /* 0x00006e00e2e27a24 */ /* 0x000fe200078e02ff */
[----:B------:R-:W-:-:S02]  /*1750*/  LEA.HI R12, R12, R4, RZ, 0x2 ;  /* 0x000000040c0c7211 */ /* 0x000fc400078f10ff */
[----:B------:R4:W-:Y:S01]  /*1760*/  STL.64 [R1+0x188], R182 ;  /* 0x000188b601007387 */ /* 0x0009e20000100a00 */
[----:B------:R-:W-:Y:S01]  /*1770*/  IMAD R226, R224, c[0x0][0x1bc], R226 ;  /* 0x00006f00e0e27a24 */ /* 0x000fe200078e02e2 */
[----:B------:R-:W-:Y:S01]  /*1780*/  LOP3.LUT R12, R12, 0xfffffffc, RZ, 0xc0, !PT ;  /* 0xfffffffc0c0c7812 */ /* 0x000fe200078ec0ff */
[----:B------:R-:W-:-:S03]  /*1790*/  IMAD.WIDE.U32 R224, R224, c[0x0][0x1b8], R20 ;  /* 0x00006e00e0e07a25 */ /* 0x000fc600078e0014 */
[----:B------:R-:W-:Y:S01]  /*17a0*/  IADD3 R12, R4, -R12, RZ ;  /* 0x8000000c040c7210 */ /* 0x000fe20007ffe0ff */
[----:B------:R-:W-:Y:S01]  /*17b0*/  IMAD.U32 R20, RZ, RZ, UR7 ;  /* 0x00000007ff147e24 */ /* 0x000fe2000f8e00ff */
[----:B------:R-:W-:Y:S01]  /*17c0*/  MOV R4, 0x10 ;  /* 0x0000001000047802 */ /* 0x000fe20000000f00 */
[----:B------:R-:W-:Y:S01]  /*17d0*/  IMAD.IADD R227, R225, 0x1, R226 ;  /* 0x00000001e1e37824 */ /* 0x000fe200078e02e2 */
[----:B------:R-:W-:Y:S01]  /*17e0*/  LOP3.LUT P1, RZ, R12, 0x2, RZ, 0xc0, !PT ;  /* 0x000000020cff7812 */ /* 0x000fe2000782c0ff */
[----:B------:R-:W-:-:S03]  /*17f0*/  IMAD.WIDE.U32 R20, R20, UR9, R182 ;  /* 0x0000000914147c25 */ /* 0x000fc6000f8e00b6 */
[----:B------:R-:W-:Y:S02]  /*1800*/  SEL R4, R4, 0xfffffff0, !P1 ;  /* 0xfffffff004047807 */ /* 0x000fe40004800000 */
[----:B------:R-:W-:Y:S01]  /*1810*/  IADD3 R23, R21, UR4, RZ ;  /* 0x0000000415177c10 */ /* 0x000fe2000fffe0ff */
[----:B------:R-:W-:Y:S05]  /*1820*/  @P0 BRA `(.L_x_363) ;  /* 0x000000b000000947 */ /* 0x000fea0003800000 */
[----:B------:R-:W-:-:S13]  /*1830*/  ISETP.GE.AND P0, PT, R184, c[0x0][0x220], PT ;  /* 0x00008800b8007a0c */ /* 0x000fda0003f06270 */
[----:B------:R1:W-:Y:S04]  /*1840*/  @P0 STS [R180+0x2000], RZ ;  /* 0x002000ffb4000388 */ /* 0x0003e80000000800 */
[----:B------:R1:W-:Y:S04]  /*1850*/  @P0 STS [R180+0x2004], RZ ;  /* 0x002004ffb4000388 */ /* 0x0003e80000000800 */
[----:B------:R1:W-:Y:S01]  /*1860*/  @P0 STS.64 [R180+0x2008], RZ ;  /* 0x002008ffb4000388 */ /* 0x0003e20000000a00 */
[----:B------:R-:W-:Y:S05]  /*1870*/  @P0 BRA `(.L_x_363) ;  /* 0x0000006000000947 */ /* 0x000fea0003800000 */
[----:B----4-:R-:W-:-:S04]  /*1880*/  LEA R26, P0, R20, c[0x0][0x168], 0x1 ;  /* 0x00005a00141a7a11 */ /* 0x010fc800078008ff */
[----:B------:R-:W-:-:S05]  /*1890*/  LEA.HI.X R27, R20, c[0x0][0x16c], R23, 0x1, P0 ;  /* 0x00005b00141b7a11 */ /* 0x000fca00000f0c17 */
[----:B------:R-:W-:Y:S01]  /*18a0*/  @!PT LDS RZ, [RZ] ;  /* 0x00000000fffff984 */ /* 0x000fe20000000800 */
[----:B------:R-:W-:Y:S01]  /*18b0*/  @!PT LDS RZ, [RZ] ;  /* 0x00000000fffff984 */ /* 0x000fe20000000800 */
[----:B------:R-:W-:Y:S01]  /*18c0*/  @!PT LDS RZ, [RZ] ;  /* 0x00000000fffff984 */ /* 0x000fe20000000800 */
[----:B------:R4:W-:Y:S04]  /*18d0*/  LDGSTS.E.BYPASS.LTC128B.128 [R180+0x2000], [R26.64] ;  /* 0x020000001ab47fae */ /* 0x0009e8000b901d64 */
.L_x_363:
[----:B------:R-:W-:Y:S05]  /*18e0*/  BSYNC B0 ;  /* 0x0000000000007941 */ /* 0x000fea0003800000 */
.L_x_362:
        /* <DEDUP_REMOVED lines=12> */
[----:B----4-:R-:W-:-:S04]  /*19b0*/  LEA R26, P0, R5, c[0x0][0x168], 0x1 ;  /* 0x00005a00051a7a11 */ /* 0x010fc800078008ff */
[----:B------:R-:W-:-:S05]  /*19c0*/  LEA.HI.X R27, R5, c[0x0][0x16c], R3, 0x1, P0 ;  /* 0x00005b00051b7a11 */ /* 0x000fca00000f0c03 */
[----:B------:R-:W-:Y:S01]  /*19d0*/  @!PT LDS RZ, [RZ] ;  /* 0x00000000fffff984 */ /* 0x000fe20000000800 */
[----:B------:R-:W-:Y:S01]  /*19e0*/  @!PT LDS RZ, [RZ] ;  /* 0x00000000fffff984 */ /* 0x000fe20000000800 */
[----:B------:R-:W-:Y:S01]  /*19f0*/  @!PT LDS RZ, [RZ] ;  /* 0x00000000fffff984 */ /* 0x000fe20000000800 */
[----:B------:R4:W-:Y:S04]  /*1a00*/  LDGSTS.E.BYPASS.LTC128B.128 [R180+0x2800], [R26.64] ;  /* 0x028000001ab47fae */ /* 0x0009e8000b901d64 */
.L_x_365:
[----:B------:R-:W-:Y:S05]  /*1a10*/  BSYNC B0 ;  /* 0x0000000000007941 */ /* 0x000fea0003800000 */
.L_x_364:
        /* <DEDUP_REMOVED lines=11> */
[----:B----4-:R-:W-:-:S04]  /*1ad0*/  LEA R26, P0, R5, c[0x0][0x168], 0x1 ;  /* 0x00005a00051a7a11 */ /* 0x010fc800078008ff */
[----:B------:R-:W-:-:S05]  /*1ae0*/  LEA.HI.X R27, R5, c[0x0][0x16c], R3, 0x1, P0 ;  /* 0x00005b00051b7a11 */ /* 0x000fca00000f0c03 */
[----:B------:R-:W-:Y:S01]  /*1af0*/  @!PT LDS RZ, [RZ] ;  /* 0x00000000fffff984 */ /* 0x000fe20000000800 */
[----:B------:R-:W-:Y:S01]  /*1b00*/  @!PT LDS RZ, [RZ] ;  /* 0x00000000fffff984 */ /* 0x000fe20000000800 */
[----:B------:R-:W-:Y:S01]  /*1b10*/  @!PT LDS RZ, [RZ] ;  /* 0x00000000fffff984 */ /* 0x000fe20000000800 */
[----:B------:R4:W-:Y:S04]  /*1b20*/  LDGSTS.E.BYPASS.LTC128B.128 [R180+0x3000], [R26.64] ;  /* 0x030000001ab47fae */ /* 0x0009e8000b901d64 */
.L_x_367:
[----:B------:R-:W-:Y:S05]  /*1b30*/  BSYNC B0 ;  /* 0x0000000000007941 */ /* 0x000fea0003800000 */
.L_x_366:
        /* <DEDUP_REMOVED lines=21> */
.L_x_369:
[----:B------:R-:W-:Y:S05]  /*1c90*/  BSYNC B0 ;  /* 0x0000000000007941 */ /* 0x000fea0003800000 */
.L_x_368:
[----:B------:R-:W0:Y:S01]  /*1ca0*/  LDGDEPBAR ;  /* 0x00000000000079af */ /* 0x000e220000000000 */
[----:B------:R-:W-:Y:S01]  /*1cb0*/  LEA R11, R2, UR11, 0x4 ;  /* 0x0000000b020b7c11 */ /* 0x000fe2000f8e20ff */
[----:B------:R-:W-:Y:S01]  /*1cc0*/  IMAD.SHL.U32 R12, R12, 0x40, RZ ;  /* 0x000000400c0c7824 */ /* 0x000fe200078e00ff */
[----:B------:R-:W-:Y:S01]  /*1cd0*/  LOP3.LUT R18, R18, 0xfffffff8, RZ, 0xc0, !PT ;  /* 0xfffffff812127812 */ /* 0x000fe200078ec0ff */
[----:B------:R-:W-:Y:S01]  /*1ce0*/  IMAD.SHL.U32 R17, R17, 0x8, RZ ;  /* 0x0000000811117824 */ /* 0x000fe200078e00ff */
[----:B------:R-:W-:Y:S01]  /*1cf0*/  IADD3 R11, R11, 0x1, R16 ;  /* 0x000000010b0b7810 */ /* 0x000fe20007ffe010 */
[----:B------:R-:W-:Y:S01]  /*1d00*/  IMAD.U32 R228, RZ, RZ, UR25 ;  /* 0x00000019ffe47e24 */ /* 0x000fe2000f8e00ff */
[----:B------:R-:W-:Y:S01]  /*1d10*/  SHF.R.S32.HI R3, RZ, 0x4, R15 ;  /* 0x00000004ff037819 */ /* 0x000fe2000001140f */
[----:B------:R-:W-:Y:S01]  /*1d20*/  IMAD.IADD R16, R7, 0x1, -R18 ;  /* 0x0000000107107824 */ /* 0x000fe200078e0a12 */
[----:B------:R-:W-:Y:S01]  /*1d30*/  LOP3.LUT R5, R13, 0x7fffffe, RZ, 0xc0, !PT ;  /* 0x07fffffe0d057812 */ /* 0x000fe200078ec0ff */
[----:B------:R-:W-:Y:S01]  /*1d40*/  IMAD R228, R228, 0x8, R2 ;  /* 0x00000008e4e47824 */ /* 0x000fe200078e0202 */
[----:B------:R-:W-:Y:S01]  /*1d50*/  LEA.HI R15, R15, R3, RZ, 0x1 ;  /* 0x000000030f0f7211 */ /* 0x000fe200078f08ff */
[----:B------:R-:W-:Y:S01]  /*1d60*/  UIMAD UR5, UR22, UR7, URZ ;  /* 0x00000007160572a4 */ /* 0x000fe2000f8e023f */
[----:B------:R-:W-:Y:S01]  /*1d70*/  SHF.R.S32.HI R19, RZ, 0x1f, R14 ;  /* 0x0000001fff137819 */ /* 0x000fe2000001140e */
[----:B------:R-:W-:Y:S01]  /*1d80*/  IMAD.IADD R5, R14, 0x1, -R5 ;  /* 0x000000010e057824 */ /* 0x000fe200078e0a05 */
[----:B------:R-:W-:Y:S01]  /*1d90*/  LEA.HI R13, R16, R16, RZ, 0x1 ;  /* 0x00000010100d7211 */ /* 0x000fe200078f08ff */
[----:B------:R-:W-:Y:S01]  /*1da0*/  IMAD.MOV.U32 R226, RZ, RZ, R224 ;  /* 0x000000ffffe27224 */ /* 0x000fe200078e00e0 */
[----:B------:R-:W-:Y:S01]  /*1db0*/  ISETP.GE.AND P0, PT, R24, UR12, PT ;  /* 0x0000000c18007c0c */ /* 0x000fe2000bf06270 */
[----:B------:R-:W-:Y:S01]  /*1dc0*/  IMAD.U32 R18, RZ, RZ, UR10 ;  /* 0x0000000aff127e24 */ /* 0x000fe2000f8e00ff */
[----:B------:R-:W-:Y:S01]  /*1dd0*/  LOP3.LUT R15, R15, 0xfffffffe, RZ, 0xc0, !PT ;  /* 0xfffffffe0f0f7812 */ /* 0x000fe200078ec0ff */
[----:B------:R-:W-:Y:S01]  /*1de0*/  UIMAD UR5, UR15, UR33, UR5 ;  /* 0x000000210f0572a4 */ /* 0x000fe2000f8e0205 */
[----:B------:R-:W-:Y:S01]  /*1df0*/  LEA.HI R14, R19, R14, RZ, 0x3 ;  /* 0x0000000e130e7211 */ /* 0x000fe200078f18ff */
[----:B------:R-:W-:Y:S01]  /*1e00*/  IMAD.SHL.U32 R229, R7, 0x2, RZ ;  /* 0x0000000207e57824 */ /* 0x000fe200078e00ff */
[----:B------:R-:W-:Y:S01]  /*1e10*/  LOP3.LUT R19, R13, 0x7fffffe, RZ, 0xc0, !PT ;  /* 0x07fffffe0d137812 */ /* 0x000fe200078ec0ff */
[----:B------:R-:W-:-:S04]  /*1e20*/  DEPBAR.LE SB0, 0x0 ;  /* 0x000080000000791a */ /* 0x000fc80000000000 */
[----:B------:R-:W-:Y:S01]  /*1e30*/  BAR.SYNC.DEFER_BLOCKING 0x0 ;  /* 0x0000000000007b1d */ /* 0x000fe20000010000 */
[----:B------:R-:W-:Y:S01]  /*1e40*/  IMAD.IADD R15, R3, 0x1, -R15 ;  /* 0x00000001030f7824 */ /* 0x000fe200078e0a0f */
[----:B------:R-:W-:Y:S01]  /*1e50*/  SHF.R.S32.HI R3, RZ, 0x1, R13 ;  /* 0x00000001ff037819 */ /* 0x000fe2000001140d */
[----:B------:R-:W-:Y:S01]  /*1e60*/  IMAD.IADD R19, R16, 0x1, -R19 ;  /* 0x0000000110137824 */ /* 0x000fe200078e0a13 */
[----:B------:R-:W-:Y:S01]  /*1e70*/  LOP3.LUT R12, R12, 0xc0, RZ, 0xc0, !PT ;  /* 0x000000c00c0c7812 */ /* 0x000fe200078ec0ff */
[C---:B------:R-:W-:Y:S01]  /*1e80*/  IMAD.SHL.U32 R13, R15.reuse, 0x8, RZ ;  /* 0x000000080f0d7824 */ /* 0x040fe200078e00ff */
[----:B------:R-:W-:Y:S01]  /*1e90*/  IADD3 R11, R18, -UR27, R11 ;  /* 0x8000001b120b7c10 */ /* 0x000fe2000fffe00b */
[----:B------:R-:W-:Y:S01]  /*1ea0*/  IMAD R217, R15, 0x8, R19 ;  /* 0x000000080fd97824 */ /* 0x000fe200078e0213 */
[----:B------:R-:W-:Y:S01]  /*1eb0*/  UIADD3 UR32, UR29, 0x646e171e, URZ ;  /* 0x646e171e1d207890 */ /* 0x000fe2000fffe03f */
[----:B------:R-:W-:Y:S01]  /*1ec0*/  IMAD.SHL.U32 R16, R3, 0x40, RZ ;  /* 0x0000004003107824 */ /* 0x000fe200078e00ff */
[----:B------:R-:W-:Y:S01]  /*1ed0*/  BSSY B0, `(.L_x_370) ;  /* 0x0000024000007945 */ /* 0x000fe20003800000 */
[----:B------:R-:W-:Y:S01]  /*1ee0*/  IMAD.SHL.U32 R15, R14, 0x20, RZ ;  /* 0x000000200e0f7824 */ /* 0x000fe200078e00ff */
[----:B------:R-:W-:-:S02]  /*1ef0*/  LOP3.LUT R14, R12, 0x8, R13, 0xf8, !PT ;  /* 0x000000080c0e7812 */ /* 0x000fc400078ef80d */
[----:B------:R-:W-:Y:S02]  /*1f00*/  SHF.R.U32.HI R13, RZ, 0x3, R12 ;  /* 0x00000003ff0d7819 */ /* 0x000fe4000001160c */
[----:B------:R-:W-:Y:S01]  /*1f10*/  LOP3.LUT R12, R16, 0xc0, RZ, 0xc0, !PT ;  /* 0x000000c0100c7812 */ /* 0x000fe200078ec0ff */
[----:B------:R-:W-:Y:S01]  /*1f20*/  IMAD.U32 R16, RZ, RZ, UR7 ;  /* 0x00000007ff107e24 */ /* 0x000fe2000f8e00ff */
[----:B------:R-:W-:Y:S02]  /*1f30*/  LOP3.LUT R15, R15, 0xffffff00, RZ, 0xc0, !PT ;  /* 0xffffff000f0f7812 */ /* 0x000fe400078ec0ff */
[----:B------:R-:W-:Y:S02]  /*1f40*/  LOP3.LUT R17, R12, 0x8, R17, 0xf8, !PT ;  /* 0x000000080c117812 */ /* 0x000fe400078ef811 */
[----:B------:R-:W-:Y:S01]  /*1f50*/  SHF.R.U32.HI R12, RZ, 0x3, R12 ;  /* 0x00000003ff0c7819 */ /* 0x000fe2000001160c */
[--C-:B------:R-:W-:Y:S01]  /*1f60*/  IMAD R2, R2, 0x200, R15.reuse ;  /* 0x0000020002027824 */ /* 0x100fe200078e020f */
[----:B------:R1:W-:Y:S01]  /*1f70*/  @P0 STS [R180+0x4000], RZ ;  /* 0x004000ffb4000388 */ /* 0x0003e20000000800 */
[----:B------:R-:W-:Y:S01]  /*1f80*/  LOP3.LUT R13, R14, R13, RZ, 0x3c, !PT ;  /* 0x0000000d0e0d7212 */ /* 0x000fe200078e3cff */
[----:B------:R-:W-:Y:S01]  /*1f90*/  IMAD R15, R5, 0x20, R15 ;  /* 0x00000020050f7824 */ /* 0x000fe200078e020f */
[----:B------:R-:W-:Y:S01]  /*1fa0*/  LOP3.LUT R12, R17, R12, RZ, 0x3c, !PT ;  /* 0x0000000c110c7212 */ /* 0x000fe200078e3cff */
[----:B------:R1:W-:Y:S01]  /*1fb0*/  @P0 STS [R180+0x4004], RZ ;  /* 0x004004ffb4000388 */ /* 0x0003e20000000800 */
[----:B------:R-:W-:Y:S01]  /*1fc0*/  IMAD R2, R5, 0x20, R2 ;  /* 0x0000002005027824 */ /* 0x000fe200078e0202 */
[----:B------:R-:W-:Y:S01]  /*1fd0*/  LOP3.LUT R229, R229, 0x6, RZ, 0xc0, !PT ;  /* 0x00000006e5e57812 */ /* 0x000fe200078ec0ff */
[----:B------:R-:W-:Y:S01]  /*1fe0*/  IMAD.WIDE.U32 R16, R16, UR33, R226 ;  /* 0x0000002110107c25 */ /* 0x000fe2000f8e00e2 */
[----:B------:R1:W-:Y:S03]  /*1ff0*/  @P0 STS.64 [R180+0x4008], RZ ;  /* 0x004008ffb4000388 */ /* 0x0003e60000000a00 */
[----:B------:R-:W-:Y:S01]  /*2000*/  IMAD.IADD R218, R13, 0x1, R2 ;  /* 0x000000010dda7824 */ /* 0x000fe200078e0202 */
[----:B------:R-:W-:Y:S01]  /*2010*/  IADD3 R2, R11, c[0x0][0x2e8], RZ ;  /* 0x0000ba000b027a10 */ /* 0x000fe20007ffe0ff */
[----:B------:R-:W-:Y:S01]  /*2020*/  IMAD.IADD R5, R13, 0x1, R15 ;  /* 0x000000010d057824 */ /* 0x000fe200078e020f */
[----:B------:R-:W-:Y:S01]  /*2030*/  IADD3 R13, R17, UR5, RZ ;  /* 0x00000005110d7c10 */ /* 0x000fe2000fffe0ff */
        /* <DEDUP_REMOVED lines=13> */
.L_x_371:
[----:B------:R-:W-:Y:S05]  /*2110*/  BSYNC B0 ;  /* 0x0000000000007941 */ /* 0x000fea0003800000 */
.L_x_370:
        /* <DEDUP_REMOVED lines=18> */
.L_x_373:
[----:B------:R-:W-:Y:S05]  /*2240*/  BSYNC B0 ;  /* 0x0000000000007941 */ /* 0x000fea0003800000 */
.L_x_372:
        /* <DEDUP_REMOVED lines=18> */
.L_x_375:
[----:B------:R-:W-:Y:S05]  /*2370*/  BSYNC B0 ;  /* 0x0000000000007941 */ /* 0x000fea0003800000 */
.L_x_374:
        /* <DEDUP_REMOVED lines=19> */
.L_x_377:
[----:B------:R-:W-:Y:S05]  /*24b0*/  BSYNC B0 ;  /* 0x0000000000007941 */ /* 0x000fea0003800000 */
.L_x_376:
[----:B------:R-:W-:Y:S01]  /*24c0*/  IMAD.SHL.U32 R218, R218, 0x2, RZ ;  /* 0x00000002dada7824 */ /* 0x000fe200078e00ff */
[----:B------:R-:W-:Y:S01]  /*24d0*/  LOP3.LUT P0, RZ, R3, 0x2, RZ, 0xc0, !PT ;  /* 0x0000000203ff7812 */ /* 0x000fe2000780c0ff */
[----:B------:R-:W-:Y:S01]  /*24e0*/  IMAD.SHL.U32 R217, R217, 0x2, RZ ;  /* 0x00000002d9d97824 */ /* 0x000fe200078e00ff */
[----:B------:R-:W0:Y:S01]  /*24f0*/  LDGDEPBAR ;  /* 0x00000000000079af */ /* 0x000e220000000000 */
[----:B------:R-:W-:Y:S01]  /*2500*/  IMAD R216, R4, 0x2, R218 ;  /* 0x0000000204d87824 */ /* 0x000fe200078e02da */
[----:B------:R-:W-:Y:S01]  /*2510*/  UISETP.GE.AND UP0, UPT, UR26, 0x2, UPT ;  /* 0x000000021a00788c */ /* 0x000fe2000bf06270 */
[C---:B------:R-:W-:Y:S01]  /*2520*/  IADD3 R231, R2.reuse, 0x8, RZ ;  /* 0x0000000802e77810 */ /* 0x040fe20007ffe0ff */
[----:B------:R-:W-:Y:S01]  /*2530*/  LDSM.16.M88.4 R72, [R218] ;  /* 0x00000000da48783b */ /* 0x000fe20000000200 */
[C---:B------:R-:W-:Y:S02]  /*2540*/  IADD3 R3, R217.reuse, 0x2000, RZ ;  /* 0x00002000d9037810 */ /* 0x040fe40007ffe0ff */
[----:B------:R-:W-:Y:S01]  /*2550*/  IADD3 R215, R217, 0x2020, RZ ;  /* 0x00002020d9d77810 */ /* 0x000fe20007ffe0ff */
[----:B------:R-:W5:Y:S01]  /*2560*/  LDSM.16.M88.4 R128, [R217+0x2000] ;  /* 0x00200000d980783b */ /* 0x000f620000000200 */
[----:B------:R-:W-:-:S02]  /*2570*/  IMNMX R244, R2, UR10, PT ;  /* 0x0000000a02f47c17 */ /* 0x000fc4000b800200 */
[----:B------:R-:W-:Y:S01]  /*2580*/  @P0 IADD3 R215, R3, -0x20, RZ ;  /* 0xffffffe003d70810 */ /* 0x000fe20007ffe0ff */
[----:B-1----:R-:W1:Y:S01]  /*2590*/  LDSM.16.M88.4 R8, [R218+0x1000] ;  /* 0x00100000da08783b */ /* 0x002e620000000200 */
[----:B------:R-:W-:Y:S02]  /*25a0*/  PLOP3.LUT P0, PT, PT, PT, UP0, 0x80, 0x0 ;  /* 0x000000000000781c */ /* 0x000fe40003f0f008 */
[----:B------:R-:W-:Y:S01]  /*25b0*/  IMNMX R231, R231, UR10, PT ;  /* 0x0000000ae7e77c17 */ /* 0x000fe2000b800200 */
[----:B------:R-:W2:Y:S01]  /*25c0*/  LDSM.16.M88.4 R120, [R217+0x2400] ;  /* 0x00240000d978783b */ /* 0x000ea20000000200 */
[C---:B------:R-:W-:Y:S02]  /*25d0*/  IADD3 R212, R215.reuse, 0x400, RZ ;  /* 0x00000400d7d47810 */ /* 0x040fe40007ffe0ff */
[C---:B------:R-:W-:Y:S01]  /*25e0*/  IADD3 R211, R215.reuse, 0x800, RZ ;  /* 0x00000800d7d37810 */ /* 0x040fe20007ffe0ff */
[----:B------:R-:W3:Y:S01]  /*25f0*/  LDSM.16.M88.4 R112, [R217+0x2800] ;  /* 0x00280000d970783b */ /* 0x000ee20000000200 */
[----:B------:R-:W-:-:S02]  /*2600*/  IADD3 R210, R215, 0xc00, RZ ;  /* 0x00000c00d7d27810 */ /* 0x000fc40007ffe0ff */
[C---:B------:R-:W-:Y:S01]  /*2610*/  IADD3 R209, R215.reuse, 0x1000, RZ ;  /* 0x00001000d7d17810 */ /* 0x040fe20007ffe0ff */
[----:B------:R-:W4:Y:S01]  /*2620*/  LDSM.16.M88.4 R104, [R217+0x2c00] ;  /* 0x002c0000d968783b */ /* 0x000f220000000200 */
[----:B------:R-:W-:-:S03]  /*2630*/  IADD3 R208, R215, 0x1400, RZ ;  /* 0x00001400d7d07810 */ /* 0x000fc60007ffe0ff */
[----:B------:R-:W2:Y:S04]  /*2640*/  LDSM.16.M88.4 R96, [R217+0x3000] ;  /* 0x00300000d960783b */ /* 0x000ea80000000200 */
[----:B------:R-:W2:Y:S04]  /*2650*/  LDSM.16.M88.4 R88, [R217+0x3400] ;  /* 0x00340000d958783b */ /* 0x000ea80000000200 */
[----:B------:R-:W3:Y:S04]  /*2660*/  LDSM.16.M88.4 R80, [R217+0x3800] ;  /* 0x00380000d950783b */ /* 0x000ee80000000200 */
[----:B------:R-:W3:Y:S04]  /*2670*/  LDSM.16.M88.4 R176, [R217+0x3c00] ;  /* 0x003c0000d9b0783b */ /* 0x000ee80000000200 */
[----:B------:R-:W-:Y:S04]  /*2680*/  LDSM.16.M88.4 R172, [R216+0x1000] ;  /* 0x00100000d8ac783b */ /* 0x000fe80000000200 */
[----:B------:R-:W4:Y:S01]  /*2690*/  LDSM.16.M88.4 R164, [R215] ;  /* 0x00000000d7a4783b */ /* 0x000f220000000200 */
[-C--:B-----5:R-:W-:Y:S03]  /*26a0*/  HMMA.16816.F32 R132, R72, R128.reuse, RZ ;  /* 0x000000804884723c */ /* 0x0a0fe600000018ff */
[----:B------:R-:W-:Y:S04]  /*26b0*/  LDSM.16.M88.4 R160, [R215+0x400] ;  /* 0x00040000d7a0783b */ /* 0x000fe80000000200 */
[----:B------:R-:W-:Y:S01]  /*26c0*/  LDSM.16.M88.4 R156, [R215+0x800] ;  /* 0x00080000d79c783b */ /* 0x000fe20000000200 */
[C---:B-1----:R-:W-:Y:S03]  /*26d0*/  HMMA.16816.F32 R68, R8.reuse, R128, RZ ;  /* 0x000000800844723c */ /* 0x042fe600000018ff */
[----:B------:R-:W-:Y:S04]  /*26e0*/  LDSM.16.M88.4 R152, [R215+0xc00] ;  /* 0x000c0000d798783b */ /* 0x000fe80000000200 */
[----:B------:R-:W-:Y:S01]  /*26f0*/  LDSM.16.M88.4 R148, [R215+0x1000] ;  /* 0x00100000d794783b */ /* 0x000fe20000000200 */
[C---:B------:R-:W-:Y:S03]  /*2700*/  HMMA.16816.F32 R64, R8.reuse, R130, RZ ;  /* 0x000000820840723c */ /* 0x040fe600000018ff */
[----:B------:R-:W-:Y:S04]  /*2710*/  LDSM.16.M88.4 R144, [R215+0x1400] ;  /* 0x00140000d790783b */ /* 0x000fe80000000200 */
[----:B------:R-:W-:Y:S01]  /*2720*/  LDSM.16.M88.4 R140, [R215+0x1800] ;  /* 0x00180000d78c783b */ /* 0x000fe20000000200 */
[C---:B--2---:R-:W-:Y:S03]  /*2730*/  HMMA.16816.F32 R60, R8.reuse, R120, RZ ;  /* 0x00000078083c723c */ /* 0x044fe600000018ff */
[----:B------:R-:W-:Y:S04]  /*2740*/  LDSM.16.M88.4 R136, [R215+0x1c00] ;  /* 0x001c0000d788783b */ /* 0x000fe80000000200 */
[----:B------:R-:W1:Y:S01]  /*2750*/  LDSM.16.M88.4 R168, [R216] ;  /* 0x00000000d8a8783b */ /* 0x000e620000000200 */
[----:B---3--:R-:W-:Y:S01]  /*2760*/  HMMA.16816.F32 R52, R8, R112, RZ ;  /* 0x000000700834723c */ /* 0x008fe200000018ff */
[----:B------:R-:W-:-:S07]  /*2770*/  DEPBAR.LE SB0, 0x0 ;  /* 0x000080000000791a */ /* 0x000fce0000000000 */
        /* <DEDUP_REMOVED lines=26> */
[----:B------:R-:W-:Y:S08]  /*2920*/  HMMA.16816.F32 R8, R8, R178, RZ ;  /* 0x000000b20808723c */ /* 0x000ff000000018ff */
[-C--:B------:R-:W-:Y:S08]  /*2930*/  HMMA.16816.F32 R68, R172, R164.reuse, R68 ;  /* 0x000000a4ac44723c */ /* 0x080ff00000001844 */
[C---:B-1----:R-:W-:Y:S07]  /*2940*/  HMMA.16816.F32 R132, R168.reuse, R164, R132 ;  /* 0x000000a4a884723c */ /* 0x042fee0000001884 */
[----:B------:R-:W-:Y:S01]  /*2950*/  IADD3 R165, R2, 0x48, RZ ;  /* 0x0000004802a57810 */ /* 0x000fe20007ffe0ff */
[----:B------:R-:W-:Y:S03]  /*2960*/  HMMA.16816.F32 R124, R168, R160, R124 ;  /* 0x000000a0a87c723c */ /* 0x000fe6000000187c */
[----:B------:R-:W-:-:S05]  /*2970*/  IMNMX R165, R165, UR10, PT ;  /* 0x0000000aa5a57c17 */ /* 0x000fca000b800200 */
        /* <DEDUP_REMOVED lines=14> */
[----:B------:R-:W-:Y:S01]  /*2a60*/  IADD3 R168, R2, 0x40, RZ ;  /* 0x0000004002a87810 */ /* 0x000fe20007ffe0ff */
[----:B------:R-:W-:Y:S01]  /*2a70*/  HMMA.16816.F32 R60, R172, R160, R60 ;  /* 0x000000a0ac3c723c */ /* 0x000fe2000000183c */
[----:B------:R-:W-:-:S02]  /*2a80*/  IADD3 R171, R215, 0x1800, RZ ;  /* 0x00001800d7ab7810 */ /* 0x000fc40007ffe0ff */
[----:B------:R-:W-:Y:S02]  /*2a90*/  IMNMX R168, R168, UR10, PT ;  /* 0x0000000aa8a87c17 */ /* 0x000fe4000b800200 */
[----:B------:R-:W-:-:S03]  /*2aa0*/  IADD3 R170, R215, 0x1c00, RZ ;  /* 0x00001c00d7aa7810 */ /* 0x000fc60007ffe0ff */
        /* <DEDUP_REMOVED lines=14> */
[----:B------:R-:W-:Y:S06]  /*2b90*/  BAR.SYNC.DEFER_BLOCKING 0x0 ;  /* 0x0000000000007b1d */ /* 0x000fec0000010000 */
[----:B------:R-:W-:Y:S07]  /*2ba0*/  @!P0 BRA `(.L_x_378) ;  /* 0x0000037000008947 */ /* 0x000fee0003800000 */
        /* <DEDUP_REMOVED lines=53> */
.L_x_380:
[----:B------:R-:W-:Y:S05]  /*2f00*/  BSYNC B0 ;  /* 0x0000000000007941 */ /* 0x000fea0003800000 */
.L_x_379:
[----:B------:R-:W0:Y:S02]  /*2f10*/  LDGDEPBAR ;  /* 0x00000000000079af */ /* 0x000e240000000000 */
.L_x_378:
[----:B------:R-:W-:Y:S01]  /*2f20*/  IMAD.U32 R202, RZ, RZ, UR7 ;  /* 0x00000007ffca7e24 */ /* 0x000fe2000f8e00ff */
[----:B------:R-:W-:Y:S03]  /*2f30*/  STL.64 [R1+0x328], R18 ;  /* 0x0003281201007387 */ /* 0x000fe60000100a00 */
[----:B------:R-:W-:Y:S01]  /*2f40*/  IMAD R202, R202, 0x80, R229 ;  /* 0x00000080caca7824 */ /* 0x000fe200078e02e5 */
[----:B------:R-:W-:Y:S04]  /*2f50*/  STL [R1+0x320], R14 ;  /* 0x0003200e01007387 */ /* 0x000fe80000100800 */
[C---:B------:R-:W-:Y:S01]  /*2f60*/  IADD3 R186, R202.reuse, 0x1, RZ ;  /* 0x00000001caba7810 */ /* 0x040fe20007ffe0ff */
[----:B------:R-:W-:Y:S01]  /*2f70*/  STL [R1+0x31c], R15 ;  /* 0x00031c0f01007387 */ /* 0x000fe20000100800 */
[----:B------:R-:W-:-:S02]  /*2f80*/  ISETP.GE.AND P2, PT, R202, R244, PT ;  /* 0x000000f4ca00720c */ /* 0x000fc40003f46270 */
[----:B------:R-:W-:Y:S01]  /*2f90*/  IADD3 R185, R202, 0x8, RZ ;  /* 0x00000008cab97810 */ /* 0x000fe20007ffe0ff */
[----:B------:R-:W-:Y:S01]  /*2fa0*/  STL [R1+0x318], R10 ;  /* 0x0003180a01007387 */ /* 0x000fe20000100800 */
[-C--:B------:R-:W-:Y:S02]  /*2fb0*/  ISETP.GE.AND P1, PT, R186, R244.reuse, PT ;  /* 0x000000f4ba00720c */ /* 0x080fe40003f26270 */
[----:B-12---:R-:W-:Y:S01]  /*2fc0*/  IADD3 R180, R202, 0x9, RZ ;  /* 0x00000009cab47810 */ /* 0x006fe20007ffe0ff */
[----:B------:R-:W-:Y:S01]  /*2fd0*/  STL [R1+0x314], R11 ;  /* 0x0003140b01007387 */ /* 0x000fe20000100800 */
[----:B------:R-:W-:Y:S02]  /*2fe0*/  FSEL R152, R132, -INF , !P2 ;  /* 0xff80000084987808 */ /* 0x000fe40005000000 */
[----:B------:R-:W-:Y:S01]  /*2ff0*/  ISETP.GE.AND P3, PT, R185, R244, PT ;  /* 0x000000f4b900720c */ /* 0x000fe20003f66270 */
[----:B------:R-:W-:Y:S01]  /*3000*/  STL [R1+0x310], R151 ;  /* 0x0003109701007387 */ /* 0x000fe20000100800 */
[----:B------:R-:W-:-:S02]  /*3010*/  FSEL R163, R133, -INF , !P1 ;  /* 0xff80000085a37808 */ /* 0x000fc40004800000 */
[----:B------:R-:W-:Y:S01]  /*3020*/  IADD3 R177, R202, 0x10, RZ ;  /* 0x00000010cab17810 */ /* 0x000fe20007ffe0ff */
[----:B------:R-:W-:Y:S01]  /*3030*/  STL [R1+0x30c], R150 ;  /* 0x00030c9601007387 */ /* 0x000fe20000100800 */
[-C--:B------:R-:W-:Y:S02]  /*3040*/  ISETP.GE.AND P2, PT, R180, R244.reuse, PT ;  /* 0x000000f4b400720c */ /* 0x080fe40003f46270 */
[----:B------:R-:W-:Y:S01]  /*3050*/  FSEL R178, R128, -INF , !P3 ;  /* 0xff80000080b27808 */ /* 0x000fe20005800000 */
[----:B------:R-:W-:Y:S01]  /*3060*/  STL [R1+0x308], R142 ;  /* 0x0003088e01007387 */ /* 0x000fe20000100800 */
[----:B------:R-:W-:Y:S02]  /*3070*/  FMNMX.FTZ R164, R152, R163, !PT ;  /* 0x000000a398a47209 */ /* 0x000fe40007810000 */
[----:B------:R-:W-:Y:S01]  /*3080*/  IADD3 R136, R202, 0x11, RZ ;  /* 0x00000011ca887810 */ /* 0x000fe20007ffe0ff */
[----:B------:R-:W-:Y:S01]  /*3090*/  STL [R1+0x304], R149 ;  /* 0x0003049501007387 */ /* 0x000fe20000100800 */
[----:B------:R-:W-:-:S02]  /*30a0*/  ISETP.GE.AND P1, PT, R177, R244, PT ;  /* 0x000000f4b100720c */ /* 0x000fc40003f26270 */
[----:B------:R-:W-:Y:S01]  /*30b0*/  FSEL R129, R129, -INF , !P2 ;  /* 0xff80000081817808 */ /* 0x000fe20005000000 */
[----:B------:R-:W-:Y:S01]  /*30c0*/  STL [R1+0x300], R140 ;  /* 0x0003008c01007387 */ /* 0x000fe20000100800 */
[----:B------:R-:W-:Y:S02]  /*30d0*/  FMNMX.FTZ R164, R178, R164, !PT ;  /* 0x000000a4b2a47209 */ /* 0x000fe40007810000 */
[----:B------:R-:W-:Y:S01]  /*30e0*/  IADD3 R173, R202, 0x18, RZ ;  /* 0x00000018caad7810 */ /* 0x000fe20007ffe0ff */
[----:B------:R-:W-:Y:S01]  /*30f0*/  STL [R1+0x2dc], R148 ;  /* 0x0002dc9401007387 */ /* 0x000fe20000100800 */
[----:B------:R-:W-:Y:S02]  /*3100*/  ISETP.GE.AND P5, PT, R136, R244, PT ;  /* 0x000000f48800720c */ /* 0x000fe40003fa6270 */
[----:B------:R-:W-:Y:S01]  /*3110*/  FSEL R182, R124, -INF , !P1 ;  /* 0xff8000007cb67808 */ /* 0x000fe20004800000 */
[----:B------:R-:W-:Y:S01]  /*3120*/  STL [R1+0x2d8], R138 ;  /* 0x0002d88a01007387 */ /* 0x000fe20000100800 */
[----:B------:R-:W-:-:S02]  /*3130*/  FMNMX.FTZ R164, R129, R164, !PT ;  /* 0x000000a481a47209 */ /* 0x000fc40007810000 */
[----:B------:R-:W-:Y:S01]  /*3140*/  IADD3 R153, R202, 0x19, RZ ;  /* 0x00000019ca997810 */ /* 0x000fe20007ffe0ff */
[----:B------:R-:W-:Y:S01]  /*3150*/  STL [R1+0x2d4], R147 ;  /* 0x0002d49301007387 */ /* 0x000fe20000100800 */
[----:B------:R-:W-:Y:S02]  /*3160*/  ISETP.GE.AND P4, PT, R173, R244, PT ;  /* 0x000000f4ad00720c */ /* 0x000fe40003f86270 */
        /* <DEDUP_REMOVED lines=28> */
[----:B------:R-:W-:Y:S01]  /*3330*/  STL.64 [R1+0x2a8], R160 ;  /* 0x0002a8a001007387 */ /* 0x000fe20000100a00 */
[----:B------:R-:W-:Y:S02]  /*3340*/  ISETP.GE.AND P5, PT, R156, R244, PT ;  /* 0x000000f49c00720c */ /* 0x000fe40003fa6270 */
[----:B------:R-:W-:Y:S01]  /*3350*/  FSEL R112, R112, -INF , !P1 ;  /* 0xff80000070707808 */ /* 0x000fe20004800000 */
[----:B------:R-:W-:Y:S01]  /*3360*/  STL.64 [R1+0x250], R6 ;  /* 0x0002500601007387 */ /* 0x000fe20000100a00 */
[----:B------:R-:W-:-:S02]  /*3370*/  FMNMX.FTZ R164, R117, R164, !PT ;  /* 0x000000a475a47209 */ /* 0x000fc40007810000 */
[----:B------:R-:W-:Y:S01]  /*3380*/  IADD3 R158, R202, 0x31, RZ ;  /* 0x00000031ca9e7810 */ /* 0x000fe20007ffe0ff */
[----:B------:R-:W-:Y:S01]  /*3390*/  STL.64 [R1+0x228], R4 ;  /* 0x0002280401007387 */ /* 0x000fe20000100a00 */
[----:B------:R-:W-:Y:S02]  /*33a0*/  ISETP.GE.AND P4, PT, R157, R244, PT ;  /* 0x000000f49d00720c */ /* 0x000fe40003f86270 */
[----:B------:R-:W-:Y:S01]  /*33b0*/  FSEL R205, R113, -INF , !P5 ;  /* 0xff80000071cd7808 */ /* 0x000fe20006800000 */
[----:B------:R-:W-:Y:S01]  /*33c0*/  STL.64 [R1+0x220], R226 ;  /* 0x000220e201007387 */ /* 0x000fe20000100a00 */
[----:B------:R-:W-:Y:S02]  /*33d0*/  FMNMX.FTZ R164, R112, R164, !PT ;  /* 0x000000a470a47209 */ /* 0x000fe40007810000 */
[----:B------:R-:W-:Y:S01]  /*33e0*/  ISETP.GE.AND P3, PT, R158, R244, PT ;  /* 0x000000f49e00720c */ /* 0x000fe20003f66270 */
[----:B------:R-:W-:Y:S01]  /*33f0*/  STL [R1+0x21c], R225 ;  /* 0x00021ce101007387 */ /* 0x000fe20000100800 */
[----:B------:R-:W-:-:S02]  /*3400*/  IADD3 R159, R202, 0x38, RZ ;  /* 0x00000038ca9f7810 */ /* 0x000fc40007ffe0ff */
[----:B------:R-:W-:Y:S01]  /*3410*/  FSEL R108, R108, -INF , !P4 ;  /* 0xff8000006c6c7808 */ /* 0x000fe20006000000 */
[----:B------:R-:W-:Y:S01]  /*3420*/  STL [R1+0x218], R224 ;  /* 0x000218e001007387 */ /* 0x000fe20000100800 */
[----:B------:R-:W-:Y:S02]  /*3430*/  FMNMX.FTZ R164, R205, R164, !PT ;  /* 0x000000a4cda47209 */ /* 0x000fe40007810000 */
[----:B------:R-:W-:Y:S01]  /*3440*/  ISETP.GE.AND P2, PT, R159, R244, PT ;  /* 0x000000f49f00720c */ /* 0x000fe20003f46270 */
[----:B------:R-:W-:Y:S01]  /*3450*/  STL [R1+0x214], R218 ;  /* 0x000214da01007387 */ /* 0x000fe20000100800 */
[----:B------:R-:W-:Y:S02]  /*3460*/  IADD3 R176, R202, 0x39, RZ ;  /* 0x00000039cab07810 */ /* 0x000fe40007ffe0ff */
        /* <DEDUP_REMOVED lines=9> */
[----:B------:R-:W-:Y:S01]  /*3500*/  ISETP.GE.AND P6, PT, R174, R244, PT ;  /* 0x000000f4ae00720c */ /* 0x000fe20003fc6270 */
[----:B------:R-:W-:Y:S01]  /*3510*/  STL [R1+0x204], R212 ;  /* 0x000204d401007387 */ /* 0x000fe20000100800 */
[----:B------:R-:W-:-:S02]  /*3520*/  IADD3 R183, R202, 0x41, RZ ;  /* 0x00000041cab77810 */ /* 0x000fc40007ffe0ff */
        /* <DEDUP_REMOVED lines=9> */
[----:B------:R-:W-:Y:S01]  /*35c0*/  ISETP.GE.AND P4, PT, R172, R244, PT ;  /* 0x000000f4ac00720c */ /* 0x000fe20003f86270 */
[----:B------:R-:W-:Y:S01]  /*35d0*/  STL.64 [R1+0x1f0], R208 ;  /* 0x0001f0d001007387 */ /* 0x000fe20000100a00 */
[----:B------:R-:W-:Y:S02]  /*35e0*/  IADD3 R179, R202, 0x49, RZ ;  /* 0x00000049cab37810 */ /* 0x000fe40007ffe0ff */
[----:B------:R-:W-:Y:S01]  /*35f0*/  FSEL R197, R101, -INF , !P5 ;  /* 0xff80000065c57808 */ /* 0x000fe20006800000 */
[----:B------:R-:W-:Y:S01]  /*3600*/  STL [R1+0x1e8], R170 ;  /* 0x0001e8aa01007387 */ /* 0x000fe20000100800 */
[----:B------:R-:W-:Y:S02]  /*3610*/  FMNMX.FTZ R164, R198, R164, !PT ;  /* 0x000000a4c6a47209 */ /* 0x000fe40007810000 */
[----:B------:R-:W-:Y:S02]  /*3620*/  ISETP.GE.AND P3, PT, R179, R244, PT ;  /* 0x000000f4b300720c */ /* 0x000fe40003f66270 */
[----:B------:R-:W-:-:S02]  /*3630*/  IADD3 R236, R202, 0x50, RZ ;  /* 0x00000050caec7810 */ /* 0x000fc40007ffe0ff */
[----:B------:R-:W-:Y:S02]  /*3640*/  FSEL R196, R96, -INF , !P4 ;  /* 0xff80000060c47808 */ /* 0x000fe40006000000 */
[----:B------:R-:W-:Y:S02]  /*3650*/  FMNMX.FTZ R164, R197, R164, !PT ;  /* 0x000000a4c5a47209 */ /* 0x000fe40007810000 */
[----:B------:R-:W-:Y:S02]  /*3660*/  IADD3 R175, R202, 0x51, RZ ;  /* 0x00000051caaf7810 */ /* 0x000fe40007ffe0ff */
[----:B------:R-:W-:Y:S02]  /*3670*/  ISETP.GE.AND P2, PT, R236, R244, PT ;  /* 0x000000f4ec00720c */ /* 0x000fe40003f46270 */
[----:B------:R-:W-:Y:S02]  /*3680*/  FSEL R195, R97, -INF , !P3 ;  /* 0xff80000061c37808 */ /* 0x000fe40005800000 */
[----:B------:R-:W-:-:S02]  /*3690*/  FMNMX.FTZ R164, R196, R164, !PT ;  /* 0x000000a4c4a47209 */ /* 0x000fc40007810000 */
[----:B------:R-:W-:Y:S02]  /*36a0*/  ISETP.GE.AND P1, PT, R175, R244, PT ;  /* 0x000000f4af00720c */ /* 0x000fe40003f26270 */
[----:B------:R-:W-:Y:S02]  /*36b0*/  IADD3 R233, R202, 0x58, RZ ;  /* 0x00000058cae97810 */ /* 0x000fe40007ffe0ff */
[----:B------:R-:W-:Y:S02]  /*36c0*/  FSEL R194, R92, -INF , !P2 ;  /* 0xff8000005cc27808 */ /* 0x000fe40005000000 */
        /* <DEDUP_REMOVED lines=26> */
[----:B------:R-:W-:-:S02]  /*3870*/  FSEL R187, R81, -INF , !P2 ;  /* 0xff80000051bb7808 */ /* 0x000fc40005000000 */
[----:B------:R-:W-:Y:S02]  /*3880*/  IADD3 R234, R202, 0x71, RZ ;  /* 0x00000071caea7810 */ /* 0x000fe40007ffe0ff */
[----:B------:R-:W-:Y:S02]  /*3890*/  FMNMX.FTZ R164, R188, R164, !PT ;  /* 0x000000a4bca47209 */ /* 0x000fe40007810000 */
[----:B------:R-:W-:Y:S02]  /*38a0*/  IADD3 R3, R202, 0x78, RZ ;  /* 0x00000078ca037810 */ /* 0x000fe40007ffe0ff */
[----:B------:R-:W-:Y:S02]  /*38b0*/  ISETP.GE.AND P3, PT, R234, R244, PT ;  /* 0x000000f4ea00720c */ /* 0x000fe40003f66270 */
[----:B------:R-:W-:Y:S02]  /*38c0*/  FSEL R184, R76, -INF , !P1 ;  /* 0xff8000004cb87808 */ /* 0x000fe40004800000 */
[----:B------:R-:W-:-:S02]  /*38d0*/  FMNMX.FTZ R164, R187, R164, !PT ;  /* 0x000000a4bba47209 */ /* 0x000fc40007810000 */
[----:B------:R-:W-:Y:S02]  /*38e0*/  ISETP.GE.AND P2, PT, R3, R244, PT ;  /* 0x000000f40300720c */ /* 0x000fe40003f46270 */
[----:B------:R-:W-:Y:S02]  /*38f0*/  FSEL R104, R77, -INF , !P3 ;  /* 0xff8000004d687808 */ /* 0x000fe40005800000 */
[----:B------:R-:W-:Y:S02]  /*3900*/  IADD3 R2, R202, 0x79, RZ ;  /* 0x00000079ca027810 */ /* 0x000fe40007ffe0ff */
[----:B------:R-:W-:Y:S02]  /*3910*/  FMNMX.FTZ R164, R184, R164, !PT ;  /* 0x000000a4b8a47209 */ /* 0x000fe40007810000 */
[----:B------:R-:W-:Y:S02]  /*3920*/  FSEL R76, R72, -INF , !P2 ;  /* 0xff800000484c7808 */ /* 0x000fe40005000000 */
[----:B------:R-:W-:-:S02]  /*3930*/  ISETP.GE.AND P1, PT, R2, R244, PT ;  /* 0x000000f40200720c */ /* 0x000fc40003f26270 */
[----:B------:R-:W-:Y:S02]  /*3940*/  FMNMX.FTZ R72, R104, R164, !PT ;  /* 0x000000a468487209 */ /* 0x000fe40007810000 */
[----:B------:R-:W-:Y:S02]  /*3950*/  FSEL R73, R73, -INF , !P1 ;  /* 0xff80000049497808 */ /* 0x000fe40004800000 */
[----:B------:R-:W-:Y:S02]  /*3960*/  FMNMX.FTZ R72, R76, R72, !PT ;  /* 0x000000484c487209 */ /* 0x000fe40007810000 */
[C---:B------:R-:W-:Y:S02]  /*3970*/  ISETP.GE.AND P2, PT, R202.reuse, R165, PT ;  /* 0x000000a5ca00720c */ /* 0x040fe40003f46270 */
[----:B------:R-:W-:Y:S02]  /*3980*/  FMNMX.FTZ R164, R73, R72, !PT ;  /* 0x0000004849a47209 */ /* 0x000fe40007810000 */
[----:B------:R-:W-:-:S02]  /*3990*/  ISETP.GE.AND P3, PT, R202, R168, PT ;  /* 0x000000a8ca00720c */ /* 0x000fc40003f66270 */
[-C--:B------:R-:W-:Y:S01]  /*39a0*/  ISETP.GE.AND P6, PT, R202, R231.reuse, PT ;  /* 0x000000e7ca00720c */ /* 0x080fe20003fc6270 */
[----:B------:R-:W1:Y:S01]  /*39b0*/  SHFL.BFLY PT, R72, R164, 0x2, 0x1f ;  /* 0x0c401f00a4487f89 */ /* 0x000e6200000e0000 */
[C---:B------:R-:W-:Y:S02]  /*39c0*/  ISETP.GE.AND P5, PT, R186.reuse, R231, PT ;  /* 0x000000e7ba00720c */ /* 0x040fe40003fa6270 */
[----:B------:R-:W-:Y:S02]  /*39d0*/  ISETP.GE.AND P4, PT, R186, R168, PT ;  /* 0x000000a8ba00720c */ /* 0x000fe40003f86270 */
[----:B------:R-:W-:Y:S02]  /*39e0*/  FSEL R202, R134, -INF , !P6 ;  /* 0xff80000086ca7808 */ /* 0x000fe40007000000 */
[----:B------:R-:W-:Y:S02]  /*39f0*/  ISETP.GE.AND P6, PT, R185, R165, PT ;  /* 0x000000a5b900720c */ /* 0x000fe40003fc6270 */
[----:B-1----:R-:W-:-:S05]  /*3a00*/  FMNMX.FTZ R72, R164, R72, !PT ;  /* 0x00000048a4487209 */ /* 0x002fca0007810000 */
[----:B------:R-:W1:Y:S02]  /*3a10*/  SHFL.BFLY PT, R164, R72, 0x1, 0x1f ;  /* 0x0c201f0048a47f89 */ /* 0x000e6400000e0000 */
[----:B-1----:R-:W-:-:S04]  /*3a20*/  FMNMX.FTZ R164, R72, R164, !PT ;  /* 0x000000a448a47209 */ /* 0x002fc80007810000 */
[C---:B------:R-:W-:Y:S01]  /*3a30*/  FSETP.NEU.FTZ.AND P1, PT, R164.reuse, -INF , PT ;  /* 0xff800000a400780b */ /* 0x040fe20003f3d000 */
[----:B------:R-:W-:-:S05]  /*3a40*/  FMUL.FTZ R72, R164, c[0x0][0x23c] ;  /* 0x00008f00a4487a20 */ /* 0x000fca0000410000 */
[----:B------:R-:W-:Y:S02]  /*3a50*/  FSEL R72, R72, RZ, P1 ;  /* 0x000000ff48487208 */ /* 0x000fe40000800000 */
[----:B------:R-:W-:-:S03]  /*3a60*/  ISETP.GE.AND P1, PT, R186, R165, PT ;  /* 0x000000a5ba00720c */ /* 0x000fc60003f26270 */
[--C-:B------:R-:W-:Y:S02]  /*3a70*/  FFMA.FTZ R203, R163, c[0x0][0x23c], -R72.reuse ;  /* 0x00008f00a3cb7a23 */ /* 0x100fe40000010848 */
[--C-:B------:R-:W-:Y:S02]  /*3a80*/  FFMA.FTZ R152, R152, c[0x0][0x23c], -R72.reuse ;  /* 0x00008f0098987a23 */ /* 0x100fe40000010848 */
[--C-:B------:R-:W-:Y:S02]  /*3a90*/  FFMA.FTZ R206, R178, c[0x0][0x23c], -R72.reuse ;  /* 0x00008f00b2ce7a23 */ /* 0x100fe40000010848 */
[--C-:B------:R-:W-:Y:S01]  /*3aa0*/  FFMA.FTZ R178, R76, c[0x0][0x23c], -R72.reuse ;  /* 0x00008f004cb27a23 */ /* 0x100fe20000010848 */
[----:B------:R-:W-:Y:S01]  /*3ab0*/  MUFU.EX2 R203, R203 ;  /* 0x000000cb00cb7308 */ /* 0x000fe20000000800 */
[--C-:B------:R-:W-:Y:S02]  /*3ac0*/  FFMA.FTZ R129, R129, c[0x0][0x23c], -R72.reuse ;  /* 0x00008f0081817a23 */ /* 0x100fe40000010848 */
[----:B------:R-:W-:-:S02]  /*3ad0*/  FFMA.FTZ R163, R73, c[0x0][0x23c], -R72 ;  /* 0x00008f0049a37a23 */ /* 0x000fc40000010848 */
[--C-:B------:R-:W-:Y:S02]  /*3ae0*/  FFMA.FTZ R207, R182, c[0x0][0x23c], -R72.reuse ;  /* 0x00008f00b6cf7a23 */ /* 0x100fe40000010848 */
[--C-:B------:R-:W-:Y:S01]  /*3af0*/  FFMA.FTZ R125, R125, c[0x0][0x23c], -R72.reuse ;  /* 0x00008f007d7d7a23 */ /* 0x100fe20000010848 */
[----:B------:R-:W1:Y:S01]  /*3b00*/  MUFU.EX2 R76, R152 ;  /* 0x00000098004c7308 */ /* 0x000e620000000800 */
[--C-:B------:R-:W-:Y:S02]  /*3b10*/  FFMA.FTZ R249, R249, c[0x0][0x23c], -R72.reuse ;  /* 0x00008f00f9f97a23 */ /* 0x100fe40000010848 */
[--C-:B------:R-:W-:Y:S02]  /*3b20*/  FFMA.FTZ R248, R121, c[0x0][0x23c], -R72.reuse ;  /* 0x00008f0079f87a23 */ /* 0x100fe40000010848 */
[--C-:B------:R-:W-:Y:S01]  /*3b30*/  FFMA.FTZ R245, R116, c[0x0][0x23c], -R72.reuse ;  /* 0x00008f0074f57a23 */ /* 0x100fe20000010848 */
[----:B------:R-:W-:Y:S01]  /*3b40*/  FSEL R116, R66, -INF , !P6 ;  /* 0xff80000042747808 */ /* 0x000fe20007000000 */
[--C-:B------:R-:W-:Y:S01]  /*3b50*/  FFMA.FTZ R221, R117, c[0x0][0x23c], -R72.reuse ;  /* 0x00008f0075dd7a23 */ /* 0x100fe20000010848 */
[----:B------:R-:W2:Y:S01]  /*3b60*/  MUFU.EX2 R73, R206 ;  /* 0x000000ce00497308 */ /* 0x000ea20000000800 */
[--C-:B------:R-:W-:Y:S01]  /*3b70*/  FFMA.FTZ R220, R112, c[0x0][0x23c], -R72.reuse ;  /* 0x00008f0070dc7a23 */ /* 0x100fe20000010848 */
[----:B------:R-:W-:Y:S01]  /*3b80*/  FSEL R112, R68, -INF , !P3 ;  /* 0xff80000044707808 */ /* 0x000fe20005800000 */
[--C-:B------:R-:W-:Y:S01]  /*3b90*/  FFMA.FTZ R205, R205, c[0x0][0x23c], -R72.reuse ;  /* 0x00008f00cdcd7a23 */ /* 0x100fe20000010848 */
[-C--:B------:R-:W-:Y:S01]  /*3ba0*/  ISETP.GE.AND P3, PT, R185, R168.reuse, PT ;  /* 0x000000a8b900720c */ /* 0x080fe20003f66270 */
[--C-:B------:R-:W-:Y:S01]  /*3bb0*/  FFMA.FTZ R204, R108, c[0x0][0x23c], -R72.reuse ;  /* 0x00008f006ccc7a23 */ /* 0x100fe20000010848 */
[----:B------:R-:W-:Y:S01]  /*3bc0*/  FSEL R117, R69, -INF , !P4 ;  /* 0xff80000045757808 */ /* 0x000fe20006000000 */
[--C-:B------:R-:W-:Y:S01]  /*3bd0*/  FFMA.FTZ R201, R201, c[0x0][0x23c], -R72.reuse ;  /* 0x00008f00c9c97a23 */ /* 0x100fe20000010848 */
[----:B------:R-:W3:Y:S01]  /*3be0*/  MUFU.EX2 R129, R129 ;  /* 0x0000008100817308 */ /* 0x000ee20000000800 */
[--C-:B------:R-:W-:Y:S01]  /*3bf0*/  FFMA.FTZ R200, R200, c[0x0][0x23c], -R72.reuse ;  /* 0x00008f00c8c87a23 */ /* 0x100fe20000010848 */
[----:B------:R-:W-:Y:S01]  /*3c00*/  FSEL R108, R71, -INF , !P1 ;  /* 0xff800000476c7808 */ /* 0x000fe20004800000 */
[--C-:B------:R-:W-:Y:S01]  /*3c10*/  FFMA.FTZ R199, R199, c[0x0][0x23c], -R72.reuse ;  /* 0x00008f00c7c77a23 */ /* 0x100fe20000010848 */
[-C--:B------:R-:W-:Y:S01]  /*3c20*/  ISETP.GE.AND P4, PT, R180, R168.reuse, PT ;  /* 0x000000a8b400720c */ /* 0x080fe20003f86270 */
[--C-:B------:R-:W-:Y:S01]  /*3c30*/  FFMA.FTZ R198, R198, c[0x0][0x23c], -R72.reuse ;  /* 0x00008f00c6c67a23 */ /* 0x100fe20000010848 */
[-C--:B------:R-:W-:Y:S01]  /*3c40*/  ISETP.GE.AND P1, PT, R180, R165.reuse, PT ;  /* 0x000000a5b400720c */ /* 0x080fe20003f26270 */
[--C-:B------:R-:W-:Y:S01]  /*3c50*/  FFMA.FTZ R197, R197, c[0x0][0x23c], -R72.reuse ;  /* 0x00008f00c5c57a23 */ /* 0x100fe20000010848 */
[----:B------:R-:W-:Y:S01]  /*3c60*/  MUFU.EX2 R125, R125 ;  /* 0x0000007d007d7308 */ /* 0x000fe20000000800 */
[--C-:B------:R-:W-:Y:S01]  /*3c70*/  FFMA.FTZ R196, R196, c[0x0][0x23c], -R72.reuse ;  /* 0x00008f00c4c47a23 */ /* 0x100fe20000010848 */
[----:B------:R-:W-:Y:S01]  /*3c80*/  FSEL R121, R64, -INF , !P3 ;  /* 0xff80000040797808 */ /* 0x000fe20005800000 */
[--C-:B------:R-:W-:Y:S01]  /*3c90*/  FFMA.FTZ R195, R195, c[0x0][0x23c], -R72.reuse ;  /* 0x00008f00c3c37a23 */ /* 0x100fe20000010848 */
[C---:B------:R-:W-:Y:S01]  /*3ca0*/  ISETP.GE.AND P3, PT, R177.reuse, R168, PT ;  /* 0x000000a8b100720c */ /* 0x040fe20003f66270 */
[--C-:B------:R-:W-:Y:S01]  /*3cb0*/  FFMA.FTZ R194, R194, c[0x0][0x23c], -R72.reuse ;  /* 0x00008f00c2c27a23 */ /* 0x100fe20000010848 */
[----:B------:R-:W-:Y:S01]  /*3cc0*/  ISETP.GE.AND P6, PT, R177, R165, PT ;  /* 0x000000a5b100720c */ /* 0x000fe20003fc6270 */
        /* <DEDUP_REMOVED lines=9> */
[----:B------:R-:W4:Y:S01]  /*3d60*/  MUFU.EX2 R72, R207 ;  /* 0x000000cf00487308 */ /* 0x000f220000000800 */
[----:B-1----:R-:W-:Y:S01]  /*3d70*/  FADD.FTZ R104, R76, R203 ;  /* 0x000000cb4c687221 */ /* 0x002fe20000010000 */
[----:B------:R-:W-:Y:S02]  /*3d80*/  F2FP.PACK_AB R76, R203, R76 ;  /* 0x0000004ccb4c723e */ /* 0x000fe400000000ff */
[----:B------:R-:W-:Y:S01]  /*3d90*/  FSEL R203, R135, -INF , !P5 ;  /* 0xff80000087cb7808 */ /* 0x000fe20006800000 */
[----:B--2---:R-:W-:Y:S01]  /*3da0*/  FADD.FTZ R104, R73, R104 ;  /* 0x0000006849687221 */ /* 0x004fe20000010000 */
[----:B------:R-:W-:-:S02]  /*3db0*/  ISETP.GE.AND P5, PT, R180, R231, PT ;  /* 0x000000e7b400720c */ /* 0x000fc40003fa6270 */
[C---:B---3--:R-:W-:Y:S01]  /*3dc0*/  F2FP.PACK_AB R73, R129.reuse, R73 ;  /* 0x000000498149723e */ /* 0x048fe200000000ff */
[----:B------:R-:W-:Y:S01]  /*3dd0*/  FADD.FTZ R104, R129, R104 ;  /* 0x0000006881687221 */ /* 0x000fe20000010000 */
[----:B------:R-:W-:Y:S02]  /*3de0*/  FSEL R129, R65, -INF , !P4 ;  /* 0xff80000041817808 */ /* 0x000fe40006000000 */
[----:B------:R-:W-:Y:S01]  /*3df0*/  ISETP.GE.AND P4, PT, R136, R168, PT ;  /* 0x000000a88800720c */ /* 0x000fe20003f86270 */
[----:B----4-:R-:W-:Y:S01]  /*3e00*/  FADD.FTZ R104, R72, R104 ;  /* 0x0000006848687221 */ /* 0x010fe20000010000 */
[----:B------:R-:W-:Y:S02]  /*3e10*/  FSEL R207, R131, -INF , !P5 ;  /* 0xff80000083cf7808 */ /* 0x000fe40006800000 */
[C---:B------:R-:W-:Y:S01]  /*3e20*/  F2FP.PACK_AB R72, R125.reuse, R72 ;  /* 0x000000487d48723e */ /* 0x040fe200000000ff */
[----:B------:R-:W-:Y:S01]  /*3e30*/  FADD.FTZ R152, R125, R104 ;  /* 0x000000687d987221 */ /* 0x000fe20000010000 */
[----:B------:R-:W-:-:S02]  /*3e40*/  FSEL R104, R70, -INF , !P2 ;  /* 0xff80000046687808 */ /* 0x000fc40005000000 */
[-C--:B------:R-:W-:Y:S02]  /*3e50*/  ISETP.GE.AND P2, PT, R185, R231.reuse, PT ;  /* 0x000000e7b900720c */ /* 0x080fe40003f46270 */
[-C--:B------:R-:W-:Y:S02]  /*3e60*/  ISETP.GE.AND P5, PT, R136, R231.reuse, PT ;  /* 0x000000e78800720c */ /* 0x080fe40003fa6270 */
[----:B------:R-:W-:Y:S02]  /*3e70*/  FSEL R206, R130, -INF , !P2 ;  /* 0xff80000082ce7808 */ /* 0x000fe40005000000 */
[----:B------:R-:W-:Y:S02]  /*3e80*/  ISETP.GE.AND P2, PT, R177, R231, PT ;  /* 0x000000e7b100720c */ /* 0x000fe40003f46270 */
[----:B------:R-:W-:Y:S02]  /*3e90*/  FSEL R125, R67, -INF , !P1 ;  /* 0xff800000437d7808 */ /* 0x000fe40004800000 */
[----:B------:R-:W-:-:S02]  /*3ea0*/  FSEL R222, R126, -INF , !P2 ;  /* 0xff8000007ede7808 */ /* 0x000fc40005000000 */
[----:B------:R-:W-:Y:S02]  /*3eb0*/  ISETP.GE.AND P1, PT, R136, R165, PT ;  /* 0x000000a58800720c */ /* 0x000fe40003f26270 */
[C---:B------:R-:W-:Y:S02]  /*3ec0*/  ISETP.GE.AND P2, PT, R173.reuse, R231, PT ;  /* 0x000000e7ad00720c */ /* 0x040fe40003f46270 */
[----:B------:R-:W-:Y:S02]  /*3ed0*/  FSEL R131, R60, -INF , !P3 ;  /* 0xff8000003c837808 */ /* 0x000fe40005800000 */
[C---:B------:R-:W-:Y:S02]  /*3ee0*/  ISETP.GE.AND P3, PT, R173.reuse, R168, PT ;  /* 0x000000a8ad00720c */ /* 0x040fe40003f66270 */
[----:B------:R-:W-:Y:S02]  /*3ef0*/  FSEL R136, R62, -INF , !P6 ;  /* 0xff8000003e887808 */ /* 0x000fe40007000000 */
[----:B------:R-:W-:-:S02]  /*3f00*/  ISETP.GE.AND P6, PT, R173, R165, PT ;  /* 0x000000a5ad00720c */ /* 0x000fc40003fc6270 */
[----:B------:R-:W-:Y:S02]  /*3f10*/  FSEL R223, R127, -INF , !P5 ;  /* 0xff8000007fdf7808 */ /* 0x000fe40006800000 */
[----:B------:R-:W-:Y:S02]  /*3f20*/  FSEL R173, R61, -INF , !P4 ;  /* 0xff8000003dad7808 */ /* 0x000fe40006000000 */
[CC--:B------:R-:W-:Y:S02]  /*3f30*/  ISETP.GE.AND P5, PT, R153.reuse, R231.reuse, PT ;  /* 0x000000e79900720c */ /* 0x0c0fe40003fa6270 */
[----:B------:R-:W-:Y:S02]  /*3f40*/  ISETP.GE.AND P4, PT, R153, R168, PT ;  /* 0x000000a89900720c */ /* 0x000fe40003f86270 */
[----:B------:R-:W-:Y:S02]  /*3f50*/  FSEL R250, R122, -INF , !P2 ;  /* 0xff8000007afa7808 */ /* 0x000fe40005000000 */
[----:B------:R-:W-:-:S02]  /*3f60*/  ISETP.GE.AND P2, PT, R154, R231, PT ;  /* 0x000000e79a00720c */ /* 0x000fc40003f46270 */
[----:B------:R-:W-:Y:S02]  /*3f70*/  FSEL R177, R56, -INF , !P3 ;  /* 0xff80000038b17808 */ /* 0x000fe40005800000 */
[----:B------:R-:W-:Y:S02]  /*3f80*/  FSEL R127, R63, -INF , !P1 ;  /* 0xff8000003f7f7808 */ /* 0x000fe40004800000 */
[----:B------:R-:W-:Y:S02]  /*3f90*/  ISETP.GE.AND P3, PT, R154, R168, PT ;  /* 0x000000a89a00720c */ /* 0x000fe40003f66270 */
[----:B------:R-:W-:Y:S02]  /*3fa0*/  ISETP.GE.AND P1, PT, R153, R165, PT ;  /* 0x000000a59900720c */ /* 0x000fe40003f26270 */
[----:B------:R-:W-:Y:S02]  /*3fb0*/  FSEL R252, R123, -INF , !P5 ;  /* 0xff8000007bfc7808 */ /* 0x000fe40006800000 */
[----:B------:R-:W-:-:S02]  /*3fc0*/  FSEL R153, R58, -INF , !P6 ;  /* 0xff8000003a997808 */ /* 0x000fc40007000000 */
[----:B------:R-:W-:Y:S02]  /*3fd0*/  FSEL R123, R57, -INF , !P4 ;  /* 0xff800000397b7808 */ /* 0x000fe40006000000 */
[C---:B------:R-:W-:Y:S02]  /*3fe0*/  ISETP.GE.AND P5, PT, R155.reuse, R231, PT ;  /* 0x000000e79b00720c */ /* 0x040fe40003fa6270 */
[----:B------:R-:W-:Y:S02]  /*3ff0*/  ISETP.GE.AND P6, PT, R154, R165, PT ;  /* 0x000000a59a00720c */ /* 0x000fe40003fc6270 */
[----:B------:R-:W-:Y:S02]  /*4000*/  ISETP.GE.AND P4, PT, R155, R168, PT ;  /* 0x000000a89b00720c */ /* 0x000fe40003f86270 */
[----:B------:R-:W-:Y:S02]  /*4010*/  FSEL R144, R118, -INF , !P2 ;  /* 0xff80000076907808 */ /* 0x000fe40005000000 */
[----:B------:R-:W-:-:S02]  /*4020*/  ISETP.GE.AND P2, PT, R181, R231, PT ;  /* 0x000000e7b500720c */ /* 0x000fc40003f46270 */
[----:B------:R-:W-:Y:S01]  /*4030*/  FSEL R180, R52, -INF , !P3 ;  /* 0xff80000034b47808 */ /* 0x000fe20005800000 */
[----:B------:R-:W-:Y:S01]  /*4040*/  STL [R1+0x8], R144 ;  /* 0x0000089001007387 */ /* 0x000fe20000100800 */
[----:B------:R-:W-:Y:S02]  /*4050*/  FSEL R154, R59, -INF , !P1 ;  /* 0xff8000003b9a7808 */ /* 0x000fe40004800000 */
[----:B------:R-:W-:Y:S01]  /*4060*/  ISETP.GE.AND P3, PT, R181, R168, PT ;  /* 0x000000a8b500720c */ /* 0x000fe20003f66270 */
[----:B------:R-:W-:Y:S01]  /*4070*/  STL.64 [R1+0x258], R52 ;  /* 0x0002583401007387 */ /* 0x000fe20000100a00 */
[----:B------:R-:W-:Y:S02]  /*4080*/  ISETP.GE.AND P1, PT, R155, R165, PT ;  /* 0x000000a59b00720c */ /* 0x000fe40003f26270 */
[----:B------:R-:W-:Y:S02]  /*4090*/  FSEL R6, R119, -INF , !P5 ;  /* 0xff80000077067808 */ /* 0x000fe40006800000 */
[----:B------:R-:W-:-:S02]  /*40a0*/  FSEL R155, R54, -INF , !P6 ;  /* 0xff800000369b7808 */ /* 0x000fc40007000000 */
[----:B------:R-:W-:Y:S01]  /*40b0*/  FSEL R119, R53, -INF , !P4 ;  /* 0xff80000035777808 */ /* 0x000fe20006000000 */
[----:B------:R1:W-:Y:S01]  /*40c0*/  STL [R1+0xc], R6 ;  /* 0x00000c0601007387 */ /* 0x0003e20000100800 */
[C---:B------:R-:W-:Y:S02]  /*40d0*/  ISETP.GE.AND P5, PT, R156.reuse, R231, PT ;  /* 0x000000e79c00720c */ /* 0x040fe40003fa6270 */
[----:B------:R-:W-:Y:S01]  /*40e0*/  ISETP.GE.AND P6, PT, R181, R165, PT ;  /* 0x000000a5b500720c */ /* 0x000fe20003fc6270 */
[----:B------:R-:W-:Y:S01]  /*40f0*/  STL.64 [R1+0x260], R54 ;  /* 0x0002603601007387 */ /* 0x000fe20000100a00 */
[----:B------:R-:W-:Y:S02]  /*4100*/  ISETP.GE.AND P4, PT, R156, R168, PT ;  /* 0x000000a89c00720c */ /* 0x000fe40003f86270 */
[----:B------:R-:W-:Y:S02]  /*4110*/  FSEL R14, R114, -INF , !P2 ;  /* 0xff800000720e7808 */ /* 0x000fe40005000000 */
[----:B------:R-:W-:-:S02]  /*4120*/  ISETP.GE.AND P2, PT, R157, R231, PT ;  /* 0x000000e79d00720c */ /* 0x000fc40003f46270 */
[----:B------:R-:W-:Y:S01]  /*4130*/  FSEL R181, R48, -INF , !P3 ;  /* 0xff80000030b57808 */ /* 0x000fe20005800000 */
[----:B------:R-:W-:Y:S01]  /*4140*/  STL [R1+0x10], R14 ;  /* 0x0000100e01007387 */ /* 0x000fe20000100800 */
[-C--:B------:R-:W-:Y:S02]  /*4150*/  ISETP.GE.AND P3, PT, R157, R168.reuse, PT ;  /* 0x000000a89d00720c */ /* 0x080fe40003f66270 */
[----:B------:R-:W-:Y:S01]  /*4160*/  FSEL R15, R115, -INF , !P5 ;  /* 0xff800000730f7808 */ /* 0x000fe20006800000 */
[----:B------:R-:W-:Y:S01]  /*4170*/  STL.64 [R1+0x268], R50 ;  /* 0x0002683201007387 */ /* 0x000fe20000100a00 */
[----:B------:R-:W-:Y:S02]  /*4180*/  FSEL R115, R49, -INF , !P4 ;  /* 0xff80000031737808 */ /* 0x000fe40006000000 */
[C---:B------:R-:W-:Y:S01]  /*4190*/  ISETP.GE.AND P5, PT, R158.reuse, R231, PT ;  /* 0x000000e79e00720c */ /* 0x040fe20003fa6270 */
[----:B------:R-:W-:Y:S01]  /*41a0*/  STL [R1+0x14], R15 ;  /* 0x0000140f01007387 */ /* 0x000fe20000100800 */
[----:B------:R-:W-:-:S02]  /*41b0*/  ISETP.GE.AND P4, PT, R158, R168, PT ;  /* 0x000000a89e00720c */ /* 0x000fc40003f86270 */
[----:B------:R-:W-:Y:S01]  /*41c0*/  FSEL R7, R110, -INF , !P2 ;  /* 0xff8000006e077808 */ /* 0x000fe20005000000 */
[----:B------:R-:W-:Y:S01]  /*41d0*/  STL.64 [R1+0x270], R46 ;  /* 0x0002702e01007387 */ /* 0x000fe20000100a00 */
[----:B------:R-:W-:Y:S02]  /*41e0*/  FSEL R230, R55, -INF , !P1 ;  /* 0xff80000037e67808 */ /* 0x000fe40004800000 */
[C---:B------:R-:W-:Y:S02]  /*41f0*/  ISETP.GE.AND P2, PT, R159.reuse, R231, PT ;  /* 0x000000e79f00720c */ /* 0x040fe40003f46270 */
[----:B------:R-:W-:Y:S02]  /*4200*/  FSEL R185, R44, -INF , !P3 ;  /* 0xff8000002cb97808 */ /* 0x000fe40005800000 */
[----:B------:R-:W-:Y:S02]  /*4210*/  ISETP.GE.AND P1, PT, R156, R165, PT ;  /* 0x000000a59c00720c */ /* 0x000fe40003f26270 */
[----:B------:R-:W-:-:S02]  /*4220*/  ISETP.GE.AND P3, PT, R159, R168, PT ;  /* 0x000000a89f00720c */ /* 0x000fc40003f66270 */
[----:B------:R-:W-:Y:S02]  /*4230*/  FSEL R156, R50, -INF , !P6 ;  /* 0xff800000329c7808 */ /* 0x000fe40007000000 */
[----:B-1----:R-:W-:Y:S02]  /*4240*/  FSEL R6, R111, -INF , !P5 ;  /* 0xff8000006f067808 */ /* 0x002fe40006800000 */
[----:B------:R-:W-:Y:S02]  /*4250*/  ISETP.GE.AND P6, PT, R157, R165, PT ;  /* 0x000000a59d00720c */ /* 0x000fe40003fc6270 */
[----:B------:R-:W-:Y:S02]  /*4260*/  FSEL R111, R45, -INF , !P4 ;  /* 0xff8000002d6f7808 */ /* 0x000fe40006000000 */
[C---:B------:R-:W-:Y:S02]  /*4270*/  ISETP.GE.AND P5, PT, R176.reuse, R231, PT ;  /* 0x000000e7b000720c */ /* 0x040fe40003fa6270 */
[----:B------:R-:W-:-:S02]  /*4280*/  ISETP.GE.AND P4, PT, R176, R168, PT ;  /* 0x000000a8b000720c */ /* 0x000fc40003f86270 */
[----:B------:R-:W-:Y:S02]  /*4290*/  FSEL R10, R106, -INF , !P2 ;  /* 0xff8000006a0a7808 */ /* 0x000fe40005000000 */
[----:B------:R-:W-:Y:S02]  /*42a0*/  FSEL R157, R51, -INF , !P1 ;  /* 0xff800000339d7808 */ /* 0x000fe40004800000 */
[----:B------:R-:W-:Y:S01]  /*42b0*/  ISETP.GE.AND P2, PT, R174, R231, PT ;  /* 0x000000e7ae00720c */ /* 0x000fe20003f46270 */
[----:B------:R-:W-:Y:S01]  /*42c0*/  STL [R1+0x54], R10 ;  /* 0x0000540a01007387 */ /* 0x000fe20000100800 */
[----:B------:R-:W-:Y:S02]  /*42d0*/  FSEL R247, R40, -INF , !P3 ;  /* 0xff80000028f77808 */ /* 0x000fe40005800000 */
[----:B------:R-:W-:Y:S01]  /*42e0*/  ISETP.GE.AND P1, PT, R158, R165, PT ;  /* 0x000000a59e00720c */ /* 0x000fe20003f26270 */
[----:B------:R1:W-:Y:S01]  /*42f0*/  STL.64 [R1+0x230], R40 ;  /* 0x0002302801007387 */ /* 0x0003e20000100a00 */
[----:B------:R-:W-:-:S02]  /*4300*/  ISETP.GE.AND P3, PT, R174, R168, PT ;  /* 0x000000a8ae00720c */ /* 0x000fc40003f66270 */
[----:B------:R-:W-:Y:S02]  /*4310*/  FSEL R158, R46, -INF , !P6 ;  /* 0xff8000002e9e7808 */ /* 0x000fe40007000000 */
[----:B------:R-:W-:Y:S02]  /*4320*/  FSEL R11, R107, -INF , !P5 ;  /* 0xff8000006b0b7808 */ /* 0x000fe40006800000 */
[----:B------:R-:W-:Y:S02]  /*4330*/  ISETP.GE.AND P6, PT, R159, R165, PT ;  /* 0x000000a59f00720c */ /* 0x000fe40003fc6270 */
[----:B------:R-:W-:Y:S01]  /*4340*/  FSEL R106, R41, -INF , !P4 ;  /* 0xff800000296a7808 */ /* 0x000fe20006000000 */
[----:B------:R-:W-:Y:S01]  /*4350*/  STL [R1+0x58], R11 ;  /* 0x0000580b01007387 */ /* 0x000fe20000100800 */
        /* <DEDUP_REMOVED lines=16> */
[----:B------:R-:W-:Y:S01]  /*4460*/  ISETP.GE.AND P4, PT, R179, R168, PT ;  /* 0x000000a8b300720c */ /* 0x000fe20003f86270 */
[----:B------:R-:W-:Y:S01]  /*4470*/  STL.64 [R1+0x240], R32 ;  /* 0x0002402001007387 */ /* 0x000fe20000100a00 */
[----:B-1----:R-:W-:-:S02]  /*4480*/  FSEL R41, R98, -INF , !P2 ;  /* 0xff80000062297808 */ /* 0x002fc40005000000 */
[----:B------:R-:W-:Y:S02]  /*4490*/  FSEL R174, R43, -INF , !P1 ;  /* 0xff8000002bae7808 */ /* 0x000fe40004800000 */
[----:B------:R-:W-:Y:S02]  /*44a0*/  ISETP.GE.AND P2, PT, R236, R231, PT ;  /* 0x000000e7ec00720c */ /* 0x000fe40003f46270 */
[----:B------:R-:W-:Y:S02]  /*44b0*/  FSEL R251, R32, -INF , !P3 ;  /* 0xff80000020fb7808 */ /* 0x000fe40005800000 */
[----:B------:R-:W-:Y:S02]  /*44c0*/  ISETP.GE.AND P1, PT, R183, R165, PT ;  /* 0x000000a5b700720c */ /* 0x000fe40003f26270 */
[----:B------:R-:W-:Y:S02]  /*44d0*/  ISETP.GE.AND P3, PT, R236, R168, PT ;  /* 0x000000a8ec00720c */ /* 0x000fe40003f66270 */
[----:B------:R-:W-:-:S02]  /*44e0*/  FSEL R183, R38, -INF , !P6 ;  /* 0xff80000026b77808 */ /* 0x000fc40007000000 */
[----:B------:R-:W-:Y:S02]  /*44f0*/  FSEL R142, R99, -INF , !P5 ;  /* 0xff800000638e7808 */ /* 0x000fe40006800000 */
[----:B--2---:R-:W-:Y:S02]  /*4500*/  FSEL R38, R33, -INF , !P4 ;  /* 0xff80000021267808 */ /* 0x004fe40006000000 */
[----:B------:R-:W-:Y:S01]  /*4510*/  FSEL R149, R94, -INF , !P2 ;  /* 0xff8000005e957808 */ /* 0x000fe20005000000 */
[----:B------:R-:W-:Y:S01]  /*4520*/  STL [R1+0x6c], R142 ;  /* 0x00006c8e01007387 */ /* 0x000fe20000100800 */
[----:B------:R-:W-:Y:S02]  /*4530*/  FSEL R55, R28, -INF , !P3 ;  /* 0xff8000001c377808 */ /* 0x000fe40005800000 */
[----:B------:R-:W-:Y:S01]  /*4540*/  ISETP.GE.AND P4, PT, R175, R168, PT ;  /* 0x000000a8af00720c */ /* 0x000fe20003f86270 */
[----:B------:R-:W-:Y:S01]  /*4550*/  STL [R1], R38 ;  /* 0x0000002601007387 */ /* 0x000fe20000100800 */
[----:B------:R-:W-:-:S02]  /*4560*/  ISETP.GE.AND P6, PT, R172, R165, PT ;  /* 0x000000a5ac00720c */ /* 0x000fc40003fc6270 */
[----:B------:R-:W-:Y:S01]  /*4570*/  FSEL R162, R29, -INF , !P4 ;  /* 0xff8000001da27808 */ /* 0x000fe20006000000 */
[----:B------:R-:W-:Y:S01]  /*4580*/  STL [R1+0xa4], R149 ;  /* 0x0000a49501007387 */ /* 0x000fe20000100800 */
[----:B------:R-:W-:Y:S02]  /*4590*/  FSEL R172, R39, -INF , !P1 ;  /* 0xff80000027ac7808 */ /* 0x000fe40004800000 */
[----:B------:R-:W-:Y:S01]  /*45a0*/  ISETP.GE.AND P1, PT, R179, R165, PT ;  /* 0x000000a5b300720c */ /* 0x000fe20003f26270 */
[----:B------:R-:W-:Y:S01]  /*45b0*/  STL [R1+0x4], R55 ;  /* 0x0000043701007387 */ /* 0x000fe20000100800 */
[-C--:B------:R-:W-:Y:S02]  /*45c0*/  ISETP.GE.AND P2, PT, R233, R231.reuse, PT ;  /* 0x000000e7e900720c */ /* 0x080fe40003f46270 */
[----:B------:R-:W-:Y:S01]  /*45d0*/  FSEL R243, R35, -INF , !P1 ;  /* 0xff80000023f37808 */ /* 0x000fe20004800000 */
[----:B------:R1:W-:Y:S01]  /*45e0*/  STL.64 [R1+0x248], R28 ;  /* 0x0002481c01007387 */ /* 0x0003e20000100a00 */
[----:B------:R-:W-:-:S02]  /*45f0*/  ISETP.GE.AND P5, PT, R175, R231, PT ;  /* 0x000000e7af00720c */ /* 0x000fc40003fa6270 */
[----:B------:R-:W-:Y:S02]  /*4600*/  ISETP.GE.AND P1, PT, R175, R165, PT ;  /* 0x000000a5af00720c */ /* 0x000fe40003f26270 */
[-C--:B------:R-:W-:Y:S02]  /*4610*/  ISETP.GE.AND P3, PT, R233, R168.reuse, PT ;  /* 0x000000a8e900720c */ /* 0x080fe40003f66270 */
[----:B------:R-:W-:Y:S02]  /*4620*/  ISETP.GE.AND P4, PT, R235, R168, PT ;  /* 0x000000a8eb00720c */ /* 0x000fe40003f86270 */
[----:B------:R-:W-:Y:S02]  /*4630*/  FSEL R140, R95, -INF , !P5 ;  /* 0xff8000005f8c7808 */ /* 0x000fe40006800000 */
[----:B------:R-:W-:Y:S01]  /*4640*/  FSEL R179, R34, -INF , !P6 ;  /* 0xff80000022b37808 */ /* 0x000fe20007000000 */
[----:B-1----:R-:W2:Y:S01]  /*4650*/  LDL.LU R29, [R1+0xc] ;  /* 0x00000c00011d7983 */ /* 0x002ea20000300800 */
[----:B------:R-:W-:-:S02]  /*4660*/  FSEL R28, R90, -INF , !P2 ;  /* 0xff8000005a1c7808 */ /* 0x000fc40005000000 */
[----:B------:R-:W-:Y:S02]  /*4670*/  FSEL R241, R31, -INF , !P1 ;  /* 0xff8000001ff17808 */ /* 0x000fe40004800000 */
[-C--:B------:R-:W-:Y:S02]  /*4680*/  ISETP.GE.AND P2, PT, R232, R231.reuse, PT ;  /* 0x000000e7e800720c */ /* 0x080fe40003f46270 */
[----:B------:R-:W-:Y:S02]  /*4690*/  FSEL R148, R24, -INF , !P3 ;  /* 0xff80000018947808 */ /* 0x000fe40005800000 */
[----:B------:R-:W-:Y:S02]  /*46a0*/  FSEL R147, R25, -INF , !P4 ;  /* 0xff80000019937808 */ /* 0x000fe40006000000 */
[C---:B------:R-:W-:Y:S02]  /*46b0*/  ISETP.GE.AND P5, PT, R235.reuse, R231, PT ;  /* 0x000000e7eb00720c */ /* 0x040fe40003fa6270 */
[----:B------:R-:W-:-:S02]  /*46c0*/  ISETP.GE.AND P1, PT, R235, R165, PT ;  /* 0x000000a5eb00720c */ /* 0x000fc40003f26270 */
[-C--:B------:R-:W-:Y:S02]  /*46d0*/  ISETP.GE.AND P3, PT, R232, R168.reuse, PT ;  /* 0x000000a8e800720c */ /* 0x080fe40003f66270 */
[----:B------:R-:W-:Y:S02]  /*46e0*/  ISETP.GE.AND P4, PT, R169, R168, PT ;  /* 0x000000a8a900720c */ /* 0x000fe40003f86270 */
[----:B------:R-:W-:Y:S02]  /*46f0*/  FSEL R213, R86, -INF , !P2 ;  /* 0xff80000056d57808 */ /* 0x000fe40005000000 */
[----:B------:R-:W-:Y:S02]  /*4700*/  FSEL R54, R91, -INF , !P5 ;  /* 0xff8000005b367808 */ /* 0x000fe40006800000 */
[----:B------:R-:W-:Y:S02]  /*4710*/  FSEL R107, R27, -INF , !P1 ;  /* 0xff8000001b6b7808 */ /* 0x000fe40004800000 */
[----:B------:R-:W-:-:S02]  /*4720*/  ISETP.GE.AND P2, PT, R214, R231, PT ;  /* 0x000000e7d600720c */ /* 0x000fc40003f46270 */
[----:B------:R-:W-:Y:S02]  /*4730*/  FSEL R146, R20, -INF , !P3 ;  /* 0xff80000014927808 */ /* 0x000fe40005800000 */
[----:B------:R-:W-:Y:S02]  /*4740*/  FSEL R143, R21, -INF , !P4 ;  /* 0xff800000158f7808 */ /* 0x000fe40006000000 */
[C---:B------:R-:W-:Y:S02]  /*4750*/  ISETP.GE.AND P5, PT, R169.reuse, R231, PT ;  /* 0x000000e7a900720c */ /* 0x040fe40003fa6270 */
        /* <DEDUP_REMOVED lines=9> */
[----:B------:R-:W-:Y:S02]  /*47f0*/  FSEL R141, R16, -INF , !P3 ;  /* 0xff800000108d7808 */ /* 0x000fe40005800000 */
[CC--:B------:R-:W-:Y:S02]  /*4800*/  ISETP.GE.AND P1, PT, R166.reuse, R168.reuse, PT ;  /* 0x000000a8a600720c */ /* 0x0c0fe40003f26270 */
[-C--:B------:R-:W-:Y:S02]  /*4810*/  ISETP.GE.AND P5, PT, R166, R165.reuse, PT ;  /* 0x000000a5a600720c */ /* 0x080fe40003fa6270 */
[C---:B------:R-:W-:Y:S02]  /*4820*/  ISETP.GE.AND P3, PT, R167.reuse, R168, PT ;  /* 0x000000a8a700720c */ /* 0x040fe40003f66270 */
[----:B------:R-:W-:Y:S01]  /*4830*/  ISETP.GE.AND P4, PT, R167, R165, PT ;  /* 0x000000a5a700720c */ /* 0x000fe20003f86270 */
[----:B------:R-:W-:Y:S01]  /*4840*/  IMAD.WIDE.U32 R166, R228, -0x326172a9, RZ ;  /* 0xcd9e8d57e4a67825 */ /* 0x000fe200078e00ff */
[----:B------:R-:W-:-:S02]  /*4850*/  LOP3.LUT R169, R0, UR28, RZ, 0x3c, !PT ;  /* 0x0000001c00a97c12 */ /* 0x000fc4000f8e3cff */
[----:B------:R-:W-:Y:S02]  /*4860*/  FSEL R175, R30, -INF , !P6 ;  /* 0xff8000001eaf7808 */ /* 0x000fe40007000000 */
[----:B------:R-:W-:Y:S01]  /*4870*/  FSEL R170, R78, -INF , !P2 ;  /* 0xff8000004eaa7808 */ /* 0x000fe20005000000 */
[----:B------:R-:W-:Y:S01]  /*4880*/  USHF.L.U32 UR30, UR7, 0x2, URZ ;  /* 0x00000002071e7899 */ /* 0x000fe2000800063f */
[----:B------:R-:W-:Y:S02]  /*4890*/  ISETP.GE.AND P6, PT, R233, R165, PT ;  /* 0x000000a5e900720c */ /* 0x000fe40003fc6270 */
[----:B------:R-:W-:Y:S02]  /*48a0*/  FSEL R137, R17, -INF , !P1 ;  /* 0xff80000011897808 */ /* 0x000fe40004800000 */
[----:B------:R-:W-:Y:S02]  /*48b0*/  ISETP.GE.AND P2, PT, R234, R168, PT ;  /* 0x000000a8ea00720c */ /* 0x000fe40003f46270 */
[----:B------:R-:W-:-:S02]  /*48c0*/  FSEL R40, R12, -INF , !P3 ;  /* 0xff8000000c287808 */ /* 0x000fc40005800000 */
[C---:B------:R-:W-:Y:S02]  /*48d0*/  ISETP.GE.AND P1, PT, R234.reuse, R231, PT ;  /* 0x000000e7ea00720c */ /* 0x040fe40003f26270 */
[----:B------:R-:W-:Y:S02]  /*48e0*/  ISETP.GE.AND P3, PT, R234, R165, PT ;  /* 0x000000a5ea00720c */ /* 0x000fe40003f66270 */
[----:B------:R-:W-:Y:S01]  /*48f0*/  LOP3.LUT R234, R167, R169, RZ, 0x3c, !PT ;  /* 0x000000a9a7ea7212 */ /* 0x000fe200078e3cff */
[----:B------:R-:W-:Y:S01]  /*4900*/  ULOP3.LUT UR5, UR30, UR29, URZ, 0x3c, !UPT ;  /* 0x0000001d1e057292 */ /* 0x000fe2000f8e3c3f */
[----:B------:R-:W-:Y:S02]  /*4910*/  FSEL R103, R26, -INF , !P6 ;  /* 0xff8000001a677808 */ /* 0x000fe40007000000 */
[----:B------:R-:W-:Y:S01]  /*4920*/  FSEL R46, R13, -INF , !P2 ;  /* 0xff8000000d2e7808 */ /* 0x000fe20005000000 */
[----:B------:R-:W-:Y:S01]  /*4930*/  UIADD3 UR19, UR29, -0x4498517b, URZ ;  /* 0xbb67ae851d137890 */ /* 0x000fe2000fffe03f */
[----:B------:R-:W-:Y:S01]  /*4940*/  ISETP.GE.AND P6, PT, R232, R165, PT ;  /* 0x000000a5e800720c */ /* 0x000fe20003fc6270 */
[----:B------:R-:W-:Y:S01]  /*4950*/  IMAD.WIDE.U32 R232, R219, -0x2daee0ad, RZ ;  /* 0xd2511f53dbe87825 */ /* 0x000fe200078e00ff */
[----:B------:R-:W-:-:S02]  /*4960*/  ISETP.GE.AND P2, PT, R3, R168, PT ;  /* 0x000000a80300720c */ /* 0x000fc40003f46270 */
[----:B------:R-:W-:Y:S01]  /*4970*/  FMNMX.FTZ R236, R202, R203, !PT ;  /* 0x000000cbcaec7209 */ /* 0x000fe20007810000 */
[----:B------:R-:W-:Y:S01]  /*4980*/  IMAD.WIDE.U32 R234, R234, -0x2daee0ad, RZ ;  /* 0xd2511f53eaea7825 */ /* 0x000fe200078e00ff */
[----:B------:R-:W-:Y:S02]  /*4990*/  FSEL R0, R79, -INF , !P1 ;  /* 0xff8000004f007808 */ /* 0x000fe40004800000 */
[----:B------:R-:W-:Y:S02]  /*49a0*/  FSEL R47, R8, -INF , !P2 ;  /* 0xff800000082f7808 */ /* 0x000fe40005000000 */
[C---:B------:R-:W-:Y:S02]  /*49b0*/  ISETP.GE.AND P1, PT, R3.reuse, R231, PT ;  /* 0x000000e70300720c */ /* 0x040fe40003f26270 */
[----:B------:R-:W-:Y:S02]  /*49c0*/  ISETP.GE.AND P2, PT, R3, R165, PT ;  /* 0x000000a50300720c */ /* 0x000fe40003f46270 */
[----:B------:R-:W-:-:S02]  /*49d0*/  LOP3.LUT R3, R233, UR5, RZ, 0x3c, !PT ;  /* 0x00000005e9037c12 */ /* 0x000fc4000f8e3cff */
[----:B------:R-:W-:Y:S02]  /*49e0*/  LOP3.LUT R246, R235, UR19, R232, 0x96, !PT ;  /* 0x00000013ebf67c12 */ /* 0x000fe4000f8e96e8 */
[----:B------:R-:W-:Y:S01]  /*49f0*/  FMNMX.FTZ R236, R206, R236, !PT ;  /* 0x000000ecceec7209 */ /* 0x000fe20007810000 */
[----:B------:R-:W-:Y:S01]  /*4a00*/  UIADD3 UR20, UR28, -0x61c88647, URZ ;  /* 0x9e3779b91c147890 */ /* 0x000fe2000fffe03f */
[----:B------:R-:W-:Y:S01]  /*4a10*/  FSEL R225, R74, -INF , !P1 ;  /* 0xff8000004ae17808 */ /* 0x000fe20004800000 */
[----:B------:R-:W-:Y:S01]  /*4a20*/  IMAD.WIDE.U32 R18, R3, -0x326172a9, RZ ;  /* 0xcd9e8d5703127825 */ /* 0x000fe200078e00ff */
[----:B------:R-:W-:Y:S01]  /*4a30*/  ISETP.GE.AND P1, PT, R2, R231, PT ;  /* 0x000000e70200720c */ /* 0x000fe20003f26270 */
[----:B------:R-:W-:Y:S01]  /*4a40*/  UIADD3 UR18, UR28, 0x3c6ef372, URZ ;  /* 0x3c6ef3721c127890 */ /* 0x000fe2000fffe03f */
[----:B------:R-:W-:Y:S01]  /*4a50*/  FMNMX.FTZ R236, R207, R236, !PT ;  /* 0x000000eccfec7209 */ /* 0x000fe20007810000 */
[----:B------:R-:W-:Y:S01]  /*4a60*/  IMAD.WIDE.U32 R160, R246, -0x326172a9, RZ ;  /* 0xcd9e8d57f6a07825 */ /* 0x000fe200078e00ff */
[----:B------:R-:W-:-:S02]  /*4a70*/  FSEL R218, R75, -INF , !P1 ;  /* 0xff8000004bda7808 */ /* 0x000fc40004800000 */
[----:B------:R-:W-:Y:S02]  /*4a80*/  ISETP.GE.AND P1, PT, R2, R168, PT ;  /* 0x000000a80200720c */ /* 0x000fe40003f26270 */
[----:B------:R-:W-:Y:S02]  /*4a90*/  FMNMX.FTZ R236, R222, R236, !PT ;  /* 0x000000ecdeec7209 */ /* 0x000fe40007810000 */
[----:B------:R-:W-:Y:S02]  /*4aa0*/  LOP3.LUT R3, R19, UR20, R166, 0x96, !PT ;  /* 0x0000001413037c12 */ /* 0x000fe4000f8e96a6 */
[----:B------:R-:W-:Y:S01]  /*4ab0*/  LOP3.LUT R238, R161, UR18, R18, 0x96, !PT ;  /* 0x00000012a1ee7c12 */ /* 0x000fe2000f8e9612 */
[----:B------:R-:W-:Y:S01]  /*4ac0*/  STL [R1+0xa8], R140 ;  /* 0x0000a88c01007387 */ /* 0x000fe20000100800 */
[----:B------:R-:W-:Y:S01]  /*4ad0*/  FSEL R217, R9, -INF , !P1 ;  /* 0xff80000009d97808 */ /* 0x000fe20004800000 */
[----:B------:R-:W-:Y:S01]  /*4ae0*/  UIADD3 UR17, UR29, 0x76cf5d0a, URZ ;  /* 0x76cf5d0a1d117890 */ /* 0x000fe2000fffe03f */
[----:B------:R-:W-:Y:S01]  /*4af0*/  FMNMX.FTZ R236, R223, R236, !PT ;  /* 0x000000ecdfec7209 */ /* 0x000fe20007810000 */
[----:B------:R-:W-:Y:S01]  /*4b00*/  STL [R1+0x4c], R162 ;  /* 0x00004ca201007387 */ /* 0x000fe20000100800 */
[----:B------:R-:W-:Y:S01]  /*4b10*/  ISETP.GE.AND P1, PT, R2, R165, PT ;  /* 0x000000a50200720c */ /* 0x000fe20003f26270 */
[----:B------:R-:W-:Y:S01]  /*4b20*/  UIADD3 UR15, UR29, 0x32370b8f, URZ ;  /* 0x32370b8f1d0f7890 */ /* 0x000fe2000fffe03f */
[----:B------:R-:W-:Y:S01]  /*4b30*/  IMAD.WIDE.U32 R2, R3, -0x2daee0ad, RZ ;  /* 0xd2511f5303027825 */ /* 0x000fe200078e00ff */
[----:B------:R-:W-:Y:S01]  /*4b40*/  STL [R1+0xac], R28 ;  /* 0x0000ac1c01007387 */ /* 0x000fe20000100800 */
[----:B------:R-:W-:-:S02]  /*4b50*/  FMNMX.FTZ R236, R250, R236, !PT ;  /* 0x000000ecfaec7209 */ /* 0x000fc40007810000 */
[----:B------:R-:W-:Y:S01]  /*4b60*/  IMAD.WIDE.U32 R238, R238, -0x2daee0ad, RZ ;  /* 0xd2511f53eeee7825 */ /* 0x000fe200078e00ff */
[----:B------:R-:W-:Y:S01]  /*4b70*/  STL [R1+0x50], R148 ;  /* 0x0000509401007387 */ /* 0x000fe20000100800 */
[----:B------:R-:W-:Y:S02]  /*4b80*/  FSEL R240, R22, -INF , !P6 ;  /* 0xff80000016f07808 */ /* 0x000fe40007000000 */
[----:B------:R-:W-:Y:S01]  /*4b90*/  ISETP.GE.AND P6, PT, R214, R165, PT ;  /* 0x000000a5d600720c */ /* 0x000fe20003fc6270 */
[----:B------:R-:W-:Y:S01]  /*4ba0*/  STL [R1+0xb8], R54 ;  /* 0x0000b83601007387 */ /* 0x000fe20000100800 */
[----:B------:R-:W-:-:S03]  /*4bb0*/  LOP3.LUT R214, R3, UR17, R234, 0x96, !PT ;  /* 0x0000001103d67c12 */ /* 0x000fc6000f8e96ea */
[----:B------:R-:W-:Y:S01]  /*4bc0*/  STL [R1+0x64], R147 ;  /* 0x0000649301007387 */ /* 0x000fe20000100800 */
[----:B------:R-:W-:Y:S02]  /*4bd0*/  LOP3.LUT R3, R239, UR15, R2, 0x96, !PT ;  /* 0x0000000fef037c12 */ /* 0x000fe4000f8e9602 */
[----:B------:R-:W-:Y:S01]  /*4be0*/  FMNMX.FTZ R236, R252, R236, !PT ;  /* 0x000000ecfcec7209 */ /* 0x000fe20007810000 */
[----:B------:R-:W-:Y:S04]  /*4bf0*/  STL [R1+0xbc], R213 ;  /* 0x0000bcd501007387 */ /* 0x000fe80000100800 */
[----:B------:R-:W-:Y:S01]  /*4c00*/  STL [R1+0x74], R146 ;  /* 0x0000749201007387 */ /* 0x000fe20000100800 */
[----:B------:R-:W-:-:S03]  /*4c10*/  UIADD3 UR16, UR28, -0x255992d5, URZ ;  /* 0xdaa66d2b1c107890 */ /* 0x000fc6000fffe03f */
[----:B------:R-:W-:Y:S01]  /*4c20*/  STL [R1+0x80], R143 ;  /* 0x0000808f01007387 */ /* 0x000fe20000100800 */
[----:B------:R-:W-:Y:S01]  /*4c30*/  UIADD3 UR14, UR28, 0x78dde6e4, URZ ;  /* 0x78dde6e41c0e7890 */ /* 0x000fe2000fffe03f */
[----:B------:R-:W-:Y:S02]  /*4c40*/  FMNMX.FTZ R236, R144, R236, !PT ;  /* 0x000000ec90ec7209 */ /* 0x000fe40007810000 */
[----:B------:R-:W-:Y:S01]  /*4c50*/  STL [R1+0x84], R141 ;  /* 0x0000848d01007387 */ /* 0x000fe20000100800 */
[----:B------:R-:W-:-:S03]  /*4c60*/  IMAD.WIDE.U32 R138, R3, -0x326172a9, RZ ;  /* 0xcd9e8d57038a7825 */ /* 0x000fc600078e00ff */
[----:B------:R-:W-:Y:S04]  /*4c70*/  STL [R1+0x90], R137 ;  /* 0x0000908901007387 */ /* 0x000fe80000100800 */
[----:B------:R1:W-:Y:S02]  /*4c80*/  STL.64 [R1+0x78], R18 ;  /* 0x0000781201007387 */ /* 0x0003e40000100a00 */
[----:B-1----:R-:W-:-:S05]  /*4c90*/  IMAD.WIDE.U32 R18, R214, -0x326172a9, RZ ;  /* 0xcd9e8d57d6127825 */ /* 0x002fca00078e00ff */
[----:B------:R-:W-:Y:S02]  /*4ca0*/  LOP3.LUT R3, R19, UR16, R160, 0x96, !PT ;  /* 0x0000001013037c12 */ /* 0x000fe4000f8e96a0 */
[----:B------:R-:W-:Y:S02]  /*4cb0*/  LOP3.LUT R214, R139, UR14, R18, 0x96, !PT ;  /* 0x0000000e8bd67c12 */ /* 0x000fe4000f8e9612 */
[----:B------:R-:W3:Y:S01]  /*4cc0*/  LDL.LU.64 R18, [R1+0x328] ;  /* 0x0003280001127983 */ /* 0x000ee20000300a00 */
[----:B--2---:R-:W-:-:S04]  /*4cd0*/  FMNMX.FTZ R236, R29, R236, !PT ;  /* 0x000000ec1dec7209 */ /* 0x004fc80007810000 */
[----:B------:R-:W-:Y:S02]  /*4ce0*/  FMNMX.FTZ R236, R14, R236, !PT ;  /* 0x000000ec0eec7209 */ /* 0x000fe40007810000 */
[----:B------:R-:W2:Y:S02]  /*4cf0*/  LDL.LU R14, [R1+0x320] ;  /* 0x00032000010e7983 */ /* 0x000ea40000300800 */
[----:B------:R-:W-:Y:S02]  /*4d00*/  FMNMX.FTZ R236, R15, R236, !PT ;  /* 0x000000ec0fec7209 */ /* 0x000fe40007810000 */
[----:B------:R-:W4:Y:S01]  /*4d10*/  LDL.LU R15, [R1+0x31c] ;  /* 0x00031c00010f7983 */ /* 0x000f220000300800 */
        /* <DEDUP_REMOVED lines=16> */
[----:B------:R-:W4:Y:S01]  /*4e20*/  LDL.LU R10, [R1+0x318] ;  /* 0x00031800010a7983 */ /* 0x000f220000300800 */
[----:B------:R-:W-:Y:S02]  /*4e30*/  FMNMX.FTZ R2, R173, R2, !PT ;  /* 0x00000002ad027209 */ /* 0x000fe40007810000 */
[----:B------:R-:W-:Y:S02]  /*4e40*/  FMNMX.FTZ R236, R11, R236, !PT ;  /* 0x000000ec0bec7209 */ /* 0x000fe40007810000 */
[----:B------:R-:W-:Y:S01]  /*4e50*/  FMNMX.FTZ R3, R230, R3, !PT ;  /* 0x00000003e6037209 */ /* 0x000fe20007810000 */
[----:B------:R-:W-:Y:S01]  /*4e60*/  UIADD3 UR13, UR29, -0x126145ec, URZ ;  /* 0xed9eba141d0d7890 */ /* 0x000fe2000fffe03f */
[----:B------:R-:W-:Y:S01]  /*4e70*/  FMNMX.FTZ R2, R177, R2, !PT ;  /* 0x00000002b1027209 */ /* 0x000fe20007810000 */
[----:B------:R-:W4:Y:S01]  /*4e80*/  LDL.LU R11, [R1+0x314] ;  /* 0x00031400010b7983 */ /* 0x000f220000300800 */
[----:B------:R-:W-:-:S02]  /*4e90*/  FMNMX.FTZ R236, R151, R236, !PT ;  /* 0x000000ec97ec7209 */ /* 0x000fc40007810000 */
[----:B------:R-:W-:Y:S01]  /*4ea0*/  FMNMX.FTZ R3, R156, R3, !PT ;  /* 0x000000039c037209 */ /* 0x000fe20007810000 */
[----:B------:R-:W-:Y:S01]  /*4eb0*/  UIADD3 UR11, UR29, -0x56f99767, URZ ;  /* 0xa90668991d0b7890 */ /* 0x000fe2000fffe03f */
[----:B------:R-:W-:Y:S01]  /*4ec0*/  FMNMX.FTZ R2, R123, R2, !PT ;  /* 0x000000027b027209 */ /* 0x000fe20007810000 */
[----:B------:R1:W4:Y:S01]  /*4ed0*/  LDL.LU R151, [R1+0x310] ;  /* 0x0003100001977983 */ /* 0x0003220000300800 */
[----:B------:R-:W-:Y:S02]  /*4ee0*/  FMNMX.FTZ R236, R150, R236, !PT ;  /* 0x000000ec96ec7209 */ /* 0x000fe40007810000 */
[----:B------:R-:W-:Y:S01]  /*4ef0*/  FMNMX.FTZ R3, R157, R3, !PT ;  /* 0x000000039d037209 */ /* 0x000fe20007810000 */
[----:B------:R1:W4:Y:S01]  /*4f00*/  LDL.LU R150, [R1+0x30c] ;  /* 0x00030c0001967983 */ /* 0x0003220000300800 */
[----:B------:R-:W-:Y:S02]  /*4f10*/  FMNMX.FTZ R2, R180, R2, !PT ;  /* 0x00000002b4027209 */ /* 0x000fe40007810000 */
[----:B------:R-:W-:-:S02]  /*4f20*/  FMNMX.FTZ R236, R41, R236, !PT ;  /* 0x000000ec29ec7209 */ /* 0x000fc40007810000 */
[----:B------:R-:W-:Y:S02]  /*4f30*/  FMNMX.FTZ R3, R158, R3, !PT ;  /* 0x000000039e037209 */ /* 0x000fe40007810000 */
[----:B------:R-:W-:Y:S02]  /*4f40*/  FMNMX.FTZ R2, R119, R2, !PT ;  /* 0x0000000277027209 */ /* 0x000fe40007810000 */
[----:B------:R-:W-:Y:S02]  /*4f50*/  FMNMX.FTZ R236, R142, R236, !PT ;  /* 0x000000ec8eec7209 */ /* 0x000fe40007810000 */
[----:B------:R-:W-:Y:S01]  /*4f60*/  FMNMX.FTZ R3, R159, R3, !PT ;  /* 0x000000039f037209 */ /* 0x000fe20007810000 */
[----:B------:R1:W4:Y:S01]  /*4f70*/  LDL.LU R142, [R1+0x308] ;  /* 0x00030800018e7983 */ /* 0x0003220000300800 */
[----:B------:R-:W-:Y:S02]  /*4f80*/  FMNMX.FTZ R2, R181, R2, !PT ;  /* 0x00000002b5027209 */ /* 0x000fe40007810000 */
[----:B------:R-:W-:-:S02]  /*4f90*/  FMNMX.FTZ R236, R149, R236, !PT ;  /* 0x000000ec95ec7209 */ /* 0x000fc40007810000 */
[----:B------:R-:W-:Y:S01]  /*4fa0*/  FMNMX.FTZ R3, R176, R3, !PT ;  /* 0x00000003b0037209 */ /* 0x000fe20007810000 */
[----:B------:R1:W4:Y:S01]  /*4fb0*/  LDL.LU R149, [R1+0x304] ;  /* 0x0003040001957983 */ /* 0x0003220000300800 */
[----:B------:R-:W-:Y:S02]  /*4fc0*/  FMNMX.FTZ R2, R115, R2, !PT ;  /* 0x0000000273027209 */ /* 0x000fe40007810000 */
        /* <DEDUP_REMOVED lines=28> */
[----:B------:R-:W-:Y:S01]  /*5190*/  IMAD.WIDE.U32 R54, R214, -0x2daee0ad, RZ ;  /* 0xd2511f53d6367825 */ /* 0x000fe200078e00ff */
[----:B------:R-:W-:-:S02]  /*51a0*/  LOP3.LUT R238, R145, UR13, R238, 0x96, !PT ;  /* 0x0000000d91ee7c12 */ /* 0x000fc4000f8e96ee */
[----:B------:R-:W-:Y:S02]  /*51b0*/  FMNMX.FTZ R236, R225, R236, !PT ;  /* 0x000000ece1ec7209 */ /* 0x000fe40007810000 */
[----:B------:R-:W-:Y:S02]  /*51c0*/  FMNMX.FTZ R3, R240, R3, !PT ;  /* 0x00000003f0037209 */ /* 0x000fe40007810000 */
[----:B------:R-:W-:Y:S01]  /*51d0*/  FMNMX.FTZ R2, R162, R2, !PT ;  /* 0x00000002a2027209 */ /* 0x000fe20007810000 */
[----:B------:R1:W-:Y:S01]  /*51e0*/  STL.64 [R1+0x38], R54 ;  /* 0x0000383601007387 */ /* 0x0003e20000100a00 */
[----:B------:R-:W-:Y:S01]  /*51f0*/  FMNMX.FTZ R38, R218, R236, !PT ;  /* 0x000000ecda267209 */ /* 0x000fe20007810000 */
[----:B------:R-:W-:Y:S01]  /*5200*/  UIADD3 UR12, UR28, 0x1715609d, URZ ;  /* 0x1715609d1c0c7890 */ /* 0x000fe2000fffe03f */
[----:B------:R-:W-:Y:S02]  /*5210*/  LOP3.LUT R214, R55, UR11, R144, 0x96, !PT ;  /* 0x0000000b37d67c12 */ /* 0x000fe4000f8e9690 */
[----:B------:R-:W-:-:S02]  /*5220*/  FMNMX.FTZ R3, R237, R3, !PT ;  /* 0x00000003ed037209 */ /* 0x000fc40007810000 */
[----:B------:R-:W-:-:S04]  /*5230*/  FMNMX.FTZ R2, R148, R2, !PT ;  /* 0x0000000294027209 */ /* 0x000fc80007810000 */
[----:B------:R-:W-:Y:S01]  /*5240*/  FMNMX.FTZ R2, R147, R2, !PT ;  /* 0x0000000293027209 */ /* 0x000fe20007810000 */
[----:B-1----:R-:W-:Y:S01]  /*5250*/  IMAD.WIDE.U32 R54, R238, -0x326172a9, RZ ;  /* 0xcd9e8d57ee367825 */ /* 0x002fe200078e00ff */
[----:B---3--:R-:W-:-:S04]  /*5260*/  FSEL R236, R18, -INF , !P6 ;  /* 0xff80000012ec7808 */ /* 0x008fc80007000000 */
[----:B------:R-:W-:Y:S02]  /*5270*/  FMNMX.FTZ R28, R236, R3, !PT ;  /* 0x00000003ec1c7209 */ /* 0x000fe40007810000 */
[----:B------:R-:W-:Y:S02]  /*5280*/  LOP3.LUT R3, R55, UR12, R138, 0x96, !PT ;  /* 0x0000000c37037c12 */ /* 0x000fe4000f8e968a */
[----:B--2---:R-:W-:Y:S02]  /*5290*/  FSEL R138, R14, -INF , !P4 ;  /* 0xff8000000e8a7808 */ /* 0x004fe40006000000 */
[----:B----4-:R-:W-:Y:S01]  /*52a0*/  FSEL R147, R15, -INF , !P3 ;  /* 0xff8000000f937808 */ /* 0x010fe20005800000 */
[----:B------:R1:W-:Y:S04]  /*52b0*/  STL.64 [R1+0x2f8], R14 ;  /* 0x0002f80e01007387 */ /* 0x0003e80000100a00 */
[----:B-1----:R-:W2:Y:S01]  /*52c0*/  LDL.LU.64 R14, [R1+0x38] ;  /* 0x00003800010e7983 */ /* 0x002ea20000300a00 */
[----:B------:R-:W-:-:S04]  /*52d0*/  FMNMX.FTZ R2, R146, R2, !PT ;  /* 0x0000000292027209 */ /* 0x000fc80007810000 */
[----:B------:R-:W-:-:S04]  /*52e0*/  FMNMX.FTZ R2, R143, R2, !PT ;  /* 0x000000028f027209 */ /* 0x000fc80007810000 */
[----:B------:R-:W-:Y:S01]  /*52f0*/  FMNMX.FTZ R2, R141, R2, !PT ;  /* 0x000000028d027209 */ /* 0x000fe20007810000 */
[----:B------:R-:W1:Y:S03]  /*5300*/  SHFL.BFLY PT, R239, R38, 0x2, 0x1f ;  /* 0x0c401f0026ef7f89 */ /* 0x000e6600000e0000 */
[----:B------:R-:W-:-:S04]  /*5310*/  FMNMX.FTZ R2, R137, R2, !PT ;  /* 0x0000000289027209 */ /* 0x000fc80007810000 */
[----:B------:R-:W-:-:S04]  /*5320*/  FMNMX.FTZ R2, R40, R2, !PT ;  /* 0x0000000228027209 */ /* 0x000fc80007810000 */
[----:B------:R-:W-:-:S04]  /*5330*/  FMNMX.FTZ R2, R46, R2, !PT ;  /* 0x000000022e027209 */ /* 0x000fc80007810000 */
[----:B------:R-:W-:-:S04]  /*5340*/  FMNMX.FTZ R2, R47, R2, !PT ;  /* 0x000000022f027209 */ /* 0x000fc80007810000 */
[----:B------:R-:W-:Y:S02]  /*5350*/  FMNMX.FTZ R2, R217, R2, !PT ;  /* 0x00000002d9027209 */ /* 0x000fe40007810000 */
[----:B------:R-:W-:-:S03]  /*5360*/  FSEL R148, R19, -INF , !P5 ;  /* 0xff80000013947808 */ /* 0x000fc60006800000 */
[----:B------:R-:W3:Y:S01]  /*5370*/  SHFL.BFLY PT, R238, R2, 0x2, 0x1f ;  /* 0x0c401f0002ee7f89 */ /* 0x000ee200000e0000 */
[----:B-1----:R-:W-:Y:S02]  /*5380*/  FMNMX.FTZ R38, R38, R239, !PT ;  /* 0x000000ef26267209 */ /* 0x002fe40007810000 */
[----:B------:R-:W-:-:S03]  /*5390*/  FMNMX.FTZ R28, R148, R28, !PT ;  /* 0x0000001c941c7209 */ /* 0x000fc60007810000 */
[----:B------:R-:W1:Y:S01]  /*53a0*/  SHFL.BFLY PT, R143, R38, 0x1, 0x1f ;  /* 0x0c201f00268f7f89 */ /* 0x000e6200000e0000 */
[----:B------:R-:W-:Y:S02]  /*53b0*/  FMNMX.FTZ R239, R138, R28, !PT ;  /* 0x0000001c8aef7209 */ /* 0x000fe40007810000 */
[----:B------:R-:W-:Y:S02]  /*53c0*/  FSEL R137, R10, -INF , !P2 ;  /* 0xff8000000a897808 */ /* 0x000fe40005000000 */
[----:B------:R-:W-:Y:S02]  /*53d0*/  FMNMX.FTZ R239, R147, R239, !PT ;  /* 0x000000ef93ef7209 */ /* 0x000fe40007810000 */
[----:B------:R-:W-:Y:S02]  /*53e0*/  FSEL R146, R11, -INF , !P1 ;  /* 0xff8000000b927808 */ /* 0x000fe40004800000 */
[----:B------:R-:W-:Y:S01]  /*53f0*/  FMNMX.FTZ R239, R137, R239, !PT ;  /* 0x000000ef89ef7209 */ /* 0x000fe20007810000 */
[----:B------:R-:W-:Y:S01]  /*5400*/  UIADD3 UR31, UR28, -0x4ab325aa, URZ ;  /* 0xb54cda561c1f7890 */ /* 0x000fe2000fffe03f */
[----:B------:R-:W-:-:S02]  /*5410*/  IMAD.WIDE.U32 R144, R214, -0x326172a9, RZ ;  /* 0xcd9e8d57d6907825 */ /* 0x000fc400078e00ff */
[----:B------:R-:W-:-:S03]  /*5420*/  FMNMX.FTZ R28, R146, R239, !PT ;  /* 0x000000ef921c7209 */ /* 0x000fc60007810000 */
[----:B------:R-:W-:Y:S02]  /*5430*/  LOP3.LUT R214, R145, UR31, R54, 0x96, !PT ;  /* 0x0000001f91d67c12 */ /* 0x000fe4000f8e9636 */
[----:B---3--:R-:W-:Y:S01]  /*5440*/  FMNMX.FTZ R55, R2, R238, !PT ;  /* 0x000000ee02377209 */ /* 0x008fe20007810000 */
[----:B------:R-:W3:Y:S01]  /*5450*/  SHFL.BFLY PT, R141, R28, 0x2, 0x1f ;  /* 0x0c401f001c8d7f89 */ /* 0x000ee200000e0000 */
[C---:B------:R-:W-:Y:S02]  /*5460*/  LOP3.LUT R239, R144.reuse, 0xff, RZ, 0xc0, !PT ;  /* 0x000000ff90ef7812 */ /* 0x040fe400078ec0ff */
[----:B------:R-:W-:Y:S02]  /*5470*/  LOP3.LUT R162, R144, 0xffff, RZ, 0xc0, !PT ;  /* 0x0000ffff90a27812 */ /* 0x000fe400078ec0ff */
[--C-:B------:R-:W-:Y:S02]  /*5480*/  SHF.R.U32.HI R139, RZ, 0x10, R144.reuse ;  /* 0x00000010ff8b7819 */ /* 0x100fe40000011690 */
[----:B------:R-:W-:Y:S01]  /*5490*/  SHF.R.U32.HI R238, RZ, 0x18, R144 ;  /* 0x00000018ffee7819 */ /* 0x000fe20000011690 */
[----:B------:R-:W-:Y:S01]  /*54a0*/  IMAD.WIDE.U32 R144, R3, -0x2daee0ad, RZ ;  /* 0xd2511f5303907825 */ /* 0x000fe200078e00ff */
[----:B------:R-:W4:Y:S01]  /*54b0*/  SHFL.BFLY PT, R2, R55, 0x1, 0x1f ;  /* 0x0c201f0037027f89 */ /* 0x000f2200000e0000 */
[----:B-1----:R-:W-:-:S03]  /*54c0*/  FMNMX.FTZ R3, R38, R143, !PT ;  /* 0x0000008f26037209 */ /* 0x002fc60007810000 */
[C---:B------:R-:W-:Y:S02]  /*54d0*/  LOP3.LUT R213, R144.reuse, 0xffff, RZ, 0xc0, !PT ;  /* 0x0000ffff90d57812 */ /* 0x040fe400078ec0ff */
[----:B------:R-:W-:Y:S02]  /*54e0*/  SHF.R.U32.HI R38, RZ, 0x10, R144 ;  /* 0x00000010ff267819 */ /* 0x000fe40000011690 */
[----:B------:R-:W-:Y:S02]  /*54f0*/  FSETP.NEU.FTZ.AND P1, PT, R3, -INF , PT ;  /* 0xff8000000300780b */ /* 0x000fe40003f3d000 */
[----:B------:R-:W-:Y:S02]  /*5500*/  LOP3.LUT R143, R144, 0xff, RZ, 0xc0, !PT ;  /* 0x000000ff908f7812 */ /* 0x000fe400078ec0ff */
[----:B---3--:R-:W-:Y:S02]  /*5510*/  FMNMX.FTZ R28, R28, R141, !PT ;  /* 0x0000008d1c1c7209 */ /* 0x008fe40007810000 */
[----:B----4-:R-:W-:-:S02]  /*5520*/  FMNMX.FTZ R2, R55, R2, !PT ;  /* 0x0000000237027209 */ /* 0x010fc40007810000 */
[----:B--2---:R-:W-:Y:S02]  /*5530*/  LOP3.LUT R54, R145, UR32, R14, 0x96, !PT ;  /* 0x0000002091367c12 */ /* 0x004fe4000f8e960e */
[----:B------:R1:W2:Y:S04]  /*5540*/  LDL.LU.64 R14, [R1+0x2f8] ;  /* 0x0002f800010e7983 */ /* 0x0002a80000300a00 */
[----:B------:R-:W-:Y:S04]  /*5550*/  STL [R1+0x44], R54 ;  /* 0x0000443601007387 */ /* 0x000fe80000100800 */
[----:B------:R-:W-:Y:S04]  /*5560*/  STL [R1+0x3c], R213 ;  /* 0x00003cd501007387 */ /* 0x000fe80000100800 */
[----:B------:R3:W-:Y:S04]  /*5570*/  STL [R1+0x34], R38 ;  /* 0x0000342601007387 */ /* 0x0007e80000100800 */
[----:B------:R4:W-:Y:S01]  /*5580*/  STL [R1+0x2f0], R13 ;  /* 0x0002f00d01007387 */ /* 0x0009e20000100800 */
[----:B------:R-:W-:Y:S01]  /*5590*/  SHF.R.U32.HI R145, RZ, 0x18, R144 ;  /* 0x00000018ff917819 */ /* 0x000fe20000011690 */
[----:B---3--:R-:W-:-:S02]  /*55a0*/  FMUL.FTZ R38, R3, c[0x0][0x23c] ;  /* 0x00008f0003267a20 */ /* 0x008fc40000410000 */
[----:B----4-:R-:W3:Y:S03]  /*55b0*/  LDL.LU R13, [R1+0x8] ;  /* 0x00000800010d7983 */ /* 0x010ee60000300800 */
[----:B------:R-:W-:Y:S01]  /*55c0*/  FSEL R38, R38, RZ, P1 ;  /* 0x000000ff26267208 */ /* 0x000fe20000800000 */
[----:B------:R4:W-:Y:S04]  /*55d0*/  STL [R1+0x2ec], R12 ;  /* 0x0002ec0c01007387 */ /* 0x0009e80000100800 */
[--C-:B------:R-:W-:Y:S02]  /*55e0*/  FFMA.FTZ R141, R202, c[0x0][0x23c], -R38.reuse ;  /* 0x00008f00ca8d7a23 */ /* 0x100fe40000010826 */
[----:B------:R-:W-:-:S02]  /*55f0*/  FFMA.FTZ R222, R222, c[0x0][0x23c], -R38 ;  /* 0x00008f00dede7a23 */ /* 0x000fc40000010826 */
[--C-:B------:R-:W-:Y:S02]  /*5600*/  FFMA.FTZ R144, R203, c[0x0][0x23c], -R38.reuse ;  /* 0x00008f00cb907a23 */ /* 0x100fe40000010826 */
[--C-:B------:R-:W-:Y:S02]  /*5610*/  FFMA.FTZ R213, R206, c[0x0][0x23c], -R38.reuse ;  /* 0x00008f00ced57a23 */ /* 0x100fe40000010826 */
[--C-:B------:R-:W-:Y:S02]  /*5620*/  FFMA.FTZ R223, R223, c[0x0][0x23c], -R38.reuse ;  /* 0x00008f00dfdf7a23 */ /* 0x100fe40000010826 */
[--C-:B------:R-:W-:Y:S02]  /*5630*/  FFMA.FTZ R55, R207, c[0x0][0x23c], -R38.reuse ;  /* 0x00008f00cf377a23 */ /* 0x100fe40000010826 */
[--C-:B------:R-:W-:Y:S01]  /*5640*/  FFMA.FTZ R250, R250, c[0x0][0x23c], -R38.reuse ;  /* 0x00008f00fafa7a23 */ /* 0x100fe20000010826 */
[----:B----4-:R-:W4:Y:S04]  /*5650*/  LDL.LU R12, [R1+0x10] ;  /* 0x00001000010c7983 */ /* 0x010f280000300800 */
[----:B------:R1:W-:Y:S01]  /*5660*/  STL [R1+0x2e8], R244 ;  /* 0x0002e8f401007387 */ /* 0x0003e20000100800 */
[----:B------:R-:W-:-:S03]  /*5670*/  FFMA.FTZ R252, R252, c[0x0][0x23c], -R38 ;  /* 0x00008f00fcfc7a23 */ /* 0x000fc60000010826 */
[----:B-1----:R-:W2:Y:S04]  /*5680*/  LDL.LU R244, [R1+0x14] ;  /* 0x0000140001f47983 */ /* 0x002ea80000300800 */
[----:B------:R1:W-:Y:S04]  /*5690*/  STL [R1+0x2e4], R231 ;  /* 0x0002e4e701007387 */ /* 0x0003e80000100800 */
[----:B-1----:R-:W2:Y:S04]  /*56a0*/  LDL.LU R231, [R1+0x54] ;  /* 0x0000540001e77983 */ /* 0x002ea80000300800 */
[----:B------:R1:W-:Y:S04]  /*56b0*/  STL [R1+0x2e0], R219 ;  /* 0x0002e0db01007387 */ /* 0x0003e80000100800 */
[----:B-1----:R-:W2:Y:S04]  /*56c0*/  LDL.LU R219, [R1+0x58] ;  /* 0x0000580001db7983 */ /* 0x002ea80000300800 */
[----:B------:R-:W2:Y:S04]  /*56d0*/  LDL.LU R202, [R1+0xbc] ;  /* 0x0000bc0001ca7983 */ /* 0x000ea80000300800 */
[----:B------:R-:W2:Y:S04]  /*56e0*/  LDL.LU R203, [R1+0xb8] ;  /* 0x0000b80001cb7983 */ /* 0x000ea80000300800 */
[----:B------:R-:W2:Y:S04]  /*56f0*/  LDL.LU R206, [R1+0xac] ;  /* 0x0000ac0001ce7983 */ /* 0x000ea80000300800 */
[----:B------:R-:W2:Y:S04]  /*5700*/  LDL.LU R207, [R1+0xa8] ;  /* 0x0000a80001cf7983 */ /* 0x000ea80000300800 */
[----:B------:R1:W-:Y:S04]  /*5710*/  STL [R1+0xb0], R222 ;  /* 0x0000b0de01007387 */ /* 0x0003e80000100800 */
[----:B-1----:R-:W2:Y:S04]  /*5720*/  LDL.LU R222, [R1+0xa4] ;  /* 0x0000a40001de7983 */ /* 0x002ea80000300800 */
[----:B------:R1:W-:Y:S04]  /*5730*/  STL [R1+0x48], R223 ;  /* 0x000048df01007387 */ /* 0x0003e80000100800 */
[----:B-1----:R-:W2:Y:S04]  /*5740*/  LDL.LU R223, [R1+0x6c] ;  /* 0x00006c0001df7983 */ /* 0x002ea80000300800 */
[----:B------:R1:W-:Y:S04]  /*5750*/  STL [R1+0x40], R250 ;  /* 0x000040fa01007387 */ /* 0x0003e80000100800 */
[----:B-1----:R-:W2:Y:S04]  /*5760*/  LDL.LU R250, [R1+0x60] ;  /* 0x0000600001fa7983 */ /* 0x002ea80000300800 */
[----:B------:R1:W-:Y:S04]  /*5770*/  STL [R1+0x38], R252 ;  /* 0x000038fc01007387 */ /* 0x0003e80000100800 */
[----:B-1----:R-:W2:Y:S01]  /*5780*/  LDL.LU R252, [R1+0x5c] ;  /* 0x00005c0001fc7983 */ /* 0x002ea20000300800 */
[----:B------:R-:W-:-:S02]  /*5790*/  FFMA.FTZ R29, R29, c[0x0][0x23c], -R38 ;  /* 0x00008f001d1d7a23 */ /* 0x000fc40000010826 */
[--C-:B------:R-:W-:Y:S01]  /*57a0*/  FFMA.FTZ R39, R39, c[0x0][0x23c], -R38.reuse ;  /* 0x00008f0027277a23 */ /* 0x100fe20000010826 */
[----:B------:R-:W-:Y:S01]  /*57b0*/  FSETP.NEU.FTZ.AND P2, PT, R2, -INF , PT ;  /* 0xff8000000200780b */ /* 0x000fe20003f5d000 */
[--C-:B------:R-:W-:Y:S02]  /*57c0*/  FFMA.FTZ R7, R7, c[0x0][0x23c], -R38.reuse ;  /* 0x00008f0007077a23 */ /* 0x100fe40000010826 */
[--C-:B------:R-:W-:Y:S02]  /*57d0*/  FFMA.FTZ R6, R6, c[0x0][0x23c], -R38.reuse ;  /* 0x00008f0006067a23 */ /* 0x100fe40000010826 */
[--C-:B------:R-:W-:Y:S02]  /*57e0*/  FFMA.FTZ R41, R41, c[0x0][0x23c], -R38.reuse ;  /* 0x00008f0029297a23 */ /* 0x100fe40000010826 */
[--C-:B------:R-:W-:Y:S02]  /*57f0*/  FFMA.FTZ R225, R225, c[0x0][0x23c], -R38.reuse ;  /* 0x00008f00e1e17a23 */ /* 0x100fe40000010826 */
[----:B---3--:R-:W-:-:S05]  /*5800*/  FFMA.FTZ R13, R13, c[0x0][0x23c], -R38 ;  /* 0x00008f000d0d7a23 */ /* 0x008fca0000010826 */
[----:B------:R1:W-:Y:S04]  /*5810*/  STL [R1+0x30], R13 ;  /* 0x0000300d01007387 */ /* 0x0003e80000100800 */
[----:B-1----:R1:W3:Y:S04]  /*5820*/  LDL.LU R13, [R1+0x2f0] ;  /* 0x0002f000010d7983 */ /* 0x0022e80000300800 */
[----:B------:R-:W-:Y:S04]  /*5830*/  STL [R1+0x2c], R29 ;  /* 0x00002c1d01007387 */ /* 0x000fe80000100800 */
[----:B------:R-:W1:Y:S01]  /*5840*/  SHFL.BFLY PT, R29, R28, 0x1, 0x1f ;  /* 0x0c201f001c1d7f89 */ /* 0x000e6200000e0000 */
[----:B----4-:R-:W-:-:S05]  /*5850*/  FFMA.FTZ R12, R12, c[0x0][0x23c], -R38 ;  /* 0x00008f000c0c7a23 */ /* 0x010fca0000010826 */
[----:B------:R4:W-:Y:S01]  /*5860*/  STL [R1+0x28], R12 ;  /* 0x0000280c01007387 */ /* 0x0009e20000100800 */
[----:B--2---:R-:W-:-:S03]  /*5870*/  FFMA.FTZ R244, R244, c[0x0][0x23c], -R38 ;  /* 0x00008f00f4f47a23 */ /* 0x004fc60000010826 */
[----:B----4-:R2:W4:Y:S04]  /*5880*/  LDL.LU R12, [R1+0x2ec] ;  /* 0x0002ec00010c7983 */ /* 0x0105280000300800 */
[----:B------:R1:W-:Y:S01]  /*5890*/  STL [R1+0x24], R244 ;  /* 0x000024f401007387 */ /* 0x0003e20000100800 */
[----:B------:R-:W-:-:S03]  /*58a0*/  FFMA.FTZ R231, R231, c[0x0][0x23c], -R38 ;  /* 0x00008f00e7e77a23 */ /* 0x000fc60000010826 */
[----:B-1----:R2:W5:Y:S04]  /*58b0*/  LDL.LU R244, [R1+0x2e8] ;  /* 0x0002e80001f47983 */ /* 0x0025680000300800 */
[----:B------:R1:W-:Y:S01]  /*58c0*/  STL [R1+0x18], R231 ;  /* 0x000018e701007387 */ /* 0x0003e20000100800 */
[--C-:B------:R-:W-:Y:S02]  /*58d0*/  FFMA.FTZ R219, R219, c[0x0][0x23c], -R38.reuse ;  /* 0x00008f00dbdb7a23 */ /* 0x100fe40000010826 */
[--C-:B------:R-:W-:Y:S01]  /*58e0*/  FFMA.FTZ R202, R202, c[0x0][0x23c], -R38.reuse ;  /* 0x00008f00caca7a23 */ /* 0x100fe20000010826 */
[----:B-1----:R2:W5:Y:S04]  /*58f0*/  LDL.LU R231, [R1+0x2e4] ;  /* 0x0002e40001e77983 */ /* 0x0025680000300800 */
[----:B------:R1:W-:Y:S04]  /*5900*/  STL [R1+0x14], R219 ;  /* 0x000014db01007387 */ /* 0x0003e80000100800 */
[----:B-1----:R2:W5:Y:S01]  /*5910*/  LDL.LU R219, [R1+0x2e0] ;  /* 0x0002e00001db7983 */ /* 0x0025620000300800 */
[----:B------:R-:W-:-:S05]  /*5920*/  FFMA.FTZ R252, R252, c[0x0][0x23c], -R38 ;  /* 0x00008f00fcfc7a23 */ /* 0x000fca0000010826 */
[----:B------:R1:W-:Y:S04]  /*5930*/  STL [R1+0x10], R252 ;  /* 0x000010fc01007387 */ /* 0x0003e80000100800 */
[----:B------:R-:W-:Y:S04]  /*5940*/  STL [R1+0xe0], R202 ;  /* 0x0000e0ca01007387 */ /* 0x000fe80000100800 */
[----:B------:R2:W-:Y:S01]  /*5950*/  STL [R1+0xdc], R39 ;  /* 0x0000dc2701007387 */ /* 0x0005e20000100800 */
[--C-:B-1----:R-:W-:Y:S02]  /*5960*/  FFMA.FTZ R252, R250, c[0x0][0x23c], -R38.reuse ;  /* 0x00008f00fafc7a23 */ /* 0x102fe40000010826 */
[----:B------:R-:W-:-:S02]  /*5970*/  FFMA.FTZ R250, R223, c[0x0][0x23c], -R38 ;  /* 0x00008f00dffa7a23 */ /* 0x000fc40000010826 */
[--C-:B------:R-:W-:Y:S02]  /*5980*/  FFMA.FTZ R223, R222, c[0x0][0x23c], -R38.reuse ;  /* 0x00008f00dedf7a23 */ /* 0x100fe40000010826 */
[--C-:B--2---:R-:W-:Y:S02]  /*5990*/  FFMA.FTZ R39, R170, c[0x0][0x23c], -R38.reuse ;  /* 0x00008f00aa277a23 */ /* 0x104fe40000010826 */
[--C-:B------:R-:W-:Y:S01]  /*59a0*/  FFMA.FTZ R170, R0, c[0x0][0x23c], -R38.reuse ;  /* 0x00008f0000aa7a23 */ /* 0x100fe20000010826 */
[----:B------:R-:W-:Y:S01]  /*59b0*/  FMNMX.FTZ R0, R28, R29, !PT ;  /* 0x0000001d1c007209 */ /* 0x000fe20007810000 */
[----:B------:R-:W-:Y:S02]  /*59c0*/  FMUL.FTZ R28, R2, c[0x0][0x23c] ;  /* 0x00008f00021c7a20 */ /* 0x000fe40000410000 */
[--C-:B------:R-:W-:Y:S01]  /*59d0*/  FFMA.FTZ R222, R207, c[0x0][0x23c], -R38.reuse ;  /* 0x00008f00cfde7a23 */ /* 0x100fe20000010826 */
[----:B------:R1:W-:Y:S01]  /*59e0*/  STL [R1+0xd8], R39 ;  /* 0x0000d82701007387 */ /* 0x0003e20000100800 */
[----:B------:R-:W-:-:S02]  /*59f0*/  FFMA.FTZ R207, R206, c[0x0][0x23c], -R38 ;  /* 0x00008f00cecf7a23 */ /* 0x000fc40000010826 */
[--C-:B------:R-:W-:Y:S02]  /*5a00*/  FFMA.FTZ R206, R203, c[0x0][0x23c], -R38.reuse ;  /* 0x00008f00cbce7a23 */ /* 0x100fe40000010826 */
[--C-:B------:R-:W-:Y:S02]  /*5a10*/  FFMA.FTZ R203, R50, c[0x0][0x23c], -R38.reuse ;  /* 0x00008f0032cb7a23 */ /* 0x100fe40000010826 */
[--C-:B------:R-:W-:Y:S02]  /*5a20*/  FFMA.FTZ R202, R51, c[0x0][0x23c], -R38.reuse ;  /* 0x00008f0033ca7a23 */ /* 0x100fe40000010826 */
[----:B------:R-:W-:Y:S01]  /*5a30*/  FFMA.FTZ R38, R218, c[0x0][0x23c], -R38 ;  /* 0x00008f00da267a23 */ /* 0x000fe20000010826 */
[----:B------:R-:W-:-:S04]  /*5a40*/  FSETP.NEU.FTZ.AND P1, PT, R0, -INF , PT ;  /* 0xff8000000000780b */ /* 0x000fc80003f3d000 */
[----:B------:R2:W-:Y:S01]  /*5a50*/  STL [R1+0xcc], R38 ;  /* 0x0000cc2601007387 */ /* 0x0005e20000100800 */
[----:B-1----:R-:W-:Y:S01]  /*5a60*/  FSEL R39, R28, RZ, P2 ;  /* 0x000000ff1c277208 */ /* 0x002fe20001000000 */
[----:B------:R-:W-:-:S04]  /*5a70*/  FMUL.FTZ R28, R0, c[0x0][0x23c] ;  /* 0x00008f00001c7a20 */ /* 0x000fc80000410000 */
[--C-:B------:R-:W-:Y:S02]  /*5a80*/  FFMA.FTZ R29, R112, c[0x0][0x23c], -R39.reuse ;  /* 0x00008f00701d7a23 */ /* 0x100fe40000010827 */
[----:B------:R-:W3:Y:S04]  /*5a90*/  LDL.LU R112, [R1+0x90] ;  /* 0x0000900001707983 */ /* 0x000ee80000300800 */
[----:B------:R1:W-:Y:S01]  /*5aa0*/  STL [R1+0xc8], R29 ;  /* 0x0000c81d01007387 */ /* 0x0003e20000100800 */
[----:B--2---:R-:W-:Y:S01]  /*5ab0*/  FSEL R38, R28, RZ, P1 ;  /* 0x000000ff1c267208 */ /* 0x004fe20000800000 */
[--C-:B------:R-:W-:Y:S02]  /*5ac0*/  FFMA.FTZ R28, R117, c[0x0][0x23c], -R39.reuse ;  /* 0x00008f00751c7a23 */ /* 0x100fe40000010827 */
[----:B------:R-:W2:Y:S04]  /*5ad0*/  LDL.LU R117, [R1+0x84] ;  /* 0x0000840001757983 */ /* 0x000ea80000300800 */
[----:B------:R4:W-:Y:S01]  /*5ae0*/  STL [R1+0xc4], R28 ;  /* 0x0000c41c01007387 */ /* 0x0009e20000100800 */
[----:B------:R-:W-:-:S02]  /*5af0*/  FFMA.FTZ R218, R177, c[0x0][0x23c], -R39 ;  /* 0x00008f00b1da7a23 */ /* 0x000fc40000010827 */
[--C-:B-1----:R-:W-:Y:S02]  /*5b00*/  FFMA.FTZ R29, R121, c[0x0][0x23c], -R39.reuse ;  /* 0x00008f00791d7a23 */ /* 0x102fe40000010827 */
[----:B------:R-:W2:Y:S04]  /*5b10*/  LDL.LU R121, [R1+0x80] ;  /* 0x0000800001797983 */ /* 0x000ea80000300800 */
[----:B------:R1:W-:Y:S01]  /*5b20*/  STL [R1+0xc0], R29 ;  /* 0x0000c01d01007387 */ /* 0x0003e20000100800 */
[----:B----4-:R-:W-:-:S03]  /*5b30*/  FFMA.FTZ R28, R129, c[0x0][0x23c], -R39 ;  /* 0x00008f00811c7a23 */ /* 0x010fc60000010827 */
[----:B------:R-:W4:Y:S04]  /*5b40*/  LDL.LU R129, [R1+0x64] ;  /* 0x0000640001817983 */ /* 0x000f280000300800 */
[----:B------:R1:W-:Y:S02]  /*5b50*/  STL [R1+0xbc], R28 ;  /* 0x0000bc1c01007387 */ /* 0x0003e40000100800 */
[--C-:B-1----:R-:W-:Y:S02]  /*5b60*/  FFMA.FTZ R29, R131, c[0x0][0x23c], -R39.reuse ;  /* 0x00008f00831d7a23 */ /* 0x102fe40000010827 */
[----:B------:R-:W3:Y:S04]  /*5b70*/  LDL.LU R131, [R1+0x50] ;  /* 0x0000500001837983 */ /* 0x000ee80000300800 */
[----:B------:R1:W-:Y:S01]  /*5b80*/  STL [R1+0xb8], R29 ;  /* 0x0000b81d01007387 */ /* 0x0003e20000100800 */
[----:B------:R-:W-:-:S03]  /*5b90*/  FFMA.FTZ R28, R173, c[0x0][0x23c], -R39 ;  /* 0x00008f00ad1c7a23 */ /* 0x000fc60000010827 */
[----:B------:R-:W3:Y:S04]  /*5ba0*/  LDL.LU R173, [R1+0x4c] ;  /* 0x00004c0001ad7983 */ /* 0x000ee80000300800 */
[----:B------:R-:W-:Y:S04]  /*5bb0*/  STL [R1+0x58], R28 ;  /* 0x0000581c01007387 */ /* 0x000fe80000100800 */
[----:B------:R-:W3:Y:S01]  /*5bc0*/  LDL.LU R177, [R1] ;  /* 0x0000000001b17983 */ /* 0x000ee20000300800 */
[----:B-1----:R-:W-:-:S03]  /*5bd0*/  FFMA.FTZ R29, R123, c[0x0][0x23c], -R39 ;  /* 0x00008f007b1d7a23 */ /* 0x002fc60000010827 */
[----:B------:R-:W3:Y:S04]  /*5be0*/  LDL.LU R123, [R1+0x74] ;  /* 0x00007400017b7983 */ /* 0x000ee80000300800 */
[----:B------:R1:W-:Y:S02]  /*5bf0*/  STL [R1+0xa8], R29 ;  /* 0x0000a81d01007387 */ /* 0x0003e40000100800 */
[--C-:B-1----:R-:W-:Y:S02]  /*5c00*/  FFMA.FTZ R29, R119, c[0x0][0x23c], -R39.reuse ;  /* 0x00008f00771d7a23 */ /* 0x102fe40000010827 */
[----:B------:R-:W3:Y:S01]  /*5c10*/  LDL.LU R119, [R1+0x4] ;  /* 0x0000040001777983 */ /* 0x000ee20000300800 */
[--C-:B------:R-:W-:Y:S02]  /*5c20*/  FFMA.FTZ R28, R180, c[0x0][0x23c], -R39.reuse ;  /* 0x00008f00b41c7a23 */ /* 0x100fe40000010827 */
[----:B------:R-:W-:-:S02]  /*5c30*/  FFMA.FTZ R51, R185, c[0x0][0x23c], -R39 ;  /* 0x00008f00b9337a23 */ /* 0x000fc40000010827 */
[--C-:B------:R-:W-:Y:S01]  /*5c40*/  FFMA.FTZ R185, R242, c[0x0][0x23c], -R39.reuse ;  /* 0x00008f00f2b97a23 */ /* 0x100fe20000010827 */
[----:B------:R1:W-:Y:S01]  /*5c50*/  STL [R1+0x54], R28 ;  /* 0x0000541c01007387 */ /* 0x0003e20000100800 */
[--C-:B------:R-:W-:Y:S02]  /*5c60*/  FFMA.FTZ R50, R111, c[0x0][0x23c], -R39.reuse ;  /* 0x00008f006f327a23 */ /* 0x100fe40000010827 */
[--C-:B------:R-:W-:Y:S01]  /*5c70*/  FFMA.FTZ R180, R106, c[0x0][0x23c], -R39.reuse ;  /* 0x00008f006ab47a23 */ /* 0x100fe20000010827 */
[----:B------:R1:W-:Y:S01]  /*5c80*/  STL [R1+0xa4], R29 ;  /* 0x0000a41d01007387 */ /* 0x0003e20000100800 */
[--C-:B------:R-:W-:Y:S02]  /*5c90*/  FFMA.FTZ R247, R247, c[0x0][0x23c], -R39.reuse ;  /* 0x00008f00f7f77a23 */ /* 0x100fe40000010827 */
[--C-:B------:R-:W-:Y:S02]  /*5ca0*/  FFMA.FTZ R186, R186, c[0x0][0x23c], -R39.reuse ;  /* 0x00008f00baba7a23 */ /* 0x100fe40000010827 */
[----:B------:R-:W-:-:S02]  /*5cb0*/  FFMA.FTZ R111, R46, c[0x0][0x23c], -R39 ;  /* 0x00008f002e6f7a23 */ /* 0x000fc40000010827 */
[--C-:B------:R-:W-:Y:S02]  /*5cc0*/  FFMA.FTZ R106, R217, c[0x0][0x23c], -R39.reuse ;  /* 0x00008f00d96a7a23 */ /* 0x100fe40000010827 */
[----:B------:R-:W-:Y:S01]  /*5cd0*/  FFMA.FTZ R46, R108, c[0x0][0x23c], -R38 ;  /* 0x00008f006c2e7a23 */ /* 0x000fe20000010826 */
[----:B------:R-:W-:Y:S01]  /*5ce0*/  FSETP.NEU.FTZ.AND P1, PT, R0, -INF , PT ;  /* 0xff8000000000780b */ /* 0x000fe20003f3d000 */
[--C-:B-1----:R-:W-:Y:S02]  /*5cf0*/  FFMA.FTZ R28, R181, c[0x0][0x23c], -R39.reuse ;  /* 0x00008f00b51c7a23 */ /* 0x102fe40000010827 */
[--C-:B------:R-:W-:Y:S02]  /*5d00*/  FFMA.FTZ R181, R251, c[0x0][0x23c], -R39.reuse ;  /* 0x00008f00fbb57a23 */ /* 0x100fe40000010827 */
[--C-:B------:R-:W-:Y:S02]  /*5d10*/  FFMA.FTZ R29, R115, c[0x0][0x23c], -R39.reuse ;  /* 0x00008f00731d7a23 */ /* 0x100fe40000010827 */
[----:B------:R-:W-:Y:S01]  /*5d20*/  FFMA.FTZ R115, R47, c[0x0][0x23c], -R39 ;  /* 0x00008f002f737a23 */ /* 0x000fe20000010827 */
[----:B------:R-:W1:Y:S01]  /*5d30*/  LDC.U8 R251, c[0x0][0x2d8] ;  /* 0x0000b600fffb7b82 */ /* 0x000e620000000000 */
[----:B------:R-:W-:Y:S01]  /*5d40*/  UIADD3 UR10, UR30, 0x1, URZ ;  /* 0x000000011e0a7890 */ /* 0x000fe2000fffe03f */
[----:B-1----:R-:W-:-:S02]  /*5d50*/  ISETP.GE.U32.AND P5, PT, R251, R238, PT ;  /* 0x000000eefb00720c */ /* 0x002fc40003fa6070 */
[C---:B------:R-:W-:Y:S02]  /*5d60*/  PRMT R238, R76.reuse, 0x7610, R238 ;  /* 0x000076104cee7816 */ /* 0x040fe400000000ee */
[----:B------:R-:W-:Y:S02]  /*5d70*/  ISETP.GE.U32.AND P6, PT, R251, R239, PT ;  /* 0x000000effb00720c */ /* 0x000fe40003fc6070 */
[----:B------:R-:W-:Y:S01]  /*5d80*/  PRMT R239, R76, 0x7632, R239 ;  /* 0x000076324cef7816 */ /* 0x000fe200000000ef */
[----:B------:R-:W-:Y:S01]  /*5d90*/  ULOP3.LUT UR10, UR10, UR29, URZ, 0x3c, !UPT ;  /* 0x0000001d0a0a7292 */ /* 0x000fe2000f8e3c3f */
[--C-:B--2---:R-:W-:Y:S02]  /*5da0*/  FFMA.FTZ R121, R121, c[0x0][0x23c], -R39.reuse ;  /* 0x00008f0079797a23 */ /* 0x104fe40000010827 */
[--C-:B----4-:R-:W-:Y:S02]  /*5db0*/  FFMA.FTZ R129, R129, c[0x0][0x23c], -R39.reuse ;  /* 0x00008f0081817a23 */ /* 0x110fe40000010827 */
[----:B---3--:R-:W-:-:S02]  /*5dc0*/  FFMA.FTZ R131, R131, c[0x0][0x23c], -R39 ;  /* 0x00008f0083837a23 */ /* 0x008fc40000010827 */
[--C-:B------:R-:W-:Y:S02]  /*5dd0*/  FFMA.FTZ R173, R173, c[0x0][0x23c], -R39.reuse ;  /* 0x00008f00adad7a23 */ /* 0x100fe40000010827 */
[--C-:B------:R-:W-:Y:S02]  /*5de0*/  FFMA.FTZ R177, R177, c[0x0][0x23c], -R39.reuse ;  /* 0x00008f00b1b17a23 */ /* 0x100fe40000010827 */
[--C-:B------:R-:W-:Y:S02]  /*5df0*/  FFMA.FTZ R123, R123, c[0x0][0x23c], -R39.reuse ;  /* 0x00008f007b7b7a23 */ /* 0x100fe40000010827 */
[--C-:B------:R-:W-:Y:S02]  /*5e00*/  FFMA.FTZ R242, R119, c[0x0][0x23c], -R39.reuse ;  /* 0x00008f0077f27a23 */ /* 0x100fe40000010827 */
[--C-:B------:R-:W-:Y:S02]  /*5e10*/  FFMA.FTZ R119, R117, c[0x0][0x23c], -R39.reuse ;  /* 0x00008f0075777a23 */ /* 0x100fe40000010827 */
[----:B------:R-:W-:-:S02]  /*5e20*/  FFMA.FTZ R117, R112, c[0x0][0x23c], -R39 ;  /* 0x00008f0070757a23 */ /* 0x000fc40000010827 */
[----:B------:R-:W-:Y:S02]  /*5e30*/  FFMA.FTZ R112, R40, c[0x0][0x23c], -R39 ;  /* 0x00008f0028707a23 */ /* 0x000fe40000010827 */
[--C-:B------:R-:W-:Y:S02]  /*5e40*/  FFMA.FTZ R39, R104, c[0x0][0x23c], -R38.reuse ;  /* 0x00008f0068277a23 */ /* 0x100fe40000010826 */
[----:B------:R-:W-:-:S03]  /*5e50*/  FFMA.FTZ R40, R116, c[0x0][0x23c], -R38 ;  /* 0x00008f0074287a23 */ /* 0x000fc60000010826 */
[----:B------:R1:W-:Y:S04]  /*5e60*/  STL [R1+0xa0], R39 ;  /* 0x0000a02701007387 */ /* 0x0003e80000100800 */
[----:B------:R-:W-:Y:S04]  /*5e70*/  STL [R1+0x9c], R46 ;  /* 0x00009c2e01007387 */ /* 0x000fe80000100800 */
[----:B------:R2:W-:Y:S01]  /*5e80*/  STL [R1+0x98], R40 ;  /* 0x0000982801007387 */ /* 0x0005e20000100800 */
[--C-:B-1----:R-:W-:Y:S02]  /*5e90*/  FFMA.FTZ R39, R125, c[0x0][0x23c], -R38.reuse ;  /* 0x00008f007d277a23 */ /* 0x102fe40000010826 */
[----:B------:R-:W-:-:S02]  /*5ea0*/  FFMA.FTZ R38, R136, c[0x0][0x23c], -R38 ;  /* 0x00008f0088267a23 */ /* 0x000fc40000010826 */
[----:B------:R-:W-:Y:S01]  /*5eb0*/  FMUL.FTZ R136, R0, c[0x0][0x23c] ;  /* 0x00008f0000887a20 */ /* 0x000fe20000410000 */
[----:B------:R-:W-:Y:S04]  /*5ec0*/  STL [R1+0x94], R39 ;  /* 0x0000942701007387 */ /* 0x000fe80000100800 */
[----:B------:R-:W-:Y:S01]  /*5ed0*/  FSEL R136, R136, RZ, P1 ;  /* 0x000000ff88887208 */ /* 0x000fe20000800000 */
[----:B------:R1:W-:Y:S04]  /*5ee0*/  STL [R1+0x90], R38 ;  /* 0x0000902601007387 */ /* 0x0003e80000100800 */
[----:B------:R-:W-:-:S02]  /*5ef0*/  FFMA.FTZ R125, R107, c[0x0][0x23c], -R136 ;  /* 0x00008f006b7d7a23 */ /* 0x000fc40000010888 */
[--C-:B------:R-:W-:Y:S02]  /*5f00*/  FFMA.FTZ R217, R153, c[0x0][0x23c], -R136.reuse ;  /* 0x00008f0099d97a23 */ /* 0x100fe40000010888 */
[--C-:B--2---:R-:W-:Y:S02]  /*5f10*/  FFMA.FTZ R40, R154, c[0x0][0x23c], -R136.reuse ;  /* 0x00008f009a287a23 */ /* 0x104fe40000010888 */
[--C-:B------:R-:W-:Y:S02]  /*5f20*/  FFMA.FTZ R230, R230, c[0x0][0x23c], -R136.reuse ;  /* 0x00008f00e6e67a23 */ /* 0x100fe40000010888 */
[--C-:B------:R-:W-:Y:S02]  /*5f30*/  FFMA.FTZ R47, R158, c[0x0][0x23c], -R136.reuse ;  /* 0x00008f009e2f7a23 */ /* 0x100fe40000010888 */
[----:B-1----:R-:W-:-:S05]  /*5f40*/  FFMA.FTZ R38, R127, c[0x0][0x23c], -R136 ;  /* 0x00008f007f267a23 */ /* 0x002fca0000010888 */
[----:B------:R1:W-:Y:S01]  /*5f50*/  STL [R1+0x84], R38 ;  /* 0x0000842601007387 */ /* 0x0003e20000100800 */
        /* <DEDUP_REMOVED lines=10> */
[--C-:B-1----:R-:W-:Y:S02]  /*6000*/  FFMA.FTZ R38, R155, c[0x0][0x23c], -R136.reuse ;  /* 0x00008f009b267a23 */ /* 0x102fe40000010888 */
[----:B------:R-:W-:-:S02]  /*6010*/  FFMA.FTZ R241, R241, c[0x0][0x23c], -R136 ;  /* 0x00008f00f1f17a23 */ /* 0x000fc40000010888 */
[--C-:B------:R-:W-:Y:S01]  /*6020*/  FFMA.FTZ R240, R240, c[0x0][0x23c], -R136.reuse ;  /* 0x00008f00f0f07a23 */ /* 0x100fe20000010888 */
[----:B------:R1:W-:Y:S01]  /*6030*/  STL [R1+0x64], R38 ;  /* 0x0000642601007387 */ /* 0x0003e20000100800 */
[--C-:B------:R-:W-:Y:S02]  /*6040*/  FFMA.FTZ R237, R237, c[0x0][0x23c], -R136.reuse ;  /* 0x00008f00eded7a23 */ /* 0x100fe40000010888 */
[--C-:B------:R-:W-:Y:S02]  /*6050*/  FFMA.FTZ R236, R236, c[0x0][0x23c], -R136.reuse ;  /* 0x00008f00ecec7a23 */ /* 0x100fe40000010888 */
[--C-:B------:R-:W-:Y:S02]  /*6060*/  FFMA.FTZ R116, R148, c[0x0][0x23c], -R136.reuse ;  /* 0x00008f0094747a23 */ /* 0x100fe40000010888 */
[--C-:B------:R-:W-:Y:S02]  /*6070*/  FFMA.FTZ R104, R138, c[0x0][0x23c], -R136.reuse ;  /* 0x00008f008a687a23 */ /* 0x100fe40000010888 */
[----:B------:R-:W-:-:S02]  /*6080*/  FFMA.FTZ R108, R137, c[0x0][0x23c], -R136 ;  /* 0x00008f00896c7a23 */ /* 0x000fc40000010888 */
[--C-:B------:R-:W-:Y:S01]  /*6090*/  FFMA.FTZ R107, R146, c[0x0][0x23c], -R136.reuse ;  /* 0x00008f00926b7a23 */ /* 0x100fe20000010888 */
[----:B------:R-:W-:Y:S01]  /*60a0*/  LOP3.LUT R153, R214, 0xffff, RZ, 0xc0, !PT ;  /* 0x0000ffffd6997812 */ /* 0x000fe200078ec0ff */
[----:B------:R-:W-:Y:S01]  /*60b0*/  FFMA.FTZ R103, R147, c[0x0][0x23c], -R136 ;  /* 0x00008f0093677a23 */ /* 0x000fe20000010888 */
[----:B------:R-:W-:Y:S01]  /*60c0*/  SHF.R.U32.HI R154, RZ, 0x10, R214 ;  /* 0x00000010ff9a7819 */ /* 0x000fe200000116d6 */
[----:B------:R-:W-:Y:S01]  /*60d0*/  MUFU.EX2 R158, R213 ;  /* 0x000000d5009e7308 */ /* 0x000fe20000000800 */
[----:B-1----:R-:W-:Y:S01]  /*60e0*/  FFMA.FTZ R38, R156, c[0x0][0x23c], -R136 ;  /* 0x00008f009c267a23 */ /* 0x002fe20000010888 */
[----:B------:R-:W-:Y:S01]  /*60f0*/  LOP3.LUT R136, R214, 0xff, RZ, 0xc0, !PT ;  /* 0x000000ffd6887812 */ /* 0x000fe200078ec0ff */
[----:B------:R1:W2:Y:S03]  /*6100*/  LDL.LU R148, [R1+0x2dc] ;  /* 0x0002dc0001947983 */ /* 0x0002a60000300800 */
[----:B------:R-:W-:Y:S01]  /*6110*/  ISETP.GE.U32.AND P3, PT, R251, R136, PT ;  /* 0x00000088fb00720c */ /* 0x000fe20003f66070 */
[----:B------:R1:W3:Y:S01]  /*6120*/  LDL.LU R138, [R1+0x2d8] ;  /* 0x0002d800018a7983 */ /* 0x0002e20000300800 */
[----:B------:R-:W-:-:S02]  /*6130*/  SHF.R.U32.HI R136, RZ, 0x18, R214 ;  /* 0x00000018ff887819 */ /* 0x000fc400000116d6 */
[----:B------:R-:W-:Y:S01]  /*6140*/  SHF.R.U32.HI R153, RZ, 0x8, R153 ;  /* 0x00000008ff997819 */ /* 0x000fe20000011699 */
[----:B------:R-:W-:Y:S01]  /*6150*/  MUFU.EX2 R214, R144 ;  /* 0x0000009000d67308 */ /* 0x000fe20000000800 */
[----:B------:R-:W-:Y:S01]  /*6160*/  ISETP.GE.U32.AND P2, PT, R251, R136, PT ;  /* 0x00000088fb00720c */ /* 0x000fe20003f46070 */
[----:B------:R1:W4:Y:S01]  /*6170*/  LDL.LU R147, [R1+0x2d4] ;  /* 0x0002d40001937983 */ /* 0x0003220000300800 */
[----:B------:R-:W-:Y:S02]  /*6180*/  LOP3.LUT R153, R153, 0xffff, RZ, 0xc0, !PT ;  /* 0x0000ffff99997812 */ /* 0x000fe400078ec0ff */
[----:B------:R-:W-:Y:S01]  /*6190*/  LOP3.LUT R154, R154, 0xff, RZ, 0xc0, !PT ;  /* 0x000000ff9a9a7812 */ /* 0x000fe200078ec0ff */
[----:B------:R1:W4:Y:S02]  /*61a0*/  LDL.LU R137, [R1+0x2d0] ;  /* 0x0002d00001897983 */ /* 0x0003240000300800 */
[----:B------:R-:W1:Y:S01]  /*61b0*/  MUFU.EX2 R136, R141 ;  /* 0x0000008d00887308 */ /* 0x000e620000000800 */
[C---:B------:R-:W-:Y:S01]  /*61c0*/  ISETP.GE.U32.AND P4, PT, R251.reuse, R153, PT ;  /* 0x00000099fb00720c */ /* 0x040fe20003f86070 */
[----:B------:R-:W-:Y:S01]  /*61d0*/  @!P3 HADD2 R151, -R238.H0_H0, -RZ.H0_H0 ;  /* 0xa00000ffee97b230 */ /* 0x000fe20000000900 */
[----:B------:R-:W-:Y:S01]  /*61e0*/  ISETP.GE.U32.AND P1, PT, R251, R154, PT ;  /* 0x0000009afb00720c */ /* 0x000fe20003f26070 */
[----:B------:R2:W4:Y:S01]  /*61f0*/  LDL.LU R146, [R1+0x2cc] ;  /* 0x0002cc0001927983 */ /* 0x0005220000300800 */
[----:B-1----:R-:W-:Y:S01]  /*6200*/  FADD.FTZ R76, R136, R214 ;  /* 0x000000d6884c7221 */ /* 0x002fe20000010000 */
[----:B------:R-:W-:-:S08]  /*6210*/  F2FP.PACK_AB R214, R214, R136 ;  /* 0x00000088d6d6723e */ /* 0x000fd000000000ff */
[----:B------:R-:W-:Y:S01]  /*6220*/  @!P4 HADD2 R135, -R239.H0_H0, -RZ.H0_H0 ;  /* 0xa00000ffef87c230 */ /* 0x000fe20000000900 */
[----:B------:R-:W-:Y:S01]  /*6230*/  PRMT R136, R238, 0x5410, R239 ;  /* 0x00005410ee887816 */ /* 0x000fe200000000ef */
[----:B------:R1:W1:Y:S01]  /*6240*/  MUFU.EX2 R153, R55 ;  /* 0x0000003700997308 */ /* 0x0002620000000800 */
[C---:B------:R-:W-:Y:S01]  /*6250*/  PRMT R159, R214.reuse, 0x7632, R159 ;  /* 0x00007632d69f7816 */ /* 0x040fe2000000009f */
[----:B------:R-:W-:Y:S01]  /*6260*/  @!P1 HADD2 R142, -R214.H0_H0, -RZ.H0_H0 ;  /* 0xa00000ffd68e9230 */ /* 0x000fe20000000900 */
[----:B------:R-:W-:Y:S01]  /*6270*/  @!P3 PRMT R238, R151, 0x5410, RZ ;  /* 0x0000541097eeb816 */ /* 0x000fe200000000ff */
[----:B------:R1:W4:Y:S01]  /*6280*/  LDL.LU R141, [R1+0x2c8] ;  /* 0x0002c800018d7983 */ /* 0x0003220000300800 */
[----:B------:R-:W-:Y:S02]  /*6290*/  LOP3.LUT R151, R139, 0xff, RZ, 0xc0, !PT ;  /* 0x000000ff8b977812 */ /* 0x000fe400078ec0ff */
[----:B------:R-:W-:Y:S01]  /*62a0*/  @!P4 PRMT R239, R135, 0x5410, RZ ;  /* 0x0000541087efc816 */ /* 0x000fe200000000ff */
[----:B------:R-:W-:Y:S01]  /*62b0*/  @!P2 HADD2 R150, -R159.H0_H0, -RZ.H0_H0 ;  /* 0xa00000ff9f96a230 */ /* 0x000fe20000000900 */
[----:B------:R-:W-:-:S02]  /*62c0*/  PRMT R135, R214, 0x5410, R159 ;  /* 0x00005410d6877816 */ /* 0x000fc4000000009f */
[----:B------:R-:W-:Y:S01]  /*62d0*/  PRMT R156, R73, 0x7632, R156 ;  /* 0x00007632499c7816 */ /* 0x000fe2000000009c */
[----:B------:R-:W-:Y:S01]  /*62e0*/  FADD.FTZ R76, R158, R76 ;  /* 0x0000004c9e4c7221 */ /* 0x000fe20000010000 */
[----:B------:R-:W-:Y:S01]  /*62f0*/  @!P1 PRMT R214, R142, 0x5410, RZ ;  /* 0x000054108ed69816 */ /* 0x000fe200000000ff */
[----:B------:R1:W4:Y:S01]  /*6300*/  LDL.LU R144, [R1+0x2c4] ;  /* 0x0002c40001907983 */ /* 0x0003220000300800 */
[----:B------:R-:W-:Y:S02]  /*6310*/  ISETP.GE.U32.AND P3, PT, R251, R151, PT ;  /* 0x00000097fb00720c */ /* 0x000fe40003f66070 */
[----:B------:R-:W-:Y:S01]  /*6320*/  LOP3.LUT R142, R54, 0xffff, RZ, 0xc0, !PT ;  /* 0x0000ffff368e7812 */ /* 0x000fe200078ec0ff */
[----:B------:R1:W4:Y:S01]  /*6330*/  LDL.LU R139, [R1+0x2c0] ;  /* 0x0002c000018b7983 */ /* 0x0003220000300800 */
[----:B------:R-:W-:Y:S02]  /*6340*/  PRMT R151, R73, 0x7610, R151 ;  /* 0x0000761049977816 */ /* 0x000fe40000000097 */
[----:B------:R-:W-:-:S03]  /*6350*/  SHF.R.U32.HI R142, RZ, 0x8, R142 ;  /* 0x00000008ff8e7819 */ /* 0x000fc6000001168e */
[----:B------:R-:W-:Y:S01]  /*6360*/  @!P6 HADD2 R149, -R151.H0_H0, -RZ.H0_H0 ;  /* 0xa00000ff9795e230 */ /* 0x000fe20000000900 */
[----:B------:R-:W-:Y:S02]  /*6370*/  LOP3.LUT R73, R142, 0xffff, RZ, 0xc0, !PT ;  /* 0x0000ffff8e497812 */ /* 0x000fe400078ec0ff */
[----:B------:R-:W-:Y:S02]  /*6380*/  PRMT R142, R151, 0x5410, R156 ;  /* 0x00005410978e7816 */ /* 0x000fe4000000009c */
[----:B------:R-:W-:Y:S02]  /*6390*/  @!P6 PRMT R151, R149, 0x5410, RZ ;  /* 0x000054109597e816 */ /* 0x000fe400000000ff */
[----:B------:R-:W-:Y:S02]  /*63a0*/  @!P2 PRMT R159, R150, 0x5410, RZ ;  /* 0x00005410969fa816 */ /* 0x000fe400000000ff */
[----:B------:R-:W-:Y:S02]  /*63b0*/  ISETP.GE.U32.AND P6, PT, R251, R73, PT ;  /* 0x00000049fb00720c */ /* 0x000fe40003fc6070 */
[----:B------:R-:W-:-:S02]  /*63c0*/  SHF.R.U32.HI R150, RZ, 0x8, R162 ;  /* 0x00000008ff967819 */ /* 0x000fc400000116a2 */
[----:B------:R-:W-:Y:S02]  /*63d0*/  LOP3.LUT R73, R233, UR10, RZ, 0x3c, !PT ;  /* 0x0000000ae9497c12 */ /* 0x000fe4000f8e3cff */
[----:B------:R-:W-:-:S03]  /*63e0*/  LOP3.LUT R150, R150, 0xffff, RZ, 0xc0, !PT ;  /* 0x0000ffff96967812 */ /* 0x000fc600078ec0ff */
[----:B-1----:R-:W-:Y:S01]  /*63f0*/  IMAD.WIDE.U32 R54, R73, -0x326172a9, RZ ;  /* 0xcd9e8d5749367825 */ /* 0x002fe200078e00ff */
[C---:B------:R-:W-:Y:S02]  /*6400*/  ISETP.GE.U32.AND P1, PT, R251.reuse, R150, PT ;  /* 0x00000096fb00720c */ /* 0x040fe40003f26070 */
[----:B------:R-:W-:Y:S01]  /*6410*/  ISETP.GE.U32.AND P4, PT, R251, R143, PT ;  /* 0x0000008ffb00720c */ /* 0x000fe20003f86070 */
[----:B------:R-:W-:Y:S01]  /*6420*/  FADD.FTZ R150, R153, R76 ;  /* 0x0000004c99967221 */ /* 0x000fe20000010000 */
[----:B------:R-:W-:Y:S01]  /*6430*/  LOP3.LUT R76, R55, UR20, R166, 0x96, !PT ;  /* 0x00000014374c7c12 */ /* 0x000fe2000f8e96a6 */
[----:B------:R1:W4:Y:S01]  /*6440*/  LDL.LU R143, [R1+0x2bc] ;  /* 0x0002bc00018f7983 */ /* 0x0003220000300800 */
[----:B------:R-:W-:Y:S02]  /*6450*/  LOP3.LUT R73, R161, UR18, R54, 0x96, !PT ;  /* 0x00000012a1497c12 */ /* 0x000fe4000f8e9636 */
[----:B------:R-:W-:Y:S02]  /*6460*/  ISETP.GE.U32.AND P2, PT, R251, R145, PT ;  /* 0x00000091fb00720c */ /* 0x000fe40003f46070 */
[----:B------:R1:W4:Y:S01]  /*6470*/  LDL.LU R145, [R1+0x2b8] ;  /* 0x0002b80001917983 */ /* 0x0003220000300800 */
[----:B------:R-:W-:Y:S01]  /*6480*/  F2FP.PACK_AB R158, R153, R158 ;  /* 0x0000009e999e723e */ /* 0x000fe200000000ff */
[----:B------:R-:W-:-:S02]  /*6490*/  IMAD.WIDE.U32 R160, R76, -0x2daee0ad, RZ ;  /* 0xd2511f534ca07825 */ /* 0x000fc400078e00ff */
[----:B------:R1:W4:Y:S02]  /*64a0*/  LDL.LU R162, [R1+0x2b4] ;  /* 0x0002b40001a27983 */ /* 0x0003240000300800 */
[----:B------:R-:W-:Y:S02]  /*64b0*/  IMAD.WIDE.U32 R154, R73, -0x2daee0ad, RZ ;  /* 0xd2511f53499a7825 */ /* 0x000fe400078e00ff */
[----:B------:R-:W4:Y:S04]  /*64c0*/  LDL.LU R213, [R1+0x2b0] ;  /* 0x0002b00001d57983 */ /* 0x000f280000300800 */
[----:B------:R-:W4:Y:S01]  /*64d0*/  LDL.LU R153, [R1+0xb0] ;  /* 0x0000b00001997983 */ /* 0x000f220000300800 */
[----:B------:R-:W-:Y:S02]  /*64e0*/  LOP3.LUT R76, R161, UR17, R234, 0x96, !PT ;  /* 0x00000011a14c7c12 */ /* 0x000fe4000f8e96ea */
[----:B------:R-:W-:Y:S01]  /*64f0*/  LOP3.LUT R73, R155, UR15, R160, 0x96, !PT ;  /* 0x0000000f9b497c12 */ /* 0x000fe2000f8e96a0 */
[----:B------:R-:W4:Y:S04]  /*6500*/  LDL.LU R149, [R1+0x48] ;  /* 0x0000480001957983 */ /* 0x000f280000300800 */
[----:B------:R1:W4:Y:S04]  /*6510*/  LDL.LU.64 R160, [R1+0x2a8] ;  /* 0x0002a80001a07983 */ /* 0x0003280000300a00 */
[----:B------:R-:W-:Y:S04]  /*6520*/  STL.64 [R1+0x2a0], R10 ;  /* 0x0002a00a01007387 */ /* 0x000fe80000100a00 */
[----:B------:R1:W-:Y:S04]  /*6530*/  STL.64 [R1+0x298], R8 ;  /* 0x0002980801007387 */ /* 0x0003e80000100a00 */
[----:B-1----:R-:W4:Y:S04]  /*6540*/  LDL.LU R9, [R1+0x44] ;  /* 0x0000440001097983 */ /* 0x002f280000300800 */
[----:B------:R-:W-:Y:S01]  /*6550*/  STL [R1+0x294], R168 ;  /* 0x000294a801007387 */ /* 0x000fe20000100800 */
[----:B------:R-:W-:-:S03]  /*6560*/  IMAD.WIDE.U32 R10, R76, -0x326172a9, RZ ;  /* 0xcd9e8d574c0a7825 */ /* 0x000fc600078e00ff */
[----:B------:R-:W-:Y:S04]  /*6570*/  STL [R1+0x290], R0 ;  /* 0x0002900001007387 */ /* 0x000fe80000100800 */
[----:B------:R-:W-:Y:S04]  /*6580*/  STL.64 [R1+0x288], R238 ;  /* 0x000288ee01007387 */ /* 0x000fe80000100a00 */
[----:B------:R1:W-:Y:S04]  /*6590*/  STL.64 [R1+0x280], R164 ;  /* 0x000280a401007387 */ /* 0x0003e80000100a00 */
[----:B------:R1:W-:Y:S02]  /*65a0*/  STL.64 [R1+0x278], R2 ;  /* 0x0002780201007387 */ /* 0x0003e40000100a00 */
[----:B-1----:R-:W-:-:S05]  /*65b0*/  IMAD.WIDE.U32 R164, R246, -0x326172a9, RZ ;  /* 0xcd9e8d57f6a47825 */ /* 0x002fca00078e00ff */
[----:B------:R-:W-:-:S05]  /*65c0*/  LOP3.LUT R76, R11, UR16, R164, 0x96, !PT ;  /* 0x000000100b4c7c12 */ /* 0x000fca000f8e96a4 */
[----:B------:R-:W-:-:S05]  /*65d0*/  IMAD.WIDE.U32 R2, R76, -0x2daee0ad, RZ ;  /* 0xd2511f534c027825 */ /* 0x000fca00078e00ff */
[----:B------:R-:W-:Y:S01]  /*65e0*/  LOP3.LUT R76, R3, UR13, R154, 0x96, !PT ;  /* 0x0000000d034c7c12 */ /* 0x000fe2000f8e969a */
[----:B------:R-:W-:-:S04]  /*65f0*/  IMAD.WIDE.U32 R238, R73, -0x326172a9, RZ ;  /* 0xcd9e8d5749ee7825 */ /* 0x000fc800078e00ff */
[----:B------:R-:W-:Y:S01]  /*6600*/  IMAD.WIDE.U32 R154, R76, -0x326172a9, RZ ;  /* 0xcd9e8d574c9a7825 */ /* 0x000fe200078e00ff */
[----:B------:R-:W-:-:S04]  /*6610*/  @!P1 HADD2 R140, -R156.H0_H0, -RZ.H0_H0 ;  /* 0xa00000ff9c8c9230 */ /* 0x000fc80000000900 */
[----:B------:R-:W-:Y:S02]  /*6620*/  LOP3.LUT R76, R155, UR12, R238, 0x96, !PT ;  /* 0x0000000c9b4c7c12 */ /* 0x000fe4000f8e96ee */
[----:B------:R-:W-:Y:S02]  /*6630*/  PRMT R157, R158, 0x7632, R157 ;  /* 0x000076329e9d7816 */ /* 0x000fe4000000009d */
[----:B------:R-:W-:Y:S02]  /*6640*/  LOP3.LUT R73, R239, UR14, R10, 0x96, !PT ;  /* 0x0000000eef497c12 */ /* 0x000fe4000f8e960a */
[----:B------:R-:W-:-:S03]  /*6650*/  @!P1 PRMT R156, R140, 0x5410, RZ ;  /* 0x000054108c9c9816 */ /* 0x000fc600000000ff */
[----:B------:R-:W-:-:S05]  /*6660*/  IMAD.WIDE.U32 R10, R73, -0x2daee0ad, RZ ;  /* 0xd2511f53490a7825 */ /* 0x000fca00078e00ff */
[----:B------:R-:W-:-:S05]  /*6670*/  LOP3.LUT R73, R11, UR11, R2, 0x96, !PT ;  /* 0x0000000b0b497c12 */ /* 0x000fca000f8e9602 */
[----:B------:R-:W-:-:S05]  /*6680*/  IMAD.WIDE.U32 R238, R73, -0x326172a9, RZ ;  /* 0xcd9e8d5749ee7825 */ /* 0x000fca00078e00ff */
[----:B------:R-:W-:Y:S02]  /*6690*/  LOP3.LUT R73, R239, UR31, R154, 0x96, !PT ;  /* 0x0000001fef497c12 */ /* 0x000fe4000f8e969a */
[----:B------:R-:W-:Y:S02]  /*66a0*/  SHF.R.U32.HI R154, RZ, 0x18, R238 ;  /* 0x00000018ff9a7819 */ /* 0x000fe400000116ee */
[----:B------:R-:W-:Y:S02]  /*66b0*/  LOP3.LUT R3, R238, 0xffff, RZ, 0xc0, !PT ;  /* 0x0000ffffee037812 */ /* 0x000fe400078ec0ff */
[----:B------:R-:W4:Y:S04]  /*66c0*/  LDL.LU R239, [R1+0x40] ;  /* 0x0000400001ef7983 */ /* 0x000f280000300800 */
[----:B------:R-:W4:Y:S04]  /*66d0*/  LDL.LU R0, [R1+0x38] ;  /* 0x0000380001007983 */ /* 0x000f280000300800 */
[----:B------:R-:W4:Y:S01]  /*66e0*/  LDL.LU R168, [R1+0x34] ;  /* 0x0000340001a87983 */ /* 0x000f220000300800 */
[----:B--2---:R-:W-:-:S02]  /*66f0*/  @!P5 HADD2 R148, -R157.H0_H0, -RZ.H0_H0 ;  /* 0xa00000ff9d94d230 */ /* 0x004fc40000000900 */
[----:B---3--:R-:W-:Y:S01]  /*6700*/  @!P3 HADD2 R138, -R158.H0_H0, -RZ.H0_H0 ;  /* 0xa00000ff9e8ab230 */ /* 0x008fe20000000900 */
[----:B----4-:R-:W1:Y:S08]  /*6710*/  MUFU.EX2 R155, R153 ;  /* 0x00000099009b7308 */ /* 0x010e700000000800 */
[----:B------:R-:W2:Y:S01]  /*6720*/  MUFU.EX2 R153, R149 ;  /* 0x0000009500997308 */ /* 0x000ea20000000800 */
[----:B------:R-:W-:-:S04]  /*6730*/  LOP3.LUT R140, R9, 0xff, RZ, 0xc0, !PT ;  /* 0x000000ff098c7812 */ /* 0x000fc800078ec0ff */
[----:B------:R-:W-:Y:S02]  /*6740*/  ISETP.GE.U32.AND P1, PT, R251, R140, PT ;  /* 0x0000008cfb00720c */ /* 0x000fe40003f26070 */
[----:B------:R-:W-:Y:S02]  /*6750*/  PRMT R140, R158, 0x5410, R157 ;  /* 0x000054109e8c7816 */ /* 0x000fe4000000009d */
[----:B------:R-:W-:Y:S01]  /*6760*/  @!P5 PRMT R157, R148, 0x5410, RZ ;  /* 0x00005410949dd816 */ /* 0x000fe200000000ff */
[--C-:B-1----:R-:W-:Y:S01]  /*6770*/  FADD.FTZ R148, R155, R150.reuse ;  /* 0x000000969b947221 */ /* 0x102fe20000010000 */
[C---:B--2---:R-:W-:Y:S02]  /*6780*/  F2FP.PACK_AB R155, R153.reuse, R155 ;  /* 0x0000009b999b723e */ /* 0x044fe400000000ff */
[C---:B------:R-:W-:Y:S01]  /*6790*/  PRMT R150, R72.reuse, 0x7610, R150 ;  /* 0x0000761048967816 */ /* 0x040fe20000000096 */
[----:B------:R-:W-:Y:S01]  /*67a0*/  FADD.FTZ R148, R153, R148 ;  /* 0x0000009499947221 */ /* 0x000fe20000010000 */
[----:B------:R-:W-:-:S02]  /*67b0*/  PRMT R153, R72, 0x7632, R153 ;  /* 0x0000763248997816 */ /* 0x000fc40000000099 */
[----:B------:R-:W-:Y:S02]  /*67c0*/  SHF.R.U32.HI R72, RZ, 0x18, R9 ;  /* 0x00000018ff487819 */ /* 0x000fe40000011609 */
[----:B------:R-:W-:Y:S01]  /*67d0*/  @!P3 PRMT R158, R138, 0x5410, RZ ;  /* 0x000054108a9eb816 */ /* 0x000fe200000000ff */
[----:B------:R-:W-:Y:S01]  /*67e0*/  @!P1 HADD2 R147, -R150.H0_H0, -RZ.H0_H0 ;  /* 0xa00000ff96939230 */ /* 0x000fe20000000900 */
[----:B------:R-:W-:Y:S02]  /*67f0*/  ISETP.GE.U32.AND P3, PT, R251, R72, PT ;  /* 0x00000048fb00720c */ /* 0x000fe40003f66070 */
[----:B------:R-:W-:Y:S02]  /*6800*/  PRMT R138, R150, 0x5410, R153 ;  /* 0x00005410968a7816 */ /* 0x000fe40000000099 */
[----:B------:R-:W-:Y:S02]  /*6810*/  @!P1 PRMT R150, R147, 0x5410, RZ ;  /* 0x0000541093969816 */ /* 0x000fe400000000ff */
[----:B------:R-:W-:-:S02]  /*6820*/  ISETP.GE.U32.AND P1, PT, R251, R154, PT ;  /* 0x0000009afb00720c */ /* 0x000fc40003f26070 */
[----:B------:R-:W-:Y:S01]  /*6830*/  PRMT R154, R155, 0x7632, R154 ;  /* 0x000076329b9a7816 */ /* 0x000fe2000000009a */
[----:B------:R-:W-:-:S04]  /*6840*/  @!P6 HADD2 R137, -R153.H0_H0, -RZ.H0_H0 ;  /* 0xa00000ff9989e230 */ /* 0x000fc80000000900 */
[----:B------:R-:W-:Y:S01]  /*6850*/  @!P3 HADD2 R146, -R154.H0_H0, -RZ.H0_H0 ;  /* 0xa00000ff9a92b230 */ /* 0x000fe20000000900 */
[----:B------:R-:W-:Y:S02]  /*6860*/  @!P6 PRMT R153, R137, 0x5410, RZ ;  /* 0x000054108999e816 */ /* 0x000fe400000000ff */
[----:B------:R-:W-:Y:S02]  /*6870*/  PRMT R137, R155, 0x5410, R154 ;  /* 0x000054109b897816 */ /* 0x000fe4000000009a */
[----:B------:R-:W-:Y:S02]  /*6880*/  @!P3 PRMT R154, R146, 0x5410, RZ ;  /* 0x00005410929ab816 */ /* 0x000fe400000000ff */
[----:B------:R-:W2:Y:S01]  /*6890*/  LDL.LU R146, [R1+0x3c] ;  /* 0x00003c0001927983 */ /* 0x000ea20000300800 */
[----:B------:R-:W-:Y:S02]  /*68a0*/  SHF.R.U32.HI R72, RZ, 0x10, R9 ;  /* 0x00000010ff487819 */ /* 0x000fe40000011609 */
[----:B------:R-:W-:-:S02]  /*68b0*/  LOP3.LUT R149, R238, 0xff, RZ, 0xc0, !PT ;  /* 0x000000ffee957812 */ /* 0x000fc400078ec0ff */
[----:B------:R-:W-:Y:S02]  /*68c0*/  LOP3.LUT R72, R72, 0xff, RZ, 0xc0, !PT ;  /* 0x000000ff48487812 */ /* 0x000fe400078ec0ff */
[C---:B------:R-:W-:Y:S02]  /*68d0*/  ISETP.GE.U32.AND P5, PT, R251.reuse, R149, PT ;  /* 0x00000095fb00720c */ /* 0x040fe40003fa6070 */
[----:B------:R-:W-:Y:S02]  /*68e0*/  ISETP.GE.U32.AND P6, PT, R251, R72, PT ;  /* 0x00000048fb00720c */ /* 0x000fe40003fc6070 */
[----:B------:R-:W-:Y:S01]  /*68f0*/  SHF.R.U32.HI R149, RZ, 0x10, R238 ;  /* 0x00000010ff957819 */ /* 0x000fe200000116ee */
[----:B------:R-:W-:Y:S03]  /*6900*/  MUFU.EX2 R147, R249 ;  /* 0x000000f900937308 */ /* 0x000fe60000000800 */
[----:B------:R-:W-:-:S05]  /*6910*/  LOP3.LUT R149, R149, 0xff, RZ, 0xc0, !PT ;  /* 0x000000ff95957812 */ /* 0x000fca00078ec0ff */
[----:B------:R-:W-:Y:S01]  /*6920*/  MUFU.EX2 R238, R248 ;  /* 0x000000f800ee7308 */ /* 0x000fe20000000800 */
[----:B------:R-:W-:Y:S01]  /*6930*/  ISETP.GE.U32.AND P3, PT, R251, R149, PT ;  /* 0x00000095fb00720c */ /* 0x000fe20003f66070 */
[----:B------:R-:W-:-:S05]  /*6940*/  @!P6 HADD2 R141, -R155.H0_H0, -RZ.H0_H0 ;  /* 0xa00000ff9b8de230 */ /* 0x000fca0000000900 */
[----:B------:R-:W-:Y:S01]  /*6950*/  @!P6 PRMT R155, R141, 0x5410, RZ ;  /* 0x000054108d9be816 */ /* 0x000fe200000000ff */
[----:B------:R-:W-:Y:S01]  /*6960*/  IMAD.WIDE.U32 R8, R76, -0x2daee0ad, RZ ;  /* 0xd2511f534c087825 */ /* 0x000fe200078e00ff */
[----:B------:R-:W1:Y:S08]  /*6970*/  MUFU.EX2 R149, R239 ;  /* 0x000000ef00957308 */ /* 0x000e700000000800 */
[----:B------:R-:W3:Y:S01]  /*6980*/  MUFU.EX2 R0, R0 ;  /* 0x0000000000007308 */ /* 0x000ee20000000800 */
[----:B-1----:R-:W-:Y:S01]  /*6990*/  FADD.FTZ R148, R149, R148 ;  /* 0x0000009495947221 */ /* 0x002fe20000010000 */
[----:B------:R-:W-:-:S02]  /*69a0*/  LOP3.LUT R168, R168, 0xff, RZ, 0xc0, !PT ;  /* 0x000000ffa8a87812 */ /* 0x000fc400078ec0ff */
[----:B---3--:R-:W-:Y:S02]  /*69b0*/  F2FP.PACK_AB R149, R0, R149 ;  /* 0x000000950095723e */ /* 0x008fe400000000ff */
[----:B------:R-:W-:Y:S02]  /*69c0*/  LOP3.LUT R249, R9, UR32, R10, 0x96, !PT ;  /* 0x0000002009f97c12 */ /* 0x000fe4000f8e960a */
[----:B------:R1:W3:Y:S01]  /*69d0*/  LDL.LU.64 R10, [R1+0x2a0] ;  /* 0x0002a000010a7983 */ /* 0x0002e20000300a00 */
[C---:B------:R-:W-:Y:S02]  /*69e0*/  LOP3.LUT R72, R8.reuse, 0xff, RZ, 0xc0, !PT ;  /* 0x000000ff08487812 */ /* 0x040fe400078ec0ff */
[----:B------:R-:W-:Y:S02]  /*69f0*/  LOP3.LUT R76, R8, 0xffff, RZ, 0xc0, !PT ;  /* 0x0000ffff084c7812 */ /* 0x000fe400078ec0ff */
[--C-:B------:R-:W-:Y:S02]  /*6a00*/  SHF.R.U32.HI R248, RZ, 0x10, R8.reuse ;  /* 0x00000010fff87819 */ /* 0x100fe40000011608 */
[----:B------:R-:W-:-:S02]  /*6a10*/  SHF.R.U32.HI R2, RZ, 0x18, R8 ;  /* 0x00000018ff027819 */ /* 0x000fc40000011608 */
[----:B------:R1:W4:Y:S04]  /*6a20*/  LDL.LU.64 R8, [R1+0x298] ;  /* 0x0002980001087983 */ /* 0x0003280000300a00 */
[----:B------:R-:W3:Y:S01]  /*6a30*/  LDL.LU R239, [R1+0x2c] ;  /* 0x00002c0001ef7983 */ /* 0x000ee20000300800 */
[----:B--2---:R-:W-:Y:S01]  /*6a40*/  SHF.R.U32.HI R141, RZ, 0x8, R146 ;  /* 0x00000008ff8d7819 */ /* 0x004fe20000011692 */
[----:B------:R-:W-:Y:S01]  /*6a50*/  FADD.FTZ R146, R147, R152 ;  /* 0x0000009893927221 */ /* 0x000fe20000010000 */
[C---:B------:R-:W-:Y:S02]  /*6a60*/  F2FP.PACK_AB R152, R238.reuse, R147 ;  /* 0x00000093ee98723e */ /* 0x040fe400000000ff */
[----:B------:R-:W-:Y:S01]  /*6a70*/  LOP3.LUT R141, R141, 0xffff, RZ, 0xc0, !PT ;  /* 0x0000ffff8d8d7812 */ /* 0x000fe200078ec0ff */
[----:B------:R-:W-:Y:S01]  /*6a80*/  FADD.FTZ R146, R238, R146 ;  /* 0x00000092ee927221 */ /* 0x000fe20000010000 */
[----:B------:R-:W-:-:S02]  /*6a90*/  PRMT R147, R152, 0x7632, R147 ;  /* 0x0000763298937816 */ /* 0x000fc40000000093 */
[----:B------:R-:W-:Y:S01]  /*6aa0*/  ISETP.GE.U32.AND P6, PT, R251, R141, PT ;  /* 0x0000008dfb00720c */ /* 0x000fe20003fc6070 */
[----:B------:R-:W-:Y:S01]  /*6ab0*/  @!P4 HADD2 R144, -R152.H0_H0, -RZ.H0_H0 ;  /* 0xa00000ff9890c230 */ /* 0x000fe20000000900 */
[----:B------:R2:W1:Y:S01]  /*6ac0*/  MUFU.EX2 R238, R245 ;  /* 0x000000f500ee7308 */ /* 0x0004620000000800 */
[----:B------:R-:W-:-:S03]  /*6ad0*/  PRMT R141, R152, 0x5410, R147 ;  /* 0x00005410988d7816 */ /* 0x000fc60000000093 */
[----:B------:R-:W-:-:S04]  /*6ae0*/  @!P4 PRMT R152, R144, 0x5410, RZ ;  /* 0x000054109098c816 */ /* 0x000fc800000000ff */
[----:B------:R1:W1:Y:S01]  /*6af0*/  MUFU.EX2 R144, R221 ;  /* 0x000000dd00907308 */ /* 0x0002620000000800 */
[----:B--2---:R-:W-:Y:S01]  /*6b00*/  FADD.FTZ R245, R0, R148 ;  /* 0x0000009400f57221 */ /* 0x004fe20000010000 */
[----:B------:R-:W-:Y:S01]  /*6b10*/  LOP3.LUT R148, R73, 0xffff, RZ, 0xc0, !PT ;  /* 0x0000ffff49947812 */ /* 0x000fe200078ec0ff */
[----:B------:R-:W-:-:S03]  /*6b20*/  @!P6 HADD2 R139, -R147.H0_H0, -RZ.H0_H0 ;  /* 0xa00000ff938be230 */ /* 0x000fc60000000900 */
[--C-:B-1----:R-:W-:Y:S02]  /*6b30*/  SHF.R.U32.HI R221, RZ, 0x8, R148.reuse ;  /* 0x00000008ffdd7819 */ /* 0x102fe40000011694 */
[----:B------:R-:W-:Y:S02]  /*6b40*/  PRMT R148, R149, 0x7632, R148 ;  /* 0x0000763295947816 */ /* 0x000fe40000000094 */
[----:B------:R-:W-:Y:S02]  /*6b50*/  ISETP.GE.U32.AND P4, PT, R251, R168, PT ;  /* 0x000000a8fb00720c */ /* 0x000fe40003f86070 */
[----:B------:R-:W-:Y:S01]  /*6b60*/  @!P6 PRMT R147, R139, 0x5410, RZ ;  /* 0x000054108b93e816 */ /* 0x000fe200000000ff */
[----:B------:R-:W-:Y:S01]  /*6b70*/  @!P2 HADD2 R94, -R148.H0_H0, -RZ.H0_H0 ;  /* 0xa00000ff945ea230 */ /* 0x000fe20000000900 */
[----:B------:R1:W5:Y:S01]  /*6b80*/  LDL.LU R168, [R1+0x294] ;  /* 0x0002940001a87983 */ /* 0x0003620000300800 */
[----:B------:R-:W-:-:S03]  /*6b90*/  PRMT R139, R149, 0x5410, R148 ;  /* 0x00005410958b7816 */ /* 0x000fc60000000094 */
[----:B------:R1:W5:Y:S01]  /*6ba0*/  LDL.LU R0, [R1+0x290] ;  /* 0x0002900001007983 */ /* 0x0003620000300800 */
[----:B------:R-:W-:-:S03]  /*6bb0*/  @!P2 PRMT R148, R94, 0x5410, RZ ;  /* 0x000054105e94a816 */ /* 0x000fc600000000ff */
[----:B------:R-:W2:Y:S01]  /*6bc0*/  LDL.LU R94, [R1+0x30] ;  /* 0x00003000015e7983 */ /* 0x000ea20000300800 */
[----:B------:R-:W-:Y:S01]  /*6bd0*/  LOP3.LUT R221, R221, 0xffff, RZ, 0xc0, !PT ;  /* 0x0000ffffdddd7812 */ /* 0x000fe200078ec0ff */
[----:B------:R-:W-:-:S03]  /*6be0*/  FADD.FTZ R146, R238, R146 ;  /* 0x00000092ee927221 */ /* 0x000fc60000010000 */
[----:B------:R-:W-:Y:S01]  /*6bf0*/  ISETP.GE.U32.AND P6, PT, R251, R221, PT ;  /* 0x000000ddfb00720c */ /* 0x000fe20003fc6070 */
[C---:B------:R-:W-:Y:S01]  /*6c00*/  FADD.FTZ R221, R144.reuse, R146 ;  /* 0x0000009290dd7221 */ /* 0x040fe20000010000 */
[----:B------:R-:W-:Y:S01]  /*6c10*/  F2FP.PACK_AB R144, R144, R238 ;  /* 0x000000ee9090723e */ /* 0x000fe200000000ff */
[----:B------:R-:W-:Y:S01]  /*6c20*/  @!P4 HADD2 R143, -R149.H0_H0, -RZ.H0_H0 ;  /* 0xa00000ff958fc230 */ /* 0x000fe20000000900 */
[----:B------:R-:W3:Y:S04]  /*6c30*/  LDL.LU R238, [R1+0x28] ;  /* 0x0000280001ee7983 */ /* 0x000ee80000300800 */
[----:B------:R-:W-:Y:S02]  /*6c40*/  @!P4 PRMT R149, R143, 0x5410, RZ ;  /* 0x000054108f95c816 */ /* 0x000fe400000000ff */
[----:B------:R-:W-:Y:S01]  /*6c50*/  PRMT R143, R144, 0x7632, R143 ;  /* 0x00007632908f7816 */ /* 0x000fe2000000008f */
[----:B--2---:R2:W-:Y:S02]  /*6c60*/  MUFU.EX2 R146, R94 ;  /* 0x0000005e00927308 */ /* 0x0045e40000000800 */
[----:B--2---:R-:W-:-:S04]  /*6c70*/  LOP3.LUT R94, R73, 0xff, RZ, 0xc0, !PT ;  /* 0x000000ff495e7812 */ /* 0x004fc800078ec0ff */
[----:B------:R-:W-:Y:S02]  /*6c80*/  ISETP.GE.U32.AND P2, PT, R251, R94, PT ;  /* 0x0000005efb00720c */ /* 0x000fe40003f46070 */
[----:B---3--:R2:W3:Y:S11]  /*6c90*/  MUFU.EX2 R94, R239 ;  /* 0x000000ef005e7308 */ /* 0x0084f60000000800 */
[----:B------:R-:W-:Y:S01]  /*6ca0*/  @!P2 HADD2 R145, -R144.H0_H0, -RZ.H0_H0 ;  /* 0xa00000ff9091a230 */ /* 0x000fe20000000900 */
[----:B--2---:R-:W2:Y:S04]  /*6cb0*/  LDL.LU R239, [R1+0x24] ;  /* 0x0000240001ef7983 */ /* 0x004ea80000300800 */
[----:B---3--:R3:W-:Y:S02]  /*6cc0*/  STL [R1+0x2c], R94 ;  /* 0x00002c5e01007387 */ /* 0x0087e40000100800 */
[----:B---3--:R-:W-:-:S02]  /*6cd0*/  SHF.R.U32.HI R94, RZ, 0x18, R73 ;  /* 0x00000018ff5e7819 */ /* 0x008fc40000011649 */
[----:B------:R-:W-:Y:S02]  /*6ce0*/  SHF.R.U32.HI R73, RZ, 0x10, R73 ;  /* 0x00000010ff497819 */ /* 0x000fe40000011649 */
[----:B------:R-:W-:Y:S02]  /*6cf0*/  ISETP.GE.U32.AND P4, PT, R251, R94, PT ;  /* 0x0000005efb00720c */ /* 0x000fe40003f86070 */
[----:B------:R-:W-:Y:S02]  /*6d00*/  LOP3.LUT R73, R73, 0xff, RZ, 0xc0, !PT ;  /* 0x000000ff49497812 */ /* 0x000fe400078ec0ff */
[----:B------:R-:W-:Y:S02]  /*6d10*/  PRMT R94, R144, 0x5410, R143 ;  /* 0x00005410905e7816 */ /* 0x000fe4000000008f */
[----:B------:R-:W-:Y:S02]  /*6d20*/  @!P2 PRMT R144, R145, 0x5410, RZ ;  /* 0x000054109190a816 */ /* 0x000fe400000000ff */
[----:B------:R-:W-:-:S02]  /*6d30*/  ISETP.GE.U32.AND P2, PT, R251, R73, PT ;  /* 0x00000049fb00720c */ /* 0x000fc40003f46070 */
[----:B------:R-:W3:Y:S01]  /*6d40*/  LDL.LU R251, [R1+0x2c] ;  /* 0x00002c0001fb7983 */ /* 0x000ee20000300800 */
[----:B------:R-:W-:Y:S01]  /*6d50*/  FADD.FTZ R245, R146, R245 ;  /* 0x000000f592f57221 */ /* 0x000fe20000010000 */
[----:B------:R-:W-:-:S05]  /*6d60*/  @!P6 HADD2 R93, -R143.H0_H0, -RZ.H0_H0 ;  /* 0xa00000ff8f5de230 */ /* 0x000fca0000000900 */
[----:B------:R-:W-:Y:S02]  /*6d70*/  @!P6 PRMT R143, R93, 0x5410, RZ ;  /* 0x000054105d8fe816 */ /* 0x000fe400000000ff */
[----:B------:R-:W-:-:S04]  /*6d80*/  SHF.R.U32.HI R93, RZ, 0x8, R3 ;  /* 0x00000008ff5d7819 */ /* 0x000fc80000011603 */
[----:B------:R-:W-:Y:S01]  /*6d90*/  LOP3.LUT R93, R93, 0xffff, RZ, 0xc0, !PT ;  /* 0x0000ffff5d5d7812 */ /* 0x000fe200078ec0ff */
[----:B------:R-:W1:Y:S08]  /*6da0*/  MUFU.EX2 R220, R220 ;  /* 0x000000dc00dc7308 */ /* 0x000e700000000800 */
[----:B------:R-:W4:Y:S08]  /*6db0*/  MUFU.EX2 R205, R205 ;  /* 0x000000cd00cd7308 */ /* 0x000f300000000800 */
[----:B------:R-:W-:Y:S01]  /*6dc0*/  MUFU.EX2 R204, R204 ;  /* 0x000000cc00cc7308 */ /* 0x000fe20000000800 */
[----:B-1----:R-:W-:Y:S01]  /*6dd0*/  FADD.FTZ R221, R220, R221 ;  /* 0x000000dddcdd7221 */ /* 0x002fe20000010000 */
[----:B------:R-:W-:-:S03]  /*6de0*/  UIADD3 UR5, UR30, 0x2, URZ ;  /* 0x000000021e057890 */ /* 0x000fc6000fffe03f */
[----:B----4-:R-:W-:Y:S01]  /*6df0*/  FADD.FTZ R221, R205, R221 ;  /* 0x000000ddcddd7221 */ /* 0x010fe20000010000 */
[----:B------:R-:W-:Y:S01]  /*6e00*/  ULOP3.LUT UR5, UR5, UR29, URZ, 0x3c, !UPT ;  /* 0x0000001d05057292 */ /* 0x000fe2000f8e3c3f */
[C---:B---3--:R-:W-:Y:S01]  /*6e10*/  FADD.FTZ R73, R251.reuse, R245 ;  /* 0x000000f5fb497221 */ /* 0x048fe20000010000 */
[----:B------:R-:W-:Y:S02]  /*6e20*/  F2FP.PACK_AB R146, R251, R146 ;  /* 0x00000092fb92723e */ /* 0x000fe400000000ff */
[----:B------:R-:W1:Y:S02]  /*6e30*/  LDC.U8 R251, c[0x0][0x2d8] ;  /* 0x0000b600fffb7b82 */ /* 0x000e640000000000 */
[----:B------:R-:W-:Y:S01]  /*6e40*/  PRMT R145, R146, 0x7632, R145 ;  /* 0x0000763292917816 */ /* 0x000fe20000000091 */
[----:B------:R-:W-:Y:S01]  /*6e50*/  @!P2 HADD2 R162, -R146.H0_H0, -RZ.H0_H0 ;  /* 0xa00000ff92a2a230 */ /* 0x000fe20000000900 */
[----:B------:R3:W4:Y:S02]  /*6e60*/  MUFU.EX2 R245, R238 ;  /* 0x000000ee00f57308 */ /* 0x0007240000000800 */
[----:B---3--:R-:W3:Y:S01]  /*6e70*/  LDL.LU R238, [R1+0x18] ;  /* 0x0000180001ee7983 */ /* 0x008ee20000300800 */
[----:B-1----:R-:W-:-:S02]  /*6e80*/  ISETP.GE.U32.AND P6, PT, R251, R93, PT ;  /* 0x0000005dfb00720c */ /* 0x002fc40003fc6070 */
[----:B------:R-:W-:Y:S02]  /*6e90*/  PRMT R93, R146, 0x5410, R145 ;  /* 0x00005410925d7816 */ /* 0x000fe40000000091 */
[----:B------:R-:W-:Y:S02]  /*6ea0*/  @!P2 PRMT R146, R162, 0x5410, RZ ;  /* 0x00005410a292a816 */ /* 0x000fe400000000ff */
[----:B--2---:R1:W2:Y:S02]  /*6eb0*/  MUFU.EX2 R162, R239 ;  /* 0x000000ef00a27308 */ /* 0x0042a40000000800 */
[----:B-1----:R-:W3:Y:S01]  /*6ec0*/  LDL.LU R239, [R1+0x14] ;  /* 0x0000140001ef7983 */ /* 0x002ee20000300800 */
[----:B------:R-:W-:-:S05]  /*6ed0*/  @!P4 HADD2 R134, -R145.H0_H0, -RZ.H0_H0 ;  /* 0xa00000ff9186c230 */ /* 0x000fca0000000900 */
[----:B------:R-:W-:Y:S02]  /*6ee0*/  @!P4 PRMT R145, R134, 0x5410, RZ ;  /* 0x000054108691c816 */ /* 0x000fe400000000ff */
[----:B------:R-:W-:Y:S02]  /*6ef0*/  ISETP.GE.U32.AND P4, PT, R251, R72, PT ;  /* 0x00000048fb00720c */ /* 0x000fe40003f86070 */
[----:B------:R-:W-:Y:S02]  /*6f00*/  F2FP.PACK_AB R72, R205, R220 ;  /* 0x000000dccd48723e */ /* 0x000fe400000000ff */
[----:B------:R-:W-:Y:S02]  /*6f10*/  LOP3.LUT R134, R249, 0xffff, RZ, 0xc0, !PT ;  /* 0x0000fffff9867812 */ /* 0x000fe400078ec0ff */
[----:B------:R-:W-:Y:S02]  /*6f20*/  PRMT R208, R72, 0x7610, R208 ;  /* 0x0000761048d07816 */ /* 0x000fe400000000d0 */
[----:B------:R-:W-:-:S02]  /*6f30*/  SHF.R.U32.HI R134, RZ, 0x8, R134 ;  /* 0x00000008ff867819 */ /* 0x000fc40000011686 */
[----:B------:R-:W-:Y:S01]  /*6f40*/  PRMT R212, R72, 0x7632, R212 ;  /* 0x0000763248d47816 */ /* 0x000fe200000000d4 */
[----:B------:R-:W-:Y:S01]  /*6f50*/  @!P5 HADD2 R161, -R208.H0_H0, -RZ.H0_H0 ;  /* 0xa00000ffd0a1d230 */ /* 0x000fe20000000900 */
[----:B------:R1:W1:Y:S01]  /*6f60*/  MUFU.EX2 R72, R201 ;  /* 0x000000c900487308 */ /* 0x0002620000000800 */
[----:B----4-:R-:W-:Y:S02]  /*6f70*/  FADD.FTZ R73, R245, R73 ;  /* 0x00000049f5497221 */ /* 0x010fe40000010000 */
[----:B------:R-:W-:Y:S01]  /*6f80*/  @!P6 HADD2 R133, -R212.H0_H0, -RZ.H0_H0 ;  /* 0xa00000ffd485e230 */ /* 0x000fe20000000900 */
[----:B-1----:R-:W-:Y:S02]  /*6f90*/  LOP3.LUT R201, R134, 0xffff, RZ, 0xc0, !PT ;  /* 0x0000ffff86c97812 */ /* 0x002fe400078ec0ff */
[----:B------:R-:W-:Y:S02]  /*6fa0*/  PRMT R134, R208, 0x5410, R212 ;  /* 0x00005410d0867816 */ /* 0x000fe400000000d4 */
[----:B------:R-:W-:Y:S01]  /*6fb0*/  @!P5 PRMT R208, R161, 0x5410, RZ ;  /* 0x00005410a1d0d816 */ /* 0x000fe200000000ff */
[C---:B--2---:R-:W-:Y:S01]  /*6fc0*/  FADD.FTZ R161, R162.reuse, R73 ;  /* 0x00000049a2a17221 */ /* 0x044fe20000010000 */
[----:B------:R-:W-:-:S04]  /*6fd0*/  F2FP.PACK_AB R73, R162, R245 ;  /* 0x000000f5a249723e */ /* 0x000fc800000000ff */
[C---:B------:R-:W-:Y:S02]  /*6fe0*/  PRMT R33, R73.reuse, 0x7632, R33 ;  /* 0x0000763249217816 */ /* 0x040fe40000000021 */
[----:B------:R-:W-:Y:S02]  /*6ff0*/  PRMT R5, R73, 0x7610, R5 ;  /* 0x0000761049057816 */ /* 0x000fe40000000005 */
[----:B------:R-:W-:Y:S01]  /*7000*/  LOP3.LUT R73, R249, 0xff, RZ, 0xc0, !PT ;  /* 0x000000fff9497812 */ /* 0x000fe200078ec0ff */
[----:B------:R-:W-:Y:S01]  /*7010*/  @!P1 HADD2 R160, -R33.H0_H0, -RZ.H0_H0 ;  /* 0xa00000ff21a09230 */ /* 0x000fe20000000900 */
[----:B------:R-:W-:Y:S02]  /*7020*/  @!P6 PRMT R212, R133, 0x5410, RZ ;  /* 0x0000541085d4e816 */ /* 0x000fe400000000ff */
[----:B------:R-:W-:Y:S02]  /*7030*/  PRMT R133, R5, 0x5410, R33 ;  /* 0x0000541005857816 */ /* 0x000fe40000000021 */
[----:B------:R-:W-:-:S02]  /*7040*/  ISETP.GE.U32.AND P6, PT, R251, R73, PT ;  /* 0x00000049fb00720c */ /* 0x000fc40003fc6070 */
[----:B------:R-:W-:Y:S01]  /*7050*/  @!P1 PRMT R33, R160, 0x5410, RZ ;  /* 0x00005410a0219816 */ /* 0x000fe200000000ff */
[----:B------:R-:W1:Y:S01]  /*7060*/  MUFU.EX2 R73, R7 ;  /* 0x0000000700497308 */ /* 0x000e620000000800 */
[----:B------:R-:W-:-:S07]  /*7070*/  FADD.FTZ R162, R204, R221 ;  /* 0x000000ddcca27221 */ /* 0x000fce0000010000 */
[----:B------:R-:W2:Y:S01]  /*7080*/  MUFU.EX2 R160, R6 ;  /* 0x0000000600a07308 */ /* 0x000ea20000000800 */
[----:B------:R-:W-:Y:S01]  /*7090*/  ISETP.GE.U32.AND P5, PT, R251, R201, PT ;  /* 0x000000c9fb00720c */ /* 0x000fe20003fa6070 */
[C---:B------:R-:W-:Y:S01]  /*70a0*/  FADD.FTZ R162, R72.reuse, R162 ;  /* 0x000000a248a27221 */ /* 0x040fe20000010000 */
[----:B------:R-:W-:-:S04]  /*70b0*/  F2FP.PACK_AB R72, R72, R204 ;  /* 0x000000cc4848723e */ /* 0x000fc800000000ff */
[C---:B------:R-:W-:Y:S01]  /*70c0*/  PRMT R227, R72.reuse, 0x7610, R227 ;  /* 0x0000761048e37816 */ /* 0x040fe200000000e3 */
[----:B-1----:R-:W-:Y:S01]  /*70d0*/  FADD.FTZ R161, R73, R161 ;  /* 0x000000a149a17221 */ /* 0x002fe20000010000 */
[----:B------:R-:W-:Y:S01]  /*70e0*/  PRMT R4, R72, 0x7632, R4 ;  /* 0x0000763248047816 */ /* 0x000fe20000000004 */
[----:B------:R-:W-:Y:S01]  /*70f0*/  @!P3 HADD2 R92, -R5.H0_H0, -RZ.H0_H0 ;  /* 0xa00000ff055cb230 */ /* 0x000fe20000000900 */
[----:B--2---:R-:W-:Y:S02]  /*7100*/  F2FP.PACK_AB R72, R160, R73 ;  /* 0x00000049a048723e */ /* 0x004fe400000000ff */
[----:B------:R-:W-:Y:S01]  /*7110*/  LOP3.LUT R73, R233, UR5, RZ, 0x3c, !PT ;  /* 0x00000005e9497c12 */ /* 0x000fe2000f8e3cff */
[----:B------:R-:W-:Y:S01]  /*7120*/  @!P5 HADD2 R91, -R4.H0_H0, -RZ.H0_H0 ;  /* 0xa00000ff045bd230 */ /* 0x000fe20000000900 */
[----:B------:R-:W-:-:S03]  /*7130*/  @!P3 PRMT R5, R92, 0x5410, RZ ;  /* 0x000054105c05b816 */ /* 0x000fc600000000ff */
[----:B------:R-:W-:Y:S01]  /*7140*/  IMAD.WIDE.U32 R6, R73, -0x326172a9, RZ ;  /* 0xcd9e8d5749067825 */ /* 0x000fe200078e00ff */
[----:B------:R-:W-:Y:S02]  /*7150*/  PRMT R92, R227, 0x5410, R4 ;  /* 0x00005410e35c7816 */ /* 0x000fe40000000004 */
[----:B------:R-:W-:Y:S02]  /*7160*/  @!P5 PRMT R4, R91, 0x5410, RZ ;  /* 0x000054105b04d816 */ /* 0x000fe400000000ff */
[----:B------:R-:W-:Y:S02]  /*7170*/  LOP3.LUT R91, R7, UR20, R166, 0x96, !PT ;  /* 0x00000014075b7c12 */ /* 0x000fe4000f8e96a6 */
[----:B------:R-:W-:Y:S02]  /*7180*/  SHF.R.U32.HI R201, RZ, 0x18, R249 ;  /* 0x00000018ffc97819 */ /* 0x000fe400000116f9 */
[----:B------:R-:W-:Y:S01]  /*7190*/  LOP3.LUT R73, R165, UR18, R6, 0x96, !PT ;  /* 0x00000012a5497c12 */ /* 0x000fe2000f8e9606 */
[----:B------:R-:W-:Y:S01]  /*71a0*/  IMAD.WIDE.U32 R204, R91, -0x2daee0ad, RZ ;  /* 0xd2511f535bcc7825 */ /* 0x000fe200078e00ff */
[----:B------:R-:W-:-:S03]  /*71b0*/  ISETP.GE.U32.AND P1, PT, R251, R201, PT ;  /* 0x000000c9fb00720c */ /* 0x000fc60003f26070 */
[----:B------:R-:W-:Y:S01]  /*71c0*/  FADD.FTZ R201, R160, R161 ;  /* 0x000000a1a0c97221 */ /* 0x000fe20000010000 */
[----:B------:R-:W-:Y:S01]  /*71d0*/  LOP3.LUT R91, R205, UR17, R234, 0x96, !PT ;  /* 0x00000011cd5b7c12 */ /* 0x000fe2000f8e96ea */
[----:B------:R-:W-:-:S05]  /*71e0*/  IMAD.WIDE.U32 R160, R73, -0x2daee0ad, RZ ;  /* 0xd2511f5349a07825 */ /* 0x000fca00078e00ff */
[----:B------:R-:W-:Y:S01]  /*71f0*/  LOP3.LUT R73, R161, UR15, R204, 0x96, !PT ;  /* 0x0000000fa1497c12 */ /* 0x000fe2000f8e96cc */
[----:B------:R-:W-:-:S04]  /*7200*/  IMAD.WIDE.U32 R204, R91, -0x326172a9, RZ ;  /* 0xcd9e8d575bcc7825 */ /* 0x000fc800078e00ff */
[----:B------:R-:W-:Y:S01]  /*7210*/  IMAD.WIDE.U32 R220, R73, -0x326172a9, RZ ;  /* 0xcd9e8d5749dc7825 */ /* 0x000fe200078e00ff */
[----:B------:R-:W-:Y:S02]  /*7220*/  LOP3.LUT R73, R205, UR16, R164, 0x96, !PT ;  /* 0x00000010cd497c12 */ /* 0x000fe4000f8e96a4 */
[----:B------:R-:W-:Y:S02]  /*7230*/  ISETP.GE.U32.AND P2, PT, R251, R2, PT ;  /* 0x00000002fb00720c */ /* 0x000fe40003f46070 */
[----:B------:R-:W-:Y:S01]  /*7240*/  LOP3.LUT R204, R221, UR14, R204, 0x96, !PT ;  /* 0x0000000eddcc7c12 */ /* 0x000fe2000f8e96cc */
[----:B------:R-:W-:-:S04]  /*7250*/  IMAD.WIDE.U32 R2, R73, -0x2daee0ad, RZ ;  /* 0xd2511f5349027825 */ /* 0x000fc800078e00ff */
[----:B------:R-:W-:Y:S01]  /*7260*/  IMAD.WIDE.U32 R204, R204, -0x2daee0ad, RZ ;  /* 0xd2511f53cccc7825 */ /* 0x000fe200078e00ff */
[----:B------:R-:W-:-:S04]  /*7270*/  LOP3.LUT R73, R3, UR13, R160, 0x96, !PT ;  /* 0x0000000d03497c12 */ /* 0x000fc8000f8e96a0 */
[----:B------:R-:W-:Y:S01]  /*7280*/  LOP3.LUT R91, R205, UR11, R2, 0x96, !PT ;  /* 0x0000000bcd5b7c12 */ /* 0x000fe2000f8e9602 */
[----:B------:R-:W-:-:S05]  /*7290*/  IMAD.WIDE.U32 R160, R73, -0x326172a9, RZ ;  /* 0xcd9e8d5749a07825 */ /* 0x000fca00078e00ff */
[----:B------:R-:W-:Y:S01]  /*72a0*/  LOP3.LUT R73, R161, UR12, R220, 0x96, !PT ;  /* 0x0000000ca1497c12 */ /* 0x000fe2000f8e96dc */
[----:B------:R-:W-:Y:S01]  /*72b0*/  IMAD.WIDE.U32 R220, R91, -0x326172a9, RZ ;  /* 0xcd9e8d575bdc7825 */ /* 0x000fe200078e00ff */
[----:B------:R-:W-:Y:S01]  /*72c0*/  @!P6 HADD2 R132, -R227.H0_H0, -RZ.H0_H0 ;  /* 0xa00000ffe384e230 */ /* 0x000fe20000000900 */
[----:B------:R-:W1:Y:S03]  /*72d0*/  MUFU.EX2 R200, R200 ;  /* 0x000000c800c87308 */ /* 0x000e660000000800 */
[----:B------:R-:W-:Y:S02]  /*72e0*/  LOP3.LUT R91, R220, 0xff, RZ, 0xc0, !PT ;  /* 0x000000ffdc5b7812 */ /* 0x000fe400078ec0ff */
[----:B------:R-:W-:Y:S02]  /*72f0*/  @!P6 PRMT R227, R132, 0x5410, RZ ;  /* 0x0000541084e3e816 */ /* 0x000fe400000000ff */
[----:B------:R-:W-:-:S02]  /*7300*/  ISETP.GE.U32.AND P6, PT, R251, R91, PT ;  /* 0x0000005bfb00720c */ /* 0x000fc40003fc6070 */
[----:B------:R-:W2:Y:S01]  /*7310*/  MUFU.EX2 R91, R199 ;  /* 0x000000c7005b7308 */ /* 0x000ea20000000800 */
[C---:B------:R-:W-:Y:S02]  /*7320*/  PRMT R229, R72.reuse, 0x7632, R229 ;  /* 0x0000763248e57816 */ /* 0x040fe400000000e5 */
[----:B------:R-:W-:-:S03]  /*7330*/  PRMT R216, R72, 0x7610, R216 ;  /* 0x0000761048d87816 */ /* 0x000fc600000000d8 */
[----:B------:R-:W-:Y:S01]  /*7340*/  @!P1 HADD2 R128, -R229.H0_H0, -RZ.H0_H0 ;  /* 0xa00000ffe5809230 */ /* 0x000fe20000000900 */
[----:B-1----:R-:W-:-:S04]  /*7350*/  FADD.FTZ R162, R200, R162 ;  /* 0x000000a2c8a27221 */ /* 0x002fc80000010000 */
[C---:B--2---:R-:W-:Y:S01]  /*7360*/  FADD.FTZ R162, R91.reuse, R162 ;  /* 0x000000a25ba27221 */ /* 0x044fe20000010000 */
[----:B------:R-:W-:Y:S02]  /*7370*/  F2FP.PACK_AB R72, R91, R200 ;  /* 0x000000c85b48723e */ /* 0x000fe400000000ff */
[----:B------:R-:W-:Y:S02]  /*7380*/  PRMT R91, R216, 0x5410, R229 ;  /* 0x00005410d85b7816 */ /* 0x000fe400000000e5 */
[----:B------:R-:W-:Y:S02]  /*7390*/  @!P1 PRMT R229, R128, 0x5410, RZ ;  /* 0x0000541080e59816 */ /* 0x000fe400000000ff */
[----:B---3--:R1:W-:Y:S02]  /*73a0*/  MUFU.EX2 R128, R239 ;  /* 0x000000ef00807308 */ /* 0x0083e40000000800 */
[----:B-1----:R-:W2:Y:S01]  /*73b0*/  LDL.LU R239, [R1+0x10] ;  /* 0x0000100001ef7983 */ /* 0x002ea20000300800 */
[----:B------:R-:W-:-:S04]  /*73c0*/  SHF.R.U32.HI R76, RZ, 0x8, R76 ;  /* 0x00000008ff4c7819 */ /* 0x000fc8000001164c */
[----:B------:R-:W-:-:S04]  /*73d0*/  LOP3.LUT R76, R76, 0xffff, RZ, 0xc0, !PT ;  /* 0x0000ffff4c4c7812 */ /* 0x000fc800078ec0ff */
[----:B------:R-:W-:Y:S02]  /*73e0*/  ISETP.GE.U32.AND P1, PT, R251, R76, PT ;  /* 0x0000004cfb00720c */ /* 0x000fe40003f26070 */
[----:B------:R-:W1:Y:S01]  /*73f0*/  MUFU.EX2 R76, R238 ;  /* 0x000000ee004c7308 */ /* 0x000e620000000800 */
[C---:B------:R-:W-:Y:S02]  /*7400*/  PRMT R32, R72.reuse, 0x7610, R32 ;  /* 0x0000761048207816 */ /* 0x040fe40000000020 */
[----:B------:R-:W-:Y:S02]  /*7410*/  SHF.R.U32.HI R132, RZ, 0x10, R220 ;  /* 0x00000010ff847819 */ /* 0x000fe400000116dc */
[----:B------:R-:W-:Y:S01]  /*7420*/  PRMT R53, R72, 0x7632, R53 ;  /* 0x0000763248357816 */ /* 0x000fe20000000035 */
[----:B------:R-:W-:Y:S01]  /*7430*/  @!P4 HADD2 R126, -R32.H0_H0, -RZ.H0_H0 ;  /* 0xa00000ff207ec230 */ /* 0x000fe20000000900 */
[----:B------:R-:W-:Y:S02]  /*7440*/  LOP3.LUT R72, R132, 0xff, RZ, 0xc0, !PT ;  /* 0x000000ff84487812 */ /* 0x000fe400078ec0ff */
[----:B------:R-:W-:-:S02]  /*7450*/  PRMT R132, R32, 0x5410, R53 ;  /* 0x0000541020847816 */ /* 0x000fc40000000035 */
[----:B------:R-:W-:Y:S02]  /*7460*/  @!P4 PRMT R32, R126, 0x5410, RZ ;  /* 0x000054107e20c816 */ /* 0x000fe400000000ff */
[----:B------:R-:W-:Y:S02]  /*7470*/  LOP3.LUT R248, R248, 0xff, RZ, 0xc0, !PT ;  /* 0x000000fff8f87812 */ /* 0x000fe400078ec0ff */
[----:B------:R-:W-:Y:S01]  /*7480*/  ISETP.GE.U32.AND P4, PT, R251, R72, PT ;  /* 0x00000048fb00720c */ /* 0x000fe20003f86070 */
[----:B------:R-:W-:Y:S01]  /*7490*/  @!P1 HADD2 R95, -R53.H0_H0, -RZ.H0_H0 ;  /* 0xa00000ff355f9230 */ /* 0x000fe20000000900 */
[----:B-1----:R-:W-:Y:S01]  /*74a0*/  F2FP.PACK_AB R72, R128, R76 ;  /* 0x0000004c8048723e */ /* 0x002fe200000000ff */
[----:B------:R-:W1:Y:S01]  /*74b0*/  MUFU.EX2 R198, R198 ;  /* 0x000000c600c67308 */ /* 0x000e620000000800 */
[----:B------:R-:W-:Y:S02]  /*74c0*/  LOP3.LUT R161, R221, UR31, R160, 0x96, !PT ;  /* 0x0000001fdda17c12 */ /* 0x000fe4000f8e96a0 */
[----:B------:R-:W-:-:S02]  /*74d0*/  ISETP.GE.U32.AND P5, PT, R251, R248, PT ;  /* 0x000000f8fb00720c */ /* 0x000fc40003fa6070 */
[C---:B------:R-:W-:Y:S02]  /*74e0*/  PRMT R209, R72.reuse, 0x7610, R209 ;  /* 0x0000761048d17816 */ /* 0x040fe400000000d1 */
[----:B------:R-:W-:Y:S02]  /*74f0*/  PRMT R52, R72, 0x7632, R52 ;  /* 0x0000763248347816 */ /* 0x000fe40000000034 */
[----:B------:R-:W-:Y:S01]  /*7500*/  @!P1 PRMT R53, R95, 0x5410, RZ ;  /* 0x000054105f359816 */ /* 0x000fe200000000ff */
[----:B------:R-:W3:Y:S01]  /*7510*/  MUFU.EX2 R72, R197 ;  /* 0x000000c500487308 */ /* 0x000ee20000000800 */
[----:B------:R-:W-:-:S04]  /*7520*/  LOP3.LUT R95, R161, 0xffff, RZ, 0xc0, !PT ;  /* 0x0000ffffa15f7812 */ /* 0x000fc800078ec0ff */
[----:B------:R-:W-:Y:S01]  /*7530*/  SHF.R.U32.HI R95, RZ, 0x8, R95 ;  /* 0x00000008ff5f7819 */ /* 0x000fe2000001165f */
[----:B------:R-:W-:Y:S01]  /*7540*/  @!P5 HADD2 R124, -R209.H0_H0, -RZ.H0_H0 ;  /* 0xa00000ffd17cd230 */ /* 0x000fe20000000900 */
[----:B-1----:R-:W-:Y:S02]  /*7550*/  FADD.FTZ R162, R198, R162 ;  /* 0x000000a2c6a27221 */ /* 0x002fe40000010000 */
[----:B------:R-:W-:-:S04]  /*7560*/  LOP3.LUT R95, R95, 0xffff, RZ, 0xc0, !PT ;  /* 0x0000ffff5f5f7812 */ /* 0x000fc800078ec0ff */
[----:B------:R-:W-:Y:S02]  /*7570*/  ISETP.GE.U32.AND P1, PT, R251, R95, PT ;  /* 0x0000005ffb00720c */ /* 0x000fe40003f26070 */
[----:B------:R-:W-:Y:S02]  /*7580*/  PRMT R95, R209, 0x5410, R52 ;  /* 0x00005410d15f7816 */ /* 0x000fe40000000034 */
[----:B------:R-:W-:Y:S01]  /*7590*/  @!P5 PRMT R209, R124, 0x5410, RZ ;  /* 0x000054107cd1d816 */ /* 0x000fe200000000ff */
[----:B---3--:R-:W-:Y:S01]  /*75a0*/  FADD.FTZ R124, R72, R162 ;  /* 0x000000a2487c7221 */ /* 0x008fe20000010000 */
[----:B------:R-:W-:Y:S01]  /*75b0*/  @!P2 HADD2 R86, -R52.H0_H0, -RZ.H0_H0 ;  /* 0xa00000ff3456a230 */ /* 0x000fe20000000900 */
[----:B------:R-:W-:-:S04]  /*75c0*/  SHF.R.U32.HI R249, RZ, 0x10, R249 ;  /* 0x00000010fff97819 */ /* 0x000fc800000116f9 */
[----:B------:R-:W-:Y:S02]  /*75d0*/  @!P2 PRMT R52, R86, 0x5410, RZ ;  /* 0x000054105634a816 */ /* 0x000fe400000000ff */
[----:B------:R-:W-:Y:S02]  /*75e0*/  LOP3.LUT R86, R161, 0xff, RZ, 0xc0, !PT ;  /* 0x000000ffa1567812 */ /* 0x000fe400078ec0ff */
[----:B------:R-:W-:Y:S02]  /*75f0*/  LOP3.LUT R249, R249, 0xff, RZ, 0xc0, !PT ;  /* 0x000000fff9f97812 */ /* 0x000fe400078ec0ff */
[C---:B------:R-:W-:Y:S02]  /*7600*/  ISETP.GE.U32.AND P5, PT, R251.reuse, R86, PT ;  /* 0x00000056fb00720c */ /* 0x040fe40003fa6070 */
[----:B------:R-:W-:Y:S02]  /*7610*/  ISETP.GE.U32.AND P3, PT, R251, R249, PT ;  /* 0x000000f9fb00720c */ /* 0x000fe40003f66070 */
[----:B------:R-:W-:Y:S01]  /*7620*/  F2FP.PACK_AB R72, R72, R198 ;  /* 0x000000c64848723e */ /* 0x000fe200000000ff */
[----:B------:R1:W-:Y:S01]  /*7630*/  MUFU.EX2 R197, R252 ;  /* 0x000000fc00c57308 */ /* 0x0003e20000000800 */
[----:B------:R-:W-:-:S02]  /*7640*/  LOP3.LUT R160, R220, 0xffff, RZ, 0xc0, !PT ;  /* 0x0000ffffdca07812 */ /* 0x000fc400078ec0ff */
[C---:B------:R-:W-:Y:S02]  /*7650*/  PRMT R226, R72.reuse, 0x7610, R226 ;  /* 0x0000761048e27816 */ /* 0x040fe400000000e2 */
[--C-:B------:R-:W-:Y:S02]  /*7660*/  SHF.R.U32.HI R86, RZ, 0x18, R161.reuse ;  /* 0x00000018ff567819 */ /* 0x100fe400000116a1 */
[----:B------:R-:W-:Y:S01]  /*7670*/  SHF.R.U32.HI R161, RZ, 0x10, R161 ;  /* 0x00000010ffa17819 */ /* 0x000fe200000116a1 */
[----:B------:R-:W-:Y:S01]  /*7680*/  @!P5 HADD2 R122, -R226.H0_H0, -RZ.H0_H0 ;  /* 0xa00000ffe27ad230 */ /* 0x000fe20000000900 */
[----:B------:R-:W-:Y:S01]  /*7690*/  SHF.R.U32.HI R160, RZ, 0x8, R160 ;  /* 0x00000008ffa07819 */ /* 0x000fe200000116a0 */
[----:B------:R-:W-:Y:S01]  /*76a0*/  @!P3 HADD2 R130, -R216.H0_H0, -RZ.H0_H0 ;  /* 0xa00000ffd882b230 */ /* 0x000fe20000000900 */
[----:B-1----:R-:W-:Y:S02]  /*76b0*/  PRMT R252, R72, 0x7632, R252 ;  /* 0x0000763248fc7816 */ /* 0x002fe400000000fc */
[----:B------:R-:W-:-:S02]  /*76c0*/  LOP3.LUT R72, R161, 0xff, RZ, 0xc0, !PT ;  /* 0x000000ffa1487812 */ /* 0x000fc400078ec0ff */
[----:B------:R-:W-:Y:S01]  /*76d0*/  ISETP.GE.U32.AND P2, PT, R251, R86, PT ;  /* 0x00000056fb00720c */ /* 0x000fe20003f46070 */
[----:B------:R-:W-:Y:S01]  /*76e0*/  @!P1 HADD2 R85, -R252.H0_H0, -RZ.H0_H0 ;  /* 0xa00000fffc559230 */ /* 0x000fe20000000900 */
[----:B------:R-:W-:Y:S02]  /*76f0*/  LOP3.LUT R160, R160, 0xffff, RZ, 0xc0, !PT ;  /* 0x0000ffffa0a07812 */ /* 0x000fe400078ec0ff */
[----:B------:R-:W-:Y:S02]  /*7700*/  SHF.R.U32.HI R199, RZ, 0x18, R220 ;  /* 0x00000018ffc77819 */ /* 0x000fe400000116dc */
[----:B------:R-:W-:Y:S01]  /*7710*/  PRMT R86, R226, 0x5410, R252 ;  /* 0x00005410e2567816 */ /* 0x000fe200000000fc */
[----:B--2---:R1:W2:Y:S02]  /*7720*/  MUFU.EX2 R162, R239 ;  /* 0x000000ef00a27308 */ /* 0x0042a40000000800 */
[----:B-1----:R-:W-:-:S04]  /*7730*/  IMAD.MOV.U32 R239, RZ, RZ, R40 ;  /* 0x000000ffffef7224 */ /* 0x002fc800078e0028 */
[----:B------:R-:W-:Y:S02]  /*7740*/  IMAD.MOV.U32 R238, RZ, RZ, R239 ;  /* 0x000000ffffee7224 */ /* 0x000fe400078e00ef */
[----:B------:R-:W3:Y:S01]  /*7750*/  LDL.LU R239, [R1+0xe0] ;  /* 0x0000e00001ef7983 */ /* 0x000ee20000300800 */
[----:B------:R-:W-:Y:S01]  /*7760*/  @!P5 PRMT R226, R122, 0x5410, RZ ;  /* 0x000054107ae2d816 */ /* 0x000fe200000000ff */
[----:B------:R-:W-:Y:S01]  /*7770*/  MUFU.EX2 R196, R196 ;  /* 0x000000c400c47308 */ /* 0x000fe20000000800 */
[----:B------:R-:W-:Y:S02]  /*7780*/  ISETP.GE.U32.AND P5, PT, R251, R72, PT ;  /* 0x00000048fb00720c */ /* 0x000fe40003fa6070 */
[----:B------:R-:W-:Y:S02]  /*7790*/  @!P3 PRMT R216, R130, 0x5410, RZ ;  /* 0x0000541082d8b816 */ /* 0x000fe400000000ff */
[----:B------:R-:W-:Y:S02]  /*77a0*/  @!P1 PRMT R252, R85, 0x5410, RZ ;  /* 0x0000541055fc9816 */ /* 0x000fe400000000ff */
[C---:B------:R-:W-:Y:S01]  /*77b0*/  ISETP.GE.U32.AND P3, PT, R251.reuse, R199, PT ;  /* 0x000000c7fb00720c */ /* 0x040fe20003f66070 */
[----:B------:R-:W1:Y:S01]  /*77c0*/  MUFU.EX2 R195, R195 ;  /* 0x000000c300c37308 */ /* 0x000e620000000800 */
[----:B------:R-:W-:Y:S01]  /*77d0*/  ISETP.GE.U32.AND P1, PT, R251, R160, PT ;  /* 0x000000a0fb00720c */ /* 0x000fe20003f26070 */
[----:B------:R-:W-:Y:S01]  /*77e0*/  FADD.FTZ R199, R76, R201 ;  /* 0x000000c94cc77221 */ /* 0x000fe20000010000 */
[----:B--2---:R-:W-:-:S05]  /*77f0*/  F2FP.PACK_AB R72, R197, R162 ;  /* 0x000000a2c548723e */ /* 0x004fca00000000ff */
[----:B------:R-:W2:Y:S01]  /*7800*/  MUFU.EX2 R160, R41 ;  /* 0x0000002900a07308 */ /* 0x000ea20000000800 */
[----:B------:R-:W-:Y:S01]  /*7810*/  FADD.FTZ R199, R128, R199 ;  /* 0x000000c780c77221 */ /* 0x000fe20000010000 */
[----:B------:R-:W-:-:S06]  /*7820*/  PRMT R215, R72, 0x7610, R215 ;  /* 0x0000761048d77816 */ /* 0x000fcc00000000d7 */
[----:B------:R-:W4:Y:S01]  /*7830*/  MUFU.EX2 R250, R250 ;  /* 0x000000fa00fa7308 */ /* 0x000f220000000800 */
[----:B------:R-:W-:Y:S01]  /*7840*/  FADD.FTZ R199, R162, R199 ;  /* 0x000000c7a2c77221 */ /* 0x000fe20000010000 */
[----:B------:R-:W-:Y:S01]  /*7850*/  PRMT R224, R72, 0x7632, R224 ;  /* 0x0000763248e07816 */ /* 0x000fe200000000e0 */
[----:B------:R-:W-:Y:S02]  /*7860*/  @!P5 HADD2 R120, -R215.H0_H0, -RZ.H0_H0 ;  /* 0xa00000ffd778d230 */ /* 0x000fe40000000900 */
[----:B------:R-:W-:Y:S01]  /*7870*/  FADD.FTZ R122, R197, R199 ;  /* 0x000000c7c57a7221 */ /* 0x000fe20000010000 */
[----:B-1----:R-:W-:Y:S02]  /*7880*/  F2FP.PACK_AB R248, R195, R196 ;  /* 0x000000c4c3f8723e */ /* 0x002fe400000000ff */
[----:B------:R-:W-:Y:S02]  /*7890*/  PRMT R85, R215, 0x5410, R224 ;  /* 0x00005410d7557816 */ /* 0x000fe400000000e0 */
[----:B------:R-:W-:Y:S01]  /*78a0*/  @!P5 PRMT R215, R120, 0x5410, RZ ;  /* 0x0000541078d7d816 */ /* 0x000fe200000000ff */
[----:B--2---:R-:W-:Y:S01]  /*78b0*/  FADD.FTZ R120, R160, R122 ;  /* 0x0000007aa0787221 */ /* 0x004fe20000010000 */
[----:B------:R-:W-:Y:S01]  /*78c0*/  PRMT R245, R248, 0x7632, R245 ;  /* 0x00007632f8f57816 */ /* 0x000fe200000000f5 */
[----:B------:R-:W-:Y:S01]  /*78d0*/  IMAD.WIDE.U32 R200, R73, -0x2daee0ad, RZ ;  /* 0xd2511f5349c87825 */ /* 0x000fe200078e00ff */
[----:B------:R-:W-:-:S03]  /*78e0*/  @!P2 HADD2 R90, -R224.H0_H0, -RZ.H0_H0 ;  /* 0xa00000ffe05aa230 */ /* 0x000fc60000000900 */
[C---:B----4-:R-:W-:Y:S01]  /*78f0*/  FADD.FTZ R120, R250.reuse, R120 ;  /* 0x00000078fa787221 */ /* 0x050fe20000010000 */
[----:B------:R-:W-:Y:S01]  /*7900*/  F2FP.PACK_AB R250, R250, R160 ;  /* 0x000000a0fafa723e */ /* 0x000fe200000000ff */
[----:B------:R-:W-:Y:S01]  /*7910*/  @!P1 HADD2 R89, -R245.H0_H0, -RZ.H0_H0 ;  /* 0xa00000fff5599230 */ /* 0x000fe20000000900 */
[----:B------:R-:W-:Y:S02]  /*7920*/  LOP3.LUT R126, R201, UR32, R204, 0x96, !PT ;  /* 0x00000020c97e7c12 */ /* 0x000fe4000f8e96cc */
[----:B------:R-:W-:Y:S02]  /*7930*/  PRMT R249, R250, 0x7632, R249 ;  /* 0x00007632faf97816 */ /* 0x000fe400000000f9 */
[----:B------:R-:W-:Y:S02]  /*7940*/  @!P2 PRMT R224, R90, 0x5410, RZ ;  /* 0x000054105ae0a816 */ /* 0x000fe400000000ff */
[----:B------:R-:W-:Y:S01]  /*7950*/  PRMT R90, R248, 0x5410, R245 ;  /* 0x00005410f85a7816 */ /* 0x000fe200000000f5 */
[----:B------:R-:W-:Y:S01]  /*7960*/  UIADD3 UR40, UR30, 0x3, URZ ;  /* 0x000000031e287890 */ /* 0x000fe2000fffe03f */
[----:B------:R-:W-:Y:S01]  /*7970*/  @!P1 PRMT R245, R89, 0x5410, RZ ;  /* 0x0000541059f59816 */ /* 0x000fe200000000ff */
[----:B------:R-:W-:Y:S01]  /*7980*/  @!P3 HADD2 R114, -R249.H0_H0, -RZ.H0_H0 ;  /* 0xa00000fff972b230 */ /* 0x000fe20000000900 */
[----:B------:R-:W-:Y:S01]  /*7990*/  LOP3.LUT R89, R126, 0xff, RZ, 0xc0, !PT ;  /* 0x000000ff7e597812 */ /* 0x000fe200078ec0ff */
[----:B------:R-:W-:Y:S01]  /*79a0*/  @!P4 HADD2 R84, -R250.H0_H0, -RZ.H0_H0 ;  /* 0xa00000fffa54c230 */ /* 0x000fe20000000900 */
[----:B------:R-:W-:-:S02]  /*79b0*/  ULOP3.LUT UR40, UR40, UR29, URZ, 0x3c, !UPT ;  /* 0x0000001d28287292 */ /* 0x000fc4000f8e3c3f */
[----:B------:R-:W-:Y:S02]  /*79c0*/  ISETP.GE.U32.AND P1, PT, R251, R89, PT ;  /* 0x00000059fb00720c */ /* 0x000fe40003f26070 */
[----:B------:R-:W-:Y:S02]  /*79d0*/  PRMT R89, R250, 0x5410, R249 ;  /* 0x00005410fa597816 */ /* 0x000fe400000000f9 */
[----:B------:R-:W-:Y:S02]  /*79e0*/  @!P3 PRMT R249, R114, 0x5410, RZ ;  /* 0x0000541072f9b816 */ /* 0x000fe400000000ff */
[----:B------:R-:W-:Y:S02]  /*79f0*/  LOP3.LUT R114, R126, 0xffff, RZ, 0xc0, !PT ;  /* 0x0000ffff7e727812 */ /* 0x000fe400078ec0ff */
[----:B------:R-:W-:Y:S02]  /*7a00*/  @!P4 PRMT R250, R84, 0x5410, RZ ;  /* 0x0000541054fac816 */ /* 0x000fe400000000ff */
[----:B------:R-:W-:-:S02]  /*7a10*/  LOP3.LUT R84, R233, UR40, RZ, 0x3c, !PT ;  /* 0x00000028e9547c12 */ /* 0x000fc4000f8e3cff */
[----:B------:R-:W-:-:S03]  /*7a20*/  SHF.R.U32.HI R114, RZ, 0x8, R114 ;  /* 0x00000008ff727819 */ /* 0x000fc60000011672 */
[----:B------:R-:W-:Y:S01]  /*7a30*/  IMAD.WIDE.U32 R40, R84, -0x326172a9, RZ ;  /* 0xcd9e8d5754287825 */ /* 0x000fe200078e00ff */
[----:B------:R-:W-:-:S04]  /*7a40*/  LOP3.LUT R114, R114, 0xffff, RZ, 0xc0, !PT ;  /* 0x0000ffff72727812 */ /* 0x000fc800078ec0ff */
[----:B------:R-:W-:Y:S02]  /*7a50*/  ISETP.GE.U32.AND P4, PT, R251, R114, PT ;  /* 0x00000072fb00720c */ /* 0x000fe40003f86070 */
[----:B------:R-:W-:Y:S02]  /*7a60*/  LOP3.LUT R84, R41, UR20, R166, 0x96, !PT ;  /* 0x0000001429547c12 */ /* 0x000fe4000f8e96a6 */
[----:B------:R-:W-:Y:S01]  /*7a70*/  LOP3.LUT R114, R165, UR18, R40, 0x96, !PT ;  /* 0x00000012a5727c12 */ /* 0x000fe2000f8e9628 */
[----:B------:R-:W-:Y:S02]  /*7a80*/  FADD.FTZ R72, R196, R124 ;  /* 0x0000007cc4487221 */ /* 0x000fe40000010000 */
[----:B------:R-:W-:-:S04]  /*7a90*/  IMAD.WIDE.U32 R196, R84, -0x2daee0ad, RZ ;  /* 0xd2511f5354c47825 */ /* 0x000fc800078e00ff */
[----:B------:R-:W-:Y:S01]  /*7aa0*/  IMAD.WIDE.U32 R198, R114, -0x2daee0ad, RZ ;  /* 0xd2511f5372c67825 */ /* 0x000fe200078e00ff */
[----:B------:R-:W-:-:S04]  /*7ab0*/  LOP3.LUT R84, R197, UR17, R234, 0x96, !PT ;  /* 0x00000011c5547c12 */ /* 0x000fc8000f8e96ea */
[----:B------:R-:W-:Y:S01]  /*7ac0*/  LOP3.LUT R114, R199, UR15, R196, 0x96, !PT ;  /* 0x0000000fc7727c12 */ /* 0x000fe2000f8e96c4 */
[----:B------:R-:W-:Y:S01]  /*7ad0*/  IMAD.WIDE.U32 R160, R84, -0x326172a9, RZ ;  /* 0xcd9e8d5754a07825 */ /* 0x000fe200078e00ff */
[----:B------:R-:W-:-:S03]  /*7ae0*/  @!P6 HADD2 R118, -R248.H0_H0, -RZ.H0_H0 ;  /* 0xa00000fff876e230 */ /* 0x000fc60000000900 */
[----:B------:R-:W-:Y:S01]  /*7af0*/  IMAD.WIDE.U32 R196, R114, -0x326172a9, RZ ;  /* 0xcd9e8d5772c47825 */ /* 0x000fe200078e00ff */
[----:B------:R1:W2:Y:S01]  /*7b00*/  MUFU.EX2 R221, R194 ;  /* 0x000000c200dd7308 */ /* 0x0002a20000000800 */
[----:B------:R-:W-:Y:S02]  /*7b10*/  LOP3.LUT R84, R161, UR16, R164, 0x96, !PT ;  /* 0x00000010a1547c12 */ /* 0x000fe4000f8e96a4 */
[----:B------:R-:W-:Y:S01]  /*7b20*/  @!P6 PRMT R248, R118, 0x5410, RZ ;  /* 0x0000541076f8e816 */ /* 0x000fe200000000ff */
[----:B------:R-:W-:Y:S01]  /*7b30*/  FADD.FTZ R72, R195, R72 ;  /* 0x00000048c3487221 */ /* 0x000fe20000010000 */
[----:B------:R-:W-:Y:S01]  /*7b40*/  LOP3.LUT R160, R197, UR14, R160, 0x96, !PT ;  /* 0x0000000ec5a07c12 */ /* 0x000fe2000f8e96a0 */
[----:B------:R-:W4:Y:S02]  /*7b50*/  LDL.LU R164, [R1+0xdc] ;  /* 0x0000dc0001a47983 */ /* 0x000f240000300800 */
[----:B------:R-:W2:Y:S01]  /*7b60*/  MUFU.EX2 R223, R223 ;  /* 0x000000df00df7308 */ /* 0x000ea20000000800 */
[----:B------:R-:W-:Y:S01]  /*7b70*/  SHF.R.U32.HI R118, RZ, 0x10, R126 ;  /* 0x00000010ff767819 */ /* 0x000fe2000001167e */
[----:B------:R-:W-:-:S06]  /*7b80*/  IMAD.WIDE.U32 R160, R160, -0x2daee0ad, RZ ;  /* 0xd2511f53a0a07825 */ /* 0x000fcc00078e00ff */
[----:B------:R-:W2:Y:S01]  /*7b90*/  MUFU.EX2 R193, R193 ;  /* 0x000000c100c17308 */ /* 0x000ea20000000800 */
[----:B-1----:R-:W-:Y:S01]  /*7ba0*/  IMAD.WIDE.U32 R194, R84, -0x2daee0ad, RZ ;  /* 0xd2511f5354c27825 */ /* 0x002fe200078e00ff */
[----:B------:R-:W-:-:S04]  /*7bb0*/  LOP3.LUT R118, R118, 0xff, RZ, 0xc0, !PT ;  /* 0x000000ff76767812 */ /* 0x000fc800078ec0ff */
[----:B------:R-:W-:Y:S02]  /*7bc0*/  LOP3.LUT R84, R195, UR13, R198, 0x96, !PT ;  /* 0x0000000dc3547c12 */ /* 0x000fe4000f8e96c6 */
[----:B------:R-:W-:Y:S02]  /*7bd0*/  LOP3.LUT R194, R161, UR11, R194, 0x96, !PT ;  /* 0x0000000ba1c27c12 */ /* 0x000fe4000f8e96c2 */
[----:B------:R-:W-:Y:S02]  /*7be0*/  ISETP.GE.U32.AND P6, PT, R251, R118, PT ;  /* 0x00000076fb00720c */ /* 0x000fe40003fc6070 */
[----:B------:R-:W-:Y:S01]  /*7bf0*/  SHF.R.U32.HI R118, RZ, 0x18, R126 ;  /* 0x00000018ff767819 */ /* 0x000fe2000001167e */
[----:B--2---:R-:W-:Y:S02]  /*7c00*/  FADD.FTZ R72, R221, R72 ;  /* 0x00000048dd487221 */ /* 0x004fe40000010000 */
[----:B------:R-:W-:Y:S01]  /*7c10*/  IMAD.WIDE.U32 R198, R84, -0x326172a9, RZ ;  /* 0xcd9e8d5754c67825 */ /* 0x000fe200078e00ff */
[----:B------:R-:W-:-:S03]  /*7c20*/  ISETP.GE.U32.AND P3, PT, R251, R118, PT ;  /* 0x00000076fb00720c */ /* 0x000fc60003f66070 */
[----:B------:R-:W-:-:S04]  /*7c30*/  IMAD.WIDE.U32 R194, R194, -0x326172a9, RZ ;  /* 0xcd9e8d57c2c27825 */ /* 0x000fc800078e00ff */
[----:B------:R-:W-:Y:S02]  /*7c40*/  FADD.FTZ R118, R223, R120 ;  /* 0x00000078df767221 */ /* 0x000fe40000010000 */
[----:B------:R-:W-:Y:S01]  /*7c50*/  FADD.FTZ R120, R193, R72 ;  /* 0x00000048c1787221 */ /* 0x000fe20000010000 */
[----:B------:R-:W-:Y:S02]  /*7c60*/  LOP3.LUT R72, R195, UR31, R198, 0x96, !PT ;  /* 0x0000001fc3487c12 */ /* 0x000fe4000f8e96c6 */
[----:B------:R-:W-:Y:S02]  /*7c70*/  F2FP.PACK_AB R221, R193, R221 ;  /* 0x000000ddc1dd723e */ /* 0x000fe400000000ff */
[----:B------:R-:W-:Y:S02]  /*7c80*/  SHF.R.U32.HI R122, RZ, 0x10, R72 ;  /* 0x00000010ff7a7819 */ /* 0x000fe40000011648 */
[----:B------:R-:W-:Y:S01]  /*7c90*/  PRMT R220, R221, 0x7632, R220 ;  /* 0x00007632dddc7816 */ /* 0x000fe200000000dc */
[----:B------:R-:W-:Y:S01]  /*7ca0*/  @!P1 HADD2 R113, -R221.H0_H0, -RZ.H0_H0 ;  /* 0xa00000ffdd719230 */ /* 0x000fe20000000900 */
[----:B------:R-:W-:-:S02]  /*7cb0*/  LOP3.LUT R122, R122, 0xff, RZ, 0xc0, !PT ;  /* 0x000000ff7a7a7812 */ /* 0x000fc400078ec0ff */
[----:B------:R-:W-:Y:S02]  /*7cc0*/  PRMT R84, R221, 0x5410, R220 ;  /* 0x00005410dd547816 */ /* 0x000fe400000000dc */
[----:B------:R-:W-:Y:S02]  /*7cd0*/  @!P1 PRMT R221, R113, 0x5410, RZ ;  /* 0x0000541071dd9816 */ /* 0x000fe400000000ff */
[----:B------:R-:W-:Y:S02]  /*7ce0*/  ISETP.GE.U32.AND P1, PT, R251, R122, PT ;  /* 0x0000007afb00720c */ /* 0x000fe40003f26070 */
[----:B---3--:R1:W-:Y:S02]  /*7cf0*/  MUFU.EX2 R122, R239 ;  /* 0x000000ef007a7308 */ /* 0x0083e40000000800 */
[----:B-1----:R-:W2:Y:S06]  /*7d00*/  LDL.LU R239, [R1+0xd8] ;  /* 0x0000d80001ef7983 */ /* 0x002eac0000300800 */
[----:B------:R-:W1:Y:S01]  /*7d10*/  MUFU.EX2 R222, R222 ;  /* 0x000000de00de7308 */ /* 0x000e620000000800 */
[----:B------:R-:W-:Y:S01]  /*7d20*/  @!P4 HADD2 R83, -R220.H0_H0, -RZ.H0_H0 ;  /* 0xa00000ffdc53c230 */ /* 0x000fe20000000900 */
[----:B------:R-:W-:Y:S01]  /*7d30*/  IMAD.MOV.U32 R165, RZ, RZ, R218 ;  /* 0x000000ffffa57224 */ /* 0x000fe200078e00da */
[----:B------:R-:W-:-:S03]  /*7d40*/  LOP3.LUT R130, R200, 0xff, RZ, 0xc0, !PT ;  /* 0x000000ffc8827812 */ /* 0x000fc600078ec0ff */
[----:B------:R-:W-:Y:S02]  /*7d50*/  @!P4 PRMT R220, R83, 0x5410, RZ ;  /* 0x0000541053dcc816 */ /* 0x000fe400000000ff */
[C---:B-1----:R-:W-:Y:S01]  /*7d60*/  F2FP.PACK_AB R223, R222.reuse, R223 ;  /* 0x000000dfdedf723e */ /* 0x042fe200000000ff */
[----:B------:R-:W-:-:S03]  /*7d70*/  FADD.FTZ R118, R222, R118 ;  /* 0x00000076de767221 */ /* 0x000fc60000010000 */
[----:B------:R-:W-:Y:S01]  /*7d80*/  PRMT R222, R223, 0x7632, R222 ;  /* 0x00007632dfde7816 */ /* 0x000fe200000000de */
[----:B------:R-:W-:-:S03]  /*7d90*/  @!P6 HADD2 R110, -R223.H0_H0, -RZ.H0_H0 ;  /* 0xa00000ffdf6ee230 */ /* 0x000fc60000000900 */
[----:B------:R-:W-:Y:S02]  /*7da0*/  PRMT R83, R223, 0x5410, R222 ;  /* 0x00005410df537816 */ /* 0x000fe400000000de */
[----:B------:R-:W-:Y:S02]  /*7db0*/  @!P6 PRMT R223, R110, 0x5410, RZ ;  /* 0x000054106edfe816 */ /* 0x000fe400000000ff */
[C---:B------:R-:W-:Y:S01]  /*7dc0*/  LOP3.LUT R110, R194.reuse, 0xff, RZ, 0xc0, !PT ;  /* 0x000000ffc26e7812 */ /* 0x040fe200078ec0ff */
[----:B------:R-:W-:Y:S01]  /*7dd0*/  IMAD.MOV.U32 R162, RZ, RZ, R165 ;  /* 0x000000ffffa27224 */ /* 0x000fe200078e00a5 */
[C---:B------:R-:W-:Y:S01]  /*7de0*/  ISETP.GE.U32.AND P2, PT, R251.reuse, R130, PT ;  /* 0x00000082fb00720c */ /* 0x040fe20003f46070 */
[----:B------:R-:W3:Y:S01]  /*7df0*/  LDL.LU R165, [R1+0xcc] ;  /* 0x0000cc0001a57983 */ /* 0x000ee20000300800 */
[----:B------:R-:W-:Y:S02]  /*7e00*/  ISETP.GE.U32.AND P6, PT, R251, R110, PT ;  /* 0x0000006efb00720c */ /* 0x000fe40003fc6070 */
[----:B------:R-:W-:Y:S01]  /*7e10*/  LOP3.LUT R110, R194, 0xffff, RZ, 0xc0, !PT ;  /* 0x0000ffffc26e7812 */ /* 0x000fe200078ec0ff */
[----:B------:R-:W3:Y:S01]  /*7e20*/  LDL.LU R130, [R1+0xc8] ;  /* 0x0000c80001827983 */ /* 0x000ee20000300800 */
[----:B----4-:R-:W-:Y:S08]  /*7e30*/  MUFU.EX2 R124, R164 ;  /* 0x000000a4007c7308 */ /* 0x010ff00000000800 */
[----:B--2---:R1:W-:Y:S02]  /*7e40*/  MUFU.EX2 R195, R239 ;  /* 0x000000ef00c37308 */ /* 0x0043e40000000800 */
[----:B-1----:R-:W2:Y:S04]  /*7e50*/  LDL.LU R239, [R1+0xc4] ;  /* 0x0000c40001ef7983 */ /* 0x002ea80000300800 */
[----:B------:R-:W4:Y:S04]  /*7e60*/  LDL.LU R2, [R1+0xc0] ;  /* 0x0000c00001027983 */ /* 0x000f280000300800 */
[----:B------:R-:W4:Y:S04]  /*7e70*/  LDL.LU R3, [R1+0xbc] ;  /* 0x0000bc0001037983 */ /* 0x000f280000300800 */
[----:B------:R-:W4:Y:S01]  /*7e80*/  LDL.LU R164, [R1+0xb8] ;  /* 0x0000b80001a47983 */ /* 0x000f220000300800 */
[----:B------:R-:W-:Y:S01]  /*7e90*/  LOP3.LUT R73, R200, 0xffff, RZ, 0xc0, !PT ;  /* 0x0000ffffc8497812 */ /* 0x000fe200078ec0ff */
[----:B------:R-:W-:Y:S01]  /*7ea0*/  MUFU.EX2 R192, R192 ;  /* 0x000000c000c07308 */ /* 0x000fe20000000800 */
[----:B------:R-:W-:-:S02]  /*7eb0*/  SHF.R.U32.HI R76, RZ, 0x10, R200 ;  /* 0x00000010ff4c7819 */ /* 0x000fc400000116c8 */
[----:B------:R-:W-:-:S05]  /*7ec0*/  SHF.R.U32.HI R73, RZ, 0x8, R73 ;  /* 0x00000008ff497819 */ /* 0x000fca0000011649 */
[----:B------:R-:W1:Y:S01]  /*7ed0*/  MUFU.EX2 R191, R191 ;  /* 0x000000bf00bf7308 */ /* 0x000e620000000800 */
[----:B------:R-:W-:Y:S01]  /*7ee0*/  @!P3 HADD2 R88, -R222.H0_H0, -RZ.H0_H0 ;  /* 0xa00000ffde58b230 */ /* 0x000fe20000000900 */
[----:B------:R-:W-:-:S06]  /*7ef0*/  LOP3.LUT R73, R73, 0xffff, RZ, 0xc0, !PT ;  /* 0x0000ffff49497812 */ /* 0x000fcc00078ec0ff */
[----:B------:R-:W1:Y:S01]  /*7f00*/  MUFU.EX2 R207, R207 ;  /* 0x000000cf00cf7308 */ /* 0x000e620000000800 */
[----:B------:R-:W-:Y:S02]  /*7f10*/  LOP3.LUT R76, R76, 0xff, RZ, 0xc0, !PT ;  /* 0x000000ff4c4c7812 */ /* 0x000fe400078ec0ff */
[----:B------:R-:W-:-:S05]  /*7f20*/  @!P3 PRMT R222, R88, 0x5410, RZ ;  /* 0x0000541058deb816 */ /* 0x000fca00000000ff */
[----:B------:R-:W3:Y:S01]  /*7f30*/  MUFU.EX2 R206, R206 ;  /* 0x000000ce00ce7308 */ /* 0x000ee20000000800 */
[C---:B------:R-:W-:Y:S02]  /*7f40*/  ISETP.GE.U32.AND P3, PT, R251.reuse, R73, PT ;  /* 0x00000049fb00720c */ /* 0x040fe40003f66070 */
[----:B------:R-:W-:-:S05]  /*7f50*/  ISETP.GE.U32.AND P4, PT, R251, R76, PT ;  /* 0x0000004cfb00720c */ /* 0x000fca0003f86070 */
[----:B------:R-:W3:Y:S01]  /*7f60*/  MUFU.EX2 R190, R190 ;  /* 0x000000be00be7308 */ /* 0x000ee20000000800 */
[----:B-1----:R-:W-:Y:S01]  /*7f70*/  F2FP.PACK_AB R205, R191, R192 ;  /* 0x000000c0bfcd723e */ /* 0x002fe200000000ff */
[----:B------:R-:W-:-:S06]  /*7f80*/  FADD.FTZ R76, R192, R120 ;  /* 0x00000078c04c7221 */ /* 0x000fcc0000010000 */
[----:B------:R-:W1:Y:S01]  /*7f90*/  MUFU.EX2 R189, R189 ;  /* 0x000000bd00bd7308 */ /* 0x000e620000000800 */
[----:B------:R-:W-:Y:S01]  /*7fa0*/  PRMT R204, R205, 0x7632, R204 ;  /* 0x00007632cdcc7816 */ /* 0x000fe200000000cc */
[----:B------:R-:W-:Y:S01]  /*7fb0*/  FADD.FTZ R118, R207, R118 ;  /* 0x00000076cf767221 */ /* 0x000fe20000010000 */
[----:B------:R-:W-:Y:S01]  /*7fc0*/  SHF.R.U32.HI R128, RZ, 0x18, R200 ;  /* 0x00000018ff807819 */ /* 0x000fe200000116c8 */
[----:B------:R-:W-:Y:S01]  /*7fd0*/  FADD.FTZ R76, R191, R76 ;  /* 0x0000004cbf4c7221 */ /* 0x000fe20000010000 */
[----:B---3--:R-:W-:Y:S01]  /*7fe0*/  F2FP.PACK_AB R207, R206, R207 ;  /* 0x000000cfcecf723e */ /* 0x008fe200000000ff */
[----:B------:R-:W-:Y:S01]  /*7ff0*/  @!P2 HADD2 R109, -R205.H0_H0, -RZ.H0_H0 ;  /* 0xa00000ffcd6da230 */ /* 0x000fe20000000900 */
[----:B------:R-:W-:Y:S01]  /*8000*/  ISETP.GE.U32.AND P5, PT, R251, R128, PT ;  /* 0x00000080fb00720c */ /* 0x000fe20003fa6070 */
[----:B------:R-:W-:Y:S01]  /*8010*/  @!P3 HADD2 R87, -R204.H0_H0, -RZ.H0_H0 ;  /* 0xa00000ffcc57b230 */ /* 0x000fe20000000900 */
[----:B------:R-:W-:Y:S01]  /*8020*/  FADD.FTZ R76, R190, R76 ;  /* 0x0000004cbe4c7221 */ /* 0x000fe20000010000 */
[----:B------:R-:W-:Y:S01]  /*8030*/  @!P4 HADD2 R100, -R207.H0_H0, -RZ.H0_H0 ;  /* 0xa00000ffcf64c230 */ /* 0x000fe20000000900 */
[----:B------:R-:W-:Y:S01]  /*8040*/  FADD.FTZ R118, R206, R118 ;  /* 0x00000076ce767221 */ /* 0x000fe20000010000 */
[----:B------:R-:W-:-:S02]  /*8050*/  PRMT R206, R207, 0x7632, R206 ;  /* 0x00007632cfce7816 */ /* 0x000fc400000000ce */
[----:B------:R-:W-:Y:S02]  /*8060*/  PRMT R88, R205, 0x5410, R204 ;  /* 0x00005410cd587816 */ /* 0x000fe400000000cc */
[----:B------:R-:W-:Y:S01]  /*8070*/  @!P2 PRMT R205, R109, 0x5410, RZ ;  /* 0x000054106dcda816 */ /* 0x000fe200000000ff */
[----:B-1----:R-:W-:Y:S01]  /*8080*/  FADD.FTZ R109, R189, R76 ;  /* 0x0000004cbd6d7221 */ /* 0x002fe20000010000 */
[----:B------:R-:W-:Y:S02]  /*8090*/  @!P3 PRMT R204, R87, 0x5410, RZ ;  /* 0x0000541057ccb816 */ /* 0x000fe400000000ff */
[----:B------:R-:W-:Y:S02]  /*80a0*/  LOP3.LUT R76, R72, 0xff, RZ, 0xc0, !PT ;  /* 0x000000ff484c7812 */ /* 0x000fe400078ec0ff */
[----:B------:R-:W-:Y:S02]  /*80b0*/  PRMT R87, R207, 0x5410, R206 ;  /* 0x00005410cf577816 */ /* 0x000fe400000000ce */
[----:B------:R-:W-:-:S02]  /*80c0*/  @!P4 PRMT R207, R100, 0x5410, RZ ;  /* 0x0000541064cfc816 */ /* 0x000fc400000000ff */
[----:B------:R-:W-:Y:S02]  /*80d0*/  LOP3.LUT R100, R72, 0xffff, RZ, 0xc0, !PT ;  /* 0x0000ffff48647812 */ /* 0x000fe400078ec0ff */
[----:B------:R-:W-:Y:S02]  /*80e0*/  ISETP.GE.U32.AND P3, PT, R251, R76, PT ;  /* 0x0000004cfb00720c */ /* 0x000fe40003f66070 */
[----:B------:R-:W-:Y:S01]  /*80f0*/  SHF.R.U32.HI R100, RZ, 0x8, R100 ;  /* 0x00000008ff647819 */ /* 0x000fe20000011664 */
[----:B------:R-:W-:Y:S01]  /*8100*/  @!P5 HADD2 R45, -R206.H0_H0, -RZ.H0_H0 ;  /* 0xa00000ffce2dd230 */ /* 0x000fe20000000900 */
[----:B------:R-:W-:Y:S02]  /*8110*/  MUFU.EX2 R188, R188 ;  /* 0x000000bc00bc7308 */ /* 0x000fe40000000800 */
[----:B------:R-:W-:Y:S02]  /*8120*/  LOP3.LUT R100, R100, 0xffff, RZ, 0xc0, !PT ;  /* 0x0000ffff64647812 */ /* 0x000fe400078ec0ff */
[----:B------:R-:W-:-:S02]  /*8130*/  F2FP.PACK_AB R201, R189, R190 ;  /* 0x000000bebdc9723e */ /* 0x000fc400000000ff */
[----:B------:R-:W-:Y:S02]  /*8140*/  SHF.R.U32.HI R76, RZ, 0x18, R72 ;  /* 0x00000018ff4c7819 */ /* 0x000fe40000011648 */
[----:B------:R-:W1:Y:S01]  /*8150*/  MUFU.EX2 R187, R187 ;  /* 0x000000bb00bb7308 */ /* 0x000e620000000800 */
[----:B------:R-:W-:Y:S02]  /*8160*/  @!P5 PRMT R206, R45, 0x5410, RZ ;  /* 0x000054102dced816 */ /* 0x000fe400000000ff */
[C---:B------:R-:W-:Y:S01]  /*8170*/  ISETP.GE.U32.AND P5, PT, R251.reuse, R100, PT ;  /* 0x00000064fb00720c */ /* 0x040fe20003fa6070 */
[----:B------:R-:W-:Y:S01]  /*8180*/  @!P3 HADD2 R105, -R201.H0_H0, -RZ.H0_H0 ;  /* 0xa00000ffc969b230 */ /* 0x000fe20000000900 */
[----:B------:R-:W-:Y:S02]  /*8190*/  ISETP.GE.U32.AND P4, PT, R251, R76, PT ;  /* 0x0000004cfb00720c */ /* 0x000fe40003f86070 */
[----:B------:R-:W-:Y:S02]  /*81a0*/  PRMT R200, R201, 0x7632, R200 ;  /* 0x00007632c9c87816 */ /* 0x000fe400000000c8 */
[----:B------:R-:W-:-:S02]  /*81b0*/  LOP3.LUT R114, R199, UR12, R196, 0x96, !PT ;  /* 0x0000000cc7727c12 */ /* 0x000fc4000f8e96c4 */
[----:B------:R3:W1:Y:S01]  /*81c0*/  MUFU.EX2 R199, R203 ;  /* 0x000000cb00c77308 */ /* 0x0006620000000800 */
[----:B------:R-:W-:Y:S02]  /*81d0*/  PRMT R45, R201, 0x5410, R200 ;  /* 0x00005410c92d7816 */ /* 0x000fe400000000c8 */
[----:B------:R-:W-:-:S05]  /*81e0*/  @!P3 PRMT R201, R105, 0x5410, RZ ;  /* 0x0000541069c9b816 */ /* 0x000fca00000000ff */
[----:B------:R1:W1:Y:S01]  /*81f0*/  MUFU.EX2 R105, R202 ;  /* 0x000000ca00697308 */ /* 0x0002620000000800 */
[----:B------:R-:W-:Y:S01]  /*8200*/  @!P5 HADD2 R44, -R200.H0_H0, -RZ.H0_H0 ;  /* 0xa00000ffc82cd230 */ /* 0x000fe20000000900 */
[----:B---3--:R-:W-:Y:S02]  /*8210*/  F2FP.PACK_AB R203, R124, R122 ;  /* 0x0000007a7ccb723e */ /* 0x008fe400000000ff */
[----:B-1----:R-:W-:Y:S02]  /*8220*/  F2FP.PACK_AB R197, R187, R188 ;  /* 0x000000bcbbc5723e */ /* 0x002fe400000000ff */
[----:B------:R-:W-:Y:S01]  /*8230*/  PRMT R202, R203, 0x7632, R202 ;  /* 0x00007632cbca7816 */ /* 0x000fe200000000ca */
[----:B------:R-:W-:Y:S01]  /*8240*/  @!P1 HADD2 R68, -R203.H0_H0, -RZ.H0_H0 ;  /* 0xa00000ffcb449230 */ /* 0x000fe20000000900 */
[----:B------:R-:W-:-:S03]  /*8250*/  @!P5 PRMT R200, R44, 0x5410, RZ ;  /* 0x000054102cc8d816 */ /* 0x000fc600000000ff */
[----:B------:R-:W-:Y:S01]  /*8260*/  @!P4 HADD2 R98, -R202.H0_H0, -RZ.H0_H0 ;  /* 0xa00000ffca62c230 */ /* 0x000fe20000000900 */
[----:B------:R-:W-:Y:S01]  /*8270*/  PRMT R196, R197, 0x7632, R196 ;  /* 0x00007632c5c47816 */ /* 0x000fe200000000c4 */
[----:B------:R-:W-:Y:S01]  /*8280*/  @!P6 HADD2 R102, -R197.H0_H0, -RZ.H0_H0 ;  /* 0xa00000ffc566e230 */ /* 0x000fe20000000900 */
[----:B------:R-:W-:Y:S02]  /*8290*/  PRMT R44, R203, 0x5410, R202 ;  /* 0x00005410cb2c7816 */ /* 0x000fe400000000ca */
[----:B------:R-:W-:Y:S02]  /*82a0*/  @!P4 PRMT R202, R98, 0x5410, RZ ;  /* 0x0000541062cac816 */ /* 0x000fe400000000ff */
[----:B------:R-:W-:Y:S01]  /*82b0*/  @!P1 PRMT R203, R68, 0x5410, RZ ;  /* 0x0000541044cb9816 */ /* 0x000fe200000000ff */
[----:B------:R1:W-:Y:S01]  /*82c0*/  MUFU.EX2 R98, R165 ;  /* 0x000000a500627308 */ /* 0x0003e20000000800 */
[----:B------:R-:W-:Y:S02]  /*82d0*/  PRMT R68, R197, 0x5410, R196 ;  /* 0x00005410c5447816 */ /* 0x000fe400000000c4 */
[----:B------:R-:W-:Y:S01]  /*82e0*/  @!P6 PRMT R197, R102, 0x5410, RZ ;  /* 0x0000541066c5e816 */ /* 0x000fe200000000ff */
[----:B-1----:R-:W3:Y:S01]  /*82f0*/  LDL.LU R165, [R1+0x58] ;  /* 0x0000580001a57983 */ /* 0x002ee20000300800 */
[----:B------:R-:W-:Y:S01]  /*8300*/  SHF.R.U32.HI R110, RZ, 0x8, R110 ;  /* 0x00000008ff6e7819 */ /* 0x000fe2000001166e */
[----:B------:R-:W-:-:S03]  /*8310*/  IMAD.WIDE.U32 R190, R114, -0x2daee0ad, RZ ;  /* 0xd2511f5372be7825 */ /* 0x000fc600078e00ff */
[----:B------:R-:W-:Y:S01]  /*8320*/  LOP3.LUT R110, R110, 0xffff, RZ, 0xc0, !PT ;  /* 0x0000ffff6e6e7812 */ /* 0x000fe200078ec0ff */
[----:B------:R-:W-:Y:S01]  /*8330*/  FADD.FTZ R109, R188, R109 ;  /* 0x0000006dbc6d7221 */ /* 0x000fe20000010000 */
[----:B------:R-:W-:Y:S02]  /*8340*/  LOP3.LUT R73, R191, UR32, R160, 0x96, !PT ;  /* 0x00000020bf497c12 */ /* 0x000fe4000f8e96a0 */
[----:B------:R-:W-:Y:S01]  /*8350*/  ISETP.GE.U32.AND P5, PT, R251, R110, PT ;  /* 0x0000006efb00720c */ /* 0x000fe20003fa6070 */
[----:B------:R-:W-:Y:S01]  /*8360*/  FADD.FTZ R110, R187, R109 ;  /* 0x0000006dbb6e7221 */ /* 0x000fe20000010000 */
[----:B------:R-:W-:Y:S02]  /*8370*/  SHF.R.U32.HI R109, RZ, 0x10, R73 ;  /* 0x00000010ff6d7819 */ /* 0x000fe40000011649 */
[----:B------:R-:W-:Y:S02]  /*8380*/  SHF.R.U32.HI R113, RZ, 0x10, R194 ;  /* 0x00000010ff717819 */ /* 0x000fe400000116c2 */
[----:B------:R-:W-:-:S02]  /*8390*/  LOP3.LUT R109, R109, 0xff, RZ, 0xc0, !PT ;  /* 0x000000ff6d6d7812 */ /* 0x000fc400078ec0ff */
[----:B------:R-:W-:Y:S02]  /*83a0*/  SHF.R.U32.HI R114, RZ, 0x18, R190 ;  /* 0x00000018ff727819 */ /* 0x000fe400000116be */
[----:B------:R-:W-:Y:S02]  /*83b0*/  LOP3.LUT R113, R113, 0xff, RZ, 0xc0, !PT ;  /* 0x000000ff71717812 */ /* 0x000fe400078ec0ff */
[C---:B------:R-:W-:Y:S02]  /*83c0*/  ISETP.GE.U32.AND P6, PT, R251.reuse, R109, PT ;  /* 0x0000006dfb00720c */ /* 0x040fe40003fc6070 */
[C---:B------:R-:W-:Y:S02]  /*83d0*/  ISETP.GE.U32.AND P1, PT, R251.reuse, R114, PT ;  /* 0x00000072fb00720c */ /* 0x040fe40003f26070 */
[----:B------:R-:W-:Y:S01]  /*83e0*/  ISETP.GE.U32.AND P3, PT, R251, R113, PT ;  /* 0x00000071fb00720c */ /* 0x000fe20003f66070 */
[----:B--2---:R1:W-:Y:S02]  /*83f0*/  MUFU.EX2 R102, R239 ;  /* 0x000000ef00667308 */ /* 0x0043e40000000800 */
[----:B-1----:R-:W2:Y:S06]  /*8400*/  LDL.LU R239, [R1+0xa8] ;  /* 0x0000a80001ef7983 */ /* 0x002eac0000300800 */
[----:B----4-:R1:W-:Y:S08]  /*8410*/  MUFU.EX2 R109, R2 ;  /* 0x00000002006d7308 */ /* 0x0103f00000000800 */
[----:B------:R4:W-:Y:S01]  /*8420*/  MUFU.EX2 R114, R3 ;  /* 0x0000000300727308 */ /* 0x0009e20000000800 */
[----:B-1----:R-:W2:Y:S07]  /*8430*/  LDL.LU R2, [R1+0x54] ;  /* 0x0000540001027983 */ /* 0x002eae0000300800 */
[----:B------:R1:W-:Y:S01]  /*8440*/  MUFU.EX2 R113, R164 ;  /* 0x000000a400717308 */ /* 0x0003e20000000800 */
[----:B----4-:R-:W4:Y:S04]  /*8450*/  LDL.LU R3, [R1+0xa4] ;  /* 0x0000a40001037983 */ /* 0x010f280000300800 */
[----:B-1----:R-:W4:Y:S01]  /*8460*/  LDL.LU R164, [R1+0xa0] ;  /* 0x0000a00001a47983 */ /* 0x002f220000300800 */
[----:B------:R-:W-:Y:S01]  /*8470*/  FADD.FTZ R118, R122, R118 ;  /* 0x000000767a767221 */ /* 0x000fe20000010000 */
[----:B------:R-:W-:-:S03]  /*8480*/  SHF.R.U32.HI R194, RZ, 0x18, R194 ;  /* 0x00000018ffc27819 */ /* 0x000fc600000116c2 */
[----:B------:R-:W-:Y:S01]  /*8490*/  FADD.FTZ R118, R124, R118 ;  /* 0x000000767c767221 */ /* 0x000fe20000010000 */
[----:B------:R-:W-:-:S03]  /*84a0*/  ISETP.GE.U32.AND P2, PT, R251, R194, PT ;  /* 0x000000c2fb00720c */ /* 0x000fc60003f46070 */
[----:B------:R-:W-:Y:S01]  /*84b0*/  FADD.FTZ R118, R199, R118 ;  /* 0x00000076c7767221 */ /* 0x000fe20000010000 */
[----:B------:R-:W-:Y:S01]  /*84c0*/  F2FP.PACK_AB R199, R105, R199 ;  /* 0x000000c769c7723e */ /* 0x000fe200000000ff */
[----:B------:R-:W-:-:S03]  /*84d0*/  @!P5 HADD2 R49, -R196.H0_H0, -RZ.H0_H0 ;  /* 0xa00000ffc431d230 */ /* 0x000fc60000000900 */
[----:B------:R-:W-:Y:S02]  /*84e0*/  PRMT R198, R199, 0x7632, R198 ;  /* 0x00007632c7c67816 */ /* 0x000fe400000000c6 */
[----:B------:R-:W-:-:S03]  /*84f0*/  @!P5 PRMT R196, R49, 0x5410, RZ ;  /* 0x0000541031c4d816 */ /* 0x000fc600000000ff */
[----:B------:R-:W-:Y:S01]  /*8500*/  @!P2 HADD2 R99, -R198.H0_H0, -RZ.H0_H0 ;  /* 0xa00000ffc663a230 */ /* 0x000fe20000000900 */
[----:B------:R-:W-:Y:S01]  /*8510*/  PRMT R49, R199, 0x5410, R198 ;  /* 0x00005410c7317816 */ /* 0x000fe200000000c6 */
[----:B------:R-:W1:Y:S03]  /*8520*/  MUFU.EX2 R184, R184 ;  /* 0x000000b800b87308 */ /* 0x000e660000000800 */
[----:B------:R-:W-:Y:S02]  /*8530*/  @!P2 PRMT R198, R99, 0x5410, RZ ;  /* 0x0000541063c6a816 */ /* 0x000fe400000000ff */
[----:B------:R-:W-:-:S03]  /*8540*/  LOP3.LUT R99, R73, 0xff, RZ, 0xc0, !PT ;  /* 0x000000ff49637812 */ /* 0x000fc600078ec0ff */
[----:B------:R-:W1:Y:S01]  /*8550*/  MUFU.EX2 R182, R182 ;  /* 0x000000b600b67308 */ /* 0x000e620000000800 */
[----:B------:R-:W-:Y:S02]  /*8560*/  ISETP.GE.U32.AND P2, PT, R251, R99, PT ;  /* 0x00000063fb00720c */ /* 0x000fe40003f46070 */
[----:B------:R-:W-:-:S04]  /*8570*/  SHF.R.U32.HI R99, RZ, 0x18, R73 ;  /* 0x00000018ff637819 */ /* 0x000fc80000011649 */
[----:B------:R-:W-:Y:S02]  /*8580*/  ISETP.GE.U32.AND P5, PT, R251, R99, PT ;  /* 0x00000063fb00720c */ /* 0x000fe40003fa6070 */
[----:B------:R-:W-:Y:S01]  /*8590*/  LOP3.LUT R99, R73, 0xffff, RZ, 0xc0, !PT ;  /* 0x0000ffff49637812 */ /* 0x000fe200078ec0ff */
[----:B------:R-:W-:Y:S01]  /*85a0*/  @!P3 HADD2 R101, -R199.H0_H0, -RZ.H0_H0 ;  /* 0xa00000ffc765b230 */ /* 0x000fe20000000900 */
[----:B-1----:R-:W-:Y:S02]  /*85b0*/  FADD.FTZ R110, R184, R110 ;  /* 0x0000006eb86e7221 */ /* 0x002fe40000010000 */
[----:B------:R-:W-:Y:S02]  /*85c0*/  SHF.R.U32.HI R99, RZ, 0x8, R99 ;  /* 0x00000008ff637819 */ /* 0x000fe40000011663 */
[----:B------:R-:W-:Y:S02]  /*85d0*/  @!P3 PRMT R199, R101, 0x5410, RZ ;  /* 0x0000541065c7b816 */ /* 0x000fe400000000ff */
[----:B------:R-:W-:-:S02]  /*85e0*/  LOP3.LUT R101, R99, 0xffff, RZ, 0xc0, !PT ;  /* 0x0000ffff63657812 */ /* 0x000fc400078ec0ff */
[----:B------:R1:W-:Y:S02]  /*85f0*/  MUFU.EX2 R99, R162 ;  /* 0x000000a200637308 */ /* 0x0003e40000000800 */
[----:B-1----:R-:W4:Y:S01]  /*8600*/  LDL.LU R162, [R1+0x9c] ;  /* 0x00009c0001a27983 */ /* 0x002f220000300800 */
[----:B------:R-:W-:Y:S01]  /*8610*/  F2FP.PACK_AB R193, R182, R184 ;  /* 0x000000b8b6c1723e */ /* 0x000fe200000000ff */
[----:B------:R-:W-:-:S03]  /*8620*/  FADD.FTZ R118, R105, R118 ;  /* 0x0000007669767221 */ /* 0x000fc60000010000 */
[----:B------:R-:W-:Y:S01]  /*8630*/  PRMT R192, R193, 0x7632, R192 ;  /* 0x00007632c1c07816 */ /* 0x000fe200000000c0 */
[----:B------:R-:W-:Y:S01]  /*8640*/  @!P2 HADD2 R97, -R193.H0_H0, -RZ.H0_H0 ;  /* 0xa00000ffc161a230 */ /* 0x000fe20000000900 */
[----:B------:R-:W-:Y:S01]  /*8650*/  ISETP.GE.U32.AND P3, PT, R251, R101, PT ;  /* 0x00000065fb00720c */ /* 0x000fe20003f66070 */
[----:B---3--:R1:W-:Y:S02]  /*8660*/  MUFU.EX2 R73, R165 ;  /* 0x000000a500497308 */ /* 0x0083e40000000800 */
[----:B-1----:R-:W-:Y:S02]  /*8670*/  IMAD.MOV.U32 R165, RZ, RZ, R217 ;  /* 0x000000ffffa57224 */ /* 0x002fe400078e00d9 */
[----:B------:R-:W-:Y:S01]  /*8680*/  FADD.FTZ R217, R182, R110 ;  /* 0x0000006eb6d97221 */ /* 0x000fe20000010000 */
[----:B------:R-:W-:Y:S01]  /*8690*/  PRMT R160, R193, 0x5410, R192 ;  /* 0x00005410c1a07816 */ /* 0x000fe200000000c0 */
[----:B------:R-:W-:Y:S01]  /*86a0*/  FADD.FTZ R122, R195, R118 ;  /* 0x00000076c37a7221 */ /* 0x000fe20000010000 */
[----:B------:R-:W-:Y:S01]  /*86b0*/  @!P2 PRMT R193, R97, 0x5410, RZ ;  /* 0x0000541061c1a816 */ /* 0x000fe200000000ff */
[----:B--2---:R1:W-:Y:S02]  /*86c0*/  MUFU.EX2 R110, R239 ;  /* 0x000000ef006e7308 */ /* 0x0043e40000000800 */
[----:B-1----:R-:W2:Y:S06]  /*86d0*/  LDL.LU R239, [R1+0x98] ;  /* 0x0000980001ef7983 */ /* 0x002eac0000300800 */
[----:B------:R1:W-:Y:S08]  /*86e0*/  MUFU.EX2 R101, R2 ;  /* 0x0000000200657308 */ /* 0x0003f00000000800 */
[----:B----4-:R3:W-:Y:S01]  /*86f0*/  MUFU.EX2 R97, R3 ;  /* 0x0000000300617308 */ /* 0x0107e20000000800 */
[----:B-1----:R-:W4:Y:S07]  /*8700*/  LDL.LU R2, [R1+0x94] ;  /* 0x0000940001027983 */ /* 0x002f2e0000300800 */
[----:B------:R1:W-:Y:S01]  /*8710*/  MUFU.EX2 R118, R164 ;  /* 0x000000a400767308 */ /* 0x0003e20000000800 */
[----:B---3--:R-:W3:Y:S04]  /*8720*/  LDL.LU R3, [R1+0x90] ;  /* 0x0000900001037983 */ /* 0x008ee80000300800 */
[----:B-1----:R-:W3:Y:S03]  /*8730*/  LDL.LU R164, [R1+0x84] ;  /* 0x0000840001a47983 */ /* 0x002ee60000300800 */
[----:B------:R-:W1:Y:S01]  /*8740*/  MUFU.EX2 R225, R225 ;  /* 0x000000e100e17308 */ /* 0x000e620000000800 */
[----:B------:R-:W-:Y:S01]  /*8750*/  @!P3 HADD2 R96, -R192.H0_H0, -RZ.H0_H0 ;  /* 0xa00000ffc060b230 */ /* 0x000fe20000000900 */
[----:B------:R-:W-:-:S04]  /*8760*/  SHF.R.U32.HI R76, RZ, 0x10, R190 ;  /* 0x00000010ff4c7819 */ /* 0x000fc800000116be */
[----:B------:R-:W-:Y:S02]  /*8770*/  @!P3 PRMT R192, R96, 0x5410, RZ ;  /* 0x0000541060c0b816 */ /* 0x000fe400000000ff */
[----:B------:R-:W-:Y:S01]  /*8780*/  LOP3.LUT R76, R76, 0xff, RZ, 0xc0, !PT ;  /* 0x000000ff4c4c7812 */ /* 0x000fe200078ec0ff */
[----:B------:R-:W-:Y:S01]  /*8790*/  MUFU.EX2 R218, R178 ;  /* 0x000000b200da7308 */ /* 0x000fe20000000800 */
[----:B------:R-:W-:Y:S02]  /*87a0*/  LOP3.LUT R72, R190, 0xffff, RZ, 0xc0, !PT ;  /* 0x0000ffffbe487812 */ /* 0x000fe400078ec0ff */
[----:B------:R-:W-:-:S05]  /*87b0*/  ISETP.GE.U32.AND P2, PT, R251, R76, PT ;  /* 0x0000004cfb00720c */ /* 0x000fca0003f46070 */
[----:B------:R-:W1:Y:S02]  /*87c0*/  MUFU.EX2 R100, R163 ;  /* 0x000000a300647308 */ /* 0x000e640000000800 */
[----:B-1----:R-:W-:Y:S02]  /*87d0*/  F2FP.PACK_AB R191, R98, R225 ;  /* 0x000000e162bf723e */ /* 0x002fe400000000ff */
[----:B------:R-:W-:-:S04]  /*87e0*/  SHF.R.U32.HI R72, RZ, 0x8, R72 ;  /* 0x00000008ff487819 */ /* 0x000fc80000011648 */
[----:B------:R-:W1:Y:S01]  /*87f0*/  MUFU.EX2 R170, R170 ;  /* 0x000000aa00aa7308 */ /* 0x000e620000000800 */
[----:B------:R-:W-:Y:S02]  /*8800*/  LOP3.LUT R120, R190, 0xff, RZ, 0xc0, !PT ;  /* 0x000000ffbe787812 */ /* 0x000fe400078ec0ff */
[----:B------:R-:W-:-:S05]  /*8810*/  PRMT R190, R191, 0x7632, R190 ;  /* 0x00007632bfbe7816 */ /* 0x000fca00000000be */
[----:B------:R-:W1:Y:S01]  /*8820*/  MUFU.EX2 R105, R130 ;  /* 0x0000008200697308 */ /* 0x000e620000000800 */
[----:B------:R-:W-:Y:S01]  /*8830*/  LOP3.LUT R72, R72, 0xffff, RZ, 0xc0, !PT ;  /* 0x0000ffff48487812 */ /* 0x000fe200078ec0ff */
[----:B------:R-:W-:-:S03]  /*8840*/  @!P1 HADD2 R57, -R190.H0_H0, -RZ.H0_H0 ;  /* 0xa00000ffbe399230 */ /* 0x000fc60000000900 */
[----:B------:R-:W-:Y:S01]  /*8850*/  ISETP.GE.U32.AND P3, PT, R251, R72, PT ;  /* 0x00000048fb00720c */ /* 0x000fe20003f66070 */
[----:B------:R-:W-:Y:S01]  /*8860*/  @!P2 HADD2 R60, -R191.H0_H0, -RZ.H0_H0 ;  /* 0xa00000ffbf3ca230 */ /* 0x000fe20000000900 */
[----:B------:R-:W-:Y:S02]  /*8870*/  F2FP.PACK_AB R189, R100, R218 ;  /* 0x000000da64bd723e */ /* 0x000fe400000000ff */
[----:B------:R-:W-:Y:S02]  /*8880*/  PRMT R163, R191, 0x5410, R190 ;  /* 0x00005410bfa37816 */ /* 0x000fe400000000be */
[----:B-1----:R-:W-:Y:S02]  /*8890*/  F2FP.PACK_AB R195, R170, R195 ;  /* 0x000000c3aac3723e */ /* 0x002fe400000000ff */
[----:B------:R-:W-:Y:S01]  /*88a0*/  @!P1 PRMT R190, R57, 0x5410, RZ ;  /* 0x0000541039be9816 */ /* 0x000fe200000000ff */
[----:B------:R-:W-:Y:S01]  /*88b0*/  FADD.FTZ R57, R105, R102 ;  /* 0x0000006669397221 */ /* 0x000fe20000010000 */
[----:B------:R-:W-:Y:S01]  /*88c0*/  PRMT R188, R189, 0x7632, R188 ;  /* 0x00007632bdbc7816 */ /* 0x000fe200000000bc */
[----:B------:R-:W-:Y:S01]  /*88d0*/  @!P6 HADD2 R67, -R195.H0_H0, -RZ.H0_H0 ;  /* 0xa00000ffc343e230 */ /* 0x000fe20000000900 */
[----:B------:R-:W-:Y:S01]  /*88e0*/  @!P2 PRMT R191, R60, 0x5410, RZ ;  /* 0x000054103cbfa816 */ /* 0x000fe200000000ff */
[----:B------:R-:W-:Y:S01]  /*88f0*/  FADD.FTZ R60, R109, R57 ;  /* 0x000000396d3c7221 */ /* 0x000fe20000010000 */
[----:B------:R-:W-:Y:S01]  /*8900*/  PRMT R194, R195, 0x7632, R194 ;  /* 0x00007632c3c27816 */ /* 0x000fe200000000c2 */
[----:B------:R-:W-:-:S02]  /*8910*/  @!P3 HADD2 R61, -R188.H0_H0, -RZ.H0_H0 ;  /* 0xa00000ffbc3db230 */ /* 0x000fc40000000900 */
[----:B------:R-:W-:Y:S01]  /*8920*/  FADD.FTZ R60, R114, R60 ;  /* 0x0000003c723c7221 */ /* 0x000fe20000010000 */
[----:B------:R-:W-:Y:S02]  /*8930*/  PRMT R161, R195, 0x5410, R194 ;  /* 0x00005410c3a17816 */ /* 0x000fe400000000c2 */
[----:B------:R-:W-:Y:S02]  /*8940*/  @!P6 PRMT R195, R67, 0x5410, RZ ;  /* 0x0000541043c3e816 */ /* 0x000fe400000000ff */
[----:B------:R1:W1:Y:S02]  /*8950*/  MUFU.EX2 R67, R162 ;  /* 0x000000a200437308 */ /* 0x0002640000000800 */
[----:B-1----:R-:W-:Y:S02]  /*8960*/  PRMT R162, R189, 0x5410, R188 ;  /* 0x00005410bda27816 */ /* 0x002fe400000000bc */
[----:B------:R-:W-:Y:S01]  /*8970*/  @!P3 PRMT R188, R61, 0x5410, RZ ;  /* 0x000054103dbcb816 */ /* 0x000fe200000000ff */
[----:B------:R-:W-:-:S03]  /*8980*/  FADD.FTZ R61, R113, R60 ;  /* 0x0000003c713d7221 */ /* 0x000fc60000010000 */
[----:B------:R-:W-:Y:S08]  /*8990*/  MUFU.EX2 R60, R165 ;  /* 0x000000a5003c7308 */ /* 0x000ff00000000800 */
[----:B--2---:R1:W3:Y:S02]  /*89a0*/  MUFU.EX2 R96, R239 ;  /* 0x000000ef00607308 */ /* 0x0042e40000000800 */
[----:B-1----:R-:W2:Y:S06]  /*89b0*/  LDL.LU R239, [R1+0x64] ;  /* 0x0000640001ef7983 */ /* 0x002eac0000300800 */
[----:B---3--:R1:W-:Y:S02]  /*89c0*/  MUFU.EX2 R57, R164 ;  /* 0x000000a400397308 */ /* 0x0083e40000000800 */
[----:B-1----:R-:W3:Y:S01]  /*89d0*/  LDL.LU.64 R164, [R1+0x78] ;  /* 0x0000780001a47983 */ /* 0x002ee20000300a00 */
[----:B------:R-:W-:-:S05]  /*89e0*/  ISETP.GE.U32.AND P4, PT, R251, R120, PT ;  /* 0x00000078fb00720c */ /* 0x000fca0003f86070 */
[----:B----4-:R-:W1:Y:S01]  /*89f0*/  MUFU.EX2 R120, R2 ;  /* 0x0000000200787308 */ /* 0x010e620000000800 */
[----:B------:R-:W-:-:S07]  /*8a00*/  F2FP.PACK_AB R76, R102, R105 ;  /* 0x00000069664c723e */ /* 0x000fce00000000ff */
[----:B------:R-:W-:-:S05]  /*8a10*/  @!P4 HADD2 R64, -R189.H0_H0, -RZ.H0_H0 ;  /* 0xa00000ffbd40c230 */ /* 0x000fca0000000900 */
[----:B------:R-:W-:Y:S02]  /*8a20*/  @!P4 PRMT R189, R64, 0x5410, RZ ;  /* 0x0000541040bdc816 */ /* 0x000fe400000000ff */
[----:B------:R-:W4:Y:S01]  /*8a30*/  MUFU.EX2 R64, R3 ;  /* 0x0000000300407308 */ /* 0x000f220000000800 */
[----:B------:R-:W-:Y:S01]  /*8a40*/  FADD.FTZ R105, R118, R67 ;  /* 0x0000004376697221 */ /* 0x000fe20000010000 */
[----:B------:R-:W-:-:S03]  /*8a50*/  @!P5 HADD2 R65, -R194.H0_H0, -RZ.H0_H0 ;  /* 0xa00000ffc241d230 */ /* 0x000fc60000000900 */
[----:B------:R-:W-:-:S03]  /*8a60*/  FADD.FTZ R105, R96, R105 ;  /* 0x0000006960697221 */ /* 0x000fc60000010000 */
[----:B------:R-:W4:Y:S01]  /*8a70*/  MUFU.EX2 R102, R238 ;  /* 0x000000ee00667308 */ /* 0x000f220000000800 */
[----:B-1----:R-:W-:Y:S01]  /*8a80*/  FADD.FTZ R105, R120, R105 ;  /* 0x0000006978697221 */ /* 0x002fe20000010000 */
[----:B------:R-:W-:Y:S01]  /*8a90*/  @!P5 PRMT R194, R65, 0x5410, RZ ;  /* 0x0000541041c2d816 */ /* 0x000fe200000000ff */
[C---:B------:R-:W-:Y:S01]  /*8aa0*/  FADD.FTZ R61, R73.reuse, R61 ;  /* 0x0000003d493d7221 */ /* 0x040fe20000010000 */
[----:B------:R-:W-:Y:S02]  /*8ab0*/  F2FP.PACK_AB R65, R73, R113 ;  /* 0x000000714941723e */ /* 0x000fe400000000ff */
[----:B------:R-:W-:Y:S01]  /*8ac0*/  F2FP.PACK_AB R73, R67, R118 ;  /* 0x000000764349723e */ /* 0x000fe200000000ff */
[----:B----4-:R-:W-:Y:S01]  /*8ad0*/  FADD.FTZ R105, R64, R105 ;  /* 0x0000006940697221 */ /* 0x010fe20000010000 */
[----:B------:R-:W-:Y:S01]  /*8ae0*/  F2FP.PACK_AB R67, R120, R96 ;  /* 0x000000607843723e */ /* 0x000fe200000000ff */
[----:B------:R-:W-:Y:S01]  /*8af0*/  MUFU.EX2 R230, R230 ;  /* 0x000000e600e67308 */ /* 0x000fe20000000800 */
[C---:B------:R-:W-:Y:S01]  /*8b00*/  F2FP.PACK_AB R64, R57.reuse, R64 ;  /* 0x000000403940723e */ /* 0x040fe200000000ff */
[----:B------:R-:W-:-:S02]  /*8b10*/  FADD.FTZ R96, R57, R105 ;  /* 0x0000006939607221 */ /* 0x000fc40000010000 */
[----:B------:R-:W-:Y:S02]  /*8b20*/  FADD.FTZ R57, R99, R61 ;  /* 0x0000003d63397221 */ /* 0x000fe40000010000 */
[----:B------:R-:W-:Y:S02]  /*8b30*/  FADD.FTZ R96, R60, R96 ;  /* 0x000000603c607221 */ /* 0x000fe40000010000 */
[----:B------:R-:W-:Y:S02]  /*8b40*/  FADD.FTZ R57, R110, R57 ;  /* 0x000000396e397221 */ /* 0x000fe40000010000 */
[C---:B------:R-:W-:Y:S02]  /*8b50*/  FADD.FTZ R96, R102.reuse, R96 ;  /* 0x0000006066607221 */ /* 0x040fe40000010000 */
[----:B------:R-:W-:Y:S01]  /*8b60*/  FADD.FTZ R57, R101, R57 ;  /* 0x0000003965397221 */ /* 0x000fe20000010000 */
[----:B------:R-:W-:-:S03]  /*8b70*/  F2FP.PACK_AB R60, R102, R60 ;  /* 0x0000003c663c723e */ /* 0x000fc600000000ff */
[C---:B------:R-:W-:Y:S01]  /*8b80*/  FADD.FTZ R102, R97.reuse, R57 ;  /* 0x0000003961667221 */ /* 0x040fe20000010000 */
[----:B------:R-:W-:Y:S01]  /*8b90*/  F2FP.PACK_AB R57, R97, R101 ;  /* 0x000000656139723e */ /* 0x000fe200000000ff */
[----:B------:R-:W-:Y:S02]  /*8ba0*/  IMAD.MOV.U32 R130, RZ, RZ, R39 ;  /* 0x000000ffff827224 */ /* 0x000fe400078e0027 */
[----:B------:R-:W-:Y:S02]  /*8bb0*/  IMAD.MOV.U32 R128, RZ, RZ, R38 ;  /* 0x000000ffff807224 */ /* 0x000fe400078e0026 */
[----:B------:R-:W-:Y:S02]  /*8bc0*/  IMAD.MOV.U32 R126, RZ, RZ, R29 ;  /* 0x000000ffff7e7224 */ /* 0x000fe400078e001d */
[----:B------:R-:W-:Y:S01]  /*8bd0*/  IMAD.MOV.U32 R178, RZ, RZ, R28 ;  /* 0x000000ffffb27224 */ /* 0x000fe200078e001c */
[----:B------:R-:W-:Y:S02]  /*8be0*/  F2FP.PACK_AB R61, R110, R99 ;  /* 0x000000636e3d723e */ /* 0x000fe400000000ff */
[----:B------:R-:W-:-:S02]  /*8bf0*/  F2FP.PACK_AB R72, R114, R109 ;  /* 0x0000006d7248723e */ /* 0x000fc400000000ff */
[C---:B------:R-:W-:Y:S02]  /*8c00*/  PRMT R210, R76.reuse, 0x7632, R210 ;  /* 0x000076324cd27816 */ /* 0x040fe400000000d2 */
[----:B------:R-:W-:Y:S01]  /*8c10*/  PRMT R211, R76, 0x7610, R211 ;  /* 0x000076104cd37816 */ /* 0x000fe200000000d3 */
[----:B------:R-:W1:Y:S03]  /*8c20*/  MUFU.EX2 R182, R178 ;  /* 0x000000b200b67308 */ /* 0x000e660000000800 */
[----:B------:R-:W-:Y:S02]  /*8c30*/  PRMT R76, R211, 0x5410, R210 ;  /* 0x00005410d34c7816 */ /* 0x000fe400000000d2 */
[----:B------:R-:W-:-:S03]  /*8c40*/  PRMT R171, R73, 0x7610, R171 ;  /* 0x0000761049ab7816 */ /* 0x000fc600000000ab */
[----:B------:R-:W-:Y:S01]  /*8c50*/  MUFU.EX2 R178, R51 ;  /* 0x0000003300b27308 */ /* 0x000fe20000000800 */
[----:B-1----:R-:W-:-:S07]  /*8c60*/  FADD.FTZ R102, R182, R102 ;  /* 0x00000066b6667221 */ /* 0x002fce0000010000 */
[----:B------:R-:W-:Y:S08]  /*8c70*/  MUFU.EX2 R184, R128 ;  /* 0x0000008000b87308 */ /* 0x000ff00000000800 */
[----:B--2---:R-:W1:Y:S02]  /*8c80*/  MUFU.EX2 R187, R239 ;  /* 0x000000ef00bb7308 */ /* 0x004e640000000800 */
[----:B-1----:R-:W-:Y:S01]  /*8c90*/  FADD.FTZ R96, R187, R96 ;  /* 0x00000060bb607221 */ /* 0x002fe20000010000 */
[----:B------:R-:W-:-:S03]  /*8ca0*/  F2FP.PACK_AB R187, R230, R187 ;  /* 0x000000bbe6bb723e */ /* 0x000fc600000000ff */
[----:B------:R-:W-:Y:S01]  /*8cb0*/  FADD.FTZ R101, R230, R96 ;  /* 0x00000060e6657221 */ /* 0x000fe20000010000 */
[----:B------:R-:W-:-:S05]  /*8cc0*/  IADD3 R230, R228, 0x4, RZ ;  /* 0x00000004e4e67810 */ /* 0x000fca0007ffe0ff */
[----:B------:R-:W-:-:S05]  /*8cd0*/  IMAD.WIDE.U32 R38, R230, -0x326172a9, RZ ;  /* 0xcd9e8d57e6267825 */ /* 0x000fca00078e00ff */
[----:B------:R-:W-:Y:S02]  /*8ce0*/  LOP3.LUT R96, R39, R169, RZ, 0x3c, !PT ;  /* 0x000000a927607212 */ /* 0x000fe400078e3cff */
[----:B---3--:R-:W-:-:S03]  /*8cf0*/  LOP3.LUT R97, R165, UR20, R38, 0x96, !PT ;  /* 0x00000014a5617c12 */ /* 0x008fc6000f8e9626 */
[----:B------:R-:W-:-:S04]  /*8d00*/  IMAD.WIDE.U32 R28, R96, -0x2daee0ad, RZ ;  /* 0xd2511f53601c7825 */ /* 0x000fc800078e00ff */
[----:B------:R-:W-:Y:S01]  /*8d10*/  IMAD.WIDE.U32 R238, R97, -0x2daee0ad, RZ ;  /* 0xd2511f5361ee7825 */ /* 0x000fe200078e00ff */
[----:B------:R-:W-:-:S04]  /*8d20*/  LOP3.LUT R96, R29, UR19, R232, 0x96, !PT ;  /* 0x000000131d607c12 */ /* 0x000fc8000f8e96e8 */
[----:B------:R-:W-:Y:S01]  /*8d30*/  LOP3.LUT R99, R239, UR17, R28, 0x96, !PT ;  /* 0x00000011ef637c12 */ /* 0x000fe2000f8e961c */
[----:B------:R-:W-:-:S05]  /*8d40*/  IMAD.WIDE.U32 R96, R96, -0x326172a9, RZ ;  /* 0xcd9e8d5760607825 */ /* 0x000fca00078e00ff */
[----:B------:R-:W-:Y:S01]  /*8d50*/  LOP3.LUT R105, R97, UR18, R164, 0x96, !PT ;  /* 0x0000001261697c12 */ /* 0x000fe2000f8e96a4 */
[----:B------:R-:W-:-:S04]  /*8d60*/  IMAD.WIDE.U32 R164, R99, -0x326172a9, RZ ;  /* 0xcd9e8d5763a47825 */ /* 0x000fc800078e00ff */
[----:B------:R-:W-:Y:S01]  /*8d70*/  IMAD.WIDE.U32 R2, R105, -0x2daee0ad, RZ ;  /* 0xd2511f5369027825 */ /* 0x000fe200078e00ff */
[----:B------:R-:W-:-:S04]  /*8d80*/  LOP3.LUT R99, R165, UR16, R96, 0x96, !PT ;  /* 0x00000010a5637c12 */ /* 0x000fc8000f8e9660 */
[----:B------:R-:W-:Y:S01]  /*8d90*/  LOP3.LUT R105, R3, UR15, R238, 0x96, !PT ;  /* 0x0000000f03697c12 */ /* 0x000fe2000f8e96ee */
[----:B------:R-:W-:-:S05]  /*8da0*/  IMAD.WIDE.U32 R238, R99, -0x2daee0ad, RZ ;  /* 0xd2511f5363ee7825 */ /* 0x000fca00078e00ff */
[----:B------:R-:W-:Y:S01]  /*8db0*/  LOP3.LUT R99, R239, UR13, R2, 0x96, !PT ;  /* 0x0000000def637c12 */ /* 0x000fe2000f8e9602 */
[----:B------:R-:W-:-:S05]  /*8dc0*/  IMAD.WIDE.U32 R2, R105, -0x326172a9, RZ ;  /* 0xcd9e8d5769027825 */ /* 0x000fca00078e00ff */
[----:B------:R-:W-:-:S05]  /*8dd0*/  LOP3.LUT R105, R3, UR14, R164, 0x96, !PT ;  /* 0x0000000e03697c12 */ /* 0x000fca000f8e96a4 */
[----:B------:R-:W-:-:S05]  /*8de0*/  IMAD.WIDE.U32 R164, R105, -0x2daee0ad, RZ ;  /* 0xd2511f5369a47825 */ /* 0x000fca00078e00ff */
[----:B------:R-:W-:Y:S01]  /*8df0*/  LOP3.LUT R105, R165, UR11, R238, 0x96, !PT ;  /* 0x0000000ba5697c12 */ /* 0x000fe2000f8e96ee */
[----:B------:R-:W-:-:S05]  /*8e00*/  IMAD.WIDE.U32 R238, R99, -0x326172a9, RZ ;  /* 0xcd9e8d5763ee7825 */ /* 0x000fca00078e00ff */
[----:B------:R-:W-:Y:S01]  /*8e10*/  LOP3.LUT R99, R239, UR12, R2, 0x96, !PT ;  /* 0x0000000cef637c12 */ /* 0x000fe2000f8e9602 */
[----:B------:R-:W-:-:S05]  /*8e20*/  IMAD.WIDE.U32 R2, R105, -0x326172a9, RZ ;  /* 0xcd9e8d5769027825 */ /* 0x000fca00078e00ff */
[----:B------:R-:W-:Y:S02]  /*8e30*/  LOP3.LUT R105, R3, UR31, R238, 0x96, !PT ;  /* 0x0000001f03697c12 */ /* 0x000fe4000f8e96ee */
[----:B------:R-:W-:Y:S01]  /*8e40*/  LOP3.LUT R120, R2, 0xffff, RZ, 0xc0, !PT ;  /* 0x0000ffff02787812 */ /* 0x000fe200078ec0ff */
[----:B------:R-:W-:Y:S01]  /*8e50*/  FADD.FTZ R101, R184, R101 ;  /* 0x00000065b8657221 */ /* 0x000fe20000010000 */
[----:B------:R-:W-:Y:S01]  /*8e60*/  LOP3.LUT R110, R105, 0xffff, RZ, 0xc0, !PT ;  /* 0x0000ffff696e7812 */ /* 0x000fe200078ec0ff */
[----:B------:R-:W-:Y:S01]  /*8e70*/  MUFU.EX2 R247, R247 ;  /* 0x000000f700f77308 */ /* 0x000fe20000000800 */
[----:B------:R-:W-:-:S07]  /*8e80*/  SHF.R.U32.HI R118, RZ, 0x10, R2 ;  /* 0x00000010ff767819 */ /* 0x000fce0000011602 */
[----:B------:R-:W-:Y:S01]  /*8e90*/  MUFU.EX2 R176, R176 ;  /* 0x000000b000b07308 */ /* 0x000fe20000000800 */
[----:B------:R-:W-:Y:S01]  /*8ea0*/  SHF.R.U32.HI R110, RZ, 0x8, R110 ;  /* 0x00000008ff6e7819 */ /* 0x000fe2000001166e */
[----:B------:R-:W-:Y:S01]  /*8eb0*/  IMAD.MOV.U32 R128, RZ, RZ, R52 ;  /* 0x000000ffff807224 */ /* 0x000fe200078e0034 */
[----:B------:R-:W2:Y:S02]  /*8ec0*/  LDL.LU.64 R238, [R1+0x288] ;  /* 0x0002880001ee7983 */ /* 0x000ea40000300a00 */
[----:B------:R-:W-:-:S04]  /*8ed0*/  LOP3.LUT R110, R110, 0xffff, RZ, 0xc0, !PT ;  /* 0x0000ffff6e6e7812 */ /* 0x000fc800078ec0ff */
[----:B------:R-:W-:Y:S02]  /*8ee0*/  ISETP.GE.U32.AND P5, PT, R251, R110, PT ;  /* 0x0000006efb00720c */ /* 0x000fe40003fa6070 */
[--C-:B------:R-:W-:Y:S02]  /*8ef0*/  SHF.R.U32.HI R110, RZ, 0x10, R105.reuse ;  /* 0x00000010ff6e7819 */ /* 0x100fe40000011669 */
[----:B------:R-:W-:Y:S02]  /*8f00*/  LOP3.LUT R109, R105, 0xff, RZ, 0xc0, !PT ;  /* 0x000000ff696d7812 */ /* 0x000fe400078ec0ff */
[----:B------:R-:W-:Y:S02]  /*8f10*/  SHF.R.U32.HI R105, RZ, 0x18, R105 ;  /* 0x00000018ff697819 */ /* 0x000fe40000011669 */
[----:B------:R-:W-:Y:S02]  /*8f20*/  LOP3.LUT R110, R110, 0xff, RZ, 0xc0, !PT ;  /* 0x000000ff6e6e7812 */ /* 0x000fe400078ec0ff */
[----:B------:R-:W-:-:S02]  /*8f30*/  ISETP.GE.U32.AND P4, PT, R251, R109, PT ;  /* 0x0000006dfb00720c */ /* 0x000fc40003f86070 */
[C---:B------:R-:W-:Y:S01]  /*8f40*/  ISETP.GE.U32.AND P3, PT, R251.reuse, R105, PT ;  /* 0x00000069fb00720c */ /* 0x040fe20003f66070 */
[----:B------:R-:W-:Y:S01]  /*8f50*/  @!P5 HADD2 R71, -R210.H0_H0, -RZ.H0_H0 ;  /* 0xa00000ffd247d230 */ /* 0x000fe20000000900 */
[----:B------:R-:W-:Y:S02]  /*8f60*/  ISETP.GE.U32.AND P2, PT, R251, R110, PT ;  /* 0x0000006efb00720c */ /* 0x000fe40003f46070 */
[----:B------:R-:W-:Y:S02]  /*8f70*/  LOP3.LUT R110, R2, 0xff, RZ, 0xc0, !PT ;  /* 0x000000ff026e7812 */ /* 0x000fe400078ec0ff */
[----:B------:R-:W-:Y:S02]  /*8f80*/  @!P5 PRMT R210, R71, 0x5410, RZ ;  /* 0x0000541047d2d816 */ /* 0x000fe400000000ff */
[----:B------:R-:W-:Y:S02]  /*8f90*/  ISETP.GE.U32.AND P1, PT, R251, R110, PT ;  /* 0x0000006efb00720c */ /* 0x000fe40003f26070 */
[----:B------:R-:W-:Y:S01]  /*8fa0*/  SHF.R.U32.HI R110, RZ, 0x18, R2 ;  /* 0x00000018ff6e7819 */ /* 0x000fe20000011602 */
[----:B------:R-:W-:Y:S01]  /*8fb0*/  IMAD.WIDE.U32 R2, R99, -0x2daee0ad, RZ ;  /* 0xd2511f5363027825 */ /* 0x000fe200078e00ff */
[----:B------:R-:W-:Y:S01]  /*8fc0*/  PRMT R71, R73, 0x7632, R71 ;  /* 0x0000763249477816 */ /* 0x000fe20000000047 */
[----:B------:R-:W1:Y:S01]  /*8fd0*/  MUFU.EX2 R109, R126 ;  /* 0x0000007e006d7308 */ /* 0x000e620000000800 */
[----:B------:R-:W-:Y:S01]  /*8fe0*/  @!P4 HADD2 R74, -R211.H0_H0, -RZ.H0_H0 ;  /* 0xa00000ffd34ac230 */ /* 0x000fe20000000900 */
[----:B------:R-:W-:-:S02]  /*8ff0*/  SHF.R.U32.HI R120, RZ, 0x8, R120 ;  /* 0x00000008ff787819 */ /* 0x000fc40000011678 */
[----:B------:R-:W-:Y:S01]  /*9000*/  LOP3.LUT R114, R3, UR32, R164, 0x96, !PT ;  /* 0x0000002003727c12 */ /* 0x000fe2000f8e96a4 */
[----:B------:R-:W-:Y:S01]  /*9010*/  @!P3 HADD2 R69, -R71.H0_H0, -RZ.H0_H0 ;  /* 0xa00000ff4745b230 */ /* 0x000fe20000000900 */
[----:B------:R-:W-:Y:S01]  /*9020*/  LOP3.LUT R120, R120, 0xffff, RZ, 0xc0, !PT ;  /* 0x0000ffff78787812 */ /* 0x000fe200078ec0ff */
[----:B------:R-:W-:Y:S01]  /*9030*/  @!P2 HADD2 R70, -R171.H0_H0, -RZ.H0_H0 ;  /* 0xa00000ffab46a230 */ /* 0x000fe20000000900 */
[----:B------:R-:W-:Y:S01]  /*9040*/  @!P4 PRMT R211, R74, 0x5410, RZ ;  /* 0x000054104ad3c816 */ /* 0x000fe200000000ff */
[----:B------:R-:W-:Y:S01]  /*9050*/  @!P1 HADD2 R66, -R72.H0_H0, -RZ.H0_H0 ;  /* 0xa00000ff48429230 */ /* 0x000fe20000000900 */
[----:B------:R-:W-:Y:S01]  /*9060*/  PRMT R73, R171, 0x5410, R71 ;  /* 0x00005410ab497816 */ /* 0x000fe20000000047 */
[----:B------:R-:W-:Y:S01]  /*9070*/  MUFU.EX2 R105, R130 ;  /* 0x0000008200697308 */ /* 0x000fe20000000800 */
[----:B------:R-:W-:Y:S01]  /*9080*/  LOP3.LUT R74, R114, 0xffff, RZ, 0xc0, !PT ;  /* 0x0000ffff724a7812 */ /* 0x000fe200078ec0ff */
[----:B------:R3:W5:Y:S01]  /*9090*/  LDL.LU.64 R164, [R1+0x280] ;  /* 0x0002800001a47983 */ /* 0x0007620000300a00 */
[----:B------:R-:W-:-:S02]  /*90a0*/  @!P3 PRMT R71, R69, 0x5410, RZ ;  /* 0x000054104547b816 */ /* 0x000fc400000000ff */
[----:B------:R-:W-:-:S03]  /*90b0*/  ISETP.GE.U32.AND P5, PT, R251, R120, PT ;  /* 0x00000078fb00720c */ /* 0x000fc60003fa6070 */
[----:B------:R-:W4:Y:S01]  /*90c0*/  MUFU.EX2 R69, R50 ;  /* 0x0000003200457308 */ /* 0x000f220000000800 */
[----:B------:R-:W-:Y:S02]  /*90d0*/  SHF.R.U32.HI R74, RZ, 0x8, R74 ;  /* 0x00000008ff4a7819 */ /* 0x000fe4000001164a */
[----:B------:R-:W-:Y:S02]  /*90e0*/  ISETP.GE.U32.AND P6, PT, R251, R110, PT ;  /* 0x0000006efb00720c */ /* 0x000fe40003fc6070 */
[----:B------:R-:W-:Y:S02]  /*90f0*/  LOP3.LUT R74, R74, 0xffff, RZ, 0xc0, !PT ;  /* 0x0000ffff4a4a7812 */ /* 0x000fe400078ec0ff */
[----:B------:R-:W-:Y:S01]  /*9100*/  @!P2 PRMT R171, R70, 0x5410, RZ ;  /* 0x0000541046aba816 */ /* 0x000fe200000000ff */
[----:B-1----:R-:W-:Y:S01]  /*9110*/  FADD.FTZ R110, R109, R102 ;  /* 0x000000666d6e7221 */ /* 0x002fe20000010000 */
[----:B------:R-:W-:Y:S02]  /*9120*/  PRMT R70, R72, 0x7632, R70 ;  /* 0x0000763248467816 */ /* 0x000fe40000000046 */
[----:B------:R-:W-:Y:S01]  /*9130*/  ISETP.GE.U32.AND P2, PT, R251, R74, PT ;  /* 0x0000004afb00720c */ /* 0x000fe20003f46070 */
[----:B------:R-:W-:Y:S01]  /*9140*/  FADD.FTZ R110, R178, R110 ;  /* 0x0000006eb26e7221 */ /* 0x000fe20000010000 */
[----:B------:R-:W-:Y:S01]  /*9150*/  PRMT R74, R72, 0x5410, R70 ;  /* 0x00005410484a7816 */ /* 0x000fe20000000046 */
[----:B------:R-:W-:Y:S01]  /*9160*/  @!P5 HADD2 R63, -R70.H0_H0, -RZ.H0_H0 ;  /* 0xa00000ff463fd230 */ /* 0x000fe20000000900 */
[----:B------:R-:W-:-:S02]  /*9170*/  @!P1 PRMT R72, R66, 0x5410, RZ ;  /* 0x0000541042489816 */ /* 0x000fc400000000ff */
[----:B------:R-:W-:Y:S01]  /*9180*/  PRMT R66, R67, 0x7632, R66 ;  /* 0x0000763243427816 */ /* 0x000fe20000000042 */
[C---:B----4-:R-:W-:Y:S01]  /*9190*/  FADD.FTZ R110, R69.reuse, R110 ;  /* 0x0000006e456e7221 */ /* 0x050fe20000010000 */
[----:B------:R-:W-:Y:S02]  /*91a0*/  LOP3.LUT R118, R118, 0xff, RZ, 0xc0, !PT ;  /* 0x000000ff76767812 */ /* 0x000fe400078ec0ff */
[----:B------:R-:W-:Y:S01]  /*91b0*/  F2FP.PACK_AB R178, R69, R178 ;  /* 0x000000b245b2723e */ /* 0x000fe200000000ff */
[----:B------:R-:W-:Y:S01]  /*91c0*/  @!P6 HADD2 R62, -R66.H0_H0, -RZ.H0_H0 ;  /* 0xa00000ff423ee230 */ /* 0x000fe20000000900 */
[----:B------:R-:W-:Y:S02]  /*91d0*/  LOP3.LUT R69, R114, 0xff, RZ, 0xc0, !PT ;  /* 0x000000ff72457812 */ /* 0x000fe400078ec0ff */
[----:B------:R-:W-:Y:S02]  /*91e0*/  @!P5 PRMT R70, R63, 0x5410, RZ ;  /* 0x000054103f46d816 */ /* 0x000fe400000000ff */
[----:B------:R-:W-:-:S02]  /*91f0*/  ISETP.GE.U32.AND P3, PT, R251, R118, PT ;  /* 0x00000076fb00720c */ /* 0x000fc40003f66070 */
[--C-:B------:R-:W-:Y:S02]  /*9200*/  SHF.R.U32.HI R63, RZ, 0x18, R114.reuse ;  /* 0x00000018ff3f7819 */ /* 0x100fe40000011672 */
[----:B------:R-:W-:Y:S02]  /*9210*/  SHF.R.U32.HI R114, RZ, 0x10, R114 ;  /* 0x00000010ff727819 */ /* 0x000fe40000011672 */
[----:B------:R-:W-:Y:S02]  /*9220*/  ISETP.GE.U32.AND P1, PT, R251, R69, PT ;  /* 0x00000045fb00720c */ /* 0x000fe40003f26070 */
[----:B------:R-:W-:Y:S02]  /*9230*/  PRMT R69, R67, 0x5410, R66 ;  /* 0x0000541043457816 */ /* 0x000fe40000000042 */
[----:B------:R-:W-:Y:S02]  /*9240*/  @!P6 PRMT R66, R62, 0x5410, RZ ;  /* 0x000054103e42e816 */ /* 0x000fe400000000ff */
[----:B------:R-:W-:Y:S01]  /*9250*/  LOP3.LUT R62, R114, 0xff, RZ, 0xc0, !PT ;  /* 0x000000ff723e7812 */ /* 0x000fe200078ec0ff */
[C---:B------:R-:W-:Y:S01]  /*9260*/  FADD.FTZ R102, R105.reuse, R101 ;  /* 0x0000006569667221 */ /* 0x040fe20000010000 */
[----:B------:R-:W-:-:S02]  /*9270*/  F2FP.PACK_AB R184, R105, R184 ;  /* 0x000000b869b8723e */ /* 0x000fc400000000ff */
[----:B------:R-:W-:Y:S02]  /*9280*/  LOP3.LUT R105, R2, 0xffff, RZ, 0xc0, !PT ;  /* 0x0000ffff02697812 */ /* 0x000fe400078ec0ff */
[C---:B------:R-:W-:Y:S02]  /*9290*/  ISETP.GE.U32.AND P6, PT, R251.reuse, R62, PT ;  /* 0x0000003efb00720c */ /* 0x040fe40003fc6070 */
[----:B------:R-:W-:Y:S02]  /*92a0*/  ISETP.GE.U32.AND P5, PT, R251, R63, PT ;  /* 0x0000003ffb00720c */ /* 0x000fe40003fa6070 */
[----:B------:R-:W-:Y:S01]  /*92b0*/  PRMT R62, R65, 0x7632, R62 ;  /* 0x00007632413e7816 */ /* 0x000fe2000000003e */
[----:B------:R-:W-:Y:S01]  /*92c0*/  @!P3 HADD2 R59, -R67.H0_H0, -RZ.H0_H0 ;  /* 0xa00000ff433bb230 */ /* 0x000fe20000000900 */
[----:B------:R-:W-:Y:S01]  /*92d0*/  SHF.R.U32.HI R105, RZ, 0x8, R105 ;  /* 0x00000008ff697819 */ /* 0x000fe20000011669 */
[----:B------:R-:W1:Y:S02]  /*92e0*/  MUFU.EX2 R114, R47 ;  /* 0x0000002f00727308 */ /* 0x000e640000000800 */
[----:B------:R-:W-:Y:S01]  /*92f0*/  @!P2 HADD2 R80, -R62.H0_H0, -RZ.H0_H0 ;  /* 0xa00000ff3e50a230 */ /* 0x000fe20000000900 */
[----:B------:R-:W-:-:S02]  /*9300*/  LOP3.LUT R105, R105, 0xffff, RZ, 0xc0, !PT ;  /* 0x0000ffff69697812 */ /* 0x000fc400078ec0ff */
[----:B------:R-:W-:Y:S02]  /*9310*/  @!P3 PRMT R67, R59, 0x5410, RZ ;  /* 0x000054103b43b816 */ /* 0x000fe400000000ff */
[----:B------:R-:W-:Y:S02]  /*9320*/  PRMT R63, R64, 0x7632, R63 ;  /* 0x00007632403f7816 */ /* 0x000fe4000000003f */
[----:B------:R-:W-:Y:S01]  /*9330*/  PRMT R59, R65, 0x5410, R62 ;  /* 0x00005410413b7816 */ /* 0x000fe2000000003e */
[----:B------:R-:W-:Y:S01]  /*9340*/  @!P1 HADD2 R58, -R65.H0_H0, -RZ.H0_H0 ;  /* 0xa00000ff413a9230 */ /* 0x000fe20000000900 */
[----:B------:R-:W-:Y:S02]  /*9350*/  @!P2 PRMT R62, R80, 0x5410, RZ ;  /* 0x00005410503ea816 */ /* 0x000fe400000000ff */
[----:B------:R4:W1:Y:S01]  /*9360*/  MUFU.EX2 R80, R46 ;  /* 0x0000002e00507308 */ /* 0x0008620000000800 */
[----:B------:R-:W-:Y:S01]  /*9370*/  ISETP.GE.U32.AND P3, PT, R251, R105, PT ;  /* 0x00000069fb00720c */ /* 0x000fe20003f66070 */
[----:B------:R-:W-:Y:S01]  /*9380*/  @!P5 HADD2 R81, -R63.H0_H0, -RZ.H0_H0 ;  /* 0xa00000ff3f51d230 */ /* 0x000fe20000000900 */
[----:B------:R-:W-:-:S02]  /*9390*/  LOP3.LUT R99, R2, 0xff, RZ, 0xc0, !PT ;  /* 0x000000ff02637812 */ /* 0x000fc400078ec0ff */
[----:B------:R-:W-:Y:S02]  /*93a0*/  @!P1 PRMT R65, R58, 0x5410, RZ ;  /* 0x000054103a419816 */ /* 0x000fe400000000ff */
[----:B------:R-:W-:Y:S02]  /*93b0*/  PRMT R58, R64, 0x5410, R63 ;  /* 0x00005410403a7816 */ /* 0x000fe4000000003f */
[----:B------:R-:W-:Y:S02]  /*93c0*/  @!P5 PRMT R63, R81, 0x5410, RZ ;  /* 0x00005410513fd816 */ /* 0x000fe400000000ff */
[----:B------:R-:W-:Y:S02]  /*93d0*/  ISETP.GE.U32.AND P4, PT, R251, R99, PT ;  /* 0x00000063fb00720c */ /* 0x000fe40003f86070 */
[----:B------:R-:W-:Y:S02]  /*93e0*/  PRMT R81, R61, 0x7632, R81 ;  /* 0x000076323d517816 */ /* 0x000fe40000000051 */
[----:B------:R-:W-:Y:S01]  /*93f0*/  LOP3.LUT R99, R55, UR20, R38, 0x96, !PT ;  /* 0x0000001437637c12 */ /* 0x000fe2000f8e9626 */
[----:B-1----:R-:W-:-:S02]  /*9400*/  FADD.FTZ R102, R114, R102 ;  /* 0x0000006672667221 */ /* 0x002fc40000010000 */
[----:B------:R-:W-:Y:S01]  /*9410*/  @!P3 HADD2 R75, -R81.H0_H0, -RZ.H0_H0 ;  /* 0xa00000ff514bb230 */ /* 0x000fe20000000900 */
[----:B------:R1:W1:Y:S01]  /*9420*/  MUFU.EX2 R105, R180 ;  /* 0x000000b400697308 */ /* 0x0002620000000800 */
[----:B----4-:R-:W-:-:S04]  /*9430*/  IMAD.WIDE.U32 R46, R99, -0x2daee0ad, RZ ;  /* 0xd2511f53632e7825 */ /* 0x010fc800078e00ff */
[C---:B------:R-:W-:Y:S01]  /*9440*/  FADD.FTZ R102, R80.reuse, R102 ;  /* 0x0000006650667221 */ /* 0x040fe20000010000 */
[----:B------:R-:W-:Y:S02]  /*9450*/  LOP3.LUT R101, R97, UR18, R54, 0x96, !PT ;  /* 0x0000001261657c12 */ /* 0x000fe4000f8e9636 */
[----:B-1----:R-:W-:Y:S02]  /*9460*/  F2FP.PACK_AB R180, R80, R114 ;  /* 0x0000007250b4723e */ /* 0x002fe400000000ff */
[----:B------:R-:W-:Y:S02]  /*9470*/  PRMT R80, R61, 0x5410, R81 ;  /* 0x000054103d507816 */ /* 0x000fe40000000051 */
[----:B------:R-:W-:Y:S02]  /*9480*/  @!P3 PRMT R81, R75, 0x5410, RZ ;  /* 0x000054104b51b816 */ /* 0x000fe400000000ff */
[----:B------:R-:W-:Y:S01]  /*9490*/  LOP3.LUT R75, R47, UR17, R28, 0x96, !PT ;  /* 0x000000112f4b7c12 */ /* 0x000fe2000f8e961c */
[----:B------:R-:W-:-:S04]  /*94a0*/  IMAD.WIDE.U32 R50, R101, -0x2daee0ad, RZ ;  /* 0xd2511f5365327825 */ /* 0x000fc800078e00ff */
[----:B------:R-:W-:Y:S01]  /*94b0*/  IMAD.WIDE.U32 R54, R75, -0x326172a9, RZ ;  /* 0xcd9e8d574b367825 */ /* 0x000fe200078e00ff */
[----:B------:R-:W-:-:S04]  /*94c0*/  LOP3.LUT R75, R51, UR15, R46, 0x96, !PT ;  /* 0x0000000f334b7c12 */ /* 0x000fc8000f8e962e */
[----:B------:R-:W-:-:S05]  /*94d0*/  LOP3.LUT R99, R55, UR16, R96, 0x96, !PT ;  /* 0x0000001037637c12 */ /* 0x000fca000f8e9660 */
        /* <DEDUP_REMOVED lines=8> */
[----:B------:R-:W-:Y:S01]  /*9560*/  IMAD.WIDE.U32 R50, R75, -0x326172a9, RZ ;  /* 0xcd9e8d574b327825 */ /* 0x000fe200078e00ff */
[----:B------:R-:W-:-:S04]  /*9570*/  @!P6 HADD2 R82, -R64.H0_H0, -RZ.H0_H0 ;  /* 0xa00000ff4052e230 */ /* 0x000fc80000000900 */
[----:B------:R-:W-:Y:S02]  /*9580*/  LOP3.LUT R75, R51, UR31, R46, 0x96, !PT ;  /* 0x0000001f334b7c12 */ /* 0x000fe4000f8e962e */
[----:B------:R-:W-:Y:S02]  /*9590*/  F2FP.PACK_AB R182, R109, R182 ;  /* 0x000000b66db6723e */ /* 0x000fe400000000ff */
[----:B------:R-:W-:Y:S02]  /*95a0*/  LOP3.LUT R101, R75, 0xff, RZ, 0xc0, !PT ;  /* 0x000000ff4b657812 */ /* 0x000fe400078ec0ff */
[--C-:B------:R-:W-:Y:S02]  /*95b0*/  SHF.R.U32.HI R109, RZ, 0x10, R2.reuse ;  /* 0x00000010ff6d7819 */ /* 0x100fe40000011602 */
[----:B------:R-:W-:Y:S02]  /*95c0*/  SHF.R.U32.HI R113, RZ, 0x18, R2 ;  /* 0x00000018ff717819 */ /* 0x000fe40000011602 */
[----:B------:R-:W-:Y:S01]  /*95d0*/  @!P6 PRMT R64, R82, 0x5410, RZ ;  /* 0x000054105240e816 */ /* 0x000fe200000000ff */
[----:B------:R-:W-:Y:S01]  /*95e0*/  @!P4 HADD2 R77, -R61.H0_H0, -RZ.H0_H0 ;  /* 0xa00000ff3d4dc230 */ /* 0x000fe20000000900 */
[----:B------:R-:W-:Y:S01]  /*95f0*/  ISETP.GE.U32.AND P6, PT, R251, R101, PT ;  /* 0x00000065fb00720c */ /* 0x000fe20003fc6070 */
[----:B------:R-:W1:Y:S01]  /*9600*/  MUFU.EX2 R130, R186 ;  /* 0x000000ba00827308 */ /* 0x000e620000000800 */
[----:B------:R-:W-:Y:S01]  /*9610*/  LOP3.LUT R109, R109, 0xff, RZ, 0xc0, !PT ;  /* 0x000000ff6d6d7812 */ /* 0x000fe200078ec0ff */
[----:B------:R-:W-:Y:S01]  /*9620*/  IMAD.MOV.U32 R126, RZ, RZ, R53 ;  /* 0x000000ffff7e7224 */ /* 0x000fe200078e0035 */
[----:B------:R-:W-:Y:S01]  /*9630*/  LOP3.LUT R101, R75, 0xffff, RZ, 0xc0, !PT ;  /* 0x0000ffff4b657812 */ /* 0x000fe200078ec0ff */
[----:B------:R3:W5:Y:S01]  /*9640*/  LDL.LU.64 R2, [R1+0x278] ;  /* 0x0002780001027983 */ /* 0x0007620000300a00 */
[----:B------:R-:W-:-:S02]  /*9650*/  ISETP.GE.U32.AND P1, PT, R251, R113, PT ;  /* 0x00000071fb00720c */ /* 0x000fc40003f26070 */
[----:B------:R-:W-:Y:S02]  /*9660*/  ISETP.GE.U32.AND P2, PT, R251, R109, PT ;  /* 0x0000006dfb00720c */ /* 0x000fe40003f46070 */
[----:B------:R-:W-:Y:S02]  /*9670*/  PRMT R82, R60, 0x7632, R82 ;  /* 0x000076323c527816 */ /* 0x000fe40000000052 */
[----:B------:R-:W-:Y:S02]  /*9680*/  SHF.R.U32.HI R101, RZ, 0x8, R101 ;  /* 0x00000008ff657819 */ /* 0x000fe40000011665 */
[----:B------:R-:W-:Y:S01]  /*9690*/  @!P4 PRMT R61, R77, 0x5410, RZ ;  /* 0x000054104d3dc816 */ /* 0x000fe200000000ff */
[----:B------:R-:W-:Y:S01]  /*96a0*/  IMAD.WIDE.U32 R52, R99, -0x2daee0ad, RZ ;  /* 0xd2511f5363347825 */ /* 0x000fe200078e00ff */
[----:B------:R-:W-:Y:S01]  /*96b0*/  LOP3.LUT R101, R101, 0xffff, RZ, 0xc0, !PT ;  /* 0x0000ffff65657812 */ /* 0x000fe200078ec0ff */
[----:B------:R-:W-:Y:S01]  /*96c0*/  MUFU.EX2 R185, R185 ;  /* 0x000000b900b97308 */ /* 0x000fe20000000800 */
[----:B------:R3:W4:Y:S02]  /*96d0*/  LDL.LU.64 R46, [R1+0x270] ;  /* 0x00027000012e7983 */ /* 0x0007240000300a00 */
[----:B------:R-:W-:Y:S01]  /*96e0*/  ISETP.GE.U32.AND P5, PT, R251, R101, PT ;  /* 0x00000065fb00720c */ /* 0x000fe20003fa6070 */
[----:B------:R-:W-:Y:S01]  /*96f0*/  @!P1 HADD2 R78, -R82.H0_H0, -RZ.H0_H0 ;  /* 0xa00000ff524e9230 */ /* 0x000fe20000000900 */
[----:B------:R-:W-:-:S02]  /*9700*/  SHF.R.U32.HI R101, RZ, 0x10, R75 ;  /* 0x00000010ff657819 */ /* 0x000fc4000001164b */
[----:B------:R-:W-:Y:S01]  /*9710*/  SHF.R.U32.HI R75, RZ, 0x18, R75 ;  /* 0x00000018ff4b7819 */ /* 0x000fe2000001164b */
[----:B------:R-:W-:Y:S01]  /*9720*/  @!P2 HADD2 R79, -R60.H0_H0, -RZ.H0_H0 ;  /* 0xa00000ff3c4fa230 */ /* 0x000fe20000000900 */
[----:B------:R-:W-:Y:S02]  /*9730*/  PRMT R77, R60, 0x5410, R82 ;  /* 0x000054103c4d7816 */ /* 0x000fe40000000052 */
[----:B------:R-:W-:Y:S02]  /*9740*/  ISETP.GE.U32.AND P4, PT, R251, R75, PT ;  /* 0x0000004bfb00720c */ /* 0x000fe40003f86070 */
[----:B------:R-:W-:Y:S01]  /*9750*/  @!P1 PRMT R82, R78, 0x5410, RZ ;  /* 0x000054104e529816 */ /* 0x000fe200000000ff */
[----:B------:R-:W-:Y:S01]  /*9760*/  FADD.FTZ R78, R247, R110 ;  /* 0x0000006ef74e7221 */ /* 0x000fe20000010000 */
[----:B------:R-:W-:Y:S02]  /*9770*/  LOP3.LUT R101, R101, 0xff, RZ, 0xc0, !PT ;  /* 0x000000ff65657812 */ /* 0x000fe400078ec0ff */
[----:B------:R-:W-:Y:S01]  /*9780*/  LOP3.LUT R75, R50, 0xff, RZ, 0xc0, !PT ;  /* 0x000000ff324b7812 */ /* 0x000fe200078ec0ff */
[----:B------:R1:W1:Y:S01]  /*9790*/  MUFU.EX2 R109, R174 ;  /* 0x000000ae006d7308 */ /* 0x0002620000000800 */
[----:B------:R-:W-:Y:S01]  /*97a0*/  @!P2 PRMT R60, R79, 0x5410, RZ ;  /* 0x000054104f3ca816 */ /* 0x000fe200000000ff */
[----:B------:R-:W-:Y:S01]  /*97b0*/  FADD.FTZ R79, R176, R102 ;  /* 0x00000066b04f7221 */ /* 0x000fe20000010000 */
[----:B------:R-:W-:Y:S01]  /*97c0*/  ISETP.GE.U32.AND P2, PT, R251, R101, PT ;  /* 0x00000065fb00720c */ /* 0x000fe20003f46070 */
[----:B------:R-:W-:Y:S01]  /*97d0*/  FADD.FTZ R78, R105, R78 ;  /* 0x0000004e694e7221 */ /* 0x000fe20000010000 */
[----:B------:R-:W-:-:S02]  /*97e0*/  ISETP.GE.U32.AND P1, PT, R251, R75, PT ;  /* 0x0000004bfb00720c */ /* 0x000fc40003f26070 */
[--C-:B------:R-:W-:Y:S02]  /*97f0*/  SHF.R.U32.HI R102, RZ, 0x18, R50.reuse ;  /* 0x00000018ff667819 */ /* 0x100fe40000011632 */
[----:B------:R-:W-:Y:S02]  /*9800*/  LOP3.LUT R75, R50, 0xffff, RZ, 0xc0, !PT ;  /* 0x0000ffff324b7812 */ /* 0x000fe400078ec0ff */
[----:B------:R-:W-:Y:S02]  /*9810*/  SHF.R.U32.HI R101, RZ, 0x10, R50 ;  /* 0x00000010ff657819 */ /* 0x000fe40000011632 */
[----:B------:R3:W2:Y:S01]  /*9820*/  LDL.LU.64 R50, [R1+0x268] ;  /* 0x0002680001327983 */ /* 0x0006a20000300a00 */
[----:B-1----:R-:W-:Y:S02]  /*9830*/  F2FP.PACK_AB R174, R105, R247 ;  /* 0x000000f769ae723e */ /* 0x002fe400000000ff */
[----:B------:R-:W-:Y:S02]  /*9840*/  LOP3.LUT R105, R53, UR32, R54, 0x96, !PT ;  /* 0x0000002035697c12 */ /* 0x000fe4000f8e9636 */
[----:B------:R3:W2:Y:S01]  /*9850*/  LDL.LU.64 R54, [R1+0x260] ;  /* 0x0002600001367983 */ /* 0x0006a20000300a00 */
[----:B------:R-:W-:Y:S01]  /*9860*/  FADD.FTZ R78, R130, R78 ;  /* 0x0000004e824e7221 */ /* 0x000fe20000010000 */
[C---:B------:R-:W-:Y:S01]  /*9870*/  F2FP.PACK_AB R176, R109.reuse, R176 ;  /* 0x000000b06db0723e */ /* 0x040fe200000000ff */
[----:B------:R-:W-:Y:S01]  /*9880*/  FADD.FTZ R79, R109, R79 ;  /* 0x0000004f6d4f7221 */ /* 0x000fe20000010000 */
[C---:B------:R-:W-:Y:S01]  /*9890*/  F2FP.PACK_AB R130, R185.reuse, R130 ;  /* 0x00000082b982723e */ /* 0x040fe200000000ff */
[----:B------:R-:W-:Y:S01]  /*98a0*/  FADD.FTZ R109, R185, R78 ;  /* 0x0000004eb96d7221 */ /* 0x000fe20000010000 */
[----:B------:R-:W-:Y:S01]  /*98b0*/  @!P6 HADD2 R56, -R57.H0_H0, -RZ.H0_H0 ;  /* 0xa00000ff3938e230 */ /* 0x000fe20000000900 */
[----:B------:R-:W-:-:S02]  /*98c0*/  PRMT R185, R57, 0x7632, R185 ;  /* 0x0000763239b97816 */ /* 0x000fc400000000b9 */
[----:B------:R-:W-:Y:S02]  /*98d0*/  LOP3.LUT R101, R101, 0xff, RZ, 0xc0, !PT ;  /* 0x000000ff65657812 */ /* 0x000fe400078ec0ff */
[----:B------:R-:W-:Y:S02]  /*98e0*/  PRMT R78, R57, 0x5410, R185 ;  /* 0x00005410394e7816 */ /* 0x000fe400000000b9 */
[----:B------:R-:W-:Y:S02]  /*98f0*/  @!P6 PRMT R57, R56, 0x5410, RZ ;  /* 0x000054103839e816 */ /* 0x000fe400000000ff */
[C---:B------:R-:W-:Y:S02]  /*9900*/  ISETP.GE.U32.AND P3, PT, R251.reuse, R102, PT ;  /* 0x00000066fb00720c */ /* 0x040fe40003f66070 */
[----:B------:R-:W-:Y:S02]  /*9910*/  ISETP.GE.U32.AND P6, PT, R251, R101, PT ;  /* 0x00000065fb00720c */ /* 0x000fe40003fc6070 */
[----:B------:R-:W-:-:S02]  /*9920*/  LOP3.LUT R110, R52, 0xff, RZ, 0xc0, !PT ;  /* 0x000000ff346e7812 */ /* 0x000fc400078ec0ff */
[----:B------:R-:W-:Y:S02]  /*9930*/  LOP3.LUT R99, R52, 0xffff, RZ, 0xc0, !PT ;  /* 0x0000ffff34637812 */ /* 0x000fe400078ec0ff */
[--C-:B------:R-:W-:Y:S02]  /*9940*/  SHF.R.U32.HI R101, RZ, 0x10, R52.reuse ;  /* 0x00000010ff657819 */ /* 0x100fe40000011634 */
[----:B------:R-:W-:Y:S02]  /*9950*/  SHF.R.U32.HI R102, RZ, 0x18, R52 ;  /* 0x00000018ff667819 */ /* 0x000fe40000011634 */
[----:B------:R3:W3:Y:S01]  /*9960*/  LDL.LU.64 R52, [R1+0x258] ;  /* 0x0002580001347983 */ /* 0x0006e20000300a00 */
[----:B------:R-:W-:Y:S01]  /*9970*/  SHF.R.U32.HI R75, RZ, 0x8, R75 ;  /* 0x00000008ff4b7819 */ /* 0x000fe2000001164b */
[----:B------:R-:W1:Y:S01]  /*9980*/  MUFU.EX2 R183, R183 ;  /* 0x000000b700b77308 */ /* 0x000e620000000800 */
[----:B------:R-:W-:Y:S01]  /*9990*/  PRMT R186, R187, 0x7632, R186 ;  /* 0x00007632bbba7816 */ /* 0x000fe200000000ba */
[----:B------:R-:W-:-:S06]  /*99a0*/  IMAD.MOV.U32 R120, RZ, RZ, R126 ;  /* 0x000000ffff787224 */ /* 0x000fcc00078e007e */
[----:B------:R-:W1:Y:S08]  /*99b0*/  MUFU.EX2 R172, R172 ;  /* 0x000000ac00ac7308 */ /* 0x000e700000000800 */
[----:B------:R1:W1:Y:S02]  /*99c0*/  MUFU.EX2 R126, R181 ;  /* 0x000000b5007e7308 */ /* 0x0002640000000800 */
[----:B-1----:R-:W-:Y:S01]  /*99d0*/  FADD.FTZ R79, R183, R79 ;  /* 0x0000004fb74f7221 */ /* 0x002fe20000010000 */
[----:B------:R-:W-:-:S03]  /*99e0*/  PRMT R181, R182, 0x7632, R181 ;  /* 0x00007632b6b57816 */ /* 0x000fc600000000b5 */
[C---:B------:R-:W-:Y:S01]  /*99f0*/  FADD.FTZ R79, R172.reuse, R79 ;  /* 0x0000004fac4f7221 */ /* 0x040fe20000010000 */
[----:B------:R-:W-:Y:S01]  /*9a00*/  F2FP.PACK_AB R172, R172, R183 ;  /* 0x000000b7acac723e */ /* 0x000fe200000000ff */
[----:B------:R-:W1:Y:S01]  /*9a10*/  MUFU.EX2 R177, R177 ;  /* 0x000000b100b17308 */ /* 0x000e620000000800 */
[----:B------:R-:W-:Y:S02]  /*9a20*/  PRMT R183, R184, 0x7632, R183 ;  /* 0x00007632b8b77816 */ /* 0x000fe400000000b7 */
[----:B------:R-:W-:-:S03]  /*9a30*/  SHF.R.U32.HI R99, RZ, 0x8, R99 ;  /* 0x00000008ff637819 */ /* 0x000fc60000011663 */
[----:B------:R-:W-:Y:S01]  /*9a40*/  @!P3 HADD2 R48, -R183.H0_H0, -RZ.H0_H0 ;  /* 0xa00000ffb730b230 */ /* 0x000fe20000000900 */
[----:B------:R-:W-:Y:S01]  /*9a50*/  LOP3.LUT R99, R99, 0xffff, RZ, 0xc0, !PT ;  /* 0x0000ffff63637812 */ /* 0x000fe200078ec0ff */
[----:B------:R-:W-:Y:S02]  /*9a60*/  IMAD.MOV.U32 R118, RZ, RZ, R128 ;  /* 0x000000ffff767224 */ /* 0x000fe400078e0080 */
[----:B------:R1:W1:Y:S01]  /*9a70*/  MUFU.EX2 R128, R179 ;  /* 0x000000b300807308 */ /* 0x0002620000000800 */
[----:B------:R-:W-:Y:S01]  /*9a80*/  IMAD.MOV.U32 R114, RZ, RZ, R122 ;  /* 0x000000ffff727224 */ /* 0x000fe200078e007a */
[----:B------:R-:W-:-:S06]  /*9a90*/  LOP3.LUT R101, R101, 0xff, RZ, 0xc0, !PT ;  /* 0x000000ff65657812 */ /* 0x000fcc00078ec0ff */
[----:B------:R-:W2:Y:S01]  /*9aa0*/  MUFU.EX2 R243, R243 ;  /* 0x000000f300f37308 */ /* 0x000ea20000000800 */
[----:B-1----:R-:W-:-:S07]  /*9ab0*/  PRMT R179, R180, 0x7632, R179 ;  /* 0x00007632b4b37816 */ /* 0x002fce00000000b3 */
[----:B------:R-:W1:Y:S08]  /*9ac0*/  MUFU.EX2 R122, R242 ;  /* 0x000000f2007a7308 */ /* 0x000e700000000800 */
[----:B------:R1:W1:Y:S01]  /*9ad0*/  MUFU.EX2 R124, R175 ;  /* 0x000000af007c7308 */ /* 0x0002620000000800 */
[----:B------:R-:W-:Y:S02]  /*9ae0*/  LOP3.LUT R56, R7, UR20, R38, 0x96, !PT ;  /* 0x0000001407387c12 */ /* 0x000fe4000f8e9626 */
[----:B-1----:R-:W-:Y:S01]  /*9af0*/  PRMT R175, R176, 0x7632, R175 ;  /* 0x00007632b0af7816 */ /* 0x002fe200000000af */
[----:B------:R-:W-:Y:S01]  /*9b00*/  IMAD.MOV.U32 R247, RZ, RZ, R33 ;  /* 0x000000fffff77224 */ /* 0x000fe200078e0021 */
[----:B--2---:R-:W-:-:S05]  /*9b10*/  @!P5 HADD2 R55, -R185.H0_H0, -RZ.H0_H0 ;  /* 0xa00000ffb937d230 */ /* 0x004fca0000000900 */
[----:B------:R-:W-:Y:S02]  /*9b20*/  @!P5 PRMT R185, R55, 0x5410, RZ ;  /* 0x0000541037b9d816 */ /* 0x000fe400000000ff */
[----:B------:R-:W-:-:S04]  /*9b30*/  LOP3.LUT R55, R75, 0xffff, RZ, 0xc0, !PT ;  /* 0x0000ffff4b377812 */ /* 0x000fc800078ec0ff */
[----:B------:R-:W-:Y:S01]  /*9b40*/  ISETP.GE.U32.AND P5, PT, R251, R55, PT ;  /* 0x00000037fb00720c */ /* 0x000fe20003fa6070 */
[----:B------:R-:W-:Y:S01]  /*9b50*/  @!P4 HADD2 R54, -R186.H0_H0, -RZ.H0_H0 ;  /* 0xa00000ffba36c230 */ /* 0x000fe20000000900 */
[----:B------:R-:W-:-:S04]  /*9b60*/  PRMT R55, R187, 0x5410, R186 ;  /* 0x00005410bb377816 */ /* 0x000fc800000000ba */
[----:B------:R-:W-:Y:S02]  /*9b70*/  @!P4 PRMT R186, R54, 0x5410, RZ ;  /* 0x0000541036bac816 */ /* 0x000fe400000000ff */
[----:B------:R-:W-:-:S05]  /*9b80*/  LOP3.LUT R54, R105, 0xffff, RZ, 0xc0, !PT ;  /* 0x0000ffff69367812 */ /* 0x000fca00078ec0ff */
[----:B------:R-:W-:Y:S02]  /*9b90*/  @!P5 HADD2 R51, -R181.H0_H0, -RZ.H0_H0 ;  /* 0xa00000ffb533d230 */ /* 0x000fe40000000900 */
[----:B---3--:R-:W-:Y:S02]  /*9ba0*/  @!P2 HADD2 R53, -R187.H0_H0, -RZ.H0_H0 ;  /* 0xa00000ffbb35a230 */ /* 0x008fe40000000900 */
[----:B------:R-:W-:-:S03]  /*9bb0*/  @!P1 HADD2 R52, -R182.H0_H0, -RZ.H0_H0 ;  /* 0xa00000ffb6349230 */ /* 0x000fc60000000900 */
[----:B------:R-:W-:Y:S02]  /*9bc0*/  @!P2 PRMT R187, R53, 0x5410, RZ ;  /* 0x0000541035bba816 */ /* 0x000fe400000000ff */
[----:B------:R-:W-:Y:S02]  /*9bd0*/  PRMT R53, R182, 0x5410, R181 ;  /* 0x00005410b6357816 */ /* 0x000fe400000000b5 */
[----:B------:R-:W-:Y:S01]  /*9be0*/  @!P5 PRMT R181, R51, 0x5410, RZ ;  /* 0x0000541033b5d816 */ /* 0x000fe200000000ff */
[----:B------:R-:W-:Y:S01]  /*9bf0*/  @!P6 HADD2 R50, -R184.H0_H0, -RZ.H0_H0 ;  /* 0xa00000ffb832e230 */ /* 0x000fe20000000900 */
[----:B------:R-:W-:Y:S02]  /*9c00*/  SHF.R.U32.HI R51, RZ, 0x18, R105 ;  /* 0x00000018ff337819 */ /* 0x000fe40000011669 */
[----:B------:R-:W-:Y:S02]  /*9c10*/  SHF.R.U32.HI R54, RZ, 0x8, R54 ;  /* 0x00000008ff367819 */ /* 0x000fe40000011636 */
[----:B------:R-:W-:-:S02]  /*9c20*/  @!P1 PRMT R182, R52, 0x5410, RZ ;  /* 0x0000541034b69816 */ /* 0x000fc400000000ff */
[----:B------:R-:W-:Y:S02]  /*9c30*/  LOP3.LUT R52, R105, 0xff, RZ, 0xc0, !PT ;  /* 0x000000ff69347812 */ /* 0x000fe400078ec0ff */
[----:B------:R-:W-:Y:S02]  /*9c40*/  SHF.R.U32.HI R105, RZ, 0x10, R105 ;  /* 0x00000010ff697819 */ /* 0x000fe40000011669 */
[C---:B------:R-:W-:Y:S02]  /*9c50*/  ISETP.GE.U32.AND P5, PT, R251.reuse, R51, PT ;  /* 0x00000033fb00720c */ /* 0x040fe40003fa6070 */
[----:B------:R-:W-:Y:S02]  /*9c60*/  LOP3.LUT R54, R54, 0xffff, RZ, 0xc0, !PT ;  /* 0x0000ffff36367812 */ /* 0x000fe400078ec0ff */
[----:B------:R-:W-:Y:S02]  /*9c70*/  PRMT R51, R184, 0x5410, R183 ;  /* 0x00005410b8337816 */ /* 0x000fe400000000b7 */
[----:B------:R-:W-:-:S02]  /*9c80*/  ISETP.GE.U32.AND P1, PT, R251, R52, PT ;  /* 0x00000034fb00720c */ /* 0x000fc40003f26070 */
[----:B------:R-:W-:Y:S02]  /*9c90*/  @!P6 PRMT R184, R50, 0x5410, RZ ;  /* 0x0000541032b8e816 */ /* 0x000fe400000000ff */
[----:B------:R-:W-:Y:S02]  /*9ca0*/  LOP3.LUT R50, R105, 0xff, RZ, 0xc0, !PT ;  /* 0x000000ff69327812 */ /* 0x000fe400078ec0ff */
[C---:B------:R-:W-:Y:S01]  /*9cb0*/  ISETP.GE.U32.AND P2, PT, R251.reuse, R54, PT ;  /* 0x00000036fb00720c */ /* 0x040fe20003f46070 */
[----:B------:R-:W-:Y:S01]  /*9cc0*/  FADD.FTZ R54, R126, R109 ;  /* 0x0000006d7e367221 */ /* 0x000fe20000010000 */
[----:B------:R-:W-:Y:S02]  /*9cd0*/  ISETP.GE.U32.AND P6, PT, R251, R50, PT ;  /* 0x00000032fb00720c */ /* 0x000fe40003fc6070 */
[C---:B------:R-:W-:Y:S01]  /*9ce0*/  F2FP.PACK_AB R126, R177.reuse, R126 ;  /* 0x0000007eb17e723e */ /* 0x040fe200000000ff */
[----:B------:R-:W-:Y:S01]  /*9cf0*/  FADD.FTZ R54, R177, R54 ;  /* 0x00000036b1367221 */ /* 0x000fe20000010000 */
[----:B------:R-:W-:Y:S01]  /*9d00*/  PRMT R177, R178, 0x7632, R177 ;  /* 0x00007632b2b17816 */ /* 0x000fe200000000b1 */
[----:B----4-:R-:W-:Y:S01]  /*9d10*/  @!P1 HADD2 R47, -R178.H0_H0, -RZ.H0_H0 ;  /* 0xa00000ffb22f9230 */ /* 0x010fe20000000900 */
[----:B------:R-:W-:-:S02]  /*9d20*/  @!P3 PRMT R183, R48, 0x5410, RZ ;  /* 0x0000541030b7b816 */ /* 0x000fc400000000ff */
[----:B------:R-:W-:Y:S02]  /*9d30*/  PRMT R48, R178, 0x5410, R177 ;  /* 0x00005410b2307816 */ /* 0x000fe400000000b1 */
[----:B------:R-:W-:Y:S01]  /*9d40*/  ISETP.GE.U32.AND P3, PT, R251, R99, PT ;  /* 0x00000063fb00720c */ /* 0x000fe20003f66070 */
[----:B------:R-:W-:Y:S01]  /*9d50*/  @!P2 HADD2 R46, -R177.H0_H0, -RZ.H0_H0 ;  /* 0xa00000ffb12ea230 */ /* 0x000fe20000000900 */
[----:B------:R-:W-:Y:S01]  /*9d60*/  @!P1 PRMT R178, R47, 0x5410, RZ ;  /* 0x000054102fb29816 */ /* 0x000fe200000000ff */
[----:B------:R-:W-:Y:S01]  /*9d70*/  @!P6 HADD2 R43, -R180.H0_H0, -RZ.H0_H0 ;  /* 0xa00000ffb42be230 */ /* 0x000fe20000000900 */
[----:B------:R-:W-:Y:S02]  /*9d80*/  ISETP.GE.U32.AND P1, PT, R251, R102, PT ;  /* 0x00000066fb00720c */ /* 0x000fe40003f26070 */
[----:B------:R-:W-:Y:S02]  /*9d90*/  @!P2 PRMT R177, R46, 0x5410, RZ ;  /* 0x000054102eb1a816 */ /* 0x000fe400000000ff */
[----:B------:R-:W-:-:S02]  /*9da0*/  PRMT R46, R180, 0x5410, R179 ;  /* 0x00005410b42e7816 */ /* 0x000fc400000000b3 */
[----:B------:R-:W-:Y:S02]  /*9db0*/  ISETP.GE.U32.AND P4, PT, R251, R110, PT ;  /* 0x0000006efb00720c */ /* 0x000fe40003f86070 */
[----:B------:R-:W-:Y:S02]  /*9dc0*/  @!P6 PRMT R180, R43, 0x5410, RZ ;  /* 0x000054102bb4e816 */ /* 0x000fe400000000ff */
[----:B------:R1:W2:Y:S01]  /*9dd0*/  MUFU.EX2 R43, R173 ;  /* 0x000000ad002b7308 */ /* 0x0002a20000000800 */
[----:B------:R-:W-:Y:S01]  /*9de0*/  @!P5 HADD2 R42, -R179.H0_H0, -RZ.H0_H0 ;  /* 0xa00000ffb32ad230 */ /* 0x000fe20000000900 */
[----:B------:R-:W-:Y:S01]  /*9df0*/  ISETP.GE.U32.AND P2, PT, R251, R101, PT ;  /* 0x00000065fb00720c */ /* 0x000fe20003f46070 */
[----:B------:R-:W-:-:S03]  /*9e00*/  @!P1 HADD2 R34, -R175.H0_H0, -RZ.H0_H0 ;  /* 0xa00000ffaf229230 */ /* 0x000fc60000000900 */
[----:B------:R-:W-:Y:S01]  /*9e10*/  @!P5 PRMT R179, R42, 0x5410, RZ ;  /* 0x000054102ab3d816 */ /* 0x000fe200000000ff */
[----:B------:R-:W-:Y:S01]  /*9e20*/  FADD.FTZ R42, R128, R79 ;  /* 0x0000004f802a7221 */ /* 0x000fe20000010000 */
[----:B-1----:R-:W-:-:S05]  /*9e30*/  PRMT R173, R174, 0x7632, R173 ;  /* 0x00007632aead7816 */ /* 0x002fca00000000ad */
[----:B------:R-:W-:Y:S01]  /*9e40*/  @!P3 HADD2 R36, -R173.H0_H0, -RZ.H0_H0 ;  /* 0xa00000ffad24b230 */ /* 0x000fe20000000900 */
[----:B------:R-:W-:Y:S01]  /*9e50*/  PRMT R47, R174, 0x5410, R173 ;  /* 0x00005410ae2f7816 */ /* 0x000fe200000000ad */
[----:B------:R-:W-:-:S03]  /*9e60*/  @!P4 HADD2 R37, -R174.H0_H0, -RZ.H0_H0 ;  /* 0xa00000ffae25c230 */ /* 0x000fc60000000900 */
[----:B------:R-:W-:Y:S02]  /*9e70*/  @!P3 PRMT R173, R36, 0x5410, RZ ;  /* 0x0000541024adb816 */ /* 0x000fe400000000ff */
[----:B------:R-:W-:Y:S01]  /*9e80*/  PRMT R36, R176, 0x5410, R175 ;  /* 0x00005410b0247816 */ /* 0x000fe200000000af */
[----:B------:R-:W-:Y:S01]  /*9e90*/  FADD.FTZ R42, R243, R42 ;  /* 0x0000002af32a7221 */ /* 0x000fe20000010000 */
[----:B------:R-:W-:Y:S01]  /*9ea0*/  @!P1 PRMT R175, R34, 0x5410, RZ ;  /* 0x0000541022af9816 */ /* 0x000fe200000000ff */
[----:B------:R-:W-:Y:S01]  /*9eb0*/  FADD.FTZ R34, R122, R54 ;  /* 0x000000367a227221 */ /* 0x000fe20000010000 */
[----:B------:R-:W-:Y:S01]  /*9ec0*/  @!P4 PRMT R174, R37, 0x5410, RZ ;  /* 0x0000541025aec816 */ /* 0x000fe200000000ff */
[----:B------:R-:W-:Y:S01]  /*9ed0*/  @!P2 HADD2 R35, -R176.H0_H0, -RZ.H0_H0 ;  /* 0xa00000ffb023a230 */ /* 0x000fe20000000900 */
[----:B------:R-:W-:Y:S01]  /*9ee0*/  FADD.FTZ R37, R124, R42 ;  /* 0x0000002a7c257221 */ /* 0x000fe20000010000 */
[C---:B--2---:R-:W-:Y:S01]  /*9ef0*/  F2FP.PACK_AB R122, R43.reuse, R122 ;  /* 0x0000007a2b7a723e */ /* 0x044fe200000000ff */
[----:B------:R-:W-:-:S02]  /*9f00*/  FADD.FTZ R34, R43, R34 ;  /* 0x000000222b227221 */ /* 0x000fc40000010000 */
[----:B------:R-:W-:Y:S01]  /*9f10*/  IMAD.WIDE.U32 R42, R56, -0x2daee0ad, RZ ;  /* 0xd2511f53382a7825 */ /* 0x000fe200078e00ff */
[----:B------:R-:W-:-:S04]  /*9f20*/  @!P2 PRMT R176, R35, 0x5410, RZ ;  /* 0x0000541023b0a816 */ /* 0x000fc800000000ff */
[----:B------:R-:W-:Y:S02]  /*9f30*/  LOP3.LUT R35, R43, UR17, R28, 0x96, !PT ;  /* 0x000000112b237c12 */ /* 0x000fe4000f8e961c */
[----:B------:R-:W-:Y:S02]  /*9f40*/  F2FP.PACK_AB R128, R243, R128 ;  /* 0x00000080f380723e */ /* 0x000fe400000000ff */
[----:B------:R-:W-:Y:S01]  /*9f50*/  LOP3.LUT R75, R97, UR18, R6, 0x96, !PT ;  /* 0x00000012614b7c12 */ /* 0x000fe2000f8e9606 */
[----:B------:R-:W-:Y:S01]  /*9f60*/  IMAD.WIDE.U32 R242, R35, -0x326172a9, RZ ;  /* 0xcd9e8d5723f27825 */ /* 0x000fe200078e00ff */
[----:B------:R-:W2:Y:S03]  /*9f70*/  LDL.LU.64 R6, [R1+0x250] ;  /* 0x0002500001067983 */ /* 0x000ea60000300a00 */
[----:B------:R-:W-:Y:S01]  /*9f80*/  IMAD.WIDE.U32 R28, R75, -0x2daee0ad, RZ ;  /* 0xd2511f534b1c7825 */ /* 0x000fe200078e00ff */
[----:B------:R-:W-:-:S03]  /*9f90*/  LOP3.LUT R35, R243, UR16, R96, 0x96, !PT ;  /* 0x00000010f3237c12 */ /* 0x000fc6000f8e9660 */
[----:B------:R-:W-:Y:S01]  /*9fa0*/  IMAD.MOV.U32 R110, RZ, RZ, R32 ;  /* 0x000000ffff6e7224 */ /* 0x000fe200078e0020 */
[----:B------:R-:W-:Y:S01]  /*9fb0*/  LOP3.LUT R42, R29, UR15, R42, 0x96, !PT ;  /* 0x0000000f1d2a7c12 */ /* 0x000fe2000f8e962a */
[----:B------:R-:W-:-:S05]  /*9fc0*/  IMAD.WIDE.U32 R32, R35, -0x2daee0ad, RZ ;  /* 0xd2511f5323207825 */ /* 0x000fca00078e00ff */
[----:B------:R-:W-:Y:S01]  /*9fd0*/  LOP3.LUT R35, R33, UR13, R28, 0x96, !PT ;  /* 0x0000000d21237c12 */ /* 0x000fe2000f8e961c */
[----:B------:R-:W-:-:S05]  /*9fe0*/  IMAD.WIDE.U32 R28, R42, -0x326172a9, RZ ;  /* 0xcd9e8d572a1c7825 */ /* 0x000fca00078e00ff */
[----:B------:R-:W-:-:S05]  /*9ff0*/  LOP3.LUT R242, R29, UR14, R242, 0x96, !PT ;  /* 0x0000000e1df27c12 */ /* 0x000fca000f8e96f2 */
[----:B------:R-:W-:-:S04]  /*a000*/  IMAD.WIDE.U32 R242, R242, -0x2daee0ad, RZ ;  /* 0xd2511f53f2f27825 */ /* 0x000fc800078e00ff */
[----:B------:R-:W-:Y:S01]  /*a010*/  IMAD.MOV.U32 R99, RZ, RZ, R110 ;  /* 0x000000ffff637224 */ /* 0x000fe200078e006e */
[----:B------:R-:W-:Y:S01]  /*a020*/  LOP3.LUT R43, R243, UR11, R32, 0x96, !PT ;  /* 0x0000000bf32b7c12 */ /* 0x000fe2000f8e9620 */
[----:B------:R-:W-:Y:S02]  /*a030*/  IMAD.MOV.U32 R110, RZ, RZ, R247 ;  /* 0x000000ffff6e7224 */ /* 0x000fe400078e00f7 */
[----:B------:R-:W-:Y:S02]  /*a040*/  IMAD.MOV.U32 R247, RZ, RZ, R114 ;  /* 0x000000fffff77224 */ /* 0x000fe400078e0072 */
[----:B------:R-:W-:Y:S02]  /*a050*/  IMAD.MOV.U32 R79, RZ, RZ, R5 ;  /* 0x000000ffff4f7224 */ /* 0x000fe400078e0005 */
[----:B------:R-:W-:Y:S02]  /*a060*/  IMAD.MOV.U32 R114, RZ, RZ, R4 ;  /* 0x000000ffff727224 */ /* 0x000fe400078e0004 */
[----:B------:R-:W-:-:S04]  /*a070*/  IMAD.WIDE.U32 R32, R35, -0x326172a9, RZ ;  /* 0xcd9e8d5723207825 */ /* 0x000fc800078e00ff */
[----:B------:R-:W-:-:S05]  /*a080*/  IMAD.WIDE.U32 R4, R43, -0x326172a9, RZ ;  /* 0xcd9e8d572b047825 */ /* 0x000fca00078e00ff */
[----:B------:R-:W-:Y:S02]  /*a090*/  LOP3.LUT R43, R5, UR31, R32, 0x96, !PT ;  /* 0x0000001f052b7c12 */ /* 0x000fe4000f8e9620 */
[----:B------:R-:W-:Y:S02]  /*a0a0*/  LOP3.LUT R35, R33, UR12, R28, 0x96, !PT ;  /* 0x0000000c21237c12 */ /* 0x000fe4000f8e961c */
[----:B------:R-:W-:Y:S01]  /*a0b0*/  LOP3.LUT R52, R43, 0xff, RZ, 0xc0, !PT ;  /* 0x000000ff2b347812 */ /* 0x000fe200078ec0ff */
[----:B------:R1:W3:Y:S01]  /*a0c0*/  LDL.LU.64 R28, [R1+0x248] ;  /* 0x00024800011c7983 */ /* 0x0002e20000300a00 */
[----:B------:R-:W-:Y:S02]  /*a0d0*/  LOP3.LUT R50, R41, UR20, R38, 0x96, !PT ;  /* 0x0000001429327c12 */ /* 0x000fe4000f8e9626 */
[----:B------:R-:W-:Y:S01]  /*a0e0*/  ISETP.GE.U32.AND P6, PT, R251, R52, PT ;  /* 0x00000034fb00720c */ /* 0x000fe20003fc6070 */
[----:B------:R1:W4:Y:S01]  /*a0f0*/  LDL.LU.64 R32, [R1+0x240] ;  /* 0x0002400001207983 */ /* 0x0003220000300a00 */
[----:B------:R-:W-:-:S03]  /*a100*/  LOP3.LUT R52, R97, UR18, R40, 0x96, !PT ;  /* 0x0000001261347c12 */ /* 0x000fc6000f8e9628 */
[----:B------:R1:W2:Y:S04]  /*a110*/  LDL.LU.64 R38, [R1+0x238] ;  /* 0x0002380001267983 */ /* 0x0002a80000300a00 */
[----:B------:R1:W2:Y:S01]  /*a120*/  LDL.LU.64 R40, [R1+0x230] ;  /* 0x0002300001287983 */ /* 0x0002a20000300a00 */
[----:B------:R-:W1:Y:S01]  /*a130*/  MUFU.EX2 R241, R241 ;  /* 0x000000f100f17308 */ /* 0x000e620000000800 */
[----:B------:R-:W-:-:S04]  /*a140*/  LOP3.LUT R54, R43, 0xffff, RZ, 0xc0, !PT ;  /* 0x0000ffff2b367812 */ /* 0x000fc800078ec0ff */
[----:B------:R-:W-:-:S04]  /*a150*/  SHF.R.U32.HI R54, RZ, 0x8, R54 ;  /* 0x00000008ff367819 */ /* 0x000fc80000011636 */
[----:B------:R-:W-:Y:S01]  /*a160*/  LOP3.LUT R54, R54, 0xffff, RZ, 0xc0, !PT ;  /* 0x0000ffff36367812 */ /* 0x000fe200078ec0ff */
[----:B------:R-:W-:Y:S02]  /*a170*/  IMAD.MOV.U32 R75, RZ, RZ, R120 ;  /* 0x000000ffff4b7224 */ /* 0x000fe400078e0078 */
[C---:B-1----:R-:W-:Y:S01]  /*a180*/  FADD.FTZ R37, R241.reuse, R37 ;  /* 0x00000025f1257221 */ /* 0x042fe20000010000 */
[----:B------:R-:W-:Y:S01]  /*a190*/  F2FP.PACK_AB R124, R241, R124 ;  /* 0x0000007cf17c723e */ /* 0x000fe200000000ff */
[----:B------:R-:W-:Y:S02]  /*a1a0*/  IMAD.MOV.U32 R241, RZ, RZ, R118 ;  /* 0x000000fffff17224 */ /* 0x000fe400078e0076 */
[----:B------:R-:W1:Y:S01]  /*a1b0*/  MUFU.EX2 R118, R131 ;  /* 0x0000008300767308 */ /* 0x000e620000000800 */
[----:B------:R-:W-:Y:S02]  /*a1c0*/  ISETP.GE.U32.AND P3, PT, R251, R54, PT ;  /* 0x00000036fb00720c */ /* 0x000fe40003f66070 */
[----:B------:R-:W-:-:S02]  /*a1d0*/  SHF.R.U32.HI R54, RZ, 0x10, R43 ;  /* 0x00000010ff367819 */ /* 0x000fc4000001162b */
[----:B------:R-:W-:-:S03]  /*a1e0*/  SHF.R.U32.HI R43, RZ, 0x18, R43 ;  /* 0x00000018ff2b7819 */ /* 0x000fc6000001162b */
[----:B------:R-:W1:Y:S01]  /*a1f0*/  MUFU.EX2 R120, R127 ;  /* 0x0000007f00787308 */ /* 0x000e620000000800 */
[----:B------:R-:W-:Y:S02]  /*a200*/  ISETP.GE.U32.AND P2, PT, R251, R43, PT ;  /* 0x0000002bfb00720c */ /* 0x000fe40003f46070 */
[----:B------:R-:W-:-:S05]  /*a210*/  LOP3.LUT R43, R4, 0xff, RZ, 0xc0, !PT ;  /* 0x000000ff042b7812 */ /* 0x000fca00078ec0ff */
[----:B------:R-:W1:Y:S01]  /*a220*/  MUFU.EX2 R129, R129 ;  /* 0x0000008100817308 */ /* 0x000e620000000800 */
[C---:B------:R-:W-:Y:S02]  /*a230*/  ISETP.GE.U32.AND P1, PT, R251.reuse, R43, PT ;  /* 0x0000002bfb00720c */ /* 0x040fe40003f26070 */
[----:B------:R-:W-:Y:S01]  /*a240*/  SHF.R.U32.HI R43, RZ, 0x18, R4 ;  /* 0x00000018ff2b7819 */ /* 0x000fe20000011604 */
[----:B-1----:R-:W-:Y:S01]  /*a250*/  FADD.FTZ R34, R118, R34 ;  /* 0x0000002276227221 */ /* 0x002fe20000010000 */
[----:B------:R-:W-:Y:S02]  /*a260*/  LOP3.LUT R54, R54, 0xff, RZ, 0xc0, !PT ;  /* 0x000000ff36367812 */ /* 0x000fe400078ec0ff */
[C---:B------:R-:W-:Y:S01]  /*a270*/  ISETP.GE.U32.AND P5, PT, R251.reuse, R43, PT ;  /* 0x0000002bfb00720c */ /* 0x040fe20003fa6070 */
[----:B------:R-:W-:Y:S01]  /*a280*/  FADD.FTZ R43, R120, R37 ;  /* 0x00000025782b7221 */ /* 0x000fe20000010000 */
[----:B------:R-:W-:Y:S02]  /*a290*/  ISETP.GE.U32.AND P4, PT, R251, R54, PT ;  /* 0x00000036fb00720c */ /* 0x000fe40003f86070 */
[----:B------:R-:W-:-:S02]  /*a2a0*/  LOP3.LUT R54, R4, 0xffff, RZ, 0xc0, !PT ;  /* 0x0000ffff04367812 */ /* 0x000fc400078ec0ff */
[----:B------:R-:W-:Y:S01]  /*a2b0*/  LOP3.LUT R42, R213, 0x7ffffffc, RZ, 0xc0, !PT ;  /* 0x7ffffffcd52a7812 */ /* 0x000fe200078ec0ff */
[----:B------:R-:W-:Y:S02]  /*a2c0*/  IMAD.MOV.U32 R213, RZ, RZ, R114 ;  /* 0x000000ffffd57224 */ /* 0x000fe400078e0072 */
[C---:B------:R-:W-:Y:S01]  /*a2d0*/  FADD.FTZ R37, R129.reuse, R34 ;  /* 0x0000002281257221 */ /* 0x040fe20000010000 */
[----:B------:R-:W-:Y:S02]  /*a2e0*/  F2FP.PACK_AB R118, R129, R118 ;  /* 0x000000768176723e */ /* 0x000fe400000000ff */
[----:B------:R-:W-:Y:S01]  /*a2f0*/  PRMT R129, R130, 0x7632, R129 ;  /* 0x0000763282817816 */ /* 0x000fe20000000081 */
[----:B------:R-:W1:Y:S01]  /*a300*/  MUFU.EX2 R125, R125 ;  /* 0x0000007d007d7308 */ /* 0x000e620000000800 */
[----:B------:R-:W-:-:S07]  /*a310*/  SHF.R.U32.HI R54, RZ, 0x8, R54 ;  /* 0x00000008ff367819 */ /* 0x000fce0000011636 */
[----:B------:R-:W1:Y:S01]  /*a320*/  MUFU.EX2 R114, R123 ;  /* 0x0000007b00727308 */ /* 0x000e620000000800 */
[----:B------:R-:W-:Y:S02]  /*a330*/  LOP3.LUT R54, R54, 0xffff, RZ, 0xc0, !PT ;  /* 0x0000ffff36367812 */ /* 0x000fe400078ec0ff */
[----:B------:R-:W-:-:S05]  /*a340*/  PRMT R34, R130, 0x5410, R129 ;  /* 0x0000541082227816 */ /* 0x000fca0000000081 */
[----:B------:R-:W1:Y:S01]  /*a350*/  MUFU.EX2 R121, R121 ;  /* 0x0000007900797308 */ /* 0x000e620000000800 */
[----:B------:R-:W-:Y:S02]  /*a360*/  PRMT R131, R172, 0x7632, R131 ;  /* 0x00007632ac837816 */ /* 0x000fe40000000083 */
[----:B------:R-:W-:Y:S01]  /*a370*/  SHF.R.U32.HI R56, RZ, 0x10, R4 ;  /* 0x00000010ff387819 */ /* 0x000fe20000011604 */
[C---:B-1----:R-:W-:Y:S01]  /*a380*/  FADD.FTZ R43, R125.reuse, R43 ;  /* 0x0000002b7d2b7221 */ /* 0x042fe20000010000 */
[----:B------:R-:W-:Y:S01]  /*a390*/  F2FP.PACK_AB R120, R125, R120 ;  /* 0x000000787d78723e */ /* 0x000fe200000000ff */
[----:B------:R-:W3:Y:S01]  /*a3a0*/  LDL.LU.64 R4, [R1+0x228] ;  /* 0x0002280001047983 */ /* 0x000ee20000300a00 */
[----:B------:R-:W-:Y:S01]  /*a3b0*/  PRMT R125, R126, 0x7632, R125 ;  /* 0x000076327e7d7816 */ /* 0x000fe2000000007d */
[----:B------:R-:W-:Y:S01]  /*a3c0*/  FADD.FTZ R37, R114, R37 ;  /* 0x0000002572257221 */ /* 0x000fe20000010000 */
[----:B------:R-:W-:Y:S02]  /*a3d0*/  LOP3.LUT R56, R56, 0xff, RZ, 0xc0, !PT ;  /* 0x000000ff38387812 */ /* 0x000fe400078ec0ff */
[----:B------:R-:W-:-:S05]  /*a3e0*/  PRMT R127, R128, 0x7632, R127 ;  /* 0x00007632807f7816 */ /* 0x000fca000000007f */
[----:B------:R-:W-:Y:S01]  /*a3f0*/  @!P5 HADD2 R30, -R127.H0_H0, -RZ.H0_H0 ;  /* 0xa00000ff7f1ed230 */ /* 0x000fe20000000900 */
[----:B------:R-:W-:Y:S02]  /*a400*/  F2FP.PACK_AB R114, R121, R114 ;  /* 0x000000727972723e */ /* 0x000fe400000000ff */
[----:B------:R-:W-:Y:S01]  /*a410*/  PRMT R123, R124, 0x7632, R123 ;  /* 0x000076327c7b7816 */ /* 0x000fe2000000007b */
[----:B------:R-:W-:Y:S01]  /*a420*/  MUFU.EX2 R117, R117 ;  /* 0x0000007500757308 */ /* 0x000fe20000000800 */
[----:B------:R-:W-:-:S07]  /*a430*/  PRMT R113, R114, 0x7632, R113 ;  /* 0x0000763272717816 */ /* 0x000fce0000000071 */
[----:B------:R-:W1:Y:S08]  /*a440*/  MUFU.EX2 R240, R240 ;  /* 0x000000f000f07308 */ /* 0x000e700000000800 */
[----:B------:R-:W-:Y:S08]  /*a450*/  MUFU.EX2 R237, R237 ;  /* 0x000000ed00ed7308 */ /* 0x000ff00000000800 */
[----:B------:R-:W-:Y:S01]  /*a460*/  MUFU.EX2 R236, R236 ;  /* 0x000000ec00ec7308 */ /* 0x000fe20000000800 */
[----:B-1----:R-:W-:-:S07]  /*a470*/  FADD.FTZ R43, R240, R43 ;  /* 0x0000002bf02b7221 */ /* 0x002fce0000010000 */
[----:B------:R-:W-:Y:S01]  /*a480*/  MUFU.EX2 R116, R116 ;  /* 0x0000007400747308 */ /* 0x000fe20000000800 */
[----:B--2---:R-:W-:Y:S02]  /*a490*/  @!P3 HADD2 R40, -R129.H0_H0, -RZ.H0_H0 ;  /* 0xa00000ff8128b230 */ /* 0x004fe40000000900 */
[----:B------:R-:W-:-:S03]  /*a4a0*/  @!P6 HADD2 R41, -R130.H0_H0, -RZ.H0_H0 ;  /* 0xa00000ff8229e230 */ /* 0x000fc60000000900 */
[----:B------:R-:W-:Y:S02]  /*a4b0*/  @!P3 PRMT R129, R40, 0x5410, RZ ;  /* 0x000054102881b816 */ /* 0x000fe400000000ff */
[----:B------:R-:W-:Y:S02]  /*a4c0*/  ISETP.GE.U32.AND P3, PT, R251, R54, PT ;  /* 0x00000036fb00720c */ /* 0x000fe40003f66070 */
[----:B------:R-:W-:Y:S01]  /*a4d0*/  @!P6 PRMT R130, R41, 0x5410, RZ ;  /* 0x000054102982e816 */ /* 0x000fe200000000ff */
[----:B------:R-:W-:Y:S01]  /*a4e0*/  IMAD.WIDE.U32 R40, R35, -0x2daee0ad, RZ ;  /* 0xd2511f5323287825 */ /* 0x000fe200078e00ff */
[----:B------:R-:W-:Y:S01]  /*a4f0*/  @!P2 HADD2 R39, -R131.H0_H0, -RZ.H0_H0 ;  /* 0xa00000ff8327a230 */ /* 0x000fe20000000900 */
[----:B------:R-:W-:Y:S01]  /*a500*/  PRMT R35, R172, 0x5410, R131 ;  /* 0x00005410ac237816 */ /* 0x000fe20000000083 */
[----:B------:R-:W-:Y:S02]  /*a510*/  @!P4 HADD2 R38, -R172.H0_H0, -RZ.H0_H0 ;  /* 0xa00000ffac26c230 */ /* 0x000fe40000000900 */
[----:B------:R-:W-:-:S02]  /*a520*/  LOP3.LUT R54, R41, UR32, R242, 0x96, !PT ;  /* 0x0000002029367c12 */ /* 0x000fc4000f8e96f2 */
[----:B------:R-:W-:Y:S01]  /*a530*/  @!P2 PRMT R131, R39, 0x5410, RZ ;  /* 0x000054102783a816 */ /* 0x000fe200000000ff */
[----:B------:R-:W-:Y:S01]  /*a540*/  FADD.FTZ R39, R121, R37 ;  /* 0x0000002579277221 */ /* 0x000fe20000010000 */
[----:B------:R-:W-:Y:S01]  /*a550*/  LOP3.LUT R37, R54, 0xff, RZ, 0xc0, !PT ;  /* 0x000000ff36257812 */ /* 0x000fe200078ec0ff */
[----:B----4-:R-:W-:Y:S01]  /*a560*/  @!P3 HADD2 R32, -R125.H0_H0, -RZ.H0_H0 ;  /* 0xa00000ff7d20b230 */ /* 0x010fe20000000900 */
[----:B------:R-:W-:Y:S02]  /*a570*/  ISETP.GE.U32.AND P6, PT, R251, R56, PT ;  /* 0x00000038fb00720c */ /* 0x000fe40003fc6070 */
[----:B------:R-:W-:Y:S02]  /*a580*/  @!P4 PRMT R172, R38, 0x5410, RZ ;  /* 0x0000541026acc816 */ /* 0x000fe400000000ff */
[--C-:B------:R-:W-:Y:S02]  /*a590*/  SHF.R.U32.HI R56, RZ, 0x10, R54.reuse ;  /* 0x00000010ff387819 */ /* 0x100fe40000011636 */
[----:B------:R-:W-:-:S02]  /*a5a0*/  SHF.R.U32.HI R38, RZ, 0x18, R54 ;  /* 0x00000018ff267819 */ /* 0x000fc40000011636 */
[----:B------:R-:W-:Y:S02]  /*a5b0*/  LOP3.LUT R54, R54, 0xffff, RZ, 0xc0, !PT ;  /* 0x0000ffff36367812 */ /* 0x000fe400078ec0ff */
[----:B------:R-:W-:Y:S02]  /*a5c0*/  ISETP.GE.U32.AND P4, PT, R251, R37, PT ;  /* 0x00000025fb00720c */ /* 0x000fe40003f86070 */
[----:B------:R-:W-:Y:S02]  /*a5d0*/  PRMT R37, R126, 0x5410, R125 ;  /* 0x000054107e257816 */ /* 0x000fe4000000007d */
[----:B------:R-:W-:Y:S02]  /*a5e0*/  @!P3 PRMT R125, R32, 0x5410, RZ ;  /* 0x00005410207db816 */ /* 0x000fe400000000ff */
[----:B------:R-:W-:Y:S01]  /*a5f0*/  SHF.R.U32.HI R32, RZ, 0x8, R54 ;  /* 0x00000008ff207819 */ /* 0x000fe20000011636 */
[----:B------:R-:W-:-:S03]  /*a600*/  @!P1 HADD2 R33, -R126.H0_H0, -RZ.H0_H0 ;  /* 0xa00000ff7e219230 */ /* 0x000fc60000000900 */
[----:B------:R-:W-:Y:S02]  /*a610*/  LOP3.LUT R32, R32, 0xffff, RZ, 0xc0, !PT ;  /* 0x0000ffff20207812 */ /* 0x000fe400078ec0ff */
[----:B------:R-:W-:Y:S02]  /*a620*/  @!P1 PRMT R126, R33, 0x5410, RZ ;  /* 0x00005410217e9816 */ /* 0x000fe400000000ff */
[----:B------:R-:W-:Y:S01]  /*a630*/  ISETP.GE.U32.AND P3, PT, R251, R32, PT ;  /* 0x00000020fb00720c */ /* 0x000fe20003f66070 */
[----:B------:R-:W-:Y:S01]  /*a640*/  IMAD.WIDE.U32 R32, R230, -0x326172a9, RZ ;  /* 0xcd9e8d57e6207825 */ /* 0x000fe200078e00ff */
[----:B------:R-:W-:Y:S01]  /*a650*/  @!P6 HADD2 R31, -R128.H0_H0, -RZ.H0_H0 ;  /* 0xa00000ff801fe230 */ /* 0x000fe20000000900 */
[----:B------:R-:W-:-:S03]  /*a660*/  LOP3.LUT R56, R56, 0xff, RZ, 0xc0, !PT ;  /* 0x000000ff38387812 */ /* 0x000fc600078ec0ff */
[----:B------:R-:W-:Y:S02]  /*a670*/  LOP3.LUT R32, R33, R169, RZ, 0x3c, !PT ;  /* 0x000000a921207212 */ /* 0x000fe400078e3cff */
[----:B------:R-:W-:Y:S02]  /*a680*/  ISETP.GE.U32.AND P1, PT, R251, R38, PT ;  /* 0x00000026fb00720c */ /* 0x000fe40003f26070 */
[----:B------:R-:W-:Y:S01]  /*a690*/  PRMT R38, R128, 0x5410, R127 ;  /* 0x0000541080267816 */ /* 0x000fe2000000007f */
[----:B------:R-:W-:Y:S01]  /*a6a0*/  IMAD.WIDE.U32 R32, R32, -0x2daee0ad, RZ ;  /* 0xd2511f5320207825 */ /* 0x000fe200078e00ff */
[----:B------:R-:W-:Y:S02]  /*a6b0*/  @!P6 PRMT R128, R31, 0x5410, RZ ;  /* 0x000054101f80e816 */ /* 0x000fe400000000ff */
[----:B------:R-:W-:Y:S01]  /*a6c0*/  @!P5 PRMT R127, R30, 0x5410, RZ ;  /* 0x000054101e7fd816 */ /* 0x000fe200000000ff */
[----:B------:R-:W-:Y:S01]  /*a6d0*/  IMAD.WIDE.U32 R30, R50, -0x2daee0ad, RZ ;  /* 0xd2511f53321e7825 */ /* 0x000fe200078e00ff */
[----:B------:R-:W-:-:S02]  /*a6e0*/  PRMT R121, R122, 0x7632, R121 ;  /* 0x000076327a797816 */ /* 0x000fc40000000079 */
[----:B------:R-:W-:Y:S01]  /*a6f0*/  ISETP.GE.U32.AND P2, PT, R251, R56, PT ;  /* 0x00000038fb00720c */ /* 0x000fe20003f46070 */
[----:B------:R-:W-:Y:S01]  /*a700*/  IMAD.WIDE.U32 R242, R52, -0x2daee0ad, RZ ;  /* 0xd2511f5334f27825 */ /* 0x000fe200078e00ff */
[----:B---3--:R-:W-:Y:S01]  /*a710*/  @!P4 HADD2 R29, -R122.H0_H0, -RZ.H0_H0 ;  /* 0xa00000ff7a1dc230 */ /* 0x008fe20000000900 */
[----:B------:R-:W-:Y:S01]  /*a720*/  LOP3.LUT R31, R31, UR17, R32, 0x96, !PT ;  /* 0x000000111f1f7c12 */ /* 0x000fe2000f8e9620 */
[----:B------:R-:W-:Y:S02]  /*a730*/  @!P3 HADD2 R28, -R121.H0_H0, -RZ.H0_H0 ;  /* 0xa00000ff791cb230 */ /* 0x000fe40000000900 */
[----:B------:R-:W-:Y:S01]  /*a740*/  LOP3.LUT R30, R243, UR15, R30, 0x96, !PT ;  /* 0x0000000ff31e7c12 */ /* 0x000fe2000f8e961e */
[----:B------:R-:W-:Y:S01]  /*a750*/  IMAD.MOV.U32 R52, RZ, RZ, R241 ;  /* 0x000000ffff347224 */ /* 0x000fe200078e00f1 */
[----:B------:R-:W-:Y:S01]  /*a760*/  PRMT R32, R122, 0x5410, R121 ;  /* 0x000054107a207816 */ /* 0x000fe20000000079 */
[----:B------:R-:W-:Y:S01]  /*a770*/  IMAD.MOV.U32 R50, RZ, RZ, R75 ;  /* 0x000000ffff327224 */ /* 0x000fe200078e004b */
[----:B------:R-:W-:Y:S01]  /*a780*/  @!P4 PRMT R122, R29, 0x5410, RZ ;  /* 0x000054101d7ac816 */ /* 0x000fe200000000ff */
[----:B------:R-:W-:Y:S01]  /*a790*/  IMAD.MOV.U32 R241, RZ, RZ, R99 ;  /* 0x000000fffff17224 */ /* 0x000fe200078e0063 */
[----:B------:R-:W-:Y:S01]  /*a7a0*/  @!P3 PRMT R121, R28, 0x5410, RZ ;  /* 0x000054101c79b816 */ /* 0x000fe200000000ff */
[----:B------:R-:W-:-:S02]  /*a7b0*/  IMAD.MOV.U32 R75, RZ, RZ, R227 ;  /* 0x000000ffff4b7224 */ /* 0x000fc400078e00e3 */
[----:B------:R-:W-:Y:S02]  /*a7c0*/  IMAD.MOV.U32 R99, RZ, RZ, R226 ;  /* 0x000000ffff637224 */ /* 0x000fe400078e00e2 */
[----:B------:R-:W-:Y:S01]  /*a7d0*/  IMAD.WIDE.U32 R28, R31, -0x326172a9, RZ ;  /* 0xcd9e8d571f1c7825 */ /* 0x000fe200078e00ff */
[----:B------:R-:W-:-:S03]  /*a7e0*/  @!P2 HADD2 R27, -R124.H0_H0, -RZ.H0_H0 ;  /* 0xa00000ff7c1ba230 */ /* 0x000fc60000000900 */
[----:B------:R-:W-:Y:S01]  /*a7f0*/  IMAD.WIDE.U32 R226, R30, -0x326172a9, RZ ;  /* 0xcd9e8d571ee27825 */ /* 0x000fe200078e00ff */
[----:B------:R-:W-:Y:S01]  /*a800*/  @!P1 HADD2 R26, -R123.H0_H0, -RZ.H0_H0 ;  /* 0xa00000ff7b1a9230 */ /* 0x000fe20000000900 */
[----:B------:R-:W-:-:S03]  /*a810*/  LOP3.LUT R96, R29, UR16, R96, 0x96, !PT ;  /* 0x000000101d607c12 */ /* 0x000fc6000f8e9660 */
[----:B------:R-:W-:Y:S02]  /*a820*/  LOP3.LUT R28, R227, UR14, R28, 0x96, !PT ;  /* 0x0000000ee31c7c12 */ /* 0x000fe4000f8e961c */
[----:B------:R-:W-:Y:S02]  /*a830*/  PRMT R33, R124, 0x5410, R123 ;  /* 0x000054107c217816 */ /* 0x000fe4000000007b */
[----:B------:R-:W-:Y:S02]  /*a840*/  @!P2 PRMT R124, R27, 0x5410, RZ ;  /* 0x000054101b7ca816 */ /* 0x000fe400000000ff */
[----:B------:R-:W-:Y:S01]  /*a850*/  @!P1 PRMT R123, R26, 0x5410, RZ ;  /* 0x000054101a7b9816 */ /* 0x000fe200000000ff */
[----:B------:R-:W-:-:S04]  /*a860*/  IMAD.WIDE.U32 R26, R96, -0x2daee0ad, RZ ;  /* 0xd2511f53601a7825 */ /* 0x000fc800078e00ff */
[----:B------:R-:W-:-:S04]  /*a870*/  IMAD.WIDE.U32 R96, R28, -0x2daee0ad, RZ ;  /* 0xd2511f531c607825 */ /* 0x000fc800078e00ff */
[----:B------:R-:W-:Y:S02]  /*a880*/  IMAD.MOV.U32 R56, RZ, RZ, R110 ;  /* 0x000000ffff387224 */ /* 0x000fe400078e006e */
[----:B------:R-:W1:Y:S01]  /*a890*/  MUFU.EX2 R110, R119 ;  /* 0x00000077006e7308 */ /* 0x000e620000000800 */
[----:B------:R-:W-:Y:S02]  /*a8a0*/  LOP3.LUT R28, R97, UR11, R26, 0x96, !PT ;  /* 0x0000000b611c7c12 */ /* 0x000fe4000f8e961a */
[----:B------:R-:W-:Y:S02]  /*a8b0*/  LOP3.LUT R26, R40, 0xff, RZ, 0xc0, !PT ;  /* 0x000000ff281a7812 */ /* 0x000fe400078ec0ff */
[----:B------:R-:W-:Y:S02]  /*a8c0*/  LOP3.LUT R242, R27, UR13, R242, 0x96, !PT ;  /* 0x0000000d1bf27c12 */ /* 0x000fe4000f8e96f2 */
[--C-:B------:R-:W-:Y:S02]  /*a8d0*/  SHF.R.U32.HI R27, RZ, 0x10, R40.reuse ;  /* 0x00000010ff1b7819 */ /* 0x100fe40000011628 */
[----:B------:R-:W-:-:S02]  /*a8e0*/  SHF.R.U32.HI R30, RZ, 0x18, R40 ;  /* 0x00000018ff1e7819 */ /* 0x000fc40000011628 */
[C---:B------:R-:W-:Y:S02]  /*a8f0*/  ISETP.GE.U32.AND P1, PT, R251.reuse, R26, PT ;  /* 0x0000001afb00720c */ /* 0x040fe40003f26070 */
[----:B------:R-:W-:Y:S01]  /*a900*/  ISETP.GE.U32.AND P4, PT, R251, R30, PT ;  /* 0x0000001efb00720c */ /* 0x000fe20003f86070 */
[----:B------:R-:W-:Y:S01]  /*a910*/  IMAD.MOV.U32 R30, RZ, RZ, R218 ;  /* 0x000000ffff1e7224 */ /* 0x000fe200078e00da */
[----:B------:R-:W-:Y:S02]  /*a920*/  LOP3.LUT R27, R27, 0xff, RZ, 0xc0, !PT ;  /* 0x000000ff1b1b7812 */ /* 0x000fe400078ec0ff */
[----:B------:R-:W-:Y:S02]  /*a930*/  LOP3.LUT R26, R40, 0xffff, RZ, 0xc0, !PT ;  /* 0x0000ffff281a7812 */ /* 0x000fe400078ec0ff */
[----:B------:R-:W-:Y:S01]  /*a940*/  ISETP.GE.U32.AND P5, PT, R251, R27, PT ;  /* 0x0000001bfb00720c */ /* 0x000fe20003fa6070 */
[----:B------:R-:W-:Y:S01]  /*a950*/  IMAD.MOV.U32 R27, RZ, RZ, R30 ;  /* 0x000000ffff1b7224 */ /* 0x000fe200078e001e */
[----:B------:R-:W-:Y:S01]  /*a960*/  SHF.R.U32.HI R26, RZ, 0x8, R26 ;  /* 0x00000008ff1a7819 */ /* 0x000fe2000001161a */
[----:B------:R-:W-:-:S04]  /*a970*/  IMAD.WIDE.U32 R40, R242, -0x326172a9, RZ ;  /* 0xcd9e8d57f2287825 */ /* 0x000fc800078e00ff */
[----:B-1----:R-:W-:Y:S02]  /*a980*/  FADD.FTZ R30, R110, R39 ;  /* 0x000000276e1e7221 */ /* 0x002fe40000010000 */
[----:B------:R-:W-:Y:S01]  /*a990*/  IMAD.WIDE.U32 R242, R28, -0x326172a9, RZ ;  /* 0xcd9e8d571cf27825 */ /* 0x000fe200078e00ff */
[----:B------:R-:W-:Y:S01]  /*a9a0*/  LOP3.LUT R26, R26, 0xffff, RZ, 0xc0, !PT ;  /* 0x0000ffff1a1a7812 */ /* 0x000fe200078ec0ff */
[----:B------:R-:W-:Y:S01]  /*a9b0*/  @!P1 HADD2 R25, -R118.H0_H0, -RZ.H0_H0 ;  /* 0xa00000ff76199230 */ /* 0x000fe20000000900 */
[C---:B------:R-:W-:Y:S01]  /*a9c0*/  F2FP.PACK_AB R110, R117.reuse, R110 ;  /* 0x0000006e756e723e */ /* 0x040fe200000000ff */
[----:B------:R-:W-:Y:S01]  /*a9d0*/  FADD.FTZ R30, R117, R30 ;  /* 0x0000001e751e7221 */ /* 0x000fe20000010000 */
[----:B------:R-:W-:Y:S02]  /*a9e0*/  PRMT R117, R118, 0x7632, R117 ;  /* 0x0000763276757816 */ /* 0x000fe40000000075 */
[----:B------:R-:W-:Y:S01]  /*a9f0*/  LOP3.LUT R29, R243, UR31, R40, 0x96, !PT ;  /* 0x0000001ff31d7c12 */ /* 0x000fe2000f8e9628 */
[----:B------:R-:W-:Y:S01]  /*aa00*/  IMAD.MOV.U32 R39, RZ, RZ, R27 ;  /* 0x000000ffff277224 */ /* 0x000fe200078e001b */
[----:B------:R-:W-:-:S02]  /*aa10*/  ISETP.GE.U32.AND P3, PT, R251, R26, PT ;  /* 0x0000001afb00720c */ /* 0x000fc40003f66070 */
[----:B------:R-:W-:Y:S02]  /*aa20*/  PRMT R26, R118, 0x5410, R117 ;  /* 0x00005410761a7816 */ /* 0x000fe40000000075 */
[----:B------:R-:W-:Y:S02]  /*aa30*/  LOP3.LUT R27, R29, 0xff, RZ, 0xc0, !PT ;  /* 0x000000ff1d1b7812 */ /* 0x000fe400078ec0ff */
[----:B------:R-:W-:Y:S01]  /*aa40*/  @!P1 PRMT R118, R25, 0x5410, RZ ;  /* 0x0000541019769816 */ /* 0x000fe200000000ff */
[----:B------:R-:W-:Y:S01]  /*aa50*/  IMAD.MOV.U32 R25, RZ, RZ, R217 ;  /* 0x000000ffff197224 */ /* 0x000fe200078e00d9 */
[----:B------:R-:W-:-:S03]  /*aa60*/  ISETP.GE.U32.AND P1, PT, R251, R27, PT ;  /* 0x0000001bfb00720c */ /* 0x000fc60003f26070 */
[----:B------:R-:W-:Y:S01]  /*aa70*/  IMAD.MOV.U32 R27, RZ, RZ, R25 ;  /* 0x000000ffff1b7224 */ /* 0x000fe200078e0019 */
[----:B------:R-:W-:Y:S01]  /*aa80*/  LOP3.LUT R25, R29, 0xffff, RZ, 0xc0, !PT ;  /* 0x0000ffff1d197812 */ /* 0x000fe200078ec0ff */
[----:B------:R-:W-:-:S03]  /*aa90*/  @!P3 HADD2 R24, -R117.H0_H0, -RZ.H0_H0 ;  /* 0xa00000ff7518b230 */ /* 0x000fc60000000900 */
[----:B------:R-:W-:-:S04]  /*aaa0*/  SHF.R.U32.HI R25, RZ, 0x8, R25 ;  /* 0x00000008ff197819 */ /* 0x000fc80000011619 */
[----:B------:R-:W-:Y:S02]  /*aab0*/  LOP3.LUT R25, R25, 0xffff, RZ, 0xc0, !PT ;  /* 0x0000ffff19197812 */ /* 0x000fe400078ec0ff */
[----:B------:R-:W-:Y:S02]  /*aac0*/  @!P3 PRMT R117, R24, 0x5410, RZ ;  /* 0x000054101875b816 */ /* 0x000fe400000000ff */
[----:B------:R-:W-:Y:S02]  /*aad0*/  ISETP.GE.U32.AND P3, PT, R251, R25, PT ;  /* 0x00000019fb00720c */ /* 0x000fe40003f66070 */
[----:B------:R-:W-:Y:S02]  /*aae0*/  LOP3.LUT R28, R41, UR12, R226, 0x96, !PT ;  /* 0x0000000c291c7c12 */ /* 0x000fe4000f8e96e2 */
[----:B------:R-:W-:Y:S02]  /*aaf0*/  PRMT R119, R120, 0x7632, R119 ;  /* 0x0000763278777816 */ /* 0x000fe40000000077 */
[----:B------:R-:W-:-:S02]  /*ab00*/  LOP3.LUT R40, R242, 0xff, RZ, 0xc0, !PT ;  /* 0x000000fff2287812 */ /* 0x000fc400078ec0ff */
[--C-:B------:R-:W-:Y:S02]  /*ab10*/  SHF.R.U32.HI R31, RZ, 0x18, R242.reuse ;  /* 0x00000018ff1f7819 */ /* 0x100fe400000116f2 */
[----:B------:R-:W-:Y:S02]  /*ab20*/  LOP3.LUT R41, R242, 0xffff, RZ, 0xc0, !PT ;  /* 0x0000fffff2297812 */ /* 0x000fe400078ec0ff */
[----:B------:R-:W-:Y:S01]  /*ab30*/  SHF.R.U32.HI R54, RZ, 0x10, R242 ;  /* 0x00000010ff367819 */ /* 0x000fe200000116f2 */
[----:B------:R-:W-:Y:S01]  /*ab40*/  IMAD.WIDE.U32 R242, R28, -0x2daee0ad, RZ ;  /* 0xd2511f531cf27825 */ /* 0x000fe200078e00ff */
[----:B------:R-:W-:Y:S01]  /*ab50*/  @!P4 HADD2 R22, -R119.H0_H0, -RZ.H0_H0 ;  /* 0xa00000ff7716c230 */ /* 0x000fe20000000900 */
[----:B------:R-:W-:Y:S02]  /*ab60*/  SHF.R.U32.HI R41, RZ, 0x8, R41 ;  /* 0x00000008ff297819 */ /* 0x000fe40000011629 */
[----:B------:R-:W-:Y:S01]  /*ab70*/  IMAD.MOV.U32 R97, RZ, RZ, R50 ;  /* 0x000000ffff617224 */ /* 0x000fe200078e0032 */
[----:B------:R-:W-:Y:S01]  /*ab80*/  LOP3.LUT R50, R242, 0xff, RZ, 0xc0, !PT ;  /* 0x000000fff2327812 */ /* 0x000fe200078ec0ff */
[----:B------:R-:W-:Y:S01]  /*ab90*/  IMAD.MOV.U32 R25, RZ, RZ, R27 ;  /* 0x000000ffff197224 */ /* 0x000fe200078e001b */
[----:B------:R-:W-:Y:S01]  /*aba0*/  @!P3 HADD2 R20, -R113.H0_H0, -RZ.H0_H0 ;  /* 0xa00000ff7114b230 */ /* 0x000fe20000000900 */
[----:B------:R-:W-:Y:S01]  /*abb0*/  PRMT R27, R120, 0x5410, R119 ;  /* 0x00005410781b7816 */ /* 0x000fe20000000077 */
[----:B------:R-:W-:Y:S01]  /*abc0*/  @!P1 HADD2 R21, -R114.H0_H0, -RZ.H0_H0 ;  /* 0xa00000ff72159230 */ /* 0x000fe20000000900 */
[----:B------:R-:W-:-:S02]  /*abd0*/  @!P4 PRMT R119, R22, 0x5410, RZ ;  /* 0x000054101677c816 */ /* 0x000fc400000000ff */
[----:B------:R-:W-:Y:S01]  /*abe0*/  PRMT R109, R110, 0x7632, R109 ;  /* 0x000076326e6d7816 */ /* 0x000fe2000000006d */
[----:B------:R-:W-:Y:S01]  /*abf0*/  @!P5 HADD2 R23, -R120.H0_H0, -RZ.H0_H0 ;  /* 0xa00000ff7817d230 */ /* 0x000fe20000000900 */
[----:B------:R-:W-:Y:S01]  /*ac00*/  LOP3.LUT R41, R41, 0xffff, RZ, 0xc0, !PT ;  /* 0x0000ffff29297812 */ /* 0x000fe200078ec0ff */
[----:B------:R-:W-:Y:S01]  /*ac10*/  IMAD.MOV.U32 R24, RZ, RZ, R216 ;  /* 0x000000ffff187224 */ /* 0x000fe200078e00d8 */
[C---:B------:R-:W-:Y:S01]  /*ac20*/  ISETP.GE.U32.AND P4, PT, R251.reuse, R50, PT ;  /* 0x00000032fb00720c */ /* 0x040fe20003f86070 */
[----:B------:R1:W5:Y:S01]  /*ac30*/  LDL.LU.64 R226, [R1+0x220] ;  /* 0x0002200001e27983 */ /* 0x0003620000300a00 */
[----:B------:R-:W-:Y:S02]  /*ac40*/  PRMT R50, R114, 0x5410, R113 ;  /* 0x0000541072327816 */ /* 0x000fe40000000071 */
[----:B------:R-:W-:Y:S02]  /*ac50*/  @!P3 PRMT R113, R20, 0x5410, RZ ;  /* 0x000054101471b816 */ /* 0x000fe400000000ff */
[----:B------:R-:W-:-:S02]  /*ac60*/  ISETP.GE.U32.AND P3, PT, R251, R41, PT ;  /* 0x00000029fb00720c */ /* 0x000fc40003f66070 */
[----:B------:R-:W-:Y:S02]  /*ac70*/  ISETP.GE.U32.AND P2, PT, R251, R40, PT ;  /* 0x00000028fb00720c */ /* 0x000fe40003f46070 */
[----:B------:R-:W-:Y:S01]  /*ac80*/  LOP3.LUT R28, R243, UR32, R96, 0x96, !PT ;  /* 0x00000020f31c7c12 */ /* 0x000fe2000f8e9660 */
[----:B------:R-:W-:Y:S01]  /*ac90*/  IMAD.MOV.U32 R96, RZ, RZ, R52 ;  /* 0x000000ffff607224 */ /* 0x000fe200078e0034 */
[----:B------:R-:W-:Y:S02]  /*aca0*/  SHF.R.U32.HI R52, RZ, 0x18, R242 ;  /* 0x00000018ff347819 */ /* 0x000fe400000116f2 */
[----:B------:R-:W-:Y:S02]  /*acb0*/  LOP3.LUT R54, R54, 0xff, RZ, 0xc0, !PT ;  /* 0x000000ff36367812 */ /* 0x000fe400078ec0ff */
[----:B------:R-:W-:Y:S02]  /*acc0*/  @!P1 PRMT R114, R21, 0x5410, RZ ;  /* 0x0000541015729816 */ /* 0x000fe400000000ff */
[----:B------:R-:W-:Y:S01]  /*acd0*/  ISETP.GE.U32.AND P1, PT, R251, R52, PT ;  /* 0x00000034fb00720c */ /* 0x000fe20003f26070 */
[----:B------:R-:W-:Y:S01]  /*ace0*/  @!P3 HADD2 R18, -R109.H0_H0, -RZ.H0_H0 ;  /* 0xa00000ff6d12b230 */ /* 0x000fe20000000900 */
[----:B------:R-:W-:Y:S01]  /*acf0*/  @!P5 PRMT R120, R23, 0x5410, RZ ;  /* 0x000054101778d816 */ /* 0x000fe200000000ff */
[----:B------:R-:W-:Y:S01]  /*ad00*/  IMAD.MOV.U32 R52, RZ, RZ, R39 ;  /* 0x000000ffff347224 */ /* 0x000fe200078e0027 */
[----:B------:R-:W-:Y:S01]  /*ad10*/  ISETP.GE.U32.AND P5, PT, R251, R54, PT ;  /* 0x00000036fb00720c */ /* 0x000fe20003fa6070 */
[----:B------:R-:W-:Y:S01]  /*ad20*/  IMAD.MOV.U32 R39, RZ, RZ, R79 ;  /* 0x000000ffff277224 */ /* 0x000fe200078e004f */
[----:B------:R-:W-:Y:S01]  /*ad30*/  @!P2 HADD2 R19, -R110.H0_H0, -RZ.H0_H0 ;  /* 0xa00000ff6e13a230 */ /* 0x000fe20000000900 */
[----:B------:R-:W-:-:S02]  /*ad40*/  PRMT R79, R110, 0x5410, R109 ;  /* 0x000054106e4f7816 */ /* 0x000fc4000000006d */
[----:B------:R-:W-:Y:S01]  /*ad50*/  @!P3 PRMT R109, R18, 0x5410, RZ ;  /* 0x00005410126db816 */ /* 0x000fe200000000ff */
[----:B------:R-:W-:Y:S01]  /*ad60*/  FADD.FTZ R18, R237, R43 ;  /* 0x0000002bed127221 */ /* 0x000fe20000010000 */
[----:B------:R-:W-:Y:S01]  /*ad70*/  ISETP.GE.U32.AND P6, PT, R251, R31, PT ;  /* 0x0000001ffb00720c */ /* 0x000fe20003fc6070 */
[----:B------:R-:W-:Y:S01]  /*ad80*/  IMAD.MOV.U32 R43, RZ, RZ, R24 ;  /* 0x000000ffff2b7224 */ /* 0x000fe200078e0018 */
[----:B------:R-:W-:Y:S01]  /*ad90*/  @!P2 PRMT R110, R19, 0x5410, RZ ;  /* 0x00005410136ea816 */ /* 0x000fe200000000ff */
[----:B------:R-:W-:Y:S01]  /*ada0*/  IMAD.MOV.U32 R24, RZ, RZ, R56 ;  /* 0x000000ffff187224 */ /* 0x000fe200078e0038 */
[----:B------:R2:W-:Y:S01]  /*adb0*/  MUFU.EX2 R19, R112 ;  /* 0x0000007000137308 */ /* 0x0005e20000000800 */
[----:B------:R-:W-:Y:S01]  /*adc0*/  IMAD.MOV.U32 R56, RZ, RZ, R170 ;  /* 0x000000ffff387224 */ /* 0x000fe200078e00aa */
[----:B------:R-:W-:-:S06]  /*add0*/  SHF.R.U32.HI R40, RZ, 0x10, R242 ;  /* 0x00000010ff287819 */ /* 0x000fcc00000116f2 */
[----:B------:R3:W4:Y:S01]  /*ade0*/  MUFU.EX2 R170, R111 ;  /* 0x0000006f00aa7308 */ /* 0x0007220000000800 */
[----:B------:R-:W-:Y:S02]  /*adf0*/  LOP3.LUT R40, R40, 0xff, RZ, 0xc0, !PT ;  /* 0x000000ff28287812 */ /* 0x000fe400078ec0ff */
[----:B--2---:R-:W-:Y:S02]  /*ae00*/  F2FP.PACK_AB R112, R116, R236 ;  /* 0x000000ec7470723e */ /* 0x004fe400000000ff */
[----:B------:R-:W-:-:S03]  /*ae10*/  LOP3.LUT R21, R28, 0xff, RZ, 0xc0, !PT ;  /* 0x000000ff1c157812 */ /* 0x000fc600078ec0ff */
[----:B------:R-:W-:Y:S01]  /*ae20*/  @!P5 HADD2 R17, -R112.H0_H0, -RZ.H0_H0 ;  /* 0xa00000ff7011d230 */ /* 0x000fe20000000900 */
[C---:B---3--:R-:W-:Y:S02]  /*ae30*/  PRMT R111, R112.reuse, 0x7632, R111 ;  /* 0x00007632706f7816 */ /* 0x048fe4000000006f */
[----:B------:R-:W-:Y:S02]  /*ae40*/  ISETP.GE.U32.AND P2, PT, R251, R40, PT ;  /* 0x00000028fb00720c */ /* 0x000fe40003f46070 */
[----:B------:R-:W-:Y:S01]  /*ae50*/  PRMT R40, R112, 0x5410, R111 ;  /* 0x0000541070287816 */ /* 0x000fe2000000006f */
[----:B------:R-:W-:Y:S01]  /*ae60*/  @!P6 HADD2 R16, -R111.H0_H0, -RZ.H0_H0 ;  /* 0xa00000ff6f10e230 */ /* 0x000fe20000000900 */
[----:B------:R-:W-:Y:S02]  /*ae70*/  @!P5 PRMT R112, R17, 0x5410, RZ ;  /* 0x000054101170d816 */ /* 0x000fe400000000ff */
[----:B------:R-:W-:Y:S01]  /*ae80*/  ISETP.GE.U32.AND P5, PT, R251, R21, PT ;  /* 0x00000015fb00720c */ /* 0x000fe20003fa6070 */
[----:B------:R-:W-:Y:S01]  /*ae90*/  FADD.FTZ R18, R236, R18 ;  /* 0x00000012ec127221 */ /* 0x000fe20000010000 */
[----:B------:R-:W-:Y:S01]  /*aea0*/  @!P6 PRMT R111, R16, 0x5410, RZ ;  /* 0x00005410106fe816 */ /* 0x000fe200000000ff */
[----:B------:R-:W-:Y:S01]  /*aeb0*/  IMAD.MOV.U32 R236, RZ, RZ, R96 ;  /* 0x000000ffffec7224 */ /* 0x000fe200078e0060 */
[----:B----4-:R-:W-:Y:S01]  /*aec0*/  F2FP.PACK_AB R16, R170, R19 ;  /* 0x00000013aa10723e */ /* 0x010fe200000000ff */
[----:B------:R-:W-:-:S02]  /*aed0*/  IMAD.MOV.U32 R96, RZ, RZ, R247 ;  /* 0x000000ffff607224 */ /* 0x000fc400078e00f7 */
[----:B------:R-:W-:Y:S02]  /*aee0*/  FADD.FTZ R247, R19, R30 ;  /* 0x0000001e13f77221 */ /* 0x000fe40000010000 */
[----:B------:R-:W-:Y:S02]  /*aef0*/  IMAD.MOV.U32 R19, RZ, RZ, R97 ;  /* 0x000000ffff137224 */ /* 0x000fe400078e0061 */
[----:B------:R2:W-:Y:S01]  /*af00*/  MUFU.EX2 R97, R106 ;  /* 0x0000006a00617308 */ /* 0x0005e20000000800 */
[----:B------:R-:W-:Y:S01]  /*af10*/  LOP3.LUT R31, R242, 0xffff, RZ, 0xc0, !PT ;  /* 0x0000fffff21f7812 */ /* 0x000fe200078ec0ff */
[----:B------:R-:W-:Y:S01]  /*af20*/  IMAD.MOV.U32 R243, RZ, RZ, R225 ;  /* 0x000000fffff37224 */ /* 0x000fe200078e00e1 */
[----:B------:R-:W-:Y:S01]  /*af30*/  PRMT R105, R16, 0x7632, R105 ;  /* 0x0000763210697816 */ /* 0x000fe20000000069 */
[----:B------:R1:W5:Y:S01]  /*af40*/  LDL.LU R225, [R1+0x21c] ;  /* 0x00021c0001e17983 */ /* 0x0003620000300800 */
[----:B------:R-:W-:-:S03]  /*af50*/  IMAD.MOV.U32 R242, RZ, RZ, R224 ;  /* 0x000000fffff27224 */ /* 0x000fc600078e00e0 */
[----:B------:R1:W5:Y:S01]  /*af60*/  LDL.LU R224, [R1+0x218] ;  /* 0x0002180001e07983 */ /* 0x0003620000300800 */
[----:B------:R-:W-:-:S03]  /*af70*/  IMAD.MOV.U32 R30, RZ, RZ, R39 ;  /* 0x000000ffff1e7224 */ /* 0x000fc600078e0027 */
[----:B------:R1:W5:Y:S01]  /*af80*/  LDL.LU R218, [R1+0x214] ;  /* 0x0002140001da7983 */ /* 0x0003620000300800 */
[----:B--2---:R-:W-:-:S03]  /*af90*/  PRMT R106, R16, 0x7610, R106 ;  /* 0x00007610106a7816 */ /* 0x004fc6000000006a */
[----:B------:R1:W5:Y:S02]  /*afa0*/  LDL.LU R217, [R1+0x210] ;  /* 0x0002100001d97983 */ /* 0x0003640000300800 */
[----:B------:R-:W-:Y:S02]  /*afb0*/  @!P5 HADD2 R15, -R106.H0_H0, -RZ.H0_H0 ;  /* 0xa00000ff6a0fd230 */ /* 0x000fe40000000900 */
[----:B------:R1:W5:Y:S01]  /*afc0*/  LDL.LU R216, [R1+0x20c] ;  /* 0x00020c0001d87983 */ /* 0x0003620000300800 */
[----:B------:R-:W-:Y:S01]  /*afd0*/  IMAD.MOV.U32 R23, RZ, RZ, R215 ;  /* 0x000000ffff177224 */ /* 0x000fe200078e00d7 */
[----:B------:R-:W-:Y:S01]  /*afe0*/  PRMT R39, R106, 0x5410, R105 ;  /* 0x000054106a277816 */ /* 0x000fe20000000069 */
[----:B------:R-:W-:Y:S01]  /*aff0*/  IMAD.MOV.U32 R54, RZ, RZ, R212 ;  /* 0x000000ffff367224 */ /* 0x000fe200078e00d4 */
[----:B------:R1:W5:Y:S01]  /*b000*/  LDL.LU R215, [R1+0x208] ;  /* 0x0002080001d77983 */ /* 0x0003620000300800 */
[----:B------:R-:W-:Y:S02]  /*b010*/  @!P5 PRMT R106, R15, 0x5410, RZ ;  /* 0x000054100f6ad816 */ /* 0x000fe400000000ff */
[--C-:B------:R-:W-:Y:S01]  /*b020*/  SHF.R.U32.HI R16, RZ, 0x18, R29.reuse ;  /* 0x00000018ff107819 */ /* 0x100fe2000001161d */
[----:B------:R1:W5:Y:S01]  /*b030*/  LDL.LU R212, [R1+0x204] ;  /* 0x0002040001d47983 */ /* 0x0003620000300800 */
[----:B------:R-:W-:-:S03]  /*b040*/  SHF.R.U32.HI R15, RZ, 0x10, R29 ;  /* 0x00000010ff0f7819 */ /* 0x000fc6000001161d */
[----:B------:R-:W2:Y:S01]  /*b050*/  LDL R29, [R1+0x17c] ;  /* 0x00017c00011d7983 */ /* 0x000ea20000100800 */
[----:B------:R-:W-:Y:S02]  /*b060*/  SHF.R.U32.HI R20, RZ, 0x8, R31 ;  /* 0x00000008ff147819 */ /* 0x000fe4000001161f */
[----:B------:R-:W3:Y:S02]  /*b070*/  MUFU.EX2 R31, R115 ;  /* 0x00000073001f7308 */ /* 0x000ee40000000800 */
[----:B------:R-:W-:-:S04]  /*b080*/  LOP3.LUT R20, R20, 0xffff, RZ, 0xc0, !PT ;  /* 0x0000ffff14147812 */ /* 0x000fc800078ec0ff */
[----:B------:R-:W-:Y:S02]  /*b090*/  ISETP.GE.U32.AND P3, PT, R251, R20, PT ;  /* 0x00000014fb00720c */ /* 0x000fe40003f66070 */
[----:B------:R-:W-:Y:S02]  /*b0a0*/  LOP3.LUT R20, R28, 0xffff, RZ, 0xc0, !PT ;  /* 0x0000ffff1c147812 */ /* 0x000fe400078ec0ff */
[----:B---3--:R-:W-:Y:S02]  /*b0b0*/  F2FP.PACK_AB R102, R97, R31 ;  /* 0x0000001f6166723e */ /* 0x008fe400000000ff */
[----:B------:R-:W-:Y:S02]  /*b0c0*/  SHF.R.U32.HI R20, RZ, 0x8, R20 ;  /* 0x00000008ff147819 */ /* 0x000fe40000011614 */
[----:B------:R-:W-:Y:S02]  /*b0d0*/  PRMT R101, R102, 0x7632, R101 ;  /* 0x0000763266657816 */ /* 0x000fe40000000065 */
[----:B------:R-:W-:-:S03]  /*b0e0*/  LOP3.LUT R20, R20, 0xffff, RZ, 0xc0, !PT ;  /* 0x0000ffff14147812 */ /* 0x000fc600078ec0ff */
[----:B------:R-:W-:Y:S01]  /*b0f0*/  @!P3 HADD2 R12, -R101.H0_H0, -RZ.H0_H0 ;  /* 0xa00000ff650cb230 */ /* 0x000fe20000000900 */
[----:B------:R-:W-:Y:S01]  /*b100*/  IMAD.MOV.U32 R41, RZ, RZ, R25 ;  /* 0x000000ffff297224 */ /* 0x000fe200078e0019 */
[----:B------:R-:W-:Y:S01]  /*b110*/  PRMT R25, R102, 0x5410, R101 ;  /* 0x0000541066197816 */ /* 0x000fe20000000065 */
[----:B------:R-:W-:Y:S01]  /*b120*/  IMAD.MOV.U32 R17, RZ, RZ, R99 ;  /* 0x000000ffff117224 */ /* 0x000fe200078e0063 */
[----:B------:R-:W-:Y:S01]  /*b130*/  ISETP.GE.U32.AND P6, PT, R251, R20, PT ;  /* 0x00000014fb00720c */ /* 0x000fe20003fc6070 */
[----:B------:R-:W-:Y:S01]  /*b140*/  MUFU.EX2 R99, R108 ;  /* 0x0000006c00637308 */ /* 0x000fe20000000800 */
[----:B------:R-:W-:Y:S01]  /*b150*/  @!P3 PRMT R101, R12, 0x5410, RZ ;  /* 0x000054100c65b816 */ /* 0x000fe200000000ff */
[----:B------:R-:W-:Y:S01]  /*b160*/  IMAD.MOV.U32 R22, RZ, RZ, R54 ;  /* 0x000000ffff167224 */ /* 0x000fe200078e0036 */
[----:B------:R-:W-:Y:S01]  /*b170*/  SHF.R.U32.HI R12, RZ, 0x18, R28 ;  /* 0x00000018ff0c7819 */ /* 0x000fe2000001161c */
[----:B------:R-:W-:-:S04]  /*b180*/  IMAD.MOV.U32 R20, RZ, RZ, R96 ;  /* 0x000000ffff147224 */ /* 0x000fc800078e0060 */
[----:B------:R-:W3:Y:S01]  /*b190*/  MUFU.EX2 R108, R104 ;  /* 0x00000068006c7308 */ /* 0x000ee20000000800 */
[----:B------:R-:W-:Y:S02]  /*b1a0*/  ISETP.GE.U32.AND P3, PT, R251, R12, PT ;  /* 0x0000000cfb00720c */ /* 0x000fe40003f66070 */
[----:B------:R-:W-:-:S05]  /*b1b0*/  SHF.R.U32.HI R12, RZ, 0x10, R28 ;  /* 0x00000010ff0c7819 */ /* 0x000fca000001161c */
[----:B------:R-:W4:Y:S01]  /*b1c0*/  MUFU.EX2 R96, R107 ;  /* 0x0000006b00607308 */ /* 0x000f220000000800 */
[----:B------:R-:W-:-:S07]  /*b1d0*/  @!P4 HADD2 R13, -R102.H0_H0, -RZ.H0_H0 ;  /* 0xa00000ff660dc230 */ /* 0x000fce0000000900 */
[----:B------:R-:W1:Y:S01]  /*b1e0*/  MUFU.EX2 R54, R103 ;  /* 0x0000006700367308 */ /* 0x000e620000000800 */
[----:B------:R-:W-:Y:S01]  /*b1f0*/  LOP3.LUT R12, R12, 0xff, RZ, 0xc0, !PT ;  /* 0x000000ff0c0c7812 */ /* 0x000fe200078ec0ff */
[----:B------:R-:W-:Y:S01]  /*b200*/  FADD.FTZ R18, R116, R18 ;  /* 0x0000001274127221 */ /* 0x000fe20000010000 */
[----:B------:R-:W-:Y:S02]  /*b210*/  ISETP.GE.U32.AND P5, PT, R251, R16, PT ;  /* 0x00000010fb00720c */ /* 0x000fe40003fa6070 */
[----:B------:R-:W-:Y:S02]  /*b220*/  @!P4 PRMT R102, R13, 0x5410, RZ ;  /* 0x000054100d66c816 */ /* 0x000fe400000000ff */
[----:B------:R-:W-:Y:S01]  /*b230*/  ISETP.GE.U32.AND P4, PT, R251, R12, PT ;  /* 0x0000000cfb00720c */ /* 0x000fe20003f86070 */
[----:B------:R-:W-:Y:S01]  /*b240*/  IMAD.MOV.U32 R21, RZ, RZ, R56 ;  /* 0x000000ffff157224 */ /* 0x000fe200078e0038 */
[----:B------:R-:W-:Y:S01]  /*b250*/  F2FP.PACK_AB R116, R237, R240 ;  /* 0x000000f0ed74723e */ /* 0x000fe200000000ff */
[----:B---3--:R-:W-:Y:S01]  /*b260*/  FADD.FTZ R56, R108, R18 ;  /* 0x000000126c387221 */ /* 0x008fe20000010000 */
[----:B----4-:R-:W-:-:S02]  /*b270*/  F2FP.PACK_AB R104, R96, R99 ;  /* 0x000000636068723e */ /* 0x010fc400000000ff */
[----:B------:R-:W-:Y:S02]  /*b280*/  IADD3 R42, -R42, R7, -R6 ;  /* 0x000000072a2a7210 */ /* 0x000fe40007ffe906 */
[----:B-1----:R-:W-:Y:S01]  /*b290*/  F2FP.PACK_AB R108, R54, R108 ;  /* 0x0000006c366c723e */ /* 0x002fe200000000ff */
[----:B------:R-:W-:Y:S01]  /*b2a0*/  ULEA UR34, UR26, UR34, 0x7 ;  /* 0x000000221a227291 */ /* 0x000fe2000f8e383f */
[----:B------:R-:W-:Y:S02]  /*b2b0*/  PRMT R115, R116, 0x7632, R115 ;  /* 0x0000763274737816 */ /* 0x000fe40000000073 */
[----:B------:R-:W-:Y:S02]  /*b2c0*/  PRMT R103, R104, 0x7632, R103 ;  /* 0x0000763268677816 */ /* 0x000fe40000000067 */
[----:B------:R-:W-:Y:S01]  /*b2d0*/  PRMT R107, R108, 0x7632, R107 ;  /* 0x000076326c6b7816 */ /* 0x000fe2000000006b */
[----:B------:R-:W-:Y:S01]  /*b2e0*/  @!P6 HADD2 R14, -R105.H0_H0, -RZ.H0_H0 ;  /* 0xa00000ff690ee230 */ /* 0x000fe20000000900 */
[----:B------:R-:W-:Y:S01]  /*b2f0*/  IMAD.SHL.U32 R42, R42, 0x2, RZ ;  /* 0x000000022a2a7824 */ /* 0x000fe200078e00ff */
[----:B------:R-:W-:Y:S01]  /*b300*/  @!P5 HADD2 R8, -R115.H0_H0, -RZ.H0_H0 ;  /* 0xa00000ff7308d230 */ /* 0x000fe20000000900 */
[----:B------:R-:W-:Y:S01]  /*b310*/  UIADD3 UR34, UR34, -0x80, URZ ;  /* 0xffffff8022227890 */ /* 0x000fe2000fffe03f */
[----:B------:R-:W-:-:S02]  /*b320*/  @!P1 HADD2 R10, -R103.H0_H0, -RZ.H0_H0 ;  /* 0xa00000ff670a9230 */ /* 0x000fc40000000900 */
[----:B------:R-:W-:Y:S02]  /*b330*/  @!P4 HADD2 R7, -R108.H0_H0, -RZ.H0_H0 ;  /* 0xa00000ff6c07c230 */ /* 0x000fe40000000900 */
[----:B------:R-:W-:Y:S01]  /*b340*/  @!P3 HADD2 R6, -R107.H0_H0, -RZ.H0_H0 ;  /* 0xa00000ff6b06b230 */ /* 0x000fe20000000900 */
[----:B------:R-:W-:Y:S01]  /*b350*/  @!P6 PRMT R105, R14, 0x5410, RZ ;  /* 0x000054100e69e816 */ /* 0x000fe200000000ff */
[----:B------:R-:W-:Y:S01]  /*b360*/  IMAD.MOV.U32 R16, RZ, RZ, R24 ;  /* 0x000000ffff107224 */ /* 0x000fe200078e0018 */
[----:B------:R-:W-:Y:S01]  /*b370*/  PRMT R12, R116, 0x5410, R115 ;  /* 0x00005410740c7816 */ /* 0x000fe20000000073 */
[----:B------:R-:W-:Y:S01]  /*b380*/  IMAD.MOV.U32 R14, RZ, RZ, R19 ;  /* 0x000000ffff0e7224 */ /* 0x000fe200078e0013 */
[----:B------:R-:W-:Y:S02]  /*b390*/  PRMT R24, R104, 0x5410, R103 ;  /* 0x0000541068187816 */ /* 0x000fe40000000067 */
[----:B------:R-:W-:Y:S01]  /*b3a0*/  @!P5 PRMT R115, R8, 0x5410, RZ ;  /* 0x000054100873d816 */ /* 0x000fe200000000ff */
[----:B------:R-:W-:Y:S01]  /*b3b0*/  IMAD.U32 R8, RZ, RZ, UR34 ;  /* 0x00000022ff087e24 */ /* 0x000fe2000f8e00ff */
[----:B------:R-:W-:-:S02]  /*b3c0*/  PRMT R19, R108, 0x5410, R107 ;  /* 0x000054106c137816 */ /* 0x000fc4000000006b */
[----:B------:R-:W-:Y:S02]  /*b3d0*/  @!P1 PRMT R103, R10, 0x5410, RZ ;  /* 0x000054100a679816 */ /* 0x000fe400000000ff */
[----:B------:R-:W-:Y:S02]  /*b3e0*/  @!P4 PRMT R108, R7, 0x5410, RZ ;  /* 0x00005410076cc816 */ /* 0x000fe400000000ff */
[----:B------:R-:W-:Y:S01]  /*b3f0*/  @!P3 PRMT R107, R6, 0x5410, RZ ;  /* 0x00005410066bb816 */ /* 0x000fe200000000ff */
[----:B------:R-:W-:Y:S01]  /*b400*/  IMAD.MOV.U32 R13, RZ, RZ, R236 ;  /* 0x000000ffff0d7224 */ /* 0x000fe200078e00ec */
[----:B------:R-:W-:Y:S02]  /*b410*/  ULDC UR46, c[0x0][0x228] ;  /* 0x00008a00002e7ab9 */ /* 0x000fe40000000800 */
[----:B------:R-:W-:Y:S01]  /*b420*/  USHF.L.U32 UR38, UR46, 0x6, URZ ;  /* 0x000000062e267899 */ /* 0x000fe2000800063f */
[----:B------:R-:W-:Y:S01]  /*b430*/  LOP3.LUT R15, R15, 0xff, RZ, 0xc0, !PT ;  /* 0x000000ff0f0f7812 */ /* 0x000fe200078ec0ff */
[----:B------:R-:W-:Y:S01]  /*b440*/  UIMAD UR39, UR46, 0x48, URZ ;  /* 0x000000482e2778a4 */ /* 0x000fe2000f8e023f */
[----:B------:R-:W-:-:S02]  /*b450*/  IMAD.MOV.U32 R28, RZ, RZ, R43 ;  /* 0x000000ffff1c7224 */ /* 0x000fc400078e002b */
[----:B------:R-:W-:Y:S01]  /*b460*/  ISETP.GE.U32.AND P6, PT, R251, R15, PT ;  /* 0x0000000ffb00720c */ /* 0x000fe20003fc6070 */
[----:B------:R-:W-:Y:S02]  /*b470*/  IMAD.U32 R240, RZ, RZ, UR38 ;  /* 0x00000026fff07e24 */ /* 0x000fe4000f8e00ff */
[----:B------:R-:W-:Y:S01]  /*b480*/  IMAD.MOV.U32 R15, RZ, RZ, R30 ;  /* 0x000000ffff0f7224 */ /* 0x000fe200078e001e */
[----:B------:R-:W-:Y:S01]  /*b490*/  USHF.L.U32 UR38, UR7, 0x2, URZ ;  /* 0x0000000207267899 */ /* 0x000fe2000800063f */
[----:B------:R-:W-:Y:S02]  /*b4a0*/  IMAD.MOV.U32 R30, RZ, RZ, R243 ;  /* 0x000000ffff1e7224 */ /* 0x000fe400078e00f3 */
[----:B------:R-:W-:-:S06]  /*b4b0*/  IMAD.MOV.U32 R43, RZ, RZ, R241 ;  /* 0x000000ffff2b7224 */ /* 0x000fcc00078e00f1 */
[----:B------:R-:W-:-:S05]  /*b4c0*/  @!P6 HADD2 R9, -R116.H0_H0, -RZ.H0_H0 ;  /* 0xa00000ff7409e230 */ /* 0x000fca0000000900 */
[----:B------:R-:W-:Y:S01]  /*b4d0*/  @!P6 PRMT R116, R9, 0x5410, RZ ;  /* 0x000054100974e816 */ /* 0x000fe200000000ff */
[----:B------:R-:W-:-:S05]  /*b4e0*/  @!P2 HADD2 R11, -R104.H0_H0, -RZ.H0_H0 ;  /* 0xa00000ff680ba230 */ /* 0x000fca0000000900 */
[----:B------:R-:W-:Y:S01]  /*b4f0*/  @!P2 PRMT R104, R11, 0x5410, RZ ;  /* 0x000054100b68a816 */ /* 0x000fe200000000ff */
[----:B--2---:R-:W-:-:S05]  /*b500*/  IMAD R42, R29, c[0x0][0x228], R42 ;  /* 0x00008a001d2a7a24 */ /* 0x004fca00078e022a */
[----:B------:R-:W-:Y:S02]  /*b510*/  SHF.R.S32.HI R6, RZ, 0x1f, R42 ;  /* 0x0000001fff067819 */ /* 0x000fe4000001142a */
[----:B------:R-:W-:Y:S01]  /*b520*/  IADD3 R7, P1, R42, UR34, RZ ;  /* 0x000000222a077c10 */ /* 0x000fe2000ff3e0ff */
[----:B------:R-:W-:-:S03]  /*b530*/  USHF.L.U32 UR34, UR46, 0x3, URZ ;  /* 0x000000032e227899 */ /* 0x000fc6000800063f */
[----:B------:R-:W-:Y:S02]  /*b540*/  LEA.HI.X.SX32 R6, R8, R6, 0x1, P1 ;  /* 0x0000000608067211 */ /* 0x000fe400008f0eff */
[----:B------:R-:W-:Y:S01]  /*b550*/  LEA R236, P1, R7, c[0x0][0x1f8], 0x1 ;  /* 0x00007e0007ec7a11 */ /* 0x000fe200078208ff */
[----:B------:R-:W-:-:S03]  /*b560*/  IMAD.MOV.U32 R29, RZ, RZ, R22 ;  /* 0x000000ffff1d7224 */ /* 0x000fc600078e0016 */
[----:B------:R-:W-:Y:S01]  /*b570*/  LEA.HI.X R237, R7, c[0x0][0x1fc], R6, 0x1, P1 ;  /* 0x00007f0007ed7a11 */ /* 0x000fe200008f0c06 */
[----:B------:R-:W-:Y:S02]  /*b580*/  IMAD.MOV.U32 R22, RZ, RZ, R242 ;  /* 0x000000ffff167224 */ /* 0x000fe400078e00f2 */
[----:B------:R-:W-:Y:S02]  /*b590*/  IMAD.U32 R242, RZ, RZ, UR34 ;  /* 0x00000022fff27e24 */ /* 0x000fe4000f8e00ff */
[----:B------:R1:W-:Y:S01]  /*b5a0*/  STG.E.U16 [R236.64], R238 ;  /* 0x000000eeec007986 */ /* 0x0003e2000c101524 */
[----:B------:R-:W-:-:S03]  /*b5b0*/  IMAD.WIDE R240, R240, 0x2, R236 ;  /* 0x00000002f0f07825 */ /* 0x000fc600078e02ec */
[----:B------:R2:W-:Y:S01]  /*b5c0*/  STG.E.U16 [R236.64+0x2], R239 ;  /* 0x000002efec007986 */ /* 0x0005e2000c101524 */
[----:B------:R-:W-:-:S04]  /*b5d0*/  IMAD.WIDE R242, R242, 0x2, R236 ;  /* 0x00000002f2f27825 */ /* 0x000fc800078e02ec */
[----:B------:R-:W-:Y:S01]  /*b5e0*/  IMAD.U32 R6, RZ, RZ, UR29 ;  /* 0x0000001dff067e24 */ /* 0x000fe2000f8e00ff */
[----:B------:R-:W-:Y:S04]  /*b5f0*/  STG.E.U16 [R242.64], R214 ;  /* 0x000000d6f2007986 */ /* 0x000fe8000c101524 */
[----:B------:R3:W-:Y:S01]  /*b600*/  STG.E.U16 [R242.64+0x2], R159 ;  /* 0x0000029ff2007986 */ /* 0x0007e2000c101524 */
[----:B------:R-:W-:-:S03]  /*b610*/  LOP3.LUT R6, R233, UR38, R6, 0x96, !PT ;  /* 0x00000026e9067c12 */ /* 0x000fc6000f8e9606 */
[----:B------:R4:W-:Y:S01]  /*b620*/  STG.E.U16 [R240.64], R211 ;  /* 0x000000d3f0007986 */ /* 0x0009e2000c101524 */
[----:B-1----:R-:W-:-:S04]  /*b630*/  IMAD.U32 R238, RZ, RZ, UR39 ;  /* 0x00000027ffee7e24 */ /* 0x002fc8000f8e00ff */
[----:B--2---:R-:W-:Y:S01]  /*b640*/  IMAD.WIDE R238, R238, 0x2, R236 ;  /* 0x00000002eeee7825 */ /* 0x004fe200078e02ec */
[----:B------:R-:W-:Y:S04]  /*b650*/  STG.E.U16 [R240.64+0x2], R210 ;  /* 0x000002d2f0007986 */ /* 0x000fe8000c101524 */
[----:B------:R-:W-:Y:S04]  /*b660*/  STG.E.U16 [R238.64], R171 ;  /* 0x000000abee007986 */ /* 0x000fe8000c101524 */
[----:B------:R-:W-:Y:S04]  /*b670*/  STG.E.U16 [R238.64+0x2], R71 ;  /* 0x00000247ee007986 */ /* 0x000fe8000c101524 */
[----:B------:R-:W-:Y:S04]  /*b680*/  STG.E.U16 [R236.64+0x10], R151 ;  /* 0x00001097ec007986 */ /* 0x000fe8000c101524 */
[----:B------:R1:W-:Y:S04]  /*b690*/  STG.E.U16 [R236.64+0x12], R156 ;  /* 0x0000129cec007986 */ /* 0x0003e8000c101524 */
[----:B------:R2:W-:Y:S04]  /*b6a0*/  STG.E.U16 [R242.64+0x10], R158 ;  /* 0x0000109ef2007986 */ /* 0x0005e8000c101524 */
[----:B------:R2:W-:Y:S04]  /*b6b0*/  STG.E.U16 [R242.64+0x12], R157 ;  /* 0x0000129df2007986 */ /* 0x0005e8000c101524 */
[----:B------:R2:W-:Y:S01]  /*b6c0*/  STG.E.U16 [R240.64+0x10], R72 ;  /* 0x00001048f0007986 */ /* 0x0005e2000c101524 */
[----:B---3--:R-:W-:-:S02]  /*b6d0*/  IMAD.MOV.U32 R159, RZ, RZ, R15 ;  /* 0x000000ffff9f7224 */ /* 0x008fc400078e000f */
[----:B------:R-:W-:Y:S01]  /*b6e0*/  IMAD.MOV.U32 R42, RZ, RZ, R12 ;  /* 0x000000ffff2a7224 */ /* 0x000fe200078e000c */
[----:B----4-:R3:W5:Y:S01]  /*b6f0*/  LDL.LU R211, [R1+0x200] ;  /* 0x0002000001d37983 */ /* 0x0107620000300800 */
[----:B-1----:R-:W-:Y:S02]  /*b700*/  IMAD.MOV.U32 R156, RZ, RZ, R20 ;  /* 0x000000ffff9c7224 */ /* 0x002fe400078e0014 */
[----:B--2---:R-:W-:Y:S02]  /*b710*/  IMAD.MOV.U32 R158, RZ, RZ, R21 ;  /* 0x000000ffff9e7224 */ /* 0x004fe400078e0015 */
[----:B------:R-:W-:Y:S02]  /*b720*/  IMAD.MOV.U32 R71, RZ, RZ, R14 ;  /* 0x000000ffff477224 */ /* 0x000fe400078e000e */
[----:B------:R-:W-:Y:S02]  /*b730*/  IMAD.MOV.U32 R214, RZ, RZ, R13 ;  /* 0x000000ffffd67224 */ /* 0x000fe400078e000d */
[----:B------:R-:W-:-:S02]  /*b740*/  IMAD.MOV.U32 R151, RZ, RZ, R16 ;  /* 0x000000ffff977224 */ /* 0x000fc400078e0010 */
[----:B------:R-:W-:Y:S01]  /*b750*/  IMAD.MOV.U32 R157, RZ, RZ, R17 ;  /* 0x000000ffff9d7224 */ /* 0x000fe200078e0011 */
[----:B------:R-:W-:Y:S01]  /*b760*/  STG.E.U16 [R240.64+0x12], R70 ;  /* 0x00001246f0007986 */ /* 0x000fe2000c101524 */
[----:B------:R-:W-:-:S03]  /*b770*/  IMAD.WIDE.U32 R20, R6, -0x326172a9, RZ ;  /* 0xcd9e8d5706147825 */ /* 0x000fc600078e00ff */
[----:B------:R3:W5:Y:S01]  /*b780*/  LDL.LU R210, [R1+0x1fc] ;  /* 0x0001fc0001d27983 */ /* 0x0007620000300800 */
[----:B------:R-:W-:Y:S01]  /*b790*/  IMAD.MOV.U32 R72, RZ, RZ, R247 ;  /* 0x000000ffff487224 */ /* 0x000fe200078e00f7 */
[----:B------:R-:W-:Y:S01]  /*b7a0*/  LOP3.LUT R6, R21, UR20, R166, 0x96, !PT ;  /* 0x0000001415067c12 */ /* 0x000fe2000f8e96a6 */
[----:B------:R-:W-:Y:S01]  /*b7b0*/  IMAD.WIDE.U32 R246, R246, -0x326172a9, RZ ;  /* 0xcd9e8d57f6f67825 */ /* 0x000fe200078e00ff */
[----:B------:R1:W-:Y:S03]  /*b7c0*/  STG.E.U16 [R238.64+0x10], R67 ;  /* 0x00001043ee007986 */ /* 0x0003e6000c101524 */
[----:B------:R-:W-:Y:S01]  /*b7d0*/  IMAD.WIDE.U32 R8, R6, -0x2daee0ad, RZ ;  /* 0xd2511f5306087825 */ /* 0x000fe200078e00ff */
[----:B------:R-:W-:Y:S01]  /*b7e0*/  LOP3.LUT R7, R247, UR18, R20, 0x96, !PT ;  /* 0x00000012f7077c12 */ /* 0x000fe2000f8e9614 */
[----:B------:R-:W-:Y:S03]  /*b7f0*/  STG.E.U16 [R238.64+0x12], R66 ;  /* 0x00001242ee007986 */ /* 0x000fe6000c101524 */
[----:B------:R-:W-:Y:S01]  /*b800*/  LOP3.LUT R6, R9, UR17, R234, 0x96, !PT ;  /* 0x0000001109067c12 */ /* 0x000fe2000f8e96ea */
[----:B------:R-:W-:Y:S01]  /*b810*/  IMAD.WIDE.U32 R14, R7, -0x2daee0ad, RZ ;  /* 0xd2511f53070e7825 */ /* 0x000fe200078e00ff */
[----:B------:R3:W5:Y:S03]  /*b820*/  LDL.LU R171, [R1+0x1f8] ;  /* 0x0001f80001ab7983 */ /* 0x0007660000300800 */
        /* <DEDUP_REMOVED lines=12> */
[----:B------:R-:W-:Y:S02]  /*b8f0*/  SHF.R.U32.HI R6, RZ, 0x10, R16 ;  /* 0x00000010ff067819 */ /* 0x000fe40000011610 */
[----:B------:R-:W-:Y:S02]  /*b900*/  LOP3.LUT R7, R17, UR31, R10, 0x96, !PT ;  /* 0x0000001f11077c12 */ /* 0x000fe4000f8e960a */
[----:B------:R-:W-:Y:S02]  /*b910*/  SHF.R.U32.HI R9, RZ, 0x18, R16 ;  /* 0x00000018ff097819 */ /* 0x000fe40000011610 */
[----:B------:R-:W-:Y:S02]  /*b920*/  LOP3.LUT R6, R6, 0xff, RZ, 0xc0, !PT ;  /* 0x000000ff06067812 */ /* 0x000fe400078ec0ff */
[----:B------:R-:W-:Y:S02]  /*b930*/  LOP3.LUT R10, R16, 0xffff, RZ, 0xc0, !PT ;  /* 0x0000ffff100a7812 */ /* 0x000fe400078ec0ff */
[----:B------:R-:W-:Y:S01]  /*b940*/  PRMT R6, R6, 0x5410, R9 ;  /* 0x0000541006067816 */ /* 0x000fe20000000009 */
[----:B------:R-:W-:Y:S01]  /*b950*/  IMAD.WIDE.U32 R8, R8, -0x2daee0ad, RZ ;  /* 0xd2511f5308087825 */ /* 0x000fe200078e00ff */
[----:B------:R-:W-:-:S02]  /*b960*/  LOP3.LUT R12, R16, 0xff, RZ, 0xc0, !PT ;  /* 0x000000ff100c7812 */ /* 0x000fc400078ec0ff */
[----:B------:R-:W-:-:S04]  /*b970*/  SHF.R.U32.HI R10, RZ, 0x8, R10 ;  /* 0x00000008ff0a7819 */ /* 0x000fc8000001160a */
[----:B------:R-:W-:Y:S02]  /*b980*/  PRMT R12, R12, 0x5410, R10 ;  /* 0x000054100c0c7816 */ /* 0x000fe4000000000a */
[----:B------:R-:W-:Y:S02]  /*b990*/  SHF.R.U32.HI R10, RZ, 0x10, R8 ;  /* 0x00000010ff0a7819 */ /* 0x000fe40000011608 */
[----:B------:R-:W-:Y:S02]  /*b9a0*/  LOP3.LUT R11, R9, UR32, R14, 0x96, !PT ;  /* 0x00000020090b7c12 */ /* 0x000fe4000f8e960e */
[C---:B------:R-:W-:Y:S02]  /*b9b0*/  LOP3.LUT R9, R8.reuse, 0xffff, RZ, 0xc0, !PT ;  /* 0x0000ffff08097812 */ /* 0x040fe400078ec0ff */
[----:B------:R-:W-:Y:S02]  /*b9c0*/  LOP3.LUT R15, R8, 0xff, RZ, 0xc0, !PT ;  /* 0x000000ff080f7812 */ /* 0x000fe400078ec0ff */
[----:B------:R-:W-:-:S02]  /*b9d0*/  SHF.R.U32.HI R8, RZ, 0x18, R8 ;  /* 0x00000018ff087819 */ /* 0x000fc40000011608 */
[----:B------:R-:W-:-:S04]  /*b9e0*/  LOP3.LUT R10, R10, 0xff, RZ, 0xc0, !PT ;  /* 0x000000ff0a0a7812 */ /* 0x000fc800078ec0ff */
[----:B------:R-:W-:Y:S02]  /*b9f0*/  PRMT R10, R10, 0x5410, R8 ;  /* 0x000054100a0a7816 */ /* 0x000fe40000000008 */
[C---:B------:R-:W-:Y:S02]  /*ba00*/  LOP3.LUT R8, R7.reuse, 0xffff, RZ, 0xc0, !PT ;  /* 0x0000ffff07087812 */ /* 0x040fe400078ec0ff */
[----:B------:R-:W-:Y:S02]  /*ba10*/  LOP3.LUT R18, R7, 0xff, RZ, 0xc0, !PT ;  /* 0x000000ff07127812 */ /* 0x000fe400078ec0ff */
[----:B------:R-:W-:-:S04]  /*ba20*/  SHF.R.U32.HI R8, RZ, 0x8, R8 ;  /* 0x00000008ff087819 */ /* 0x000fc80000011608 */
[----:B------:R-:W-:Y:S02]  /*ba30*/  PRMT R18, R18, 0x5410, R8 ;  /* 0x0000541012127816 */ /* 0x000fe40000000008 */
[--C-:B------:R-:W-:Y:S02]  /*ba40*/  SHF.R.U32.HI R8, RZ, 0x10, R7.reuse ;  /* 0x00000010ff087819 */ /* 0x100fe40000011607 */
[----:B------:R-:W-:Y:S02]  /*ba50*/  SHF.R.U32.HI R7, RZ, 0x18, R7 ;  /* 0x00000018ff077819 */ /* 0x000fe40000011607 */
[----:B------:R-:W-:Y:S02]  /*ba60*/  LOP3.LUT R8, R8, 0xff, RZ, 0xc0, !PT ;  /* 0x000000ff08087812 */ /* 0x000fe400078ec0ff */
[----:B------:R-:W-:Y:S02]  /*ba70*/  SHF.R.U32.HI R9, RZ, 0x8, R9 ;  /* 0x00000008ff097819 */ /* 0x000fe40000011609 */
[----:B------:R-:W-:-:S02]  /*ba80*/  PRMT R7, R8, 0x5410, R7 ;  /* 0x0000541008077816 */ /* 0x000fc40000000007 */
[----:B------:R-:W-:Y:S02]  /*ba90*/  LOP3.LUT R8, R11, 0xffff, RZ, 0xc0, !PT ;  /* 0x0000ffff0b087812 */ /* 0x000fe400078ec0ff */
[----:B------:R-:W-:Y:S02]  /*baa0*/  PRMT R15, R15, 0x5410, R9 ;  /* 0x000054100f0f7816 */ /* 0x000fe40000000009 */
[----:B------:R-:W-:Y:S02]  /*bab0*/  SHF.R.U32.HI R8, RZ, 0x8, R8 ;  /* 0x00000008ff087819 */ /* 0x000fe40000011608 */
[----:B------:R-:W-:-:S04]  /*bac0*/  LOP3.LUT R9, R11, 0xff, RZ, 0xc0, !PT ;  /* 0x000000ff0b097812 */ /* 0x000fc800078ec0ff */
[----:B------:R-:W-:Y:S02]  /*bad0*/  PRMT R9, R9, 0x5410, R8 ;  /* 0x0000541009097816 */ /* 0x000fe40000000008 */
[--C-:B------:R-:W-:Y:S01]  /*bae0*/  SHF.R.U32.HI R8, RZ, 0x10, R11.reuse ;  /* 0x00000010ff087819 */ /* 0x100fe2000001160b */
[----:B------:R-:W-:Y:S01]  /*baf0*/  IMAD.WIDE.U32 R16, R230, -0x326172a9, RZ ;  /* 0xcd9e8d57e6107825 */ /* 0x000fe200078e00ff */
[----:B------:R-:W-:Y:S02]  /*bb00*/  SHF.R.U32.HI R11, RZ, 0x18, R11 ;  /* 0x00000018ff0b7819 */ /* 0x000fe4000001160b */
[----:B------:R-:W-:Y:S01]  /*bb10*/  LOP3.LUT R8, R8, 0xff, RZ, 0xc0, !PT ;  /* 0x000000ff08087812 */ /* 0x000fe200078ec0ff */
[----:B------:R-:W-:Y:S03]  /*bb20*/  STG.E.U16 [R236.64+0x20], R150 ;  /* 0x00002096ec007986 */ /* 0x000fe6000c101524 */
[----:B------:R-:W-:Y:S01]  /*bb30*/  PRMT R8, R8, 0x5410, R11 ;  /* 0x0000541008087816 */ /* 0x000fe2000000000b */
[----:B------:R-:W-:Y:S01]  /*bb40*/  STG.E.U16 [R236.64+0x22], R153 ;  /* 0x00002299ec007986 */ /* 0x000fe2000c101524 */
[----:B------:R-:W-:Y:S01]  /*bb50*/  LOP3.LUT R11, R17, R169, RZ, 0x3c, !PT ;  /* 0x000000a9110b7212 */ /* 0x000fe200078e3cff */
[----:B-1----:R-:W-:-:S02]  /*bb60*/  IMAD.MOV.U32 R67, RZ, RZ, R209 ;  /* 0x000000ffff437224 */ /* 0x002fc400078e00d1 */
[----:B------:R1:W-:Y:S04]  /*bb70*/  STG.E.U16 [R242.64+0x20], R155 ;  /* 0x0000209bf2007986 */ /* 0x0003e8000c101524 */
[----:B------:R-:W-:Y:S04]  /*bb80*/  STG.E.U16 [R242.64+0x22], R154 ;  /* 0x0000229af2007986 */ /* 0x000fe8000c101524 */
[----:B------:R-:W-:Y:S04]  /*bb90*/  STG.E.U16 [R240.64+0x20], R65 ;  /* 0x00002041f0007986 */ /* 0x000fe8000c101524 */
[----:B------:R-:W-:Y:S04]  /*bba0*/  STG.E.U16 [R240.64+0x22], R62 ;  /* 0x0000223ef0007986 */ /* 0x000fe8000c101524 */
[----:B------:R2:W-:Y:S01]  /*bbb0*/  STG.E.U16 [R238.64+0x20], R64 ;  /* 0x00002040ee007986 */ /* 0x0005e2000c101524 */
[----:B-1----:R-:W-:-:S02]  /*bbc0*/  IMAD.MOV.U32 R155, RZ, RZ, R159 ;  /* 0x000000ffff9b7224 */ /* 0x002fc400078e009f */
[----:B------:R-:W-:Y:S02]  /*bbd0*/  IMAD.MOV.U32 R159, RZ, RZ, R208 ;  /* 0x000000ffff9f7224 */ /* 0x000fe400078e00d0 */
[----:B------:R-:W-:-:S05]  /*bbe0*/  IMAD.WIDE.U32 R208, R11, -0x2daee0ad, RZ ;  /* 0xd2511f530bd07825 */ /* 0x000fca00078e00ff */
[----:B------:R-:W-:Y:S01]  /*bbf0*/  LOP3.LUT R11, R209, UR19, R232, 0x96, !PT ;  /* 0x00000013d10b7c12 */ /* 0x000fe2000f8e96e8 */
[----:B--2---:R-:W-:Y:S02]  /*bc00*/  IMAD.MOV.U32 R64, RZ, RZ, R157 ;  /* 0x000000ffff407224 */ /* 0x004fe400078e009d */
[----:B------:R-:W-:Y:S02]  /*bc10*/  IMAD.MOV.U32 R157, RZ, RZ, R71 ;  /* 0x000000ffff9d7224 */ /* 0x000fe400078e0047 */
[----:B------:R-:W-:Y:S01]  /*bc20*/  IMAD.WIDE.U32 R70, R11, -0x326172a9, RZ ;  /* 0xcd9e8d570b467825 */ /* 0x000fe200078e00ff */
[----:B------:R-:W-:-:S03]  /*bc30*/  LOP3.LUT R11, R21, UR20, R16, 0x96, !PT ;  /* 0x00000014150b7c12 */ /* 0x000fc6000f8e9610 */
[----:B------:R-:W-:Y:S01]  /*bc40*/  IMAD.MOV.U32 R62, RZ, RZ, R72 ;  /* 0x000000ffff3e7224 */ /* 0x000fe200078e0048 */
[----:B------:R-:W-:Y:S01]  /*bc50*/  LOP3.LUT R20, R71, UR18, R20, 0x96, !PT ;  /* 0x0000001247147c12 */ /* 0x000fe2000f8e9614 */
[----:B------:R-:W-:Y:S02]  /*bc60*/  IMAD.MOV.U32 R72, RZ, RZ, R22 ;  /* 0x000000ffff487224 */ /* 0x000fe400078e0016 */
[----:B------:R-:W-:Y:S02]  /*bc70*/  IMAD.MOV.U32 R65, RZ, RZ, R23 ;  /* 0x000000ffff417224 */ /* 0x000fe400078e0017 */
[----:B------:R-:W-:-:S04]  /*bc80*/  IMAD.WIDE.U32 R22, R11, -0x2daee0ad, RZ ;  /* 0xd2511f530b167825 */ /* 0x000fc800078e00ff */
        /* <DEDUP_REMOVED lines=8> */
[----:B------:R-:W-:-:S04]  /*bd10*/  LOP3.LUT R13, R25, UR16, R70, 0x96, !PT ;  /* 0x00000010190d7c12 */ /* 0x000fc8000f8e9646 */
[----:B------:R-:W-:Y:S01]  /*bd20*/  LOP3.LUT R11, R23, UR14, R24, 0x96, !PT ;  /* 0x0000000e170b7c12 */ /* 0x000fe2000f8e9618 */
[----:B------:R-:W-:-:S05]  /*bd30*/  IMAD.WIDE.U32 R24, R13, -0x2daee0ad, RZ ;  /* 0xd2511f530d187825 */ /* 0x000fca00078e00ff */
[----:B------:R-:W-:Y:S01]  /*bd40*/  LOP3.LUT R13, R25, UR13, R20, 0x96, !PT ;  /* 0x0000000d190d7c12 */ /* 0x000fe2000f8e9614 */
[----:B------:R-:W-:Y:S01]  /*bd50*/  IMAD.WIDE.U32 R20, R11, -0x2daee0ad, RZ ;  /* 0xd2511f530b147825 */ /* 0x000fe200078e00ff */
[----:B------:R1:W-:Y:S04]  /*bd60*/  STG.E.U16 [R238.64+0x22], R63 ;  /* 0x0000223fee007986 */ /* 0x0003e8000c101524 */
[----:B------:R-:W-:Y:S01]  /*bd70*/  LOP3.LUT R11, R21, UR11, R24, 0x96, !PT ;  /* 0x0000000b150b7c12 */ /* 0x000fe2000f8e9618 */
[----:B------:R-:W-:-:S04]  /*bd80*/  IMAD.WIDE.U32 R24, R13, -0x326172a9, RZ ;  /* 0xcd9e8d570d187825 */ /* 0x000fc800078e00ff */
[----:B------:R-:W-:Y:S02]  /*bd90*/  IMAD.MOV.U32 R153, RZ, RZ, R214 ;  /* 0x000000ffff997224 */ /* 0x000fe400078e00d6 */
[----:B------:R-:W-:Y:S01]  /*bda0*/  IMAD.MOV.U32 R214, RZ, RZ, R28 ;  /* 0x000000ffffd67224 */ /* 0x000fe200078e001c */
[----:B------:R2:W-:Y:S01]  /*bdb0*/  STG.E.U16 [R236.64+0x32], R147 ;  /* 0x00003293ec007986 */ /* 0x0005e2000c101524 */
[----:B------:R-:W-:Y:S02]  /*bdc0*/  IMAD.MOV.U32 R150, RZ, RZ, R42 ;  /* 0x000000ffff967224 */ /* 0x000fe400078e002a */
[----:B------:R-:W-:Y:S02]  /*bdd0*/  IMAD.MOV.U32 R42, RZ, RZ, R30 ;  /* 0x000000ffff2a7224 */ /* 0x000fe400078e001e */
[----:B-1----:R-:W-:Y:S02]  /*bde0*/  IMAD.MOV.U32 R63, RZ, RZ, R156 ;  /* 0x000000ffff3f7224 */ /* 0x002fe400078e009c */
[----:B------:R-:W-:-:S02]  /*bdf0*/  IMAD.MOV.U32 R156, RZ, RZ, R29 ;  /* 0x000000ffff9c7224 */ /* 0x000fc400078e001d */
[----:B------:R-:W-:Y:S01]  /*be00*/  IMAD.WIDE.U32 R28, R11, -0x326172a9, RZ ;  /* 0xcd9e8d570b1c7825 */ /* 0x000fe200078e00ff */
[----:B------:R-:W-:-:S04]  /*be10*/  LOP3.LUT R11, R25, UR12, R22, 0x96, !PT ;  /* 0x0000000c190b7c12 */ /* 0x000fc8000f8e9616 */
[----:B------:R-:W-:Y:S01]  /*be20*/  LOP3.LUT R22, R29, UR31, R24, 0x96, !PT ;  /* 0x0000001f1d167c12 */ /* 0x000fe2000f8e9618 */
[----:B------:R-:W-:-:S04]  /*be30*/  IMAD.WIDE.U32 R24, R11, -0x2daee0ad, RZ ;  /* 0xd2511f530b187825 */ /* 0x000fc800078e00ff */
[----:B--2---:R-:W-:Y:S01]  /*be40*/  IMAD.MOV.U32 R147, RZ, RZ, R19 ;  /* 0x000000ffff937224 */ /* 0x004fe200078e0013 */
[--C-:B------:R-:W-:Y:S02]  /*be50*/  SHF.R.U32.HI R19, RZ, 0x10, R28.reuse ;  /* 0x00000010ff137819 */ /* 0x100fe4000001161c */
[C---:B------:R-:W-:Y:S02]  /*be60*/  LOP3.LUT R21, R28.reuse, 0xffff, RZ, 0xc0, !PT ;  /* 0x0000ffff1c157812 */ /* 0x040fe400078ec0ff */
[----:B------:R-:W-:Y:S02]  /*be70*/  LOP3.LUT R30, R28, 0xff, RZ, 0xc0, !PT ;  /* 0x000000ff1c1e7812 */ /* 0x000fe400078ec0ff */
[----:B------:R-:W-:Y:S02]  /*be80*/  SHF.R.U32.HI R28, RZ, 0x18, R28 ;  /* 0x00000018ff1c7819 */ /* 0x000fe4000001161c */
[----:B------:R-:W-:Y:S02]  /*be90*/  SHF.R.U32.HI R13, RZ, 0x10, R24 ;  /* 0x00000010ff0d7819 */ /* 0x000fe40000011618 */
[----:B------:R-:W-:Y:S01]  /*bea0*/  LOP3.LUT R19, R19, 0xff, RZ, 0xc0, !PT ;  /* 0x000000ff13137812 */ /* 0x000fe200078ec0ff */
[----:B------:R1:W-:Y:S01]  /*beb0*/  STG.E.U16 [R236.64+0x30], R152 ;  /* 0x00003098ec007986 */ /* 0x0003e2000c101524 */
[----:B------:R-:W-:-:S02]  /*bec0*/  LOP3.LUT R17, R25, UR32, R20, 0x96, !PT ;  /* 0x0000002019117c12 */ /* 0x000fc4000f8e9614 */
[----:B------:R-:W-:Y:S02]  /*bed0*/  SHF.R.U32.HI R11, RZ, 0x18, R24 ;  /* 0x00000018ff0b7819 */ /* 0x000fe40000011618 */
[----:B------:R-:W-:Y:S02]  /*bee0*/  PRMT R28, R19, 0x5410, R28 ;  /* 0x00005410131c7816 */ /* 0x000fe4000000001c */
[----:B------:R-:W-:Y:S01]  /*bef0*/  LOP3.LUT R13, R13, 0xff, RZ, 0xc0, !PT ;  /* 0x000000ff0d0d7812 */ /* 0x000fe200078ec0ff */
[----:B------:R2:W-:Y:S01]  /*bf00*/  STG.E.U16 [R242.64+0x30], R149 ;  /* 0x00003095f2007986 */ /* 0x0005e2000c101524 */
[----:B------:R-:W-:Y:S02]  /*bf10*/  LOP3.LUT R23, R22, 0xffff, RZ, 0xc0, !PT ;  /* 0x0000ffff16177812 */ /* 0x000fe400078ec0ff */
[----:B------:R-:W-:Y:S02]  /*bf20*/  LOP3.LUT R19, R17, 0xffff, RZ, 0xc0, !PT ;  /* 0x0000ffff11137812 */ /* 0x000fe400078ec0ff */
[----:B------:R-:W-:-:S02]  /*bf30*/  LOP3.LUT R14, R24, 0xffff, RZ, 0xc0, !PT ;  /* 0x0000ffff180e7812 */ /* 0x000fc400078ec0ff */
[----:B------:R-:W-:Y:S02]  /*bf40*/  PRMT R11, R13, 0x5410, R11 ;  /* 0x000054100d0b7816 */ /* 0x000fe4000000000b */
[----:B------:R-:W-:Y:S02]  /*bf50*/  SHF.R.U32.HI R23, RZ, 0x8, R23 ;  /* 0x00000008ff177819 */ /* 0x000fe40000011617 */
[----:B------:R-:W-:Y:S02]  /*bf60*/  SHF.R.U32.HI R19, RZ, 0x8, R19 ;  /* 0x00000008ff137819 */ /* 0x000fe40000011613 */
[----:B------:R-:W-:Y:S01]  /*bf70*/  LOP3.LUT R25, R17, 0xff, RZ, 0xc0, !PT ;  /* 0x000000ff11197812 */ /* 0x000fe200078ec0ff */
[----:B-1----:R-:W-:Y:S02]  /*bf80*/  IMAD.MOV.U32 R152, RZ, RZ, R158 ;  /* 0x000000ffff987224 */ /* 0x002fe400078e009e */
[----:B------:R-:W-:Y:S01]  /*bf90*/  IMAD.MOV.U32 R158, RZ, RZ, R31 ;  /* 0x000000ffff9e7224 */ /* 0x000fe200078e001f */
[----:B------:R-:W-:-:S02]  /*bfa0*/  SHF.R.U32.HI R31, RZ, 0x10, R22 ;  /* 0x00000010ff1f7819 */ /* 0x000fc40000011616 */
[----:B------:R-:W-:Y:S01]  /*bfb0*/  LOP3.LUT R13, R233, UR10, RZ, 0x3c, !PT ;  /* 0x0000000ae90d7c12 */ /* 0x000fe2000f8e3cff */
[----:B--2---:R-:W-:Y:S01]  /*bfc0*/  IMAD.MOV.U32 R149, RZ, RZ, R39 ;  /* 0x000000ffff957224 */ /* 0x004fe200078e0027 */
[----:B------:R-:W-:Y:S02]  /*bfd0*/  LOP3.LUT R39, R22, 0xff, RZ, 0xc0, !PT ;  /* 0x000000ff16277812 */ /* 0x000fe400078ec0ff */
[----:B------:R-:W-:Y:S02]  /*bfe0*/  SHF.R.U32.HI R22, RZ, 0x18, R22 ;  /* 0x00000018ff167819 */ /* 0x000fe40000011616 */
[----:B------:R-:W-:Y:S02]  /*bff0*/  LOP3.LUT R31, R31, 0xff, RZ, 0xc0, !PT ;  /* 0x000000ff1f1f7812 */ /* 0x000fe400078ec0ff */
[----:B------:R-:W-:Y:S02]  /*c000*/  PRMT R39, R39, 0x5410, R23 ;  /* 0x0000541027277816 */ /* 0x000fe40000000017 */
[----:B------:R-:W-:Y:S01]  /*c010*/  PRMT R31, R31, 0x5410, R22 ;  /* 0x000054101f1f7816 */ /* 0x000fe20000000016 */
[----:B------:R-:W-:Y:S01]  /*c020*/  IMAD.WIDE.U32 R22, R13, -0x326172a9, RZ ;  /* 0xcd9e8d570d167825 */ /* 0x000fe200078e00ff */
[----:B------:R-:W-:-:S02]  /*c030*/  SHF.R.U32.HI R21, RZ, 0x8, R21 ;  /* 0x00000008ff157819 */ /* 0x000fc40000011615 */
[----:B------:R-:W-:Y:S02]  /*c040*/  PRMT R25, R25, 0x5410, R19 ;  /* 0x0000541019197816 */ /* 0x000fe40000000013 */
[----:B------:R-:W-:Y:S02]  /*c050*/  LOP3.LUT R20, R24, 0xff, RZ, 0xc0, !PT ;  /* 0x000000ff18147812 */ /* 0x000fe400078ec0ff */
[----:B------:R-:W-:Y:S02]  /*c060*/  SHF.R.U32.HI R19, RZ, 0x10, R17 ;  /* 0x00000010ff137819 */ /* 0x000fe40000011611 */
[----:B------:R-:W-:Y:S02]  /*c070*/  SHF.R.U32.HI R14, RZ, 0x8, R14 ;  /* 0x00000008ff0e7819 */ /* 0x000fe4000001160e */
[----:B------:R-:W-:Y:S02]  /*c080*/  PRMT R30, R30, 0x5410, R21 ;  /* 0x000054101e1e7816 */ /* 0x000fe40000000015 */
[----:B------:R-:W-:-:S02]  /*c090*/  SHF.R.U32.HI R21, RZ, 0x18, R17 ;  /* 0x00000018ff157819 */ /* 0x000fc40000011611 */
[----:B------:R-:W-:Y:S02]  /*c0a0*/  LOP3.LUT R19, R19, 0xff, RZ, 0xc0, !PT ;  /* 0x000000ff13137812 */ /* 0x000fe400078ec0ff */
[----:B------:R-:W-:Y:S02]  /*c0b0*/  PRMT R20, R20, 0x5410, R14 ;  /* 0x0000541014147816 */ /* 0x000fe4000000000e */
[----:B------:R-:W-:Y:S01]  /*c0c0*/  LOP3.LUT R14, R23, UR20, R16, 0x96, !PT ;  /* 0x00000014170e7c12 */ /* 0x000fe2000f8e9610 */
[----:B------:R-:W-:Y:S01]  /*c0d0*/  STG.E.U16 [R242.64+0x32], R148 ;  /* 0x00003294f2007986 */ /* 0x000fe2000c101524 */
[----:B------:R-:W-:Y:S02]  /*c0e0*/  PRMT R21, R19, 0x5410, R21 ;  /* 0x0000541013157816 */ /* 0x000fe40000000015 */
[----:B------:R-:W-:Y:S01]  /*c0f0*/  LOP3.LUT R19, R23, UR20, R166, 0x96, !PT ;  /* 0x0000001417137c12 */ /* 0x000fe2000f8e96a6 */
[----:B------:R1:W-:Y:S01]  /*c100*/  STG.E.U16 [R240.64+0x30], R61 ;  /* 0x0000303df0007986 */ /* 0x0003e2000c101524 */
[----:B------:R-:W-:-:S02]  /*c110*/  LOP3.LUT R17, R247, UR18, R22, 0x96, !PT ;  /* 0x00000012f7117c12 */ /* 0x000fc4000f8e9616 */
[----:B------:R-:W-:Y:S01]  /*c120*/  LOP3.LUT R13, R71, UR18, R22, 0x96, !PT ;  /* 0x00000012470d7c12 */ /* 0x000fe2000f8e9616 */
[----:B------:R2:W-:Y:S01]  /*c130*/  STG.E.U16 [R240.64+0x32], R81 ;  /* 0x00003251f0007986 */ /* 0x0005e2000c101524 */
[----:B------:R-:W-:-:S03]  /*c140*/  IMAD.WIDE.U32 R22, R14, -0x2daee0ad, RZ ;  /* 0xd2511f530e167825 */ /* 0x000fc600078e00ff */
[----:B------:R-:W-:Y:S04]  /*c150*/  STG.E.U16 [R238.64+0x30], R60 ;  /* 0x0000303cee007986 */ /* 0x000fe8000c101524 */
[----:B------:R4:W-:Y:S04]  /*c160*/  STG.E.U16 [R238.64+0x32], R82 ;  /* 0x00003252ee007986 */ /* 0x0009e8000c101524 */
[----:B------:R3:W-:Y:S01]  /*c170*/  STG.E.U16 [R236.64+0x40], R144 ;  /* 0x00004090ec007986 */ /* 0x0007e2000c101524 */
[----:B------:R-:W-:Y:S01]  /*c180*/  LOP3.LUT R14, R23, UR17, R208, 0x96, !PT ;  /* 0x00000011170e7c12 */ /* 0x000fe2000f8e96d0 */
[----:B-1----:R-:W-:-:S02]  /*c190*/  IMAD.MOV.U32 R61, RZ, RZ, R42 ;  /* 0x000000ffff3d7224 */ /* 0x002fc400078e002a */
[----:B--2---:R-:W-:Y:S02]  /*c1a0*/  IMAD.MOV.U32 R81, RZ, RZ, R158 ;  /* 0x000000ffff517224 */ /* 0x004fe400078e009e */
[----:B----4-:R-:W-:Y:S02]  /*c1b0*/  IMAD.MOV.U32 R82, RZ, RZ, R72 ;  /* 0x000000ffff527224 */ /* 0x010fe400078e0048 */
[----:B------:R-:W-:Y:S02]  /*c1c0*/  IMAD.MOV.U32 R72, RZ, RZ, R40 ;  /* 0x000000ffff487224 */ /* 0x000fe400078e0028 */
[----:B---3--:R-:W-:Y:S02]  /*c1d0*/  IMAD.MOV.U32 R144, RZ, RZ, R65 ;  /* 0x000000ffff907224 */ /* 0x008fe400078e0041 */
[----:B------:R-:W-:Y:S02]  /*c1e0*/  IMAD.MOV.U32 R65, RZ, RZ, R41 ;  /* 0x000000ffff417224 */ /* 0x000fe400078e0029 */
[----:B------:R-:W-:-:S04]  /*c1f0*/  IMAD.WIDE.U32 R40, R13, -0x2daee0ad, RZ ;  /* 0xd2511f530d287825 */ /* 0x000fc800078e00ff */
[----:B------:R-:W-:Y:S01]  /*c200*/  IMAD.MOV.U32 R158, RZ, RZ, R43 ;  /* 0x000000ffff9e7224 */ /* 0x000fe200078e002b */
[----:B------:R-:W-:Y:S01]  /*c210*/  LOP3.LUT R13, R41, UR15, R22, 0x96, !PT ;  /* 0x0000000f290d7c12 */ /* 0x000fe2000f8e9616 */
[----:B------:R-:W-:-:S04]  /*c220*/  IMAD.WIDE.U32 R42, R14, -0x326172a9, RZ ;  /* 0xcd9e8d570e2a7825 */ /* 0x000fc800078e00ff */
[----:B------:R-:W-:Y:S01]  /*c230*/  IMAD.WIDE.U32 R22, R13, -0x326172a9, RZ ;  /* 0xcd9e8d570d167825 */ /* 0x000fe200078e00ff */
[----:B------:R-:W-:-:S04]  /*c240*/  LOP3.LUT R13, R43, UR16, R70, 0x96, !PT ;  /* 0x000000102b0d7c12 */ /* 0x000fc8000f8e9646 */
[----:B------:R-:W-:Y:S01]  /*c250*/  LOP3.LUT R14, R23, UR14, R42, 0x96, !PT ;  /* 0x0000000e170e7c12 */ /* 0x000fe2000f8e962a */
[----:B------:R-:W-:Y:S01]  /*c260*/  IMAD.WIDE.U32 R42, R13, -0x2daee0ad, RZ ;  /* 0xd2511f530d2a7825 */ /* 0x000fe200078e00ff */
[----:B------:R1:W-:Y:S04]  /*c270*/  STG.E.U16 [R236.64+0x42], R143 ;  /* 0x0000428fec007986 */ /* 0x0003e8000c101524 */
[----:B------:R-:W-:Y:S01]  /*c280*/  LOP3.LUT R13, R43, UR13, R40, 0x96, !PT ;  /* 0x0000000d2b0d7c12 */ /* 0x000fe2000f8e9628 */
[----:B------:R-:W-:-:S04]  /*c290*/  IMAD.WIDE.U32 R40, R14, -0x2daee0ad, RZ ;  /* 0xd2511f530e287825 */ /* 0x000fc800078e00ff */
[----:B------:R-:W-:Y:S01]  /*c2a0*/  IMAD.MOV.U32 R60, RZ, RZ, R62 ;  /* 0x000000ffff3c7224 */ /* 0x000fe200078e003e */
[----:B------:R2:W-:Y:S04]  /*c2b0*/  STG.E.U16 [R242.64+0x40], R146 ;  /* 0x00004092f2007986 */ /* 0x0005e8000c101524 */
[----:B------:R-:W-:Y:S01]  /*c2c0*/  STG.E.U16 [R242.64+0x42], R145 ;  /* 0x00004291f2007986 */ /* 0x000fe2000c101524 */
[----:B------:R-:W-:-:S03]  /*c2d0*/  IMAD.MOV.U32 R148, RZ, RZ, R149 ;  /* 0x000000ffff947224 */ /* 0x000fc600078e0095 */
[----:B------:R3:W-:Y:S01]  /*c2e0*/  STG.E.U16 [R240.64+0x40], R57 ;  /* 0x00004039f0007986 */ /* 0x0007e2000c101524 */
[----:B-1----:R-:W-:-:S05]  /*c2f0*/  IMAD R143, R251, 0x10000, R251 ;  /* 0x00010000fb8f7824 */ /* 0x002fca00078e02fb */
[----:B------:R-:W-:Y:S01]  /*c300*/  HSET2.LE.AND R62, R12, R143, PT ;  /* 0x0000008f0c3e7233 */ /* 0x000fe20003803000 */
[----:B------:R-:W-:Y:S01]  /*c310*/  LOP3.LUT R12, R41, UR11, R42, 0x96, !PT ;  /* 0x0000000b290c7c12 */ /* 0x000fe2000f8e962a */
[----:B--2---:R-:W-:-:S04]  /*c320*/  IMAD.MOV.U32 R146, RZ, RZ, R56 ;  /* 0x000000ffff927224 */ /* 0x004fc800078e0038 */
[----:B------:R-:W-:-:S04]  /*c330*/  IMAD.WIDE.U32 R42, R12, -0x326172a9, RZ ;  /* 0xcd9e8d570c2a7825 */ /* 0x000fc800078e00ff */
[----:B---3--:R-:W-:-:S04]  /*c340*/  IMAD.WIDE.U32 R56, R13, -0x326172a9, RZ ;  /* 0xcd9e8d570d387825 */ /* 0x008fc800078e00ff */
[----:B------:R-:W-:Y:S01]  /*c350*/  IMAD.MOV.U32 R149, RZ, RZ, R147 ;  /* 0x000000ffff957224 */ /* 0x000fe200078e0093 */
[----:B------:R-:W-:Y:S01]  /*c360*/  LOP3.LUT R13, R57, UR12, R22, 0x96, !PT ;  /* 0x0000000c390d7c12 */ /* 0x000fe2000f8e9616 */
[----:B------:R-:W-:Y:S02]  /*c370*/  IMAD.MOV.U32 R147, RZ, RZ, R64 ;  /* 0x000000ffff937224 */ /* 0x000fe400078e0040 */
[----:B------:R-:W-:Y:S01]  /*c380*/  IMAD.MOV.U32 R64, RZ, RZ, R52 ;  /* 0x000000ffff407224 */ /* 0x000fe200078e0034 */
[----:B------:R-:W-:Y:S01]  /*c390*/  LOP3.LUT R52, R43, UR31, R56, 0x96, !PT ;  /* 0x0000001f2b347c12 */ /* 0x000fe2000f8e9638 */
[----:B------:R-:W-:Y:S01]  /*c3a0*/  IMAD.WIDE.U32 R56, R13, -0x2daee0ad, RZ ;  /* 0xd2511f530d387825 */ /* 0x000fe200078e00ff */
[----:B------:R-:W-:Y:S02]  /*c3b0*/  LOP3.LUT R23, R42, 0xffff, RZ, 0xc0, !PT ;  /* 0x0000ffff2a177812 */ /* 0x000fe400078ec0ff */
[----:B------:R-:W-:Y:S02]  /*c3c0*/  LOP3.LUT R24, R52, 0xffff, RZ, 0xc0, !PT ;  /* 0x0000ffff34187812 */ /* 0x000fe400078ec0ff */
[----:B------:R-:W-:-:S02]  /*c3d0*/  LOP3.LUT R43, R42, 0xff, RZ, 0xc0, !PT ;  /* 0x000000ff2a2b7812 */ /* 0x000fc400078ec0ff */
[----:B------:R-:W-:Y:S02]  /*c3e0*/  SHF.R.U32.HI R12, RZ, 0x10, R42 ;  /* 0x00000010ff0c7819 */ /* 0x000fe4000001162a */
[----:B------:R-:W-:Y:S02]  /*c3f0*/  SHF.R.U32.HI R24, RZ, 0x8, R24 ;  /* 0x00000008ff187819 */ /* 0x000fe40000011618 */
[----:B------:R-:W-:Y:S02]  /*c400*/  LOP3.LUT R29, R52, 0xff, RZ, 0xc0, !PT ;  /* 0x000000ff341d7812 */ /* 0x000fe400078ec0ff */
[----:B------:R-:W-:Y:S02]  /*c410*/  SHF.R.U32.HI R23, RZ, 0x8, R23 ;  /* 0x00000008ff177819 */ /* 0x000fe40000011617 */
[----:B------:R-:W-:Y:S01]  /*c420*/  LOP3.LUT R13, R57, UR32, R40, 0x96, !PT ;  /* 0x00000020390d7c12 */ /* 0x000fe2000f8e9628 */
[----:B------:R-:W-:Y:S01]  /*c430*/  HSET2.LE.AND R18, R18, R143, PT ;  /* 0x0000008f12127233 */ /* 0x000fe20003803000 */
[----:B------:R-:W-:-:S02]  /*c440*/  SHF.R.U32.HI R22, RZ, 0x18, R42 ;  /* 0x00000018ff167819 */ /* 0x000fc4000001162a */
[----:B------:R-:W-:Y:S02]  /*c450*/  PRMT R29, R29, 0x5410, R24 ;  /* 0x000054101d1d7816 */ /* 0x000fe40000000018 */
[----:B------:R-:W-:Y:S02]  /*c460*/  PRMT R23, R43, 0x5410, R23 ;  /* 0x000054102b177816 */ /* 0x000fe40000000017 */
[----:B------:R-:W-:Y:S02]  /*c470*/  LOP3.LUT R12, R12, 0xff, RZ, 0xc0, !PT ;  /* 0x000000ff0c0c7812 */ /* 0x000fe400078ec0ff */
[----:B------:R-:W-:Y:S02]  /*c480*/  SHF.R.U32.HI R24, RZ, 0x10, R52 ;  /* 0x00000010ff187819 */ /* 0x000fe40000011634 */
[----:B------:R-:W-:Y:S01]  /*c490*/  LOP3.LUT R43, R13, 0xffff, RZ, 0xc0, !PT ;  /* 0x0000ffff0d2b7812 */ /* 0x000fe200078ec0ff */
[----:B------:R-:W-:Y:S01]  /*c4a0*/  IMAD.MOV.U32 R145, RZ, RZ, R60 ;  /* 0x000000ffff917224 */ /* 0x000fe200078e003c */
[----:B------:R-:W-:Y:S01]  /*c4b0*/  LOP3.LUT R62, R62, R142, RZ, 0xc0, !PT ;  /* 0x0000008e3e3e7212 */ /* 0x000fe200078ec0ff */
[----:B------:R-:W-:Y:S01]  /*c4c0*/  IMAD.MOV.U32 R142, RZ, RZ, R144 ;  /* 0x000000ffff8e7224 */ /* 0x000fe200078e0090 */
[----:B------:R-:W-:Y:S01]  /*c4d0*/  PRMT R22, R12, 0x5410, R22 ;  /* 0x000054100c167816 */ /* 0x000fe20000000016 */
[----:B------:R-:W-:Y:S01]  /*c4e0*/  IMAD.MOV.U32 R144, RZ, RZ, R152 ;  /* 0x000000ffff907224 */ /* 0x000fe200078e0098 */
[----:B------:R-:W-:Y:S01]  /*c4f0*/  HSET2.LE.AND R10, R10, R143, PT ;  /* 0x0000008f0a0a7233 */ /* 0x000fe20003803000 */
[----:B------:R-:W-:Y:S01]  /*c500*/  LOP3.LUT R60, R18, R136, RZ, 0xc0, !PT ;  /* 0x00000088123c7212 */ /* 0x000fe200078ec0ff */
[----:B------:R-:W-:Y:S01]  /*c510*/  IMAD.MOV.U32 R152, RZ, RZ, R154 ;  /* 0x000000ffff987224 */ /* 0x000fe200078e009a */
[----:B------:R-:W-:Y:S01]  /*c520*/  SHF.R.U32.HI R52, RZ, 0x18, R52 ;  /* 0x00000018ff347819 */ /* 0x000fe20000011634 */
[----:B------:R-:W-:Y:S01]  /*c530*/  IMAD.WIDE.U32 R18, R19, -0x2daee0ad, RZ ;  /* 0xd2511f5313127825 */ /* 0x000fe200078e00ff */
[----:B------:R-:W-:-:S02]  /*c540*/  LOP3.LUT R24, R24, 0xff, RZ, 0xc0, !PT ;  /* 0x000000ff18187812 */ /* 0x000fc400078ec0ff */
[----:B------:R-:W-:Y:S01]  /*c550*/  SHF.R.U32.HI R43, RZ, 0x8, R43 ;  /* 0x00000008ff2b7819 */ /* 0x000fe2000001162b */
[----:B------:R-:W-:Y:S01]  /*c560*/  IMAD.MOV.U32 R154, RZ, RZ, R155 ;  /* 0x000000ffff9a7224 */ /* 0x000fe200078e009b */
[----:B------:R-:W-:Y:S01]  /*c570*/  LOP3.LUT R12, R13, 0xff, RZ, 0xc0, !PT ;  /* 0x000000ff0d0c7812 */ /* 0x000fe200078ec0ff */
[----:B------:R-:W-:Y:S01]  /*c580*/  IMAD.MOV.U32 R155, RZ, RZ, R153 ;  /* 0x000000ffff9b7224 */ /* 0x000fe200078e0099 */
[----:B------:R-:W-:Y:S01]  /*c590*/  SHF.R.U32.HI R41, RZ, 0x10, R56 ;  /* 0x00000010ff297819 */ /* 0x000fe20000011638 */
[----:B------:R-:W-:Y:S01]  /*c5a0*/  IMAD.MOV.U32 R153, RZ, RZ, R67 ;  /* 0x000000ffff997224 */ /* 0x000fe200078e0043 */
[----:B------:R-:W-:Y:S01]  /*c5b0*/  PRMT R24, R24, 0x5410, R52 ;  /* 0x0000541018187816 */ /* 0x000fe20000000034 */
[----:B------:R-:W-:Y:S01]  /*c5c0*/  IMAD.MOV.U32 R52, RZ, RZ, R146 ;  /* 0x000000ffff347224 */ /* 0x000fe200078e0092 */
[----:B------:R-:W-:Y:S02]  /*c5d0*/  PRMT R12, R12, 0x5410, R43 ;  /* 0x000054100c0c7816 */ /* 0x000fe4000000002b */
[----:B------:R-:W-:Y:S01]  /*c5e0*/  LOP3.LUT R67, R10, R139, RZ, 0xc0, !PT ;  /* 0x0000008b0a437212 */ /* 0x000fe200078ec0ff */
[----:B------:R-:W-:Y:S01]  /*c5f0*/  IMAD.MOV.U32 R146, RZ, RZ, R147 ;  /* 0x000000ffff927224 */ /* 0x000fe200078e0093 */
[----:B------:R-:W-:-:S02]  /*c600*/  LOP3.LUT R14, R56, 0xffff, RZ, 0xc0, !PT ;  /* 0x0000ffff380e7812 */ /* 0x000fc400078ec0ff */
[----:B------:R-:W-:Y:S02]  /*c610*/  SHF.R.U32.HI R40, RZ, 0x18, R56 ;  /* 0x00000018ff287819 */ /* 0x000fe40000011638 */
[----:B------:R-:W-:Y:S02]  /*c620*/  SHF.R.U32.HI R43, RZ, 0x10, R13 ;  /* 0x00000010ff2b7819 */ /* 0x000fe4000001160d */
[----:B------:R-:W-:Y:S02]  /*c630*/  LOP3.LUT R41, R41, 0xff, RZ, 0xc0, !PT ;  /* 0x000000ff29297812 */ /* 0x000fe400078ec0ff */
[----:B------:R-:W-:Y:S01]  /*c640*/  LOP3.LUT R10, R19, UR17, R234, 0x96, !PT ;  /* 0x00000011130a7c12 */ /* 0x000fe2000f8e96ea */
[----:B------:R-:W-:Y:S01]  /*c650*/  IMAD.MOV.U32 R147, RZ, RZ, R63 ;  /* 0x000000ffff937224 */ /* 0x000fe200078e003f */
[--C-:B------:R-:W-:Y:S01]  /*c660*/  HSET2.LE.AND R63, R6, R143.reuse, PT ;  /* 0x0000008f063f7233 */ /* 0x100fe20003803000 */
[----:B------:R-:W-:Y:S01]  /*c670*/  LOP3.LUT R42, R56, 0xff, RZ, 0xc0, !PT ;  /* 0x000000ff382a7812 */ /* 0x000fe200078ec0ff */
[----:B------:R-:W-:Y:S01]  /*c680*/  HSET2.LE.AND R15, R15, R143, PT ;  /* 0x0000008f0f0f7233 */ /* 0x000fe20003803000 */
[----:B------:R-:W-:-:S02]  /*c690*/  SHF.R.U32.HI R13, RZ, 0x18, R13 ;  /* 0x00000018ff0d7819 */ /* 0x000fc4000001160d */
[----:B------:R-:W-:Y:S02]  /*c6a0*/  LOP3.LUT R43, R43, 0xff, RZ, 0xc0, !PT ;  /* 0x000000ff2b2b7812 */ /* 0x000fe400078ec0ff */
[----:B------:R-:W-:Y:S02]  /*c6b0*/  SHF.R.U32.HI R14, RZ, 0x8, R14 ;  /* 0x00000008ff0e7819 */ /* 0x000fe4000001160e */
[----:B------:R-:W-:Y:S01]  /*c6c0*/  PRMT R6, R41, 0x5410, R40 ;  /* 0x0000541029067816 */ /* 0x000fe20000000028 */
[----:B------:R-:W-:Y:S01]  /*c6d0*/  IMAD.WIDE.U32 R40, R10, -0x326172a9, RZ ;  /* 0xcd9e8d570a287825 */ /* 0x000fe200078e00ff */
[----:B------:R-:W-:Y:S02]  /*c6e0*/  PRMT R13, R43, 0x5410, R13 ;  /* 0x000054102b0d7816 */ /* 0x000fe4000000000d */
[----:B------:R-:W-:Y:S01]  /*c6f0*/  PRMT R14, R42, 0x5410, R14 ;  /* 0x000054102a0e7816 */ /* 0x000fe2000000000e */
[----:B------:R-:W-:Y:S02]  /*c700*/  IMAD.MOV.U32 R57, RZ, RZ, R150 ;  /* 0x000000ffff397224 */ /* 0x000fe400078e0096 */
[----:B------:R-:W-:Y:S01]  /*c710*/  IMAD.MOV.U32 R150, RZ, RZ, R66 ;  /* 0x000000ffff967224 */ /* 0x000fe200078e0042 */
[----:B------:R-:W-:Y:S01]  /*c720*/  LOP3.LUT R66, R15, R141, RZ, 0xc0, !PT ;  /* 0x0000008d0f427212 */ /* 0x000fe200078ec0ff */
        /* <DEDUP_REMOVED lines=13> */
[C---:B------:R-:W-:Y:S02]  /*c800*/  LOP3.LUT R18, R42.reuse, 0xffff, RZ, 0xc0, !PT ;  /* 0x0000ffff2a127812 */ /* 0x040fe400078ec0ff */
[----:B------:R-:W-:Y:S02]  /*c810*/  LOP3.LUT R15, R42, 0xff, RZ, 0xc0, !PT ;  /* 0x000000ff2a0f7812 */ /* 0x000fe400078ec0ff */
[----:B------:R-:W-:-:S04]  /*c820*/  SHF.R.U32.HI R18, RZ, 0x8, R18 ;  /* 0x00000008ff127819 */ /* 0x000fc80000011612 */
[----:B------:R-:W-:Y:S02]  /*c830*/  PRMT R15, R15, 0x5410, R18 ;  /* 0x000054100f0f7816 */ /* 0x000fe40000000012 */
[--C-:B------:R-:W-:Y:S02]  /*c840*/  SHF.R.U32.HI R18, RZ, 0x10, R42.reuse ;  /* 0x00000010ff127819 */ /* 0x100fe4000001162a */
[----:B------:R-:W-:Y:S01]  /*c850*/  SHF.R.U32.HI R19, RZ, 0x18, R42 ;  /* 0x00000018ff137819 */ /* 0x000fe2000001162a */
[----:B------:R-:W-:Y:S01]  /*c860*/  IMAD.WIDE.U32 R42, R17, -0x2daee0ad, RZ ;  /* 0xd2511f53112a7825 */ /* 0x000fe200078e00ff */
        /* <DEDUP_REMOVED lines=8> */
[----:B------:R-:W-:Y:S01]  /*c8f0*/  LOP3.LUT R19, R19, 0xff, RZ, 0xc0, !PT ;  /* 0x000000ff13137812 */ /* 0x000fe200078ec0ff */
[----:B------:R-:W-:Y:S01]  /*c900*/  IMAD.MOV.U32 R139, RZ, RZ, R61 ;  /* 0x000000ffff8b7224 */ /* 0x000fe200078e003d */
[----:B------:R-:W-:Y:S02]  /*c910*/  HSET2.LE.AND R61, R7, R143, PT ;  /* 0x0000008f073d7233 */ /* 0x000fe40003803000 */
[----:B------:R-:W-:-:S02]  /*c920*/  PRMT R7, R19, 0x5410, R41 ;  /* 0x0000541013077816 */ /* 0x000fc40000000029 */
[C---:B------:R-:W-:Y:S02]  /*c930*/  LOP3.LUT R41, R10.reuse, 0xffff, RZ, 0xc0, !PT ;  /* 0x0000ffff0a297812 */ /* 0x040fe400078ec0ff */
[----:B------:R-:W-:Y:S02]  /*c940*/  LOP3.LUT R19, R10, 0xff, RZ, 0xc0, !PT ;  /* 0x000000ff0a137812 */ /* 0x000fe400078ec0ff */
[----:B------:R-:W-:Y:S01]  /*c950*/  SHF.R.U32.HI R41, RZ, 0x8, R41 ;  /* 0x00000008ff297819 */ /* 0x000fe20000011629 */
[----:B------:R-:W-:-:S03]  /*c960*/  HSET2.LE.AND R30, R30, R143, PT ;  /* 0x0000008f1e1e7233 */ /* 0x000fc60003803000 */
[----:B------:R-:W-:Y:S02]  /*c970*/  PRMT R19, R19, 0x5410, R41 ;  /* 0x0000541013137816 */ /* 0x000fe40000000029 */
[--C-:B------:R-:W-:Y:S02]  /*c980*/  SHF.R.U32.HI R41, RZ, 0x10, R10.reuse ;  /* 0x00000010ff297819 */ /* 0x100fe4000001160a */
[----:B------:R-:W-:Y:S02]  /*c990*/  SHF.R.U32.HI R10, RZ, 0x18, R10 ;  /* 0x00000018ff0a7819 */ /* 0x000fe4000001160a */
[----:B------:R-:W-:Y:S01]  /*c9a0*/  LOP3.LUT R41, R41, 0xff, RZ, 0xc0, !PT ;  /* 0x000000ff29297812 */ /* 0x000fe200078ec0ff */
[--C-:B------:R-:W-:Y:S01]  /*c9b0*/  HSET2.LE.AND R31, R31, R143.reuse, PT ;  /* 0x0000008f1f1f7233 */ /* 0x100fe20003803000 */
[----:B------:R-:W-:Y:S01]  /*c9c0*/  LOP3.LUT R40, R43, UR32, R40, 0x96, !PT ;  /* 0x000000202b287c12 */ /* 0x000fe2000f8e9628 */
[----:B------:R-:W-:Y:S01]  /*c9d0*/  HSET2.LE.AND R9, R9, R143, PT ;  /* 0x0000008f09097233 */ /* 0x000fe20003803000 */
[----:B------:R-:W-:-:S02]  /*c9e0*/  LOP3.LUT R74, R30, R74, RZ, 0xc0, !PT ;  /* 0x0000004a1e4a7212 */ /* 0x000fc400078ec0ff */
[----:B------:R-:W-:Y:S02]  /*c9f0*/  LOP3.LUT R30, R233, UR5, RZ, 0x3c, !PT ;  /* 0x00000005e91e7c12 */ /* 0x000fe4000f8e3cff */
[----:B------:R-:W-:Y:S02]  /*ca00*/  PRMT R10, R41, 0x5410, R10 ;  /* 0x00005410290a7816 */ /* 0x000fe4000000000a */
[----:B------:R-:W-:Y:S02]  /*ca10*/  LOP3.LUT R41, R40, 0xffff, RZ, 0xc0, !PT ;  /* 0x0000ffff28297812 */ /* 0x000fe400078ec0ff */
[----:B------:R-:W-:Y:S01]  /*ca20*/  LOP3.LUT R61, R61, R135, RZ, 0xc0, !PT ;  /* 0x000000873d3d7212 */ /* 0x000fe200078ec0ff */
[----:B------:R-:W-:Y:S01]  /*ca30*/  IMAD.MOV.U32 R135, RZ, RZ, R64 ;  /* 0x000000ffff877224 */ /* 0x000fe200078e0040 */
[----:B------:R-:W-:Y:S01]  /*ca40*/  LOP3.LUT R73, R31, R73, RZ, 0xc0, !PT ;  /* 0x000000491f497212 */ /* 0x000fe200078ec0ff */
[----:B------:R-:W-:Y:S01]  /*ca50*/  IMAD.WIDE.U32 R30, R30, -0x326172a9, RZ ;  /* 0xcd9e8d571e1e7825 */ /* 0x000fe200078e00ff */
[----:B------:R-:W-:-:S02]  /*ca60*/  LOP3.LUT R64, R9, R138, RZ, 0xc0, !PT ;  /* 0x0000008a09407212 */ /* 0x000fc400078ec0ff */
[----:B------:R-:W-:Y:S01]  /*ca70*/  LOP3.LUT R63, R63, R140, RZ, 0xc0, !PT ;  /* 0x0000008c3f3f7212 */ /* 0x000fe200078ec0ff */
[----:B------:R-:W-:Y:S01]  /*ca80*/  IMAD.MOV.U32 R140, RZ, RZ, R82 ;  /* 0x000000ffff8c7224 */ /* 0x000fe200078e0052 */
[----:B------:R-:W-:Y:S02]  /*ca90*/  SHF.R.U32.HI R41, RZ, 0x8, R41 ;  /* 0x00000008ff297819 */ /* 0x000fe40000011629 */
[----:B------:R-:W-:Y:S01]  /*caa0*/  LOP3.LUT R9, R40, 0xff, RZ, 0xc0, !PT ;  /* 0x000000ff28097812 */ /* 0x000fe200078ec0ff */
[----:B------:R-:W-:Y:S01]  /*cab0*/  IMAD.MOV.U32 R82, RZ, RZ, R75 ;  /* 0x000000ffff527224 */ /* 0x000fe200078e004b */
[----:B------:R-:W-:Y:S01]  /*cac0*/  HSET2.LE.AND R75, R28, R143, PT ;  /* 0x0000008f1c4b7233 */ /* 0x000fe20003803000 */
[----:B------:R-:W-:Y:S02]  /*cad0*/  LOP3.LUT R28, R31, UR20, R166, 0x96, !PT ;  /* 0x000000141f1c7c12 */ /* 0x000fe4000f8e96a6 */
[----:B------:R-:W-:Y:S02]  /*cae0*/  PRMT R9, R9, 0x5410, R41 ;  /* 0x0000541009097816 */ /* 0x000fe40000000029 */
[----:B------:R-:W-:-:S02]  /*caf0*/  SHF.R.U32.HI R41, RZ, 0x10, R40 ;  /* 0x00000010ff297819 */ /* 0x000fc40000011628 */
[----:B------:R-:W-:Y:S01]  /*cb00*/  LOP3.LUT R31, R31, UR20, R16, 0x96, !PT ;  /* 0x000000141f1f7c12 */ /* 0x000fe2000f8e9610 */
[--C-:B------:R-:W-:Y:S01]  /*cb10*/  HSET2.LE.AND R56, R25, R143.reuse, PT ;  /* 0x0000008f19387233 */ /* 0x100fe20003803000 */
[----:B------:R-:W-:Y:S01]  /*cb20*/  LOP3.LUT R25, R247, UR18, R30, 0x96, !PT ;  /* 0x00000012f7197c12 */ /* 0x000fe2000f8e961e */
[--C-:B------:R-:W-:Y:S01]  /*cb30*/  HSET2.LE.AND R21, R21, R143.reuse, PT ;  /* 0x0000008f15157233 */ /* 0x100fe20003803000 */
[----:B------:R-:W-:Y:S01]  /*cb40*/  SHF.R.U32.HI R40, RZ, 0x18, R40 ;  /* 0x00000018ff287819 */ /* 0x000fe20000011628 */
[--C-:B------:R-:W-:Y:S01]  /*cb50*/  HSET2.LE.AND R20, R20, R143.reuse, PT ;  /* 0x0000008f14147233 */ /* 0x100fe20003803000 */
[----:B------:R-:W-:Y:S01]  /*cb60*/  LOP3.LUT R41, R41, 0xff, RZ, 0xc0, !PT ;  /* 0x000000ff29297812 */ /* 0x000fe200078ec0ff */
[----:B------:R-:W-:Y:S01]  /*cb70*/  IMAD.WIDE.U32 R42, R31, -0x2daee0ad, RZ ;  /* 0xd2511f531f2a7825 */ /* 0x000fe200078e00ff */
[----:B------:R-:W-:Y:S01]  /*cb80*/  LOP3.LUT R30, R71, UR18, R30, 0x96, !PT ;  /* 0x00000012471e7c12 */ /* 0x000fe2000f8e961e */
[--C-:B------:R-:W-:Y:S02]  /*cb90*/  HSET2.LE.AND R11, R11, R143.reuse, PT ;  /* 0x0000008f0b0b7233 */ /* 0x100fe40003803000 */
[----:B------:R-:W-:Y:S01]  /*cba0*/  IMAD.MOV.U32 R138, RZ, RZ, R65 ;  /* 0x000000ffff8a7224 */ /* 0x000fe200078e0041 */
[--C-:B------:R-:W-:Y:S01]  /*cbb0*/  HSET2.LE.AND R65, R8, R143.reuse, PT ;  /* 0x0000008f08417233 */ /* 0x100fe20003803000 */
[----:B------:R-:W-:Y:S01]  /*cbc0*/  IMAD.MOV.U32 R136, RZ, RZ, R57 ;  /* 0x000000ffff887224 */ /* 0x000fe200078e0039 */
[----:B------:R-:W-:Y:S01]  /*cbd0*/  PRMT R8, R41, 0x5410, R40 ;  /* 0x0000541029087816 */ /* 0x000fe20000000028 */
[----:B------:R-:W-:Y:S01]  /*cbe0*/  HSET2.LE.AND R39, R39, R143, PT ;  /* 0x0000008f27277233 */ /* 0x000fe20003803000 */
[----:B------:R-:W-:Y:S01]  /*cbf0*/  LOP3.LUT R57, R21, R58, RZ, 0xc0, !PT ;  /* 0x0000003a15397212 */ /* 0x000fe200078ec0ff */
[----:B------:R-:W-:Y:S01]  /*cc00*/  IMAD.WIDE.U32 R40, R30, -0x2daee0ad, RZ ;  /* 0xd2511f531e287825 */ /* 0x000fe200078e00ff */
[----:B------:R-:W-:-:S02]  /*cc10*/  LOP3.LUT R58, R20, R80, RZ, 0xc0, !PT ;  /* 0x00000050143a7212 */ /* 0x000fc400078ec0ff */
[----:B------:R-:W-:Y:S01]  /*cc20*/  LOP3.LUT R20, R43, UR17, R208, 0x96, !PT ;  /* 0x000000112b147c12 */ /* 0x000fe2000f8e96d0 */
[----:B------:R-:W-:Y:S01]  /*cc30*/  IMAD.MOV.U32 R141, RZ, RZ, R81 ;  /* 0x000000ffff8d7224 */ /* 0x000fe200078e0051 */
[----:B------:R-:W-:Y:S01]  /*cc40*/  LOP3.LUT R56, R56, R59, RZ, 0xc0, !PT ;  /* 0x0000003b38387212 */ /* 0x000fe200078ec0ff */
[----:B------:R-:W-:Y:S01]  /*cc50*/  IMAD.MOV.U32 R81, RZ, RZ, R72 ;  /* 0x000000ffff517224 */ /* 0x000fe200078e0048 */
[----:B------:R-:W-:Y:S02]  /*cc60*/  LOP3.LUT R59, R11, R77, RZ, 0xc0, !PT ;  /* 0x0000004d0b3b7212 */ /* 0x000fe400078ec0ff */
[----:B------:R-:W-:Y:S01]  /*cc70*/  LOP3.LUT R72, R39, R76, RZ, 0xc0, !PT ;  /* 0x0000004c27487212 */ /* 0x000fe200078ec0ff */
[----:B------:R-:W-:Y:S01]  /*cc80*/  IMAD.MOV.U32 R76, RZ, RZ, R70 ;  /* 0x000000ffff4c7224 */ /* 0x000fe200078e0046 */
[----:B------:R-:W-:Y:S01]  /*cc90*/  LOP3.LUT R11, R41, UR15, R42, 0x96, !PT ;  /* 0x0000000f290b7c12 */ /* 0x000fe2000f8e962a */
[----:B------:R-:W-:Y:S01]  /*cca0*/  IMAD.WIDE.U32 R42, R20, -0x326172a9, RZ ;  /* 0xcd9e8d57142a7825 */ /* 0x000fe200078e00ff */
[----:B------:R-:W-:Y:S03]  /*ccb0*/  STL.64 [R1+0x8], R208 ;  /* 0x000008d001007387 */ /* 0x000fe60000100a00 */
[----:B------:R-:W-:Y:S01]  /*ccc0*/  IMAD.WIDE.U32 R30, R11, -0x326172a9, RZ ;  /* 0xcd9e8d570b1e7825 */ /* 0x000fe200078e00ff */
[----:B------:R-:W-:Y:S01]  /*ccd0*/  LOP3.LUT R20, R43, UR16, R76, 0x96, !PT ;  /* 0x000000102b147c12 */ /* 0x000fe2000f8e964c */
[----:B------:R1:W-:Y:S02]  /*cce0*/  STL.64 [R1], R70 ;  /* 0x0000004601007387 */ /* 0x0003e40000100a00 */
[----:B------:R-:W-:Y:S01]  /*ccf0*/  IMAD.MOV.U32 R77, RZ, RZ, R71 ;  /* 0x000000ffff4d7224 */ /* 0x000fe200078e0047 */
[----:B------:R-:W-:-:S05]  /*cd00*/  LOP3.LUT R11, R31, UR14, R42, 0x96, !PT ;  /* 0x0000000e1f0b7c12 */ /* 0x000fca000f8e962a */
[----:B------:R-:W-:-:S04]  /*cd10*/  IMAD.WIDE.U32 R42, R11, -0x2daee0ad, RZ ;  /* 0xd2511f530b2a7825 */ /* 0x000fc800078e00ff */
[----:B-1----:R-:W-:-:S05]  /*cd20*/  IMAD.WIDE.U32 R70, R20, -0x2daee0ad, RZ ;  /* 0xd2511f5314467825 */ /* 0x002fca00078e00ff */
[----:B------:R-:W-:Y:S02]  /*cd30*/  LOP3.LUT R20, R71, UR13, R40, 0x96, !PT ;  /* 0x0000000d47147c12 */ /* 0x000fe4000f8e9628 */
[----:B------:R-:W-:-:S03]  /*cd40*/  LOP3.LUT R11, R43, UR11, R70, 0x96, !PT ;  /* 0x0000000b2b0b7c12 */ /* 0x000fc6000f8e9646 */
[----:B------:R-:W-:-:S05]  /*cd50*/  IMAD.WIDE.U32 R40, R20, -0x326172a9, RZ ;  /* 0xcd9e8d5714287825 */ /* 0x000fca00078e00ff */
[----:B------:R-:W-:Y:S01]  /*cd60*/  LOP3.LUT R20, R41, UR12, R30, 0x96, !PT ;  /* 0x0000000c29147c12 */ /* 0x000fe2000f8e961e */
[----:B------:R-:W-:-:S04]  /*cd70*/  IMAD.WIDE.U32 R30, R11, -0x326172a9, RZ ;  /* 0xcd9e8d570b1e7825 */ /* 0x000fc800078e00ff */
[----:B------:R-:W-:Y:S01]  /*cd80*/  IMAD.MOV.U32 R71, RZ, RZ, R77 ;  /* 0x000000ffff477224 */ /* 0x000fe200078e004d */
[----:B------:R-:W-:Y:S02]  /*cd90*/  LOP3.LUT R41, R31, UR31, R40, 0x96, !PT ;  /* 0x0000001f1f297c12 */ /* 0x000fe4000f8e9628 */
[C---:B------:R-:W-:Y:S02]  /*cda0*/  LOP3.LUT R40, R30.reuse, 0xffff, RZ, 0xc0, !PT ;  /* 0x0000ffff1e287812 */ /* 0x040fe400078ec0ff */
[----:B------:R-:W-:Y:S02]  /*cdb0*/  LOP3.LUT R77, R30, 0xff, RZ, 0xc0, !PT ;  /* 0x000000ff1e4d7812 */ /* 0x000fe400078ec0ff */
[--C-:B------:R-:W-:Y:S02]  /*cdc0*/  SHF.R.U32.HI R39, RZ, 0x10, R30.reuse ;  /* 0x00000010ff277819 */ /* 0x100fe4000001161e */
[----:B------:R-:W-:Y:S01]  /*cdd0*/  SHF.R.U32.HI R11, RZ, 0x18, R30 ;  /* 0x00000018ff0b7819 */ /* 0x000fe2000001161e */
[----:B------:R-:W-:-:S05]  /*cde0*/  IMAD.WIDE.U32 R30, R20, -0x2daee0ad, RZ ;  /* 0xd2511f53141e7825 */ /* 0x000fca00078e00ff */
[----:B------:R-:W-:Y:S02]  /*cdf0*/  LOP3.LUT R20, R31, UR32, R42, 0x96, !PT ;  /* 0x000000201f147c12 */ /* 0x000fe4000f8e962a */
[C---:B------:R-:W-:Y:S01]  /*ce00*/  LOP3.LUT R42, R41.reuse, 0xffff, RZ, 0xc0, !PT ;  /* 0x0000ffff292a7812 */ /* 0x040fe200078ec0ff */
[----:B------:R-:W-:Y:S01]  /*ce10*/  IMAD.MOV.U32 R70, RZ, RZ, R76 ;  /* 0x000000ffff467224 */ /* 0x000fe200078e004c */
[--C-:B------:R-:W-:Y:S01]  /*ce20*/  HSET2.LE.AND R23, R23, R143.reuse, PT ;  /* 0x0000008f17177233 */ /* 0x100fe20003803000 */
[----:B------:R-:W-:Y:S01]  /*ce30*/  IMAD.MOV.U32 R76, RZ, RZ, R136 ;  /* 0x000000ffff4c7224 */ /* 0x000fe200078e0088 */
[----:B------:R-:W-:Y:S01]  /*ce40*/  SHF.R.U32.HI R42, RZ, 0x8, R42 ;  /* 0x00000008ff2a7819 */ /* 0x000fe2000001162a */
[----:B------:R-:W-:Y:S01]  /*ce50*/  HSET2.LE.AND R22, R22, R143, PT ;  /* 0x0000008f16167233 */ /* 0x000fe20003803000 */
[----:B------:R-:W-:Y:S02]  /*ce60*/  LOP3.LUT R136, R41, 0xff, RZ, 0xc0, !PT ;  /* 0x000000ff29887812 */ /* 0x000fe400078ec0ff */
[----:B------:R-:W-:-:S02]  /*ce70*/  SHF.R.U32.HI R21, RZ, 0x10, R30 ;  /* 0x00000010ff157819 */ /* 0x000fc4000001161e */
[----:B------:R-:W-:Y:S01]  /*ce80*/  LOP3.LUT R65, R65, R137, RZ, 0xc0, !PT ;  /* 0x0000008941417212 */ /* 0x000fe200078ec0ff */
[----:B------:R-:W-:Y:S01]  /*ce90*/  IMAD.MOV.U32 R137, RZ, RZ, R138 ;  /* 0x000000ffff897224 */ /* 0x000fe200078e008a */
[----:B------:R-:W-:Y:S01]  /*cea0*/  LOP3.LUT R75, R75, R69, RZ, 0xc0, !PT ;  /* 0x000000454b4b7212 */ /* 0x000fe200078ec0ff */
[----:B------:R-:W-:Y:S01]  /*ceb0*/  IMAD.MOV.U32 R138, RZ, RZ, R135 ;  /* 0x000000ffff8a7224 */ /* 0x000fe200078e0087 */
[----:B------:R-:W-:Y:S02]  /*cec0*/  PRMT R136, R136, 0x5410, R42 ;  /* 0x0000541088887816 */ /* 0x000fe4000000002a */
[C---:B------:R-:W-:Y:S02]  /*ced0*/  LOP3.LUT R31, R30.reuse, 0xffff, RZ, 0xc0, !PT ;  /* 0x0000ffff1e1f7812 */ /* 0x040fe400078ec0ff */
[----:B------:R-:W-:Y:S02]  /*cee0*/  LOP3.LUT R69, R30, 0xff, RZ, 0xc0, !PT ;  /* 0x000000ff1e457812 */ /* 0x000fe400078ec0ff */
[----:B------:R-:W-:-:S02]  /*cef0*/  LOP3.LUT R42, R23, R53, RZ, 0xc0, !PT ;  /* 0x00000035172a7212 */ /* 0x000fc400078ec0ff */
[----:B------:R-:W-:Y:S01]  /*cf00*/  LOP3.LUT R43, R22, R51, RZ, 0xc0, !PT ;  /* 0x00000033162b7212 */ /* 0x000fe200078ec0ff */
[----:B------:R-:W-:Y:S01]  /*cf10*/  IMAD.WIDE.U32 R22, R28, -0x2daee0ad, RZ ;  /* 0xd2511f531c167825 */ /* 0x000fe200078e00ff */
[----:B------:R-:W-:Y:S02]  /*cf20*/  SHF.R.U32.HI R30, RZ, 0x18, R30 ;  /* 0x00000018ff1e7819 */ /* 0x000fe4000001161e */
[--C-:B------:R-:W-:Y:S02]  /*cf30*/  SHF.R.U32.HI R135, RZ, 0x10, R41.reuse ;  /* 0x00000010ff877819 */ /* 0x100fe40000011629 */
[----:B------:R-:W-:Y:S01]  /*cf40*/  LOP3.LUT R21, R21, 0xff, RZ, 0xc0, !PT ;  /* 0x000000ff15157812 */ /* 0x000fe200078ec0ff */
[--C-:B------:R-:W-:Y:S01]  /*cf50*/  HSET2.LE.AND R29, R29, R143.reuse, PT ;  /* 0x0000008f1d1d7233 */ /* 0x100fe20003803000 */
[----:B------:R-:W-:Y:S01]  /*cf60*/  SHF.R.U32.HI R40, RZ, 0x8, R40 ;  /* 0x00000008ff287819 */ /* 0x000fe20000011628 */
[----:B------:R-:W-:Y:S01]  /*cf70*/  HSET2.LE.AND R24, R24, R143, PT ;  /* 0x0000008f18187233 */ /* 0x000fe20003803000 */
[----:B------:R-:W-:-:S02]  /*cf80*/  SHF.R.U32.HI R41, RZ, 0x18, R41 ;  /* 0x00000018ff297819 */ /* 0x000fc40000011629 */
[----:B------:R-:W-:Y:S02]  /*cf90*/  LOP3.LUT R135, R135, 0xff, RZ, 0xc0, !PT ;  /* 0x000000ff87877812 */ /* 0x000fe400078ec0ff */
[----:B------:R-:W-:Y:S02]  /*cfa0*/  PRMT R30, R21, 0x5410, R30 ;  /* 0x00005410151e7816 */ /* 0x000fe4000000001e */
[----:B------:R-:W-:Y:S02]  /*cfb0*/  LOP3.LUT R21, R23, UR17, R234, 0x96, !PT ;  /* 0x0000001117157c12 */ /* 0x000fe4000f8e96ea */
[----:B------:R-:W-:Y:S02]  /*cfc0*/  PRMT R77, R77, 0x5410, R40 ;  /* 0x000054104d4d7816 */ /* 0x000fe40000000028 */
[----:B------:R-:W-:Y:S02]  /*cfd0*/  PRMT R135, R135, 0x5410, R41 ;  /* 0x0000541087877816 */ /* 0x000fe40000000029 */
[----:B------:R-:W-:Y:S01]  /*cfe0*/  LOP3.LUT R40, R29, R78, RZ, 0xc0, !PT ;  /* 0x0000004e1d287212 */ /* 0x000fe200078ec0ff */
[----:B------:R-:W-:Y:S01]  /*cff0*/  IMAD.WIDE.U32 R28, R25, -0x2daee0ad, RZ ;  /* 0xd2511f53191c7825 */ /* 0x000fe200078e00ff */
[----:B------:R-:W-:-:S03]  /*d000*/  LOP3.LUT R41, R24, R55, RZ, 0xc0, !PT ;  /* 0x0000003718297212 */ /* 0x000fc600078ec0ff */
[----:B------:R-:W-:-:S05]  /*d010*/  IMAD.WIDE.U32 R24, R21, -0x326172a9, RZ ;  /* 0xcd9e8d5715187825 */ /* 0x000fca00078e00ff */
[----:B------:R-:W-:Y:S01]  /*d020*/  LOP3.LUT R21, R25, UR16, R246, 0x96, !PT ;  /* 0x0000001019157c12 */ /* 0x000fe2000f8e96f6 */
[----:B------:R-:W-:Y:S02]  /*d030*/  IMAD.MOV.U32 R51, RZ, RZ, R76 ;  /* 0x000000ffff337224 */ /* 0x000fe400078e004c */
[----:B------:R-:W-:Y:S01]  /*d040*/  IMAD.MOV.U32 R76, RZ, RZ, R52 ;  /* 0x000000ffff4c7224 */ /* 0x000fe200078e0034 */
        /* <DEDUP_REMOVED lines=10> */
[C---:B------:R-:W-:Y:S01]  /*d0f0*/  LOP3.LUT R23, R28.reuse, 0xffff, RZ, 0xc0, !PT ;  /* 0x0000ffff1c177812 */ /* 0x040fe200078ec0ff */
[----:B------:R-:W-:Y:S01]  /*d100*/  IMAD.MOV.U32 R80, RZ, RZ, R54 ;  /* 0x000000ffff507224 */ /* 0x000fe200078e0036 */
[----:B------:R-:W-:Y:S02]  /*d110*/  LOP3.LUT R55, R28, 0xff, RZ, 0xc0, !PT ;  /* 0x000000ff1c377812 */ /* 0x000fe400078ec0ff */
[----:B------:R-:W-:Y:S02]  /*d120*/  SHF.R.U32.HI R23, RZ, 0x8, R23 ;  /* 0x00000008ff177819 */ /* 0x000fe40000011617 */
[----:B------:R-:W-:Y:S02]  /*d130*/  SHF.R.U32.HI R54, RZ, 0x10, R28 ;  /* 0x00000010ff367819 */ /* 0x000fe4000001161c */
[----:B------:R-:W-:Y:S01]  /*d140*/  LOP3.LUT R22, R29, UR31, R52, 0x96, !PT ;  /* 0x0000001f1d167c12 */ /* 0x000fe2000f8e9634 */
[----:B------:R-:W-:Y:S01]  /*d150*/  IMAD.WIDE.U32 R52, R21, -0x2daee0ad, RZ ;  /* 0xd2511f5315347825 */ /* 0x000fe200078e00ff */
[----:B------:R-:W-:-:S02]  /*d160*/  PRMT R55, R55, 0x5410, R23 ;  /* 0x0000541037377816 */ /* 0x000fc40000000017 */
[----:B------:R-:W-:Y:S02]  /*d170*/  SHF.R.U32.HI R23, RZ, 0x18, R28 ;  /* 0x00000018ff177819 */ /* 0x000fe4000001161c */
[----:B------:R-:W-:Y:S02]  /*d180*/  LOP3.LUT R54, R54, 0xff, RZ, 0xc0, !PT ;  /* 0x000000ff36367812 */ /* 0x000fe400078ec0ff */
[----:B------:R-:W-:Y:S02]  /*d190*/  SHF.R.U32.HI R31, RZ, 0x8, R31 ;  /* 0x00000008ff1f7819 */ /* 0x000fe4000001161f */
[----:B------:R-:W-:Y:S02]  /*d1a0*/  PRMT R54, R54, 0x5410, R23 ;  /* 0x0000541036367816 */ /* 0x000fe40000000017 */
[----:B------:R-:W-:Y:S02]  /*d1b0*/  LOP3.LUT R23, R52, 0xffff, RZ, 0xc0, !PT ;  /* 0x0000ffff34177812 */ /* 0x000fe400078ec0ff */
[----:B------:R-:W-:-:S02]  /*d1c0*/  PRMT R69, R69, 0x5410, R31 ;  /* 0x0000541045457816 */ /* 0x000fc4000000001f */
[----:B------:R-:W-:Y:S02]  /*d1d0*/  SHF.R.U32.HI R23, RZ, 0x8, R23 ;  /* 0x00000008ff177819 */ /* 0x000fe40000011617 */
[----:B------:R-:W-:Y:S02]  /*d1e0*/  LOP3.LUT R31, R52, 0xff, RZ, 0xc0, !PT ;  /* 0x000000ff341f7812 */ /* 0x000fe400078ec0ff */
[--C-:B------:R-:W-:Y:S02]  /*d1f0*/  SHF.R.U32.HI R28, RZ, 0x10, R52.reuse ;  /* 0x00000010ff1c7819 */ /* 0x100fe40000011634 */
[----:B------:R-:W-:Y:S02]  /*d200*/  PRMT R31, R31, 0x5410, R23 ;  /* 0x000054101f1f7816 */ /* 0x000fe40000000017 */
[----:B------:R-:W-:Y:S02]  /*d210*/  LOP3.LUT R39, R39, 0xff, RZ, 0xc0, !PT ;  /* 0x000000ff27277812 */ /* 0x000fe400078ec0ff */
[----:B------:R-:W-:-:S02]  /*d220*/  SHF.R.U32.HI R23, RZ, 0x18, R52 ;  /* 0x00000018ff177819 */ /* 0x000fc40000011634 */
[----:B------:R-:W-:Y:S02]  /*d230*/  LOP3.LUT R28, R28, 0xff, RZ, 0xc0, !PT ;  /* 0x000000ff1c1c7812 */ /* 0x000fe400078ec0ff */
[----:B------:R-:W-:Y:S02]  /*d240*/  SHF.R.U32.HI R25, RZ, 0x10, R22 ;  /* 0x00000010ff197819 */ /* 0x000fe40000011616 */
[----:B------:R-:W-:Y:S02]  /*d250*/  PRMT R11, R39, 0x5410, R11 ;  /* 0x00005410270b7816 */ /* 0x000fe4000000000b */
[----:B------:R-:W-:Y:S02]  /*d260*/  LOP3.LUT R21, R53, UR32, R24, 0x96, !PT ;  /* 0x0000002035157c12 */ /* 0x000fe4000f8e9618 */
[----:B------:R-:W-:Y:S02]  /*d270*/  PRMT R28, R28, 0x5410, R23 ;  /* 0x000054101c1c7816 */ /* 0x000fe40000000017 */
[----:B------:R-:W-:-:S02]  /*d280*/  LOP3.LUT R23, R22, 0xffff, RZ, 0xc0, !PT ;  /* 0x0000ffff16177812 */ /* 0x000fc400078ec0ff */
[----:B------:R-:W-:Y:S02]  /*d290*/  LOP3.LUT R39, R22, 0xff, RZ, 0xc0, !PT ;  /* 0x000000ff16277812 */ /* 0x000fe400078ec0ff */
[----:B------:R-:W-:Y:S02]  /*d2a0*/  SHF.R.U32.HI R22, RZ, 0x18, R22 ;  /* 0x00000018ff167819 */ /* 0x000fe40000011616 */
[----:B------:R-:W-:Y:S02]  /*d2b0*/  LOP3.LUT R25, R25, 0xff, RZ, 0xc0, !PT ;  /* 0x000000ff19197812 */ /* 0x000fe400078ec0ff */
[----:B------:R-:W-:Y:S02]  /*d2c0*/  SHF.R.U32.HI R29, RZ, 0x10, R21 ;  /* 0x00000010ff1d7819 */ /* 0x000fe40000011615 */
        /* <DEDUP_REMOVED lines=10> */
[----:B------:R-:W-:Y:S02]  /*d370*/  PRMT R53, R53, 0x5410, R22 ;  /* 0x0000541035357816 */ /* 0x000fe40000000016 */
[--C-:B------:R-:W-:Y:S02]  /*d380*/  SHF.R.U32.HI R22, RZ, 0x10, R20.reuse ;  /* 0x00000010ff167819 */ /* 0x100fe40000011614 */
[----:B------:R-:W-:Y:S02]  /*d390*/  PRMT R24, R24, 0x5410, R21 ;  /* 0x0000541018187816 */ /* 0x000fe40000000015 */
[----:B------:R-:W-:-:S02]  /*d3a0*/  SHF.R.U32.HI R21, RZ, 0x18, R20 ;  /* 0x00000018ff157819 */ /* 0x000fc40000011614 */
[----:B------:R-:W-:Y:S01]  /*d3b0*/  LOP3.LUT R20, R22, 0xff, RZ, 0xc0, !PT ;  /* 0x000000ff16147812 */ /* 0x000fe200078ec0ff */
[----:B------:R-:W-:-:S03]  /*d3c0*/  HSET2.LE.AND R22, R6, R143, PT ;  /* 0x0000008f06167233 */ /* 0x000fc60003803000 */
[----:B------:R-:W-:Y:S02]  /*d3d0*/  PRMT R6, R20, 0x5410, R21 ;  /* 0x0000541014067816 */ /* 0x000fe40000000015 */
[----:B------:R-:W-:Y:S02]  /*d3e0*/  LOP3.LUT R20, R233, UR40, RZ, 0x3c, !PT ;  /* 0x00000028e9147c12 */ /* 0x000fe4000f8e3cff */
[----:B------:R-:W-:Y:S01]  /*d3f0*/  SHF.R.U32.HI R23, RZ, 0x8, R23 ;  /* 0x00000008ff177819 */ /* 0x000fe20000011617 */
[--C-:B------:R-:W-:Y:S02]  /*d400*/  HSET2.LE.AND R13, R13, R143.reuse, PT ;  /* 0x0000008f0d0d7233 */ /* 0x100fe40003803000 */
[----:B------:R-:W-:Y:S01]  /*d410*/  IMAD.WIDE.U32 R20, R20, -0x326172a9, RZ ;  /* 0xcd9e8d5714147825 */ /* 0x000fe200078e00ff */
[----:B------:R-:W-:Y:S01]  /*d420*/  PRMT R39, R39, 0x5410, R23 ;  /* 0x0000541027277816 */ /* 0x000fe20000000017 */
[----:B------:R-:W-:Y:S01]  /*d430*/  HSET2.LE.AND R23, R15, R143, PT ;  /* 0x0000008f0f177233 */ /* 0x000fe20003803000 */
[----:B------:R-:W-:-:S02]  /*d440*/  LOP3.LUT R15, R22, R36, RZ, 0xc0, !PT ;  /* 0x00000024160f7212 */ /* 0x000fc400078ec0ff */
[----:B------:R-:W-:Y:S02]  /*d450*/  LOP3.LUT R13, R13, R46, RZ, 0xc0, !PT ;  /* 0x0000002e0d0d7212 */ /* 0x000fe400078ec0ff */
[----:B------:R-:W-:Y:S01]  /*d460*/  LOP3.LUT R36, R21, UR20, R16, 0x96, !PT ;  /* 0x0000001415247c12 */ /* 0x000fe2000f8e9610 */
[--C-:B------:R-:W-:Y:S01]  /*d470*/  HSET2.LE.AND R7, R7, R143.reuse, PT ;  /* 0x0000008f07077233 */ /* 0x100fe20003803000 */
[--C-:B------:R-:W-:Y:S02]  /*d480*/  LOP3.LUT R16, R247, UR18, R20.reuse, 0x96, !PT ;  /* 0x00000012f7107c12 */ /* 0x100fe4000f8e9614 */
[----:B------:R-:W-:Y:S01]  /*d490*/  LOP3.LUT R46, R71, UR18, R20, 0x96, !PT ;  /* 0x00000012472e7c12 */ /* 0x000fe2000f8e9614 */
[----:B------:R-:W-:Y:S01]  /*d4a0*/  HSET2.LE.AND R20, R19, R143, PT ;  /* 0x0000008f13147233 */ /* 0x000fe20003803000 */
[----:B------:R-:W-:Y:S02]  /*d4b0*/  LOP3.LUT R21, R21, UR20, R166, 0x96, !PT ;  /* 0x0000001415157c12 */ /* 0x000fe4000f8e96a6 */
[----:B------:R-:W-:-:S02]  /*d4c0*/  LOP3.LUT R19, R7, R95, RZ, 0xc0, !PT ;  /* 0x0000005f07137212 */ /* 0x000fc400078ec0ff */
[----:B------:R-:W-:Y:S01]  /*d4d0*/  LOP3.LUT R20, R20, R94, RZ, 0xc0, !PT ;  /* 0x0000005e14147212 */ /* 0x000fe200078ec0ff */
[----:B------:R-:W-:Y:S01]  /*d4e0*/  IMAD.WIDE.U32 R94, R21, -0x2daee0ad, RZ ;  /* 0xd2511f53155e7825 */ /* 0x000fe200078e00ff */
[--C-:B------:R-:W-:Y:S02]  /*d4f0*/  HSET2.LE.AND R18, R18, R143.reuse, PT ;  /* 0x0000008f12127233 */ /* 0x100fe40003803000 */
[--C-:B------:R-:W-:Y:S01]  /*d500*/  HSET2.LE.AND R17, R17, R143.reuse, PT ;  /* 0x0000008f11117233 */ /* 0x100fe20003803000 */
[----:B------:R-:W-:Y:S02]  /*d510*/  LOP3.LUT R22, R23, R134, RZ, 0xc0, !PT ;  /* 0x0000008617167212 */ /* 0x000fe400078ec0ff */
[----:B------:R-:W-:Y:S01]  /*d520*/  LOP3.LUT R7, R95, UR17, R234, 0x96, !PT ;  /* 0x000000115f077c12 */ /* 0x000fe2000f8e96ea */
[----:B------:R-:W-:Y:S01]  /*d530*/  HSET2.LE.AND R14, R14, R143, PT ;  /* 0x0000008f0e0e7233 */ /* 0x000fe20003803000 */
[----:B------:R-:W-:Y:S01]  /*d540*/  LOP3.LUT R23, R18, R133, RZ, 0xc0, !PT ;  /* 0x0000008512177212 */ /* 0x000fe200078ec0ff */
[----:B------:R-:W-:Y:S01]  /*d550*/  IMAD.MOV.U32 R133, RZ, RZ, R71 ;  /* 0x000000ffff857224 */ /* 0x000fe200078e0047 */
[----:B------:R-:W-:Y:S01]  /*d560*/  LOP3.LUT R18, R17, R132, RZ, 0xc0, !PT ;  /* 0x0000008411127212 */ /* 0x000fe200078ec0ff */
[----:B------:R-:W-:-:S02]  /*d570*/  IMAD.MOV.U32 R132, RZ, RZ, R70 ;  /* 0x000000ffff847224 */ /* 0x000fc400078e0046 */
[----:B------:R-:W-:Y:S01]  /*d580*/  IMAD.WIDE.U32 R70, R7, -0x326172a9, RZ ;  /* 0xcd9e8d5707467825 */ /* 0x000fe200078e00ff */
[----:B------:R-:W-:-:S03]  /*d590*/  LOP3.LUT R14, R14, R47, RZ, 0xc0, !PT ;  /* 0x0000002f0e0e7212 */ /* 0x000fc600078ec0ff */
[----:B------:R-:W-:Y:S02]  /*d5a0*/  IMAD.MOV.U32 R47, RZ, RZ, R80 ;  /* 0x000000ffff2f7224 */ /* 0x000fe400078e0050 */
[----:B------:R-:W-:Y:S01]  /*d5b0*/  IMAD.MOV.U32 R78, RZ, RZ, R81 ;  /* 0x000000ffff4e7224 */ /* 0x000fe200078e0051 */
[----:B------:R-:W-:Y:S01]  /*d5c0*/  LOP3.LUT R7, R71, UR16, R246, 0x96, !PT ;  /* 0x0000001047077c12 */ /* 0x000fe2000f8e96f6 */
[----:B------:R-:W-:-:S05]  /*d5d0*/  IMAD.WIDE.U32 R80, R16, -0x2daee0ad, RZ ;  /* 0xd2511f5310507825 */ /* 0x000fca00078e00ff */
        /* <DEDUP_REMOVED lines=10> */
[----:B------:R-:W-:-:S04]  /*d680*/  HSET2.LE.AND R12, R12, R143, PT ;  /* 0x0000008f0c0c7233 */ /* 0x000fc80003803000 */
[C---:B------:R-:W-:Y:S02]  /*d690*/  LOP3.LUT R17, R80.reuse, 0xffff, RZ, 0xc0, !PT ;  /* 0x0000ffff50117812 */ /* 0x040fe400078ec0ff */
[----:B------:R-:W-:Y:S02]  /*d6a0*/  LOP3.LUT R52, R80, 0xff, RZ, 0xc0, !PT ;  /* 0x000000ff50347812 */ /* 0x000fe400078ec0ff */
[----:B------:R-:W-:Y:S01]  /*d6b0*/  SHF.R.U32.HI R17, RZ, 0x8, R17 ;  /* 0x00000008ff117819 */ /* 0x000fe20000011611 */
[----:B------:R-:W-:Y:S01]  /*d6c0*/  IMAD.MOV.U32 R95, RZ, RZ, R209 ;  /* 0x000000ffff5f7224 */ /* 0x000fe200078e00d1 */
[----:B------:R-:W-:Y:S01]  /*d6d0*/  LOP3.LUT R16, R81, UR31, R94, 0x96, !PT ;  /* 0x0000001f51107c12 */ /* 0x000fe2000f8e965e */
[----:B------:R-:W-:Y:S01]  /*d6e0*/  IMAD.MOV.U32 R94, RZ, RZ, R208 ;  /* 0x000000ffff5e7224 */ /* 0x000fe200078e00d0 */
[----:B------:R-:W-:Y:S01]  /*d6f0*/  LOP3.LUT R12, R12, R48, RZ, 0xc0, !PT ;  /* 0x000000300c0c7212 */ /* 0x000fe200078ec0ff */
[----:B------:R-:W-:Y:S01]  /*d700*/  IMAD.MOV.U32 R48, RZ, RZ, R82 ;  /* 0x000000ffff307224 */ /* 0x000fe200078e0052 */
[----:B------:R-:W-:Y:S01]  /*d710*/  PRMT R52, R52, 0x5410, R17 ;  /* 0x0000541034347816 */ /* 0x000fe20000000011 */
[----:B------:R-:W-:Y:S01]  /*d720*/  IMAD.MOV.U32 R81, RZ, RZ, R95 ;  /* 0x000000ffff517224 */ /* 0x000fe200078e005f */
[--C-:B------:R-:W-:Y:S01]  /*d730*/  SHF.R.U32.HI R82, RZ, 0x10, R80.reuse ;  /* 0x00000010ff527819 */ /* 0x100fe20000011650 */
[--C-:B------:R-:W-:Y:S01]  /*d740*/  HSET2.LE.AND R10, R10, R143.reuse, PT ;  /* 0x0000008f0a0a7233 */ /* 0x100fe20003803000 */
[----:B------:R-:W-:Y:S01]  /*d750*/  SHF.R.U32.HI R17, RZ, 0x18, R80 ;  /* 0x00000018ff117819 */ /* 0x000fe20000011650 */
[----:B------:R-:W-:Y:S01]  /*d760*/  IMAD.MOV.U32 R80, RZ, RZ, R94 ;  /* 0x000000ffff507224 */ /* 0x000fe200078e005e */
[--C-:B------:R-:W-:Y:S01]  /*d770*/  HSET2.LE.AND R9, R9, R143.reuse, PT ;  /* 0x0000008f09097233 */ /* 0x100fe20003803000 */
[----:B------:R-:W-:Y:S01]  /*d780*/  IMAD.WIDE.U32 R94, R7, -0x2daee0ad, RZ ;  /* 0xd2511f53075e7825 */ /* 0x000fe200078e00ff */
[----:B------:R-:W-:Y:S01]  /*d790*/  LOP3.LUT R82, R82, 0xff, RZ, 0xc0, !PT ;  /* 0x000000ff52527812 */ /* 0x000fe200078ec0ff */
[----:B------:R-:W-:Y:S01]  /*d7a0*/  HSET2.LE.AND R8, R8, R143, PT ;  /* 0x0000008f08087233 */ /* 0x000fe20003803000 */
[----:B------:R-:W-:Y:S02]  /*d7b0*/  STG.E.U16 [R240.64+0x42], R185 ;  /* 0x000042b9f0007986 */ /* 0x000fe4000c101524 */
[----:B------:R-:W-:-:S02]  /*d7c0*/  LOP3.LUT R21, R94, 0xffff, RZ, 0xc0, !PT ;  /* 0x0000ffff5e157812 */ /* 0x000fc400078ec0ff */
[----:B------:R-:W-:Y:S01]  /*d7d0*/  PRMT R82, R82, 0x5410, R17 ;  /* 0x0000541052527816 */ /* 0x000fe20000000011 */
[----:B------:R-:W-:Y:S01]  /*d7e0*/  IMAD.MOV.U32 R134, RZ, RZ, R76 ;  /* 0x000000ffff867224 */ /* 0x000fe200078e004c */
[----:B------:R-:W-:Y:S01]  /*d7f0*/  LOP3.LUT R17, R95, UR32, R70, 0x96, !PT ;  /* 0x000000205f117c12 */ /* 0x000fe2000f8e9646 */
[----:B------:R-:W-:Y:S01]  /*d800*/  IMAD.MOV.U32 R70, RZ, RZ, R80 ;  /* 0x000000ffff467224 */ /* 0x000fe200078e0050 */
[----:B------:R-:W-:Y:S01]  /*d810*/  SHF.R.U32.HI R21, RZ, 0x8, R21 ;  /* 0x00000008ff157819 */ /* 0x000fe20000011615 */
[--C-:B------:R-:W-:Y:S01]  /*d820*/  HSET2.LE.AND R69, R69, R143.reuse, PT ;  /* 0x0000008f45457233 */ /* 0x100fe20003803000 */
[----:B------:R-:W-:Y:S01]  /*d830*/  LOP3.LUT R7, R94, 0xff, RZ, 0xc0, !PT ;  /* 0x000000ff5e077812 */ /* 0x000fe200078ec0ff */
[--C-:B------:R-:W-:Y:S01]  /*d840*/  HSET2.LE.AND R30, R30, R143.reuse, PT ;  /* 0x0000008f1e1e7233 */ /* 0x100fe20003803000 */
[--C-:B------:R-:W-:Y:S01]  /*d850*/  SHF.R.U32.HI R80, RZ, 0x10, R94.reuse ;  /* 0x00000010ff507819 */ /* 0x100fe2000001165e */
[--C-:B------:R-:W-:Y:S01]  /*d860*/  HSET2.LE.AND R55, R55, R143.reuse, PT ;  /* 0x0000008f37377233 */ /* 0x100fe20003803000 */
[----:B------:R-:W-:Y:S01]  /*d870*/  PRMT R7, R7, 0x5410, R21 ;  /* 0x0000541007077816 */ /* 0x000fe20000000015 */
[--C-:B------:R-:W-:Y:S01]  /*d880*/  HSET2.LE.AND R25, R25, R143.reuse, PT ;  /* 0x0000008f19197233 */ /* 0x100fe20003803000 */
[----:B------:R-:W-:Y:S01]  /*d890*/  SHF.R.U32.HI R21, RZ, 0x18, R94 ;  /* 0x00000018ff157819 */ /* 0x000fe2000001165e */
[--C-:B------:R-:W-:Y:S01]  /*d8a0*/  HSET2.LE.AND R11, R11, R143.reuse, PT ;  /* 0x0000008f0b0b7233 */ /* 0x100fe20003803000 */
[----:B------:R-:W-:Y:S01]  /*d8b0*/  LOP3.LUT R80, R80, 0xff, RZ, 0xc0, !PT ;  /* 0x000000ff50507812 */ /* 0x000fe200078ec0ff */
[----:B------:R-:W-:Y:S01]  /*d8c0*/  HSET2.LE.AND R6, R6, R143, PT ;  /* 0x0000008f06067233 */ /* 0x000fe20003803000 */
[----:B------:R1:W5:Y:S02]  /*d8d0*/  LDL.LU.64 R208, [R1+0x1f0] ;  /* 0x0001f00001d07983 */ /* 0x0003640000300a00 */
[----:B------:R-:W-:-:S02]  /*d8e0*/  PRMT R80, R80, 0x5410, R21 ;  /* 0x0000541050507816 */ /* 0x000fc40000000015 */
[----:B------:R-:W-:Y:S02]  /*d8f0*/  LOP3.LUT R21, R10, R93, RZ, 0xc0, !PT ;  /* 0x0000005d0a157212 */ /* 0x000fe400078ec0ff */
[C---:B------:R-:W-:Y:S01]  /*d900*/  LOP3.LUT R10, R16.reuse, 0xffff, RZ, 0xc0, !PT ;  /* 0x0000ffff100a7812 */ /* 0x040fe200078ec0ff */
[----:B------:R-:W-:Y:S01]  /*d910*/  IMAD.MOV.U32 R71, RZ, RZ, R81 ;  /* 0x000000ffff477224 */ /* 0x000fe200078e0051 */
[----:B------:R-:W-:Y:S02]  /*d920*/  LOP3.LUT R81, R16, 0xff, RZ, 0xc0, !PT ;  /* 0x000000ff10517812 */ /* 0x000fe400078ec0ff */
[----:B------:R-:W-:Y:S01]  /*d930*/  SHF.R.U32.HI R10, RZ, 0x8, R10 ;  /* 0x00000008ff0a7819 */ /* 0x000fe2000001160a */
[----:B------:R-:W-:Y:S01]  /*d940*/  IMAD.MOV.U32 R95, RZ, RZ, R71 ;  /* 0x000000ffff5f7224 */ /* 0x000fe200078e0047 */
[----:B------:R-:W-:Y:S02]  /*d950*/  SHF.R.U32.HI R71, RZ, 0x18, R16 ;  /* 0x00000018ff477819 */ /* 0x000fe40000011610 */
[----:B------:R-:W-:-:S02]  /*d960*/  PRMT R81, R81, 0x5410, R10 ;  /* 0x0000541051517816 */ /* 0x000fc4000000000a */
[----:B------:R-:W-:Y:S02]  /*d970*/  SHF.R.U32.HI R10, RZ, 0x10, R16 ;  /* 0x00000010ff0a7819 */ /* 0x000fe40000011610 */
[----:B------:R-:W-:Y:S02]  /*d980*/  LOP3.LUT R16, R9, R92, RZ, 0xc0, !PT ;  /* 0x0000005c09107212 */ /* 0x000fe400078ec0ff */
[C---:B------:R-:W-:Y:S02]  /*d990*/  LOP3.LUT R9, R17.reuse, 0xffff, RZ, 0xc0, !PT ;  /* 0x0000ffff11097812 */ /* 0x040fe400078ec0ff */
[----:B------:R-:W-:Y:S02]  /*d9a0*/  LOP3.LUT R10, R10, 0xff, RZ, 0xc0, !PT ;  /* 0x000000ff0a0a7812 */ /* 0x000fe400078ec0ff */
[----:B------:R-:W-:Y:S02]  /*d9b0*/  SHF.R.U32.HI R9, RZ, 0x8, R9 ;  /* 0x00000008ff097819 */ /* 0x000fe40000011609 */
[----:B------:R-:W-:-:S02]  /*d9c0*/  LOP3.LUT R76, R17, 0xff, RZ, 0xc0, !PT ;  /* 0x000000ff114c7812 */ /* 0x000fc400078ec0ff */
[----:B------:R-:W-:Y:S01]  /*d9d0*/  PRMT R71, R10, 0x5410, R71 ;  /* 0x000054100a477816 */ /* 0x000fe20000000047 */
[--C-:B------:R-:W-:Y:S01]  /*d9e0*/  HSET2.LE.AND R10, R77, R143.reuse, PT ;  /* 0x0000008f4d0a7233 */ /* 0x100fe20003803000 */
[----:B------:R-:W-:Y:S01]  /*d9f0*/  IMAD.MOV.U32 R94, RZ, RZ, R70 ;  /* 0x000000ffff5e7224 */ /* 0x000fe200078e0046 */
[----:B------:R-:W-:Y:S02]  /*da00*/  PRMT R76, R76, 0x5410, R9 ;  /* 0x000054104c4c7816 */ /* 0x000fe40000000009 */
[--C-:B------:R-:W-:Y:S02]  /*da10*/  SHF.R.U32.HI R9, RZ, 0x10, R17.reuse ;  /* 0x00000010ff097819 */ /* 0x100fe40000011611 */
[----:B------:R-:W-:Y:S02]  /*da20*/  SHF.R.U32.HI R70, RZ, 0x18, R17 ;  /* 0x00000018ff467819 */ /* 0x000fe40000011611 */
[----:B------:R-:W-:Y:S01]  /*da30*/  LOP3.LUT R17, R8, R91, RZ, 0xc0, !PT ;  /* 0x0000005b08117212 */ /* 0x000fe200078ec0ff */
[----:B------:R-:W-:Y:S01]  /*da40*/  HSET2.LE.AND R8, R136, R143, PT ;  /* 0x0000008f88087233 */ /* 0x000fe20003803000 */
[----:B------:R-:W-:Y:S01]  /*da50*/  LOP3.LUT R10, R10, R37, RZ, 0xc0, !PT ;  /* 0x000000250a0a7212 */ /* 0x000fe200078ec0ff */
[----:B------:R-:W-:-:S03]  /*da60*/  IMAD.WIDE.U32 R36, R36, -0x2daee0ad, RZ ;  /* 0xd2511f5324247825 */ /* 0x000fc600078e00ff */
[----:B------:R-:W-:Y:S02]  /*da70*/  LOP3.LUT R8, R8, R34, RZ, 0xc0, !PT ;  /* 0x0000002208087212 */ /* 0x000fe400078ec0ff */
[----:B------:R-:W-:Y:S02]  /*da80*/  LOP3.LUT R34, R37, UR17, R94, 0x96, !PT ;  /* 0x0000001125227c12 */ /* 0x000fe4000f8e965e */
[----:B------:R-:W-:Y:S01]  /*da90*/  LOP3.LUT R9, R9, 0xff, RZ, 0xc0, !PT ;  /* 0x000000ff09097812 */ /* 0x000fe200078ec0ff */
[----:B------:R-:W-:Y:S02]  /*daa0*/  IMAD.MOV.U32 R94, RZ, RZ, R132 ;  /* 0x000000ffff5e7224 */ /* 0x000fe400078e0084 */
[----:B------:R-:W-:Y:S01]  /*dab0*/  IMAD.WIDE.U32 R92, R34, -0x326172a9, RZ ;  /* 0xcd9e8d57225c7825 */ /* 0x000fe200078e00ff */
[----:B------:R-:W-:Y:S01]  /*dac0*/  PRMT R70, R9, 0x5410, R70 ;  /* 0x0000541009467816 */ /* 0x000fe20000000046 */
[----:B------:R-:W-:Y:S02]  /*dad0*/  HSET2.LE.AND R9, R135, R143, PT ;  /* 0x0000008f87097233 */ /* 0x000fe40003803000 */
[----:B------:R-:W-:-:S02]  /*dae0*/  IMAD.MOV.U32 R95, RZ, RZ, R133 ;  /* 0x000000ffff5f7224 */ /* 0x000fc400078e0085 */
[----:B------:R-:W-:Y:S02]  /*daf0*/  IMAD.MOV.U32 R133, RZ, RZ, R134 ;  /* 0x000000ffff857224 */ /* 0x000fe400078e0086 */
[----:B------:R-:W-:Y:S01]  /*db00*/  IMAD.MOV.U32 R134, RZ, RZ, R47 ;  /* 0x000000ffff867224 */ /* 0x000fe200078e002f */
[----:B------:R-:W-:Y:S01]  /*db10*/  LOP3.LUT R34, R93, UR16, R94, 0x96, !PT ;  /* 0x000000105d227c12 */ /* 0x000fe2000f8e965e */
[----:B------:R-:W-:Y:S01]  /*db20*/  IMAD.WIDE.U32 R46, R46, -0x2daee0ad, RZ ;  /* 0xd2511f532e2e7825 */ /* 0x000fe200078e00ff */
[----:B------:R-:W-:-:S04]  /*db30*/  LOP3.LUT R9, R9, R35, RZ, 0xc0, !PT ;  /* 0x0000002309097212 */ /* 0x000fc800078ec0ff */
        /* <DEDUP_REMOVED lines=11> */
[C---:B------:R-:W-:Y:S01]  /*dbf0*/  LOP3.LUT R36, R46.reuse, 0xffff, RZ, 0xc0, !PT ;  /* 0x0000ffff2e247812 */ /* 0x040fe200078ec0ff */
[----:B------:R-:W-:Y:S01]  /*dc00*/  IMAD.MOV.U32 R94, RZ, RZ, R78 ;  /* 0x000000ffff5e7224 */ /* 0x000fe200078e004e */
[----:B------:R-:W-:Y:S02]  /*dc10*/  LOP3.LUT R78, R46, 0xff, RZ, 0xc0, !PT ;  /* 0x000000ff2e4e7812 */ /* 0x000fe400078ec0ff */
[----:B------:R-:W-:Y:S02]  /*dc20*/  SHF.R.U32.HI R36, RZ, 0x8, R36 ;  /* 0x00000008ff247819 */ /* 0x000fe40000011624 */
[----:B------:R-:W-:Y:S02]  /*dc30*/  SHF.R.U32.HI R77, RZ, 0x10, R46 ;  /* 0x00000010ff4d7819 */ /* 0x000fe4000001162e */
[----:B------:R-:W-:-:S02]  /*dc40*/  PRMT R78, R78, 0x5410, R36 ;  /* 0x000054104e4e7816 */ /* 0x000fc40000000024 */
[----:B------:R-:W-:Y:S02]  /*dc50*/  SHF.R.U32.HI R36, RZ, 0x18, R46 ;  /* 0x00000018ff247819 */ /* 0x000fe4000001162e */
        /* <DEDUP_REMOVED lines=8> */
[----:B------:R-:W-:-:S04]  /*dce0*/  LOP3.LUT R36, R36, 0xff, RZ, 0xc0, !PT ;  /* 0x000000ff24247812 */ /* 0x000fc800078ec0ff */
[----:B------:R-:W-:Y:S01]  /*dcf0*/  PRMT R46, R36, 0x5410, R46 ;  /* 0x00005410242e7816 */ /* 0x000fe2000000002e */
[----:B------:R-:W-:-:S05]  /*dd00*/  IMAD.WIDE.U32 R36, R34, -0x2daee0ad, RZ ;  /* 0xd2511f5322247825 */ /* 0x000fca00078e00ff */
[----:B------:R-:W-:-:S04]  /*dd10*/  LOP3.LUT R34, R37, UR32, R92, 0x96, !PT ;  /* 0x0000002025227c12 */ /* 0x000fc8000f8e965c */
[C---:B------:R-:W-:Y:S01]  /*dd20*/  LOP3.LUT R35, R34.reuse, 0xffff, RZ, 0xc0, !PT ;  /* 0x0000ffff22237812 */ /* 0x040fe200078ec0ff */
[----:B------:R-:W-:Y:S01]  /*dd30*/  IMAD.MOV.U32 R132, RZ, RZ, R51 ;  /* 0x000000ffff847224 */ /* 0x000fe200078e0033 */
[----:B------:R-:W-:Y:S02]  /*dd40*/  LOP3.LUT R26, R69, R26, RZ, 0xc0, !PT ;  /* 0x0000001a451a7212 */ /* 0x000fe400078ec0ff */
[----:B------:R-:W-:Y:S02]  /*dd50*/  SHF.R.U32.HI R35, RZ, 0x8, R35 ;  /* 0x00000008ff237819 */ /* 0x000fe40000011623 */
[----:B------:R-:W-:Y:S01]  /*dd60*/  LOP3.LUT R69, R34, 0xff, RZ, 0xc0, !PT ;  /* 0x000000ff22457812 */ /* 0x000fe200078ec0ff */
[----:B------:R-:W-:Y:S01]  /*dd70*/  IMAD.MOV.U32 R95, RZ, RZ, R132 ;  /* 0x000000ffff5f7224 */ /* 0x000fe200078e0084 */
[----:B------:R-:W-:Y:S01]  /*dd80*/  SHF.R.U32.HI R132, RZ, 0x18, R34 ;  /* 0x00000018ff847819 */ /* 0x000fe20000011622 */
[----:B------:R-:W-:Y:S01]  /*dd90*/  IMAD.MOV.U32 R51, RZ, RZ, R170 ;  /* 0x000000ffff337224 */ /* 0x000fe200078e00aa */
[----:B------:R-:W-:Y:S01]  /*dda0*/  PRMT R69, R69, 0x5410, R35 ;  /* 0x0000541045457816 */ /* 0x000fe20000000023 */
[----:B------:R-:W-:Y:S01]  /*ddb0*/  IMAD.MOV.U32 R135, RZ, RZ, R48 ;  /* 0x000000ffff877224 */ /* 0x000fe200078e0030 */
[----:B------:R-:W-:-:S02]  /*ddc0*/  SHF.R.U32.HI R35, RZ, 0x10, R34 ;  /* 0x00000010ff237819 */ /* 0x000fc40000011622 */
[----:B------:R-:W-:Y:S01]  /*ddd0*/  LOP3.LUT R27, R30, R27, RZ, 0xc0, !PT ;  /* 0x0000001b1e1b7212 */ /* 0x000fe200078ec0ff */
[----:B------:R-:W-:Y:S01]  /*dde0*/  IMAD.MOV.U32 R91, RZ, RZ, R229 ;  /* 0x000000ffff5b7224 */ /* 0x000fe200078e00e5 */
[C---:B------:R-:W-:Y:S01]  /*ddf0*/  LOP3.LUT R34, R36.reuse, 0xffff, RZ, 0xc0, !PT ;  /* 0x0000ffff24227812 */ /* 0x040fe200078ec0ff */
[----:B------:R-:W-:Y:S01]  /*de00*/  IMAD.MOV.U32 R136, RZ, RZ, R51 ;  /* 0x000000ffff887224 */ /* 0x000fe200078e0033 */
[----:B------:R-:W-:Y:S01]  /*de10*/  LOP3.LUT R51, R36, 0xff, RZ, 0xc0, !PT ;  /* 0x000000ff24337812 */ /* 0x000fe200078ec0ff */
[--C-:B------:R-:W-:Y:S01]  /*de20*/  HSET2.LE.AND R52, R52, R143.reuse, PT ;  /* 0x0000008f34347233 */ /* 0x100fe20003803000 */
[----:B------:R-:W-:Y:S01]  /*de30*/  SHF.R.U32.HI R34, RZ, 0x8, R34 ;  /* 0x00000008ff227819 */ /* 0x000fe20000011622 */
[--C-:B------:R-:W-:Y:S01]  /*de40*/  HSET2.LE.AND R54, R54, R143.reuse, PT ;  /* 0x0000008f36367233 */ /* 0x100fe20003803000 */
[----:B------:R-:W-:Y:S01]  /*de50*/  SHF.R.U32.HI R48, RZ, 0x10, R36 ;  /* 0x00000010ff307819 */ /* 0x000fe20000011624 */
[--C-:B------:R-:W-:Y:S01]  /*de60*/  HSET2.LE.AND R24, R24, R143.reuse, PT ;  /* 0x0000008f18187233 */ /* 0x100fe20003803000 */
[----:B------:R-:W-:Y:S01]  /*de70*/  LOP3.LUT R35, R35, 0xff, RZ, 0xc0, !PT ;  /* 0x000000ff23237812 */ /* 0x000fe200078ec0ff */
[----:B------:R-:W-:Y:S01]  /*de80*/  HSET2.LE.AND R28, R28, R143, PT ;  /* 0x0000008f1c1c7233 */ /* 0x000fe20003803000 */
[----:B------:R-:W-:-:S02]  /*de90*/  PRMT R51, R51, 0x5410, R34 ;  /* 0x0000541033337816 */ /* 0x000fc40000000022 */
[----:B------:R-:W-:Y:S01]  /*dea0*/  LOP3.LUT R11, R11, R38, RZ, 0xc0, !PT ;  /* 0x000000260b0b7212 */ /* 0x000fe200078ec0ff */
[--C-:B------:R-:W-:Y:S01]  /*deb0*/  HSET2.LE.AND R82, R82, R143.reuse, PT ;  /* 0x0000008f52527233 */ /* 0x100fe20003803000 */
[----:B------:R-:W-:Y:S01]  /*dec0*/  LOP3.LUT R30, R55, R90, RZ, 0xc0, !PT ;  /* 0x0000005a371e7212 */ /* 0x000fe200078ec0ff */
[----:B------:R-:W-:Y:S01]  /*ded0*/  IMAD.MOV.U32 R90, RZ, RZ, R214 ;  /* 0x000000ffff5a7224 */ /* 0x000fe200078e00d6 */
[----:B------:R-:W-:Y:S01]  /*dee0*/  SHF.R.U32.HI R34, RZ, 0x18, R36 ;  /* 0x00000018ff227819 */ /* 0x000fe20000011624 */
[----:B------:R-:W-:Y:S01]  /*def0*/  IMAD.SHL.U32 R214, R5, 0x2, RZ ;  /* 0x0000000205d67824 */ /* 0x000fe200078e00ff */
[----:B------:R-:W-:Y:S01]  /*df00*/  LOP3.LUT R48, R48, 0xff, RZ, 0xc0, !PT ;  /* 0x000000ff30307812 */ /* 0x000fe200078ec0ff */
[--C-:B------:R-:W-:Y:S01]  /*df10*/  HSET2.LE.AND R80, R80, R143.reuse, PT ;  /* 0x0000008f50507233 */ /* 0x100fe20003803000 */
[----:B------:R-:W-:Y:S01]  /*df20*/  PRMT R132, R35, 0x5410, R132 ;  /* 0x0000541023847816 */ /* 0x000fe20000000084 */
[----:B------:R-:W-:Y:S01]  /*df30*/  IMAD.MOV.U32 R35, RZ, RZ, R91 ;  /* 0x000000ffff237224 */ /* 0x000fe200078e005b */
[----:B------:R-:W-:Y:S01]  /*df40*/  PRMT R48, R48, 0x5410, R34 ;  /* 0x0000541030307816 */ /* 0x000fe20000000022 */
[----:B------:R-:W-:Y:S01]  /*df50*/  IMAD.MOV.U32 R91, RZ, RZ, R94 ;  /* 0x000000ffff5b7224 */ /* 0x000fe200078e005e */
[--C-:B------:R-:W-:Y:S01]  /*df60*/  HSET2.LE.AND R81, R81, R143.reuse, PT ;  /* 0x0000008f51517233 */ /* 0x100fe20003803000 */
[----:B------:R-:W-:Y:S01]  /*df70*/  IMAD.MOV.U32 R34, RZ, RZ, R95 ;  /* 0x000000ffff227224 */ /* 0x000fe200078e005f */
[--C-:B------:R-:W-:Y:S01]  /*df80*/  HSET2.LE.AND R76, R76, R143.reuse, PT ;  /* 0x0000008f4c4c7233 */ /* 0x100fe20003803000 */
[----:B------:R-:W2:Y:S01]  /*df90*/  LDSM.16.MT88.4 R92, [R214+0x4000] ;  /* 0x00400000d65c783b */ /* 0x000ea20000004200 */
[--C-:B------:R-:W-:Y:S01]  /*dfa0*/  HSET2.LE.AND R37, R29, R143.reuse, PT ;  /* 0x0000008f1d257233 */ /* 0x100fe20003803000 */
[----:B------:R-:W-:Y:S01]  /*dfb0*/  LOP3.LUT R29, R25, R85, RZ, 0xc0, !PT ;  /* 0x00000055191d7212 */ /* 0x000fe200078ec0ff */
[--C-:B------:R-:W-:Y:S01]  /*dfc0*/  HSET2.LE.AND R38, R31, R143.reuse, PT ;  /* 0x0000008f1f267233 */ /* 0x100fe20003803000 */
[----:B------:R-:W-:Y:S01]  /*dfd0*/  LOP3.LUT R25, R6, R33, RZ, 0xc0, !PT ;  /* 0x0000002106197212 */ /* 0x000fe200078ec0ff */
[--C-:B------:R-:W-:Y:S01]  /*dfe0*/  HSET2.LE.AND R5, R39, R143.reuse, PT ;  /* 0x0000008f27057233 */ /* 0x100fe20003803000 */
[----:B------:R-:W-:Y:S01]  /*dff0*/  LOP3.LUT R6, R52, R68, RZ, 0xc0, !PT ;  /* 0x0000004434067212 */ /* 0x000fe200078ec0ff */
[--C-:B------:R-:W-:Y:S01]  /*e000*/  HSET2.LE.AND R36, R53, R143.reuse, PT ;  /* 0x0000008f35247233 */ /* 0x100fe20003803000 */
[----:B------:R-:W-:Y:S01]  /*e010*/  LOP3.LUT R31, R54, R89, RZ, 0xc0, !PT ;  /* 0x00000059361f7212 */ /* 0x000fe200078ec0ff */
[----:B------:R-:W-:Y:S01]  /*e020*/  IMAD.MOV.U32 R85, RZ, RZ, R34 ;  /* 0x000000ffff557224 */ /* 0x000fe200078e0022 */
[----:B------:R-:W-:Y:S01]  /*e030*/  LOP3.LUT R24, R24, R32, RZ, 0xc0, !PT ;  /* 0x0000002018187212 */ /* 0x000fe200078ec0ff */
[----:B------:R-:W-:Y:S01]  /*e040*/  IMAD.MOV.U32 R68, RZ, RZ, R35 ;  /* 0x000000ffff447224 */ /* 0x000fe200078e0023 */
[----:B------:R-:W-:Y:S01]  /*e050*/  LOP3.LUT R39, R28, R87, RZ, 0xc0, !PT ;  /* 0x000000571c277212 */ /* 0x000fe200078ec0ff */
        /* <DEDUP_REMOVED lines=9> */
[----:B------:R-:W-:Y:S01]  /*e0f0*/  STG.E.U16 [R238.64+0x40], R187 ;  /* 0x000040bbee007986 */ /* 0x000fe2000c101524 */
[----:B------:R-:W-:-:S03]  /*e100*/  HSET2.LE.AND R70, R70, R143, PT ;  /* 0x0000008f46467233 */ /* 0x000fc60003803000 */
[----:B------:R-:W-:Y:S04]  /*e110*/  STG.E.U16 [R238.64+0x42], R186 ;  /* 0x000042baee007986 */ /* 0x000fe8000c101524 */
[----:B------:R1:W5:Y:S01]  /*e120*/  LDL.LU R170, [R1+0x1e8] ;  /* 0x0001e80001aa7983 */ /* 0x0003620000300800 */
[-C--:B--2---:R-:W-:Y:S08]  /*e130*/  HMMA.16816.F32 R32, R60, R92.reuse, RZ ;  /* 0x0000005c3c20723c */ /* 0x084ff000000018ff */
[----:B------:R-:W-:Y:S07]  /*e140*/  HMMA.16816.F32 R52, R72, R92, RZ ;  /* 0x0000005c4834723c */ /* 0x000fee00000018ff */
[----:B------:R-:W-:-:S02]  /*e150*/  IMAD.MOV.U32 R93, RZ, RZ, R213 ;  /* 0x000000ffff5d7224 */ /* 0x000fc400078e00d5 */
[----:B------:R-:W-:Y:S01]  /*e160*/  IMAD R213, R4, 0x2, R214 ;  /* 0x0000000204d57824 */ /* 0x000fe200078e02d6 */
[----:B------:R-:W-:-:S04]  /*e170*/  LOP3.LUT R4, R81, R45, RZ, 0xc0, !PT ;  /* 0x0000002d51047212 */ /* 0x000fc800078ec0ff */
[----:B------:R-:W2:Y:S01]  /*e180*/  LDSM.16.MT88.4 R80, [R213+0x4000] ;  /* 0x00400000d550783b */ /* 0x000ea20000004200 */
[----:B------:R-:W-:Y:S01]  /*e190*/  IMAD.MOV.U32 R87, RZ, RZ, R91 ;  /* 0x000000ffff577224 */ /* 0x000fe200078e005b */
[----:B------:R-:W-:Y:S01]  /*e1a0*/  LOP3.LUT R36, R36, R84, RZ, 0xc0, !PT ;  /* 0x0000005424247212 */ /* 0x000fe200078ec0ff */
[----:B------:R-:W-:Y:S01]  /*e1b0*/  IMAD.MOV.U32 R84, RZ, RZ, R90 ;  /* 0x000000ffff547224 */ /* 0x000fe200078e005a */
[----:B------:R-:W-:Y:S02]  /*e1c0*/  LOP3.LUT R38, R38, R88, RZ, 0xc0, !PT ;  /* 0x0000005826267212 */ /* 0x000fe400078ec0ff */
[----:B------:R-:W-:Y:S01]  /*e1d0*/  LOP3.LUT R160, R76, R160, RZ, 0xc0, !PT ;  /* 0x000000a04ca07212 */ /* 0x000fe200078ec0ff */
[----:B------:R-:W3:Y:S01]  /*e1e0*/  LDSM.16.MT88.4 R88, [R214+0x4400] ;  /* 0x00440000d658783b */ /* 0x000ee20000004200 */
[----:B------:R-:W-:Y:S02]  /*e1f0*/  LOP3.LUT R86, R78, R79, RZ, 0xc0, !PT ;  /* 0x0000004f4e567212 */ /* 0x000fe400078ec0ff */
[----:B------:R-:W-:-:S02]  /*e200*/  LOP3.LUT R87, R77, R87, RZ, 0xc0, !PT ;  /* 0x000000574d577212 */ /* 0x000fc400078ec0ff */
[----:B------:R-:W4:Y:S01]  /*e210*/  LDSM.16.MT88.4 R76, [R213+0x4400] ;  /* 0x00440000d54c783b */ /* 0x000f220000004200 */
[----:B------:R-:W-:Y:S01]  /*e220*/  LOP3.LUT R162, R5, R162, RZ, 0xc0, !PT ;  /* 0x000000a205a27212 */ /* 0x000fe200078ec0ff */
[--C-:B------:R-:W-:Y:S02]  /*e230*/  HSET2.LE.AND R5, R71, R143.reuse, PT ;  /* 0x0000008f47057233 */ /* 0x100fe40003803000 */
[--C-:B------:R-:W-:Y:S02]  /*e240*/  HSET2.LE.AND R51, R51, R143.reuse, PT ;  /* 0x0000008f33337233 */ /* 0x100fe40003803000 */
[----:B------:R-:W-:Y:S01]  /*e250*/  HSET2.LE.AND R48, R48, R143, PT ;  /* 0x0000008f30307233 */ /* 0x000fe20003803000 */
[----:B------:R-:W-:Y:S01]  /*e260*/  IMAD.MOV.U32 R92, RZ, RZ, R84 ;  /* 0x000000ffff5c7224 */ /* 0x000fe200078e0054 */
[----:B------:R-:W-:Y:S02]  /*e270*/  LOP3.LUT R5, R5, R44, RZ, 0xc0, !PT ;  /* 0x0000002c05057212 */ /* 0x000fe400078ec0ff */
[----:B------:R-:W-:-:S02]  /*e280*/  LOP3.LUT R84, R47, R50, RZ, 0xc0, !PT ;  /* 0x000000322f547212 */ /* 0x000fc400078ec0ff */
[----:B------:R-:W-:Y:S02]  /*e290*/  LOP3.LUT R85, R46, R85, RZ, 0xc0, !PT ;  /* 0x000000552e557212 */ /* 0x000fe400078ec0ff */
[----:B------:R-:W-:Y:S02]  /*e2a0*/  LOP3.LUT R150, R51, R150, RZ, 0xc0, !PT ;  /* 0x0000009633967212 */ /* 0x000fe400078ec0ff */
[----:B------:R-:W-:Y:S02]  /*e2b0*/  LOP3.LUT R151, R48, R151, RZ, 0xc0, !PT ;  /* 0x0000009730977212 */ /* 0x000fe400078ec0ff */
[C---:B------:R-:W-:Y:S08]  /*e2c0*/  HMMA.16816.F32 R48, R72.reuse, R94, RZ ;  /* 0x0000005e4830723c */ /* 0x040ff000000018ff */
[C---:B--2---:R-:W-:Y:S08]  /*e2d0*/  HMMA.16816.F32 R44, R72.reuse, R80, RZ ;  /* 0x00000050482c723c */ /* 0x044ff000000018ff */
[----:B------:R-:W-:Y:S01]  /*e2e0*/  HMMA.16816.F32 R72, R72, R82, RZ ;  /* 0x000000524848723c */ /* 0x000fe200000018ff */
[----:B------:R-:W-:Y:S01]  /*e2f0*/  HSET2.LE.AND R69, R69, R143, PT ;  /* 0x0000008f45457233 */ /* 0x000fe20003803000 */
[----:B------:R-:W-:-:S04]  /*e300*/  LOP3.LUT R161, R70, R161, RZ, 0xc0, !PT ;  /* 0x000000a146a17212 */ /* 0x000fc800078ec0ff */
[----:B------:R-:W-:Y:S02]  /*e310*/  LOP3.LUT R148, R69, R148, RZ, 0xc0, !PT ;  /* 0x0000009445947212 */ /* 0x000fe400078ec0ff */
[-C--:B---3--:R-:W-:Y:S08]  /*e320*/  HMMA.16816.F32 R32, R64, R88.reuse, R32 ;  /* 0x000000584020723c */ /* 0x088ff00000001820 */
[C---:B------:R-:W-:Y:S07]  /*e330*/  HMMA.16816.F32 R52, R56.reuse, R88, R52 ;  /* 0x000000583834723c */ /* 0x040fee0000001834 */
[----:B------:R-:W-:Y:S01]  /*e340*/  IMAD.MOV.U32 R89, RZ, RZ, R68 ;  /* 0x000000ffff597224 */ /* 0x000fe200078e0044 */
[C---:B----4-:R-:W-:Y:S08]  /*e350*/  HMMA.16816.F32 R44, R56.reuse, R76, R44 ;  /* 0x0000004c382c723c */ /* 0x050ff0000000182c */
[C---:B------:R-:W-:Y:S08]  /*e360*/  HMMA.16816.F32 R48, R56.reuse, R90, R48 ;  /* 0x0000005a3830723c */ /* 0x040ff00000001830 */
[----:B------:R-:W-:Y:S08]  /*e370*/  HMMA.16816.F32 R56, R56, R78, R72 ;  /* 0x0000004e3838723c */ /* 0x000ff00000001848 */
[C---:B------:R-:W-:Y:S08]  /*e380*/  HMMA.16816.F32 R68, R60.reuse, R80, RZ ;  /* 0x000000503c44723c */ /* 0x040ff000000018ff */
[C---:B------:R-:W-:Y:S08]  /*e390*/  HMMA.16816.F32 R72, R60.reuse, R94, RZ ;  /* 0x0000005e3c48723c */ /* 0x040ff000000018ff */
[----:B------:R-:W-:Y:S01]  /*e3a0*/  HMMA.16816.F32 R60, R60, R82, RZ ;  /* 0x000000523c3c723c */ /* 0x000fe200000018ff */
[----:B------:R-:W2:Y:S07]  /*e3b0*/  LDSM.16.MT88.4 R80, [R214+0x4800] ;  /* 0x00480000d650783b */ /* 0x000eae0000004200 */
[C---:B------:R-:W-:Y:S08]  /*e3c0*/  HMMA.16816.F32 R68, R64.reuse, R76, R68 ;  /* 0x0000004c4044723c */ /* 0x040ff00000001844 */
[C---:B------:R-:W-:Y:S08]  /*e3d0*/  HMMA.16816.F32 R72, R64.reuse, R90, R72 ;  /* 0x0000005a4048723c */ /* 0x040ff00000001848 */
[----:B------:R-:W-:Y:S01]  /*e3e0*/  HMMA.16816.F32 R64, R64, R78, R60 ;  /* 0x0000004e4040723c */ /* 0x000fe2000000183c */
[----:B------:R-:W3:Y:S04]  /*e3f0*/  LDSM.16.MT88.4 R76, [R213+0x4800] ;  /* 0x00480000d54c783b */ /* 0x000ee80000004200 */
[----:B------:R-:W4:Y:S03]  /*e400*/  LDSM.16.MT88.4 R60, [R214+0x4c00] ;  /* 0x004c0000d63c783b */ /* 0x000f260000004200 */
[C---:B--2---:R-:W-:Y:S08]  /*e410*/  HMMA.16816.F32 R52, R40.reuse, R80, R52 ;  /* 0x000000502834723c */ /* 0x044ff00000001834 */
[C---:B------:R-:W-:Y:S08]  /*e420*/  HMMA.16816.F32 R48, R40.reuse, R82, R48 ;  /* 0x000000522830723c */ /* 0x040ff00000001830 */
[C---:B---3--:R-:W-:Y:S08]  /*e430*/  HMMA.16816.F32 R44, R40.reuse, R76, R44 ;  /* 0x0000004c282c723c */ /* 0x048ff0000000182c */
[----:B------:R-:W-:Y:S01]  /*e440*/  HMMA.16816.F32 R40, R40, R78, R56 ;  /* 0x0000004e2828723c */ /* 0x000fe20000001838 */
[----:B------:R-:W2:Y:S07]  /*e450*/  LDSM.16.MT88.4 R56, [R213+0x4c00] ;  /* 0x004c0000d538783b */ /* 0x000eae0000004200 */
[C---:B------:R-:W-:Y:S08]  /*e460*/  HMMA.16816.F32 R32, R20.reuse, R80, R32 ;  /* 0x000000501420723c */ /* 0x040ff00000001820 */
[C---:B------:R-:W-:Y:S08]  /*e470*/  HMMA.16816.F32 R72, R20.reuse, R82, R72 ;  /* 0x000000521448723c */ /* 0x040ff00000001848 */
[C---:B------:R-:W-:Y:S08]  /*e480*/  HMMA.16816.F32 R68, R20.reuse, R76, R68 ;  /* 0x0000004c1444723c */ /* 0x040ff00000001844 */
[----:B------:R-:W-:Y:S01]  /*e490*/  HMMA.16816.F32 R64, R20, R78, R64 ;  /* 0x0000004e1440723c */ /* 0x000fe20000001840 */
[----:B------:R-:W-:Y:S07]  /*e4a0*/  LDSM.16.MT88.4 R20, [R213+0x5000] ;  /* 0x00500000d514783b */ /* 0x000fee0000004200 */
[C---:B----4-:R-:W-:Y:S08]  /*e4b0*/  HMMA.16816.F32 R52, R12.reuse, R60, R52 ;  /* 0x0000003c0c34723c */ /* 0x050ff00000001834 */
[C---:B------:R-:W-:Y:S08]  /*e4c0*/  HMMA.16816.F32 R48, R12.reuse, R62, R48 ;  /* 0x0000003e0c30723c */ /* 0x040ff00000001830 */
[C---:B--2---:R-:W-:Y:S08]  /*e4d0*/  HMMA.16816.F32 R44, R12.reuse, R56, R44 ;  /* 0x000000380c2c723c */ /* 0x044ff0000000182c */
[----:B------:R-:W-:Y:S01]  /*e4e0*/  HMMA.16816.F32 R40, R12, R58, R40 ;  /* 0x0000003a0c28723c */ /* 0x000fe20000001828 */
[----:B------:R-:W2:Y:S07]  /*e4f0*/  LDSM.16.MT88.4 R12, [R214+0x5000] ;  /* 0x00500000d60c783b */ /* 0x000eae0000004200 */
[C---:B------:R-:W-:Y:S08]  /*e500*/  HMMA.16816.F32 R32, R16.reuse, R60, R32 ;  /* 0x0000003c1020723c */ /* 0x040ff00000001820 */
[C---:B------:R-:W-:Y:S08]  /*e510*/  HMMA.16816.F32 R72, R16.reuse, R62, R72 ;  /* 0x0000003e1048723c */ /* 0x040ff00000001848 */
[C---:B------:R-:W-:Y:S08]  /*e520*/  HMMA.16816.F32 R68, R16.reuse, R56, R68 ;  /* 0x000000381044723c */ /* 0x040ff00000001844 */
[----:B------:R-:W-:Y:S01]  /*e530*/  HMMA.16816.F32 R64, R16, R58, R64 ;  /* 0x0000003a1040723c */ /* 0x000fe20000001840 */
[----:B------:R-:W3:Y:S04]  /*e540*/  LDSM.16.MT88.4 R16, [R214+0x5400] ;  /* 0x00540000d610783b */ /* 0x000ee80000004200 */
[----:B------:R-:W4:Y:S03]  /*e550*/  LDSM.16.MT88.4 R56, [R213+0x5400] ;  /* 0x00540000d538783b */ /* 0x000f260000004200 */
[C---:B--2---:R-:W-:Y:S08]  /*e560*/  HMMA.16816.F32 R32, R28.reuse, R12, R32 ;  /* 0x0000000c1c20723c */ /* 0x044ff00000001820 */
[C---:B------:R-:W-:Y:S08]  /*e570*/  HMMA.16816.F32 R72, R28.reuse, R14, R72 ;  /* 0x0000000e1c48723c */ /* 0x040ff00000001848 */
[C---:B------:R-:W-:Y:S08]  /*e580*/  HMMA.16816.F32 R68, R28.reuse, R20, R68 ;  /* 0x000000141c44723c */ /* 0x040ff00000001844 */
[----:B------:R-:W-:Y:S08]  /*e590*/  HMMA.16816.F32 R64, R28, R22, R64 ;  /* 0x000000161c40723c */ /* 0x000ff00000001840 */
[C---:B------:R-:W-:Y:S08]  /*e5a0*/  HMMA.16816.F32 R44, R8.reuse, R20, R44 ;  /* 0x00000014082c723c */ /* 0x040ff0000000182c */
[C---:B------:R-:W-:Y:S08]  /*e5b0*/  HMMA.16816.F32 R52, R8.reuse, R12, R52 ;  /* 0x0000000c0834723c */ /* 0x040ff00000001834 */
[C---:B------:R-:W-:Y:S01]  /*e5c0*/  HMMA.16816.F32 R48, R8.reuse, R14, R48 ;  /* 0x0000000e0830723c */ /* 0x040fe20000001830 */
[----:B------:R-:W2:Y:S07]  /*e5d0*/  LDSM.16.MT88.4 R12, [R214+0x5800] ;  /* 0x00580000d60c783b */ /* 0x000eae0000004200 */
[----:B------:R-:W-:Y:S01]  /*e5e0*/  HMMA.16816.F32 R40, R8, R22, R40 ;  /* 0x000000160828723c */ /* 0x000fe20000001828 */
[----:B------:R-:W1:Y:S01]  /*e5f0*/  LDSM.16.MT88.4 R8, [R213+0x5800] ;  /* 0x00580000d508783b */ /* 0x000e620000004200 */
[----:B------:R-:W-:-:S02]  /*e600*/  IMAD.MOV.U32 R31, RZ, RZ, R159 ;  /* 0x000000ffff1f7224 */ /* 0x000fc400078e009f */
[----:B------:R-:W-:-:S03]  /*e610*/  IMAD.MOV.U32 R20, RZ, RZ, R152 ;  /* 0x000000ffff147224 */ /* 0x000fc600078e0098 */
[----:B------:R-:W-:Y:S02]  /*e620*/  IMAD.MOV.U32 R22, RZ, RZ, R156 ;  /* 0x000000ffff167224 */ /* 0x000fe400078e009c */
[----:B------:R-:W-:Y:S01]  /*e630*/  IMAD.MOV.U32 R23, RZ, RZ, R154 ;  /* 0x000000ffff177224 */ /* 0x000fe200078e009a */
[C---:B---3--:R-:W-:Y:S01]  /*e640*/  HMMA.16816.F32 R32, R36.reuse, R16, R32 ;  /* 0x000000102420723c */ /* 0x048fe20000001820 */
[----:B------:R-:W-:Y:S01]  /*e650*/  IMAD.MOV.U32 R62, RZ, RZ, R93 ;  /* 0x000000ffff3e7224 */ /* 0x000fe200078e005d */
[----:B------:R-:W-:Y:S01]  /*e660*/  STG.E.U16 [R236.64+0x50], R31 ;  /* 0x0000501fec007986 */ /* 0x000fe2000c101524 */
[----:B------:R-:W-:Y:S02]  /*e670*/  IMAD.MOV.U32 R21, RZ, RZ, R135 ;  /* 0x000000ffff157224 */ /* 0x000fe400078e0087 */
[----:B------:R-:W-:Y:S01]  /*e680*/  IMAD.MOV.U32 R60, RZ, RZ, R89 ;  /* 0x000000ffff3c7224 */ /* 0x000fe200078e0059 */
[----:B------:R-:W-:Y:S01]  /*e690*/  STG.E.U16 [R236.64+0x52], R22 ;  /* 0x00005216ec007986 */ /* 0x000fe2000c101524 */
[----:B------:R-:W-:Y:S01]  /*e6a0*/  IMAD.MOV.U32 R63, RZ, RZ, R92 ;  /* 0x000000ffff3f7224 */ /* 0x000fe200078e005c */
[----:B------:R-:W-:Y:S02]  /*e6b0*/  HMMA.16816.F32 R72, R36, R18, R72 ;  /* 0x000000122448723c */ /* 0x000fe40000001848 */
[----:B------:R-:W-:Y:S01]  /*e6c0*/  STG.E.U16 [R242.64+0x50], R23 ;  /* 0x00005017f2007986 */ /* 0x000fe2000c101524 */
[----:B------:R-:W-:-:S03]  /*e6d0*/  IMAD.MOV.U32 R78, RZ, RZ, R157 ;  /* 0x000000ffff4e7224 */ /* 0x000fc600078e009d */
[----:B------:R-:W-:Y:S02]  /*e6e0*/  STG.E.U16 [R242.64+0x52], R20 ;  /* 0x00005214f2007986 */ /* 0x000fe4000c101524 */
[----:B----4-:R-:W-:Y:S01]  /*e6f0*/  HMMA.16816.F32 R68, R36, R56, R68 ;  /* 0x000000382444723c */ /* 0x010fe20000001844 */
[----:B------:R-:W-:Y:S01]  /*e700*/  IMAD.MOV.U32 R61, RZ, RZ, R158 ;  /* 0x000000ffff3d7224 */ /* 0x000fe200078e009e */
[----:B------:R-:W-:Y:S01]  /*e710*/  STG.E.U16 [R240.64+0x50], R182 ;  /* 0x000050b6f0007986 */ /* 0x000fe2000c101524 */
[----:B------:R-:W-:-:S05]  /*e720*/  IMAD.MOV.U32 R76, RZ, RZ, R155 ;  /* 0x000000ffff4c7224 */ /* 0x000fca00078e009b */
[----:B------:R-:W-:Y:S01]  /*e730*/  HMMA.16816.F32 R64, R36, R58, R64 ;  /* 0x0000003a2440723c */ /* 0x000fe20000001840 */
[----:B------:R-:W-:Y:S01]  /*e740*/  STG.E.U16 [R240.64+0x52], R181 ;  /* 0x000052b5f0007986 */ /* 0x000fe2000c101524 */
[----:B------:R-:W-:-:S03]  /*e750*/  IMAD.MOV.U32 R79, RZ, RZ, R153 ;  /* 0x000000ffff4f7224 */ /* 0x000fc600078e0099 */
[----:B------:R-:W-:Y:S04]  /*e760*/  STG.E.U16 [R238.64+0x50], R184 ;  /* 0x000050b8ee007986 */ /* 0x000fe8000c101524 */
[----:B------:R-:W-:Y:S01]  /*e770*/  STG.E.U16 [R238.64+0x52], R183 ;  /* 0x000052b7ee007986 */ /* 0x000fe2000c101524 */
[----:B------:R-:W-:Y:S03]  /*e780*/  HMMA.16816.F32 R44, R24, R56, R44 ;  /* 0x00000038182c723c */ /* 0x000fe6000000182c */
[----:B------:R-:W-:Y:S01]  /*e790*/  STG.E.U16 [R236.64+0x60], R21 ;  /* 0x00006015ec007986 */ /* 0x000fe2000c101524 */
[----:B------:R-:W-:-:S03]  /*e7a0*/  IMAD.MOV.U32 R77, RZ, RZ, R146 ;  /* 0x000000ffff4d7224 */ /* 0x000fc600078e0092 */
[----:B------:R-:W-:Y:S01]  /*e7b0*/  STG.E.U16 [R236.64+0x62], R62 ;  /* 0x0000623eec007986 */ /* 0x000fe2000c101524 */
[----:B------:R-:W-:-:S03]  /*e7c0*/  IMAD.MOV.U32 R83, RZ, RZ, R140 ;  /* 0x000000ffff537224 */ /* 0x000fc600078e008c */
[----:B------:R-:W-:Y:S01]  /*e7d0*/  STG.E.U16 [R242.64+0x60], R63 ;  /* 0x0000603ff2007986 */ /* 0x000fe2000c101524 */
[----:B------:R-:W-:-:S03]  /*e7e0*/  IMAD.MOV.U32 R82, RZ, RZ, R142 ;  /* 0x000000ffff527224 */ /* 0x000fc600078e008e */
[----:B------:R-:W-:Y:S04]  /*e7f0*/  STG.E.U16 [R242.64+0x62], R60 ;  /* 0x0000623cf2007986 */ /* 0x000fe8000c101524 */
[----:B------:R-:W-:Y:S04]  /*e800*/  STG.E.U16 [R240.64+0x60], R178 ;  /* 0x000060b2f0007986 */ /* 0x000fe8000c101524 */
[----:B------:R-:W-:Y:S01]  /*e810*/  STG.E.U16 [R240.64+0x62], R177 ;  /* 0x000062b1f0007986 */ /* 0x000fe2000c101524 */
[C---:B------:R-:W-:Y:S03]  /*e820*/  HMMA.16816.F32 R52, R24.reuse, R16, R52 ;  /* 0x000000101834723c */ /* 0x040fe60000001834 */
[----:B------:R-:W-:Y:S04]  /*e830*/  STG.E.U16 [R238.64+0x60], R180 ;  /* 0x000060b4ee007986 */ /* 0x000fe8000c101524 */
[----:B------:R-:W-:Y:S01]  /*e840*/  STG.E.U16 [R238.64+0x62], R179 ;  /* 0x000062b3ee007986 */ /* 0x000fe2000c101524 */
[C---:B------:R-:W-:Y:S03]  /*e850*/  HMMA.16816.F32 R48, R24.reuse, R18, R48 ;  /* 0x000000121830723c */ /* 0x040fe60000001830 */
[----:B------:R-:W-:Y:S04]  /*e860*/  STG.E.U16 [R236.64+0x70], R61 ;  /* 0x0000703dec007986 */ /* 0x000fe8000c101524 */
[----:B------:R-:W-:Y:S01]  /*e870*/  STG.E.U16 [R236.64+0x72], R78 ;  /* 0x0000724eec007986 */ /* 0x000fe2000c101524 */
[----:B------:R-:W-:Y:S03]  /*e880*/  HMMA.16816.F32 R40, R24, R58, R40 ;  /* 0x0000003a1828723c */ /* 0x000fe60000001828 */
[----:B------:R-:W-:Y:S04]  /*e890*/  STG.E.U16 [R242.64+0x70], R79 ;  /* 0x0000704ff2007986 */ /* 0x000fe8000c101524 */
        /* <DEDUP_REMOVED lines=14> */
[----:B------:R-:W-:Y:S01]  /*e980*/  STG.E.U16 [R236.64+0x92], R245 ;  /* 0x000092f5ec007986 */ /* 0x000fe2000c101524 */
[----:B------:R-:W-:-:S03]  /*e990*/  IMAD.MOV.U32 R81, RZ, RZ, R144 ;  /* 0x000000ffff517224 */ /* 0x000fc600078e0090 */
[----:B------:R-:W-:Y:S01]  /*e9a0*/  STG.E.U16 [R242.64+0x90], R250 ;  /* 0x000090faf2007986 */ /* 0x000fe2000c101524 */
[----:B------:R-:W-:-:S03]  /*e9b0*/  IMAD.MOV.U32 R80, RZ, RZ, R147 ;  /* 0x000000ffff507224 */ /* 0x000fc600078e0093 */
[----:B------:R-:W-:Y:S04]  /*e9c0*/  STG.E.U16 [R242.64+0x92], R249 ;  /* 0x000092f9f2007986 */ /* 0x000fe8000c101524 */
[----:B------:R-:W3:Y:S04]  /*e9d0*/  LDSM.16.MT88.4 R152, [R214+0x5c00] ;  /* 0x005c0000d698783b */ /* 0x000ee80000004200 */
[----:B------:R-:W-:Y:S04]  /*e9e0*/  STG.E.U16 [R240.64+0x90], R126 ;  /* 0x0000907ef0007986 */ /* 0x000fe8000c101524 */
[----:B------:R-:W-:Y:S04]  /*e9f0*/  STG.E.U16 [R240.64+0x92], R125 ;  /* 0x0000927df0007986 */ /* 0x000fe8000c101524 */
[----:B------:R-:W4:Y:S04]  /*ea00*/  LDSM.16.MT88.4 R16, [R213+0x5c00] ;  /* 0x005c0000d510783b */ /* 0x000f280000004200 */
[----:B------:R-:W-:Y:S04]  /*ea10*/  STG.E.U16 [R238.64+0x90], R128 ;  /* 0x00009080ee007986 */ /* 0x000fe8000c101524 */
[----:B------:R-:W-:Y:S01]  /*ea20*/  STG.E.U16 [R238.64+0x92], R127 ;  /* 0x0000927fee007986 */ /* 0x000fe2000c101524 */
[----:B------:R-:W-:-:S03]  /*ea30*/  IMAD.MOV.U32 R88, RZ, RZ, R137 ;  /* 0x000000ffff587224 */ /* 0x000fc600078e0089 */
[----:B------:R-:W-:Y:S01]  /*ea40*/  STG.E.U16 [R236.64+0xa0], R221 ;  /* 0x0000a0ddec007986 */ /* 0x000fe2000c101524 */
[----:B------:R-:W-:-:S03]  /*ea50*/  IMAD.MOV.U32 R89, RZ, RZ, R138 ;  /* 0x000000ffff597224 */ /* 0x000fc600078e008a */
[----:B------:R-:W-:Y:S01]  /*ea60*/  STG.E.U16 [R236.64+0xa2], R220 ;  /* 0x0000a2dcec007986 */ /* 0x000fe2000c101524 */
[----:B--2---:R-:W-:Y:S03]  /*ea70*/  HMMA.16816.F32 R32, R4, R12, R32 ;  /* 0x0000000c0420723c */ /* 0x004fe60000001820 */
[----:B------:R-:W-:Y:S01]  /*ea80*/  STG.E.U16 [R242.64+0xa0], R223 ;  /* 0x0000a0dff2007986 */ /* 0x000fe2000c101524 */
[----:B------:R-:W-:-:S03]  /*ea90*/  IMAD.MOV.U32 R91, RZ, RZ, R136 ;  /* 0x000000ffff5b7224 */ /* 0x000fc600078e0088 */
[----:B------:R-:W-:Y:S01]  /*eaa0*/  STG.E.U16 [R242.64+0xa2], R222 ;  /* 0x0000a2def2007986 */ /* 0x000fe2000c101524 */
[----:B------:R-:W-:Y:S01]  /*eab0*/  HMMA.16816.F32 R72, R4, R14, R72 ;  /* 0x0000000e0448723c */ /* 0x000fe20000001848 */
[----:B------:R-:W-:Y:S02]  /*eac0*/  IMAD.MOV.U32 R92, RZ, RZ, R139 ;  /* 0x000000ffff5c7224 */ /* 0x000fe400078e008b */
[----:B------:R-:W-:Y:S01]  /*ead0*/  STG.E.U16 [R240.64+0xa0], R122 ;  /* 0x0000a07af0007986 */ /* 0x000fe2000c101524 */
[----:B------:R-:W-:-:S03]  /*eae0*/  IMAD.MOV.U32 R90, RZ, RZ, R145 ;  /* 0x000000ffff5a7224 */ /* 0x000fc600078e0091 */
[----:B------:R-:W-:Y:S01]  /*eaf0*/  STG.E.U16 [R240.64+0xa2], R121 ;  /* 0x0000a279f0007986 */ /* 0x000fe2000c101524 */
[----:B-1----:R-:W-:Y:S01]  /*eb00*/  HMMA.16816.F32 R68, R4, R8, R68 ;  /* 0x000000080444723c */ /* 0x002fe20000001844 */
[----:B------:R-:W-:Y:S02]  /*eb10*/  IMAD.MOV.U32 R94, RZ, RZ, R133 ;  /* 0x000000ffff5e7224 */ /* 0x000fe400078e0085 */
[----:B------:R-:W-:Y:S01]  /*eb20*/  STG.E.U16 [R238.64+0xa0], R124 ;  /* 0x0000a07cee007986 */ /* 0x000fe2000c101524 */
[----:B------:R-:W-:-:S03]  /*eb30*/  IMAD.MOV.U32 R95, RZ, RZ, R134 ;  /* 0x000000ffff5f7224 */ /* 0x000fc600078e0086 */
[----:B------:R-:W-:Y:S01]  /*eb40*/  STG.E.U16 [R238.64+0xa2], R123 ;  /* 0x0000a27bee007986 */ /* 0x000fe2000c101524 */
[----:B------:R-:W-:Y:S03]  /*eb50*/  HMMA.16816.F32 R64, R4, R10, R64 ;  /* 0x0000000a0440723c */ /* 0x000fe60000001840 */
[----:B------:R-:W-:Y:S04]  /*eb60*/  STG.E.U16 [R236.64+0xb0], R205 ;  /* 0x0000b0cdec007986 */ /* 0x000fe8000c101524 */
[----:B------:R-:W-:Y:S01]  /*eb70*/  STG.E.U16 [R236.64+0xb2], R204 ;  /* 0x0000b2ccec007986 */ /* 0x000fe2000c101524 */
[----:B------:R-:W-:-:S03]  /*eb80*/  FADD.FTZ R4, R81, R80 ;  /* 0x0000005051047221 */ /* 0x000fc60000010000 */
[----:B------:R-:W-:Y:S01]  /*eb90*/  STG.E.U16 [R242.64+0xb0], R207 ;  /* 0x0000b0cff2007986 */ /* 0x000fe2000c101524 */
[----:B------:R-:W-:-:S03]  /*eba0*/  FADD.FTZ R7, R89, R88 ;  /* 0x0000005859077221 */ /* 0x000fc60000010000 */
[----:B------:R-:W-:Y:S01]  /*ebb0*/  STG.E.U16 [R242.64+0xb2], R206 ;  /* 0x0000b2cef2007986 */ /* 0x000fe2000c101524 */
[----:B------:R-:W-:-:S03]  /*ebc0*/  IMAD.MOV.U32 R93, RZ, RZ, R141 ;  /* 0x000000ffff5d7224 */ /* 0x000fc600078e008d */
[----:B------:R-:W-:Y:S01]  /*ebd0*/  STG.E.U16 [R240.64+0xb0], R118 ;  /* 0x0000b076f0007986 */ /* 0x000fe2000c101524 */
[----:B------:R-:W-:-:S03]  /*ebe0*/  FADD.FTZ R5, R91, R90 ;  /* 0x0000005a5b057221 */ /* 0x000fc60000010000 */
[----:B------:R-:W-:Y:S01]  /*ebf0*/  STG.E.U16 [R240.64+0xb2], R117 ;  /* 0x0000b275f0007986 */ /* 0x000fe2000c101524 */
[----:B------:R-:W-:Y:S01]  /*ec00*/  FADD.FTZ R4, R92, R4 ;  /* 0x000000045c047221 */ /* 0x000fe20000010000 */
[----:B------:R-:W-:Y:S02]  /*ec10*/  HMMA.16816.F32 R44, R84, R8, R44 ;  /* 0x00000008542c723c */ /* 0x000fe4000000182c */
[----:B------:R-:W-:Y:S01]  /*ec20*/  STG.E.U16 [R238.64+0xb0], R120 ;  /* 0x0000b078ee007986 */ /* 0x000fe2000c101524 */
[----:B------:R-:W-:-:S03]  /*ec30*/  FADD.FTZ R6, R95, R94 ;  /* 0x0000005e5f067221 */ /* 0x000fc60000010000 */
[----:B------:R-:W-:Y:S01]  /*ec40*/  STG.E.U16 [R238.64+0xb2], R119 ;  /* 0x0000b277ee007986 */ /* 0x000fe2000c101524 */
[----:B------:R-:W-:-:S03]  /*ec50*/  IADD3 R9, P1, R236, -0x100, RZ ;  /* 0xffffff00ec097810 */ /* 0x000fc60007f3e0ff */
[----:B------:R-:W-:Y:S01]  /*ec60*/  STG.E.U16 [R236.64+0xc0], R201 ;  /* 0x0000c0c9ec007986 */ /* 0x000fe2000c101524 */
[----:B------:R-:W-:-:S03]  /*ec70*/  FADD.FTZ R8, R100, R7 ;  /* 0x0000000764087221 */ /* 0x000fc60000010000 */
[----:B------:R-:W-:Y:S01]  /*ec80*/  STG.E.U16 [R236.64+0xc2], R200 ;  /* 0x0000c2c8ec007986 */ /* 0x000fe2000c101524 */
[----:B------:R-:W-:-:S03]  /*ec90*/  FADD.FTZ R5, R93, R5 ;  /* 0x000000055d057221 */ /* 0x000fc60000010000 */
[----:B------:R-:W-:Y:S01]  /*eca0*/  STG.E.U16 [R242.64+0xc0], R203 ;  /* 0x0000c0cbf2007986 */ /* 0x000fe2000c101524 */
[----:B------:R-:W-:-:S03]  /*ecb0*/  FADD.FTZ R4, R98, R4 ;  /* 0x0000000462047221 */ /* 0x000fc60000010000 */
[----:B------:R-:W-:Y:S01]  /*ecc0*/  STG.E.U16 [R242.64+0xc2], R202 ;  /* 0x0000c2caf2007986 */ /* 0x000fe2000c101524 */
[----:B------:R-:W-:-:S03]  /*ecd0*/  FADD.FTZ R6, R99, R6 ;  /* 0x0000000663067221 */ /* 0x000fc60000010000 */
        /* <DEDUP_REMOVED lines=9> */
[----:B------:R-:W-:Y:S01]  /*ed70*/  STG.E.U16 [R242.64+0xd0], R199 ;  /* 0x0000d0c7f2007986 */ /* 0x000fe2000c101524 */
[----:B------:R-:W-:-:S03]  /*ed80*/  FADD.FTZ R7, R97, R5 ;  /* 0x0000000561077221 */ /* 0x000fc60000010000 */
[----:B------:R-:W-:Y:S01]  /*ed90*/  STG.E.U16 [R242.64+0xd2], R198 ;  /* 0x0000d2c6f2007986 */ /* 0x000fe2000c101524 */
[----:B------:R-:W-:-:S03]  /*eda0*/  FADD.FTZ R5, R96, R6 ;  /* 0x0000000660057221 */ /* 0x000fc60000010000 */
[----:B------:R-:W1:Y:S04]  /*edb0*/  S2R R229, SR_TID.X ;  /* 0x0000000000e57919 */ /* 0x000e680000002100 */
[----:B------:R-:W-:Y:S04]  /*edc0*/  STG.E.U16 [R240.64+0xd0], R110 ;  /* 0x0000d06ef0007986 */ /* 0x000fe8000c101524 */
[----:B------:R-:W-:Y:S04]  /*edd0*/  STG.E.U16 [R240.64+0xd2], R109 ;  /* 0x0000d26df0007986 */ /* 0x000fe8000c101524 */
[----:B------:R-:W-:Y:S04]  /*ede0*/  STG.E.U16 [R238.64+0xd0], R112 ;  /* 0x0000d070ee007986 */ /* 0x000fe8000c101524 */
[----:B------:R-:W-:Y:S04]  /*edf0*/  STG.E.U16 [R238.64+0xd2], R111 ;  /* 0x0000d26fee007986 */ /* 0x000fe8000c101524 */
[----:B------:R-:W-:Y:S04]  /*ee00*/  STL [R1+0x1dc], R9 ;  /* 0x0001dc0901007387 */ /* 0x000fe80000100800 */
[----:B------:R-:W-:Y:S04]  /*ee10*/  STG.E.U16 [R236.64+0xe0], R193 ;  /* 0x0000e0c1ec007986 */ /* 0x000fe8000c101524 */
[----:B------:R-:W-:Y:S04]  /*ee20*/  STG.E.U16 [R236.64+0xe2], R192 ;  /* 0x0000e2c0ec007986 */ /* 0x000fe8000c101524 */
[----:B------:R-:W-:Y:S04]  /*ee30*/  STL [R1+0x1d8], R8 ;  /* 0x0001d80801007387 */ /* 0x000fe80000100800 */
[----:B------:R-:W-:Y:S04]  /*ee40*/  STG.E.U16 [R242.64+0xe0], R195 ;  /* 0x0000e0c3f2007986 */ /* 0x000fe8000c101524 */
[----:B------:R-:W-:Y:S04]  /*ee50*/  STG.E.U16 [R242.64+0xe2], R194 ;  /* 0x0000e2c2f2007986 */ /* 0x000fe8000c101524 */
[----:B------:R2:W-:Y:S04]  /*ee60*/  STL [R1+0x1d4], R4 ;  /* 0x0001d40401007387 */ /* 0x0005e80000100800 */
[----:B------:R1:W-:Y:S04]  /*ee70*/  STG.E.U16 [R240.64+0xe0], R106 ;  /* 0x0000e06af0007986 */ /* 0x0003e8000c101524 */
[----:B------:R1:W-:Y:S04]  /*ee80*/  STG.E.U16 [R240.64+0xe2], R105 ;  /* 0x0000e269f0007986 */ /* 0x0003e8000c101524 */
[----:B------:R1:W-:Y:S04]  /*ee90*/  STG.E.U16 [R238.64+0xe0], R108 ;  /* 0x0000e06cee007986 */ /* 0x0003e8000c101524 */
[----:B------:R1:W-:Y:S04]  /*eea0*/  STG.E.U16 [R238.64+0xe2], R107 ;  /* 0x0000e26bee007986 */ /* 0x0003e8000c101524 */
[----:B------:R1:W-:Y:S01]  /*eeb0*/  STG.E.U16 [R236.64+0xf0], R189 ;  /* 0x0000f0bdec007986 */ /* 0x0003e2000c101524 */
[----:B--2---:R-:W-:-:S03]  /*eec0*/  IADD3.X R4, R237, -0x1, RZ, P1, !PT ;  /* 0xffffffffed047810 */ /* 0x004fc60000ffe4ff */
[----:B------:R2:W-:Y:S04]  /*eed0*/  STG.E.U16 [R236.64+0xf2], R188 ;  /* 0x0000f2bcec007986 */ /* 0x0005e8000c101524 */
[----:B------:R2:W-:Y:S04]  /*eee0*/  STG.E.U16 [R242.64+0xf0], R191 ;  /* 0x0000f0bff2007986 */ /* 0x0005e8000c101524 */
[----:B------:R2:W-:Y:S04]  /*eef0*/  STG.E.U16 [R242.64+0xf2], R190 ;  /* 0x0000f2bef2007986 */ /* 0x0005e8000c101524 */
[----:B------:R2:W-:Y:S04]  /*ef00*/  STL [R1+0x1d0], R7 ;  /* 0x0001d00701007387 */ /* 0x0005e80000100800 */
[----:B------:R2:W-:Y:S04]  /*ef10*/  STG.E.U16 [R240.64+0xf0], R102 ;  /* 0x0000f066f0007986 */ /* 0x0005e8000c101524 */
[----:B------:R2:W-:Y:S04]  /*ef20*/  STG.E.U16 [R240.64+0xf2], R101 ;  /* 0x0000f265f0007986 */ /* 0x0005e8000c101524 */
[----:B------:R2:W-:Y:S01]  /*ef30*/  STL [R1+0x198], R5 ;  /* 0x0001980501007387 */ /* 0x0005e20000100800 */
[----:B------:R-:W-:-:S03]  /*ef40*/  HSET2.LE.AND R132, R132, R143, PT ;  /* 0x0000008f84847233 */ /* 0x000fc60003803000 */
[----:B------:R2:W-:Y:S04]  /*ef50*/  STG.E.U16 [R238.64+0xf0], R104 ;  /* 0x0000f068ee007986 */ /* 0x0005e8000c101524 */
[----:B------:R2:W-:Y:S04]  /*ef60*/  STG.E.U16 [R238.64+0xf2], R103 ;  /* 0x0000f267ee007986 */ /* 0x0005e8000c101524 */
[----:B------:R2:W-:Y:S01]  /*ef70*/  STL [R1+0x1e0], R4 ;  /* 0x0001e00401007387 */ /* 0x0005e20000100800 */
[----:B------:R-:W-:Y:S01]  /*ef80*/  LOP3.LUT R149, R132, R149, RZ, 0xc0, !PT ;  /* 0x0000009584957212 */ /* 0x000fe200078ec0ff */
[----:B-1----:R-:W-:Y:S01]  /*ef90*/  IMAD.SHL.U32 R229, R229, 0x2, RZ ;  /* 0x00000002e5e57824 */ /* 0x002fe200078e00ff */
[----:B---3--:R-:W-:Y:S01]  /*efa0*/  HMMA.16816.F32 R144, R160, R152, R32 ;  /* 0x00000098a090723c */ /* 0x008fe20000001820 */
[----:B------:R-:W-:-:S07]  /*efb0*/  UMOV UR5, UR7 ;  /* 0x0000000700057c82 */ /* 0x000fce0008000000 */
[----:B------:R-:W-:Y:S01]  /*efc0*/  HMMA.16816.F32 R132, R148, R152, R52 ;  /* 0x000000989484723c */ /* 0x000fe20000001834 */
[----:B------:R-:W-:-:S07]  /*efd0*/  LOP3.LUT R229, R229, 0x6, RZ, 0xc0, !PT ;  /* 0x00000006e5e57812 */ /* 0x000fce00078ec0ff */
[C---:B------:R-:W-:Y:S08]  /*efe0*/  HMMA.16816.F32 R136, R148.reuse, R154, R48 ;  /* 0x0000009a9488723c */ /* 0x040ff00000001830 */
[----:B----4-:R-:W-:Y:S08]  /*eff0*/  HMMA.16816.F32 R140, R148, R16, R44 ;  /* 0x00000010948c723c */ /* 0x010ff0000000182c */
[C---:B------:R-:W-:Y:S08]  /*f000*/  HMMA.16816.F32 R152, R160.reuse, R154, R72 ;  /* 0x0000009aa098723c */ /* 0x040ff00000001848 */
[----:B------:R-:W-:Y:S08]  /*f010*/  HMMA.16816.F32 R156, R160, R16, R68 ;  /* 0x00000010a09c723c */ /* 0x000ff00000001844 */
[-C--:B------:R-:W-:Y:S08]  /*f020*/  HMMA.16816.F32 R148, R148, R18.reuse, R40 ;  /* 0x000000129494723c */ /* 0x080ff00000001828 */
[----:B------:R-:W-:Y:S01]  /*f030*/  HMMA.16816.F32 R160, R160, R18, R64 ;  /* 0x00000012a0a0723c */ /* 0x000fe20000001840 */
[----:B------:R-:W-:Y:S11]  /*f040*/  @!P0 BRA `(.L_x_381) ;  /* 0x0000c78000008947 */ /* 0x000ff60003800000 */
[----:B--2---:R-:W2:Y:S04]  /*f050*/  LDL.64 R92, [R1+0x190] ;  /* 0x00019000015c7983 */ /* 0x004ea80000100a00 */
[----:B------:R-:W3:Y:S01]  /*f060*/  LDL R252, [R1+0x178] ;  /* 0x0001780001fc7983 */ /* 0x000ee20000100800 */
[----:B------:R-:W-:Y:S01]  /*f070*/  UIADD3 UR5, UR26, -0x2, URZ ;  /* 0xfffffffe1a057890 */ /* 0x000fe2000fffe03f */
[----:B------:R-:W-:-:S04]  /*f080*/  DEPBAR.LE SB0, 0x0 ;  /* 0x000080000000791a */ /* 0x000fc80000000000 */
[----:B------:R-:W-:Y:S01]  /*f090*/  USHF.R.S32.HI UR10, URZ, 0x1f, UR5 ;  /* 0x0000001f3f0a7899 */ /* 0x000fe20008011405 */
[----:B------:R-:W-:Y:S01]  /*f0a0*/  IMAD.U32 R4, RZ, RZ, UR5 ;  /* 0x00000005ff047e24 */ /* 0x000fe2000f8e00ff */
[----:B------:R-:W-:Y:S01]  /*f0b0*/  UIMAD UR7, UR22, UR5, URZ ;  /* 0x00000005160772a4 */ /* 0x000fe2000f8e023f */
[----:B------:R-:W-:Y:S01]  /*f0c0*/  IMAD.U32 R9, RZ, RZ, UR4 ;  /* 0x00000004ff097e24 */ /* 0x000fe2000f8e00ff */
[----:B------:R-:W-:Y:S01]  /*f0d0*/  UISETP.GE.AND UP0, UPT, UR26, 0x3, UPT ;  /* 0x000000031a00788c */ /* 0x000fe2000bf06270 */
[----:B-----5:R-:W-:Y:S01]  /*f0e0*/  IMAD.WIDE.U32 R10, R4, UR33, R226 ;  /* 0x00000021040a7c25 */ /* 0x020fe2000f8e00e2 */
[----:B------:R-:W-:-:S03]  /*f0f0*/  UIMAD UR7, UR10, UR33, UR7 ;  /* 0x000000210a0772a4 */ /* 0x000fc6000f8e0207 */
[----:B------:R-:W-:Y:S02]  /*f100*/  IMAD.U32 R8, RZ, RZ, UR4 ;  /* 0x00000004ff087e24 */ /* 0x000fe4000f8e00ff */
[----:B------:R-:W-:Y:S01]  /*f110*/  IMAD.U32 R4, RZ, RZ, UR4 ;  /* 0x00000004ff047e24 */ /* 0x000fe2000f8e00ff */
[----:B------:R-:W-:Y:S01]  /*f120*/  IADD3 R11, R11, UR7, RZ ;  /* 0x000000070b0b7c10 */ /* 0x000fe2000fffe0ff */
[----:B------:R-:W-:Y:S01]  /*f130*/  BAR.SYNC.DEFER_BLOCKING 0x0 ;  /* 0x0000000000007b1d */ /* 0x000fe20000010000 */
[----:B--2---:R-:W-:-:S13]  /*f140*/  ISETP.GE.AND P1, PT, R92, c[0x0][0x220], PT ;  /* 0x000088005c007a0c */ /* 0x004fda0003f26270 */
[----:B------:R-:W-:Y:S01]  /*f150*/  @!P1 IMAD.MOV.U32 R5, RZ, RZ, c[0x0][0x1a4] ;  /* 0x00006900ff059624 */ /* 0x000fe200078e00ff */
[----:B------:R-:W-:Y:S01]  /*f160*/  @!P1 LEA R9, P2, R9, R10, 0x6 ;  /* 0x0000000a09099211 */ /* 0x000fe200078430ff */
[----:B---3--:R-:W-:Y:S01]  /*f170*/  @P1 STS [R252+0x4000], RZ ;  /* 0x004000fffc001388 */ /* 0x008fe20000000800 */
[C---:B------:R-:W-:Y:S02]  /*f180*/  @!P1 IADD3 R7, P0, R10.reuse, UR35, RZ ;  /* 0x000000230a079c10 */ /* 0x040fe4000ff1e0ff */
[----:B------:R-:W-:Y:S01]  /*f190*/  @!P1 LEA R16, P3, R10, c[0x0][0x170], 0x1 ;  /* 0x00005c000a109a11 */ /* 0x000fe200078608ff */
[----:B------:R-:W-:Y:S01]  /*f1a0*/  @P1 STS [R252+0x4004], RZ ;  /* 0x004004fffc001388 */ /* 0x000fe20000000800 */
[----:B------:R-:W-:Y:S01]  /*f1b0*/  @!P1 LEA.HI.X R8, R8, R11, R5, 0x6, P2 ;  /* 0x0000000b08089211 */ /* 0x000fe200010f3405 */
[----:B------:R-:W-:Y:S01]  /*f1c0*/  @!P1 IMAD R5, R5, 0x60, RZ ;  /* 0x0000006005059824 */ /* 0x000fe200078e02ff */
[----:B------:R-:W-:Y:S01]  /*f1d0*/  @!P1 IADD3.X R6, R11, UR23, RZ, P0, !PT ;  /* 0x000000170b069c10 */ /* 0x000fe200087fe4ff */
[----:B------:R-:W-:Y:S01]  /*f1e0*/  @P1 STS.64 [R252+0x4008], RZ ;  /* 0x004008fffc001388 */ /* 0x000fe20000000a00 */
[--C-:B------:R-:W-:Y:S01]  /*f1f0*/  @!P1 LEA.HI.X R17, R10, c[0x0][0x174], R11.reuse, 0x1, P3 ;  /* 0x00005d000a119a11 */ /* 0x100fe200018f0c0b */
[----:B------:R-:W-:Y:S01]  /*f200*/  @!P1 IMAD.WIDE.U32 R10, R4, 0x60, R10 ;  /* 0x00000060040a9825 */ /* 0x000fe200078e000a */
[----:B------:R-:W-:-:S02]  /*f210*/  @!P1 LEA R12, P0, R9, c[0x0][0x170], 0x1 ;  /* 0x00005c00090c9a11 */ /* 0x000fc400078008ff */
[----:B------:R-:W-:Y:S01]  /*f220*/  @!P1 LEA R14, P2, R7, c[0x0][0x170], 0x1 ;  /* 0x00005c00070e9a11 */ /* 0x000fe200078408ff */
[----:B------:R-:W-:Y:S01]  /*f230*/  @!P1 IMAD.IADD R5, R5, 0x1, R11 ;  /* 0x0000000105059824 */ /* 0x000fe200078e020b */
[----:B------:R-:W-:Y:S01]  /*f240*/  @!P1 LEA.HI.X R13, R9, c[0x0][0x174], R8, 0x1, P0 ;  /* 0x00005d00090d9a11 */ /* 0x000fe200000f0c08 */
[----:B------:R-:W-:Y:S01]  /*f250*/  @!PT LDS RZ, [RZ] ;  /* 0x00000000fffff984 */ /* 0x000fe20000000800 */
[----:B------:R-:W-:Y:S01]  /*f260*/  @!PT LDS RZ, [RZ] ;  /* 0x00000000fffff984 */ /* 0x000fe20000000800 */
[----:B------:R-:W-:Y:S01]  /*f270*/  @!PT LDS RZ, [RZ] ;  /* 0x00000000fffff984 */ /* 0x000fe20000000800 */
[----:B------:R1:W-:Y:S01]  /*f280*/  @!P1 LDGSTS.E.BYPASS.LTC128B.128 [R252+0x4000], [R16.64] ;  /* 0x0400000010fc9fae */ /* 0x0003e2000b901d64 */
[----:B------:R-:W-:Y:S02]  /*f290*/  @!P1 LEA.HI.X R15, R7, c[0x0][0x174], R6, 0x1, P2 ;  /* 0x00005d00070f9a11 */ /* 0x000fe400010f0c06 */
[C---:B------:R-:W-:Y:S01]  /*f2a0*/  @!P1 LEA R4, P0, R10.reuse, c[0x0][0x170], 0x1 ;  /* 0x00005c000a049a11 */ /* 0x040fe200078008ff */
[----:B------:R-:W-:Y:S03]  /*f2b0*/  @P1 STS.128 [R252+0x4800], RZ ;  /* 0x004800fffc001388 */ /* 0x000fe60000000c00 */
[----:B------:R-:W-:Y:S01]  /*f2c0*/  @!P1 LEA.HI.X R5, R10, c[0x0][0x174], R5, 0x1, P0 ;  /* 0x00005d000a059a11 */ /* 0x000fe200000f0c05 */
[----:B------:R-:W-:Y:S01]  /*f2d0*/  @!PT LDS RZ, [RZ] ;  /* 0x00000000fffff984 */ /* 0x000fe20000000800 */
[----:B------:R-:W-:Y:S01]  /*f2e0*/  @!PT LDS RZ, [RZ] ;  /* 0x00000000fffff984 */ /* 0x000fe20000000800 */
[----:B------:R-:W-:Y:S01]  /*f2f0*/  @!PT LDS RZ, [RZ] ;  /* 0x00000000fffff984 */ /* 0x000fe20000000800 */
[----:B------:R2:W-:Y:S01]  /*f300*/  @!P1 LDGSTS.E.BYPASS.LTC128B.128 [R252+0x4800], [R14.64] ;  /* 0x048000000efc9fae */ /* 0x0005e2000b901d64 */
[----:B------:R-:W-:-:S03]  /*f310*/  PLOP3.LUT P0, PT, PT, PT, UP0, 0x80, 0x0 ;  /* 0x000000000000781c */ /* 0x000fc60003f0f008 */
        /* <DEDUP_REMOVED lines=16> */
[----:B---3--:R-:W3:Y:S04]  /*f420*/  LDSM.16.M88.4 R4, [R218+0x1000] ;  /* 0x00100000da04783b */ /* 0x008ee80000000200 */
[----:B------:R-:W1:Y:S04]  /*f430*/  LDSM.16.M88.4 R176, [R217+0x3800] ;  /* 0x00380000d9b0783b */ /* 0x000e680000000200 */
[----:B------:R-:W4:Y:S04]  /*f440*/  LDSM.16.M88.4 R128, [R217+0x3c00] ;  /* 0x003c0000d980783b */ /* 0x000f280000000200 */
[----:B------:R-:W-:Y:S04]  /*f450*/  LDSM.16.M88.4 R200, [R215] ;  /* 0x00000000d7c8783b */ /* 0x000fe80000000200 */
[----:B------:R-:W1:Y:S04]  /*f460*/  LDSM.16.M88.4 R72, [R216+0x1000] ;  /* 0x00100000d848783b */ /* 0x000e680000000200 */
[----:B------:R-:W1:Y:S04]  /*f470*/  LDSM.16.M88.4 R120, [R212] ;  /* 0x00000000d478783b */ /* 0x000e680000000200 */
[----:B------:R-:W1:Y:S04]  /*f480*/  LDSM.16.M88.4 R116, [R211] ;  /* 0x00000000d374783b */ /* 0x000e680000000200 */
[----:B------:R-:W1:Y:S04]  /*f490*/  LDSM.16.M88.4 R112, [R210] ;  /* 0x00000000d270783b */ /* 0x000e680000000200 */
[----:B------:R-:W1:Y:S04]  /*f4a0*/  LDSM.16.M88.4 R108, [R209] ;  /* 0x00000000d16c783b */ /* 0x000e680000000200 */
[----:B------:R-:W1:Y:S04]  /*f4b0*/  LDSM.16.M88.4 R104, [R208] ;  /* 0x00000000d068783b */ /* 0x000e680000000200 */
[----:B------:R-:W1:Y:S01]  /*f4c0*/  LDSM.16.M88.4 R100, [R171] ;  /* 0x00000000ab64783b */ /* 0x000e620000000200 */
[C---:B---3--:R-:W-:Y:S03]  /*f4d0*/  HMMA.16816.F32 R64, R4.reuse, R204, RZ ;  /* 0x000000cc0440723c */ /* 0x048fe600000018ff */
[----:B------:R-:W3:Y:S04]  /*f4e0*/  LDSM.16.M88.4 R96, [R170] ;  /* 0x00000000aa60783b */ /* 0x000ee80000000200 */
[----:B------:R-:W1:Y:S01]  /*f4f0*/  LDSM.16.M88.4 R172, [R218] ;  /* 0x00000000daac783b */ /* 0x000e620000000200 */
[C---:B------:R-:W-:Y:S03]  /*f500*/  HMMA.16816.F32 R56, R4.reuse, R196, RZ ;  /* 0x000000c40438723c */ /* 0x040fe600000018ff */
[----:B------:R-:W1:Y:S04]  /*f510*/  LDSM.16.M88.4 R124, [R216] ;  /* 0x00000000d87c783b */ /* 0x000e680000000200 */
[----:B------:R-:W0:Y:S01]  /*f520*/  LDGDEPBAR ;  /* 0x00000000000079af */ /* 0x000e220000000000 */
[C---:B------:R-:W-:Y:S08]  /*f530*/  HMMA.16816.F32 R48, R4.reuse, R192, RZ ;  /* 0x000000c00430723c */ /* 0x040ff000000018ff */
[C---:B------:R-:W-:Y:S08]  /*f540*/  HMMA.16816.F32 R40, R4.reuse, R188, RZ ;  /* 0x000000bc0428723c */ /* 0x040ff000000018ff */
[----:B------:R-:W-:Y:S01]  /*f550*/  HMMA.16816.F32 R32, R4, R184, RZ ;  /* 0x000000b80420723c */ /* 0x000fe200000018ff */
[----:B------:R-:W-:-:S07]  /*f560*/  DEPBAR.LE SB0, 0x0 ;  /* 0x000080000000791a */ /* 0x000fce0000000000 */
[C---:B------:R-:W-:Y:S08]  /*f570*/  HMMA.16816.F32 R24, R4.reuse, R180, RZ ;  /* 0x000000b40418723c */ /* 0x040ff000000018ff */
[C---:B-1----:R-:W-:Y:S08]  /*f580*/  HMMA.16816.F32 R16, R4.reuse, R176, RZ ;  /* 0x000000b00410723c */ /* 0x042ff000000018ff */
[C---:B----4-:R-:W-:Y:S08]  /*f590*/  HMMA.16816.F32 R8, R4.reuse, R128, RZ ;  /* 0x000000800408723c */ /* 0x050ff000000018ff */
[C---:B------:R-:W-:Y:S08]  /*f5a0*/  HMMA.16816.F32 R60, R4.reuse, R206, RZ ;  /* 0x000000ce043c723c */ /* 0x040ff000000018ff */
[C---:B------:R-:W-:Y:S08]  /*f5b0*/  HMMA.16816.F32 R52, R4.reuse, R198, RZ ;  /* 0x000000c60434723c */ /* 0x040ff000000018ff */
[C---:B------:R-:W-:Y:S08]  /*f5c0*/  HMMA.16816.F32 R44, R4.reuse, R194, RZ ;  /* 0x000000c2042c723c */ /* 0x040ff000000018ff */
[C---:B------:R-:W-:Y:S08]  /*f5d0*/  HMMA.16816.F32 R36, R4.reuse, R190, RZ ;  /* 0x000000be0424723c */ /* 0x040ff000000018ff */
[C---:B------:R-:W-:Y:S08]  /*f5e0*/  HMMA.16816.F32 R28, R4.reuse, R186, RZ ;  /* 0x000000ba041c723c */ /* 0x040ff000000018ff */
[C---:B------:R-:W-:Y:S08]  /*f5f0*/  HMMA.16816.F32 R20, R4.reuse, R182, RZ ;  /* 0x000000b60414723c */ /* 0x040ff000000018ff */
[C---:B--2---:R-:W-:Y:S08]  /*f600*/  HMMA.16816.F32 R12, R4.reuse, R178, RZ ;  /* 0x000000b2040c723c */ /* 0x044ff000000018ff */
[----:B------:R-:W-:Y:S08]  /*f610*/  HMMA.16816.F32 R4, R4, R130, RZ ;  /* 0x000000820404723c */ /* 0x000ff000000018ff */
[C---:B------:R-:W-:Y:S08]  /*f620*/  HMMA.16816.F32 R64, R72.reuse, R200, R64 ;  /* 0x000000c84840723c */ /* 0x040ff00000001840 */
[C---:B------:R-:W-:Y:S08]  /*f630*/  HMMA.16816.F32 R56, R72.reuse, R120, R56 ;  /* 0x000000784838723c */ /* 0x040ff00000001838 */
[C---:B------:R-:W-:Y:S08]  /*f640*/  HMMA.16816.F32 R48, R72.reuse, R116, R48 ;  /* 0x000000744830723c */ /* 0x040ff00000001830 */
        /* <DEDUP_REMOVED lines=46> */
[----:B------:R-:W-:Y:S05]  /*f930*/  @!P0 BRA `(.L_x_382) ;  /* 0x000003a000008947 */ /* 0x000fea0003800000 */
[----:B------:R-:W2:Y:S01]  /*f940*/  LDL.64 R248, [R1+0x188] ;  /* 0x0001880001f87983 */ /* 0x000ea20000100a00 */
[----:B------:R-:W-:Y:S01]  /*f950*/  UIADD3 UR7, UR26, -0x3, URZ ;  /* 0xfffffffd1a077890 */ /* 0x000fe2000fffe03f */
[----:B------:R-:W-:Y:S01]  /*f960*/  IMAD.U32 R99, RZ, RZ, UR6 ;  /* 0x00000006ff637e24 */ /* 0x000fe2000f8e00ff */
[----:B------:R-:W-:Y:S01]  /*f970*/  BSSY B0, `(.L_x_383) ;  /* 0x0000035000007945 */ /* 0x000fe20003800000 */
[----:B------:R-:W-:Y:S01]  /*f980*/  IMAD.U32 R97, RZ, RZ, UR6 ;  /* 0x00000006ff617e24 */ /* 0x000fe2000f8e00ff */
[----:B------:R-:W-:Y:S01]  /*f990*/  USHF.R.S32.HI UR4, URZ, 0x1f, UR7 ;  /* 0x0000001f3f047899 */ /* 0x000fe20008011407 */
[----:B------:R-:W-:Y:S01]  /*f9a0*/  @!P1 IMAD.MOV.U32 R101, RZ, RZ, c[0x0][0x19c] ;  /* 0x00006700ff659624 */ /* 0x000fe200078e00ff */
[----:B------:R1:W-:Y:S01]  /*f9b0*/  @P1 STS [R252+0x2000], RZ ;  /* 0x002000fffc001388 */ /* 0x0003e20000000800 */
[----:B------:R-:W-:Y:S01]  /*f9c0*/  IMAD.U32 R96, RZ, RZ, UR7 ;  /* 0x00000007ff607e24 */ /* 0x000fe2000f8e00ff */
[----:B------:R-:W-:Y:S01]  /*f9d0*/  UIMAD UR7, UR8, UR7, URZ ;  /* 0x00000007080772a4 */ /* 0x000fe2000f8e023f */
[----:B------:R-:W-:Y:S01]  /*f9e0*/  IMAD.U32 R98, RZ, RZ, UR6 ;  /* 0x00000006ff627e24 */ /* 0x000fe2000f8e00ff */
[----:B------:R1:W-:Y:S01]  /*f9f0*/  @P1 STS [R252+0x2004], RZ ;  /* 0x002004fffc001388 */ /* 0x0003e20000000800 */
[----:B------:R-:W-:Y:S01]  /*fa00*/  @!P1 IMAD.MOV.U32 R100, RZ, RZ, c[0x0][0x19c] ;  /* 0x00006700ff649624 */ /* 0x000fe200078e00ff */
[----:B------:R-:W-:-:S02]  /*fa10*/  UIMAD UR4, UR4, UR9, UR7 ;  /* 0x00000009040472a4 */ /* 0x000fc4000f8e0207 */
[----:B------:R1:W-:Y:S01]  /*fa20*/  @P1 STS.64 [R252+0x2008], RZ ;  /* 0x002008fffc001388 */ /* 0x0003e20000000a00 */
[----:B--2---:R-:W-:-:S04]  /*fa30*/  IMAD.WIDE.U32 R102, R96, UR9, R248 ;  /* 0x0000000960667c25 */ /* 0x004fc8000f8e00f8 */
[----:B------:R-:W-:Y:S01]  /*fa40*/  IMAD.U32 R96, RZ, RZ, UR6 ;  /* 0x00000006ff607e24 */ /* 0x000fe2000f8e00ff */
[-C--:B------:R-:W-:Y:S02]  /*fa50*/  @!P1 LEA R99, P3, R99, R102.reuse, 0x5 ;  /* 0x0000006663639211 */ /* 0x080fe400078628ff */
[----:B------:R-:W-:Y:S02]  /*fa60*/  IADD3 R105, R103, UR4, RZ ;  /* 0x0000000467697c10 */ /* 0x000fe4000fffe0ff */
[----:B------:R-:W-:Y:S02]  /*fa70*/  @!P1 LEA R97, P2, R97, R102, 0x6 ;  /* 0x0000006661619211 */ /* 0x000fe400078430ff */
[----:B------:R-:W-:Y:S02]  /*fa80*/  @!P1 LEA R108, P4, R102, c[0x0][0x168], 0x1 ;  /* 0x00005a00666c9a11 */ /* 0x000fe400078808ff */
[----:B------:R-:W-:Y:S02]  /*fa90*/  @!P1 LEA.HI.X R98, R98, R105, R101, 0x5, P3 ;  /* 0x0000006962629211 */ /* 0x000fe400018f2c65 */
[----:B------:R-:W-:-:S02]  /*faa0*/  @!P1 LEA R106, P3, R99, c[0x0][0x168], 0x1 ;  /* 0x00005a00636a9a11 */ /* 0x000fc400078608ff */
        /* <DEDUP_REMOVED lines=33> */
.L_x_384:
[----:B------:R-:W-:Y:S05]  /*fcc0*/  BSYNC B0 ;  /* 0x0000000000007941 */ /* 0x000fea0003800000 */
.L_x_383:
[----:B------:R-:W0:Y:S02]  /*fcd0*/  LDGDEPBAR ;  /* 0x00000000000079af */ /* 0x000e240000000000 */
.L_x_382:
[----:B------:R-:W-:Y:S01]  /*fce0*/  STL [R1+0x434], R144 ;  /* 0x0004349001007387 */ /* 0x000fe20000100800 */
[----:B--2---:R-:W-:Y:S01]  /*fcf0*/  IMAD.U32 R98, RZ, RZ, UR5 ;  /* 0x00000005ff627e24 */ /* 0x004fe2000f8e00ff */
[----:B------:R-:W-:Y:S02]  /*fd00*/  USHF.L.U32 UR4, UR5, 0x2, URZ ;  /* 0x0000000205047899 */ /* 0x000fe4000800063f */
[----:B------:R-:W-:Y:S02]  /*fd10*/  STL [R1+0x430], R145 ;  /* 0x0004309101007387 */ /* 0x000fe40000100800 */
[----:B------:R-:W-:Y:S02]  /*fd20*/  ULOP3.LUT UR4, UR4, UR29, URZ, 0x3c, !UPT ;  /* 0x0000001d04047292 */ /* 0x000fe4000f8e3c3f */
[----:B------:R-:W-:Y:S04]  /*fd30*/  STL [R1+0x42c], R152 ;  /* 0x00042c9801007387 */ /* 0x000fe80000100800 */
[----:B------:R-:W-:Y:S04]  /*fd40*/  STL [R1+0x428], R153 ;  /* 0x0004289901007387 */ /* 0x000fe80000100800 */
[----:B------:R-:W-:Y:S04]  /*fd50*/  STL [R1+0x424], R156 ;  /* 0x0004249c01007387 */ /* 0x000fe80000100800 */
[----:B------:R-:W-:Y:S04]  /*fd60*/  STL [R1+0x420], R157 ;  /* 0x0004209d01007387 */ /* 0x000fe80000100800 */
[----:B------:R-:W-:Y:S04]  /*fd70*/  STL [R1+0x41c], R160 ;  /* 0x00041ca001007387 */ /* 0x000fe80000100800 */
[----:B------:R-:W-:Y:S04]  /*fd80*/  STL [R1+0x418], R161 ;  /* 0x000418a101007387 */ /* 0x000fe80000100800 */
[----:B------:R2:W-:Y:S04]  /*fd90*/  STL [R1+0x414], R146 ;  /* 0x0004149201007387 */ /* 0x0005e80000100800 */
[----:B------:R3:W-:Y:S04]  /*fda0*/  STL [R1+0x410], R147 ;  /* 0x0004109301007387 */ /* 0x0007e80000100800 */
[----:B------:R4:W-:Y:S04]  /*fdb0*/  STL [R1+0x40c], R154 ;  /* 0x00040c9a01007387 */ /* 0x0009e80000100800 */
[----:B------:R-:W-:Y:S04]  /*fdc0*/  STL [R1+0x408], R155 ;  /* 0x0004089b01007387 */ /* 0x000fe80000100800 */
[----:B------:R1:W-:Y:S04]  /*fdd0*/  STL [R1+0x404], R158 ;  /* 0x0004049e01007387 */ /* 0x0003e80000100800 */
[----:B------:R1:W-:Y:S04]  /*fde0*/  STL [R1+0x400], R159 ;  /* 0x0004009f01007387 */ /* 0x0003e80000100800 */
[----:B------:R1:W-:Y:S01]  /*fdf0*/  STL [R1+0x3fc], R162 ;  /* 0x0003fca201007387 */ /* 0x0003e20000100800 */
[----:B--2---:R-:W-:-:S03]  /*fe00*/  IMAD R146, R98, 0x80, R229 ;  /* 0x0000008062927824 */ /* 0x004fc600078e02e5 */
[----:B------:R2:W-:Y:S02]  /*fe10*/  STL [R1+0x3f8], R163 ;  /* 0x0003f8a301007387 */ /* 0x0005e40000100800 */
[C---:B---3--:R-:W-:Y:S02]  /*fe20*/  IADD3 R147, R146.reuse, 0x1, RZ ;  /* 0x0000000192937810 */ /* 0x048fe40007ffe0ff */
[----:B------:R-:W-:Y:S01]  /*fe30*/  STL [R1+0x3f4], R132 ;  /* 0x0003f48401007387 */ /* 0x000fe20000100800 */
[CC--:B------:R-:W-:Y:S02]  /*fe40*/  ISETP.GE.AND P1, PT, R146.reuse, R244.reuse, PT ;  /* 0x000000f49200720c */ /* 0x0c0fe40003f26270 */
[C---:B------:R-:W-:Y:S01]  /*fe50*/  IADD3 R98, R146.reuse, 0x9, RZ ;  /* 0x0000000992627810 */ /* 0x040fe20007ffe0ff */
[----:B------:R-:W-:Y:S01]  /*fe60*/  STL [R1+0x3f0], R133 ;  /* 0x0003f08501007387 */ /* 0x000fe20000100800 */
[C---:B-1----:R-:W-:Y:S02]  /*fe70*/  IADD3 R106, R146.reuse, 0x11, RZ ;  /* 0x00000011926a7810 */ /* 0x042fe40007ffe0ff */
[----:B------:R-:W-:Y:S01]  /*fe80*/  ISETP.GE.AND P6, PT, R147, R244, PT ;  /* 0x000000f49300720c */ /* 0x000fe20003fc6270 */
[----:B------:R1:W-:Y:S01]  /*fe90*/  STL [R1+0x3ec], R136 ;  /* 0x0003ec8801007387 */ /* 0x0003e20000100800 */
[----:B------:R-:W-:-:S02]  /*fea0*/  IADD3 R102, R146, 0x10, RZ ;  /* 0x0000001092667810 */ /* 0x000fc40007ffe0ff */
[C---:B----4-:R-:W-:Y:S01]  /*feb0*/  IADD3 R154, R146.reuse, 0x18, RZ ;  /* 0x00000018929a7810 */ /* 0x050fe20007ffe0ff */
[----:B------:R3:W-:Y:S01]  /*fec0*/  STL [R1+0x3e8], R137 ;  /* 0x0003e88901007387 */ /* 0x0007e20000100800 */
[C---:B------:R-:W-:Y:S02]  /*fed0*/  IADD3 R110, R146.reuse, 0x19, RZ ;  /* 0x00000019926e7810 */ /* 0x040fe40007ffe0ff */
[----:B------:R-:W-:Y:S01]  /*fee0*/  IADD3 R112, R146, 0x20, RZ ;  /* 0x0000002092707810 */ /* 0x000fe20007ffe0ff */
[----:B------:R4:W-:Y:S01]  /*fef0*/  STL [R1+0x3e4], R140 ;  /* 0x0003e48c01007387 */ /* 0x0009e20000100800 */
[-C--:B------:R-:W-:Y:S02]  /*ff00*/  ISETP.GE.AND P5, PT, R98, R244.reuse, PT ;  /* 0x000000f46200720c */ /* 0x080fe40003fa6270 */
[-C--:B------:R-:W-:Y:S01]  /*ff10*/  ISETP.GE.AND P3, PT, R106, R244.reuse, PT ;  /* 0x000000f46a00720c */ /* 0x080fe20003f66270 */
[----:B------:R4:W-:Y:S01]  /*ff20*/  STL [R1+0x3e0], R141 ;  /* 0x0003e08d01007387 */ /* 0x0009e20000100800 */
[----:B------:R-:W-:-:S02]  /*ff30*/  ISETP.GE.AND P4, PT, R102, R244, PT ;  /* 0x000000f46600720c */ /* 0x000fc40003f86270 */
[----:B------:R-:W-:Y:S01]  /*ff40*/  ISETP.GE.AND P2, PT, R154, R244, PT ;  /* 0x000000f49a00720c */ /* 0x000fe20003f46270 */
[----:B------:R4:W-:Y:S01]  /*ff50*/  STL [R1+0x3dc], R148 ;  /* 0x0003dc9401007387 */ /* 0x0009e20000100800 */
[C---:B------:R-:W-:Y:S02]  /*ff60*/  IADD3 R158, R146.reuse, 0x29, RZ ;  /* 0x00000029929e7810 */ /* 0x040fe40007ffe0ff */
[C---:B------:R-:W-:Y:S01]  /*ff70*/  IADD3 R155, R146.reuse, 0x21, RZ ;  /* 0x00000021929b7810 */ /* 0x040fe20007ffe0ff */
[----:B------:R4:W-:Y:S01]  /*ff80*/  STL [R1+0x3d8], R149 ;  /* 0x0003d89501007387 */ /* 0x0009e20000100800 */
[C---:B------:R-:W-:Y:S02]  /*ff90*/  IADD3 R159, R146.reuse, 0x30, RZ ;  /* 0x00000030929f7810 */ /* 0x040fe40007ffe0ff */
[C---:B------:R-:W-:Y:S01]  /*ffa0*/  IADD3 R162, R146.reuse, 0x31, RZ ;  /* 0x0000003192a27810 */ /* 0x040fe20007ffe0ff */
[----:B------:R4:W-:Y:S01]  /*ffb0*/  STL [R1+0x3d4], R134 ;  /* 0x0003d48601007387 */ /* 0x0009e20000100800 */
[----:B--2---:R-:W-:-:S02]  /*ffc0*/  IADD3 R163, R146, 0x38, RZ ;  /* 0x0000003892a37810 */ /* 0x004fc40007ffe0ff */
[C---:B-1----:R-:W-:Y:S01]  /*ffd0*/  IADD3 R136, R146.reuse, 0x41, RZ ;  /* 0x0000004192887810 */ /* 0x042fe20007ffe0ff */
[----:B------:R1:W-:Y:S01]  /*ffe0*/  STL [R1+0x3d0], R135 ;  /* 0x0003d08701007387 */ /* 0x0003e20000100800 */
[C---:B------:R-:W-:Y:S02]  /*fff0*/  IADD3 R132, R146.reuse, 0x39, RZ ;  /* 0x0000003992847810 */ /* 0x040fe40007ffe0ff */
[C---:B------:R-:W-:Y:S01]  /*10000*/  IADD3 R133, R146.reuse, 0x40, RZ ;  /* 0x0000004092857810 */ /* 0x040fe20007ffe0ff */
[----:B------:R2:W-:Y:S01]  /*10010*/  STL [R1+0x3cc], R138 ;  /* 0x0003cc8a01007387 */ /* 0x0005e20000100800 */
[C---:B---3--:R-:W-:Y:S02]  /*10020*/  IADD3 R137, R146.reuse, 0x48, RZ ;  /* 0x0000004892897810 */ /* 0x048fe40007ffe0ff */
[C---:B----4-:R-:W-:Y:S01]  /*10030*/  IADD3 R140, R146.reuse, 0x61, RZ ;  /* 0x00000061928c7810 */ /* 0x050fe20007ffe0ff */
[----:B------:R-:W-:Y:S01]  /*10040*/  STL [R1+0x3c8], R139 ;  /* 0x0003c88b01007387 */ /* 0x000fe20000100800 */
[----:B------:R-:W-:-:S03]  /*10050*/  IADD3 R141, R146, 0x68, RZ ;  /* 0x00000068928d7810 */ /* 0x000fc60007ffe0ff */
[----:B------:R3:W-:Y:S01]  /*10060*/  STL.64 [R1+0x3c0], R142 ;  /* 0x0003c08e01007387 */ /* 0x0007e20000100a00 */
[----:B------:R-:W-:-:S03]  /*10070*/  IADD3 R148, R146, 0x69, RZ ;  /* 0x0000006992947810 */ /* 0x000fc60007ffe0ff */
[----:B------:R4:W-:Y:S01]  /*10080*/  STL [R1+0x3bc], R150 ;  /* 0x0003bc9601007387 */ /* 0x0009e20000100800 */
[----:B------:R-:W-:-:S03]  /*10090*/  IADD3 R149, R146, 0x70, RZ ;  /* 0x0000007092957810 */ /* 0x000fc60007ffe0ff */
[----:B------:R4:W-:Y:S01]  /*100a0*/  STL [R1+0x3b8], R151 ;  /* 0x0003b89701007387 */ /* 0x0009e20000100800 */
[----:B------:R-:W-:-:S03]  /*100b0*/  IADD3 R134, R146, 0x60, RZ ;  /* 0x0000006092867810 */ /* 0x000fc60007ffe0ff */
[----:B------:R-:W-:Y:S01]  /*100c0*/  STL [R1+0x3b4], R131 ;  /* 0x0003b48301007387 */ /* 0x000fe20000100800 */
[----:B-1----:R-:W-:-:S03]  /*100d0*/  IADD3 R135, R146, 0x59, RZ ;  /* 0x0000005992877810 */ /* 0x002fc60007ffe0ff */
[----:B------:R-:W-:Y:S01]  /*100e0*/  STL [R1+0x3b0], R130 ;  /* 0x0003b08201007387 */ /* 0x000fe20000100800 */
[----:B--2---:R-:W-:-:S03]  /*100f0*/  FSEL R138, R68, -INF , !P1 ;  /* 0xff800000448a7808 */ /* 0x004fc60004800000 */
[----:B------:R1:W-:Y:S04]  /*10100*/  STL [R1+0x3ac], R111 ;  /* 0x0003ac6f01007387 */ /* 0x0003e80000100800 */
[----:B------:R2:W-:Y:S01]  /*10110*/  STL [R1+0x3a8], R127 ;  /* 0x0003a87f01007387 */ /* 0x0005e20000100800 */
[----:B---3--:R-:W-:-:S03]  /*10120*/  FSEL R142, R93, -INF , !P3 ;  /* 0xff8000005d8e7808 */ /* 0x008fc60005800000 */
[----:B------:R3:W-:Y:S01]  /*10130*/  STL.64 [R1+0x3a0], R128 ;  /* 0x0003a08001007387 */ /* 0x0007e20000100a00 */
[-C--:B------:R-:W-:Y:S02]  /*10140*/  ISETP.GE.AND P3, PT, R158, R244.reuse, PT ;  /* 0x000000f49e00720c */ /* 0x080fe40003f66270 */
[----:B----4-:R-:W-:Y:S01]  /*10150*/  IADD3 R150, R146, 0x58, RZ ;  /* 0x0000005892967810 */ /* 0x010fe20007ffe0ff */
[----:B------:R-:W-:Y:S01]  /*10160*/  STL [R1+0x39c], R126 ;  /* 0x00039c7e01007387 */ /* 0x000fe20000100800 */
[----:B------:R-:W-:Y:S02]  /*10170*/  FSEL R151, R69, -INF , !P6 ;  /* 0xff80000045977808 */ /* 0x000fe40007000000 */
[-C--:B------:R-:W-:Y:S01]  /*10180*/  ISETP.GE.AND P6, PT, R110, R244.reuse, PT ;  /* 0x000000f46e00720c */ /* 0x080fe20003fc6270 */
[----:B------:R-:W-:Y:S01]  /*10190*/  STL [R1+0x398], R125 ;  /* 0x0003987d01007387 */ /* 0x000fe20000100800 */
[----:B------:R-:W-:Y:S02]  /*101a0*/  FSEL R200, R193, -INF , !P3 ;  /* 0xff800000c1c87808 */ /* 0x000fe40005800000 */
[----:B------:R-:W-:Y:S01]  /*101b0*/  ISETP.GE.AND P3, PT, R136, R244, PT ;  /* 0x000000f48800720c */ /* 0x000fe20003f66270 */
[----:B------:R4:W-:Y:S04]  /*101c0*/  STL [R1+0x394], R124 ;  /* 0x0003947c01007387 */ /* 0x0009e80000100800 */
[----:B------:R-:W-:Y:S01]  /*101d0*/  STL [R1+0x390], R123 ;  /* 0x0003907b01007387 */ /* 0x000fe20000100800 */
[----:B-1----:R-:W-:-:S03]  /*101e0*/  IADD3 R111, R146, 0x28, RZ ;  /* 0x00000028926f7810 */ /* 0x002fc60007ffe0ff */
[----:B------:R-:W-:Y:S01]  /*101f0*/  STL [R1+0x38c], R122 ;  /* 0x00038c7a01007387 */ /* 0x000fe20000100800 */
[----:B--2---:R-:W-:Y:S02]  /*10200*/  FSEL R127, R92, -INF , !P4 ;  /* 0xff8000005c7f7808 */ /* 0x004fe40006000000 */
[----:B------:R-:W-:Y:S01]  /*10210*/  ISETP.GE.AND P4, PT, R111, R244, PT ;  /* 0x000000f46f00720c */ /* 0x000fe20003f86270 */
[----:B------:R-:W-:Y:S01]  /*10220*/  STL [R1+0x388], R108 ;  /* 0x0003886c01007387 */ /* 0x000fe20000100800 */
[----:B---3--:R-:W-:-:S03]  /*10230*/  FSEL R128, R205, -INF , !P5 ;  /* 0xff800000cd807808 */ /* 0x008fc60006800000 */
[----:B------:R-:W-:Y:S01]  /*10240*/  STL [R1+0x384], R104 ;  /* 0x0003846801007387 */ /* 0x000fe20000100800 */
[----:B------:R-:W-:Y:S02]  /*10250*/  FSEL R205, R196, -INF , !P2 ;  /* 0xff800000c4cd7808 */ /* 0x000fe40005000000 */
[-C--:B------:R-:W-:Y:S01]  /*10260*/  ISETP.GE.AND P5, PT, R155, R244.reuse, PT ;  /* 0x000000f49b00720c */ /* 0x080fe20003fa6270 */
[----:B------:R-:W-:Y:S01]  /*10270*/  STL [R1+0x380], R121 ;  /* 0x0003807901007387 */ /* 0x000fe20000100800 */
[-C--:B------:R-:W-:Y:S02]  /*10280*/  ISETP.GE.AND P2, PT, R159, R244.reuse, PT ;  /* 0x000000f49f00720c */ /* 0x080fe40003f46270 */
[----:B------:R-:W-:Y:S01]  /*10290*/  FSEL R196, R89, -INF , !P5 ;  /* 0xff80000059c47808 */ /* 0x000fe20006800000 */
[----:B------:R1:W-:Y:S01]  /*102a0*/  STL [R1+0x37c], R120 ;  /* 0x00037c7801007387 */ /* 0x0003e20000100800 */
[----:B------:R-:W-:Y:S02]  /*102b0*/  FSEL R201, R84, -INF , !P2 ;  /* 0xff80000054c97808 */ /* 0x000fe40005000000 */
[-C--:B------:R-:W-:Y:S01]  /*102c0*/  ISETP.GE.AND P5, PT, R132, R244.reuse, PT ;  /* 0x000000f48400720c */ /* 0x080fe20003fa6270 */
[----:B------:R-:W-:Y:S01]  /*102d0*/  STL [R1+0x378], R119 ;  /* 0x0003787701007387 */ /* 0x000fe20000100800 */
[----:B------:R-:W-:-:S02]  /*102e0*/  ISETP.GE.AND P2, PT, R137, R244, PT ;  /* 0x000000f48900720c */ /* 0x000fc40003f46270 */
[----:B------:R-:W-:Y:S01]  /*102f0*/  FSEL R229, R189, -INF , !P5 ;  /* 0xff800000bde57808 */ /* 0x000fe20006800000 */
[----:B------:R-:W-:Y:S01]  /*10300*/  STL [R1+0x374], R118 ;  /* 0x0003747601007387 */ /* 0x000fe20000100800 */
[C---:B----4-:R-:W-:Y:S02]  /*10310*/  IADD3 R124, R146.reuse, 0x71, RZ ;  /* 0x00000071927c7810 */ /* 0x050fe40007ffe0ff */
[C---:B------:R-:W-:Y:S01]  /*10320*/  IADD3 R125, R146.reuse, 0x78, RZ ;  /* 0x00000078927d7810 */ /* 0x040fe20007ffe0ff */
[----:B------:R2:W-:Y:S04]  /*10330*/  STL [R1+0x370], R100 ;  /* 0x0003706401007387 */ /* 0x0005e80000100800 */
[----:B------:R-:W-:Y:S04]  /*10340*/  STL [R1+0x36c], R117 ;  /* 0x00036c7501007387 */ /* 0x000fe80000100800 */
[----:B------:R-:W-:Y:S04]  /*10350*/  STL [R1+0x368], R116 ;  /* 0x0003687401007387 */ /* 0x000fe80000100800 */
[----:B------:R3:W-:Y:S01]  /*10360*/  STL [R1+0x364], R115 ;  /* 0x0003647301007387 */ /* 0x0007e20000100800 */
[----:B-1----:R-:W-:-:S03]  /*10370*/  IADD3 R120, R146, 0x8, RZ ;  /* 0x0000000892787810 */ /* 0x002fc60007ffe0ff */
[----:B------:R-:W-:Y:S01]  /*10380*/  STL [R1+0x360], R114 ;  /* 0x0003607201007387 */ /* 0x000fe20000100800 */
[----:B------:R-:W-:-:S03]  /*10390*/  ISETP.GE.AND P1, PT, R120, R244, PT ;  /* 0x000000f47800720c */ /* 0x000fc60003f26270 */
[----:B------:R-:W-:Y:S01]  /*103a0*/  STL [R1+0x35c], R113 ;  /* 0x00035c7101007387 */ /* 0x000fe20000100800 */
[----:B------:R-:W-:Y:S02]  /*103b0*/  FSEL R126, R204, -INF , !P1 ;  /* 0xff800000cc7e7808 */ /* 0x000fe40004800000 */
[-C--:B------:R-:W-:Y:S01]  /*103c0*/  ISETP.GE.AND P1, PT, R112, R244.reuse, PT ;  /* 0x000000f47000720c */ /* 0x080fe20003f26270 */
[----:B------:R-:W-:Y:S01]  /*103d0*/  STL [R1+0x358], R96 ;  /* 0x0003586001007387 */ /* 0x000fe20000100800 */
[----:B------:R-:W-:Y:S02]  /*103e0*/  FSEL R204, R197, -INF , !P6 ;  /* 0xff800000c5cc7808 */ /* 0x000fe40007000000 */
[-C--:B------:R-:W-:Y:S01]  /*103f0*/  ISETP.GE.AND P6, PT, R162, R244.reuse, PT ;  /* 0x000000f4a200720c */ /* 0x080fe20003fc6270 */
[----:B------:R-:W-:Y:S01]  /*10400*/  STL [R1+0x354], R230 ;  /* 0x000354e601007387 */ /* 0x000fe20000100800 */
[----:B------:R-:W-:Y:S02]  /*10410*/  FSEL R167, R88, -INF , !P1 ;  /* 0xff80000058a77808 */ /* 0x000fe40004800000 */
[----:B--2---:R-:W-:Y:S01]  /*10420*/  IADD3 R100, R146, 0x49, RZ ;  /* 0x0000004992647810 */ /* 0x004fe20007ffe0ff */
[----:B------:R-:W-:Y:S01]  /*10430*/  STL [R1+0x350], R109 ;  /* 0x0003506d01007387 */ /* 0x000fe20000100800 */
[----:B------:R-:W-:-:S02]  /*10440*/  ISETP.GE.AND P1, PT, R163, R244, PT ;  /* 0x000000f4a300720c */ /* 0x000fc40003f26270 */
[----:B------:R-:W-:Y:S01]  /*10450*/  FSEL R197, R192, -INF , !P4 ;  /* 0xff800000c0c57808 */ /* 0x000fe20006000000 */
[----:B------:R1:W-:Y:S01]  /*10460*/  STL [R1+0x34c], R107 ;  /* 0x00034c6b01007387 */ /* 0x0003e20000100800 */
[----:B------:R-:W-:Y:S02]  /*10470*/  FSEL R202, R85, -INF , !P6 ;  /* 0xff80000055ca7808 */ /* 0x000fe40007000000 */
[-C--:B------:R-:W-:Y:S01]  /*10480*/  ISETP.GE.AND P4, PT, R133, R244.reuse, PT ;  /* 0x000000f48500720c */ /* 0x080fe20003f86270 */
[----:B------:R-:W-:Y:S01]  /*10490*/  STL [R1+0x348], R105 ;  /* 0x0003486901007387 */ /* 0x000fe20000100800 */
[----:B------:R-:W-:Y:S02]  /*104a0*/  ISETP.GE.AND P6, PT, R100, R244, PT ;  /* 0x000000f46400720c */ /* 0x000fe40003fc6270 */
[----:B------:R-:W-:Y:S01]  /*104b0*/  FSEL R203, R188, -INF , !P1 ;  /* 0xff800000bccb7808 */ /* 0x000fe20004800000 */
[----:B------:R-:W-:Y:S01]  /*104c0*/  STL [R1+0x344], R103 ;  /* 0x0003446701007387 */ /* 0x000fe20000100800 */
[----:B------:R-:W-:-:S02]  /*104d0*/  IADD3 R118, R146, 0x51, RZ ;  /* 0x0000005192767810 */ /* 0x000fc40007ffe0ff */
[----:B---3--:R-:W-:Y:S01]  /*104e0*/  FSEL R115, R80, -INF , !P4 ;  /* 0xff80000050737808 */ /* 0x008fe20006000000 */
[----:B------:R2:W-:Y:S01]  /*104f0*/  STL [R1+0x340], R101 ;  /* 0x0003406501007387 */ /* 0x0005e20000100800 */
[-C--:B------:R-:W-:Y:S02]  /*10500*/  ISETP.GE.AND P5, PT, R118, R244.reuse, PT ;  /* 0x000000f47600720c */ /* 0x080fe40003fa6270 */
[-C--:B------:R-:W-:Y:S01]  /*10510*/  ISETP.GE.AND P4, PT, R150, R244.reuse, PT ;  /* 0x000000f49600720c */ /* 0x080fe20003f86270 */
[----:B------:R-:W-:Y:S01]  /*10520*/  STL [R1+0x33c], R99 ;  /* 0x00033c6301007387 */ /* 0x000fe20000100800 */
[----:B------:R-:W-:Y:S02]  /*10530*/  FSEL R250, R77, -INF , !P5 ;  /* 0xff8000004dfa7808 */ /* 0x000fe40006800000 */
[----:B------:R-:W-:Y:S01]  /*10540*/  FSEL R245, R180, -INF , !P4 ;  /* 0xff800000b4f57808 */ /* 0x000fe20006000000 */
[----:B------:R-:W-:Y:S01]  /*10550*/  STL [R1+0x338], R97 ;  /* 0x0003386101007387 */ /* 0x000fe20000100800 */
[----:B------:R-:W-:-:S02]  /*10560*/  ISETP.GE.AND P5, PT, R148, R244, PT ;  /* 0x000000f49400720c */ /* 0x000fc40003fa6270 */
[-C--:B------:R-:W-:Y:S01]  /*10570*/  ISETP.GE.AND P4, PT, R149, R244.reuse, PT ;  /* 0x000000f49500720c */ /* 0x080fe20003f86270 */
[----:B------:R3:W-:Y:S01]  /*10580*/  STL [R1+0x318], R236 ;  /* 0x000318ec01007387 */ /* 0x0007e20000100800 */
[----:B-1----:R-:W-:Y:S02]  /*10590*/  FSEL R107, R185, -INF , !P6 ;  /* 0xff800000b96b7808 */ /* 0x002fe40007000000 */
[----:B------:R-:W-:Y:S01]  /*105a0*/  ISETP.GE.AND P6, PT, R140, R244, PT ;  /* 0x000000f48c00720c */ /* 0x000fe20003fc6270 */
[----:B------:R-:W-:Y:S01]  /*105b0*/  STL [R1+0x314], R237 ;  /* 0x000314ed01007387 */ /* 0x000fe20000100800 */
[----:B------:R-:W-:Y:S02]  /*105c0*/  FSEL R139, R220, -INF , !P4 ;  /* 0xff800000dc8b7808 */ /* 0x000fe40006000000 */
[----:B------:R-:W-:Y:S01]  /*105d0*/  ISETP.GE.AND P4, PT, R125, R231, PT ;  /* 0x000000e77d00720c */ /* 0x000fe20003f86270 */
[----:B------:R1:W-:Y:S04]  /*105e0*/  STL [R1+0x310], R242 ;  /* 0x000310f201007387 */ /* 0x0003e80000100800 */
[----:B------:R-:W-:Y:S01]  /*105f0*/  STL [R1+0x30c], R243 ;  /* 0x00030cf301007387 */ /* 0x000fe20000100800 */
[----:B--2---:R-:W-:-:S02]  /*10600*/  FSEL R101, R184, -INF , !P2 ;  /* 0xff800000b8657808 */ /* 0x004fc40005000000 */
[-C--:B------:R-:W-:Y:S01]  /*10610*/  ISETP.GE.AND P2, PT, R134, R244.reuse, PT ;  /* 0x000000f48600720c */ /* 0x080fe20003f46270 */
[----:B------:R-:W-:Y:S03]  /*10620*/  STL [R1+0x308], R240 ;  /* 0x000308f001007387 */ /* 0x000fe60000100800 */
[----:B------:R-:W-:Y:S01]  /*10630*/  FSEL R248, R72, -INF , !P2 ;  /* 0xff80000048f87808 */ /* 0x000fe20005000000 */
[----:B------:R-:W-:Y:S01]  /*10640*/  STL [R1+0x304], R241 ;  /* 0x000304f101007387 */ /* 0x000fe20000100800 */
[----:B------:R-:W-:-:S03]  /*10650*/  ISETP.GE.AND P2, PT, R125, R244, PT ;  /* 0x000000f47d00720c */ /* 0x000fc60003f46270 */
[----:B------:R-:W-:Y:S01]  /*10660*/  STL [R1+0x300], R238 ;  /* 0x000300ee01007387 */ /* 0x000fe20000100800 */
[----:B---3--:R-:W-:Y:S02]  /*10670*/  IADD3 R236, R146, 0x50, RZ ;  /* 0x0000005092ec7810 */ /* 0x008fe40007ffe0ff */
[----:B------:R-:W-:Y:S01]  /*10680*/  FSEL R220, R172, -INF , !P2 ;  /* 0xff800000acdc7808 */ /* 0x000fe20005000000 */
[----:B------:R-:W-:Y:S01]  /*10690*/  STL [R1+0x2fc], R239 ;  /* 0x0002fcef01007387 */ /* 0x000fe20000100800 */
[-C--:B------:R-:W-:Y:S02]  /*106a0*/  ISETP.GE.AND P1, PT, R236, R244.reuse, PT ;  /* 0x000000f4ec00720c */ /* 0x080fe40003f26270 */
[----:B------:R-:W-:Y:S01]  /*106b0*/  ISETP.GE.AND P2, PT, R124, R231, PT ;  /* 0x000000e77c00720c */ /* 0x000fe20003f46270 */
[----:B------:R-:W-:Y:S01]  /*106c0*/  STL [R1+0x2f0], R169 ;  /* 0x0002f0a901007387 */ /* 0x000fe20000100800 */
[----:B-1----:R-:W-:Y:S02]  /*106d0*/  FSEL R242, R81, -INF , !P3 ;  /* 0xff80000051f27808 */ /* 0x002fe40005800000 */
[----:B------:R-:W-:Y:S01]  /*106e0*/  ISETP.GE.AND P3, PT, R135, R244, PT ;  /* 0x000000f48700720c */ /* 0x000fe20003f66270 */
[----:B------:R-:W-:Y:S01]  /*106f0*/  STL [R1+0x2ec], R214 ;  /* 0x0002ecd601007387 */ /* 0x000fe20000100800 */
[----:B------:R-:W-:-:S02]  /*10700*/  FSEL R252, R76, -INF , !P1 ;  /* 0xff8000004cfc7808 */ /* 0x000fc40004800000 */
[-C--:B------:R-:W-:Y:S01]  /*10710*/  ISETP.GE.AND P1, PT, R141, R244.reuse, PT ;  /* 0x000000f48d00720c */ /* 0x080fe20003f26270 */
[----:B------:R1:W-:Y:S01]  /*10720*/  STL [R1+0x2e8], R213 ;  /* 0x0002e8d501007387 */ /* 0x0003e20000100800 */
[----:B------:R-:W-:Y:S02]  /*10730*/  FSEL R249, R181, -INF , !P3 ;  /* 0xff800000b5f97808 */ /* 0x000fe40005800000 */
[----:B------:R-:W-:Y:S01]  /*10740*/  FSEL R181, R73, -INF , !P6 ;  /* 0xff80000049b57808 */ /* 0x000fe20007000000 */
[----:B------:R-:W-:Y:S01]  /*10750*/  STL [R1+0x23c], R228 ;  /* 0x00023ce401007387 */ /* 0x000fe20000100800 */
[----:B------:R-:W-:-:S03]  /*10760*/  ISETP.GE.AND P3, PT, R124, R244, PT ;  /* 0x000000f47c00720c */ /* 0x000fc60003f66270 */
[----:B------:R-:W-:Y:S01]  /*10770*/  STL [R1+0x238], R215 ;  /* 0x000238d701007387 */ /* 0x000fe20000100800 */
[----:B------:R-:W-:Y:S02]  /*10780*/  FSEL R221, R221, -INF , !P3 ;  /* 0xff800000dddd7808 */ /* 0x000fe40005800000 */
[----:B------:R-:W-:Y:S01]  /*10790*/  ISETP.GE.AND P3, PT, R149, R231, PT ;  /* 0x000000e79500720c */ /* 0x000fe20003f66270 */
[----:B------:R-:W-:Y:S03]  /*107a0*/  STL.64 [R1+0x228], R226 ;  /* 0x000228e201007387 */ /* 0x000fe60000100a00 */
[----:B------:R-:W-:Y:S01]  /*107b0*/  FSEL R161, R222, -INF , !P3 ;  /* 0xff800000dea17808 */ /* 0x000fe20005800000 */
[----:B------:R-:W-:Y:S01]  /*107c0*/  STL.64 [R1+0x220], R224 ;  /* 0x000220e001007387 */ /* 0x000fe20000100a00 */
[----:B------:R-:W-:-:S03]  /*107d0*/  ISETP.GE.AND P3, PT, R146, R165, PT ;  /* 0x000000a59200720c */ /* 0x000fc60003f66270 */
[----:B------:R-:W-:Y:S04]  /*107e0*/  STL [R1+0x218], R212 ;  /* 0x000218d401007387 */ /* 0x000fe80000100800 */
[----:B------:R-:W-:Y:S01]  /*107f0*/  STL.64 [R1+0x210], R218 ;  /* 0x000210da01007387 */ /* 0x000fe20000100a00 */
[----:B-1----:R-:W-:-:S03]  /*10800*/  IADD3 R213, R146, 0x79, RZ ;  /* 0x0000007992d57810 */ /* 0x002fc60007ffe0ff */
[----:B------:R-:W-:Y:S01]  /*10810*/  STL [R1+0x208], R211 ;  /* 0x000208d301007387 */ /* 0x000fe20000100800 */
[----:B------:R-:W-:Y:S02]  /*10820*/  ISETP.GE.AND P6, PT, R213, R244, PT ;  /* 0x000000f4d500720c */ /* 0x000fe40003fc6270 */
[----:B------:R-:W-:Y:S01]  /*10830*/  FSEL R244, R176, -INF , !P1 ;  /* 0xff800000b0f47808 */ /* 0x000fe20004800000 */
[----:B------:R-:W-:Y:S01]  /*10840*/  STL.64 [R1+0x200], R216 ;  /* 0x000200d801007387 */ /* 0x000fe20000100a00 */
[----:B------:R-:W-:-:S03]  /*10850*/  ISETP.GE.AND P1, PT, R146, R231, PT ;  /* 0x000000e79200720c */ /* 0x000fc60003f26270 */
[----:B------:R-:W-:Y:S01]  /*10860*/  STL [R1+0x1f8], R210 ;  /* 0x0001f8d201007387 */ /* 0x000fe20000100800 */
[----:B------:R-:W-:Y:S02]  /*10870*/  FSEL R131, R70, -INF , !P1 ;  /* 0xff80000046837808 */ /* 0x000fe40004800000 */
[-C--:B------:R-:W-:Y:S01]  /*10880*/  ISETP.GE.AND P1, PT, R147, R231.reuse, PT ;  /* 0x000000e79300720c */ /* 0x080fe20003f26270 */
[----:B------:R1:W-:Y:S03]  /*10890*/  STL [R1+0x1f4], R209 ;  /* 0x0001f4d101007387 */ /* 0x0003e60000100800 */
[----:B------:R-:W-:Y:S01]  /*108a0*/  FSEL R214, R71, -INF , !P1 ;  /* 0xff80000047d67808 */ /* 0x000fe20004800000 */
[----:B------:R-:W-:Y:S01]  /*108b0*/  STL [R1+0x1f0], R208 ;  /* 0x0001f0d001007387 */ /* 0x000fe20000100800 */
[----:B------:R-:W-:-:S03]  /*108c0*/  ISETP.GE.AND P1, PT, R120, R231, PT ;  /* 0x000000e77800720c */ /* 0x000fc60003f26270 */
[----:B------:R-:W-:Y:S01]  /*108d0*/  STL [R1+0x1ec], R171 ;  /* 0x0001ecab01007387 */ /* 0x000fe20000100800 */
[----:B------:R-:W-:Y:S02]  /*108e0*/  FSEL R129, R206, -INF , !P1 ;  /* 0xff800000ce817808 */ /* 0x000fe40004800000 */
[-C--:B------:R-:W-:Y:S01]  /*108f0*/  ISETP.GE.AND P1, PT, R98, R231.reuse, PT ;  /* 0x000000e76200720c */ /* 0x080fe20003f26270 */
[----:B------:R-:W-:Y:S03]  /*10900*/  STL [R1+0x1e8], R170 ;  /* 0x0001e8aa01007387 */ /* 0x000fe60000100800 */
[----:B------:R-:W-:Y:S01]  /*10910*/  FSEL R176, R207, -INF , !P1 ;  /* 0xff800000cfb07808 */ /* 0x000fe20004800000 */
[----:B------:R-:W-:Y:S01]  /*10920*/  STL.64 [R1+0x320], R68 ;  /* 0x0003204401007387 */ /* 0x000fe20000100a00 */
[----:B------:R-:W-:-:S03]  /*10930*/  ISETP.GE.AND P1, PT, R102, R231, PT ;  /* 0x000000e76600720c */ /* 0x000fc60003f26270 */
[----:B------:R2:W-:Y:S01]  /*10940*/  STL [R1+0x438], R92 ;  /* 0x0004385c01007387 */ /* 0x0005e20000100800 */
[----:B------:R-:W-:Y:S02]  /*10950*/  FSEL R143, R94, -INF , !P1 ;  /* 0xff8000005e8f7808 */ /* 0x000fe40004800000 */
[-C--:B------:R-:W-:Y:S02]  /*10960*/  ISETP.GE.AND P1, PT, R106, R231.reuse, PT ;  /* 0x000000e76a00720c */ /* 0x080fe40003f26270 */
[----:B-1----:R-:W-:Y:S02]  /*10970*/  FSEL R209, R177, -INF , !P5 ;  /* 0xff800000b1d17808 */ /* 0x002fe40006800000 */
        /* <DEDUP_REMOVED lines=14> */
[----:B------:R-:W-:-:S02]  /*10a60*/  FSEL R223, R173, -INF , !P6 ;  /* 0xff800000addf7808 */ /* 0x000fc40007000000 */
[----:B------:R-:W-:Y:S02]  /*10a70*/  FSEL R119, R194, -INF , !P1 ;  /* 0xff800000c2777808 */ /* 0x000fe40004800000 */
[-C--:B------:R-:W-:Y:S02]  /*10a80*/  ISETP.GE.AND P1, PT, R158, R231.reuse, PT ;  /* 0x000000e79e00720c */ /* 0x080fe40003f26270 */
[----:B------:R-:W-:Y:S02]  /*10a90*/  ISETP.GE.AND P6, PT, R147, R168, PT ;  /* 0x000000a89300720c */ /* 0x000fe40003fc6270 */
        /* <DEDUP_REMOVED lines=17> */
[C---:B------:R-:W-:Y:S02]  /*10bb0*/  ISETP.GE.AND P5, PT, R98.reuse, R168, PT ;  /* 0x000000a86200720c */ /* 0x040fe40003fa6270 */
[----:B--2---:R-:W-:Y:S02]  /*10bc0*/  FSEL R92, R83, -INF , !P1 ;  /* 0xff800000535c7808 */ /* 0x004fe40004800000 */
        /* <DEDUP_REMOVED lines=31> */
[----:B------:R-:W-:-:S02]  /*10dc0*/  FSEL R58, R58, -INF , !P2 ;  /* 0xff8000003a3a7808 */ /* 0x000fc40005000000 */
[----:B------:R-:W-:Y:S02]  /*10dd0*/  FSEL R102, R62, -INF , !P1 ;  /* 0xff8000003e667808 */ /* 0x000fe40004800000 */
[-C--:B------:R-:W-:Y:S02]  /*10de0*/  ISETP.GE.AND P1, PT, R106, R165.reuse, PT ;  /* 0x000000a56a00720c */ /* 0x080fe40003f26270 */
[----:B------:R-:W-:Y:S02]  /*10df0*/  FSEL R106, R63, -INF , !P3 ;  /* 0xff8000003f6a7808 */ /* 0x000fe40005800000 */
[-C--:B------:R-:W-:Y:S02]  /*10e00*/  ISETP.GE.AND P3, PT, R154, R165.reuse, PT ;  /* 0x000000a59a00720c */ /* 0x080fe40003f66270 */
[C---:B------:R-:W-:Y:S02]  /*10e10*/  ISETP.GE.AND P6, PT, R110.reuse, R168, PT ;  /* 0x000000a86e00720c */ /* 0x040fe40003fc6270 */
[----:B------:R-:W-:-:S02]  /*10e20*/  ISETP.GE.AND P2, PT, R110, R165, PT ;  /* 0x000000a56e00720c */ /* 0x000fc40003f46270 */
[----:B------:R-:W-:Y:S02]  /*10e30*/  FSEL R219, R57, -INF , !P4 ;  /* 0xff80000039db7808 */ /* 0x000fe40006000000 */
[----:B------:R-:W-:Y:S02]  /*10e40*/  FSEL R110, R59, -INF , !P1 ;  /* 0xff8000003b6e7808 */ /* 0x000fe40004800000 */
[C---:B------:R-:W-:Y:S02]  /*10e50*/  ISETP.GE.AND P4, PT, R112.reuse, R168, PT ;  /* 0x000000a87000720c */ /* 0x040fe40003f86270 */
[----:B------:R-:W-:Y:S02]  /*10e60*/  ISETP.GE.AND P1, PT, R112, R165, PT ;  /* 0x000000a57000720c */ /* 0x000fe40003f26270 */
[----:B------:R-:W-:Y:S02]  /*10e70*/  FSEL R154, R52, -INF , !P5 ;  /* 0xff800000349a7808 */ /* 0x000fe40006800000 */
[----:B------:R-:W-:-:S02]  /*10e80*/  FSEL R112, R54, -INF , !P3 ;  /* 0xff80000036707808 */ /* 0x000fc40005800000 */
[C---:B------:R-:W-:Y:S02]  /*10e90*/  ISETP.GE.AND P5, PT, R155.reuse, R168, PT ;  /* 0x000000a89b00720c */ /* 0x040fe40003fa6270 */
[----:B------:R-:W-:Y:S02]  /*10ea0*/  ISETP.GE.AND P3, PT, R155, R165, PT ;  /* 0x000000a59b00720c */ /* 0x000fe40003f66270 */
[----:B------:R-:W-:Y:S02]  /*10eb0*/  FSEL R155, R53, -INF , !P6 ;  /* 0xff800000359b7808 */ /* 0x000fe40007000000 */
[----:B------:R-:W-:Y:S02]  /*10ec0*/  FMNMX.FTZ R53, R164, R138, !PT ;  /* 0x0000008aa4357209 */ /* 0x000fe40007810000 */
[----:B------:R-:W-:Y:S02]  /*10ed0*/  FSEL R190, R55, -INF , !P2 ;  /* 0xff80000037be7808 */ /* 0x000fe40005000000 */
[----:B------:R-:W-:-:S02]  /*10ee0*/  FMNMX.FTZ R53, R151, R53, !PT ;  /* 0x0000003597357209 */ /* 0x000fc40007810000 */
[C---:B------:R-:W-:Y:S02]  /*10ef0*/  ISETP.GE.AND P6, PT, R111.reuse, R168, PT ;  /* 0x000000a86f00720c */ /* 0x040fe40003fc6270 */
[----:B------:R-:W-:Y:S02]  /*10f00*/  FMNMX.FTZ R53, R126, R53, !PT ;  /* 0x000000357e357209 */ /* 0x000fe40007810000 */
[----:B------:R-:W-:Y:S02]  /*10f10*/  ISETP.GE.AND P2, PT, R111, R165, PT ;  /* 0x000000a56f00720c */ /* 0x000fe40003f46270 */
        /* <DEDUP_REMOVED lines=43> */
[----:B------:R-:W-:Y:S02]  /*111d0*/  FSEL R211, R48, -INF , !P4 ;  /* 0xff80000030d37808 */ /* 0x000fe40006000000 */
[----:B------:R-:W-:-:S02]  /*111e0*/  FSEL R191, R50, -INF , !P1 ;  /* 0xff80000032bf7808 */ /* 0x000fc40004800000 */
[----:B------:R-:W-:Y:S02]  /*111f0*/  FMNMX.FTZ R53, R218, R53, !PT ;  /* 0x00000035da357209 */ /* 0x000fe40007810000 */
[CC--:B------:R-:W-:Y:S02]  /*11200*/  ISETP.GE.AND P4, PT, R158.reuse, R168.reuse, PT ;  /* 0x000000a89e00720c */ /* 0x0c0fe40003f86270 */
[----:B------:R-:W-:Y:S02]  /*11210*/  ISETP.GE.AND P1, PT, R158, R165, PT ;  /* 0x000000a59e00720c */ /* 0x000fe40003f26270 */
[----:B------:R-:W-:Y:S02]  /*11220*/  FSEL R158, R49, -INF , !P5 ;  /* 0xff800000319e7808 */ /* 0x000fe40006800000 */
[----:B------:R-:W-:Y:S02]  /*11230*/  FSEL R192, R51, -INF , !P3 ;  /* 0xff80000033c07808 */ /* 0x000fe40005800000 */
[----:B------:R-:W-:-:S02]  /*11240*/  ISETP.GE.AND P5, PT, R159, R168, PT ;  /* 0x000000a89f00720c */ /* 0x000fc40003fa6270 */
[----:B------:R-:W-:Y:S02]  /*11250*/  ISETP.GE.AND P3, PT, R159, R165, PT ;  /* 0x000000a59f00720c */ /* 0x000fe40003f66270 */
[----:B------:R-:W-:Y:S02]  /*11260*/  FMNMX.FTZ R172, R181, R172, !PT ;  /* 0x000000acb5ac7209 */ /* 0x000fe40007810000 */
[----:B------:R-:W-:Y:S02]  /*11270*/  FSEL R159, R44, -INF , !P6 ;  /* 0xff8000002c9f7808 */ /* 0x000fe40007000000 */
[----:B------:R-:W-:Y:S02]  /*11280*/  FSEL R193, R46, -INF , !P2 ;  /* 0xff8000002ec17808 */ /* 0x000fe40005000000 */
[----:B------:R-:W-:Y:S02]  /*11290*/  FMNMX.FTZ R53, R145, R53, !PT ;  /* 0x0000003591357209 */ /* 0x000fe40007810000 */
[----:B------:R-:W-:-:S02]  /*112a0*/  ISETP.GE.AND P6, PT, R162, R168, PT ;  /* 0x000000a8a200720c */ /* 0x000fc40003fc6270 */
[-C--:B------:R-:W-:Y:S02]  /*112b0*/  ISETP.GE.AND P2, PT, R162, R165.reuse, PT ;  /* 0x000000a5a200720c */ /* 0x080fe40003f46270 */
[----:B------:R-:W-:Y:S02]  /*112c0*/  FSEL R162, R45, -INF , !P4 ;  /* 0xff8000002da27808 */ /* 0x000fe40006000000 */
[----:B------:R-:W-:Y:S02]  /*112d0*/  FSEL R194, R47, -INF , !P1 ;  /* 0xff8000002fc27808 */ /* 0x000fe40004800000 */
[C---:B------:R-:W-:Y:S02]  /*112e0*/  ISETP.GE.AND P4, PT, R163.reuse, R168, PT ;  /* 0x000000a8a300720c */ /* 0x040fe40003f86270 */
[----:B------:R-:W-:Y:S02]  /*112f0*/  ISETP.GE.AND P1, PT, R163, R165, PT ;  /* 0x000000a5a300720c */ /* 0x000fe40003f26270 */
[----:B------:R-:W-:-:S02]  /*11300*/  FMNMX.FTZ R172, R244, R172, !PT ;  /* 0x000000acf4ac7209 */ /* 0x000fc40007810000 */
[----:B------:R-:W-:Y:S02]  /*11310*/  FSEL R163, R40, -INF , !P5 ;  /* 0xff80000028a37808 */ /* 0x000fe40006800000 */
[----:B------:R-:W-:Y:S02]  /*11320*/  FSEL R111, R42, -INF , !P3 ;  /* 0xff8000002a6f7808 */ /* 0x000fe40005800000 */
[----:B------:R-:W-:Y:S02]  /*11330*/  FMNMX.FTZ R53, R152, R53, !PT ;  /* 0x0000003598357209 */ /* 0x000fe40007810000 */
[C---:B------:R-:W-:Y:S01]  /*11340*/  ISETP.GE.AND P5, PT, R132.reuse, R168, PT ;  /* 0x000000a88400720c */ /* 0x040fe20003fa6270 */
[----:B------:R-:W-:Y:S01]  /*11350*/  STL [R1+0x1c], R111 ;  /* 0x00001c6f01007387 */ /* 0x000fe20000100800 */
[----:B------:R-:W-:Y:S02]  /*11360*/  ISETP.GE.AND P3, PT, R132, R165, PT ;  /* 0x000000a58400720c */ /* 0x000fe40003f66270 */
[----:B------:R-:W-:-:S02]  /*11370*/  FSEL R132, R41, -INF , !P6 ;  /* 0xff80000029847808 */ /* 0x000fc40007000000 */
[----:B------:R-:W-:Y:S02]  /*11380*/  FSEL R120, R43, -INF , !P2 ;  /* 0xff8000002b787808 */ /* 0x000fe40005000000 */
[C---:B------:R-:W-:Y:S02]  /*11390*/  ISETP.GE.AND P6, PT, R133.reuse, R168, PT ;  /* 0x000000a88500720c */ /* 0x040fe40003fc6270 */
[----:B------:R-:W-:Y:S02]  /*113a0*/  ISETP.GE.AND P2, PT, R133, R165, PT ;  /* 0x000000a58500720c */ /* 0x000fe40003f46270 */
[----:B------:R-:W-:Y:S02]  /*113b0*/  FMNMX.FTZ R172, R209, R172, !PT ;  /* 0x000000acd1ac7209 */ /* 0x000fe40007810000 */
[----:B------:R-:W-:Y:S02]  /*113c0*/  FSEL R133, R36, -INF , !P4 ;  /* 0xff80000024857808 */ /* 0x000fe40006000000 */
[----:B------:R-:W-:-:S02]  /*113d0*/  FMNMX.FTZ R53, R153, R53, !PT ;  /* 0x0000003599357209 */ /* 0x000fc40007810000 */
[----:B------:R-:W-:Y:S02]  /*113e0*/  ISETP.GE.AND P4, PT, R136, R168, PT ;  /* 0x000000a88800720c */ /* 0x000fe40003f86270 */
[----:B------:R-:W-:Y:S02]  /*113f0*/  FMNMX.FTZ R172, R139, R172, !PT ;  /* 0x000000ac8bac7209 */ /* 0x000fe40007810000 */
[----:B------:R-:W-:Y:S02]  /*11400*/  FMNMX.FTZ R53, R156, R53, !PT ;  /* 0x000000359c357209 */ /* 0x000fe40007810000 */
        /* <DEDUP_REMOVED lines=8> */
[C---:B------:R-:W-:Y:S01]  /*11490*/  ISETP.GE.AND P5, PT, R137.reuse, R168, PT ;  /* 0x000000a88900720c */ /* 0x040fe20003fa6270 */
[----:B------:R-:W-:Y:S01]  /*114a0*/  STL [R1+0x4c], R97 ;  /* 0x00004c6101007387 */ /* 0x000fe20000100800 */
[----:B------:R-:W-:-:S02]  /*114b0*/  ISETP.GE.AND P3, PT, R137, R165, PT ;  /* 0x000000a58900720c */ /* 0x000fc40003f66270 */
[----:B------:R-:W-:Y:S02]  /*114c0*/  FSEL R137, R32, -INF , !P6 ;  /* 0xff80000020897808 */ /* 0x000fe40007000000 */
[----:B------:R-:W-:Y:S02]  /*114d0*/  FSEL R68, R34, -INF , !P2 ;  /* 0xff80000022447808 */ /* 0x000fe40005000000 */
[----:B------:R-:W-:Y:S02]  /*114e0*/  FSEL R228, R24, -INF , !P4 ;  /* 0xff80000018e47808 */ /* 0x000fe40006000000 */
[C---:B------:R-:W-:Y:S01]  /*114f0*/  ISETP.GE.AND P6, PT, R100.reuse, R168, PT ;  /* 0x000000a86400720c */ /* 0x040fe20003fc6270 */
[----:B------:R-:W-:Y:S01]  /*11500*/  STL [R1+0x50], R68 ;  /* 0x0000504401007387 */ /* 0x000fe20000100800 */
[----:B------:R-:W-:Y:S02]  /*11510*/  ISETP.GE.AND P2, PT, R100, R165, PT ;  /* 0x000000a56400720c */ /* 0x000fe40003f46270 */
[----:B------:R-:W-:-:S02]  /*11520*/  FMNMX.FTZ R24, R220, R172, !PT ;  /* 0x000000acdc187209 */ /* 0x000fc40007810000 */
[----:B------:R-:W-:Y:S02]  /*11530*/  FSEL R100, R35, -INF , !P1 ;  /* 0xff80000023647808 */ /* 0x000fe40004800000 */
[----:B------:R-:W-:Y:S02]  /*11540*/  FMNMX.FTZ R53, R160, R53, !PT ;  /* 0x00000035a0357209 */ /* 0x000fe40007810000 */
[----:B------:R-:W-:Y:S02]  /*11550*/  ISETP.GE.AND P1, PT, R236, R165, PT ;  /* 0x000000a5ec00720c */ /* 0x000fe40003f26270 */
[----:B------:R-:W-:Y:S02]  /*11560*/  FSEL R236, R28, -INF , !P5 ;  /* 0xff8000001cec7808 */ /* 0x000fe40006800000 */
[----:B------:R-:W-:Y:S02]  /*11570*/  ISETP.GE.AND P5, PT, R118, R168, PT ;  /* 0x000000a87600720c */ /* 0x000fe40003fa6270 */
[----:B------:R-:W-:-:S02]  /*11580*/  FMNMX.FTZ R24, R223, R24, !PT ;  /* 0x00000018df187209 */ /* 0x000fc40007810000 */
[----:B------:R-:W-:Y:S02]  /*11590*/  FMNMX.FTZ R53, R161, R53, !PT ;  /* 0x00000035a1357209 */ /* 0x000fe40007810000 */
[----:B------:R-:W-:Y:S02]  /*115a0*/  FSEL R215, R25, -INF , !P5 ;  /* 0xff80000019d77808 */ /* 0x000fe40006800000 */
[----:B------:R-:W1:Y:S01]  /*115b0*/  SHFL.BFLY PT, R25, R24, 0x2, 0x1f ;  /* 0x0c401f0018197f89 */ /* 0x000e6200000e0000 */
[----:B------:R-:W-:Y:S02]  /*115c0*/  FMNMX.FTZ R53, R146, R53, !PT ;  /* 0x0000003592357209 */ /* 0x000fe40007810000 */
[----:B------:R-:W-:Y:S02]  /*115d0*/  LOP3.LUT R172, R233, UR4, RZ, 0x3c, !PT ;  /* 0x00000004e9ac7c12 */ /* 0x000fe4000f8e3cff */
[----:B------:R-:W-:Y:S02]  /*115e0*/  FMNMX.FTZ R53, R147, R53, !PT ;  /* 0x0000003593357209 */ /* 0x000fe40007810000 */
[----:B------:R-:W-:Y:S01]  /*115f0*/  FSEL R69, R31, -INF , !P2 ;  /* 0xff8000001f457808 */ /* 0x000fe20005000000 */
[----:B------:R-:W-:Y:S01]  /*11600*/  IMAD.WIDE.U32 R170, R172, -0x326172a9, RZ ;  /* 0xcd9e8d57acaa7825 */ /* 0x000fe200078e00ff */
[----:B------:R-:W-:-:S02]  /*11610*/  FMNMX.FTZ R53, R123, R53, !PT ;  /* 0x000000357b357209 */ /* 0x000fc40007810000 */
[----:B------:R-:W-:Y:S01]  /*11620*/  FSEL R243, R30, -INF , !P3 ;  /* 0xff8000001ef37808 */ /* 0x000fe20005800000 */
[----:B------:R2:W-:Y:S01]  /*11630*/  STL [R1+0x68], R69 ;  /* 0x0000684501007387 */ /* 0x0005e20000100800 */
[----:B------:R-:W-:Y:S02]  /*11640*/  LOP3.LUT R173, R247, UR18, R170, 0x96, !PT ;  /* 0x00000012f7ad7c12 */ /* 0x000fe4000f8e96aa */
[----:B------:R-:W-:Y:S01]  /*11650*/  LOP3.LUT R174, R171, UR20, R166, 0x96, !PT ;  /* 0x00000014abae7c12 */ /* 0x000fe2000f8e96a6 */
[----:B------:R-:W3:Y:S01]  /*11660*/  SHFL.BFLY PT, R172, R53, 0x2, 0x1f ;  /* 0x0c401f0035ac7f89 */ /* 0x000ee200000e0000 */
[-C--:B------:R-:W-:Y:S01]  /*11670*/  ISETP.GE.AND P2, PT, R150, R165.reuse, PT ;  /* 0x000000a59600720c */ /* 0x080fe20003f46270 */
[----:B------:R-:W-:Y:S01]  /*11680*/  IMAD.WIDE.U32 R178, R173, -0x2daee0ad, RZ ;  /* 0xd2511f53adb27825 */ /* 0x000fe200078e00ff */
[----:B------:R-:W-:Y:S02]  /*11690*/  ISETP.GE.AND P3, PT, R118, R165, PT ;  /* 0x000000a57600720c */ /* 0x000fe40003f66270 */
[----:B------:R-:W-:Y:S01]  /*116a0*/  FSEL R237, R29, -INF , !P6 ;  /* 0xff8000001ded7808 */ /* 0x000fe20007000000 */
[----:B------:R-:W-:Y:S01]  /*116b0*/  IMAD.WIDE.U32 R174, R174, -0x2daee0ad, RZ ;  /* 0xd2511f53aeae7825 */ /* 0x000fe200078e00ff */
[----:B------:R-:W-:-:S02]  /*116c0*/  ISETP.GE.AND P6, PT, R150, R168, PT ;  /* 0x000000a89600720c */ /* 0x000fc40003fc6270 */
[----:B-1----:R-:W-:Y:S02]  /*116d0*/  FMNMX.FTZ R24, R24, R25, !PT ;  /* 0x0000001918187209 */ /* 0x002fe40007810000 */
[----:B------:R-:W-:Y:S02]  /*116e0*/  FSEL R226, R26, -INF , !P1 ;  /* 0xff8000001ae27808 */ /* 0x000fe40004800000 */
[CC--:B------:R-:W-:Y:S01]  /*116f0*/  ISETP.GE.AND P4, PT, R135.reuse, R168.reuse, PT ;  /* 0x000000a88700720c */ /* 0x0c0fe20003f86270 */
[----:B------:R-:W1:Y:S01]  /*11700*/  SHFL.BFLY PT, R173, R24, 0x1, 0x1f ;  /* 0x0c201f0018ad7f89 */ /* 0x000e6200000e0000 */
[----:B------:R-:W-:Y:S02]  /*11710*/  ISETP.GE.AND P1, PT, R135, R165, PT ;  /* 0x000000a58700720c */ /* 0x000fe40003f26270 */
[----:B------:R-:W-:Y:S02]  /*11720*/  FSEL R225, R27, -INF , !P3 ;  /* 0xff8000001be17808 */ /* 0x000fe40005800000 */
[----:B------:R-:W-:-:S02]  /*11730*/  ISETP.GE.AND P5, PT, R134, R168, PT ;  /* 0x000000a88600720c */ /* 0x000fc40003fa6270 */
[----:B--2---:R-:W-:Y:S02]  /*11740*/  FSEL R69, R22, -INF , !P2 ;  /* 0xff80000016457808 */ /* 0x004fe40005000000 */
[----:B------:R-:W-:Y:S02]  /*11750*/  ISETP.GE.AND P3, PT, R134, R165, PT ;  /* 0x000000a58600720c */ /* 0x000fe40003f66270 */
[----:B---3--:R-:W-:Y:S01]  /*11760*/  FMNMX.FTZ R25, R53, R172, !PT ;  /* 0x000000ac35197209 */ /* 0x008fe20007810000 */
[----:B------:R-:W-:Y:S01]  /*11770*/  STL [R1+0xc0], R69 ;  /* 0x0000c04501007387 */ /* 0x000fe20000100800 */
[----:B------:R-:W-:Y:S02]  /*11780*/  FSEL R150, R20, -INF , !P6 ;  /* 0xff80000014967808 */ /* 0x000fe40007000000 */
[----:B------:R-:W-:Y:S01]  /*11790*/  LOP3.LUT R175, R175, UR17, R234, 0x96, !PT ;  /* 0x00000011afaf7c12 */ /* 0x000fe2000f8e96ea */
[----:B------:R-:W2:Y:S01]  /*117a0*/  SHFL.BFLY PT, R53, R25, 0x1, 0x1f ;  /* 0x0c201f0019357f89 */ /* 0x000ea200000e0000 */
[----:B------:R-:W-:-:S02]  /*117b0*/  ISETP.GE.AND P6, PT, R140, R168, PT ;  /* 0x000000a88c00720c */ /* 0x000fc40003fc6270 */
[-C--:B------:R-:W-:Y:S01]  /*117c0*/  ISETP.GE.AND P2, PT, R140, R165.reuse, PT ;  /* 0x000000a58c00720c */ /* 0x080fe20003f46270 */
[----:B------:R3:W-:Y:S01]  /*117d0*/  STL.64 [R1+0xe8], R170 ;  /* 0x0000e8aa01007387 */ /* 0x0007e20000100a00 */
[----:B------:R-:W-:Y:S02]  /*117e0*/  LOP3.LUT R174, R179, UR15, R174, 0x96, !PT ;  /* 0x0000000fb3ae7c12 */ /* 0x000fe4000f8e96ae */
[----:B------:R-:W-:Y:S02]  /*117f0*/  FSEL R140, R21, -INF , !P4 ;  /* 0xff800000158c7808 */ /* 0x000fe40006000000 */
[----:B------:R-:W-:Y:S02]  /*11800*/  FSEL R134, R23, -INF , !P1 ;  /* 0xff80000017867808 */ /* 0x000fe40004800000 */
        /* <DEDUP_REMOVED lines=8> */
[CC--:B------:R-:W-:Y:S02]  /*11890*/  ISETP.GE.AND P6, PT, R149.reuse, R168.reuse, PT ;  /* 0x000000a89500720c */ /* 0x0c0fe40003fc6270 */
[----:B------:R-:W-:Y:S01]  /*118a0*/  ISETP.GE.AND P2, PT, R149, R165, PT ;  /* 0x000000a59500720c */ /* 0x000fe20003f46270 */
[----:B---3--:R-:W-:Y:S01]  /*118b0*/  IMAD.WIDE.U32 R170, R175, -0x326172a9, RZ ;  /* 0xcd9e8d57afaa7825 */ /* 0x008fe200078e00ff */
[----:B------:R-:W-:Y:S02]  /*118c0*/  FSEL R149, R12, -INF , !P4 ;  /* 0xff8000000c957808 */ /* 0x000fe40006000000 */
[----:B------:R-:W-:Y:S01]  /*118d0*/  FSEL R241, R13, -INF , !P5 ;  /* 0xff8000000df17808 */ /* 0x000fe20006800000 */
[----:B------:R-:W-:Y:S01]  /*118e0*/  IMAD.WIDE.U32 R174, R174, -0x326172a9, RZ ;  /* 0xcd9e8d57aeae7825 */ /* 0x000fe200078e00ff */
[----:B------:R-:W-:Y:S02]  /*118f0*/  FSEL R208, R15, -INF , !P3 ;  /* 0xff8000000fd07808 */ /* 0x000fe40005800000 */
[----:B------:R-:W-:-:S02]  /*11900*/  ISETP.GE.AND P4, PT, R124, R168, PT ;  /* 0x000000a87c00720c */ /* 0x000fc40003f86270 */
[-C--:B------:R-:W-:Y:S02]  /*11910*/  ISETP.GE.AND P3, PT, R125, R168.reuse, PT ;  /* 0x000000a87d00720c */ /* 0x080fe40003f66270 */
[----:B------:R-:W-:Y:S02]  /*11920*/  ISETP.GE.AND P5, PT, R213, R168, PT ;  /* 0x000000a8d500720c */ /* 0x000fe40003fa6270 */
[----:B------:R-:W-:Y:S02]  /*11930*/  LOP3.LUT R172, R171, UR16, R246, 0x96, !PT ;  /* 0x00000010abac7c12 */ /* 0x000fe4000f8e96f6 */
[----:B------:R-:W-:Y:S02]  /*11940*/  LOP3.LUT R168, R175, UR14, R170, 0x96, !PT ;  /* 0x0000000eafa87c12 */ /* 0x000fe4000f8e96aa */
[----:B-1----:R-:W-:Y:S01]  /*11950*/  FMNMX.FTZ R24, R24, R173, !PT ;  /* 0x000000ad18187209 */ /* 0x002fe20007810000 */
[----:B------:R-:W-:Y:S01]  /*11960*/  IMAD.WIDE.U32 R170, R172, -0x2daee0ad, RZ ;  /* 0xd2511f53acaa7825 */ /* 0x000fe200078e00ff */
[----:B------:R-:W-:-:S02]  /*11970*/  FSEL R224, R14, -INF , !P1 ;  /* 0xff8000000ee07808 */ /* 0x000fc40004800000 */
[----:B------:R-:W-:Y:S01]  /*11980*/  FSEL R217, R8, -INF , !P6 ;  /* 0xff80000008d97808 */ /* 0x000fe20007000000 */
[----:B------:R-:W-:Y:S01]  /*11990*/  FMUL.FTZ R222, R24, c[0x0][0x23c] ;  /* 0x00008f0018de7a20 */ /* 0x000fe20000410000 */
[-C--:B------:R-:W-:Y:S02]  /*119a0*/  ISETP.GE.AND P1, PT, R124, R165.reuse, PT ;  /* 0x000000a57c00720c */ /* 0x080fe40003f26270 */
[----:B------:R-:W-:Y:S01]  /*119b0*/  ISETP.GE.AND P6, PT, R125, R165, PT ;  /* 0x000000a57d00720c */ /* 0x000fe20003fc6270 */
[----:B------:R-:W-:Y:S01]  /*119c0*/  IMAD.WIDE.U32 R124, R168, -0x2daee0ad, RZ ;  /* 0xd2511f53a87c7825 */ /* 0x000fe200078e00ff */
[----:B------:R-:W-:Y:S02]  /*119d0*/  FSEL R118, R10, -INF , !P2 ;  /* 0xff8000000a767808 */ /* 0x000fe40005000000 */
[----:B------:R-:W-:Y:S02]  /*119e0*/  FSETP.NEU.FTZ.AND P2, PT, R24, -INF , PT ;  /* 0xff8000001800780b */ /* 0x000fe40003f5d000 */
[----:B------:R-:W-:-:S02]  /*119f0*/  LOP3.LUT R172, R171, UR13, R178, 0x96, !PT ;  /* 0x0000000dabac7c12 */ /* 0x000fc4000f8e96b2 */
[----:B------:R-:W-:Y:S02]  /*11a00*/  LOP3.LUT R168, R125, UR11, R170, 0x96, !PT ;  /* 0x0000000b7da87c12 */ /* 0x000fe4000f8e96aa */
[----:B------:R-:W-:Y:S01]  /*11a10*/  FSEL R222, R222, RZ, P2 ;  /* 0x000000ffdede7208 */ /* 0x000fe20001000000 */
[----:B------:R-:W-:Y:S01]  /*11a20*/  IMAD.WIDE.U32 R172, R172, -0x326172a9, RZ ;  /* 0xcd9e8d57acac7825 */ /* 0x000fe200078e00ff */
[----:B--2---:R-:W-:Y:S02]  /*11a30*/  FMNMX.FTZ R25, R25, R53, !PT ;  /* 0x0000003519197209 */ /* 0x004fe40007810000 */
[----:B------:R-:W-:Y:S01]  /*11a40*/  FSEL R216, R9, -INF , !P4 ;  /* 0xff80000009d87808 */ /* 0x000fe20006000000 */
[----:B------:R-:W-:Y:S01]  /*11a50*/  IMAD.WIDE.U32 R170, R168, -0x326172a9, RZ ;  /* 0xcd9e8d57a8aa7825 */ /* 0x000fe200078e00ff */
[----:B------:R-:W-:Y:S02]  /*11a60*/  ISETP.GE.AND P4, PT, R213, R165, PT ;  /* 0x000000a5d500720c */ /* 0x000fe40003f86270 */
[----:B------:R-:W-:Y:S01]  /*11a70*/  FSEL R212, R4, -INF , !P3 ;  /* 0xff80000004d47808 */ /* 0x000fe20005800000 */
[--C-:B------:R-:W-:Y:S01]  /*11a80*/  FFMA.FTZ R178, R151, c[0x0][0x23c], -R222.reuse ;  /* 0x00008f0097b27a23 */ /* 0x100fe200000108de */
[----:B------:R-:W-:Y:S01]  /*11a90*/  FSETP.NEU.FTZ.AND P3, PT, R25, -INF , PT ;  /* 0xff8000001900780b */ /* 0x000fe20003f7d000 */
[----:B------:R-:W-:Y:S01]  /*11aa0*/  FFMA.FTZ R165, R138, c[0x0][0x23c], -R222 ;  /* 0x00008f008aa57a23 */ /* 0x000fe200000108de */
[----:B------:R-:W-:Y:S01]  /*11ab0*/  LOP3.LUT R172, R171, UR31, R172, 0x96, !PT ;  /* 0x0000001fabac7c12 */ /* 0x000fe2000f8e96ac */
[----:B------:R-:W-:Y:S01]  /*11ac0*/  FMUL.FTZ R53, R25, c[0x0][0x23c] ;  /* 0x00008f0019357a20 */ /* 0x000fe20000410000 */
[----:B------:R-:W-:Y:S01]  /*11ad0*/  FSEL R151, R5, -INF , !P5 ;  /* 0xff80000005977808 */ /* 0x000fe20006800000 */
[----:B------:R1:W-:Y:S01]  /*11ae0*/  MUFU.EX2 R138, R165 ;  /* 0x000000a5008a7308 */ /* 0x0003e20000000800 */
[----:B------:R-:W-:-:S02]  /*11af0*/  LOP3.LUT R177, R172, 0xff, RZ, 0xc0, !PT ;  /* 0x000000ffacb17812 */ /* 0x000fc400078ec0ff */
[----:B------:R-:W-:Y:S02]  /*11b00*/  FSEL R210, R53, RZ, P3 ;  /* 0x000000ff35d27208 */ /* 0x000fe40001800000 */
[----:B------:R-:W-:Y:S02]  /*11b10*/  LOP3.LUT R53, R172, 0xffff, RZ, 0xc0, !PT ;  /* 0x0000ffffac357812 */ /* 0x000fe400078ec0ff */
[----:B------:R-:W-:Y:S01]  /*11b20*/  ISETP.GE.U32.AND P5, PT, R251, R177, PT ;  /* 0x000000b1fb00720c */ /* 0x000fe20003fa6070 */
[----:B------:R-:W2:Y:S01]  /*11b30*/  MUFU.EX2 R178, R178 ;  /* 0x000000b200b27308 */ /* 0x000ea20000000800 */
[----:B------:R-:W-:Y:S01]  /*11b40*/  SHF.R.U32.HI R53, RZ, 0x8, R53 ;  /* 0x00000008ff357819 */ /* 0x000fe20000011635 */
[--C-:B------:R-:W-:Y:S01]  /*11b50*/  FFMA.FTZ R179, R214, c[0x0][0x23c], -R210.reuse ;  /* 0x00008f00d6b37a23 */ /* 0x100fe200000108d2 */
[----:B------:R-:W-:Y:S01]  /*11b60*/  LOP3.LUT R175, R170, 0xff, RZ, 0xc0, !PT ;  /* 0x000000ffaaaf7812 */ /* 0x000fe200078ec0ff */
[----:B------:R-:W-:Y:S01]  /*11b70*/  FFMA.FTZ R177, R131, c[0x0][0x23c], -R210 ;  /* 0x00008f0083b17a23 */ /* 0x000fe200000108d2 */
[----:B------:R-:W-:-:S02]  /*11b80*/  LOP3.LUT R53, R53, 0xffff, RZ, 0xc0, !PT ;  /* 0x0000ffff35357812 */ /* 0x000fc400078ec0ff */
[----:B------:R-:W-:Y:S01]  /*11b90*/  LOP3.LUT R168, R173, UR12, R174, 0x96, !PT ;  /* 0x0000000cada87c12 */ /* 0x000fe2000f8e96ae */
[----:B------:R-:W-:Y:S01]  /*11ba0*/  MUFU.EX2 R131, R177 ;  /* 0x000000b100837308 */ /* 0x000fe20000000800 */
[----:B-1----:R-:W-:Y:S02]  /*11bb0*/  LOP3.LUT R165, R170, 0xffff, RZ, 0xc0, !PT ;  /* 0x0000ffffaaa57812 */ /* 0x002fe400078ec0ff */
[----:B------:R-:W-:Y:S02]  /*11bc0*/  FSEL R171, R11, -INF , !P1 ;  /* 0xff8000000bab7808 */ /* 0x000fe40004800000 */
[----:B------:R-:W-:Y:S02]  /*11bd0*/  ISETP.GE.U32.AND P1, PT, R251, R53, PT ;  /* 0x00000035fb00720c */ /* 0x000fe40003f26070 */
[----:B------:R-:W-:Y:S01]  /*11be0*/  SHF.R.U32.HI R173, RZ, 0x10, R170 ;  /* 0x00000010ffad7819 */ /* 0x000fe200000116aa */
[----:B------:R-:W1:Y:S01]  /*11bf0*/  MUFU.EX2 R179, R179 ;  /* 0x000000b300b37308 */ /* 0x000e620000000800 */
[----:B--2---:R-:W-:-:S02]  /*11c00*/  F2FP.PACK_AB R53, R178, R138 ;  /* 0x0000008ab235723e */ /* 0x004fc400000000ff */
[----:B------:R-:W-:Y:S02]  /*11c10*/  SHF.R.U32.HI R174, RZ, 0x18, R170 ;  /* 0x00000018ffae7819 */ /* 0x000fe400000116aa */
[C---:B------:R-:W-:Y:S02]  /*11c20*/  PRMT R239, R53.reuse, 0x7610, R239 ;  /* 0x0000761035ef7816 */ /* 0x040fe400000000ef */
[----:B------:R-:W-:Y:S02]  /*11c30*/  PRMT R122, R53, 0x7632, R122 ;  /* 0x00007632357a7816 */ /* 0x000fe4000000007a */
[----:B------:R-:W-:Y:S01]  /*11c40*/  FSEL R170, R6, -INF , !P6 ;  /* 0xff80000006aa7808 */ /* 0x000fe20007000000 */
[----:B------:R-:W-:Y:S01]  /*11c50*/  @!P5 HADD2 R52, -R239.H0_H0, -RZ.H0_H0 ;  /* 0xa00000ffef34d230 */ /* 0x000fe20000000900 */
[----:B------:R-:W-:Y:S01]  /*11c60*/  PRMT R214, R239, 0x5410, R122 ;  /* 0x00005410efd67816 */ /* 0x000fe2000000007a */
[----:B------:R-:W-:Y:S01]  /*11c70*/  @!P1 HADD2 R51, -R122.H0_H0, -RZ.H0_H0 ;  /* 0xa00000ff7a339230 */ /* 0x000fe20000000900 */
[----:B------:R-:W-:-:S02]  /*11c80*/  ISETP.GE.U32.AND P6, PT, R251, R175, PT ;  /* 0x000000affb00720c */ /* 0x000fc40003fc6070 */
[----:B------:R-:W-:Y:S01]  /*11c90*/  @!P5 PRMT R239, R52, 0x5410, RZ ;  /* 0x0000541034efd816 */ /* 0x000fe200000000ff */
[----:B------:R2:W-:Y:S01]  /*11ca0*/  STL [R1+0x2f4], R214 ;  /* 0x0002f4d601007387 */ /* 0x0005e20000100800 */
[----:B-1----:R-:W-:Y:S02]  /*11cb0*/  F2FP.PACK_AB R52, R179, R131 ;  /* 0x00000083b334723e */ /* 0x002fe400000000ff */
[----:B------:R-:W-:Y:S02]  /*11cc0*/  @!P1 PRMT R122, R51, 0x5410, RZ ;  /* 0x00005410337a9816 */ /* 0x000fe400000000ff */
[----:B------:R-:W-:Y:S02]  /*11cd0*/  SHF.R.U32.HI R175, RZ, 0x18, R172 ;  /* 0x00000018ffaf7819 */ /* 0x000fe400000116ac */
[----:B------:R-:W-:Y:S01]  /*11ce0*/  FSEL R53, R7, -INF , !P4 ;  /* 0xff80000007357808 */ /* 0x000fe20006000000 */
[----:B------:R-:W-:Y:S01]  /*11cf0*/  STL [R1+0xa0], R122 ;  /* 0x0000a07a01007387 */ /* 0x000fe20000100800 */
[----:B------:R-:W-:Y:S01]  /*11d00*/  ISETP.GE.U32.AND P4, PT, R251, R175, PT ;  /* 0x000000affb00720c */ /* 0x000fe20003f86070 */
[----:B------:R-:W-:Y:S01]  /*11d10*/  FFMA.FTZ R175, R126, c[0x0][0x23c], -R222 ;  /* 0x00008f007eaf7a23 */ /* 0x000fe200000108de */
[----:B------:R-:W-:Y:S01]  /*11d20*/  SHF.R.U32.HI R51, RZ, 0x10, R172 ;  /* 0x00000010ff337819 */ /* 0x000fe200000116ac */
[----:B------:R-:W-:Y:S01]  /*11d30*/  STL.S16 [R1+0xac], R52 ;  /* 0x0000ac3401007387 */ /* 0x000fe20000100600 */
[----:B------:R-:W-:Y:S01]  /*11d40*/  FFMA.FTZ R177, R128, c[0x0][0x23c], -R222 ;  /* 0x00008f0080b17a23 */ /* 0x000fe200000108de */
[----:B------:R-:W-:Y:S01]  /*11d50*/  SHF.R.U32.HI R165, RZ, 0x8, R165 ;  /* 0x00000008ffa57819 */ /* 0x000fe200000116a5 */
[----:B------:R-:W-:Y:S01]  /*11d60*/  FFMA.FTZ R176, R176, c[0x0][0x23c], -R210 ;  /* 0x00008f00b0b07a23 */ /* 0x000fe200000108d2 */
[----:B------:R-:W-:Y:S01]  /*11d70*/  LOP3.LUT R51, R51, 0xff, RZ, 0xc0, !PT ;  /* 0x000000ff33337812 */ /* 0x000fe200078ec0ff */
[----:B------:R-:W-:Y:S01]  /*11d80*/  MUFU.EX2 R175, R175 ;  /* 0x000000af00af7308 */ /* 0x000fe20000000800 */
[----:B------:R-:W-:Y:S01]  /*11d90*/  ISETP.GE.U32.AND P5, PT, R251, R174, PT ;  /* 0x000000aefb00720c */ /* 0x000fe20003fa6070 */
[----:B------:R-:W-:Y:S01]  /*11da0*/  IMAD.MOV.U32 R172, RZ, RZ, R124 ;  /* 0x000000ffffac7224 */ /* 0x000fe200078e007c */
[----:B------:R-:W-:-:S02]  /*11db0*/  LOP3.LUT R173, R173, 0xff, RZ, 0xc0, !PT ;  /* 0x000000ffadad7812 */ /* 0x000fc400078ec0ff */
[----:B--2---:R-:W-:-:S03]  /*11dc0*/  PRMT R214, R52, 0x7632, R214 ;  /* 0x0000763234d67816 */ /* 0x004fc600000000d6 */
[----:B------:R-:W1:Y:S01]  /*11dd0*/  MUFU.EX2 R177, R177 ;  /* 0x000000b100b17308 */ /* 0x000e620000000800 */
[----:B------:R-:W-:Y:S02]  /*11de0*/  LOP3.LUT R165, R165, 0xffff, RZ, 0xc0, !PT ;  /* 0x0000ffffa5a57812 */ /* 0x000fe400078ec0ff */
[----:B------:R-:W-:Y:S01]  /*11df0*/  PRMT R213, R52, 0x5410, R214 ;  /* 0x0000541034d57816 */ /* 0x000fe200000000d6 */
[----:B------:R-:W-:Y:S01]  /*11e00*/  @!P4 HADD2 R50, -R214.H0_H0, -RZ.H0_H0 ;  /* 0xa00000ffd632c230 */ /* 0x000fe20000000900 */
[----:B------:R-:W-:Y:S01]  /*11e10*/  FFMA.FTZ R174, R129, c[0x0][0x23c], -R210 ;  /* 0x00008f0081ae7a23 */ /* 0x000fe200000108d2 */
[C---:B------:R-:W-:Y:S01]  /*11e20*/  ISETP.GE.U32.AND P1, PT, R251.reuse, R173, PT ;  /* 0x000000adfb00720c */ /* 0x040fe20003f26070 */
[----:B------:R-:W-:Y:S01]  /*11e30*/  IMAD.MOV.U32 R173, RZ, RZ, R125 ;  /* 0x000000ffffad7224 */ /* 0x000fe200078e007d */
[----:B------:R2:W-:Y:S04]  /*11e40*/  STL [R1+0x2f8], R213 ;  /* 0x0002f8d501007387 */ /* 0x0005e80000100800 */
[----:B--2---:R-:W2:Y:S01]  /*11e50*/  LDL.LU R213, [R1+0xac] ;  /* 0x0000ac0001d57983 */ /* 0x004ea20000300800 */
[----:B------:R-:W-:Y:S01]  /*11e60*/  @!P4 PRMT R214, R50, 0x5410, RZ ;  /* 0x0000541032d6c816 */ /* 0x000fe200000000ff */
[----:B------:R-:W-:Y:S01]  /*11e70*/  MUFU.EX2 R174, R174 ;  /* 0x000000ae00ae7308 */ /* 0x000fe20000000800 */
[----:B------:R-:W-:Y:S01]  /*11e80*/  ISETP.GE.U32.AND P4, PT, R251, R51, PT ;  /* 0x00000033fb00720c */ /* 0x000fe20003f86070 */
[----:B------:R-:W-:Y:S01]  /*11e90*/  IMAD.WIDE.U32 R124, R168, -0x2daee0ad, RZ ;  /* 0xd2511f53a87c7825 */ /* 0x000fe200078e00ff */
[----:B------:R-:W-:-:S03]  /*11ea0*/  UIADD3 UR6, UR30, -0x3, URZ ;  /* 0xfffffffd1e067890 */ /* 0x000fc6000fffe03f */
[----:B------:R-:W-:Y:S01]  /*11eb0*/  FFMA.FTZ R173, R127, c[0x0][0x23c], -R222 ;  /* 0x00008f007fad7a23 */ /* 0x000fe200000108de */
[----:B------:R-:W-:Y:S01]  /*11ec0*/  LOP3.LUT R52, R125, UR32, R172, 0x96, !PT ;  /* 0x000000207d347c12 */ /* 0x000fe2000f8e96ac */
[----:B------:R-:W3:Y:S01]  /*11ed0*/  MUFU.EX2 R176, R176 ;  /* 0x000000b000b07308 */ /* 0x000ee20000000800 */
[C---:B------:R-:W-:Y:S01]  /*11ee0*/  LOP3.LUT R172, R124.reuse, 0xff, RZ, 0xc0, !PT ;  /* 0x000000ff7cac7812 */ /* 0x040fe200078ec0ff */
[----:B------:R-:W-:Y:S01]  /*11ef0*/  ULOP3.LUT UR6, UR6, UR29, URZ, 0x3c, !UPT ;  /* 0x0000001d06067292 */ /* 0x000fe2000f8e3c3f */
[----:B------:R-:W-:Y:S02]  /*11f00*/  LOP3.LUT R51, R124, 0xffff, RZ, 0xc0, !PT ;  /* 0x0000ffff7c337812 */ /* 0x000fe400078ec0ff */
[--C-:B------:R-:W-:Y:S02]  /*11f10*/  SHF.R.U32.HI R50, RZ, 0x10, R124.reuse ;  /* 0x00000010ff327819 */ /* 0x100fe4000001167c */
[----:B------:R-:W-:Y:S01]  /*11f20*/  SHF.R.U32.HI R168, RZ, 0x18, R124 ;  /* 0x00000018ffa87819 */ /* 0x000fe2000001167c */
[----:B------:R-:W-:Y:S01]  /*11f30*/  MUFU.EX2 R173, R173 ;  /* 0x000000ad00ad7308 */ /* 0x000fe20000000800 */
[----:B------:R-:W-:Y:S01]  /*11f40*/  LOP3.LUT R50, R50, 0xff, RZ, 0xc0, !PT ;  /* 0x000000ff32327812 */ /* 0x000fe200078ec0ff */
[----:B--2---:R-:W-:-:S05]  /*11f50*/  @!P4 HADD2 R37, -R213.H0_H0, -RZ.H0_H0 ;  /* 0xa00000ffd525c230 */ /* 0x004fca0000000900 */
[----:B------:R-:W-:Y:S02]  /*11f60*/  @!P4 PRMT R213, R37, 0x5410, RZ ;  /* 0x0000541025d5c816 */ /* 0x000fe400000000ff */
[----:B------:R-:W-:Y:S01]  /*11f70*/  ISETP.GE.U32.AND P4, PT, R251, R165, PT ;  /* 0x000000a5fb00720c */ /* 0x000fe20003f86070 */
[----:B------:R-:W-:Y:S01]  /*11f80*/  FFMA.FTZ R165, R180, c[0x0][0x23c], -R210 ;  /* 0x00008f00b4a57a23 */ /* 0x000fe200000108d2 */
[----:B-1----:R-:W-:-:S04]  /*11f90*/  F2FP.PACK_AB R37, R177, R175 ;  /* 0x000000afb125723e */ /* 0x002fc800000000ff */
[C---:B------:R-:W-:Y:S01]  /*11fa0*/  PRMT R99, R37.reuse, 0x7632, R99 ;  /* 0x0000763225637816 */ /* 0x040fe20000000063 */
[----:B------:R-:W-:Y:S01]  /*11fb0*/  MUFU.EX2 R165, R165 ;  /* 0x000000a500a57308 */ /* 0x000fe20000000800 */
[----:B------:R-:W-:-:S04]  /*11fc0*/  PRMT R169, R37, 0x7610, R169 ;  /* 0x0000761025a97816 */ /* 0x000fc800000000a9 */
[----:B------:R-:W-:Y:S01]  /*11fd0*/  PRMT R37, R169, 0x5410, R99 ;  /* 0x00005410a9257816 */ /* 0x000fe20000000063 */
[----:B------:R-:W-:Y:S02]  /*11fe0*/  @!P4 HADD2 R20, -R99.H0_H0, -RZ.H0_H0 ;  /* 0xa00000ff6314c230 */ /* 0x000fe40000000900 */
[----:B------:R-:W-:Y:S02]  /*11ff0*/  @!P6 HADD2 R35, -R169.H0_H0, -RZ.H0_H0 ;  /* 0xa00000ffa923e230 */ /* 0x000fe40000000900 */
[----:B------:R1:W-:Y:S01]  /*12000*/  STL [R1+0x9c], R37 ;  /* 0x00009c2501007387 */ /* 0x0003e20000100800 */
[----:B------:R-:W-:Y:S01]  /*12010*/  @!P4 PRMT R99, R20, 0x5410, RZ ;  /* 0x000054101463c816 */ /* 0x000fe200000000ff */
[----:B------:R-:W-:Y:S01]  /*12020*/  FFMA.FTZ R20, R142, c[0x0][0x23c], -R222 ;  /* 0x00008f008e147a23 */ /* 0x000fe200000108de */
[----:B------:R-:W-:Y:S02]  /*12030*/  @!P6 PRMT R169, R35, 0x5410, RZ ;  /* 0x0000541023a9e816 */ /* 0x000fe400000000ff */
[----:B---3--:R-:W-:Y:S01]  /*12040*/  F2FP.PACK_AB R35, R176, R174 ;  /* 0x000000aeb023723e */ /* 0x008fe200000000ff */
[----:B------:R2:W-:Y:S01]  /*12050*/  STL [R1+0x44], R99 ;  /* 0x0000446301007387 */ /* 0x0005e20000100800 */
[----:B------:R-:W-:Y:S01]  /*12060*/  ISETP.GE.U32.AND P6, PT, R251, R172, PT ;  /* 0x000000acfb00720c */ /* 0x000fe20003fc6070 */
[----:B------:R-:W-:Y:S01]  /*12070*/  FFMA.FTZ R172, R143, c[0x0][0x23c], -R210 ;  /* 0x00008f008fac7a23 */ /* 0x000fe200000108d2 */
[----:B------:R-:W-:Y:S01]  /*12080*/  PRMT R113, R35, 0x7610, R113 ;  /* 0x0000761023717816 */ /* 0x000fe20000000071 */
[----:B------:R-:W-:-:S02]  /*12090*/  FFMA.FTZ R205, R205, c[0x0][0x23c], -R222 ;  /* 0x00008f00cdcd7a23 */ /* 0x000fc400000108de */
[----:B------:R-:W-:Y:S01]  /*120a0*/  FFMA.FTZ R204, R204, c[0x0][0x23c], -R222 ;  /* 0x00008f00cccc7a23 */ /* 0x000fe200000108de */
[----:B------:R-:W-:Y:S01]  /*120b0*/  SHF.R.U32.HI R51, RZ, 0x8, R51 ;  /* 0x00000008ff337819 */ /* 0x000fe20000011633 */
[----:B------:R-:W-:Y:S01]  /*120c0*/  @!P1 HADD2 R33, -R113.H0_H0, -RZ.H0_H0 ;  /* 0xa00000ff71219230 */ /* 0x000fe20000000900 */
[----:B------:R-:W-:Y:S01]  /*120d0*/  MUFU.EX2 R172, R172 ;  /* 0x000000ac00ac7308 */ /* 0x000fe20000000800 */
[----:B------:R-:W-:Y:S01]  /*120e0*/  FFMA.FTZ R199, R199, c[0x0][0x23c], -R210 ;  /* 0x00008f00c7c77a23 */ /* 0x000fe200000108d2 */
[----:B------:R-:W-:Y:S02]  /*120f0*/  ISETP.GE.U32.AND P4, PT, R251, R168, PT ;  /* 0x000000a8fb00720c */ /* 0x000fe40003f86070 */
[----:B-1----:R-:W-:-:S04]  /*12100*/  LOP3.LUT R37, R52, 0xffff, RZ, 0xc0, !PT ;  /* 0x0000ffff34257812 */ /* 0x002fc800078ec0ff */
[----:B------:R-:W-:Y:S01]  /*12110*/  SHF.R.U32.HI R37, RZ, 0x8, R37 ;  /* 0x00000008ff257819 */ /* 0x000fe20000011625 */
[----:B--2---:R1:W2:Y:S03]  /*12120*/  MUFU.EX2 R99, R20 ;  /* 0x0000001400637308 */ /* 0x0042a60000000800 */
[----:B------:R-:W-:Y:S02]  /*12130*/  LOP3.LUT R37, R37, 0xffff, RZ, 0xc0, !PT ;  /* 0x0000ffff25257812 */ /* 0x000fe400078ec0ff */
[----:B-1----:R-:W-:Y:S02]  /*12140*/  PRMT R20, R35, 0x7632, R20 ;  /* 0x0000763223147816 */ /* 0x002fe40000000014 */
[----:B------:R-:W-:Y:S02]  /*12150*/  LOP3.LUT R35, R52, 0xff, RZ, 0xc0, !PT ;  /* 0x000000ff34237812 */ /* 0x000fe400078ec0ff */
[----:B------:R-:W-:Y:S01]  /*12160*/  PRMT R122, R113, 0x5410, R20 ;  /* 0x00005410717a7816 */ /* 0x000fe20000000014 */
[----:B------:R-:W-:Y:S01]  /*12170*/  @!P5 HADD2 R32, -R20.H0_H0, -RZ.H0_H0 ;  /* 0xa00000ff1420d230 */ /* 0x000fe20000000900 */
[----:B------:R-:W-:-:S02]  /*12180*/  @!P1 PRMT R113, R33, 0x5410, RZ ;  /* 0x0000541021719816 */ /* 0x000fc400000000ff */
[C---:B------:R-:W-:Y:S02]  /*12190*/  ISETP.GE.U32.AND P1, PT, R251.reuse, R37, PT ;  /* 0x00000025fb00720c */ /* 0x040fe40003f26070 */
[----:B------:R-:W-:Y:S02]  /*121a0*/  @!P5 PRMT R20, R32, 0x5410, RZ ;  /* 0x000054102014d816 */ /* 0x000fe400000000ff */
[----:B------:R-:W-:Y:S02]  /*121b0*/  ISETP.GE.U32.AND P5, PT, R251, R35, PT ;  /* 0x00000023fb00720c */ /* 0x000fe40003fa6070 */
[----:B--2---:R-:W-:Y:S01]  /*121c0*/  F2FP.PACK_AB R33, R99, R173 ;  /* 0x000000ad6321723e */ /* 0x004fe200000000ff */
[----:B------:R1:W-:Y:S01]  /*121d0*/  STL [R1+0x298], R20 ;  /* 0x0002981401007387 */ /* 0x0003e20000100800 */
[----:B------:R-:W-:Y:S02]  /*121e0*/  SHF.R.U32.HI R35, RZ, 0x10, R52 ;  /* 0x00000010ff237819 */ /* 0x000fe40000011634 */
[----:B------:R-:W-:Y:S01]  /*121f0*/  PRMT R32, R33, 0x7632, R32 ;  /* 0x0000763221207816 */ /* 0x000fe20000000020 */
[----:B------:R-:W-:Y:S01]  /*12200*/  STL [R1+0x94], R122 ;  /* 0x0000947a01007387 */ /* 0x000fe20000100800 */
[----:B------:R-:W-:-:S02]  /*12210*/  SHF.R.U32.HI R52, RZ, 0x18, R52 ;  /* 0x00000018ff347819 */ /* 0x000fc40000011634 */
[----:B------:R-:W-:Y:S01]  /*12220*/  LOP3.LUT R35, R35, 0xff, RZ, 0xc0, !PT ;  /* 0x000000ff23237812 */ /* 0x000fe200078ec0ff */
[----:B------:R-:W-:Y:S01]  /*12230*/  @!P1 HADD2 R31, -R32.H0_H0, -RZ.H0_H0 ;  /* 0xa00000ff201f9230 */ /* 0x000fe20000000900 */
[----:B------:R-:W-:Y:S01]  /*12240*/  STL [R1+0x48], R113 ;  /* 0x0000487101007387 */ /* 0x000fe20000100800 */
[----:B------:R-:W-:Y:S01]  /*12250*/  @!P5 HADD2 R34, -R33.H0_H0, -RZ.H0_H0 ;  /* 0xa00000ff2122d230 */ /* 0x000fe20000000900 */
[----:B-1----:R-:W-:Y:S02]  /*12260*/  PRMT R20, R33, 0x5410, R32 ;  /* 0x0000541021147816 */ /* 0x002fe40000000020 */
[----:B------:R-:W-:Y:S02]  /*12270*/  @!P1 PRMT R32, R31, 0x5410, RZ ;  /* 0x000054101f209816 */ /* 0x000fe400000000ff */
[----:B------:R-:W-:Y:S01]  /*12280*/  ISETP.GE.U32.AND P1, PT, R251, R52, PT ;  /* 0x00000034fb00720c */ /* 0x000fe20003f26070 */
[----:B------:R1:W-:Y:S01]  /*12290*/  STL [R1+0x60], R20 ;  /* 0x0000601401007387 */ /* 0x0003e20000100800 */
[----:B------:R-:W-:-:S02]  /*122a0*/  @!P5 PRMT R33, R34, 0x5410, RZ ;  /* 0x000054102221d816 */ /* 0x000fc400000000ff */
[----:B------:R-:W-:Y:S02]  /*122b0*/  ISETP.GE.U32.AND P5, PT, R251, R35, PT ;  /* 0x00000023fb00720c */ /* 0x000fe40003fa6070 */
[----:B------:R-:W-:Y:S01]  /*122c0*/  F2FP.PACK_AB R35, R165, R172 ;  /* 0x000000aca523723e */ /* 0x000fe200000000ff */
[----:B------:R-:W-:Y:S01]  /*122d0*/  STL.64 [R1+0x230], R32 ;  /* 0x0002302001007387 */ /* 0x000fe20000100a00 */
[----:B------:R-:W-:Y:S02]  /*122e0*/  FMNMX.FTZ R31, R2, R117, !PT ;  /* 0x00000075021f7209 */ /* 0x000fe40007810000 */
[----:B------:R-:W-:Y:S02]  /*122f0*/  PRMT R34, R35, 0x7632, R34 ;  /* 0x0000763223227816 */ /* 0x000fe40000000022 */
[----:B------:R-:W-:Y:S02]  /*12300*/  FMNMX.FTZ R31, R114, R31, !PT ;  /* 0x0000001f721f7209 */ /* 0x000fe40007810000 */
[----:B------:R-:W-:Y:S01]  /*12310*/  FMNMX.FTZ R52, R0, R94, !PT ;  /* 0x0000005e00347209 */ /* 0x000fe20007810000 */
[----:B------:R-:W-:Y:S01]  /*12320*/  @!P1 HADD2 R28, -R34.H0_H0, -RZ.H0_H0 ;  /* 0xa00000ff221c9230 */ /* 0x000fe20000000900 */
[----:B------:R-:W-:Y:S01]  /*12330*/  FMNMX.FTZ R31, R105, R31, !PT ;  /* 0x0000001f691f7209 */ /* 0x000fe20007810000 */
[----:B------:R-:W-:Y:S01]  /*12340*/  @!P5 HADD2 R29, -R35.H0_H0, -RZ.H0_H0 ;  /* 0xa00000ff231dd230 */ /* 0x000fe20000000900 */
[----:B------:R-:W-:-:S02]  /*12350*/  FMNMX.FTZ R52, R98, R52, !PT ;  /* 0x0000003462347209 */ /* 0x000fc40007810000 */
[----:B------:R-:W-:Y:S02]  /*12360*/  FMNMX.FTZ R31, R103, R31, !PT ;  /* 0x0000001f671f7209 */ /* 0x000fe40007810000 */
[----:B------:R-:W-:Y:S02]  /*12370*/  FMNMX.FTZ R52, R102, R52, !PT ;  /* 0x0000003466347209 */ /* 0x000fe40007810000 */
[----:B------:R-:W-:Y:S02]  /*12380*/  FMNMX.FTZ R31, R227, R31, !PT ;  /* 0x0000001fe31f7209 */ /* 0x000fe40007810000 */
[----:B-1----:R-:W-:Y:S02]  /*12390*/  PRMT R20, R35, 0x5410, R34 ;  /* 0x0000541023147816 */ /* 0x002fe40000000022 */
[----:B------:R-:W-:Y:S02]  /*123a0*/  @!P1 PRMT R34, R28, 0x5410, RZ ;  /* 0x000054101c229816 */ /* 0x000fe400000000ff */
[----:B------:R-:W-:-:S02]  /*123b0*/  LOP3.LUT R28, R233, UR6, RZ, 0x3c, !PT ;  /* 0x00000006e91c7c12 */ /* 0x000fc4000f8e3cff */
[----:B------:R-:W-:Y:S02]  /*123c0*/  @!P5 PRMT R35, R29, 0x5410, RZ ;  /* 0x000054101d23d816 */ /* 0x000fe400000000ff */
[----:B------:R-:W-:Y:S01]  /*123d0*/  FMNMX.FTZ R37, R219, R31, !PT ;  /* 0x0000001fdb257209 */ /* 0x000fe20007810000 */
[----:B------:R-:W-:Y:S01]  /*123e0*/  IMAD.WIDE.U32 R124, R28, -0x326172a9, RZ ;  /* 0xcd9e8d571c7c7825 */ /* 0x000fe200078e00ff */
[----:B------:R-:W-:Y:S01]  /*123f0*/  FMNMX.FTZ R52, R106, R52, !PT ;  /* 0x000000346a347209 */ /* 0x000fe20007810000 */
[----:B------:R-:W-:Y:S01]  /*12400*/  STL [R1+0x240], R35 ;  /* 0x0002402301007387 */ /* 0x000fe20000100800 */
[----:B------:R-:W-:Y:S02]  /*12410*/  FMNMX.FTZ R37, R154, R37, !PT ;  /* 0x000000259a257209 */ /* 0x000fe40007810000 */
[----:B------:R-:W-:Y:S01]  /*12420*/  LOP3.LUT R29, R125, UR20, R166, 0x96, !PT ;  /* 0x000000147d1d7c12 */ /* 0x000fe2000f8e96a6 */
[----:B------:R1:W-:Y:S01]  /*12430*/  STL [R1+0x288], R34 ;  /* 0x0002882201007387 */ /* 0x0003e20000100800 */
[----:B------:R-:W-:-:S02]  /*12440*/  LOP3.LUT R28, R247, UR18, R124, 0x96, !PT ;  /* 0x00000012f71c7c12 */ /* 0x000fc4000f8e967c */
[----:B------:R-:W-:Y:S01]  /*12450*/  FMNMX.FTZ R37, R155, R37, !PT ;  /* 0x000000259b257209 */ /* 0x000fe20007810000 */
[----:B------:R2:W-:Y:S01]  /*12460*/  STL.64 [R1+0x130], R124 ;  /* 0x0001307c01007387 */ /* 0x0005e20000100a00 */
[----:B------:R-:W-:Y:S01]  /*12470*/  FMNMX.FTZ R52, R58, R52, !PT ;  /* 0x000000343a347209 */ /* 0x000fe20007810000 */
[----:B------:R-:W-:Y:S01]  /*12480*/  IMAD.WIDE.U32 R128, R28, -0x2daee0ad, RZ ;  /* 0xd2511f531c807825 */ /* 0x000fe200078e00ff */
        /* <DEDUP_REMOVED lines=9> */
[----:B-1----:R-:W-:Y:S01]  /*12520*/  IMAD.WIDE.U32 R34, R29, -0x2daee0ad, RZ ;  /* 0xd2511f531d227825 */ /* 0x002fe200078e00ff */
[----:B------:R-:W-:-:S02]  /*12530*/  ISETP.GE.U32.AND P5, PT, R251, R50, PT ;  /* 0x00000032fb00720c */ /* 0x000fc40003fa6070 */
[----:B------:R-:W-:Y:S02]  /*12540*/  FMNMX.FTZ R37, R132, R37, !PT ;  /* 0x0000002584257209 */ /* 0x000fe40007810000 */
[----:B------:R-:W-:Y:S02]  /*12550*/  LOP3.LUT R29, R35, UR17, R234, 0x96, !PT ;  /* 0x00000011231d7c12 */ /* 0x000fe4000f8e96ea */
[----:B------:R-:W-:Y:S02]  /*12560*/  LOP3.LUT R28, R129, UR15, R34, 0x96, !PT ;  /* 0x0000000f811c7c12 */ /* 0x000fe4000f8e9622 */
[----:B------:R-:W-:Y:S01]  /*12570*/  FMNMX.FTZ R37, R133, R37, !PT ;  /* 0x0000002585257209 */ /* 0x000fe20007810000 */
[----:B------:R-:W-:-:S03]  /*12580*/  IMAD.WIDE.U32 R34, R29, -0x326172a9, RZ ;  /* 0xcd9e8d571d227825 */ /* 0x000fc600078e00ff */
[----:B------:R-:W-:Y:S01]  /*12590*/  FMNMX.FTZ R37, R136, R37, !PT ;  /* 0x0000002588257209 */ /* 0x000fe20007810000 */
[----:B--2---:R-:W-:Y:S01]  /*125a0*/  IMAD.WIDE.U32 R124, R28, -0x326172a9, RZ ;  /* 0xcd9e8d571c7c7825 */ /* 0x004fe200078e00ff */
[----:B------:R-:W-:Y:S02]  /*125b0*/  FMNMX.FTZ R52, R192, R52, !PT ;  /* 0x00000034c0347209 */ /* 0x000fe40007810000 */
[----:B------:R-:W-:Y:S02]  /*125c0*/  FMNMX.FTZ R37, R137, R37, !PT ;  /* 0x0000002589257209 */ /* 0x000fe40007810000 */
[----:B------:R-:W-:Y:S02]  /*125d0*/  LOP3.LUT R28, R125, UR14, R34, 0x96, !PT ;  /* 0x0000000e7d1c7c12 */ /* 0x000fe4000f8e9622 */
[----:B------:R-:W2:Y:S01]  /*125e0*/  LDL.LU R34, [R1+0x68] ;  /* 0x0000680001227983 */ /* 0x000ea20000300800 */
[----:B------:R-:W-:Y:S02]  /*125f0*/  FMNMX.FTZ R37, R240, R37, !PT ;  /* 0x00000025f0257209 */ /* 0x000fe40007810000 */
[----:B------:R-:W-:-:S02]  /*12600*/  LOP3.LUT R29, R35, UR16, R246, 0x96, !PT ;  /* 0x00000010231d7c12 */ /* 0x000fc4000f8e96f6 */
        /* <DEDUP_REMOVED lines=12> */
[----:B------:R-:W-:Y:S01]  /*126d0*/  FMNMX.FTZ R52, R120, R52, !PT ;  /* 0x0000003478347209 */ /* 0x000fe20007810000 */
[----:B------:R-:W-:Y:S01]  /*126e0*/  IMAD.WIDE.U32 R126, R29, -0x2daee0ad, RZ ;  /* 0xd2511f531d7e7825 */ /* 0x000fe200078e00ff */
[----:B------:R-:W-:Y:S02]  /*126f0*/  FMNMX.FTZ R37, R241, R37, !PT ;  /* 0x00000025f1257209 */ /* 0x000fe40007810000 */
[----:B------:R-:W-:Y:S01]  /*12700*/  FMNMX.FTZ R52, R116, R52, !PT ;  /* 0x0000003474347209 */ /* 0x000fe20007810000 */
[----:B------:R-:W-:Y:S01]  /*12710*/  IMAD.WIDE.U32 R142, R28, -0x2daee0ad, RZ ;  /* 0xd2511f531c8e7825 */ /* 0x000fe200078e00ff */
[----:B------:R-:W-:Y:S02]  /*12720*/  FMNMX.FTZ R37, R217, R37, !PT ;  /* 0x00000025d9257209 */ /* 0x000fe40007810000 */
[----:B------:R-:W-:-:S02]  /*12730*/  LOP3.LUT R29, R127, UR13, R128, 0x96, !PT ;  /* 0x0000000d7f1d7c12 */ /* 0x000fc4000f8e9680 */
[----:B------:R-:W-:Y:S02]  /*12740*/  FMNMX.FTZ R52, R97, R52, !PT ;  /* 0x0000003461347209 */ /* 0x000fe40007810000 */
[----:B------:R-:W-:Y:S02]  /*12750*/  FMNMX.FTZ R37, R216, R37, !PT ;  /* 0x00000025d8257209 */ /* 0x000fe40007810000 */
[----:B------:R-:W-:Y:S01]  /*12760*/  LOP3.LUT R28, R143, UR11, R126, 0x96, !PT ;  /* 0x0000000b8f1c7c12 */ /* 0x000fe2000f8e967e */
[----:B------:R-:W-:Y:S01]  /*12770*/  IMAD.WIDE.U32 R126, R29, -0x326172a9, RZ ;  /* 0xcd9e8d571d7e7825 */ /* 0x000fe200078e00ff */
[----:B------:R-:W-:Y:S02]  /*12780*/  FMNMX.FTZ R52, R68, R52, !PT ;  /* 0x0000003444347209 */ /* 0x000fe40007810000 */
[----:B------:R-:W-:Y:S02]  /*12790*/  FMNMX.FTZ R37, R212, R37, !PT ;  /* 0x00000025d4257209 */ /* 0x000fe40007810000 */
[----:B------:R-:W-:-:S02]  /*127a0*/  FMNMX.FTZ R52, R100, R52, !PT ;  /* 0x0000003464347209 */ /* 0x000fc40007810000 */
[----:B------:R-:W-:Y:S01]  /*127b0*/  LOP3.LUT R50, R127, UR12, R124, 0x96, !PT ;  /* 0x0000000c7f327c12 */ /* 0x000fe2000f8e967c */
[----:B------:R-:W-:Y:S01]  /*127c0*/  IMAD.WIDE.U32 R124, R28, -0x326172a9, RZ ;  /* 0xcd9e8d571c7c7825 */ /* 0x000fe200078e00ff */
[----:B------:R-:W-:Y:S01]  /*127d0*/  FMNMX.FTZ R37, R151, R37, !PT ;  /* 0x0000002597257209 */ /* 0x000fe20007810000 */
[----:B------:R-:W-:Y:S01]  /*127e0*/  MUFU.EX2 R97, R205 ;  /* 0x000000cd00617308 */ /* 0x000fe20000000800 */
[----:B------:R-:W-:Y:S02]  /*127f0*/  FMNMX.FTZ R52, R243, R52, !PT ;  /* 0x00000034f3347209 */ /* 0x000fe40007810000 */
[----:B------:R-:W-:Y:S01]  /*12800*/  LOP3.LUT R126, R125, UR31, R126, 0x96, !PT ;  /* 0x0000001f7d7e7c12 */ /* 0x000fe2000f8e967e */
[----:B------:R-:W1:Y:S04]  /*12810*/  SHFL.BFLY PT, R31, R37, 0x2, 0x1f ;  /* 0x0c401f00251f7f89 */ /* 0x000e6800000e0000 */
[----:B------:R-:W3:Y:S01]  /*12820*/  MUFU.EX2 R68, R204 ;  /* 0x000000cc00447308 */ /* 0x000ee20000000800 */
[----:B------:R-:W-:-:S04]  /*12830*/  LOP3.LUT R28, R126, 0xffff, RZ, 0xc0, !PT ;  /* 0x0000ffff7e1c7812 */ /* 0x000fc800078ec0ff */
[----:B------:R-:W-:-:S04]  /*12840*/  SHF.R.U32.HI R28, RZ, 0x8, R28 ;  /* 0x00000008ff1c7819 */ /* 0x000fc8000001161c */
[----:B------:R-:W-:Y:S02]  /*12850*/  LOP3.LUT R28, R28, 0xffff, RZ, 0xc0, !PT ;  /* 0x0000ffff1c1c7812 */ /* 0x000fe400078ec0ff */
[----:B---3--:R-:W-:Y:S02]  /*12860*/  F2FP.PACK_AB R29, R68, R97 ;  /* 0x00000061441d723e */ /* 0x008fe400000000ff */
[----:B------:R-:W-:Y:S02]  /*12870*/  ISETP.GE.U32.AND P1, PT, R251, R28, PT ;  /* 0x0000001cfb00720c */ /* 0x000fe40003f26070 */
[----:B------:R-:W-:Y:S01]  /*12880*/  PRMT R28, R29, 0x7632, R28 ;  /* 0x000076321d1c7816 */ /* 0x000fe2000000001c */
[----:B------:R-:W-:Y:S01]  /*12890*/  @!P6 HADD2 R27, -R29.H0_H0, -RZ.H0_H0 ;  /* 0xa00000ff1d1be230 */ /* 0x000fe20000000900 */
[----:B------:R-:W-:Y:S02]  /*128a0*/  LOP3.LUT R51, R51, 0xffff, RZ, 0xc0, !PT ;  /* 0x0000ffff33337812 */ /* 0x000fe400078ec0ff */
[----:B------:R-:W-:-:S02]  /*128b0*/  PRMT R33, R29, 0x5410, R28 ;  /* 0x000054101d217816 */ /* 0x000fc4000000001c */
[----:B------:R-:W-:Y:S02]  /*128c0*/  @!P6 PRMT R29, R27, 0x5410, RZ ;  /* 0x000054101b1de816 */ /* 0x000fe400000000ff */
[----:B-1----:R-:W-:Y:S02]  /*128d0*/  FMNMX.FTZ R27, R37, R31, !PT ;  /* 0x0000001f251b7209 */ /* 0x002fe40007810000 */
[----:B------:R-:W-:-:S03]  /*128e0*/  ISETP.GE.U32.AND P6, PT, R251, R51, PT ;  /* 0x00000033fb00720c */ /* 0x000fc60003fc6070 */
[----:B------:R-:W1:Y:S01]  /*128f0*/  SHFL.BFLY PT, R51, R27, 0x1, 0x1f ;  /* 0x0c201f001b337f89 */ /* 0x000e6200000e0000 */
[----:B------:R-:W-:-:S03]  /*12900*/  FFMA.FTZ R35, R181, c[0x0][0x23c], -R222 ;  /* 0x00008f00b5237a23 */ /* 0x000fc600000108de */
[----:B------:R3:W-:Y:S01]  /*12910*/  STL [R1+0x6c], R33 ;  /* 0x00006c2101007387 */ /* 0x0007e20000100800 */
[----:B------:R-:W-:-:S03]  /*12920*/  FFMA.FTZ R128, R196, c[0x0][0x23c], -R222 ;  /* 0x00008f00c4807a23 */ /* 0x000fc600000108de */
[----:B------:R-:W-:Y:S01]  /*12930*/  STL [R1+0x168], R35 ;  /* 0x0001682301007387 */ /* 0x000fe20000100800 */
[----:B------:R-:W-:Y:S02]  /*12940*/  FFMA.FTZ R198, R198, c[0x0][0x23c], -R210 ;  /* 0x00008f00c6c67a23 */ /* 0x000fe400000108d2 */
[----:B---3--:R-:W-:Y:S01]  /*12950*/  FFMA.FTZ R33, R244, c[0x0][0x23c], -R222 ;  /* 0x00008f00f4217a23 */ /* 0x008fe200000108de */
[----:B-1----:R-:W-:-:S04]  /*12960*/  FMNMX.FTZ R27, R27, R51, !PT ;  /* 0x000000331b1b7209 */ /* 0x002fc80007810000 */
[----:B------:R1:W-:Y:S01]  /*12970*/  STL [R1+0x14], R33 ;  /* 0x0000142101007387 */ /* 0x0003e20000100800 */
[----:B------:R-:W-:Y:S01]  /*12980*/  FFMA.FTZ R51, R195, c[0x0][0x23c], -R210 ;  /* 0x00008f00c3337a23 */ /* 0x000fe200000108d2 */
[----:B------:R-:W-:Y:S01]  /*12990*/  @!P6 HADD2 R30, -R28.H0_H0, -RZ.H0_H0 ;  /* 0xa00000ff1c1ee230 */ /* 0x000fe20000000900 */
[----:B------:R-:W-:Y:S02]  /*129a0*/  FFMA.FTZ R129, R167, c[0x0][0x23c], -R222 ;  /* 0x00008f00a7817a23 */ /* 0x000fe400000108de */
[----:B------:R-:W-:Y:S02]  /*129b0*/  FFMA.FTZ R181, R92, c[0x0][0x23c], -R210 ;  /* 0x00008f005cb57a23 */ /* 0x000fe400000108d2 */
[----:B------:R-:W-:Y:S01]  /*129c0*/  FFMA.FTZ R182, R242, c[0x0][0x23c], -R222 ;  /* 0x00008f00f2b67a23 */ /* 0x000fe200000108de */
[----:B------:R3:W4:Y:S01]  /*129d0*/  LDL.LU R92, [R1+0x438] ;  /* 0x00043800015c7983 */ /* 0x0007220000300800 */
[----:B------:R-:W-:Y:S01]  /*129e0*/  FFMA.FTZ R167, R144, c[0x0][0x23c], -R210 ;  /* 0x00008f0090a77a23 */ /* 0x000fe200000108d2 */
[----:B-1----:R-:W1:Y:S01]  /*129f0*/  MUFU.EX2 R33, R199 ;  /* 0x000000c700217308 */ /* 0x002e620000000800 */
[--C-:B------:R-:W-:Y:S01]  /*12a00*/  FFMA.FTZ R180, R101, c[0x0][0x23c], -R222.reuse ;  /* 0x00008f0065b47a23 */ /* 0x100fe200000108de */
[----:B------:R-:W3:Y:S01]  /*12a10*/  LDL.LU R144, [R1+0x434] ;  /* 0x0004340001907983 */ /* 0x000ee20000300800 */
[----:B------:R-:W-:-:S02]  /*12a20*/  FFMA.FTZ R242, R107, c[0x0][0x23c], -R222 ;  /* 0x00008f006bf27a23 */ /* 0x000fc400000108de */
[--C-:B------:R-:W-:Y:S02]  /*12a30*/  FFMA.FTZ R168, R245, c[0x0][0x23c], -R222.reuse ;  /* 0x00008f00f5a87a23 */ /* 0x100fe400000108de */
[--C-:B------:R-:W-:Y:S02]  /*12a40*/  FFMA.FTZ R127, R197, c[0x0][0x23c], -R222.reuse ;  /* 0x00008f00c57f7a23 */ /* 0x100fe400000108de */
[--C-:B------:R-:W-:Y:S02]  /*12a50*/  FFMA.FTZ R122, R200, c[0x0][0x23c], -R222.reuse ;  /* 0x00008f00c87a7a23 */ /* 0x100fe400000108de */
[--C-:B------:R-:W-:Y:S02]  /*12a60*/  FFMA.FTZ R113, R201, c[0x0][0x23c], -R222.reuse ;  /* 0x00008f00c9717a23 */ /* 0x100fe400000108de */
[--C-:B------:R-:W-:Y:S02]  /*12a70*/  FFMA.FTZ R111, R202, c[0x0][0x23c], -R222.reuse ;  /* 0x00008f00ca6f7a23 */ /* 0x100fe400000108de */
[--C-:B------:R-:W-:Y:S01]  /*12a80*/  FFMA.FTZ R37, R203, c[0x0][0x23c], -R222.reuse ;  /* 0x00008f00cb257a23 */ /* 0x100fe200000108de */
[----:B-1----:R-:W-:Y:S01]  /*12a90*/  STL [R1+0x18], R33 ;  /* 0x0000182101007387 */ /* 0x002fe20000100800 */
        /* <DEDUP_REMOVED lines=9> */
[--C-:B------:R-:W-:Y:S02]  /*12b30*/  FFMA.FTZ R35, R145, c[0x0][0x23c], -R210.reuse ;  /* 0x00008f0091237a23 */ /* 0x100fe400000108d2 */
[----:B------:R-:W3:Y:S01]  /*12b40*/  LDL.LU R145, [R1+0x430] ;  /* 0x0004300001917983 */ /* 0x000ee20000300800 */
[--C-:B------:R-:W-:Y:S01]  /*12b50*/  FFMA.FTZ R221, R153, c[0x0][0x23c], -R210.reuse ;  /* 0x00008f0099dd7a23 */ /* 0x100fe200000108d2 */
[----:B------:R-:W-:Y:S01]  /*12b60*/  @!P6 PRMT R28, R30, 0x5410, RZ ;  /* 0x000054101e1ce816 */ /* 0x000fe200000000ff */
[----:B------:R-:W-:Y:S01]  /*12b70*/  FFMA.FTZ R209, R207, c[0x0][0x23c], -R210 ;  /* 0x00008f00cfd17a23 */ /* 0x000fe200000108d2 */
[C---:B------:R-:W-:Y:S01]  /*12b80*/  FSETP.NEU.FTZ.AND P6, PT, R27.reuse, -INF , PT ;  /* 0xff8000001b00780b */ /* 0x040fe20003fdd000 */
[----:B------:R-:W-:-:S02]  /*12b90*/  FMUL.FTZ R197, R27, c[0x0][0x23c] ;  /* 0x00008f001bc57a20 */ /* 0x000fc40000410000 */
        /* <DEDUP_REMOVED lines=10> */
[----:B------:R-:W-:Y:S01]  /*12c40*/  FFMA.FTZ R96, R96, c[0x0][0x23c], -R210 ;  /* 0x00008f0060607a23 */ /* 0x000fe200000108d2 */
[----:B--2---:R-:W-:-:S04]  /*12c50*/  FMNMX.FTZ R52, R34, R52, !PT ;  /* 0x0000003422347209 */ /* 0x004fc80007810000 */
        /* <DEDUP_REMOVED lines=12> */
[----:B------:R-:W1:Y:S01]  /*12d20*/  SHFL.BFLY PT, R195, R196, 0x2, 0x1f ;  /* 0x0c401f00c4c37f89 */ /* 0x000e6200000e0000 */
[--C-:B------:R-:W-:Y:S01]  /*12d30*/  FFMA.FTZ R52, R229, c[0x0][0x23c], -R222.reuse ;  /* 0x00008f00e5347a23 */ /* 0x100fe200000108de */
[----:B------:R-:W2:Y:S01]  /*12d40*/  MUFU.EX2 R69, R198 ;  /* 0x000000c600457308 */ /* 0x000ea20000000800 */
[----:B------:R-:W-:Y:S02]  /*12d50*/  FFMA.FTZ R229, R220, c[0x0][0x23c], -R222 ;  /* 0x00008f00dce57a23 */ /* 0x000fe400000108de */
[--C-:B------:R-:W-:Y:S02]  /*12d60*/  FFMA.FTZ R222, R152, c[0x0][0x23c], -R210.reuse ;  /* 0x00008f0098de7a23 */ /* 0x100fe400000108d2 */
[----:B------:R-:W3:Y:S01]  /*12d70*/  LDL.LU R152, [R1+0x42c] ;  /* 0x00042c0001987983 */ /* 0x000ee20000300800 */
[----:B------:R-:W-:-:S03]  /*12d80*/  FFMA.FTZ R220, R156, c[0x0][0x23c], -R210 ;  /* 0x00008f009cdc7a23 */ /* 0x000fc600000108d2 */
[----:B------:R-:W3:Y:S01]  /*12d90*/  LDL.LU R153, [R1+0x428] ;  /* 0x0004280001997983 */ /* 0x000ee20000300800 */
[----:B------:R-:W-:-:S03]  /*12da0*/  FFMA.FTZ R230, R230, c[0x0][0x23c], -R210 ;  /* 0x00008f00e6e67a23 */ /* 0x000fc600000108d2 */
[----:B------:R-:W3:Y:S01]  /*12db0*/  LDL.LU R156, [R1+0x424] ;  /* 0x00042400019c7983 */ /* 0x000ee20000300800 */
[----:B------:R-:W-:-:S03]  /*12dc0*/  FFMA.FTZ R109, R109, c[0x0][0x23c], -R210 ;  /* 0x00008f006d6d7a23 */ /* 0x000fc600000108d2 */
[----:B------:R-:W3:Y:S01]  /*12dd0*/  LDL.LU R157, [R1+0x420] ;  /* 0x00042000019d7983 */ /* 0x000ee20000300800 */
[--C-:B------:R-:W-:Y:S02]  /*12de0*/  FFMA.FTZ R218, R218, c[0x0][0x23c], -R210.reuse ;  /* 0x00008f00dada7a23 */ /* 0x100fe400000108d2 */
[--C-:B------:R-:W-:Y:S01]  /*12df0*/  FFMA.FTZ R204, R146, c[0x0][0x23c], -R210.reuse ;  /* 0x00008f0092cc7a23 */ /* 0x100fe200000108d2 */
[----:B------:R-:W3:Y:S01]  /*12e00*/  LDL.LU R160, [R1+0x41c] ;  /* 0x00041c0001a07983 */ /* 0x000ee20000300800 */
[----:B------:R-:W-:Y:S01]  /*12e10*/  FFMA.FTZ R203, R147, c[0x0][0x23c], -R210 ;  /* 0x00008f0093cb7a23 */ /* 0x000fe200000108d2 */
[----:B------:R-:W-:Y:S02]  /*12e20*/  FSEL R210, R197, RZ, P6 ;  /* 0x000000ffc5d27208 */ /* 0x000fe40003000000 */
[----:B------:R-:W3:Y:S04]  /*12e30*/  LDL.LU R161, [R1+0x418] ;  /* 0x0004180001a17983 */ /* 0x000ee80000300800 */
[----:B------:R-:W3:Y:S04]  /*12e40*/  LDL.LU R146, [R1+0x414] ;  /* 0x0004140001927983 */ /* 0x000ee80000300800 */
[----:B------:R-:W3:Y:S04]  /*12e50*/  LDL.LU R147, [R1+0x410] ;  /* 0x0004100001937983 */ /* 0x000ee80000300800 */
[----:B------:R-:W-:Y:S04]  /*12e60*/  STL.64 [R1+0x248], R28 ;  /* 0x0002481c01007387 */ /* 0x000fe80000100a00 */
[----:B------:R1:W-:Y:S01]  /*12e70*/  STL [R1+0x108], R123 ;  /* 0x0001087b01007387 */ /* 0x0003e20000100800 */
[----:B--2---:R-:W-:-:S04]  /*12e80*/  F2FP.PACK_AB R31, R33, R69 ;  /* 0x00000045211f723e */ /* 0x004fc800000000ff */
[----:B------:R-:W-:Y:S01]  /*12e90*/  PRMT R30, R31, 0x7632, R30 ;  /* 0x000076321f1e7816 */ /* 0x000fe2000000001e */
[----:B------:R-:W-:-:S04]  /*12ea0*/  FFMA.FTZ R198, R241, c[0x0][0x23c], -R210 ;  /* 0x00008f00f1c67a23 */ /* 0x000fc800000108d2 */
[----:B------:R-:W-:Y:S01]  /*12eb0*/  @!P4 HADD2 R26, -R30.H0_H0, -RZ.H0_H0 ;  /* 0xa00000ff1e1ac230 */ /* 0x000fe20000000900 */
[----:B-1----:R-:W-:Y:S01]  /*12ec0*/  FMNMX.FTZ R123, R196, R195, !PT ;  /* 0x000000c3c47b7209 */ /* 0x002fe20007810000 */
[--C-:B------:R-:W-:Y:S02]  /*12ed0*/  FFMA.FTZ R195, R240, c[0x0][0x23c], -R210.reuse ;  /* 0x00008f00f0c37a23 */ /* 0x100fe400000108d2 */
[--C-:B------:R-:W-:Y:S02]  /*12ee0*/  FFMA.FTZ R240, R228, c[0x0][0x23c], -R210.reuse ;  /* 0x00008f00e4f07a23 */ /* 0x100fe400000108d2 */
[--C-:B------:R-:W-:Y:S02]  /*12ef0*/  FFMA.FTZ R228, R215, c[0x0][0x23c], -R210.reuse ;  /* 0x00008f00d7e47a23 */ /* 0x100fe400000108d2 */
[--C-:B------:R-:W-:Y:S02]  /*12f00*/  FFMA.FTZ R215, R150, c[0x0][0x23c], -R210.reuse ;  /* 0x00008f0096d77a23 */ /* 0x100fe400000108d2 */
[----:B------:R-:W1:Y:S01]  /*12f10*/  SHFL.BFLY PT, R150, R123, 0x1, 0x1f ;  /* 0x0c201f007b967f89 */ /* 0x000e6200000e0000 */
[----:B------:R-:W-:-:S02]  /*12f20*/  FFMA.FTZ R29, R154, c[0x0][0x23c], -R210 ;  /* 0x00008f009a1d7a23 */ /* 0x000fc400000108d2 */
[--C-:B------:R-:W-:Y:S01]  /*12f30*/  FFMA.FTZ R28, R155, c[0x0][0x23c], -R210.reuse ;  /* 0x00008f009b1c7a23 */ /* 0x100fe200000108d2 */
[----:B------:R-:W2:Y:S01]  /*12f40*/  LDL.LU R154, [R1+0x40c] ;  /* 0x00040c00019a7983 */ /* 0x000ea20000300800 */
[----:B------:R-:W-:-:S03]  /*12f50*/  FFMA.FTZ R241, R151, c[0x0][0x23c], -R210 ;  /* 0x00008f0097f17a23 */ /* 0x000fc600000108d2 */
[----:B------:R-:W2:Y:S01]  /*12f60*/  LDL.LU R155, [R1+0x408] ;  /* 0x00040800019b7983 */ /* 0x000ea20000300800 */
[----:B------:R-:W-:-:S03]  /*12f70*/  @!P5 HADD2 R36, -R31.H0_H0, -RZ.H0_H0 ;  /* 0xa00000ff1f24d230 */ /* 0x000fc60000000900 */
[----:B------:R1:W-:Y:S01]  /*12f80*/  STL [R1+0x170], R29 ;  /* 0x0001701d01007387 */ /* 0x0003e20000100800 */
[----:B------:R-:W-:Y:S01]  /*12f90*/  FFMA.FTZ R252, R158, c[0x0][0x23c], -R210 ;  /* 0x00008f009efc7a23 */ /* 0x000fe200000108d2 */
[----:B------:R-:W-:Y:S02]  /*12fa0*/  PRMT R151, R31, 0x5410, R30 ;  /* 0x000054101f977816 */ /* 0x000fe4000000001e */
[----:B------:R4:W-:Y:S01]  /*12fb0*/  STL [R1+0x16c], R28 ;  /* 0x00016c1c01007387 */ /* 0x0009e20000100800 */
[----:B------:R-:W-:Y:S02]  /*12fc0*/  @!P4 PRMT R30, R26, 0x5410, RZ ;  /* 0x000054101a1ec816 */ /* 0x000fe400000000ff */
[----:B------:R-:W-:Y:S01]  /*12fd0*/  LOP3.LUT R26, R126, 0xff, RZ, 0xc0, !PT ;  /* 0x000000ff7e1a7812 */ /* 0x000fe200078ec0ff */
[----:B------:R-:W2:Y:S01]  /*12fe0*/  LDL.LU R158, [R1+0x404] ;  /* 0x00040400019e7983 */ /* 0x000ea20000300800 */
[----:B------:R-:W-:Y:S02]  /*12ff0*/  @!P5 PRMT R31, R36, 0x5410, RZ ;  /* 0x00005410241fd816 */ /* 0x000fe400000000ff */
[----:B------:R-:W-:Y:S01]  /*13000*/  ISETP.GE.U32.AND P5, PT, R251, R26, PT ;  /* 0x0000001afb00720c */ /* 0x000fe20003fa6070 */
[----:B------:R-:W-:Y:S01]  /*13010*/  FFMA.FTZ R250, R132, c[0x0][0x23c], -R210 ;  /* 0x00008f0084fa7a23 */ /* 0x000fe200000108d2 */
[----:B------:R-:W-:Y:S01]  /*13020*/  SHF.R.U32.HI R26, RZ, 0x18, R126 ;  /* 0x00000018ff1a7819 */ /* 0x000fe2000001167e */
[--C-:B------:R-:W-:Y:S01]  /*13030*/  FFMA.FTZ R196, R137, c[0x0][0x23c], -R210.reuse ;  /* 0x00008f0089c47a23 */ /* 0x100fe200000108d2 */
[----:B------:R-:W-:Y:S01]  /*13040*/  FSEL R36, R24, RZ, P2 ;  /* 0x000000ff18247208 */ /* 0x000fe20001000000 */
[----:B------:R-:W-:-:S02]  /*13050*/  FFMA.FTZ R33, R133, c[0x0][0x23c], -R210 ;  /* 0x00008f0085217a23 */ /* 0x000fc400000108d2 */
[--C-:B-1----:R-:W-:Y:S02]  /*13060*/  FFMA.FTZ R29, R162, c[0x0][0x23c], -R210.reuse ;  /* 0x00008f00a21d7a23 */ /* 0x102fe400000108d2 */
[----:B----4-:R-:W-:Y:S02]  /*13070*/  FFMA.FTZ R28, R159, c[0x0][0x23c], -R210 ;  /* 0x00008f009f1c7a23 */ /* 0x010fe400000108d2 */
[----:B------:R-:W4:Y:S04]  /*13080*/  LDL.LU R159, [R1+0x400] ;  /* 0x00040000019f7983 */ /* 0x000f280000300800 */
[----:B------:R-:W2:Y:S04]  /*13090*/  LDL.LU R162, [R1+0x3fc] ;  /* 0x0003fc0001a27983 */ /* 0x000ea80000300800 */
[----:B------:R1:W-:Y:S01]  /*130a0*/  STL [R1+0x100], R28 ;  /* 0x0001001c01007387 */ /* 0x0003e20000100800 */
[----:B------:R-:W-:-:S02]  /*130b0*/  ISETP.GE.U32.AND P2, PT, R251, R26, PT ;  /* 0x0000001afb00720c */ /* 0x000fc40003f46070 */
[----:B------:R-:W-:Y:S01]  /*130c0*/  FMNMX.FTZ R26, R123, R150, !PT ;  /* 0x000000967b1a7209 */ /* 0x000fe20007810000 */
[----:B------:R-:W-:Y:S02]  /*130d0*/  FFMA.FTZ R202, R140, c[0x0][0x23c], -R210 ;  /* 0x00008f008cca7a23 */ /* 0x000fe400000108d2 */
[----:B------:R-:W-:Y:S01]  /*130e0*/  FADD.FTZ R123, R164, -R36 ;  /* 0x80000024a47b7221 */ /* 0x000fe20000010000 */
[----:B------:R-:W-:Y:S01]  /*130f0*/  SHF.R.U32.HI R164, RZ, 0x10, R126 ;  /* 0x00000010ffa47819 */ /* 0x000fe2000001167e */
[--C-:B------:R-:W-:Y:S01]  /*13100*/  FFMA.FTZ R201, R141, c[0x0][0x23c], -R210.reuse ;  /* 0x00008f008dc97a23 */ /* 0x100fe200000108d2 */
[----:B------:R-:W-:Y:S01]  /*13110*/  FSEL R126, R25, RZ, P3 ;  /* 0x000000ff197e7208 */ /* 0x000fe20001800000 */
[--C-:B------:R-:W-:Y:S01]  /*13120*/  FFMA.FTZ R200, R148, c[0x0][0x23c], -R210.reuse ;  /* 0x00008f0094c87a23 */ /* 0x100fe200000108d2 */
[C---:B------:R-:W-:Y:S01]  /*13130*/  FSETP.NEU.FTZ.AND P3, PT, R26.reuse, -INF , PT ;  /* 0xff8000001a00780b */ /* 0x040fe20003f7d000 */
[----:B------:R-:W-:Y:S02]  /*13140*/  FMUL.FTZ R36, R26, c[0x0][0x23c] ;  /* 0x00008f001a247a20 */ /* 0x000fe40000410000 */
[----:B-1----:R-:W-:-:S02]  /*13150*/  FFMA.FTZ R28, R163, c[0x0][0x23c], -R210 ;  /* 0x00008f00a31c7a23 */ /* 0x002fc400000108d2 */
[----:B------:R-:W2:Y:S04]  /*13160*/  LDL.LU R163, [R1+0x3f8] ;  /* 0x0003f80001a37983 */ /* 0x000ea80000300800 */
[----:B------:R-:W2:Y:S04]  /*13170*/  LDL.LU R132, [R1+0x3f4] ;  /* 0x0003f40001847983 */ /* 0x000ea80000300800 */
[----:B------:R1:W-:Y:S04]  /*13180*/  STL [R1+0x40], R28 ;  /* 0x0000401c01007387 */ /* 0x0003e80000100800 */
[----:B------:R-:W2:Y:S01]  /*13190*/  LDL.LU R133, [R1+0x3f0] ;  /* 0x0003f00001857983 */ /* 0x000ea20000300800 */
[--C-:B------:R-:W-:Y:S01]  /*131a0*/  FFMA.FTZ R199, R149, c[0x0][0x23c], -R210.reuse ;  /* 0x00008f0095c77a23 */ /* 0x100fe200000108d2 */
[----:B------:R-:W-:Y:S01]  /*131b0*/  FSEL R36, R36, RZ, P3 ;  /* 0x000000ff24247208 */ /* 0x000fe20001800000 */
[----:B-1----:R-:W-:-:S02]  /*131c0*/  FFMA.FTZ R28, R136, c[0x0][0x23c], -R210 ;  /* 0x00008f00881c7a23 */ /* 0x002fc400000108d2 */
[----:B------:R-:W2:Y:S04]  /*131d0*/  LDL.LU R136, [R1+0x3ec] ;  /* 0x0003ec0001887983 */ /* 0x000ea80000300800 */
[----:B------:R-:W2:Y:S04]  /*131e0*/  LDL.LU R137, [R1+0x3e8] ;  /* 0x0003e80001897983 */ /* 0x000ea80000300800 */
[----:B------:R-:W-:Y:S04]  /*131f0*/  STL [R1+0xbc], R196 ;  /* 0x0000bcc401007387 */ /* 0x000fe80000100800 */
[----:B------:R-:W-:Y:S04]  /*13200*/  STL [R1+0x7c], R195 ;  /* 0x00007cc301007387 */ /* 0x000fe80000100800 */
[----:B------:R-:W2:Y:S04]  /*13210*/  LDL.LU R140, [R1+0x3e4] ;  /* 0x0003e400018c7983 */ /* 0x000ea80000300800 */
[----:B------:R-:W2:Y:S04]  /*13220*/  LDL.LU R141, [R1+0x3e0] ;  /* 0x0003e000018d7983 */ /* 0x000ea80000300800 */
[----:B------:R-:W2:Y:S04]  /*13230*/  LDL.LU R148, [R1+0x3dc] ;  /* 0x0003dc0001947983 */ /* 0x000ea80000300800 */
[----:B------:R-:W2:Y:S04]  /*13240*/  LDL.LU R149, [R1+0x3d8] ;  /* 0x0003d80001957983 */ /* 0x000ea80000300800 */
[----:B------:R-:W-:Y:S04]  /*13250*/  STL [R1+0x64], R151 ;  /* 0x0000649701007387 */ /* 0x000fe80000100800 */
[----:B------:R1:W-:Y:S01]  /*13260*/  STL.64 [R1+0x250], R30 ;  /* 0x0002501e01007387 */ /* 0x0003e20000100a00 */
[----:B------:R-:W-:-:S03]  /*13270*/  FFMA.FTZ R150, R94, c[0x0][0x23c], -R36 ;  /* 0x00008f005e967a23 */ /* 0x000fc60000010824 */
[----:B------:R1:W-:Y:S01]  /*13280*/  STL.64 [R1+0x258], R24 ;  /* 0x0002581801007387 */ /* 0x0003e20000100a00 */
[----:B------:R-:W-:Y:S02]  /*13290*/  LOP3.LUT R164, R164, 0xff, RZ, 0xc0, !PT ;  /* 0x000000ffa4a47812 */ /* 0x000fe400078ec0ff */
[C---:B-1----:R-:W-:Y:S01]  /*132a0*/  LOP3.LUT R30, R124.reuse, 0xff, RZ, 0xc0, !PT ;  /* 0x000000ff7c1e7812 */ /* 0x042fe200078ec0ff */
[----:B------:R-:W2:Y:S03]  /*132b0*/  LDL.LU R25, [R1+0x4c] ;  /* 0x00004c0001197983 */ /* 0x000ea60000300800 */
[----:B------:R-:W-:Y:S02]  /*132c0*/  ISETP.GE.U32.AND P4, PT, R251, R30, PT ;  /* 0x0000001efb00720c */ /* 0x000fe40003f86070 */
[----:B------:R-:W-:Y:S01]  /*132d0*/  LOP3.LUT R30, R124, 0xffff, RZ, 0xc0, !PT ;  /* 0x0000ffff7c1e7812 */ /* 0x000fe200078ec0ff */
[----:B------:R-:W3:Y:S01]  /*132e0*/  LDL.LU R24, [R1+0x50] ;  /* 0x0000500001187983 */ /* 0x000ee20000300800 */
[----:B------:R-:W-:-:S03]  /*132f0*/  FFMA.FTZ R125, R190, c[0x0][0x23c], -R36 ;  /* 0x00008f00be7d7a23 */ /* 0x000fc60000010824 */
[----:B------:R1:W-:Y:S04]  /*13300*/  STL [R1+0x2b8], R26 ;  /* 0x0002b81a01007387 */ /* 0x0003e80000100800 */
[----:B------:R-:W3:Y:S04]  /*13310*/  LDL.LU R94, [R1+0x1c] ;  /* 0x00001c00015e7983 */ /* 0x000ee80000300800 */
[----:B------:R-:W4:Y:S01]  /*13320*/  LDL.LU R190, [R1+0xc0] ;  /* 0x0000c00001be7983 */ /* 0x000f220000300800 */
[----:B------:R-:W-:Y:S02]  /*13330*/  FSEL R31, R26, RZ, P3 ;  /* 0x000000ff1a1f7208 */ /* 0x000fe40001800000 */
[----:B------:R-:W-:-:S02]  /*13340*/  ISETP.GE.U32.AND P3, PT, R251, R164, PT ;  /* 0x000000a4fb00720c */ /* 0x000fc40003f66070 */
[----:B------:R-:W-:Y:S08]  /*13350*/  MUFU.EX2 R164, R127 ;  /* 0x0000007f00a47308 */ /* 0x000ff00000000800 */
[----:B------:R1:W1:Y:S02]  /*13360*/  MUFU.EX2 R127, R113 ;  /* 0x00000071007f7308 */ /* 0x0002640000000800 */
[----:B-1----:R-:W4:Y:S01]  /*13370*/  LDL.LU R113, [R1+0x1d8] ;  /* 0x0001d80001717983 */ /* 0x002f220000300800 */
        /* <DEDUP_REMOVED lines=11> */
[----:B------:R-:W-:Y:S02]  /*13430*/  FFMA.FTZ R195, R212, c[0x0][0x23c], -R210 ;  /* 0x00008f00d4c37a23 */ /* 0x000fe400000108d2 */
[----:B------:R1:W-:Y:S01]  /*13440*/  MUFU.EX2 R212, R129 ;  /* 0x0000008100d47308 */ /* 0x0003e20000000800 */
[----:B------:R-:W-:-:S07]  /*13450*/  SHF.R.U32.HI R26, RZ, 0x10, R124 ;  /* 0x00000010ff1a7819 */ /* 0x000fce000001167c */
[----:B------:R1:W-:Y:S01]  /*13460*/  MUFU.EX2 R210, R128 ;  /* 0x0000008000d27308 */ /* 0x0003e20000000800 */
[----:B------:R-:W-:Y:S01]  /*13470*/  SHF.R.U32.HI R217, RZ, 0x18, R124 ;  /* 0x00000018ffd97819 */ /* 0x000fe2000001167c */
[--C-:B------:R-:W-:Y:S02]  /*13480*/  FFMA.FTZ R124, R112, c[0x0][0x23c], -R36.reuse ;  /* 0x00008f00707c7a23 */ /* 0x100fe40000010824 */
[----:B-1----:R-:W-:Y:S02]  /*13490*/  FFMA.FTZ R129, R98, c[0x0][0x23c], -R36 ;  /* 0x00008f0062817a23 */ /* 0x002fe40000010824 */
[----:B------:R-:W-:Y:S02]  /*134a0*/  IMAD.MOV.U32 R98, RZ, RZ, R123 ;  /* 0x000000ffff627224 */ /* 0x000fe400078e007b */
[----:B------:R-:W1:Y:S02]  /*134b0*/  MUFU.EX2 R111, R111 ;  /* 0x0000006f006f7308 */ /* 0x000e640000000800 */
[----:B------:R-:W-:-:S02]  /*134c0*/  FMUL.FTZ R112, R98, c[0x0][0x23c] ;  /* 0x00008f0062707a20 */ /* 0x000fc40000410000 */
[--C-:B------:R-:W-:Y:S02]  /*134d0*/  FFMA.FTZ R128, R102, c[0x0][0x23c], -R36.reuse ;  /* 0x00008f0066807a23 */ /* 0x100fe40000010824 */
[--C-:B------:R-:W-:Y:S02]  /*134e0*/  FFMA.FTZ R102, R194, c[0x0][0x23c], -R36.reuse ;  /* 0x00008f00c2667a23 */ /* 0x100fe40000010824 */
[--C-:B------:R-:W-:Y:S01]  /*134f0*/  FFMA.FTZ R151, R106, c[0x0][0x23c], -R36.reuse ;  /* 0x00008f006a977a23 */ /* 0x100fe20000010824 */
[----:B------:R1:W-:Y:S01]  /*13500*/  MUFU.EX2 R216, R122 ;  /* 0x0000007a00d87308 */ /* 0x0003e20000000800 */
        /* <DEDUP_REMOVED lines=8> */
[----:B-1----:R-:W-:-:S02]  /*13590*/  FFMA.FTZ R122, R193, c[0x0][0x23c], -R36 ;  /* 0x00008f00c17a7a23 */ /* 0x002fc40000010824 */
[--C-:B------:R-:W-:Y:S02]  /*135a0*/  FFMA.FTZ R34, R34, c[0x0][0x23c], -R36.reuse ;  /* 0x00008f0022227a23 */ /* 0x100fe40000010824 */
[--C-:B------:R-:W-:Y:S02]  /*135b0*/  FFMA.FTZ R226, R226, c[0x0][0x23c], -R36.reuse ;  /* 0x00008f00e2e27a23 */ /* 0x100fe40000010824 */
[--C-:B------:R-:W-:Y:S02]  /*135c0*/  FFMA.FTZ R225, R225, c[0x0][0x23c], -R36.reuse ;  /* 0x00008f00e1e17a23 */ /* 0x100fe40000010824 */
[--C-:B------:R-:W-:Y:S02]  /*135d0*/  FFMA.FTZ R193, R134, c[0x0][0x23c], -R36.reuse ;  /* 0x00008f0086c17a23 */ /* 0x100fe40000010824 */
[--C-:B------:R-:W-:Y:S02]  /*135e0*/  FFMA.FTZ R192, R135, c[0x0][0x23c], -R36.reuse ;  /* 0x00008f0087c07a23 */ /* 0x100fe40000010824 */
[----:B------:R-:W-:-:S02]  /*135f0*/  FFMA.FTZ R208, R208, c[0x0][0x23c], -R36 ;  /* 0x00008f00d0d07a23 */ /* 0x000fc40000010824 */
[--C-:B------:R-:W-:Y:S02]  /*13600*/  FFMA.FTZ R171, R171, c[0x0][0x23c], -R36.reuse ;  /* 0x00008f00abab7a23 */ /* 0x100fe40000010824 */
[--C-:B------:R-:W-:Y:S01]  /*13610*/  FFMA.FTZ R170, R53, c[0x0][0x23c], -R36.reuse ;  /* 0x00008f0035aa7a23 */ /* 0x100fe20000010824 */
[----:B------:R-:W-:Y:S04]  /*13620*/  STL [R1+0x104], R127 ;  /* 0x0001047f01007387 */ /* 0x000fe80000100800 */
[----:B------:R-:W4:Y:S04]  /*13630*/  LDL.LU R134, [R1+0x3d4] ;  /* 0x0003d40001867983 */ /* 0x000f280000300800 */
[----:B------:R-:W4:Y:S04]  /*13640*/  LDL.LU R135, [R1+0x3d0] ;  /* 0x0003d00001877983 */ /* 0x000f280000300800 */
[----:B------:R-:W-:Y:S01]  /*13650*/  STL [R1+0xe4], R111 ;  /* 0x0000e46f01007387 */ /* 0x000fe20000100800 */
[----:B--2---:R-:W-:-:S02]  /*13660*/  FFMA.FTZ R25, R25, c[0x0][0x23c], -R36 ;  /* 0x00008f0019197a23 */ /* 0x004fc40000010824 */
[--C-:B---3--:R-:W-:Y:S02]  /*13670*/  FFMA.FTZ R98, R94, c[0x0][0x23c], -R36.reuse ;  /* 0x00008f005e627a23 */ /* 0x108fe40000010824 */
[--C-:B------:R-:W-:Y:S02]  /*13680*/  FFMA.FTZ R94, R120, c[0x0][0x23c], -R36.reuse ;  /* 0x00008f00785e7a23 */ /* 0x100fe40000010824 */
[--C-:B----4-:R-:W-:Y:S02]  /*13690*/  FFMA.FTZ R194, R190, c[0x0][0x23c], -R36.reuse ;  /* 0x00008f00bec27a23 */ /* 0x110fe40000010824 */
[--C-:B------:R-:W-:Y:S02]  /*136a0*/  FFMA.FTZ R190, R224, c[0x0][0x23c], -R36.reuse ;  /* 0x00008f00e0be7a23 */ /* 0x100fe40000010824 */
[--C-:B------:R-:W-:Y:S02]  /*136b0*/  FFMA.FTZ R120, R116, c[0x0][0x23c], -R36.reuse ;  /* 0x00008f0074787a23 */ /* 0x100fe40000010824 */
[--C-:B------:R-:W-:Y:S01]  /*136c0*/  FFMA.FTZ R224, R118, c[0x0][0x23c], -R36.reuse ;  /* 0x00008f0076e07a23 */ /* 0x100fe20000010824 */
[----:B------:R-:W-:Y:S01]  /*136d0*/  MUFU.EX2 R116, R112 ;  /* 0x0000007000747308 */ /* 0x000fe20000000800 */
[----:B------:R-:W-:-:S07]  /*136e0*/  FFMA.FTZ R24, R24, c[0x0][0x23c], -R36 ;  /* 0x00008f0018187a23 */ /* 0x000fce0000010824 */
[----:B------:R1:W2:Y:S08]  /*136f0*/  MUFU.EX2 R118, R37 ;  /* 0x0000002500767308 */ /* 0x0002b00000000800 */
[----:B------:R3:W4:Y:S01]  /*13700*/  MUFU.EX2 R112, R139 ;  /* 0x0000008b00707308 */ /* 0x0007220000000800 */
[----:B-1----:R-:W-:-:S04]  /*13710*/  F2FP.PACK_AB R37, R210, R212 ;  /* 0x000000d4d225723e */ /* 0x002fc800000000ff */
[----:B------:R-:W-:Y:S01]  /*13720*/  PRMT R36, R37, 0x7632, R36 ;  /* 0x0000763225247816 */ /* 0x000fe20000000024 */
[----:B------:R-:W-:-:S04]  /*13730*/  @!P5 HADD2 R39, -R37.H0_H0, -RZ.H0_H0 ;  /* 0xa00000ff2527d230 */ /* 0x000fc80000000900 */
[----:B------:R-:W-:Y:S01]  /*13740*/  @!P1 HADD2 R38, -R36.H0_H0, -RZ.H0_H0 ;  /* 0xa00000ff24269230 */ /* 0x000fe20000000900 */
[----:B------:R-:W-:Y:S01]  /*13750*/  PRMT R53, R37, 0x5410, R36 ;  /* 0x0000541025357816 */ /* 0x000fe20000000024 */
[----:B--2---:R-:W-:Y:S01]  /*13760*/  STL [R1+0xd4], R118 ;  /* 0x0000d47601007387 */ /* 0x004fe20000100800 */
[----:B------:R-:W-:Y:S01]  /*13770*/  FFMA.FTZ R113, R113, R116, R138 ;  /* 0x0000007471717223 */ /* 0x000fe2000001008a */
[----:B------:R-:W-:Y:S02]  /*13780*/  @!P5 PRMT R37, R39, 0x5410, RZ ;  /* 0x000054102725d816 */ /* 0x000fe400000000ff */
[----:B------:R-:W2:Y:S01]  /*13790*/  LDL.LU R138, [R1+0x3cc] ;  /* 0x0003cc00018a7983 */ /* 0x000ea20000300800 */
[----:B------:R-:W-:-:S03]  /*137a0*/  @!P1 PRMT R36, R38, 0x5410, RZ ;  /* 0x0000541026249816 */ /* 0x000fc600000000ff */
[----:B---3--:R-:W3:Y:S01]  /*137b0*/  LDL.LU R139, [R1+0x3c8] ;  /* 0x0003c800018b7983 */ /* 0x008ee20000300800 */
[----:B------:R-:W-:-:S03]  /*137c0*/  SHF.R.U32.HI R39, RZ, 0x8, R30 ;  /* 0x00000008ff277819 */ /* 0x000fc6000001161e */
[----:B----4-:R-:W-:Y:S04]  /*137d0*/  STL [R1+0x15c], R112 ;  /* 0x00015c7001007387 */ /* 0x010fe80000100800 */
[----:B------:R-:W-:Y:S04]  /*137e0*/  STL [R1+0x50], R53 ;  /* 0x0000503501007387 */ /* 0x000fe80000100800 */
[----:B------:R-:W4:Y:S04]  /*137f0*/  LDL.LU R30, [R1+0x1d4] ;  /* 0x0001d400011e7983 */ /* 0x000f280000300800 */
[----:B------:R1:W-:Y:S04]  /*13800*/  STL.64 [R1+0x260], R36 ;  /* 0x0002602401007387 */ /* 0x0003e80000100a00 */
[----:B-1----:R-:W2:Y:S01]  /*13810*/  LDL.LU R37, [R1+0x198] ;  /* 0x0001980001257983 */ /* 0x002ea20000300800 */
[----:B------:R-:W1:Y:S01]  /*13820*/  MUFU.EX2 R209, R209 ;  /* 0x000000d100d17308 */ /* 0x000e620000000800 */
[----:B------:R-:W-:Y:S01]  /*13830*/  LOP3.LUT R38, R39, 0xffff, RZ, 0xc0, !PT ;  /* 0x0000ffff27267812 */ /* 0x000fe200078ec0ff */
[----:B------:R-:W-:Y:S01]  /*13840*/  FADD.FTZ R31, R0, -R31 ;  /* 0x8000001f001f7221 */ /* 0x000fe20000010000 */
[----:B------:R-:W-:-:S02]  /*13850*/  ISETP.GE.U32.AND P5, PT, R251, R217, PT ;  /* 0x000000d9fb00720c */ /* 0x000fc40003fa6070 */
[----:B------:R-:W-:Y:S01]  /*13860*/  ISETP.GE.U32.AND P1, PT, R251, R38, PT ;  /* 0x00000026fb00720c */ /* 0x000fe20003f26070 */
[----:B------:R-:W-:Y:S02]  /*13870*/  FADD.FTZ R126, R3, -R126 ;  /* 0x8000007e037e7221 */ /* 0x000fe40000010000 */
[----:B------:R-:W-:Y:S01]  /*13880*/  MUFU.EX2 R217, R129 ;  /* 0x0000008100d97308 */ /* 0x000fe20000000800 */
[----:B-1----:R-:W-:-:S07]  /*13890*/  F2FP.PACK_AB R39, R209, R112 ;  /* 0x00000070d127723e */ /* 0x002fce00000000ff */
[----:B------:R1:W-:Y:S01]  /*138a0*/  MUFU.EX2 R112, R128 ;  /* 0x0000008000707308 */ /* 0x0003e20000000800 */
[----:B------:R-:W-:Y:S01]  /*138b0*/  PRMT R38, R39, 0x7632, R38 ;  /* 0x0000763227267816 */ /* 0x000fe20000000026 */
[----:B------:R-:W-:-:S04]  /*138c0*/  FMUL.FTZ R36, R126, c[0x0][0x23c] ;  /* 0x00008f007e247a20 */ /* 0x000fc80000410000 */
[----:B------:R-:W-:Y:S02]  /*138d0*/  @!P2 HADD2 R49, -R38.H0_H0, -RZ.H0_H0 ;  /* 0xa00000ff2631a230 */ /* 0x000fe40000000900 */
[----:B------:R1:W1:Y:S02]  /*138e0*/  MUFU.EX2 R53, R150 ;  /* 0x0000009600357308 */ /* 0x0002640000000800 */
[----:B-1----:R-:W-:-:S04]  /*138f0*/  IMAD.WIDE.U32 R128, R50, -0x2daee0ad, RZ ;  /* 0xd2511f5332807825 */ /* 0x002fc800078e00ff */
[----:B------:R-:W-:Y:S01]  /*13900*/  FMUL.FTZ R50, R31, c[0x0][0x23c] ;  /* 0x00008f001f327a20 */ /* 0x000fe20000410000 */
[----:B------:R-:W-:Y:S01]  /*13910*/  LOP3.LUT R126, R129, UR32, R142, 0x96, !PT ;  /* 0x00000020817e7c12 */ /* 0x000fe2000f8e968e */
[----:B------:R-:W-:Y:S01]  /*13920*/  @!P3 HADD2 R48, -R39.H0_H0, -RZ.H0_H0 ;  /* 0xa00000ff2730b230 */ /* 0x000fe20000000900 */
[----:B------:R-:W3:Y:S01]  /*13930*/  LDL.LU.64 R142, [R1+0x3c0] ;  /* 0x0003c000018e7983 */ /* 0x000ee20000300a00 */
[----:B------:R-:W-:Y:S01]  /*13940*/  LOP3.LUT R150, R26, 0xff, RZ, 0xc0, !PT ;  /* 0x000000ff1a967812 */ /* 0x000fe200078ec0ff */
[----:B------:R-:W-:Y:S01]  /*13950*/  MUFU.EX2 R31, R50 ;  /* 0x00000032001f7308 */ /* 0x000fe20000000800 */
[----:B------:R-:W-:Y:S02]  /*13960*/  PRMT R26, R39, 0x5410, R38 ;  /* 0x00005410271a7816 */ /* 0x000fe40000000026 */
[----:B------:R-:W-:Y:S02]  /*13970*/  @!P2 PRMT R38, R49, 0x5410, RZ ;  /* 0x000054103126a816 */ /* 0x000fe400000000ff */
[----:B------:R-:W-:-:S04]  /*13980*/  LOP3.LUT R49, R126, 0xffff, RZ, 0xc0, !PT ;  /* 0x0000ffff7e317812 */ /* 0x000fc800078ec0ff */
[----:B------:R-:W-:Y:S02]  /*13990*/  SHF.R.U32.HI R49, RZ, 0x8, R49 ;  /* 0x00000008ff317819 */ /* 0x000fe40000011631 */
[----:B------:R-:W-:Y:S02]  /*139a0*/  @!P3 PRMT R39, R48, 0x5410, RZ ;  /* 0x000054103027b816 */ /* 0x000fe400000000ff */
[----:B------:R-:W-:Y:S01]  /*139b0*/  LOP3.LUT R48, R49, 0xffff, RZ, 0xc0, !PT ;  /* 0x0000ffff31307812 */ /* 0x000fe200078ec0ff */
[----:B------:R1:W-:Y:S03]  /*139c0*/  MUFU.EX2 R50, R151 ;  /* 0x0000009700327308 */ /* 0x0003e60000000800 */
[C---:B------:R-:W-:Y:S01]  /*139d0*/  ISETP.GE.U32.AND P3, PT, R251.reuse, R48, PT ;  /* 0x00000030fb00720c */ /* 0x040fe20003f66070 */
[----:B------:R1:W-:Y:S04]  /*139e0*/  STL [R1+0x2bc], R26 ;  /* 0x0002bc1a01007387 */ /* 0x0003e80000100800 */
[----:B------:R1:W-:Y:S01]  /*139f0*/  MUFU.EX2 R49, R58 ;  /* 0x0000003a00317308 */ /* 0x0003e20000000800 */
[----:B------:R-:W-:-:S02]  /*13a00*/  ISETP.GE.U32.AND P2, PT, R251, R150, PT ;  /* 0x00000096fb00720c */ /* 0x000fc40003f46070 */
[----:B------:R-:W3:Y:S05]  /*13a10*/  LDL.LU R150, [R1+0x3bc] ;  /* 0x0003bc0001967983 */ /* 0x000eea0000300800 */
[----:B------:R-:W4:Y:S01]  /*13a20*/  MUFU.EX2 R36, R36 ;  /* 0x0000002400247308 */ /* 0x000f220000000800 */
[----:B-1----:R-:W3:Y:S01]  /*13a30*/  LDL.LU R151, [R1+0x3b8] ;  /* 0x0003b80001977983 */ /* 0x002ee20000300800 */
[----:B------:R-:W-:-:S06]  /*13a40*/  F2FP.PACK_AB R58, R217, R53 ;  /* 0x00000035d93a723e */ /* 0x000fcc00000000ff */
[----:B------:R-:W-:Y:S08]  /*13a50*/  MUFU.EX2 R110, R110 ;  /* 0x0000006e006e7308 */ /* 0x000ff00000000800 */
[----:B------:R1:W-:Y:S08]  /*13a60*/  MUFU.EX2 R26, R51 ;  /* 0x00000033001a7308 */ /* 0x0003f00000000800 */
[----:B------:R-:W-:Y:S01]  /*13a70*/  MUFU.EX2 R104, R104 ;  /* 0x0000006800687308 */ /* 0x000fe20000000800 */
[----:B-1----:R-:W-:-:S07]  /*13a80*/  F2FP.PACK_AB R51, R216, R164 ;  /* 0x000000a4d833723e */ /* 0x002fce00000000ff */
[----:B------:R-:W-:Y:S01]  /*13a90*/  MUFU.EX2 R108, R108 ;  /* 0x0000006c006c7308 */ /* 0x000fe20000000800 */
[----:B------:R-:W-:Y:S01]  /*13aa0*/  @!P4 HADD2 R47, -R51.H0_H0, -RZ.H0_H0 ;  /* 0xa00000ff332fc230 */ /* 0x000fe20000000900 */
[----:B------:R-:W-:Y:S01]  /*13ab0*/  STL.64 [R1+0x268], R38 ;  /* 0x0002682601007387 */ /* 0x000fe20000100a00 */
[----:B----4-:R-:W-:-:S03]  /*13ac0*/  FFMA.FTZ R30, R30, R36, R131 ;  /* 0x000000241e1e7223 */ /* 0x010fc60000010083 */
[----:B------:R1:W4:Y:S01]  /*13ad0*/  LDL.LU R131, [R1+0x3b4] ;  /* 0x0003b40001837983 */ /* 0x0003220000300800 */
[----:B--2---:R-:W-:-:S04]  /*13ae0*/  FFMA.FTZ R48, R37, R31, R53 ;  /* 0x0000001f25307223 */ /* 0x004fc80000010035 */
[----:B------:R-:W-:Y:S02]  /*13af0*/  FADD.FTZ R48, R217, R48 ;  /* 0x00000030d9307221 */ /* 0x000fe40000010000 */
[----:B------:R-:W2:Y:S02]  /*13b00*/  MUFU.EX2 R217, R119 ;  /* 0x0000007700d97308 */ /* 0x000ea40000000800 */
[----:B------:R-:W-:Y:S01]  /*13b10*/  FADD.FTZ R48, R112, R48 ;  /* 0x0000003070307221 */ /* 0x000fe20000010000 */
[----:B------:R-:W-:-:S05]  /*13b20*/  F2FP.PACK_AB R112, R50, R112 ;  /* 0x000000703270723e */ /* 0x000fca00000000ff */
[----:B------:R1:W1:Y:S01]  /*13b30*/  MUFU.EX2 R119, R52 ;  /* 0x0000003400777308 */ /* 0x0002620000000800 */
[----:B------:R-:W-:Y:S01]  /*13b40*/  FADD.FTZ R48, R50, R48 ;  /* 0x0000003032307221 */ /* 0x000fe20000010000 */
[----:B------:R-:W-:-:S03]  /*13b50*/  PRMT R50, R51, 0x7632, R50 ;  /* 0x0000763233327816 */ /* 0x000fc60000000032 */
[----:B------:R-:W-:Y:S02]  /*13b60*/  FADD.FTZ R48, R49, R48 ;  /* 0x0000003031307221 */ /* 0x000fe40000010000 */
[----:B------:R-:W-:Y:S01]  /*13b70*/  @!P1 HADD2 R46, -R50.H0_H0, -RZ.H0_H0 ;  /* 0xa00000ff322e9230 */ /* 0x000fe20000000900 */
[----:B--2---:R-:W-:Y:S01]  /*13b80*/  F2FP.PACK_AB R53, R26, R217 ;  /* 0x000000d91a35723e */ /* 0x004fe200000000ff */
[C---:B------:R-:W-:Y:S01]  /*13b90*/  FADD.FTZ R48, R110.reuse, R48 ;  /* 0x000000306e307221 */ /* 0x040fe20000010000 */
[----:B------:R-:W-:Y:S02]  /*13ba0*/  PRMT R37, R51, 0x5410, R50 ;  /* 0x0000541033257816 */ /* 0x000fe40000000032 */
[----:B------:R-:W-:Y:S01]  /*13bb0*/  @!P4 PRMT R51, R47, 0x5410, RZ ;  /* 0x000054102f33c816 */ /* 0x000fe200000000ff */
[----:B------:R2:W-:Y:S01]  /*13bc0*/  STL [R1+0x118], R26 ;  /* 0x0001181a01007387 */ /* 0x0005e20000100800 */
[----:B------:R-:W-:Y:S02]  /*13bd0*/  F2FP.PACK_AB R110, R110, R49 ;  /* 0x000000316e6e723e */ /* 0x000fe400000000ff */
[----:B-1----:R-:W-:-:S02]  /*13be0*/  PRMT R52, R53, 0x7632, R52 ;  /* 0x0000763235347816 */ /* 0x002fc40000000034 */
[----:B------:R-:W-:Y:S01]  /*13bf0*/  LOP3.LUT R47, R126, 0xff, RZ, 0xc0, !PT ;  /* 0x000000ff7e2f7812 */ /* 0x000fe200078ec0ff */
[----:B------:R-:W-:Y:S01]  /*13c00*/  STL [R1+0xc0], R119 ;  /* 0x0000c07701007387 */ /* 0x000fe20000100800 */
[----:B------:R-:W-:Y:S02]  /*13c10*/  LOP3.LUT R49, R128, 0xff, RZ, 0xc0, !PT ;  /* 0x000000ff80317812 */ /* 0x000fe400078ec0ff */
[----:B------:R-:W-:Y:S01]  /*13c20*/  @!P1 PRMT R50, R46, 0x5410, RZ ;  /* 0x000054102e329816 */ /* 0x000fe200000000ff */
[----:B------:R-:W-:Y:S01]  /*13c30*/  STL [R1+0x110], R104 ;  /* 0x0001106801007387 */ /* 0x000fe20000100800 */
[----:B------:R-:W-:Y:S01]  /*13c40*/  @!P2 HADD2 R22, -R53.H0_H0, -RZ.H0_H0 ;  /* 0xa00000ff3516a230 */ /* 0x000fe20000000900 */
[C---:B------:R-:W-:Y:S01]  /*13c50*/  ISETP.GE.U32.AND P1, PT, R251.reuse, R47, PT ;  /* 0x0000002ffb00720c */ /* 0x040fe20003f26070 */
[----:B------:R-:W-:Y:S01]  /*13c60*/  @!P5 HADD2 R45, -R52.H0_H0, -RZ.H0_H0 ;  /* 0xa00000ff342dd230 */ /* 0x000fe20000000900 */
[----:B------:R1:W-:Y:S01]  /*13c70*/  STL [R1+0x58], R37 ;  /* 0x0000582501007387 */ /* 0x0003e20000100800 */
[----:B------:R-:W-:-:S03]  /*13c80*/  ISETP.GE.U32.AND P4, PT, R251, R49, PT ;  /* 0x00000031fb00720c */ /* 0x000fc60003f86070 */
[----:B------:R-:W-:Y:S01]  /*13c90*/  STL [R1+0x114], R108 ;  /* 0x0001146c01007387 */ /* 0x000fe20000100800 */
[----:B------:R-:W-:Y:S01]  /*13ca0*/  SHF.R.U32.HI R46, RZ, 0x18, R126 ;  /* 0x00000018ff2e7819 */ /* 0x000fe2000001167e */
[----:B------:R-:W1:Y:S02]  /*13cb0*/  MUFU.EX2 R49, R124 ;  /* 0x0000007c00317308 */ /* 0x000e640000000800 */
[----:B------:R3:W-:Y:S01]  /*13cc0*/  STL.64 [R1+0x270], R50 ;  /* 0x0002703201007387 */ /* 0x0007e20000100a00 */
[----:B------:R-:W-:-:S05]  /*13cd0*/  F2FP.PACK_AB R47, R111, R127 ;  /* 0x0000007f6f2f723e */ /* 0x000fca00000000ff */
[----:B--2---:R2:W-:Y:S01]  /*13ce0*/  MUFU.EX2 R26, R130 ;  /* 0x00000082001a7308 */ /* 0x0045e20000000800 */
[----:B------:R-:W-:Y:S01]  /*13cf0*/  @!P1 HADD2 R44, -R47.H0_H0, -RZ.H0_H0 ;  /* 0xa00000ff2f2c9230 */ /* 0x000fe20000000900 */
[----:B-1----:R-:W-:Y:S02]  /*13d00*/  PRMT R37, R53, 0x5410, R52 ;  /* 0x0000541035257816 */ /* 0x002fe40000000034 */
[----:B------:R-:W-:Y:S02]  /*13d10*/  @!P2 PRMT R53, R22, 0x5410, RZ ;  /* 0x000054101635a816 */ /* 0x000fe400000000ff */
[----:B------:R-:W-:Y:S01]  /*13d20*/  SHF.R.U32.HI R22, RZ, 0x10, R126 ;  /* 0x00000010ff167819 */ /* 0x000fe2000001167e */
[----:B--2---:R1:W2:Y:S01]  /*13d30*/  LDL.LU R130, [R1+0x3b0] ;  /* 0x0003b00001827983 */ /* 0x0042a20000300800 */
[----:B------:R-:W-:Y:S01]  /*13d40*/  @!P5 PRMT R52, R45, 0x5410, RZ ;  /* 0x000054102d34d816 */ /* 0x000fe200000000ff */
[----:B---3--:R-:W3:Y:S01]  /*13d50*/  MUFU.EX2 R51, R125 ;  /* 0x0000007d00337308 */ /* 0x008ee20000000800 */
[----:B------:R-:W-:-:S02]  /*13d60*/  ISETP.GE.U32.AND P5, PT, R251, R46, PT ;  /* 0x0000002efb00720c */ /* 0x000fc40003fa6070 */
[----:B------:R-:W-:Y:S02]  /*13d70*/  PRMT R46, R47, 0x7632, R46 ;  /* 0x000076322f2e7816 */ /* 0x000fe4000000002e */
[----:B------:R-:W-:Y:S01]  /*13d80*/  LOP3.LUT R22, R22, 0xff, RZ, 0xc0, !PT ;  /* 0x000000ff16167812 */ /* 0x000fe200078ec0ff */
[----:B------:R1:W-:Y:S02]  /*13d90*/  STL [R1+0x54], R37 ;  /* 0x0000542501007387 */ /* 0x0003e40000100800 */
[----:B------:R-:W-:Y:S01]  /*13da0*/  @!P3 HADD2 R21, -R46.H0_H0, -RZ.H0_H0 ;  /* 0xa00000ff2e15b230 */ /* 0x000fe20000000900 */
[----:B------:R-:W-:Y:S01]  /*13db0*/  ISETP.GE.U32.AND P2, PT, R251, R22, PT ;  /* 0x00000016fb00720c */ /* 0x000fe20003f46070 */
[----:B------:R2:W2:Y:S01]  /*13dc0*/  LDL.LU R111, [R1+0x3ac] ;  /* 0x0003ac00016f7983 */ /* 0x0004a20000300800 */
[--C-:B------:R-:W-:Y:S01]  /*13dd0*/  SHF.R.U32.HI R124, RZ, 0x18, R128.reuse ;  /* 0x00000018ff7c7819 */ /* 0x100fe20000011680 */
[----:B------:R3:W1:Y:S01]  /*13de0*/  MUFU.EX2 R50, R106 ;  /* 0x0000006a00327308 */ /* 0x0006620000000800 */
[----:B------:R-:W-:Y:S01]  /*13df0*/  SHF.R.U32.HI R45, RZ, 0x10, R128 ;  /* 0x00000010ff2d7819 */ /* 0x000fe20000011680 */
[----:B------:R2:W2:Y:S01]  /*13e00*/  LDL.LU R127, [R1+0x3a8] ;  /* 0x0003a800017f7983 */ /* 0x0004a20000300800 */
[----:B------:R-:W-:Y:S01]  /*13e10*/  PRMT R22, R47, 0x5410, R46 ;  /* 0x000054102f167816 */ /* 0x000fe2000000002e */
[----:B------:R-:W-:Y:S01]  /*13e20*/  FADD.FTZ R48, R49, R48 ;  /* 0x0000003031307221 */ /* 0x000fe20000010000 */
[----:B------:R-:W-:-:S02]  /*13e30*/  @!P1 PRMT R47, R44, 0x5410, RZ ;  /* 0x000054102c2f9816 */ /* 0x000fc400000000ff */
[----:B------:R-:W-:Y:S01]  /*13e40*/  @!P3 PRMT R46, R21, 0x5410, RZ ;  /* 0x00005410152eb816 */ /* 0x000fe200000000ff */
[----:B------:R1:W1:Y:S01]  /*13e50*/  MUFU.EX2 R44, R123 ;  /* 0x0000007b002c7308 */ /* 0x0002620000000800 */
[----:B------:R-:W-:Y:S02]  /*13e60*/  ISETP.GE.U32.AND P1, PT, R251, R124, PT ;  /* 0x0000007cfb00720c */ /* 0x000fe40003f26070 */
[----:B---3--:R-:W-:Y:S02]  /*13e70*/  F2FP.PACK_AB R106, R51, R49 ;  /* 0x00000031336a723e */ /* 0x008fe400000000ff */
[----:B-1----:R-:W-:Y:S02]  /*13e80*/  LOP3.LUT R37, R128, 0xffff, RZ, 0xc0, !PT ;  /* 0x0000ffff80257812 */ /* 0x002fe400078ec0ff */
[----:B------:R1:W3:Y:S01]  /*13e90*/  LDL.LU.64 R128, [R1+0x3a0] ;  /* 0x0003a00001807983 */ /* 0x0002e20000300a00 */
[----:B------:R-:W-:-:S03]  /*13ea0*/  F2FP.PACK_AB R49, R108, R104 ;  /* 0x000000686c31723e */ /* 0x000fc600000000ff */
[----:B------:R-:W-:Y:S01]  /*13eb0*/  STL.64 [R1+0x278], R52 ;  /* 0x0002783401007387 */ /* 0x000fe20000100a00 */
[----:B------:R-:W-:-:S03]  /*13ec0*/  SHF.R.U32.HI R21, RZ, 0x8, R37 ;  /* 0x00000008ff157819 */ /* 0x000fc60000011625 */
[----:B------:R1:W2:Y:S01]  /*13ed0*/  LDL.LU R126, [R1+0x39c] ;  /* 0x00039c00017e7983 */ /* 0x0002a20000300800 */
[----:B------:R-:W-:-:S03]  /*13ee0*/  FADD.FTZ R37, R51, R48 ;  /* 0x0000003033257221 */ /* 0x000fc60000010000 */
[----:B------:R1:W2:Y:S01]  /*13ef0*/  LDL.LU R125, [R1+0x398] ;  /* 0x00039800017d7983 */ /* 0x0002a20000300800 */
[----:B------:R-:W-:-:S03]  /*13f00*/  PRMT R48, R49, 0x7632, R48 ;  /* 0x0000763231307816 */ /* 0x000fc60000000030 */
[----:B------:R1:W2:Y:S01]  /*13f10*/  LDL.LU R124, [R1+0x394] ;  /* 0x00039400017c7983 */ /* 0x0002a20000300800 */
[----:B------:R-:W-:-:S03]  /*13f20*/  LOP3.LUT R21, R21, 0xffff, RZ, 0xc0, !PT ;  /* 0x0000ffff15157812 */ /* 0x000fc600078ec0ff */
[----:B------:R1:W-:Y:S01]  /*13f30*/  STL.64 [R1+0x280], R46 ;  /* 0x0002802e01007387 */ /* 0x0003e20000100a00 */
[----:B------:R-:W-:Y:S01]  /*13f40*/  @!P2 HADD2 R43, -R49.H0_H0, -RZ.H0_H0 ;  /* 0xa00000ff312ba230 */ /* 0x000fe20000000900 */
[----:B------:R-:W-:Y:S01]  /*13f50*/  ISETP.GE.U32.AND P3, PT, R251, R21, PT ;  /* 0x00000015fb00720c */ /* 0x000fe20003f66070 */
[----:B------:R-:W-:Y:S01]  /*13f60*/  @!P5 HADD2 R42, -R48.H0_H0, -RZ.H0_H0 ;  /* 0xa00000ff302ad230 */ /* 0x000fe20000000900 */
[----:B------:R-:W-:Y:S01]  /*13f70*/  PRMT R21, R49, 0x5410, R48 ;  /* 0x0000541031157816 */ /* 0x000fe20000000030 */
[----:B------:R2:W2:Y:S01]  /*13f80*/  LDL.LU R123, [R1+0x390] ;  /* 0x00039000017b7983 */ /* 0x0004a20000300800 */
[----:B------:R-:W-:Y:S01]  /*13f90*/  @!P2 PRMT R49, R43, 0x5410, RZ ;  /* 0x000054102b31a816 */ /* 0x000fe200000000ff */
[----:B------:R-:W-:Y:S01]  /*13fa0*/  FADD.FTZ R43, R50, R37 ;  /* 0x00000025322b7221 */ /* 0x000fe20000010000 */
[----:B------:R-:W-:-:S03]  /*13fb0*/  @!P5 PRMT R48, R42, 0x5410, RZ ;  /* 0x000054102a30d816 */ /* 0x000fc600000000ff */
[----:B------:R-:W-:Y:S01]  /*13fc0*/  FADD.FTZ R43, R44, R43 ;  /* 0x0000002b2c2b7221 */ /* 0x000fe20000010000 */
[----:B------:R-:W-:Y:S08]  /*13fd0*/  MUFU.EX2 R37, R121 ;  /* 0x0000007900257308 */ /* 0x000ff00000000800 */
[----:B-1----:R1:W1:Y:S08]  /*13fe0*/  MUFU.EX2 R46, R122 ;  /* 0x0000007a002e7308 */ /* 0x0022700000000800 */
[----:B------:R1:W1:Y:S02]  /*13ff0*/  MUFU.EX2 R47, R102 ;  /* 0x00000066002f7308 */ /* 0x0002640000000800 */
[----:B-1----:R1:W2:Y:S04]  /*14000*/  LDL.LU R122, [R1+0x38c] ;  /* 0x00038c00017a7983 */ /* 0x0022a80000300800 */
[----:B------:R1:W2:Y:S01]  /*14010*/  LDL.LU R108, [R1+0x388] ;  /* 0x00038800016c7983 */ /* 0x0002a20000300800 */
[----:B------:R-:W-:-:S03]  /*14020*/  FADD.FTZ R42, R46, R43 ;  /* 0x0000002b2e2a7221 */ /* 0x000fc60000010000 */
[----:B------:R1:W2:Y:S01]  /*14030*/  LDL.LU R104, [R1+0x384] ;  /* 0x0003840001687983 */ /* 0x0002a20000300800 */
[----:B------:R-:W-:-:S03]  /*14040*/  LOP3.LUT R102, R45, 0xff, RZ, 0xc0, !PT ;  /* 0x000000ff2d667812 */ /* 0x000fc600078ec0ff */
[----:B------:R1:W-:Y:S01]  /*14050*/  STL [R1+0x2a8], R21 ;  /* 0x0002a81501007387 */ /* 0x0003e20000100800 */
[----:B------:R1:W1:Y:S01]  /*14060*/  MUFU.EX2 R45, R98 ;  /* 0x00000062002d7308 */ /* 0x0002620000000800 */
[----:B------:R-:W-:Y:S02]  /*14070*/  F2FP.PACK_AB R43, R119, R118 ;  /* 0x00000076772b723e */ /* 0x000fe400000000ff */
[----:B------:R1:W-:Y:S04]  /*14080*/  STL.64 [R1+0x290], R48 ;  /* 0x0002903001007387 */ /* 0x0003e80000100a00 */
[----:B------:R1:W2:Y:S02]  /*14090*/  LDL.LU R121, [R1+0x380] ;  /* 0x0003800001797983 */ /* 0x0002a40000300800 */
[----:B-1----:R-:W-:-:S02]  /*140a0*/  F2FP.PACK_AB R98, R47, R46 ;  /* 0x0000002e2f62723e */ /* 0x002fc400000000ff */
[----:B------:R-:W-:Y:S08]  /*140b0*/  MUFU.EX2 R46, R24 ;  /* 0x00000018002e7308 */ /* 0x000ff00000000800 */
[----:B------:R1:W-:Y:S02]  /*140c0*/  MUFU.EX2 R21, R120 ;  /* 0x0000007800157308 */ /* 0x0003e40000000800 */
[----:B-1----:R1:W2:Y:S04]  /*140d0*/  LDL.LU R120, [R1+0x37c] ;  /* 0x00037c0001787983 */ /* 0x0022a80000300800 */
[----:B------:R1:W2:Y:S04]  /*140e0*/  LDL.LU R119, [R1+0x378] ;  /* 0x0003780001777983 */ /* 0x0002a80000300800 */
[----:B------:R1:W2:Y:S04]  /*140f0*/  LDL.LU R118, [R1+0x374] ;  /* 0x0003740001767983 */ /* 0x0002a80000300800 */
[----:B------:R-:W2:Y:S01]  /*14100*/  LDL.LU R24, [R1+0x1d0] ;  /* 0x0001d00001187983 */ /* 0x000ea20000300800 */
[----:B------:R-:W1:Y:S01]  /*14110*/  MUFU.EX2 R94, R94 ;  /* 0x0000005e005e7308 */ /* 0x000e620000000800 */
[----:B------:R-:W-:-:S04]  /*14120*/  FADD.FTZ R42, R47, R42 ;  /* 0x0000002a2f2a7221 */ /* 0x000fc80000010000 */
[----:B------:R-:W-:Y:S01]  /*14130*/  FADD.FTZ R42, R45, R42 ;  /* 0x0000002a2d2a7221 */ /* 0x000fe20000010000 */
[----:B------:R-:W-:Y:S02]  /*14140*/  ISETP.GE.U32.AND P2, PT, R251, R102, PT ;  /* 0x00000066fb00720c */ /* 0x000fe40003f46070 */
[----:B------:R-:W-:Y:S01]  /*14150*/  F2FP.PACK_AB R102, R44, R50 ;  /* 0x000000322c66723e */ /* 0x000fe200000000ff */
[----:B------:R4:W4:Y:S01]  /*14160*/  MUFU.EX2 R47, R25 ;  /* 0x00000019002f7308 */ /* 0x0009220000000800 */
[C-C-:B-1----:R-:W-:Y:S01]  /*14170*/  FADD.FTZ R48, R94.reuse, R42.reuse ;  /* 0x0000002a5e307221 */ /* 0x142fe20000010000 */
[----:B------:R-:W-:Y:S02]  /*14180*/  F2FP.PACK_AB R94, R94, R45 ;  /* 0x0000002d5e5e723e */ /* 0x000fe400000000ff */
[----:B------:R-:W-:Y:S02]  /*14190*/  F2FP.PACK_AB R45, R37, R26 ;  /* 0x0000001a252d723e */ /* 0x000fe400000000ff */
[----:B------:R-:W-:-:S02]  /*141a0*/  PRMT R42, R43, 0x7632, R42 ;  /* 0x000076322b2a7816 */ /* 0x000fc4000000002a */
[----:B------:R-:W-:Y:S01]  /*141b0*/  PRMT R44, R45, 0x7632, R44 ;  /* 0x000076322d2c7816 */ /* 0x000fe2000000002c */
[----:B------:R-:W-:Y:S02]  /*141c0*/  @!P4 HADD2 R90, -R43.H0_H0, -RZ.H0_H0 ;  /* 0xa00000ff2b5ac230 */ /* 0x000fe40000000900 */
[----:B------:R-:W-:Y:S02]  /*141d0*/  @!P3 HADD2 R23, -R42.H0_H0, -RZ.H0_H0 ;  /* 0xa00000ff2a17b230 */ /* 0x000fe40000000900 */
[----:B------:R-:W-:Y:S01]  /*141e0*/  @!P1 HADD2 R17, -R44.H0_H0, -RZ.H0_H0 ;  /* 0xa00000ff2c119230 */ /* 0x000fe20000000900 */
[----:B----4-:R-:W-:Y:S02]  /*141f0*/  PRMT R25, R43, 0x5410, R42 ;  /* 0x000054102b197816 */ /* 0x010fe4000000002a */
[----:B------:R-:W-:Y:S02]  /*14200*/  @!P4 PRMT R43, R90, 0x5410, RZ ;  /* 0x000054105a2bc816 */ /* 0x000fe400000000ff */
[----:B------:R-:W-:-:S02]  /*14210*/  @!P3 PRMT R42, R23, 0x5410, RZ ;  /* 0x00005410172ab816 */ /* 0x000fc400000000ff */
[----:B------:R-:W-:Y:S02]  /*14220*/  PRMT R23, R45, 0x5410, R44 ;  /* 0x000054102d177816 */ /* 0x000fe4000000002c */
[----:B------:R-:W-:Y:S01]  /*14230*/  @!P1 PRMT R44, R17, 0x5410, RZ ;  /* 0x00005410112c9816 */ /* 0x000fe200000000ff */
[----:B------:R-:W-:Y:S01]  /*14240*/  FADD.FTZ R17, R21, R48 ;  /* 0x0000003015117221 */ /* 0x000fe20000010000 */
[----:B------:R-:W-:Y:S04]  /*14250*/  STL [R1+0x2cc], R25 ;  /* 0x0002cc1901007387 */ /* 0x000fe80000100800 */
[----:B------:R-:W-:Y:S04]  /*14260*/  STL.64 [R1+0x2a0], R42 ;  /* 0x0002a02a01007387 */ /* 0x000fe80000100a00 */
[----:B------:R1:W-:Y:S01]  /*14270*/  STL.64 [R1+0x2b0], R22 ;  /* 0x0002b01601007387 */ /* 0x0003e20000100a00 */
[C---:B------:R-:W-:Y:S01]  /*14280*/  F2FP.PACK_AB R90, R47.reuse, R21 ;  /* 0x000000152f5a723e */ /* 0x040fe200000000ff */
[----:B------:R-:W-:Y:S01]  /*14290*/  UIADD3 UR4, UR30, -0x2, URZ ;  /* 0xfffffffe1e047890 */ /* 0x000fe2000fffe03f */
[----:B-1----:R-:W-:Y:S01]  /*142a0*/  FADD.FTZ R22, R47, R17 ;  /* 0x000000112f167221 */ /* 0x002fe20000010000 */
[----:B------:R-:W-:-:S05]  /*142b0*/  FSEL R17, R27, RZ, P6 ;  /* 0x000000ff1b117208 */ /* 0x000fca0003000000 */
[----:B------:R-:W-:-:S04]  /*142c0*/  FADD.FTZ R21, R2, -R17 ;  /* 0x8000001102157221 */ /* 0x000fc80000010000 */
[----:B------:R-:W-:Y:S01]  /*142d0*/  FMUL.FTZ R21, R21, c[0x0][0x23c] ;  /* 0x00008f0015157a20 */ /* 0x000fe20000410000 */
[----:B------:R-:W-:Y:S08]  /*142e0*/  MUFU.EX2 R17, R117 ;  /* 0x0000007500117308 */ /* 0x000ff00000000800 */
[----:B------:R-:W1:Y:S01]  /*142f0*/  MUFU.EX2 R21, R21 ;  /* 0x0000001500157308 */ /* 0x000e620000000800 */
[----:B------:R-:W-:Y:S01]  /*14300*/  @!P2 HADD2 R86, -R45.H0_H0, -RZ.H0_H0 ;  /* 0xa00000ff2d56a230 */ /* 0x000fe20000000900 */
[----:B------:R-:W-:-:S04]  /*14310*/  ULOP3.LUT UR4, UR4, UR29, URZ, 0x3c, !UPT ;  /* 0x0000001d04047292 */ /* 0x000fc8000f8e3c3f */
[----:B------:R-:W-:Y:S02]  /*14320*/  @!P2 PRMT R45, R86, 0x5410, RZ ;  /* 0x00005410562da816 */ /* 0x000fe400000000ff */
[----:B------:R4:W4:Y:S03]  /*14330*/  MUFU.EX2 R86, R100 ;  /* 0x0000006400567308 */ /* 0x0009260000000800 */
[----:B------:R2:W-:Y:S01]  /*14340*/  STL.64 [R1+0x2c0], R44 ;  /* 0x0002c02c01007387 */ /* 0x0005e20000100a00 */
[-C--:B-1----:R-:W-:Y:S02]  /*14350*/  FMUL.FTZ R132, R132, R21.reuse ;  /* 0x0000001584847220 */ /* 0x082fe40000410000 */
[-C--:B------:R-:W-:Y:S02]  /*14360*/  FMUL.FTZ R133, R133, R21.reuse ;  /* 0x0000001585857220 */ /* 0x080fe40000410000 */
[----:B------:R-:W-:-:S02]  /*14370*/  FMUL.FTZ R136, R136, R21 ;  /* 0x0000001588887220 */ /* 0x000fc40000410000 */
[-C--:B------:R-:W-:Y:S02]  /*14380*/  FMUL.FTZ R137, R137, R21.reuse ;  /* 0x0000001589897220 */ /* 0x080fe40000410000 */
[-C--:B------:R-:W-:Y:S01]  /*14390*/  FMUL.FTZ R140, R140, R21.reuse ;  /* 0x000000158c8c7220 */ /* 0x080fe20000410000 */
[----:B----4-:R1:W4:Y:S01]  /*143a0*/  LDL.LU R100, [R1+0x370] ;  /* 0x0003700001647983 */ /* 0x0103220000300800 */
[-C--:B------:R-:W-:Y:S02]  /*143b0*/  FMUL.FTZ R141, R141, R21.reuse ;  /* 0x000000158d8d7220 */ /* 0x080fe40000410000 */
[-C--:B------:R-:W-:Y:S02]  /*143c0*/  FMUL.FTZ R148, R148, R21.reuse ;  /* 0x0000001594947220 */ /* 0x080fe40000410000 */
[----:B------:R-:W-:Y:S02]  /*143d0*/  FMUL.FTZ R149, R149, R21 ;  /* 0x0000001595957220 */ /* 0x000fe40000410000 */
[----:B------:R-:W-:-:S04]  /*143e0*/  FADD.FTZ R22, R46, R22 ;  /* 0x000000162e167221 */ /* 0x000fc80000010000 */
[----:B------:R-:W-:Y:S01]  /*143f0*/  FADD.FTZ R47, R86, R22 ;  /* 0x00000016562f7221 */ /* 0x000fe20000010000 */
[----:B------:R-:W-:Y:S01]  /*14400*/  STL [R1+0x2c8], R27 ;  /* 0x0002c81b01007387 */ /* 0x000fe20000100800 */
[-C--:B------:R-:W-:Y:S02]  /*14410*/  FMUL.FTZ R144, R144, R116.reuse ;  /* 0x0000007490907220 */ /* 0x080fe40000410000 */
[-C--:B------:R-:W-:Y:S01]  /*14420*/  FMUL.FTZ R145, R145, R116.reuse ;  /* 0x0000007491917220 */ /* 0x080fe20000410000 */
[----:B------:R1:W3:Y:S01]  /*14430*/  LDL.LU R117, [R1+0x36c] ;  /* 0x00036c0001757983 */ /* 0x0002e20000300800 */
[-C--:B------:R-:W-:Y:S02]  /*14440*/  FMUL.FTZ R152, R152, R116.reuse ;  /* 0x0000007498987220 */ /* 0x080fe40000410000 */
[-C--:B------:R-:W-:Y:S02]  /*14450*/  FMUL.FTZ R153, R153, R116.reuse ;  /* 0x0000007499997220 */ /* 0x080fe40000410000 */
[----:B------:R-:W-:-:S02]  /*14460*/  FMUL.FTZ R156, R156, R116 ;  /* 0x000000749c9c7220 */ /* 0x000fc40000410000 */
[-C--:B------:R-:W-:Y:S02]  /*14470*/  FMUL.FTZ R157, R157, R116.reuse ;  /* 0x000000749d9d7220 */ /* 0x080fe40000410000 */
[-C--:B------:R-:W-:Y:S02]  /*14480*/  FMUL.FTZ R160, R160, R116.reuse ;  /* 0x00000074a0a07220 */ /* 0x080fe40000410000 */
[----:B------:R-:W-:Y:S02]  /*14490*/  FMUL.FTZ R161, R161, R116 ;  /* 0x00000074a1a17220 */ /* 0x000fe40000410000 */
[----:B------:R1:W3:Y:S01]  /*144a0*/  LDL.LU R116, [R1+0x368] ;  /* 0x0003680001747983 */ /* 0x0002e20000300800 */
[-C--:B------:R-:W-:Y:S02]  /*144b0*/  FMUL.FTZ R146, R146, R36.reuse ;  /* 0x0000002492927220 */ /* 0x080fe40000410000 */
[-C--:B------:R-:W-:Y:S02]  /*144c0*/  FMUL.FTZ R147, R147, R36.reuse ;  /* 0x0000002493937220 */ /* 0x080fe40000410000 */
[----:B------:R-:W-:-:S02]  /*144d0*/  FMUL.FTZ R154, R154, R36 ;  /* 0x000000249a9a7220 */ /* 0x000fc40000410000 */
[-C--:B------:R-:W-:Y:S02]  /*144e0*/  FMUL.FTZ R155, R155, R36.reuse ;  /* 0x000000249b9b7220 */ /* 0x080fe40000410000 */
[-C--:B------:R-:W-:Y:S02]  /*144f0*/  FMUL.FTZ R158, R158, R36.reuse ;  /* 0x000000249e9e7220 */ /* 0x080fe40000410000 */
[-C--:B------:R-:W-:Y:S02]  /*14500*/  FMUL.FTZ R159, R159, R36.reuse ;  /* 0x000000249f9f7220 */ /* 0x080fe40000410000 */
[-C--:B------:R-:W-:Y:S02]  /*14510*/  FMUL.FTZ R162, R162, R36.reuse ;  /* 0x00000024a2a27220 */ /* 0x080fe40000410000 */
[----:B------:R-:W-:Y:S02]  /*14520*/  FMUL.FTZ R163, R163, R36 ;  /* 0x00000024a3a37220 */ /* 0x000fe40000410000 */
[----:B------:R1:W-:Y:S01]  /*14530*/  MUFU.EX2 R36, R182 ;  /* 0x000000b600247308 */ /* 0x0003e20000000800 */
[----:B------:R-:W-:-:S02]  /*14540*/  FMUL.FTZ R134, R134, R31 ;  /* 0x0000001f86867220 */ /* 0x000fc40000410000 */
[-C--:B------:R-:W-:Y:S02]  /*14550*/  FMUL.FTZ R135, R135, R31.reuse ;  /* 0x0000001f87877220 */ /* 0x080fe40000410000 */
[-C--:B------:R-:W-:Y:S02]  /*14560*/  FMUL.FTZ R138, R138, R31.reuse ;  /* 0x0000001f8a8a7220 */ /* 0x080fe40000410000 */
[-C--:B------:R-:W-:Y:S02]  /*14570*/  FMUL.FTZ R139, R139, R31.reuse ;  /* 0x0000001f8b8b7220 */ /* 0x080fe40000410000 */
[-C--:B------:R-:W-:Y:S02]  /*14580*/  FMUL.FTZ R142, R142, R31.reuse ;  /* 0x0000001f8e8e7220 */ /* 0x080fe40000410000 */
[-C--:B------:R-:W-:Y:S02]  /*14590*/  FMUL.FTZ R143, R143, R31.reuse ;  /* 0x0000001f8f8f7220 */ /* 0x080fe40000410000 */
[----:B------:R-:W-:-:S02]  /*145a0*/  FMUL.FTZ R150, R150, R31 ;  /* 0x0000001f96967220 */ /* 0x000fc40000410000 */
[----:B------:R-:W-:Y:S01]  /*145b0*/  FMUL.FTZ R151, R151, R31 ;  /* 0x0000001f97977220 */ /* 0x000fe20000410000 */
[----:B------:R-:W-:Y:S01]  /*145c0*/  F2FP.PACK_AB R86, R86, R46 ;  /* 0x0000002e5656723e */ /* 0x000fe200000000ff */
[----:B------:R-:W-:Y:S02]  /*145d0*/  FADD.FTZ R46, R178, R113 ;  /* 0x00000071b22e7221 */ /* 0x000fe40000010000 */
[----:B--2---:R-:W-:Y:S01]  /*145e0*/  FFMA.FTZ R24, R24, R21, R17 ;  /* 0x0000001518187223 */ /* 0x004fe20000010011 */
[----:B------:R-:W-:-:S05]  /*145f0*/  LOP3.LUT R21, R233, UR4, RZ, 0x3c, !PT ;  /* 0x00000004e9157c12 */ /* 0x000fca000f8e3cff */
[----:B------:R-:W-:-:S05]  /*14600*/  IMAD.WIDE.U32 R44, R21, -0x326172a9, RZ ;  /* 0xcd9e8d57152c7825 */ /* 0x000fca00078e00ff */
[----:B------:R-:W-:-:S05]  /*14610*/  LOP3.LUT R21, R45, UR20, R166, 0x96, !PT ;  /* 0x000000142d157c12 */ /* 0x000fca000f8e96a6 */
[----:B------:R-:W-:Y:S01]  /*14620*/  IMAD.WIDE.U32 R22, R21, -0x2daee0ad, RZ ;  /* 0xd2511f5315167825 */ /* 0x000fe200078e00ff */
[----:B------:R-:W-:-:S04]  /*14630*/  LOP3.LUT R21, R247, UR18, R44, 0x96, !PT ;  /* 0x00000012f7157c12 */ /* 0x000fc8000f8e962c */
[----:B------:R-:W-:Y:S01]  /*14640*/  LOP3.LUT R25, R23, UR17, R234, 0x96, !PT ;  /* 0x0000001117197c12 */ /* 0x000fe2000f8e96ea */
[----:B------:R2:W-:Y:S04]  /*14650*/  STL.64 [R1+0x150], R44 ;  /* 0x0001502c01007387 */ /* 0x0005e80000100a00 */
[----:B------:R-:W-:-:S04]  /*14660*/  IMAD.WIDE.U32 R48, R25, -0x326172a9, RZ ;  /* 0xcd9e8d5719307825 */ /* 0x000fc800078e00ff */
[----:B--2---:R-:W-:Y:S01]  /*14670*/  IMAD.WIDE.U32 R44, R21, -0x2daee0ad, RZ ;  /* 0xd2511f53152c7825 */ /* 0x004fe200078e00ff */
        /* <DEDUP_REMOVED lines=11> */
[----:B------:R-:W-:-:S04]  /*14730*/  LOP3.LUT R27, R45, UR31, R22, 0x96, !PT ;  /* 0x0000001f2d1b7c12 */ /* 0x000fc8000f8e9616 */
[----:B------:R-:W-:Y:S01]  /*14740*/  LOP3.LUT R22, R27, 0xff, RZ, 0xc0, !PT ;  /* 0x000000ff1b167812 */ /* 0x000fe200078ec0ff */
[----:B------:R-:W2:Y:S03]  /*14750*/  MUFU.EX2 R23, R114 ;  /* 0x0000007200177308 */ /* 0x000ea60000000800 */
[----:B------:R-:W-:Y:S02]  /*14760*/  ISETP.GE.U32.AND P3, PT, R251, R22, PT ;  /* 0x00000016fb00720c */ /* 0x000fe40003f66070 */
[----:B------:R-:W-:-:S04]  /*14770*/  LOP3.LUT R22, R27, 0xffff, RZ, 0xc0, !PT ;  /* 0x0000ffff1b167812 */ /* 0x000fc800078ec0ff */
[----:B------:R-:W-:Y:S01]  /*14780*/  SHF.R.U32.HI R22, RZ, 0x8, R22 ;  /* 0x00000008ff167819 */ /* 0x000fe20000011616 */
[----:B------:R2:W2:Y:S01]  /*14790*/  MUFU.EX2 R25, R115 ;  /* 0x0000007300197308 */ /* 0x0004a20000000800 */
[----:B-1----:R-:W-:Y:S02]  /*147a0*/  LOP3.LUT R182, R44, 0xff, RZ, 0xc0, !PT ;  /* 0x000000ff2cb67812 */ /* 0x002fe400078ec0ff */
[----:B------:R-:W-:Y:S02]  /*147b0*/  LOP3.LUT R22, R22, 0xffff, RZ, 0xc0, !PT ;  /* 0x0000ffff16167812 */ /* 0x000fe400078ec0ff */
[C---:B------:R-:W-:Y:S02]  /*147c0*/  ISETP.GE.U32.AND P2, PT, R251.reuse, R182, PT ;  /* 0x000000b6fb00720c */ /* 0x040fe40003f46070 */
[----:B------:R-:W-:Y:S02]  /*147d0*/  ISETP.GE.U32.AND P5, PT, R251, R22, PT ;  /* 0x00000016fb00720c */ /* 0x000fe40003fa6070 */
[----:B------:R-:W-:-:S02]  /*147e0*/  SHF.R.U32.HI R182, RZ, 0x18, R44 ;  /* 0x00000018ffb67819 */ /* 0x000fc4000001162c */
[--C-:B------:R-:W-:Y:S02]  /*147f0*/  SHF.R.U32.HI R22, RZ, 0x10, R27.reuse ;  /* 0x00000010ff167819 */ /* 0x100fe4000001161b */
[----:B------:R-:W-:Y:S02]  /*14800*/  ISETP.GE.U32.AND P1, PT, R251, R182, PT ;  /* 0x000000b6fb00720c */ /* 0x000fe40003f26070 */
[----:B------:R-:W-:Y:S01]  /*14810*/  LOP3.LUT R22, R22, 0xff, RZ, 0xc0, !PT ;  /* 0x000000ff16167812 */ /* 0x000fe200078ec0ff */
[----:B--2---:R1:W2:Y:S01]  /*14820*/  LDL.LU R115, [R1+0x364] ;  /* 0x0003640001737983 */ /* 0x0042a20000300800 */
[C---:B------:R-:W-:Y:S01]  /*14830*/  F2FP.PACK_AB R182, R23.reuse, R17 ;  /* 0x0000001117b6723e */ /* 0x040fe200000000ff */
[----:B------:R-:W-:Y:S01]  /*14840*/  FADD.FTZ R23, R23, R24 ;  /* 0x0000001817177221 */ /* 0x000fe20000010000 */
[----:B------:R-:W-:Y:S01]  /*14850*/  LOP3.LUT R31, R44, 0xffff, RZ, 0xc0, !PT ;  /* 0x0000ffff2c1f7812 */ /* 0x000fe200078ec0ff */
[----:B------:R4:W-:Y:S01]  /*14860*/  MUFU.EX2 R24, R96 ;  /* 0x0000006000187308 */ /* 0x0009e20000000800 */
[----:B------:R-:W-:Y:S01]  /*14870*/  ISETP.GE.U32.AND P6, PT, R251, R22, PT ;  /* 0x00000016fb00720c */ /* 0x000fe20003fc6070 */
[----:B------:R-:W-:Y:S01]  /*14880*/  FADD.FTZ R22, R179, R30 ;  /* 0x0000001eb3167221 */ /* 0x000fe20000010000 */
[----:B------:R-:W-:Y:S01]  /*14890*/  F2FP.PACK_AB R179, R36, R25 ;  /* 0x0000001924b3723e */ /* 0x000fe200000000ff */
[----:B------:R1:W2:Y:S04]  /*148a0*/  LDL.LU R114, [R1+0x360] ;  /* 0x0003600001727983 */ /* 0x0002a80000300800 */
[----:B------:R-:W3:Y:S01]  /*148b0*/  MUFU.EX2 R45, R181 ;  /* 0x000000b5002d7308 */ /* 0x000ee20000000800 */
[----:B------:R-:W-:Y:S01]  /*148c0*/  SHF.R.U32.HI R27, RZ, 0x18, R27 ;  /* 0x00000018ff1b7819 */ /* 0x000fe2000001161b */
[----:B------:R1:W2:Y:S01]  /*148d0*/  LDL.LU R113, [R1+0x35c] ;  /* 0x00035c0001717983 */ /* 0x0002a20000300800 */
[----:B------:R-:W-:-:S02]  /*148e0*/  PRMT R178, R179, 0x7632, R178 ;  /* 0x00007632b3b27816 */ /* 0x000fc400000000b2 */
[----:B------:R-:W-:Y:S02]  /*148f0*/  ISETP.GE.U32.AND P4, PT, R251, R27, PT ;  /* 0x0000001bfb00720c */ /* 0x000fe40003f86070 */
[----:B------:R-:W-:Y:S01]  /*14900*/  PRMT R17, R179, 0x5410, R178 ;  /* 0x00005410b3117816 */ /* 0x000fe200000000b2 */
[----:B------:R-:W-:Y:S01]  /*14910*/  @!P5 HADD2 R16, -R178.H0_H0, -RZ.H0_H0 ;  /* 0xa00000ffb210d230 */ /* 0x000fe20000000900 */
[----:B----4-:R1:W2:Y:S04]  /*14920*/  LDL.LU R96, [R1+0x358] ;  /* 0x0003580001607983 */ /* 0x0102a80000300800 */
[----:B------:R1:W-:Y:S01]  /*14930*/  STL [R1+0x2d0], R17 ;  /* 0x0002d01101007387 */ /* 0x0003e20000100800 */
[----:B---3--:R-:W-:Y:S02]  /*14940*/  F2FP.PACK_AB R181, R45, R24 ;  /* 0x000000182db5723e */ /* 0x008fe400000000ff */
[----:B------:R-:W-:Y:S01]  /*14950*/  @!P5 PRMT R178, R16, 0x5410, RZ ;  /* 0x0000541010b2d816 */ /* 0x000fe200000000ff */
[----:B------:R-:W-:Y:S01]  /*14960*/  IMAD.WIDE.U32 R48, R21, -0x2daee0ad, RZ ;  /* 0xd2511f5315307825 */ /* 0x000fe200078e00ff */
[----:B------:R-:W-:-:S02]  /*14970*/  SHF.R.U32.HI R16, RZ, 0x8, R31 ;  /* 0x00000008ff107819 */ /* 0x000fc4000001161f */
[----:B------:R-:W-:Y:S01]  /*14980*/  SHF.R.U32.HI R27, RZ, 0x10, R44 ;  /* 0x00000010ff1b7819 */ /* 0x000fe2000001162c */
[----:B------:R-:W-:Y:S01]  /*14990*/  @!P3 HADD2 R131, -R179.H0_H0, -RZ.H0_H0 ;  /* 0xa00000ffb383b230 */ /* 0x000fe20000000900 */
[----:B------:R-:W-:Y:S01]  /*149a0*/  LOP3.LUT R16, R16, 0xffff, RZ, 0xc0, !PT ;  /* 0x0000ffff10107812 */ /* 0x000fe200078ec0ff */
[----:B------:R-:W-:Y:S01]  /*149b0*/  MUFU.EX2 R242, R242 ;  /* 0x000000f200f27308 */ /* 0x000fe20000000800 */
[----:B------:R-:W-:Y:S02]  /*149c0*/  LOP3.LUT R27, R27, 0xff, RZ, 0xc0, !PT ;  /* 0x000000ff1b1b7812 */ /* 0x000fe400078ec0ff */
[----:B------:R-:W-:Y:S01]  /*149d0*/  LOP3.LUT R30, R48, 0xff, RZ, 0xc0, !PT ;  /* 0x000000ff301e7812 */ /* 0x000fe200078ec0ff */
[----:B-1----:R-:W-:-:S04]  /*149e0*/  FADD.FTZ R17, R175, R46 ;  /* 0x0000002eaf117221 */ /* 0x002fc80000010000 */
[----:B------:R1:W3:Y:S01]  /*149f0*/  MUFU.EX2 R46, R180 ;  /* 0x000000b4002e7308 */ /* 0x0002e20000000800 */
[----:B------:R-:W-:Y:S02]  /*14a00*/  ISETP.GE.U32.AND P5, PT, R251, R16, PT ;  /* 0x00000010fb00720c */ /* 0x000fe40003fa6070 */
[----:B------:R-:W-:Y:S02]  /*14a10*/  @!P3 PRMT R179, R131, 0x5410, RZ ;  /* 0x0000541083b3b816 */ /* 0x000fe400000000ff */
[----:B------:R-:W-:Y:S02]  /*14a20*/  ISETP.GE.U32.AND P3, PT, R251, R27, PT ;  /* 0x0000001bfb00720c */ /* 0x000fe40003f66070 */
[----:B-1----:R-:W-:-:S05]  /*14a30*/  PRMT R180, R181, 0x7632, R180 ;  /* 0x00007632b5b47816 */ /* 0x002fca00000000b4 */
[----:B------:R-:W-:Y:S01]  /*14a40*/  @!P4 HADD2 R19, -R180.H0_H0, -RZ.H0_H0 ;  /* 0xa00000ffb413c230 */ /* 0x000fe20000000900 */
[----:B------:R-:W-:Y:S01]  /*14a50*/  PRMT R16, R181, 0x5410, R180 ;  /* 0x00005410b5107816 */ /* 0x000fe200000000b4 */
[----:B------:R-:W-:Y:S01]  /*14a60*/  MUFU.EX2 R51, R109 ;  /* 0x0000006d00337308 */ /* 0x000fe20000000800 */
[----:B------:R-:W-:Y:S02]  /*14a70*/  LOP3.LUT R27, R49, UR32, R50, 0x96, !PT ;  /* 0x00000020311b7c12 */ /* 0x000fe4000f8e9632 */
[----:B------:R-:W-:Y:S02]  /*14a80*/  @!P4 PRMT R180, R19, 0x5410, RZ ;  /* 0x0000541013b4c816 */ /* 0x000fe400000000ff */
[----:B------:R-:W-:-:S03]  /*14a90*/  ISETP.GE.U32.AND P4, PT, R251, R30, PT ;  /* 0x0000001efb00720c */ /* 0x000fc60003f86070 */
[----:B------:R-:W1:Y:S01]  /*14aa0*/  MUFU.EX2 R30, R230 ;  /* 0x000000e6001e7308 */ /* 0x000e620000000800 */
[----:B------:R-:W-:Y:S01]  /*14ab0*/  SHF.R.U32.HI R19, RZ, 0x10, R27 ;  /* 0x00000010ff137819 */ /* 0x000fe2000001161b */
[----:B------:R-:W-:Y:S01]  /*14ac0*/  @!P6 HADD2 R130, -R181.H0_H0, -RZ.H0_H0 ;  /* 0xa00000ffb582e230 */ /* 0x000fe20000000900 */
[----:B---3--:R-:W-:Y:S02]  /*14ad0*/  F2FP.PACK_AB R175, R242, R46 ;  /* 0x0000002ef2af723e */ /* 0x008fe400000000ff */
[----:B------:R-:W-:Y:S02]  /*14ae0*/  LOP3.LUT R19, R19, 0xff, RZ, 0xc0, !PT ;  /* 0x000000ff13137812 */ /* 0x000fe400078ec0ff */
[----:B------:R-:W-:Y:S02]  /*14af0*/  @!P6 PRMT R181, R130, 0x5410, RZ ;  /* 0x0000541082b5e816 */ /* 0x000fe400000000ff */
[----:B------:R-:W-:Y:S01]  /*14b00*/  ISETP.GE.U32.AND P6, PT, R251, R19, PT ;  /* 0x00000013fb00720c */ /* 0x000fe20003fc6070 */
[----:B------:R-:W-:Y:S01]  /*14b10*/  FADD.FTZ R19, R174, R22 ;  /* 0x00000016ae137221 */ /* 0x000fe20000010000 */
[----:B------:R-:W-:Y:S01]  /*14b20*/  PRMT R174, R175, 0x7632, R174 ;  /* 0x00007632afae7816 */ /* 0x000fe200000000ae */
[----:B------:R-:W-:Y:S01]  /*14b30*/  FADD.FTZ R130, R177, R17 ;  /* 0x00000011b1827221 */ /* 0x000fe20000010000 */
[----:B-1----:R-:W-:-:S03]  /*14b40*/  F2FP.PACK_AB R177, R51, R30 ;  /* 0x0000001e33b1723e */ /* 0x002fc600000000ff */
[----:B------:R-:W-:Y:S01]  /*14b50*/  @!P5 HADD2 R18, -R174.H0_H0, -RZ.H0_H0 ;  /* 0xa00000ffae12d230 */ /* 0x000fe20000000900 */
[----:B------:R-:W-:Y:S01]  /*14b60*/  FADD.FTZ R17, R176, R19 ;  /* 0x00000013b0117221 */ /* 0x000fe20000010000 */
[----:B------:R-:W-:Y:S02]  /*14b70*/  PRMT R176, R177, 0x7632, R176 ;  /* 0x00007632b1b07816 */ /* 0x000fe400000000b0 */
[----:B------:R-:W-:Y:S02]  /*14b80*/  PRMT R19, R175, 0x5410, R174 ;  /* 0x00005410af137816 */ /* 0x000fe400000000ae */
[----:B------:R-:W-:Y:S01]  /*14b90*/  @!P5 PRMT R174, R18, 0x5410, RZ ;  /* 0x0000541012aed816 */ /* 0x000fe200000000ff */
[----:B------:R-:W-:Y:S01]  /*14ba0*/  @!P1 HADD2 R128, -R176.H0_H0, -RZ.H0_H0 ;  /* 0xa00000ffb0809230 */ /* 0x000fe20000000900 */
[----:B------:R-:W-:Y:S01]  /*14bb0*/  SHF.R.U32.HI R18, RZ, 0x18, R27 ;  /* 0x00000018ff127819 */ /* 0x000fe2000001161b */
[----:B------:R-:W-:Y:S03]  /*14bc0*/  MUFU.EX2 R31, R107 ;  /* 0x0000006b001f7308 */ /* 0x000fe60000000800 */
[----:B------:R-:W-:-:S02]  /*14bd0*/  ISETP.GE.U32.AND P5, PT, R251, R18, PT ;  /* 0x00000012fb00720c */ /* 0x000fc40003fa6070 */
[----:B------:R-:W-:Y:S02]  /*14be0*/  PRMT R18, R177, 0x5410, R176 ;  /* 0x00005410b1127816 */ /* 0x000fe400000000b0 */
[----:B------:R-:W-:Y:S01]  /*14bf0*/  @!P1 PRMT R176, R128, 0x5410, RZ ;  /* 0x0000541080b09816 */ /* 0x000fe200000000ff */
[----:B------:R-:W1:Y:S01]  /*14c00*/  MUFU.EX2 R53, R101 ;  /* 0x0000006500357308 */ /* 0x000e620000000800 */
[----:B------:R-:W-:Y:S01]  /*14c10*/  LOP3.LUT R128, R27, 0xffff, RZ, 0xc0, !PT ;  /* 0x0000ffff1b807812 */ /* 0x000fe200078ec0ff */
[----:B------:R-:W-:-:S03]  /*14c20*/  @!P2 HADD2 R129, -R175.H0_H0, -RZ.H0_H0 ;  /* 0xa00000ffaf81a230 */ /* 0x000fc60000000900 */
[----:B------:R-:W-:Y:S01]  /*14c30*/  SHF.R.U32.HI R128, RZ, 0x8, R128 ;  /* 0x00000008ff807819 */ /* 0x000fe20000011680 */
[----:B------:R-:W-:Y:S01]  /*14c40*/  @!P3 HADD2 R111, -R177.H0_H0, -RZ.H0_H0 ;  /* 0xa00000ffb16fb230 */ /* 0x000fe20000000900 */
[----:B------:R-:W-:Y:S02]  /*14c50*/  @!P2 PRMT R175, R129, 0x5410, RZ ;  /* 0x0000541081afa816 */ /* 0x000fe400000000ff */
[----:B------:R-:W-:Y:S02]  /*14c60*/  LOP3.LUT R128, R128, 0xffff, RZ, 0xc0, !PT ;  /* 0x0000ffff80807812 */ /* 0x000fe400078ec0ff */
[----:B------:R-:W-:Y:S02]  /*14c70*/  LOP3.LUT R129, R27, 0xff, RZ, 0xc0, !PT ;  /* 0x000000ff1b817812 */ /* 0x000fe400078ec0ff */
[----:B------:R-:W-:Y:S02]  /*14c80*/  @!P3 PRMT R177, R111, 0x5410, RZ ;  /* 0x000054106fb1b816 */ /* 0x000fe400000000ff */
[----:B------:R-:W-:-:S02]  /*14c90*/  ISETP.GE.U32.AND P3, PT, R251, R128, PT ;  /* 0x00000080fb00720c */ /* 0x000fc40003f66070 */
[----:B------:R-:W-:Y:S01]  /*14ca0*/  LOP3.LUT R131, R48, 0xffff, RZ, 0xc0, !PT ;  /* 0x0000ffff30837812 */ /* 0x000fe200078ec0ff */
[----:B------:R-:W-:Y:S01]  /*14cb0*/  MUFU.EX2 R50, R167 ;  /* 0x000000a700327308 */ /* 0x000fe20000000800 */
[----:B------:R-:W-:-:S07]  /*14cc0*/  ISETP.GE.U32.AND P2, PT, R251, R129, PT ;  /* 0x00000081fb00720c */ /* 0x000fce0003f46070 */
[----:B------:R1:W-:Y:S01]  /*14cd0*/  MUFU.EX2 R49, R168 ;  /* 0x000000a800317308 */ /* 0x0003e20000000800 */
[----:B------:R-:W-:-:S07]  /*14ce0*/  SHF.R.U32.HI R131, RZ, 0x8, R131 ;  /* 0x00000008ff837819 */ /* 0x000fce0000011683 */
[----:B------:R3:W-:Y:S01]  /*14cf0*/  MUFU.EX2 R52, R218 ;  /* 0x000000da00347308 */ /* 0x0007e20000000800 */
[----:B-1----:R-:W-:-:S07]  /*14d00*/  F2FP.PACK_AB R168, R53, R31 ;  /* 0x0000001f35a8723e */ /* 0x002fce00000000ff */
[----:B------:R-:W1:Y:S01]  /*14d10*/  MUFU.EX2 R129, R105 ;  /* 0x0000006900817308 */ /* 0x000e620000000800 */
[----:B------:R-:W-:-:S07]  /*14d20*/  PRMT R167, R168, 0x7632, R167 ;  /* 0x00007632a8a77816 */ /* 0x000fce00000000a7 */
[----:B------:R-:W1:Y:S01]  /*14d30*/  MUFU.EX2 R22, R103 ;  /* 0x0000006700167308 */ /* 0x000e620000000800 */
[----:B------:R-:W-:-:S07]  /*14d40*/  @!P3 HADD2 R126, -R167.H0_H0, -RZ.H0_H0 ;  /* 0xa00000ffa77eb230 */ /* 0x000fce0000000900 */
[----:B------:R-:W1:Y:S01]  /*14d50*/  MUFU.EX2 R249, R249 ;  /* 0x000000f900f97308 */ /* 0x000e620000000800 */
[----:B------:R-:W-:Y:S01]  /*14d60*/  LOP3.LUT R131, R131, 0xffff, RZ, 0xc0, !PT ;  /* 0x0000ffff83837812 */ /* 0x000fe200078ec0ff */
[----:B------:R-:W-:Y:S01]  /*14d70*/  @!P2 HADD2 R127, -R168.H0_H0, -RZ.H0_H0 ;  /* 0xa00000ffa87fa230 */ /* 0x000fe20000000900 */
[----:B---3--:R-:W-:Y:S02]  /*14d80*/  PRMT R218, R168, 0x5410, R167 ;  /* 0x00005410a8da7816 */ /* 0x008fe400000000a7 */
[----:B------:R-:W-:Y:S02]  /*14d90*/  SHF.R.U32.HI R21, RZ, 0x10, R48 ;  /* 0x00000010ff157819 */ /* 0x000fe40000011630 */
[----:B------:R-:W-:Y:S01]  /*14da0*/  @!P3 PRMT R167, R126, 0x5410, RZ ;  /* 0x000054107ea7b816 */ /* 0x000fe200000000ff */
[----:B------:R-:W-:Y:S01]  /*14db0*/  FADD.FTZ R126, R173, R130 ;  /* 0x00000082ad7e7221 */ /* 0x000fe20000010000 */
[----:B------:R-:W-:Y:S01]  /*14dc0*/  ISETP.GE.U32.AND P3, PT, R251, R131, PT ;  /* 0x00000083fb00720c */ /* 0x000fe20003f66070 */
[----:B-1----:R-:W-:Y:S01]  /*14dd0*/  FADD.FTZ R128, R129, R23 ;  /* 0x0000001781807221 */ /* 0x002fe20000010000 */
[----:B------:R-:W-:-:S02]  /*14de0*/  F2FP.PACK_AB R173, R52, R50 ;  /* 0x0000003234ad723e */ /* 0x000fc400000000ff */
[----:B------:R-:W-:Y:S02]  /*14df0*/  F2FP.PACK_AB R111, R22, R129 ;  /* 0x00000081166f723e */ /* 0x000fe400000000ff */
[----:B------:R-:W-:Y:S02]  /*14e00*/  LOP3.LUT R129, R21, 0xff, RZ, 0xc0, !PT ;  /* 0x000000ff15817812 */ /* 0x000fe400078ec0ff */
[----:B------:R-:W-:Y:S01]  /*14e10*/  @!P2 PRMT R168, R127, 0x5410, RZ ;  /* 0x000054107fa8a816 */ /* 0x000fe200000000ff */
[----:B------:R-:W-:Y:S01]  /*14e20*/  FADD.FTZ R127, R172, R17 ;  /* 0x00000011ac7f7221 */ /* 0x000fe20000010000 */
[----:B------:R-:W-:Y:S02]  /*14e30*/  F2FP.PACK_AB R130, R249, R49 ;  /* 0x00000031f982723e */ /* 0x000fe400000000ff */
[----:B------:R-:W-:Y:S02]  /*14e40*/  PRMT R172, R173, 0x7632, R172 ;  /* 0x00007632adac7816 */ /* 0x000fe400000000ac */
[----:B------:R-:W-:-:S02]  /*14e50*/  ISETP.GE.U32.AND P2, PT, R251, R129, PT ;  /* 0x00000081fb00720c */ /* 0x000fc40003f46070 */
[----:B------:R-:W-:Y:S01]  /*14e60*/  PRMT R129, R130, 0x7632, R129 ;  /* 0x0000763282817816 */ /* 0x000fe20000000081 */
[----:B------:R1:W-:Y:S01]  /*14e70*/  STL [R1+0x13c], R45 ;  /* 0x00013c2d01007387 */ /* 0x0003e20000100800 */
[----:B------:R-:W-:Y:S01]  /*14e80*/  @!P5 HADD2 R124, -R172.H0_H0, -RZ.H0_H0 ;  /* 0xa00000ffac7cd230 */ /* 0x000fe20000000900 */
[----:B------:R-:W-:Y:S02]  /*14e90*/  SHF.R.U32.HI R44, RZ, 0x18, R48 ;  /* 0x00000018ff2c7819 */ /* 0x000fe40000011630 */
[----:B------:R3:W-:Y:S01]  /*14ea0*/  STL.64 [R1+0x2d8], R178 ;  /* 0x0002d8b201007387 */ /* 0x0007e20000100a00 */
[----:B------:R1:W-:Y:S01]  /*14eb0*/  MUFU.EX2 R48, R35 ;  /* 0x0000002300307308 */ /* 0x0003e20000000800 */
[----:B------:R-:W-:Y:S02]  /*14ec0*/  @!P3 HADD2 R122, -R129.H0_H0, -RZ.H0_H0 ;  /* 0xa00000ff817ab230 */ /* 0x000fe40000000900 */
[----:B------:R-:W-:Y:S01]  /*14ed0*/  STL.64 [R1+0x2e0], R180 ;  /* 0x0002e0b401007387 */ /* 0x000fe20000100a00 */
[----:B------:R-:W-:-:S03]  /*14ee0*/  FADD.FTZ R126, R99, R126 ;  /* 0x0000007e637e7221 */ /* 0x000fc60000010000 */
[----:B------:R-:W2:Y:S04]  /*14ef0*/  LDL.LU R230, [R1+0x354] ;  /* 0x0003540001e67983 */ /* 0x000ea80000300800 */
[----:B------:R2:W2:Y:S04]  /*14f00*/  LDL.LU R109, [R1+0x350] ;  /* 0x00035000016d7983 */ /* 0x0004a80000300800 */
[----:B------:R2:W2:Y:S01]  /*14f10*/  LDL.LU R107, [R1+0x34c] ;  /* 0x00034c00016b7983 */ /* 0x0004a20000300800 */
[----:B-1----:R-:W-:Y:S02]  /*14f20*/  PRMT R35, R173, 0x5410, R172 ;  /* 0x00005410ad237816 */ /* 0x002fe400000000ac */
[----:B------:R-:W-:Y:S01]  /*14f30*/  @!P5 PRMT R172, R124, 0x5410, RZ ;  /* 0x000054107cacd816 */ /* 0x000fe200000000ff */
[----:B------:R1:W2:Y:S01]  /*14f40*/  LDL.LU R105, [R1+0x348] ;  /* 0x0003480001697983 */ /* 0x0002a20000300800 */
[----:B------:R3:W-:Y:S03]  /*14f50*/  MUFU.EX2 R124, R227 ;  /* 0x000000e3007c7308 */ /* 0x0007e60000000800 */
[----:B------:R1:W2:Y:S04]  /*14f60*/  LDL.LU R103, [R1+0x344] ;  /* 0x0003440001677983 */ /* 0x0002a80000300800 */
[----:B------:R1:W2:Y:S04]  /*14f70*/  LDL.LU R101, [R1+0x340] ;  /* 0x0003400001657983 */ /* 0x0002a80000300800 */
[----:B------:R1:W2:Y:S01]  /*14f80*/  LDL.LU R99, [R1+0x33c] ;  /* 0x00033c0001637983 */ /* 0x0002a20000300800 */
[----:B---3--:R-:W-:-:S02]  /*14f90*/  PRMT R227, R130, 0x5410, R129 ;  /* 0x0000541082e37816 */ /* 0x008fc40000000081 */
[----:B------:R-:W-:Y:S01]  /*14fa0*/  @!P3 PRMT R129, R122, 0x5410, RZ ;  /* 0x000054107a81b816 */ /* 0x000fe200000000ff */
[----:B------:R-:W-:Y:S02]  /*14fb0*/  FADD.FTZ R122, R97, R126 ;  /* 0x0000007e617a7221 */ /* 0x000fe40000010000 */
[----:B------:R1:W3:Y:S04]  /*14fc0*/  LDL.LU R97, [R1+0x338] ;  /* 0x0003380001617983 */ /* 0x0002e80000300800 */
[----:B------:R-:W2:Y:S01]  /*14fd0*/  LDL.LU R21, [R1+0x170] ;  /* 0x0001700001157983 */ /* 0x000ea20000300800 */
[----:B------:R-:W1:Y:S01]  /*14fe0*/  MUFU.EX2 R222, R222 ;  /* 0x000000de00de7308 */ /* 0x000e620000000800 */
[----:B------:R-:W-:Y:S01]  /*14ff0*/  UIADD3 UR8, UR30, -0x1, URZ ;  /* 0xffffffff1e087890 */ /* 0x000fe2000fffe03f */
[----:B------:R-:W-:-:S02]  /*15000*/  @!P6 HADD2 R125, -R173.H0_H0, -RZ.H0_H0 ;  /* 0xa00000ffad7de230 */ /* 0x000fc40000000900 */
[----:B------:R-:W-:Y:S01]  /*15010*/  @!P4 HADD2 R123, -R130.H0_H0, -RZ.H0_H0 ;  /* 0xa00000ff827bc230 */ /* 0x000fe20000000900 */
[----:B------:R-:W-:Y:S01]  /*15020*/  ULOP3.LUT UR8, UR8, UR29, URZ, 0x3c, !UPT ;  /* 0x0000001d08087292 */ /* 0x000fe2000f8e3c3f */
[----:B------:R-:W-:Y:S01]  /*15030*/  ISETP.GE.U32.AND P1, PT, R251, R44, PT ;  /* 0x0000002cfb00720c */ /* 0x000fe20003f26070 */
[----:B------:R-:W-:Y:S01]  /*15040*/  FADD.FTZ R122, R68, R122 ;  /* 0x0000007a447a7221 */ /* 0x000fe20000010000 */
[----:B------:R-:W-:Y:S01]  /*15050*/  @!P6 PRMT R173, R125, 0x5410, RZ ;  /* 0x000054107dade816 */ /* 0x000fe200000000ff */
[----:B------:R-:W-:Y:S01]  /*15060*/  FADD.FTZ R125, R165, R127 ;  /* 0x0000007fa57d7221 */ /* 0x000fe20000010000 */
[----:B------:R-:W-:Y:S01]  /*15070*/  @!P4 PRMT R130, R123, 0x5410, RZ ;  /* 0x000054107b82c816 */ /* 0x000fe200000000ff */
[----:B------:R-:W-:Y:S01]  /*15080*/  FADD.FTZ R128, R22, R128 ;  /* 0x0000008016807221 */ /* 0x000fe20000010000 */
[----:B------:R-:W-:Y:S01]  /*15090*/  LOP3.LUT R123, R233, UR8, RZ, 0x3c, !PT ;  /* 0x00000008e97b7c12 */ /* 0x000fe2000f8e3cff */
[----:B------:R-:W-:Y:S01]  /*150a0*/  FADD.FTZ R125, R69, R125 ;  /* 0x0000007d457d7221 */ /* 0x000fe20000010000 */
[----:B------:R-:W3:Y:S01]  /*150b0*/  LDL.LU R17, [R1+0x16c] ;  /* 0x00016c0001117983 */ /* 0x000ee20000300800 */
[----:B-1----:R-:W-:-:S02]  /*150c0*/  F2FP.PACK_AB R165, R222, R48 ;  /* 0x00000030dea5723e */ /* 0x002fc400000000ff */
[----:B------:R-:W-:Y:S01]  /*150d0*/  IMAD.WIDE.U32 R68, R123, -0x326172a9, RZ ;  /* 0xcd9e8d577b447825 */ /* 0x000fe200078e00ff */
[----:B------:R1:W1:Y:S01]  /*150e0*/  MUFU.EX2 R127, R219 ;  /* 0x000000db007f7308 */ /* 0x0002620000000800 */
[----:B------:R-:W3:Y:S01]  /*150f0*/  LDL.LU R27, [R1+0x168] ;  /* 0x00016800011b7983 */ /* 0x000ee20000300800 */
[----:B------:R-:W-:Y:S02]  /*15100*/  PRMT R131, R165, 0x7632, R131 ;  /* 0x00007632a5837816 */ /* 0x000fe40000000083 */
[----:B------:R-:W-:-:S03]  /*15110*/  LOP3.LUT R123, R69, UR20, R166, 0x96, !PT ;  /* 0x00000014457b7c12 */ /* 0x000fc6000f8e96a6 */
[----:B------:R-:W-:Y:S02]  /*15120*/  @!P1 HADD2 R104, -R131.H0_H0, -RZ.H0_H0 ;  /* 0xa00000ff83689230 */ /* 0x000fe40000000900 */
[----:B------:R-:W-:Y:S01]  /*15130*/  IMAD.WIDE.U32 R44, R123, -0x2daee0ad, RZ ;  /* 0xd2511f537b2c7825 */ /* 0x000fe200078e00ff */
[----:B------:R-:W-:-:S04]  /*15140*/  @!P2 HADD2 R108, -R165.H0_H0, -RZ.H0_H0 ;  /* 0xa00000ffa56ca230 */ /* 0x000fc80000000900 */
[----:B------:R-:W-:Y:S02]  /*15150*/  LOP3.LUT R123, R45, UR17, R234, 0x96, !PT ;  /* 0x000000112d7b7c12 */ /* 0x000fe4000f8e96ea */
[----:B-1----:R-:W-:Y:S02]  /*15160*/  PRMT R219, R165, 0x5410, R131 ;  /* 0x00005410a5db7816 */ /* 0x002fe40000000083 */
[----:B------:R-:W-:Y:S01]  /*15170*/  @!P1 PRMT R131, R104, 0x5410, RZ ;  /* 0x0000541068839816 */ /* 0x000fe200000000ff */
[----:B------:R-:W-:Y:S01]  /*15180*/  FADD.FTZ R104, R124, R128 ;  /* 0x000000807c687221 */ /* 0x000fe20000010000 */
[----:B------:R-:W-:Y:S02]  /*15190*/  @!P2 PRMT R165, R108, 0x5410, RZ ;  /* 0x000054106ca5a816 */ /* 0x000fe400000000ff */
[C---:B------:R-:W-:Y:S01]  /*151a0*/  F2FP.PACK_AB R108, R127.reuse, R124 ;  /* 0x0000007c7f6c723e */ /* 0x040fe200000000ff */
[----:B------:R-:W-:Y:S02]  /*151b0*/  FADD.FTZ R104, R127, R104 ;  /* 0x000000687f687221 */ /* 0x000fe40000010000 */
[----:B------:R-:W-:Y:S01]  /*151c0*/  IMAD.WIDE.U32 R126, R123, -0x326172a9, RZ ;  /* 0xcd9e8d577b7e7825 */ /* 0x000fe200078e00ff */
[----:B------:R-:W-:-:S05]  /*151d0*/  LOP3.LUT R123, R247, UR18, R68, 0x96, !PT ;  /* 0x00000012f77b7c12 */ /* 0x000fca000f8e9644 */
[----:B------:R-:W-:Y:S01]  /*151e0*/  IMAD.WIDE.U32 R22, R123, -0x2daee0ad, RZ ;  /* 0xd2511f537b167825 */ /* 0x000fe200078e00ff */
[----:B------:R-:W-:-:S04]  /*151f0*/  LOP3.LUT R246, R127, UR16, R246, 0x96, !PT ;  /* 0x000000107ff67c12 */ /* 0x000fc8000f8e96f6 */
[----:B------:R-:W-:Y:S01]  /*15200*/  LOP3.LUT R123, R23, UR15, R44, 0x96, !PT ;  /* 0x0000000f177b7c12 */ /* 0x000fe2000f8e962c */
[----:B------:R-:W-:-:S04]  /*15210*/  IMAD.WIDE.U32 R178, R246, -0x2daee0ad, RZ ;  /* 0xd2511f53f6b27825 */ /* 0x000fc800078e00ff */
[----:B------:R-:W-:Y:S01]  /*15220*/  IMAD.WIDE.U32 R246, R123, -0x326172a9, RZ ;  /* 0xcd9e8d577bf67825 */ /* 0x000fe200078e00ff */
[----:B------:R-:W-:Y:S04]  /*15230*/  STL.64 [R1+0x330], R172 ;  /* 0x000330ac01007387 */ /* 0x000fe80000100a00 */
[----:B------:R-:W-:Y:S01]  /*15240*/  LOP3.LUT R123, R247, UR14, R126, 0x96, !PT ;  /* 0x0000000ef77b7c12 */ /* 0x000fe2000f8e967e */
[----:B------:R1:W-:Y:S01]  /*15250*/  STL.64 [R1+0x328], R130 ;  /* 0x0003288201007387 */ /* 0x0003e20000100a00 */
[----:B------:R-:W-:-:S03]  /*15260*/  LOP3.LUT R124, R179, UR13, R22, 0x96, !PT ;  /* 0x0000000db37c7c12 */ /* 0x000fc6000f8e9616 */
[----:B------:R-:W-:Y:S01]  /*15270*/  IMAD.WIDE.U32 R22, R123, -0x2daee0ad, RZ ;  /* 0xd2511f537b167825 */ /* 0x000fe200078e00ff */
[----:B------:R-:W2:Y:S04]  /*15280*/  LDL.LU R44, [R1+0x18] ;  /* 0x00001800012c7983 */ /* 0x000ea80000300800 */
[----:B------:R-:W-:Y:S01]  /*15290*/  LOP3.LUT R123, R23, UR11, R178, 0x96, !PT ;  /* 0x0000000b177b7c12 */ /* 0x000fe2000f8e96b2 */
[----:B------:R-:W-:Y:S01]  /*152a0*/  IMAD.WIDE.U32 R126, R124, -0x326172a9, RZ ;  /* 0xcd9e8d577c7e7825 */ /* 0x000fe200078e00ff */
[----:B------:R-:W2:Y:S03]  /*152b0*/  LDL.LU R45, [R1+0x15c] ;  /* 0x00015c00012d7983 */ /* 0x000ea60000300800 */
[----:B-1----:R-:W-:-:S05]  /*152c0*/  IMAD.WIDE.U32 R130, R123, -0x326172a9, RZ ;  /* 0xcd9e8d577b827825 */ /* 0x002fca00078e00ff */
[----:B------:R-:W-:Y:S02]  /*152d0*/  LOP3.LUT R124, R131, UR31, R126, 0x96, !PT ;  /* 0x0000001f837c7c12 */ /* 0x000fe4000f8e967e */
[----:B--2---:R1:W2:Y:S02]  /*152e0*/  MUFU.EX2 R126, R21 ;  /* 0x00000015007e7308 */ /* 0x0042a40000000800 */
[----:B-1----:R-:W4:Y:S01]  /*152f0*/  LDL.LU R21, [R1+0x14] ;  /* 0x0000140001157983 */ /* 0x002f220000300800 */
[----:B------:R-:W-:-:S04]  /*15300*/  LOP3.LUT R123, R124, 0xff, RZ, 0xc0, !PT ;  /* 0x000000ff7c7b7812 */ /* 0x000fc800078ec0ff */
[----:B------:R-:W-:Y:S02]  /*15310*/  ISETP.GE.U32.AND P5, PT, R251, R123, PT ;  /* 0x0000007bfb00720c */ /* 0x000fe40003fa6070 */
[----:B------:R-:W-:-:S04]  /*15320*/  LOP3.LUT R123, R124, 0xffff, RZ, 0xc0, !PT ;  /* 0x0000ffff7c7b7812 */ /* 0x000fc800078ec0ff */
[----:B------:R-:W-:-:S04]  /*15330*/  SHF.R.U32.HI R123, RZ, 0x8, R123 ;  /* 0x00000008ff7b7819 */ /* 0x000fc8000001167b */
[----:B------:R-:W-:Y:S01]  /*15340*/  LOP3.LUT R123, R123, 0xffff, RZ, 0xc0, !PT ;  /* 0x0000ffff7b7b7812 */ /* 0x000fe200078ec0ff */
[----:B------:R-:W-:Y:S03]  /*15350*/  MUFU.EX2 R248, R248 ;  /* 0x000000f800f87308 */ /* 0x000fe60000000800 */
[----:B------:R-:W-:-:S05]  /*15360*/  ISETP.GE.U32.AND P6, PT, R251, R123, PT ;  /* 0x0000007bfb00720c */ /* 0x000fca0003fc6070 */
[----:B---3--:R-:W1:Y:S01]  /*15370*/  MUFU.EX2 R123, R17 ;  /* 0x00000011007b7308 */ /* 0x008e620000000800 */
[----:B------:R-:W-:-:S07]  /*15380*/  LOP3.LUT R127, R127, UR12, R246, 0x96, !PT ;  /* 0x0000000c7f7f7c12 */ /* 0x000fce000f8e96f6 */
[----:B------:R-:W3:Y:S01]  /*15390*/  MUFU.EX2 R247, R27 ;  /* 0x0000001b00f77308 */ /* 0x000ee20000000800 */
[----:B------:R-:W-:Y:S02]  /*153a0*/  SHF.R.U32.HI R246, RZ, 0x18, R130 ;  /* 0x00000018fff67819 */ /* 0x000fe40000011682 */
[----:B------:R-:W-:Y:S02]  /*153b0*/  SHF.R.U32.HI R128, RZ, 0x10, R124 ;  /* 0x00000010ff807819 */ /* 0x000fe4000001167c */
[----:B------:R-:W-:-:S03]  /*153c0*/  ISETP.GE.U32.AND P2, PT, R251, R246, PT ;  /* 0x000000f6fb00720c */ /* 0x000fc60003f46070 */
[----:B------:R-:W-:Y:S01]  /*153d0*/  MUFU.EX2 R221, R221 ;  /* 0x000000dd00dd7308 */ /* 0x000fe20000000800 */
[----:B------:R-:W-:-:S07]  /*153e0*/  LOP3.LUT R128, R128, 0xff, RZ, 0xc0, !PT ;  /* 0x000000ff80807812 */ /* 0x000fce00078ec0ff */
[----:B------:R-:W2:Y:S01]  /*153f0*/  MUFU.EX2 R220, R220 ;  /* 0x000000dc00dc7308 */ /* 0x000ea20000000800 */
[----:B------:R-:W-:Y:S01]  /*15400*/  ISETP.GE.U32.AND P1, PT, R251, R128, PT ;  /* 0x00000080fb00720c */ /* 0x000fe20003f26070 */
[----:B--2---:R-:W-:Y:S02]  /*15410*/  FADD.FTZ R246, R44, R125 ;  /* 0x0000007d2cf67221 */ /* 0x004fe40000010000 */
[----:B------:R-:W-:Y:S01]  /*15420*/  FADD.FTZ R125, R126, R104 ;  /* 0x000000687e7d7221 */ /* 0x000fe20000010000 */
[----:B-1----:R-:W-:Y:S02]  /*15430*/  F2FP.PACK_AB R104, R123, R126 ;  /* 0x0000007e7b68723e */ /* 0x002fe400000000ff */
[----:B---3--:R-:W-:Y:S01]  /*15440*/  F2FP.PACK_AB R126, R247, R248 ;  /* 0x000000f8f77e723e */ /* 0x008fe200000000ff */
[--C-:B------:R-:W-:Y:S01]  /*15450*/  FADD.FTZ R123, R123, R125.reuse ;  /* 0x0000007d7b7b7221 */ /* 0x100fe20000010000 */
[----:B------:R-:W-:Y:S02]  /*15460*/  SHF.R.U32.HI R128, RZ, 0x10, R130 ;  /* 0x00000010ff807819 */ /* 0x000fe40000011682 */
[----:B------:R-:W-:Y:S01]  /*15470*/  SHF.R.U32.HI R124, RZ, 0x18, R124 ;  /* 0x00000018ff7c7819 */ /* 0x000fe2000001167c */
[----:B------:R-:W-:Y:S01]  /*15480*/  @!P5 HADD2 R121, -R126.H0_H0, -RZ.H0_H0 ;  /* 0xa00000ff7e79d230 */ /* 0x000fe20000000900 */
[----:B------:R-:W-:Y:S01]  /*15490*/  PRMT R125, R126, 0x7632, R125 ;  /* 0x000076327e7d7816 */ /* 0x000fe2000000007d */
[----:B------:R-:W-:Y:S01]  /*154a0*/  FADD.FTZ R122, R212, R122 ;  /* 0x0000007ad47a7221 */ /* 0x000fe20000010000 */
[----:B------:R-:W-:-:S02]  /*154b0*/  LOP3.LUT R128, R128, 0xff, RZ, 0xc0, !PT ;  /* 0x000000ff80807812 */ /* 0x000fc400078ec0ff */
[----:B------:R-:W-:Y:S02]  /*154c0*/  ISETP.GE.U32.AND P4, PT, R251, R124, PT ;  /* 0x0000007cfb00720c */ /* 0x000fe40003f86070 */
[----:B------:R-:W-:Y:S02]  /*154d0*/  PRMT R212, R126, 0x5410, R125 ;  /* 0x000054107ed47816 */ /* 0x000fe4000000007d */
[----:B------:R-:W-:Y:S01]  /*154e0*/  @!P5 PRMT R126, R121, 0x5410, RZ ;  /* 0x00005410797ed816 */ /* 0x000fe200000000ff */
[----:B------:R-:W-:Y:S01]  /*154f0*/  FADD.FTZ R121, R45, R246 ;  /* 0x000000f62d797221 */ /* 0x000fe20000010000 */
[----:B------:R-:W-:Y:S01]  /*15500*/  ISETP.GE.U32.AND P5, PT, R251, R128, PT ;  /* 0x00000080fb00720c */ /* 0x000fe20003fa6070 */
[----:B------:R-:W-:Y:S01]  /*15510*/  MUFU.EX2 R245, R245 ;  /* 0x000000f500f57308 */ /* 0x000fe20000000800 */
[----:B------:R-:W-:Y:S01]  /*15520*/  F2FP.PACK_AB R128, R220, R221 ;  /* 0x000000dddc80723e */ /* 0x000fe200000000ff */
[----:B------:R-:W-:Y:S01]  /*15530*/  IMAD.WIDE.U32 R44, R127, -0x2daee0ad, RZ ;  /* 0xd2511f537f2c7825 */ /* 0x000fe200078e00ff */
[----:B------:R-:W-:-:S02]  /*15540*/  LOP3.LUT R124, R130, 0xff, RZ, 0xc0, !PT ;  /* 0x000000ff827c7812 */ /* 0x000fc400078ec0ff */
[----:B------:R-:W-:Y:S01]  /*15550*/  PRMT R127, R128, 0x7632, R127 ;  /* 0x00007632807f7816 */ /* 0x000fe2000000007f */
[----:B------:R-:W-:Y:S01]  /*15560*/  @!P6 HADD2 R120, -R125.H0_H0, -RZ.H0_H0 ;  /* 0xa00000ff7d78e230 */ /* 0x000fe20000000900 */
[----:B------:R-:W-:Y:S02]  /*15570*/  ISETP.GE.U32.AND P3, PT, R251, R124, PT ;  /* 0x0000007cfb00720c */ /* 0x000fe40003f66070 */
[----:B------:R-:W-:Y:S01]  /*15580*/  LOP3.LUT R124, R130, 0xffff, RZ, 0xc0, !PT ;  /* 0x0000ffff827c7812 */ /* 0x000fe200078ec0ff */
[----:B------:R-:W-:Y:S01]  /*15590*/  @!P4 HADD2 R119, -R127.H0_H0, -RZ.H0_H0 ;  /* 0xa00000ff7f77c230 */ /* 0x000fe20000000900 */
[----:B------:R-:W-:Y:S01]  /*155a0*/  @!P6 PRMT R125, R120, 0x5410, RZ ;  /* 0x00005410787de816 */ /* 0x000fe200000000ff */
[----:B------:R-:W-:Y:S01]  /*155b0*/  @!P1 HADD2 R118, -R128.H0_H0, -RZ.H0_H0 ;  /* 0xa00000ff80769230 */ /* 0x000fe20000000900 */
[----:B------:R-:W-:Y:S01]  /*155c0*/  SHF.R.U32.HI R124, RZ, 0x8, R124 ;  /* 0x00000008ff7c7819 */ /* 0x000fe2000001167c */
[----:B------:R1:W2:Y:S01]  /*155d0*/  MUFU.EX2 R120, R211 ;  /* 0x000000d300787308 */ /* 0x0002a20000000800 */
[----:B------:R-:W-:-:S02]  /*155e0*/  LOP3.LUT R23, R45, UR32, R22, 0x96, !PT ;  /* 0x000000202d177c12 */ /* 0x000fc4000f8e9616 */
[----:B------:R-:W-:-:S05]  /*155f0*/  LOP3.LUT R124, R124, 0xffff, RZ, 0xc0, !PT ;  /* 0x0000ffff7c7c7812 */ /* 0x000fca00078ec0ff */
[----:B------:R-:W-:Y:S01]  /*15600*/  MUFU.EX2 R207, R207 ;  /* 0x000000cf00cf7308 */ /* 0x000fe20000000800 */
[----:B------:R-:W-:Y:S02]  /*15610*/  ISETP.GE.U32.AND P6, PT, R251, R124, PT ;  /* 0x0000007cfb00720c */ /* 0x000fe40003fc6070 */
[----:B-1----:R-:W-:-:S05]  /*15620*/  PRMT R211, R128, 0x5410, R127 ;  /* 0x0000541080d37816 */ /* 0x002fca000000007f */
[----:B------:R-:W-:Y:S01]  /*15630*/  MUFU.EX2 R206, R206 ;  /* 0x000000ce00ce7308 */ /* 0x000fe20000000800 */
[----:B------:R-:W-:Y:S01]  /*15640*/  @!P4 PRMT R127, R119, 0x5410, RZ ;  /* 0x00005410777fc816 */ /* 0x000fe200000000ff */
[----:B------:R-:W-:Y:S01]  /*15650*/  FADD.FTZ R119, R209, R121 ;  /* 0x00000079d1777221 */ /* 0x000fe20000010000 */
[----:B------:R-:W-:Y:S01]  /*15660*/  @!P1 PRMT R128, R118, 0x5410, RZ ;  /* 0x0000541076809816 */ /* 0x000fe200000000ff */
[----:B------:R-:W-:Y:S01]  /*15670*/  FADD.FTZ R118, R210, R122 ;  /* 0x0000007ad2767221 */ /* 0x000fe20000010000 */
[----:B------:R-:W-:-:S03]  /*15680*/  LOP3.LUT R121, R23, 0xffff, RZ, 0xc0, !PT ;  /* 0x0000ffff17797812 */ /* 0x000fc600078ec0ff */
[----:B------:R-:W1:Y:S01]  /*15690*/  MUFU.EX2 R252, R252 ;  /* 0x000000fc00fc7308 */ /* 0x000e620000000800 */
[----:B------:R-:W-:-:S04]  /*156a0*/  SHF.R.U32.HI R124, RZ, 0x8, R121 ;  /* 0x00000008ff7c7819 */ /* 0x000fc80000011679 */
[----:B------:R-:W-:Y:S01]  /*156b0*/  LOP3.LUT R124, R124, 0xffff, RZ, 0xc0, !PT ;  /* 0x0000ffff7c7c7812 */ /* 0x000fe200078ec0ff */
[----:B--2---:R-:W-:Y:S01]  /*156c0*/  FADD.FTZ R123, R120, R123 ;  /* 0x0000007b787b7221 */ /* 0x004fe20000010000 */
[----:B------:R-:W-:-:S04]  /*156d0*/  SHF.R.U32.HI R17, RZ, 0x18, R44 ;  /* 0x00000018ff117819 */ /* 0x000fc8000001162c */
[C---:B------:R-:W-:Y:S01]  /*156e0*/  ISETP.GE.U32.AND P1, PT, R251.reuse, R17, PT ;  /* 0x00000011fb00720c */ /* 0x040fe20003f26070 */
[----:B-1----:R-:W-:Y:S01]  /*156f0*/  FADD.FTZ R17, R252, R123 ;  /* 0x0000007bfc117221 */ /* 0x002fe20000010000 */
[----:B------:R-:W-:Y:S01]  /*15700*/  LOP3.LUT R27, R44, 0xff, RZ, 0xc0, !PT ;  /* 0x000000ff2c1b7812 */ /* 0x000fe200078ec0ff */
[----:B------:R-:W-:Y:S01]  /*15710*/  MUFU.EX2 R244, R244 ;  /* 0x000000f400f47308 */ /* 0x000fe20000000800 */
[----:B------:R-:W-:Y:S02]  /*15720*/  SHF.R.U32.HI R22, RZ, 0x10, R44 ;  /* 0x00000010ff167819 */ /* 0x000fe4000001162c */
[----:B------:R-:W-:Y:S02]  /*15730*/  ISETP.GE.U32.AND P4, PT, R251, R27, PT ;  /* 0x0000001bfb00720c */ /* 0x000fe40003f86070 */
[----:B------:R-:W2:Y:S03]  /*15740*/  LDL.LU R27, [R1+0x108] ;  /* 0x00010800011b7983 */ /* 0x000ea60000300800 */
[----:B------:R-:W-:Y:S08]  /*15750*/  MUFU.EX2 R231, R231 ;  /* 0x000000e700e77308 */ /* 0x000ff00000000800 */
[----:B----4-:R-:W1:Y:S02]  /*15760*/  MUFU.EX2 R246, R21 ;  /* 0x0000001500f67308 */ /* 0x010e640000000800 */
[----:B-1----:R-:W-:-:S04]  /*15770*/  F2FP.PACK_AB R122, R245, R246 ;  /* 0x000000f6f57a723e */ /* 0x002fc800000000ff */
[----:B------:R-:W-:Y:S01]  /*15780*/  PRMT R121, R122, 0x7632, R121 ;  /* 0x000076327a797816 */ /* 0x000fe20000000079 */
[----:B------:R-:W-:-:S03]  /*15790*/  @!P3 HADD2 R100, -R122.H0_H0, -RZ.H0_H0 ;  /* 0xa00000ff7a64b230 */ /* 0x000fc60000000900 */
[----:B------:R-:W-:Y:S02]  /*157a0*/  PRMT R210, R122, 0x5410, R121 ;  /* 0x000054107ad27816 */ /* 0x000fe40000000079 */
[----:B------:R-:W-:Y:S02]  /*157b0*/  @!P3 PRMT R122, R100, 0x5410, RZ ;  /* 0x00005410647ab816 */ /* 0x000fe400000000ff */
[----:B------:R-:W-:Y:S02]  /*157c0*/  ISETP.GE.U32.AND P3, PT, R251, R124, PT ;  /* 0x0000007cfb00720c */ /* 0x000fe40003f66070 */
[----:B------:R-:W-:-:S04]  /*157d0*/  F2FP.PACK_AB R124, R206, R207 ;  /* 0x000000cfce7c723e */ /* 0x000fc800000000ff */
[----:B------:R-:W-:Y:S01]  /*157e0*/  PRMT R123, R124, 0x7632, R123 ;  /* 0x000076327c7b7816 */ /* 0x000fe2000000007b */
[----:B------:R-:W-:-:S03]  /*157f0*/  @!P5 HADD2 R116, -R124.H0_H0, -RZ.H0_H0 ;  /* 0xa00000ff7c74d230 */ /* 0x000fc60000000900 */
[----:B------:R-:W-:Y:S01]  /*15800*/  PRMT R209, R124, 0x5410, R123 ;  /* 0x000054107cd17816 */ /* 0x000fe2000000007b */
[----:B------:R-:W-:Y:S01]  /*15810*/  @!P2 HADD2 R115, -R123.H0_H0, -RZ.H0_H0 ;  /* 0xa00000ff7b73a230 */ /* 0x000fe20000000900 */
[----:B------:R-:W-:Y:S02]  /*15820*/  @!P5 PRMT R124, R116, 0x5410, RZ ;  /* 0x00005410747cd816 */ /* 0x000fe400000000ff */
[----:B------:R-:W-:Y:S02]  /*15830*/  LOP3.LUT R116, R23, 0xff, RZ, 0xc0, !PT ;  /* 0x000000ff17747812 */ /* 0x000fe400078ec0ff */
[----:B------:R-:W-:Y:S02]  /*15840*/  @!P2 PRMT R123, R115, 0x5410, RZ ;  /* 0x00005410737ba816 */ /* 0x000fe400000000ff */
[----:B------:R-:W-:Y:S02]  /*15850*/  ISETP.GE.U32.AND P2, PT, R251, R116, PT ;  /* 0x00000074fb00720c */ /* 0x000fe40003f46070 */
[----:B------:R-:W-:Y:S01]  /*15860*/  SHF.R.U32.HI R116, RZ, 0x18, R23 ;  /* 0x00000018ff747819 */ /* 0x000fe20000011617 */
[----:B------:R-:W-:-:S03]  /*15870*/  @!P6 HADD2 R117, -R121.H0_H0, -RZ.H0_H0 ;  /* 0xa00000ff7975e230 */ /* 0x000fc60000000900 */
[----:B------:R-:W-:Y:S02]  /*15880*/  ISETP.GE.U32.AND P5, PT, R251, R116, PT ;  /* 0x00000074fb00720c */ /* 0x000fe40003fa6070 */
[----:B------:R-:W-:-:S04]  /*15890*/  SHF.R.U32.HI R116, RZ, 0x10, R23 ;  /* 0x00000010ff747819 */ /* 0x000fc80000011617 */
[----:B------:R-:W-:Y:S02]  /*158a0*/  LOP3.LUT R116, R116, 0xff, RZ, 0xc0, !PT ;  /* 0x000000ff74747812 */ /* 0x000fe400078ec0ff */
[----:B------:R-:W-:Y:S02]  /*158b0*/  @!P6 PRMT R121, R117, 0x5410, RZ ;  /* 0x000054107579e816 */ /* 0x000fe400000000ff */
[----:B------:R-:W-:Y:S02]  /*158c0*/  LOP3.LUT R21, R44, 0xffff, RZ, 0xc0, !PT ;  /* 0x0000ffff2c157812 */ /* 0x000fe400078ec0ff */
[----:B------:R-:W-:Y:S01]  /*158d0*/  ISETP.GE.U32.AND P6, PT, R251, R116, PT ;  /* 0x00000074fb00720c */ /* 0x000fe20003fc6070 */
[----:B------:R-:W3:Y:S01]  /*158e0*/  LDL.LU R44, [R1+0x118] ;  /* 0x00011800012c7983 */ /* 0x000ee20000300800 */
[----:B------:R-:W-:-:S03]  /*158f0*/  LOP3.LUT R116, R22, 0xff, RZ, 0xc0, !PT ;  /* 0x000000ff16747812 */ /* 0x000fc600078ec0ff */
[----:B------:R-:W4:Y:S04]  /*15900*/  LDL.LU R22, [R1+0x104] ;  /* 0x0001040001167983 */ /* 0x000f280000300800 */
[----:B------:R-:W4:Y:S01]  /*15910*/  LDL.LU R45, [R1+0x100] ;  /* 0x00010000012d7983 */ /* 0x000f220000300800 */
[----:B------:R-:W-:Y:S01]  /*15920*/  FADD.FTZ R115, R164, R118 ;  /* 0x00000076a4737221 */ /* 0x000fe20000010000 */
[----:B------:R-:W-:Y:S02]  /*15930*/  F2FP.PACK_AB R118, R231, R244 ;  /* 0x000000f4e776723e */ /* 0x000fe400000000ff */
[----:B------:R-:W-:Y:S01]  /*15940*/  F2FP.PACK_AB R100, R252, R120 ;  /* 0x00000078fc64723e */ /* 0x000fe200000000ff */
[----:B------:R-:W4:Y:S01]  /*15950*/  LDL.LU.64 R180, [R1+0xe8] ;  /* 0x0000e80001b47983 */ /* 0x000f220000300a00 */
[----:B------:R-:W-:Y:S01]  /*15960*/  PRMT R117, R118, 0x7632, R117 ;  /* 0x0000763276757816 */ /* 0x000fe20000000075 */
[----:B------:R-:W-:-:S02]  /*15970*/  @!P2 HADD2 R114, -R118.H0_H0, -RZ.H0_H0 ;  /* 0xa00000ff7672a230 */ /* 0x000fc40000000900 */
[----:B------:R-:W4:Y:S01]  /*15980*/  LDL.LU.64 R178, [R1] ;  /* 0x0000000001b27983 */ /* 0x000f220000300a00 */
[----:B------:R-:W-:Y:S02]  /*15990*/  PRMT R252, R118, 0x5410, R117 ;  /* 0x0000541076fc7816 */ /* 0x000fe40000000075 */
[----:B------:R-:W-:Y:S01]  /*159a0*/  @!P2 PRMT R118, R114, 0x5410, RZ ;  /* 0x000054107276a816 */ /* 0x000fe200000000ff */
[----:B------:R-:W4:Y:S01]  /*159b0*/  LDL.LU R23, [R1+0x110] ;  /* 0x0001100001177983 */ /* 0x000f220000300800 */
[----:B------:R-:W-:-:S03]  /*159c0*/  SHF.R.U32.HI R114, RZ, 0x8, R21 ;  /* 0x00000008ff727819 */ /* 0x000fc60000011615 */
[----:B------:R-:W4:Y:S01]  /*159d0*/  LDL.LU R21, [R1+0xe4] ;  /* 0x0000e40001157983 */ /* 0x000f220000300800 */
[----:B------:R-:W-:Y:S01]  /*159e0*/  MUFU.EX2 R205, R205 ;  /* 0x000000cd00cd7308 */ /* 0x000fe20000000800 */
[----:B------:R-:W-:-:S07]  /*159f0*/  @!P3 HADD2 R113, -R117.H0_H0, -RZ.H0_H0 ;  /* 0xa00000ff7571b230 */ /* 0x000fce0000000900 */
[----:B------:R-:W1:Y:S01]  /*15a00*/  MUFU.EX2 R204, R204 ;  /* 0x000000cc00cc7308 */ /* 0x000e620000000800 */
[----:B------:R-:W-:Y:S01]  /*15a10*/  @!P3 PRMT R117, R113, 0x5410, RZ ;  /* 0x000054107175b816 */ /* 0x000fe200000000ff */
[----:B------:R-:W-:Y:S02]  /*15a20*/  FADD.FTZ R113, R217, R119 ;  /* 0x00000077d9717221 */ /* 0x000fe40000010000 */
[----:B------:R-:W-:Y:S02]  /*15a30*/  FADD.FTZ R115, R216, R115 ;  /* 0x00000073d8737221 */ /* 0x000fe40000010000 */
[----:B------:R-:W4:Y:S02]  /*15a40*/  LDL.LU.64 R216, [R1+0x8] ;  /* 0x0000080001d87983 */ /* 0x000f240000300a00 */
[----:B------:R-:W-:Y:S01]  /*15a50*/  MUFU.EX2 R229, R229 ;  /* 0x000000e500e57308 */ /* 0x000fe20000000800 */
[----:B-1----:R-:W-:-:S07]  /*15a60*/  F2FP.PACK_AB R120, R204, R205 ;  /* 0x000000cdcc78723e */ /* 0x002fce00000000ff */
[----:B------:R-:W1:Y:S01]  /*15a70*/  MUFU.EX2 R223, R223 ;  /* 0x000000df00df7308 */ /* 0x000e620000000800 */
[----:B------:R-:W-:Y:S01]  /*15a80*/  PRMT R119, R120, 0x7632, R119 ;  /* 0x0000763278777816 */ /* 0x000fe20000000077 */
[----:B------:R-:W-:-:S03]  /*15a90*/  @!P6 HADD2 R54, -R120.H0_H0, -RZ.H0_H0 ;  /* 0xa00000ff7836e230 */ /* 0x000fc60000000900 */
[----:B------:R-:W-:-:S03]  /*15aa0*/  PRMT R164, R120, 0x5410, R119 ;  /* 0x0000541078a47816 */ /* 0x000fc60000000077 */
[----:B------:R-:W-:Y:S01]  /*15ab0*/  MUFU.EX2 R203, R203 ;  /* 0x000000cb00cb7308 */ /* 0x000fe20000000800 */
[----:B------:R-:W-:Y:S02]  /*15ac0*/  @!P6 PRMT R120, R54, 0x5410, RZ ;  /* 0x000054103678e816 */ /* 0x000fe400000000ff */
[----:B------:R-:W-:Y:S02]  /*15ad0*/  LOP3.LUT R114, R114, 0xffff, RZ, 0xc0, !PT ;  /* 0x0000ffff72727812 */ /* 0x000fe400078ec0ff */
[C---:B------:R-:W-:Y:S02]  /*15ae0*/  ISETP.GE.U32.AND P2, PT, R251.reuse, R116, PT ;  /* 0x00000074fb00720c */ /* 0x040fe40003f46070 */
[----:B------:R-:W-:Y:S01]  /*15af0*/  ISETP.GE.U32.AND P3, PT, R251, R114, PT ;  /* 0x00000072fb00720c */ /* 0x000fe20003f66070 */
[----:B--2---:R-:W2:Y:S01]  /*15b00*/  MUFU.EX2 R54, R27 ;  /* 0x0000001b00367308 */ /* 0x004ea20000000800 */
[----:B-1----:R-:W-:Y:S01]  /*15b10*/  F2FP.PACK_AB R114, R223, R229 ;  /* 0x000000e5df72723e */ /* 0x002fe200000000ff */
[----:B------:R-:W-:-:S06]  /*15b20*/  @!P5 HADD2 R3, -R119.H0_H0, -RZ.H0_H0 ;  /* 0xa00000ff7703d230 */ /* 0x000fcc0000000900 */
[----:B------:R-:W-:Y:S01]  /*15b30*/  MUFU.EX2 R29, R29 ;  /* 0x0000001d001d7308 */ /* 0x000fe20000000800 */
[----:B------:R-:W-:Y:S02]  /*15b40*/  @!P5 PRMT R119, R3, 0x5410, RZ ;  /* 0x000054100377d816 */ /* 0x000fe400000000ff */
[----:B--2---:R-:W-:-:S05]  /*15b50*/  F2FP.PACK_AB R116, R54, R203 ;  /* 0x000000cb3674723e */ /* 0x004fca00000000ff */
[----:B------:R-:W-:Y:S01]  /*15b60*/  @!P2 HADD2 R96, -R116.H0_H0, -RZ.H0_H0 ;  /* 0xa00000ff7460a230 */ /* 0x000fe20000000900 */
[--C-:B---3--:R-:W-:Y:S01]  /*15b70*/  FADD.FTZ R27, R44, R113.reuse ;  /* 0x000000712c1b7221 */ /* 0x108fe20000010000 */
[----:B------:R-:W-:Y:S01]  /*15b80*/  PRMT R113, R114, 0x7632, R113 ;  /* 0x0000763272717816 */ /* 0x000fe20000000071 */
[----:B----4-:R-:W1:Y:S04]  /*15b90*/  MUFU.EX2 R130, R45 ;  /* 0x0000002d00827308 */ /* 0x010e680000000800 */
[----:B------:R-:W-:Y:S01]  /*15ba0*/  @!P3 HADD2 R2, -R113.H0_H0, -RZ.H0_H0 ;  /* 0xa00000ff7102b230 */ /* 0x000fe20000000900 */
[--C-:B------:R-:W-:Y:S01]  /*15bb0*/  FADD.FTZ R22, R22, R115.reuse ;  /* 0x0000007316167221 */ /* 0x100fe20000010000 */
[----:B------:R-:W-:Y:S02]  /*15bc0*/  PRMT R115, R116, 0x7632, R115 ;  /* 0x0000763274737816 */ /* 0x000fe40000000073 */
[----:B------:R-:W-:-:S02]  /*15bd0*/  PRMT R3, R114, 0x5410, R113 ;  /* 0x0000541072037816 */ /* 0x000fc40000000071 */
[----:B------:R-:W-:Y:S02]  /*15be0*/  @!P3 PRMT R113, R2, 0x5410, RZ ;  /* 0x000054100271b816 */ /* 0x000fe400000000ff */
[----:B------:R-:W-:Y:S02]  /*15bf0*/  PRMT R2, R116, 0x5410, R115 ;  /* 0x0000541074027816 */ /* 0x000fe40000000073 */
[----:B------:R-:W-:Y:S01]  /*15c00*/  @!P2 PRMT R116, R96, 0x5410, RZ ;  /* 0x000054106074a816 */ /* 0x000fe200000000ff */
[----:B-1----:R-:W-:Y:S01]  /*15c10*/  FADD.FTZ R44, R130, R17 ;  /* 0x00000011822c7221 */ /* 0x002fe20000010000 */
[C---:B------:R-:W-:Y:S01]  /*15c20*/  F2FP.PACK_AB R96, R29.reuse, R130 ;  /* 0x000000821d60723e */ /* 0x040fe200000000ff */
[----:B------:R-:W2:Y:S02]  /*15c30*/  LDL.LU R45, [R1+0x40] ;  /* 0x00004000012d7983 */ /* 0x000ea40000300800 */
[----:B------:R-:W-:Y:S02]  /*15c40*/  FADD.FTZ R29, R29, R44 ;  /* 0x0000002c1d1d7221 */ /* 0x000fe40000010000 */
[----:B------:R-:W-:-:S02]  /*15c50*/  FADD.FTZ R44, R23, R27 ;  /* 0x0000001b172c7221 */ /* 0x000fc40000010000 */
[----:B------:R-:W-:Y:S02]  /*15c60*/  FADD.FTZ R27, R21, R22 ;  /* 0x00000016151b7221 */ /* 0x000fe40000010000 */
[----:B------:R-:W3:Y:S01]  /*15c70*/  LDL.LU R21, [R1+0x114] ;  /* 0x0001140001157983 */ /* 0x000ee20000300800 */
[----:B------:R-:W-:-:S05]  /*15c80*/  @!P4 HADD2 R189, -R114.H0_H0, -RZ.H0_H0 ;  /* 0xa00000ff72bdc230 */ /* 0x000fca0000000900 */
[----:B------:R-:W-:Y:S01]  /*15c90*/  @!P4 PRMT R114, R189, 0x5410, RZ ;  /* 0x00005410bd72c816 */ /* 0x000fe200000000ff */
[----:B------:R-:W-:-:S05]  /*15ca0*/  IMAD R189, R230, -0x326172a9, RZ ;  /* 0xcd9e8d57e6bd7824 */ /* 0x000fca00078e02ff */
[----:B------:R-:W-:Y:S01]  /*15cb0*/  LOP3.LUT R17, R181, UR20, R189, 0x96, !PT ;  /* 0x00000014b5117c12 */ /* 0x000fe2000f8e96bd */
[----:B------:R-:W-:-:S04]  /*15cc0*/  @!P1 HADD2 R92, -R115.H0_H0, -RZ.H0_H0 ;  /* 0xa00000ff735c9230 */ /* 0x000fc80000000900 */
[----:B------:R-:W-:Y:S01]  /*15cd0*/  IMAD.WIDE.U32 R172, R17, -0x2daee0ad, RZ ;  /* 0xd2511f5311ac7825 */ /* 0x000fe200078e00ff */
[----:B------:R-:W-:-:S04]  /*15ce0*/  @!P1 PRMT R115, R92, 0x5410, RZ ;  /* 0x000054105c739816 */ /* 0x000fc800000000ff */
[----:B------:R-:W-:Y:S02]  /*15cf0*/  LOP3.LUT R17, R173, UR17, R216, 0x96, !PT ;  /* 0x00000011ad117c12 */ /* 0x000fe4000f8e96d8 */
[----:B------:R-:W-:-:S03]  /*15d00*/  LOP3.LUT R92, R179, UR18, R180, 0x96, !PT ;  /* 0x00000012b35c7c12 */ /* 0x000fc6000f8e96b4 */
        /* <DEDUP_REMOVED lines=10> */
[----:B------:R-:W-:-:S04]  /*15db0*/  IMAD.WIDE.U32 R172, R17, -0x326172a9, RZ ;  /* 0xcd9e8d5711ac7825 */ /* 0x000fc800078e00ff */
[----:B------:R-:W-:Y:S01]  /*15dc0*/  IMAD.WIDE.U32 R180, R92, -0x326172a9, RZ ;  /* 0xcd9e8d575cb47825 */ /* 0x000fe200078e00ff */
[----:B------:R-:W-:-:S04]  /*15dd0*/  LOP3.LUT R22, R173, UR12, R22, 0x96, !PT ;  /* 0x0000000cad167c12 */ /* 0x000fc8000f8e9616 */
[----:B------:R-:W-:Y:S02]  /*15de0*/  LOP3.LUT R23, R181, UR31, R172, 0x96, !PT ;  /* 0x0000001fb5177c12 */ /* 0x000fe4000f8e96ac */
[----:B------:R-:W4:Y:S01]  /*15df0*/  LDL.LU.64 R172, [R1+0x330] ;  /* 0x0003300001ac7983 */ /* 0x000f220000300a00 */
[----:B---3--:R-:W-:-:S03]  /*15e00*/  FADD.FTZ R21, R21, R44 ;  /* 0x0000002c15157221 */ /* 0x008fc60000010000 */
[----:B------:R-:W3:Y:S01]  /*15e10*/  LDL.LU R44, [R1+0xd4] ;  /* 0x0000d400012c7983 */ /* 0x000ee20000300800 */
[----:B------:R-:W-:-:S04]  /*15e20*/  LOP3.LUT R92, R23, 0xff, RZ, 0xc0, !PT ;  /* 0x000000ff175c7812 */ /* 0x000fc800078ec0ff */
[----:B------:R-:W-:Y:S02]  /*15e30*/  ISETP.GE.U32.AND P5, PT, R251, R92, PT ;  /* 0x0000005cfb00720c */ /* 0x000fe40003fa6070 */
[----:B------:R-:W-:-:S04]  /*15e40*/  LOP3.LUT R92, R23, 0xffff, RZ, 0xc0, !PT ;  /* 0x0000ffff175c7812 */ /* 0x000fc800078ec0ff */
[----:B------:R-:W-:Y:S02]  /*15e50*/  SHF.R.U32.HI R92, RZ, 0x8, R92 ;  /* 0x00000008ff5c7819 */ /* 0x000fe4000001165c */
[--C-:B------:R-:W-:Y:S02]  /*15e60*/  SHF.R.U32.HI R17, RZ, 0x10, R23.reuse ;  /* 0x00000010ff117819 */ /* 0x100fe40000011617 */
[----:B------:R-:W-:Y:S02]  /*15e70*/  LOP3.LUT R92, R92, 0xffff, RZ, 0xc0, !PT ;  /* 0x0000ffff5c5c7812 */ /* 0x000fe400078ec0ff */
[----:B------:R-:W-:Y:S02]  /*15e80*/  SHF.R.U32.HI R23, RZ, 0x18, R23 ;  /* 0x00000018ff177819 */ /* 0x000fe40000011617 */
[----:B------:R-:W-:Y:S02]  /*15e90*/  LOP3.LUT R17, R17, 0xff, RZ, 0xc0, !PT ;  /* 0x000000ff11117812 */ /* 0x000fe400078ec0ff */
[----:B------:R-:W-:-:S02]  /*15ea0*/  ISETP.GE.U32.AND P4, PT, R251, R92, PT ;  /* 0x0000005cfb00720c */ /* 0x000fc40003f86070 */
[C---:B------:R-:W-:Y:S01]  /*15eb0*/  PRMT R43, R182.reuse, 0x7610, R43 ;  /* 0x00007610b62b7816 */ /* 0x040fe2000000002b */
[----:B--2---:R1:W2:Y:S01]  /*15ec0*/  MUFU.EX2 R92, R45 ;  /* 0x0000002d005c7308 */ /* 0x0042a20000000800 */
[C---:B------:R-:W-:Y:S02]  /*15ed0*/  ISETP.GE.U32.AND P6, PT, R251.reuse, R23, PT ;  /* 0x00000017fb00720c */ /* 0x040fe40003fc6070 */
[----:B------:R-:W-:Y:S02]  /*15ee0*/  SHF.R.U32.HI R23, RZ, 0x10, R180 ;  /* 0x00000010ff177819 */ /* 0x000fe400000116b4 */
[----:B------:R-:W-:Y:S01]  /*15ef0*/  ISETP.GE.U32.AND P2, PT, R251, R17, PT ;  /* 0x00000011fb00720c */ /* 0x000fe20003f46070 */
[----:B------:R-:W-:Y:S01]  /*15f00*/  @!P5 HADD2 R184, -R43.H0_H0, -RZ.H0_H0 ;  /* 0xa00000ff2bb8d230 */ /* 0x000fe20000000900 */
[----:B------:R-:W-:Y:S01]  /*15f10*/  PRMT R42, R182, 0x7632, R42 ;  /* 0x00007632b62a7816 */ /* 0x000fe2000000002a */
[----:B------:R-:W2:Y:S01]  /*15f20*/  MUFU.EX2 R17, R250 ;  /* 0x000000fa00117308 */ /* 0x000ea20000000800 */
[----:B------:R-:W-:Y:S01]  /*15f30*/  LOP3.LUT R182, R23, 0xff, RZ, 0xc0, !PT ;  /* 0x000000ff17b67812 */ /* 0x000fe200078ec0ff */
[----:B------:R-:W-:Y:S01]  /*15f40*/  IMAD.WIDE.U32 R22, R22, -0x2daee0ad, RZ ;  /* 0xd2511f5316167825 */ /* 0x000fe200078e00ff */
[----:B-1----:R-:W-:-:S04]  /*15f50*/  SHF.R.U32.HI R45, RZ, 0x18, R180 ;  /* 0x00000018ff2d7819 */ /* 0x002fc800000116b4 */
[----:B------:R-:W-:Y:S02]  /*15f60*/  ISETP.GE.U32.AND P1, PT, R251, R45, PT ;  /* 0x0000002dfb00720c */ /* 0x000fe40003f26070 */
[----:B------:R-:W-:Y:S02]  /*15f70*/  PRMT R45, R43, 0x5410, R42 ;  /* 0x000054102b2d7816 */ /* 0x000fe4000000002a */
[----:B------:R-:W-:Y:S02]  /*15f80*/  @!P5 PRMT R43, R184, 0x5410, RZ ;  /* 0x00005410b82bd816 */ /* 0x000fe400000000ff */
[----:B------:R-:W-:Y:S02]  /*15f90*/  ISETP.GE.U32.AND P5, PT, R251, R182, PT ;  /* 0x000000b6fb00720c */ /* 0x000fe40003fa6070 */
[----:B------:R-:W-:Y:S02]  /*15fa0*/  LOP3.LUT R182, R23, UR32, R130, 0x96, !PT ;  /* 0x0000002017b67c12 */ /* 0x000fe4000f8e9682 */
[----:B------:R-:W-:-:S02]  /*15fb0*/  PRMT R38, R58, 0x7632, R38 ;  /* 0x000076323a267816 */ /* 0x000fc40000000026 */
[----:B------:R-:W-:Y:S01]  /*15fc0*/  PRMT R39, R58, 0x7610, R39 ;  /* 0x000076103a277816 */ /* 0x000fe20000000027 */
[----:B--2---:R-:W-:Y:S01]  /*15fd0*/  FADD.FTZ R29, R92, R29 ;  /* 0x0000001d5c1d7221 */ /* 0x004fe20000010000 */
[----:B------:R-:W-:Y:S01]  /*15fe0*/  SHF.R.U32.HI R58, RZ, 0x10, R182 ;  /* 0x00000010ff3a7819 */ /* 0x000fe200000116b6 */
[----:B------:R-:W-:Y:S01]  /*15ff0*/  @!P6 HADD2 R187, -R38.H0_H0, -RZ.H0_H0 ;  /* 0xa00000ff26bbe230 */ /* 0x000fe20000000900 */
[C---:B------:R-:W-:Y:S01]  /*16000*/  F2FP.PACK_AB R92, R17.reuse, R92 ;  /* 0x0000005c115c723e */ /* 0x040fe200000000ff */
[----:B------:R-:W-:Y:S01]  /*16010*/  FADD.FTZ R17, R17, R29 ;  /* 0x0000001d11117221 */ /* 0x000fe20000010000 */
[----:B------:R-:W-:Y:S01]  /*16020*/  LOP3.LUT R58, R58, 0xff, RZ, 0xc0, !PT ;  /* 0x000000ff3a3a7812 */ /* 0x000fe200078ec0ff */
[----:B------:R-:W2:Y:S01]  /*16030*/  LDL.LU.64 R130, [R1+0x130] ;  /* 0x0001300001827983 */ /* 0x000ea20000300a00 */
[----:B------:R-:W-:Y:S02]  /*16040*/  PRMT R29, R39, 0x5410, R38 ;  /* 0x00005410271d7816 */ /* 0x000fe40000000026 */
[----:B------:R-:W-:-:S02]  /*16050*/  @!P6 PRMT R38, R187, 0x5410, RZ ;  /* 0x00005410bb26e816 */ /* 0x000fc400000000ff */
[----:B------:R-:W-:Y:S02]  /*16060*/  ISETP.GE.U32.AND P6, PT, R251, R58, PT ;  /* 0x0000003afb00720c */ /* 0x000fe40003fc6070 */
[----:B------:R-:W-:Y:S01]  /*16070*/  LOP3.LUT R58, R182, 0xffff, RZ, 0xc0, !PT ;  /* 0x0000ffffb63a7812 */ /* 0x000fe200078ec0ff */
[----:B------:R-:W-:-:S03]  /*16080*/  @!P2 HADD2 R188, -R39.H0_H0, -RZ.H0_H0 ;  /* 0xa00000ff27bca230 */ /* 0x000fc60000000900 */
[----:B------:R-:W-:-:S04]  /*16090*/  SHF.R.U32.HI R58, RZ, 0x8, R58 ;  /* 0x00000008ff3a7819 */ /* 0x000fc8000001163a */
[----:B------:R-:W-:Y:S02]  /*160a0*/  LOP3.LUT R58, R58, 0xffff, RZ, 0xc0, !PT ;  /* 0x0000ffff3a3a7812 */ /* 0x000fe400078ec0ff */
[----:B------:R-:W-:Y:S02]  /*160b0*/  @!P2 PRMT R39, R188, 0x5410, RZ ;  /* 0x00005410bc27a816 */ /* 0x000fe400000000ff */
[----:B------:R-:W-:Y:S01]  /*160c0*/  ISETP.GE.U32.AND P2, PT, R251, R58, PT ;  /* 0x0000003afb00720c */ /* 0x000fe20003f46070 */
[----:B---3--:R-:W-:Y:S02]  /*160d0*/  FADD.FTZ R58, R44, R27 ;  /* 0x0000001b2c3a7221 */ /* 0x008fe40000010000 */
[----:B------:R-:W3:Y:S01]  /*160e0*/  LDL.LU R27, [R1+0xc0] ;  /* 0x0000c000011b7983 */ /* 0x000ee20000300800 */
[----:B------:R-:W-:-:S04]  /*160f0*/  LOP3.LUT R250, R180, 0xff, RZ, 0xc0, !PT ;  /* 0x000000ffb4fa7812 */ /* 0x000fc800078ec0ff */
[----:B------:R-:W-:Y:S02]  /*16100*/  ISETP.GE.U32.AND P3, PT, R251, R250, PT ;  /* 0x000000fafb00720c */ /* 0x000fe40003f66070 */
[----:B------:R-:W-:Y:S01]  /*16110*/  LOP3.LUT R250, R180, 0xffff, RZ, 0xc0, !PT ;  /* 0x0000ffffb4fa7812 */ /* 0x000fe200078ec0ff */
[----:B------:R-:W-:-:S03]  /*16120*/  @!P4 HADD2 R186, -R42.H0_H0, -RZ.H0_H0 ;  /* 0xa00000ff2abac230 */ /* 0x000fc60000000900 */
[----:B------:R-:W-:Y:S02]  /*16130*/  SHF.R.U32.HI R250, RZ, 0x8, R250 ;  /* 0x00000008fffa7819 */ /* 0x000fe400000116fa */
[----:B------:R-:W-:Y:S02]  /*16140*/  PRMT R32, R111, 0x7610, R32 ;  /* 0x000076106f207816 */ /* 0x000fe40000000020 */
[----:B------:R-:W-:Y:S02]  /*16150*/  LOP3.LUT R250, R250, 0xffff, RZ, 0xc0, !PT ;  /* 0x0000fffffafa7812 */ /* 0x000fe400078ec0ff */
[----:B------:R-:W-:Y:S01]  /*16160*/  @!P4 PRMT R42, R186, 0x5410, RZ ;  /* 0x00005410ba2ac816 */ /* 0x000fe200000000ff */
[----:B------:R-:W-:Y:S01]  /*16170*/  @!P3 HADD2 R185, -R32.H0_H0, -RZ.H0_H0 ;  /* 0xa00000ff20b9b230 */ /* 0x000fe20000000900 */
[----:B------:R-:W-:Y:S02]  /*16180*/  ISETP.GE.U32.AND P4, PT, R251, R250, PT ;  /* 0x000000fafb00720c */ /* 0x000fe40003f86070 */
[----:B------:R-:W-:-:S02]  /*16190*/  PRMT R250, R111, 0x7632, R250 ;  /* 0x000076326ffa7816 */ /* 0x000fc400000000fa */
[----:B------:R-:W-:Y:S02]  /*161a0*/  LOP3.LUT R111, R182, 0xff, RZ, 0xc0, !PT ;  /* 0x000000ffb66f7812 */ /* 0x000fe400078ec0ff */
[----:B------:R-:W-:Y:S02]  /*161b0*/  PRMT R180, R32, 0x5410, R250 ;  /* 0x0000541020b47816 */ /* 0x000fe400000000fa */
[----:B------:R-:W-:Y:S02]  /*161c0*/  @!P3 PRMT R32, R185, 0x5410, RZ ;  /* 0x00005410b920b816 */ /* 0x000fe400000000ff */
[----:B------:R-:W-:Y:S02]  /*161d0*/  ISETP.GE.U32.AND P3, PT, R251, R111, PT ;  /* 0x0000006ffb00720c */ /* 0x000fe40003f66070 */
[----:B------:R-:W-:-:S05]  /*161e0*/  PRMT R111, R112, 0x7632, R111 ;  /* 0x00007632706f7816 */ /* 0x000fca000000006f */
[----:B------:R-:W-:Y:S01]  /*161f0*/  @!P1 HADD2 R107, -R111.H0_H0, -RZ.H0_H0 ;  /* 0xa00000ff6f6b9230 */ /* 0x000fe20000000900 */
[----:B------:R-:W-:Y:S01]  /*16200*/  PRMT R44, R112, 0x5410, R111 ;  /* 0x00005410702c7816 */ /* 0x000fe2000000006f */
[----:B------:R-:W-:-:S03]  /*16210*/  @!P5 HADD2 R109, -R112.H0_H0, -RZ.H0_H0 ;  /* 0xa00000ff706dd230 */ /* 0x000fc60000000900 */
[----:B------:R-:W-:Y:S02]  /*16220*/  @!P1 PRMT R111, R107, 0x5410, RZ ;  /* 0x000054106b6f9816 */ /* 0x000fe400000000ff */
[----:B------:R-:W-:Y:S02]  /*16230*/  PRMT R107, R108, 0x7632, R107 ;  /* 0x000076326c6b7816 */ /* 0x000fe4000000006b */
[----:B------:R-:W-:-:S03]  /*16240*/  @!P5 PRMT R112, R109, 0x5410, RZ ;  /* 0x000054106d70d816 */ /* 0x000fc600000000ff */
[----:B------:R-:W-:Y:S01]  /*16250*/  @!P2 HADD2 R103, -R107.H0_H0, -RZ.H0_H0 ;  /* 0xa00000ff6b67a230 */ /* 0x000fe20000000900 */
[----:B------:R-:W-:Y:S02]  /*16260*/  LOP3.LUT R109, R22, 0xffff, RZ, 0xc0, !PT ;  /* 0x0000ffff166d7812 */ /* 0x000fe400078ec0ff */
[----:B------:R-:W-:Y:S02]  /*16270*/  PRMT R23, R108, 0x5410, R107 ;  /* 0x000054106c177816 */ /* 0x000fe4000000006b */
[----:B------:R-:W-:Y:S02]  /*16280*/  @!P2 PRMT R107, R103, 0x5410, RZ ;  /* 0x00005410676ba816 */ /* 0x000fe400000000ff */
[----:B------:R-:W-:Y:S01]  /*16290*/  SHF.R.U32.HI R103, RZ, 0x8, R109 ;  /* 0x00000008ff677819 */ /* 0x000fe2000001166d */
[----:B------:R-:W-:Y:S02]  /*162a0*/  @!P3 HADD2 R105, -R108.H0_H0, -RZ.H0_H0 ;  /* 0xa00000ff6c69b230 */ /* 0x000fe40000000900 */
[----:B------:R-:W-:Y:S01]  /*162b0*/  @!P4 HADD2 R183, -R250.H0_H0, -RZ.H0_H0 ;  /* 0xa00000fffab7c230 */ /* 0x000fe20000000900 */
[----:B------:R-:W-:-:S02]  /*162c0*/  LOP3.LUT R103, R103, 0xffff, RZ, 0xc0, !PT ;  /* 0x0000ffff67677812 */ /* 0x000fc400078ec0ff */
[----:B------:R-:W-:Y:S02]  /*162d0*/  @!P3 PRMT R108, R105, 0x5410, RZ ;  /* 0x00005410696cb816 */ /* 0x000fe400000000ff */
[----:B------:R-:W-:Y:S02]  /*162e0*/  ISETP.GE.U32.AND P3, PT, R251, R103, PT ;  /* 0x00000067fb00720c */ /* 0x000fe40003f66070 */
[----:B------:R-:W-:Y:S02]  /*162f0*/  @!P4 PRMT R250, R183, 0x5410, RZ ;  /* 0x00005410b7fac816 */ /* 0x000fe400000000ff */
[----:B------:R-:W-:Y:S01]  /*16300*/  LOP3.LUT R183, R22, 0xff, RZ, 0xc0, !PT ;  /* 0x000000ff16b77812 */ /* 0x000fe200078ec0ff */
[----:B------:R-:W-:Y:S01]  /*16310*/  @!P6 HADD2 R101, -R110.H0_H0, -RZ.H0_H0 ;  /* 0xa00000ff6e65e230 */ /* 0x000fe20000000900 */
[----:B------:R-:W-:Y:S02]  /*16320*/  PRMT R109, R110, 0x7632, R109 ;  /* 0x000076326e6d7816 */ /* 0x000fe4000000006d */
[----:B------:R-:W-:-:S02]  /*16330*/  ISETP.GE.U32.AND P4, PT, R251, R183, PT ;  /* 0x000000b7fb00720c */ /* 0x000fc40003f86070 */
[--C-:B------:R-:W-:Y:S02]  /*16340*/  SHF.R.U32.HI R183, RZ, 0x10, R22.reuse ;  /* 0x00000010ffb77819 */ /* 0x100fe40000011616 */
[----:B------:R-:W-:Y:S02]  /*16350*/  SHF.R.U32.HI R184, RZ, 0x18, R22 ;  /* 0x00000018ffb87819 */ /* 0x000fe40000011616 */
[----:B------:R-:W-:Y:S02]  /*16360*/  PRMT R22, R110, 0x5410, R109 ;  /* 0x000054106e167816 */ /* 0x000fe4000000006d */
[----:B------:R-:W-:Y:S02]  /*16370*/  PRMT R103, R104, 0x7632, R103 ;  /* 0x0000763268677816 */ /* 0x000fe40000000067 */
[----:B------:R-:W-:Y:S02]  /*16380*/  SHF.R.U32.HI R182, RZ, 0x18, R182 ;  /* 0x00000018ffb67819 */ /* 0x000fe400000116b6 */
[----:B------:R-:W-:-:S02]  /*16390*/  @!P6 PRMT R110, R101, 0x5410, RZ ;  /* 0x00005410656ee816 */ /* 0x000fc400000000ff */
[----:B--2---:R-:W-:Y:S02]  /*163a0*/  LOP3.LUT R101, R131, UR20, R189, 0x96, !PT ;  /* 0x0000001483657c12 */ /* 0x004fe4000f8e96bd */
[----:B------:R-:W-:Y:S02]  /*163b0*/  ISETP.GE.U32.AND P1, PT, R251, R184, PT ;  /* 0x000000b8fb00720c */ /* 0x000fe40003f26070 */
[----:B------:R-:W-:Y:S01]  /*163c0*/  LOP3.LUT R183, R183, 0xff, RZ, 0xc0, !PT ;  /* 0x000000ffb7b77812 */ /* 0x000fe200078ec0ff */
[----:B------:R-:W-:Y:S01]  /*163d0*/  @!P3 HADD2 R95, -R103.H0_H0, -RZ.H0_H0 ;  /* 0xa00000ff675fb230 */ /* 0x000fe20000000900 */
[----:B------:R-:W-:Y:S02]  /*163e0*/  ISETP.GE.U32.AND P5, PT, R251, R182, PT ;  /* 0x000000b6fb00720c */ /* 0x000fe40003fa6070 */
[----:B------:R-:W-:Y:S01]  /*163f0*/  LOP3.LUT R182, R179, UR18, R130, 0x96, !PT ;  /* 0x00000012b3b67c12 */ /* 0x000fe2000f8e9682 */
[----:B------:R-:W-:Y:S01]  /*16400*/  IMAD.WIDE.U32 R130, R101, -0x2daee0ad, RZ ;  /* 0xd2511f5365827825 */ /* 0x000fe200078e00ff */
[----:B------:R-:W-:-:S03]  /*16410*/  ISETP.GE.U32.AND P2, PT, R251, R183, PT ;  /* 0x000000b7fb00720c */ /* 0x000fc60003f46070 */
[----:B------:R-:W-:Y:S01]  /*16420*/  FADD.FTZ R183, R26, R21 ;  /* 0x000000151ab77221 */ /* 0x000fe20000010000 */
[----:B------:R-:W-:Y:S02]  /*16430*/  PRMT R26, R104, 0x5410, R103 ;  /* 0x00005410681a7816 */ /* 0x000fe40000000067 */
[----:B------:R-:W-:Y:S02]  /*16440*/  @!P3 PRMT R103, R95, 0x5410, RZ ;  /* 0x000054105f67b816 */ /* 0x000fe400000000ff */
[----:B------:R-:W-:-:S05]  /*16450*/  PRMT R105, R106, 0x7632, R105 ;  /* 0x000076326a697816 */ /* 0x000fca0000000069 */
[----:B------:R-:W-:Y:S01]  /*16460*/  @!P1 HADD2 R88, -R105.H0_H0, -RZ.H0_H0 ;  /* 0xa00000ff69589230 */ /* 0x000fe20000000900 */
[----:B------:R-:W-:Y:S01]  /*16470*/  PRMT R21, R106, 0x5410, R105 ;  /* 0x000054106a157816 */ /* 0x000fe20000000069 */
[----:B------:R-:W-:-:S03]  /*16480*/  IMAD.WIDE.U32 R186, R182, -0x2daee0ad, RZ ;  /* 0xd2511f53b6ba7825 */ /* 0x000fc600078e00ff */
[----:B------:R-:W-:Y:S01]  /*16490*/  @!P1 PRMT R105, R88, 0x5410, RZ ;  /* 0x0000541058699816 */ /* 0x000fe200000000ff */
[----:B------:R-:W-:-:S05]  /*164a0*/  @!P2 HADD2 R93, -R106.H0_H0, -RZ.H0_H0 ;  /* 0xa00000ff6a5da230 */ /* 0x000fca0000000900 */
[----:B------:R-:W-:Y:S01]  /*164b0*/  @!P2 PRMT R106, R93, 0x5410, RZ ;  /* 0x000054105d6aa816 */ /* 0x000fe200000000ff */
[----:B------:R-:W-:-:S05]  /*164c0*/  @!P5 HADD2 R99, -R109.H0_H0, -RZ.H0_H0 ;  /* 0xa00000ff6d63d230 */ /* 0x000fca0000000900 */
[----:B------:R-:W-:Y:S01]  /*164d0*/  @!P5 PRMT R109, R99, 0x5410, RZ ;  /* 0x00005410636dd816 */ /* 0x000fe200000000ff */
[----:B------:R-:W-:-:S05]  /*164e0*/  @!P4 HADD2 R97, -R104.H0_H0, -RZ.H0_H0 ;  /* 0xa00000ff6861c230 */ /* 0x000fca0000000900 */
[----:B------:R-:W-:Y:S01]  /*164f0*/  @!P4 PRMT R104, R97, 0x5410, RZ ;  /* 0x000054106168c816 */ /* 0x000fe200000000ff */
[----:B------:R-:W-:Y:S02]  /*16500*/  FADD.FTZ R183, R37, R183 ;  /* 0x000000b725b77221 */ /* 0x000fe40000010000 */
[----:B---3--:R-:W-:Y:S01]  /*16510*/  FADD.FTZ R95, R27, R58 ;  /* 0x0000003a1b5f7221 */ /* 0x008fe20000010000 */
[----:B------:R-:W-:-:S05]  /*16520*/  LOP3.LUT R58, R131, UR17, R216, 0x96, !PT ;  /* 0x00000011833a7c12 */ /* 0x000fca000f8e96d8 */
        /* <DEDUP_REMOVED lines=13> */
[----:B------:R-:W-:Y:S01]  /*16600*/  SHF.R.U32.HI R99, RZ, 0x18, R186 ;  /* 0x00000018ff637819 */ /* 0x000fe200000116ba */
[----:B------:R-:W2:Y:S01]  /*16610*/  LDL.LU.64 R130, [R1+0x328] ;  /* 0x0003280001827983 */ /* 0x000ea20000300a00 */
[----:B------:R-:W-:-:S04]  /*16620*/  LOP3.LUT R88, R58, 0xff, RZ, 0xc0, !PT ;  /* 0x000000ff3a587812 */ /* 0x000fc800078ec0ff */
[----:B------:R-:W-:Y:S02]  /*16630*/  ISETP.GE.U32.AND P5, PT, R251, R88, PT ;  /* 0x00000058fb00720c */ /* 0x000fe40003fa6070 */
[----:B------:R-:W-:-:S04]  /*16640*/  LOP3.LUT R88, R58, 0xffff, RZ, 0xc0, !PT ;  /* 0x0000ffff3a587812 */ /* 0x000fc800078ec0ff */
[----:B------:R-:W-:Y:S02]  /*16650*/  SHF.R.U32.HI R88, RZ, 0x8, R88 ;  /* 0x00000008ff587819 */ /* 0x000fe40000011658 */
[--C-:B------:R-:W-:Y:S02]  /*16660*/  SHF.R.U32.HI R97, RZ, 0x10, R58.reuse ;  /* 0x00000010ff617819 */ /* 0x100fe4000001163a */
[----:B------:R-:W-:Y:S02]  /*16670*/  LOP3.LUT R88, R88, 0xffff, RZ, 0xc0, !PT ;  /* 0x0000ffff58587812 */ /* 0x000fe400078ec0ff */
[----:B------:R-:W-:Y:S02]  /*16680*/  SHF.R.U32.HI R58, RZ, 0x18, R58 ;  /* 0x00000018ff3a7819 */ /* 0x000fe4000001163a */
[C---:B------:R-:W-:Y:S02]  /*16690*/  ISETP.GE.U32.AND P2, PT, R251.reuse, R88, PT ;  /* 0x00000058fb00720c */ /* 0x040fe40003f46070 */
[----:B------:R-:W1:Y:S01]  /*166a0*/  MUFU.EX2 R88, R33 ;  /* 0x0000002100587308 */ /* 0x000e620000000800 */
[----:B------:R-:W-:-:S07]  /*166b0*/  ISETP.GE.U32.AND P6, PT, R251, R58, PT ;  /* 0x0000003afb00720c */ /* 0x000fce0003fc6070 */
[----:B------:R-:W3:Y:S01]  /*166c0*/  MUFU.EX2 R58, R28 ;  /* 0x0000001c003a7308 */ /* 0x000ee20000000800 */
[----:B------:R-:W-:Y:S02]  /*166d0*/  ISETP.GE.U32.AND P1, PT, R251, R99, PT ;  /* 0x00000063fb00720c */ /* 0x000fe40003f26070 */
[----:B------:R-:W-:Y:S01]  /*166e0*/  LOP3.LUT R97, R97, 0xff, RZ, 0xc0, !PT ;  /* 0x000000ff61617812 */ /* 0x000fe200078ec0ff */
[----:B-1----:R-:W-:-:S03]  /*166f0*/  FADD.FTZ R99, R88, R17 ;  /* 0x0000001158637221 */ /* 0x002fc60000010000 */
[C---:B------:R-:W-:Y:S02]  /*16700*/  ISETP.GE.U32.AND P4, PT, R251.reuse, R97, PT ;  /* 0x00000061fb00720c */ /* 0x040fe40003f86070 */
[----:B------:R-:W-:Y:S02]  /*16710*/  LOP3.LUT R97, R186, 0xff, RZ, 0xc0, !PT ;  /* 0x000000ffba617812 */ /* 0x000fe400078ec0ff */
[C---:B---3--:R-:W-:Y:S01]  /*16720*/  F2FP.PACK_AB R88, R58.reuse, R88 ;  /* 0x000000583a58723e */ /* 0x048fe200000000ff */
[--C-:B------:R-:W-:Y:S01]  /*16730*/  FADD.FTZ R58, R58, R99.reuse ;  /* 0x000000633a3a7221 */ /* 0x100fe20000010000 */
[----:B------:R-:W-:Y:S02]  /*16740*/  PRMT R99, R100, 0x7632, R99 ;  /* 0x0000763264637816 */ /* 0x000fe40000000063 */
[----:B------:R-:W-:Y:S02]  /*16750*/  ISETP.GE.U32.AND P3, PT, R251, R97, PT ;  /* 0x00000061fb00720c */ /* 0x000fe40003f66070 */
[----:B------:R-:W-:Y:S01]  /*16760*/  LOP3.LUT R97, R186, 0xffff, RZ, 0xc0, !PT ;  /* 0x0000ffffba617812 */ /* 0x000fe200078ec0ff */
[----:B------:R-:W-:Y:S01]  /*16770*/  @!P2 HADD2 R89, -R99.H0_H0, -RZ.H0_H0 ;  /* 0xa00000ff6359a230 */ /* 0x000fe20000000900 */
[----:B------:R-:W-:Y:S01]  /*16780*/  SHF.R.U32.HI R101, RZ, 0x10, R186 ;  /* 0x00000010ff657819 */ /* 0x000fe200000116ba */
[----:B------:R-:W-:Y:S01]  /*16790*/  IMAD.WIDE.U32 R186, R93, -0x2daee0ad, RZ ;  /* 0xd2511f535dba7825 */ /* 0x000fe200078e00ff */
[----:B------:R-:W-:-:S02]  /*167a0*/  PRMT R28, R100, 0x5410, R99 ;  /* 0x00005410641c7816 */ /* 0x000fc40000000063 */
[----:B------:R-:W-:Y:S02]  /*167b0*/  @!P2 PRMT R99, R89, 0x5410, RZ ;  /* 0x000054105963a816 */ /* 0x000fe400000000ff */
[----:B------:R-:W-:Y:S02]  /*167c0*/  LOP3.LUT R89, R187, UR32, R184, 0x96, !PT ;  /* 0x00000020bb597c12 */ /* 0x000fe4000f8e96b8 */
[----:B------:R-:W3:Y:S04]  /*167d0*/  LDL.LU.64 R184, [R1+0x150] ;  /* 0x0001500001b87983 */ /* 0x000ee80000300a00 */
[----:B------:R-:W2:Y:S04]  /*167e0*/  LDL.LU R188, [R1+0xbc] ;  /* 0x0000bc0001bc7983 */ /* 0x000ea80000300800 */
[----:B------:R-:W3:Y:S01]  /*167f0*/  LDL.LU R37, [R1+0x7c] ;  /* 0x00007c0001257983 */ /* 0x000ee20000300800 */
[----:B------:R-:W-:Y:S01]  /*16800*/  SHF.R.U32.HI R97, RZ, 0x8, R97 ;  /* 0x00000008ff617819 */ /* 0x000fe20000011661 */
[----:B------:R-:W-:Y:S01]  /*16810*/  @!P5 HADD2 R91, -R100.H0_H0, -RZ.H0_H0 ;  /* 0xa00000ff645bd230 */ /* 0x000fe20000000900 */
[----:B------:R-:W-:Y:S01]  /*16820*/  FADD.FTZ R182, R25, R95 ;  /* 0x0000005f19b67221 */ /* 0x000fe20000010000 */
[----:B------:R-:W-:Y:S01]  /*16830*/  LOP3.LUT R101, R101, 0xff, RZ, 0xc0, !PT ;  /* 0x000000ff65657812 */ /* 0x000fe200078ec0ff */
[----:B------:R-:W-:Y:S01]  /*16840*/  @!P3 HADD2 R84, -R96.H0_H0, -RZ.H0_H0 ;  /* 0xa00000ff6054b230 */ /* 0x000fe20000000900 */
[----:B------:R-:W-:Y:S01]  /*16850*/  LOP3.LUT R97, R97, 0xffff, RZ, 0xc0, !PT ;  /* 0x0000ffff61617812 */ /* 0x000fe200078ec0ff */
[----:B------:R-:W-:Y:S01]  /*16860*/  @!P4 HADD2 R85, -R102.H0_H0, -RZ.H0_H0 ;  /* 0xa00000ff6655c230 */ /* 0x000fe20000000900 */
[----:B------:R-:W-:Y:S01]  /*16870*/  PRMT R93, R94, 0x7632, R93 ;  /* 0x000076325e5d7816 */ /* 0x000fe2000000005d */
[----:B------:R-:W-:Y:S01]  /*16880*/  FADD.FTZ R183, R24, R183 ;  /* 0x000000b718b77221 */ /* 0x000fe20000010000 */
[----:B------:R-:W-:Y:S01]  /*16890*/  ISETP.GE.U32.AND P2, PT, R251, R97, PT ;  /* 0x00000061fb00720c */ /* 0x000fe20003f46070 */
[----:B------:R-:W4:Y:S01]  /*168a0*/  LDL.LU R181, [R1+0x13c] ;  /* 0x00013c0001b57983 */ /* 0x000f220000300800 */
[----:B------:R-:W-:-:S02]  /*168b0*/  PRMT R95, R96, 0x7632, R95 ;  /* 0x00007632605f7816 */ /* 0x000fc4000000005f */
[----:B------:R-:W-:Y:S02]  /*168c0*/  @!P5 PRMT R100, R91, 0x5410, RZ ;  /* 0x000054105b64d816 */ /* 0x000fe400000000ff */
[----:B------:R-:W-:Y:S02]  /*168d0*/  ISETP.GE.U32.AND P5, PT, R251, R101, PT ;  /* 0x00000065fb00720c */ /* 0x000fe40003fa6070 */
[----:B------:R-:W-:Y:S02]  /*168e0*/  PRMT R17, R96, 0x5410, R95 ;  /* 0x0000541060117816 */ /* 0x000fe4000000005f */
[----:B------:R-:W-:Y:S02]  /*168f0*/  PRMT R101, R102, 0x7632, R101 ;  /* 0x0000763266657816 */ /* 0x000fe40000000065 */
[----:B------:R-:W-:Y:S02]  /*16900*/  @!P3 PRMT R96, R84, 0x5410, RZ ;  /* 0x000054105460b816 */ /* 0x000fe400000000ff */
[----:B------:R-:W-:Y:S01]  /*16910*/  LOP3.LUT R84, R89, 0xffff, RZ, 0xc0, !PT ;  /* 0x0000ffff59547812 */ /* 0x000fe200078ec0ff */
[----:B------:R-:W-:Y:S01]  /*16920*/  @!P2 HADD2 R83, -R95.H0_H0, -RZ.H0_H0 ;  /* 0xa00000ff5f53a230 */ /* 0x000fe20000000900 */
[----:B------:R-:W-:-:S02]  /*16930*/  PRMT R27, R102, 0x5410, R101 ;  /* 0x00005410661b7816 */ /* 0x000fc40000000065 */
[----:B------:R-:W-:Y:S02]  /*16940*/  @!P4 PRMT R102, R85, 0x5410, RZ ;  /* 0x000054105566c816 */ /* 0x000fe400000000ff */
[----:B------:R-:W-:Y:S02]  /*16950*/  SHF.R.U32.HI R84, RZ, 0x8, R84 ;  /* 0x00000008ff547819 */ /* 0x000fe40000011654 */
[----:B------:R-:W-:Y:S02]  /*16960*/  LOP3.LUT R85, R186, 0xff, RZ, 0xc0, !PT ;  /* 0x000000ffba557812 */ /* 0x000fe400078ec0ff */
[----:B------:R-:W-:Y:S02]  /*16970*/  @!P2 PRMT R95, R83, 0x5410, RZ ;  /* 0x00005410535fa816 */ /* 0x000fe400000000ff */
[----:B------:R-:W-:Y:S02]  /*16980*/  LOP3.LUT R83, R84, 0xffff, RZ, 0xc0, !PT ;  /* 0x0000ffff54537812 */ /* 0x000fe400078ec0ff */
[----:B------:R-:W-:Y:S01]  /*16990*/  ISETP.GE.U32.AND P4, PT, R251, R85, PT ;  /* 0x00000055fb00720c */ /* 0x000fe20003f86070 */
[----:B------:R-:W-:Y:S01]  /*169a0*/  @!P5 HADD2 R82, -R98.H0_H0, -RZ.H0_H0 ;  /* 0xa00000ff6252d230 */ /* 0x000fe20000000900 */
[----:B------:R-:W-:-:S02]  /*169b0*/  LOP3.LUT R85, R89, 0xff, RZ, 0xc0, !PT ;  /* 0x000000ff59557812 */ /* 0x000fc400078ec0ff */
[----:B------:R-:W-:Y:S02]  /*169c0*/  SHF.R.U32.HI R91, RZ, 0x10, R89 ;  /* 0x00000010ff5b7819 */ /* 0x000fe40000011659 */
[----:B------:R-:W-:Y:S01]  /*169d0*/  PRMT R97, R98, 0x7632, R97 ;  /* 0x0000763262617816 */ /* 0x000fe20000000061 */
[----:B------:R-:W-:Y:S01]  /*169e0*/  @!P6 HADD2 R87, -R101.H0_H0, -RZ.H0_H0 ;  /* 0xa00000ff6557e230 */ /* 0x000fe20000000900 */
[C---:B------:R-:W-:Y:S02]  /*169f0*/  ISETP.GE.U32.AND P2, PT, R251.reuse, R83, PT ;  /* 0x00000053fb00720c */ /* 0x040fe40003f46070 */
[----:B------:R-:W-:Y:S02]  /*16a00*/  SHF.R.U32.HI R89, RZ, 0x18, R89 ;  /* 0x00000018ff597819 */ /* 0x000fe40000011659 */
[----:B------:R-:W-:Y:S02]  /*16a10*/  ISETP.GE.U32.AND P3, PT, R251, R85, PT ;  /* 0x00000055fb00720c */ /* 0x000fe40003f66070 */
[----:B------:R-:W-:-:S02]  /*16a20*/  LOP3.LUT R91, R91, 0xff, RZ, 0xc0, !PT ;  /* 0x000000ff5b5b7812 */ /* 0x000fc400078ec0ff */
[----:B------:R-:W-:Y:S02]  /*16a30*/  PRMT R25, R98, 0x5410, R97 ;  /* 0x0000541062197816 */ /* 0x000fe40000000061 */
[----:B------:R-:W-:Y:S02]  /*16a40*/  @!P5 PRMT R98, R82, 0x5410, RZ ;  /* 0x000054105262d816 */ /* 0x000fe400000000ff */
[----:B------:R-:W-:Y:S02]  /*16a50*/  ISETP.GE.U32.AND P5, PT, R251, R89, PT ;  /* 0x00000059fb00720c */ /* 0x000fe40003fa6070 */
[----:B------:R-:W-:Y:S02]  /*16a60*/  @!P6 PRMT R101, R87, 0x5410, RZ ;  /* 0x000054105765e816 */ /* 0x000fe400000000ff */
[----:B------:R-:W-:Y:S02]  /*16a70*/  ISETP.GE.U32.AND P6, PT, R251, R91, PT ;  /* 0x0000005bfb00720c */ /* 0x000fe40003fc6070 */
[----:B------:R-:W-:-:S02]  /*16a80*/  PRMT R91, R92, 0x7632, R91 ;  /* 0x000076325c5b7816 */ /* 0x000fc4000000005b */
[----:B------:R-:W-:Y:S02]  /*16a90*/  LOP3.LUT R85, R186, 0xffff, RZ, 0xc0, !PT ;  /* 0x0000ffffba557812 */ /* 0x000fe400078ec0ff */
[----:B------:R-:W-:Y:S01]  /*16aa0*/  SHF.R.U32.HI R84, RZ, 0x10, R186 ;  /* 0x00000010ff547819 */ /* 0x000fe200000116ba */
[----:B------:R-:W-:Y:S01]  /*16ab0*/  @!P2 HADD2 R79, -R91.H0_H0, -RZ.H0_H0 ;  /* 0xa00000ff5b4fa230 */ /* 0x000fe20000000900 */
[----:B------:R-:W-:Y:S01]  /*16ac0*/  SHF.R.U32.HI R85, RZ, 0x8, R85 ;  /* 0x00000008ff557819 */ /* 0x000fe20000011655 */
[----:B------:R-:W-:Y:S01]  /*16ad0*/  @!P3 HADD2 R80, -R92.H0_H0, -RZ.H0_H0 ;  /* 0xa00000ff5c50b230 */ /* 0x000fe20000000900 */
[----:B------:R-:W-:Y:S01]  /*16ae0*/  LOP3.LUT R84, R84, 0xff, RZ, 0xc0, !PT ;  /* 0x000000ff54547812 */ /* 0x000fe200078ec0ff */
[----:B------:R-:W-:Y:S01]  /*16af0*/  @!P5 HADD2 R77, -R93.H0_H0, -RZ.H0_H0 ;  /* 0xa00000ff5d4dd230 */ /* 0x000fe20000000900 */
[----:B------:R-:W-:Y:S02]  /*16b00*/  PRMT R33, R92, 0x5410, R91 ;  /* 0x000054105c217816 */ /* 0x000fe4000000005b */
[----:B------:R-:W-:-:S02]  /*16b10*/  LOP3.LUT R85, R85, 0xffff, RZ, 0xc0, !PT ;  /* 0x0000ffff55557812 */ /* 0x000fc400078ec0ff */
[----:B------:R-:W-:Y:S02]  /*16b20*/  @!P2 PRMT R91, R79, 0x5410, RZ ;  /* 0x000054104f5ba816 */ /* 0x000fe400000000ff */
[C---:B------:R-:W-:Y:S02]  /*16b30*/  ISETP.GE.U32.AND P2, PT, R251.reuse, R84, PT ;  /* 0x00000054fb00720c */ /* 0x040fe40003f46070 */
[----:B------:R-:W-:Y:S01]  /*16b40*/  @!P3 PRMT R92, R80, 0x5410, RZ ;  /* 0x00005410505cb816 */ /* 0x000fe200000000ff */
[----:B------:R-:W-:Y:S01]  /*16b50*/  @!P1 HADD2 R81, -R97.H0_H0, -RZ.H0_H0 ;  /* 0xa00000ff61519230 */ /* 0x000fe20000000900 */
[----:B------:R-:W-:Y:S02]  /*16b60*/  ISETP.GE.U32.AND P3, PT, R251, R85, PT ;  /* 0x00000055fb00720c */ /* 0x000fe40003f66070 */
[----:B------:R-:W-:Y:S02]  /*16b70*/  PRMT R24, R94, 0x5410, R93 ;  /* 0x000054105e187816 */ /* 0x000fe4000000005d */
[----:B------:R-:W-:-:S02]  /*16b80*/  @!P5 PRMT R93, R77, 0x5410, RZ ;  /* 0x000054104d5dd816 */ /* 0x000fc400000000ff */
[----:B------:R-:W-:Y:S02]  /*16b90*/  SHF.R.U32.HI R87, RZ, 0x18, R186 ;  /* 0x00000018ff577819 */ /* 0x000fe400000116ba */
[----:B------:R-:W-:Y:S02]  /*16ba0*/  @!P1 PRMT R97, R81, 0x5410, RZ ;  /* 0x0000541051619816 */ /* 0x000fe400000000ff */
[----:B------:R-:W-:Y:S02]  /*16bb0*/  ISETP.GE.U32.AND P1, PT, R251, R87, PT ;  /* 0x00000057fb00720c */ /* 0x000fe40003f26070 */
[----:B------:R-:W-:Y:S01]  /*16bc0*/  PRMT R87, R88, 0x7632, R87 ;  /* 0x0000763258577816 */ /* 0x000fe20000000057 */
[----:B------:R-:W-:-:S04]  /*16bd0*/  @!P4 HADD2 R76, -R88.H0_H0, -RZ.H0_H0 ;  /* 0xa00000ff584cc230 */ /* 0x000fc80000000900 */
[----:B------:R-:W-:Y:S02]  /*16be0*/  @!P3 HADD2 R75, -R87.H0_H0, -RZ.H0_H0 ;  /* 0xa00000ff574bb230 */ /* 0x000fe40000000900 */
[----:B------:R-:W-:Y:S01]  /*16bf0*/  @!P6 HADD2 R78, -R94.H0_H0, -RZ.H0_H0 ;  /* 0xa00000ff5e4ee230 */ /* 0x000fe20000000900 */
[----:B------:R-:W-:-:S04]  /*16c00*/  PRMT R89, R90, 0x7632, R89 ;  /* 0x000076325a597816 */ /* 0x000fc80000000059 */
[----:B------:R-:W-:Y:S01]  /*16c10*/  @!P6 PRMT R94, R78, 0x5410, RZ ;  /* 0x000054104e5ee816 */ /* 0x000fe200000000ff */
[----:B------:R-:W-:Y:S01]  /*16c20*/  @!P1 HADD2 R73, -R89.H0_H0, -RZ.H0_H0 ;  /* 0xa00000ff59499230 */ /* 0x000fe20000000900 */
[----:B------:R-:W-:Y:S01]  /*16c30*/  FADD.FTZ R182, R36, R182 ;  /* 0x000000b624b67221 */ /* 0x000fe20000010000 */
[----:B------:R-:W-:-:S03]  /*16c40*/  PRMT R36, R90, 0x5410, R89 ;  /* 0x000054105a247816 */ /* 0x000fc60000000059 */
[----:B------:R-:W-:Y:S01]  /*16c50*/  @!P1 PRMT R89, R73, 0x5410, RZ ;  /* 0x0000541049599816 */ /* 0x000fe200000000ff */
[----:B--2---:R-:W1:Y:S08]  /*16c60*/  MUFU.EX2 R84, R188 ;  /* 0x000000bc00547308 */ /* 0x004e700000000800 */
[----:B---3--:R2:W3:Y:S01]  /*16c70*/  MUFU.EX2 R77, R37 ;  /* 0x00000025004d7308 */ /* 0x0084e20000000800 */
[----:B------:R-:W-:Y:S01]  /*16c80*/  LOP3.LUT R82, R185, UR20, R189, 0x96, !PT ;  /* 0x00000014b9527c12 */ /* 0x000fe2000f8e96bd */
[----:B-1----:R-:W-:Y:S01]  /*16c90*/  FADD.FTZ R58, R84, R58 ;  /* 0x0000003a543a7221 */ /* 0x002fe20000010000 */
[----:B------:R-:W-:-:S02]  /*16ca0*/  LOP3.LUT R83, R179, UR18, R184, 0x96, !PT ;  /* 0x00000012b3537c12 */ /* 0x000fc4000f8e96b8 */
[----:B--2---:R-:W-:Y:S02]  /*16cb0*/  PRMT R37, R88, 0x5410, R87 ;  /* 0x0000541058257816 */ /* 0x004fe40000000057 */
[----:B------:R-:W-:Y:S01]  /*16cc0*/  @!P3 PRMT R87, R75, 0x5410, RZ ;  /* 0x000054104b57b816 */ /* 0x000fe200000000ff */
[C---:B---3--:R-:W-:Y:S01]  /*16cd0*/  FADD.FTZ R75, R77.reuse, R58 ;  /* 0x0000003a4d4b7221 */ /* 0x048fe20000010000 */
[----:B------:R-:W-:Y:S02]  /*16ce0*/  @!P4 PRMT R88, R76, 0x5410, RZ ;  /* 0x000054104c58c816 */ /* 0x000fe400000000ff */
[----:B------:R-:W-:Y:S01]  /*16cf0*/  F2FP.PACK_AB R84, R77, R84 ;  /* 0x000000544d54723e */ /* 0x000fe200000000ff */
[----:B------:R-:W-:-:S04]  /*16d00*/  IMAD.WIDE.U32 R76, R82, -0x2daee0ad, RZ ;  /* 0xd2511f53524c7825 */ /* 0x000fc800078e00ff */
[----:B------:R-:W-:Y:S01]  /*16d10*/  IMAD.WIDE.U32 R80, R83, -0x2daee0ad, RZ ;  /* 0xd2511f5353507825 */ /* 0x000fe200078e00ff */
[----:B------:R-:W-:-:S05]  /*16d20*/  LOP3.LUT R58, R77, UR17, R216, 0x96, !PT ;  /* 0x000000114d3a7c12 */ /* 0x000fca000f8e96d8 */
[----:B------:R-:W-:Y:S01]  /*16d30*/  IMAD.WIDE.U32 R78, R58, -0x326172a9, RZ ;  /* 0xcd9e8d573a4e7825 */ /* 0x000fe200078e00ff */
[----:B------:R-:W-:-:S05]  /*16d40*/  LOP3.LUT R58, R81, UR15, R76, 0x96, !PT ;  /* 0x0000000f513a7c12 */ /* 0x000fca000f8e964c */
[----:B------:R-:W-:Y:S01]  /*16d50*/  IMAD.WIDE.U32 R184, R58, -0x326172a9, RZ ;  /* 0xcd9e8d573ab87825 */ /* 0x000fe200078e00ff */
[----:B------:R-:W-:-:S04]  /*16d60*/  LOP3.LUT R73, R79, UR16, R178, 0x96, !PT ;  /* 0x000000104f497c12 */ /* 0x000fc8000f8e96b2 */
[----:B------:R-:W-:Y:S01]  /*16d70*/  LOP3.LUT R78, R185, UR14, R78, 0x96, !PT ;  /* 0x0000000eb94e7c12 */ /* 0x000fe2000f8e964e */
[----:B------:R-:W-:-:S04]  /*16d80*/  IMAD.WIDE.U32 R76, R73, -0x2daee0ad, RZ ;  /* 0xd2511f53494c7825 */ /* 0x000fc800078e00ff */
[----:B------:R-:W-:Y:S01]  /*16d90*/  IMAD.WIDE.U32 R78, R78, -0x2daee0ad, RZ ;  /* 0xd2511f534e4e7825 */ /* 0x000fe200078e00ff */
[----:B------:R-:W-:-:S04]  /*16da0*/  LOP3.LUT R73, R77, UR13, R80, 0x96, !PT ;  /* 0x0000000d4d497c12 */ /* 0x000fc8000f8e9650 */
[----:B------:R-:W-:Y:S01]  /*16db0*/  LOP3.LUT R58, R79, UR11, R76, 0x96, !PT ;  /* 0x0000000b4f3a7c12 */ /* 0x000fe2000f8e964c */
[----:B------:R-:W-:-:S04]  /*16dc0*/  IMAD.WIDE.U32 R76, R73, -0x326172a9, RZ ;  /* 0xcd9e8d57494c7825 */ /* 0x000fc800078e00ff */
[----:B------:R-:W-:-:S05]  /*16dd0*/  IMAD.WIDE.U32 R80, R58, -0x326172a9, RZ ;  /* 0xcd9e8d573a507825 */ /* 0x000fca00078e00ff */
[----:B------:R-:W-:-:S04]  /*16de0*/  LOP3.LUT R58, R81, UR31, R76, 0x96, !PT ;  /* 0x0000001f513a7c12 */ /* 0x000fc8000f8e964c */
[----:B------:R-:W-:-:S04]  /*16df0*/  LOP3.LUT R73, R58, 0xff, RZ, 0xc0, !PT ;  /* 0x000000ff3a497812 */ /* 0x000fc800078ec0ff */
[----:B------:R-:W-:Y:S02]  /*16e00*/  ISETP.GE.U32.AND P6, PT, R251, R73, PT ;  /* 0x00000049fb00720c */ /* 0x000fe40003fc6070 */
[----:B------:R-:W-:-:S04]  /*16e10*/  LOP3.LUT R73, R58, 0xffff, RZ, 0xc0, !PT ;  /* 0x0000ffff3a497812 */ /* 0x000fc800078ec0ff */
[----:B------:R-:W-:Y:S02]  /*16e20*/  SHF.R.U32.HI R73, RZ, 0x8, R73 ;  /* 0x00000008ff497819 */ /* 0x000fe40000011649 */
[----:B------:R-:W-:Y:S02]  /*16e30*/  LOP3.LUT R189, R69, UR20, R189, 0x96, !PT ;  /* 0x0000001445bd7c12 */ /* 0x000fe4000f8e96bd */
[----:B------:R-:W-:Y:S02]  /*16e40*/  LOP3.LUT R76, R73, 0xffff, RZ, 0xc0, !PT ;  /* 0x0000ffff494c7812 */ /* 0x000fe400078ec0ff */
[----:B------:R-:W-:Y:S02]  /*16e50*/  LOP3.LUT R73, R179, UR18, R68, 0x96, !PT ;  /* 0x00000012b3497c12 */ /* 0x000fe4000f8e9644 */
[----:B------:R1:W2:Y:S01]  /*16e60*/  LDL.LU.64 R68, [R1+0x320] ;  /* 0x0003200001447983 */ /* 0x0002a20000300a00 */
[----:B------:R-:W-:Y:S01]  /*16e70*/  @!P2 HADD2 R74, -R90.H0_H0, -RZ.H0_H0 ;  /* 0xa00000ff5a4aa230 */ /* 0x000fe20000000900 */
[----:B------:R-:W-:-:S02]  /*16e80*/  ISETP.GE.U32.AND P3, PT, R251, R76, PT ;  /* 0x0000004cfb00720c */ /* 0x000fc40003f66070 */
[--C-:B------:R-:W-:Y:S02]  /*16e90*/  SHF.R.U32.HI R76, RZ, 0x10, R58.reuse ;  /* 0x00000010ff4c7819 */ /* 0x100fe4000001163a */
[----:B------:R-:W-:Y:S02]  /*16ea0*/  SHF.R.U32.HI R58, RZ, 0x18, R58 ;  /* 0x00000018ff3a7819 */ /* 0x000fe4000001163a */
[----:B------:R-:W-:Y:S02]  /*16eb0*/  @!P2 PRMT R90, R74, 0x5410, RZ ;  /* 0x000054104a5aa816 */ /* 0x000fe400000000ff */
[----:B------:R-:W-:Y:S02]  /*16ec0*/  ISETP.GE.U32.AND P2, PT, R251, R58, PT ;  /* 0x0000003afb00720c */ /* 0x000fe40003f46070 */
[----:B------:R-:W-:Y:S02]  /*16ed0*/  LOP3.LUT R58, R80, 0xff, RZ, 0xc0, !PT ;  /* 0x000000ff503a7812 */ /* 0x000fe400078ec0ff */
[----:B------:R-:W-:-:S02]  /*16ee0*/  PRMT R83, R84, 0x7632, R83 ;  /* 0x0000763254537816 */ /* 0x000fc40000000053 */
[----:B------:R-:W-:Y:S02]  /*16ef0*/  ISETP.GE.U32.AND P1, PT, R251, R58, PT ;  /* 0x0000003afb00720c */ /* 0x000fe40003f26070 */
[----:B------:R-:W-:Y:S02]  /*16f00*/  LOP3.LUT R58, R80, 0xffff, RZ, 0xc0, !PT ;  /* 0x0000ffff503a7812 */ /* 0x000fe400078ec0ff */
[----:B------:R-:W-:Y:S02]  /*16f10*/  LOP3.LUT R184, R77, UR12, R184, 0x96, !PT ;  /* 0x0000000c4db87c12 */ /* 0x000fe4000f8e96b8 */
[----:B------:R-:W-:Y:S01]  /*16f20*/  SHF.R.U32.HI R58, RZ, 0x8, R58 ;  /* 0x00000008ff3a7819 */ /* 0x000fe2000001163a */
[----:B------:R-:W-:Y:S01]  /*16f30*/  @!P3 HADD2 R71, -R83.H0_H0, -RZ.H0_H0 ;  /* 0xa00000ff5347b230 */ /* 0x000fe20000000900 */
[----:B------:R-:W-:Y:S01]  /*16f40*/  LOP3.LUT R76, R76, 0xff, RZ, 0xc0, !PT ;  /* 0x000000ff4c4c7812 */ /* 0x000fe200078ec0ff */
[----:B------:R-:W-:Y:S01]  /*16f50*/  @!P6 HADD2 R72, -R84.H0_H0, -RZ.H0_H0 ;  /* 0xa00000ff5448e230 */ /* 0x000fe20000000900 */
[----:B------:R-:W-:Y:S01]  /*16f60*/  LOP3.LUT R58, R58, 0xffff, RZ, 0xc0, !PT ;  /* 0x0000ffff3a3a7812 */ /* 0x000fe200078ec0ff */
[----:B------:R-:W-:Y:S01]  /*16f70*/  IMAD.WIDE.U32 R184, R184, -0x2daee0ad, RZ ;  /* 0xd2511f53b8b87825 */ /* 0x000fe200078e00ff */
[----:B------:R-:W-:-:S03]  /*16f80*/  ISETP.GE.U32.AND P4, PT, R251, R76, PT ;  /* 0x0000004cfb00720c */ /* 0x000fc60003f86070 */
[----:B------:R-:W-:Y:S01]  /*16f90*/  FADD.FTZ R182, R46, R182 ;  /* 0x000000b62eb67221 */ /* 0x000fe20000010000 */
[----:B------:R-:W-:Y:S02]  /*16fa0*/  PRMT R46, R84, 0x5410, R83 ;  /* 0x00005410542e7816 */ /* 0x000fe40000000053 */
[----:B------:R-:W-:Y:S02]  /*16fb0*/  @!P3 PRMT R83, R71, 0x5410, RZ ;  /* 0x000054104753b816 */ /* 0x000fe400000000ff */
[--C-:B------:R-:W-:Y:S02]  /*16fc0*/  SHF.R.U32.HI R77, RZ, 0x18, R80.reuse ;  /* 0x00000018ff4d7819 */ /* 0x100fe40000011650 */
[----:B------:R-:W-:Y:S02]  /*16fd0*/  SHF.R.U32.HI R76, RZ, 0x10, R80 ;  /* 0x00000010ff4c7819 */ /* 0x000fe40000011650 */
[----:B------:R-:W-:Y:S01]  /*16fe0*/  ISETP.GE.U32.AND P3, PT, R251, R58, PT ;  /* 0x0000003afb00720c */ /* 0x000fe20003f66070 */
[----:B------:R3:W1:Y:S01]  /*16ff0*/  MUFU.EX2 R80, R236 ;  /* 0x000000ec00507308 */ /* 0x0006620000000800 */
[----:B------:R-:W-:-:S02]  /*17000*/  @!P6 PRMT R84, R72, 0x5410, RZ ;  /* 0x000054104854e816 */ /* 0x000fc400000000ff */
[----:B------:R-:W-:Y:S02]  /*17010*/  LOP3.LUT R58, R185, UR32, R78, 0x96, !PT ;  /* 0x00000020b93a7c12 */ /* 0x000fe4000f8e964e */
[----:B------:R-:W-:-:S03]  /*17020*/  PRMT R85, R86, 0x7632, R85 ;  /* 0x0000763256557816 */ /* 0x000fc60000000055 */
[----:B------:R-:W1:Y:S01]  /*17030*/  MUFU.EX2 R72, R237 ;  /* 0x000000ed00487308 */ /* 0x000e620000000800 */
[----:B------:R-:W-:Y:S01]  /*17040*/  SHF.R.U32.HI R71, RZ, 0x10, R58 ;  /* 0x00000010ff477819 */ /* 0x000fe2000001163a */
[----:B----4-:R-:W-:Y:S01]  /*17050*/  FADD.FTZ R74, R181, R183 ;  /* 0x000000b7b54a7221 */ /* 0x010fe20000010000 */
[----:B------:R-:W-:Y:S02]  /*17060*/  @!P2 HADD2 R70, -R85.H0_H0, -RZ.H0_H0 ;  /* 0xa00000ff5546a230 */ /* 0x000fe40000000900 */
[----:B------:R-:W-:Y:S01]  /*17070*/  LOP3.LUT R71, R71, 0xff, RZ, 0xc0, !PT ;  /* 0x000000ff47477812 */ /* 0x000fe200078ec0ff */
[----:B------:R-:W-:Y:S01]  /*17080*/  FADD.FTZ R74, R30, R74 ;  /* 0x0000004a1e4a7221 */ /* 0x000fe20000010000 */
[----:B------:R-:W-:Y:S01]  /*17090*/  PRMT R30, R86, 0x5410, R85 ;  /* 0x00005410561e7816 */ /* 0x000fe20000000055 */
[----:B------:R-:W4:Y:S01]  /*170a0*/  MUFU.EX2 R82, R243 ;  /* 0x000000f300527308 */ /* 0x000f220000000800 */
[----:B------:R-:W-:Y:S01]  /*170b0*/  @!P2 PRMT R85, R70, 0x5410, RZ ;  /* 0x000054104655a816 */ /* 0x000fe200000000ff */
[----:B---3--:R-:W4:Y:S01]  /*170c0*/  LDL.LU R236, [R1+0x318] ;  /* 0x0003180001ec7983 */ /* 0x008f220000300800 */
[----:B------:R-:W-:Y:S01]  /*170d0*/  ISETP.GE.U32.AND P2, PT, R251, R71, PT ;  /* 0x00000047fb00720c */ /* 0x000fe20003f46070 */
[----:B-1----:R-:W-:-:S04]  /*170e0*/  FADD.FTZ R75, R80, R75 ;  /* 0x0000004b504b7221 */ /* 0x002fc80000010000 */
[----:B------:R1:W1:Y:S01]  /*170f0*/  MUFU.EX2 R71, R34 ;  /* 0x0000002200477308 */ /* 0x0002620000000800 */
[----:B------:R-:W-:Y:S01]  /*17100*/  F2FP.PACK_AB R80, R72, R80 ;  /* 0x000000504850723e */ /* 0x000fe200000000ff */
[----:B------:R-:W4:Y:S03]  /*17110*/  LDL.LU R237, [R1+0x314] ;  /* 0x0003140001ed7983 */ /* 0x000f260000300800 */
[----:B------:R-:W-:Y:S02]  /*17120*/  PRMT R79, R80, 0x7632, R79 ;  /* 0x00007632504f7816 */ /* 0x000fe4000000004f */
[----:B------:R-:W-:Y:S02]  /*17130*/  ISETP.GE.U32.AND P5, PT, R251, R77, PT ;  /* 0x0000004dfb00720c */ /* 0x000fe40003fa6070 */
[----:B------:R-:W-:Y:S02]  /*17140*/  LOP3.LUT R76, R76, 0xff, RZ, 0xc0, !PT ;  /* 0x000000ff4c4c7812 */ /* 0x000fe400078ec0ff */
[----:B-1----:R-:W-:-:S02]  /*17150*/  PRMT R34, R80, 0x5410, R79 ;  /* 0x0000541050227816 */ /* 0x002fc4000000004f */
[----:B------:R-:W-:Y:S01]  /*17160*/  ISETP.GE.U32.AND P6, PT, R251, R76, PT ;  /* 0x0000004cfb00720c */ /* 0x000fe20003fc6070 */
[----:B------:R-:W-:Y:S01]  /*17170*/  @!P3 HADD2 R67, -R79.H0_H0, -RZ.H0_H0 ;  /* 0xa00000ff4f43b230 */ /* 0x000fe20000000900 */
[----:B------:R-:W-:Y:S02]  /*17180*/  FADD.FTZ R70, R242, R182 ;  /* 0x000000b6f2467221 */ /* 0x000fe40000010000 */
[----:B------:R-:W-:Y:S01]  /*17190*/  MUFU.EX2 R182, R225 ;  /* 0x000000e100b67308 */ /* 0x000fe20000000800 */
[----:B------:R-:W-:Y:S01]  /*171a0*/  IMAD.WIDE.U32 R186, R189, -0x2daee0ad, RZ ;  /* 0xd2511f53bdba7825 */ /* 0x000fe200078e00ff */
[----:B------:R-:W-:Y:S01]  /*171b0*/  @!P3 PRMT R79, R67, 0x5410, RZ ;  /* 0x00005410434fb816 */ /* 0x000fe200000000ff */
[----:B------:R-:W4:Y:S02]  /*171c0*/  LDL.LU R242, [R1+0x310] ;  /* 0x0003100001f27983 */ /* 0x000f240000300800 */
[----:B------:R-:W-:Y:S01]  /*171d0*/  IMAD.WIDE.U32 R188, R73, -0x2daee0ad, RZ ;  /* 0xd2511f5349bc7825 */ /* 0x000fe200078e00ff */
[----:B------:R-:W-:Y:S01]  /*171e0*/  LOP3.LUT R67, R187, UR17, R216, 0x96, !PT ;  /* 0x00000011bb437c12 */ /* 0x000fe2000f8e96d8 */
[----:B------:R-:W4:Y:S01]  /*171f0*/  LDL.LU R243, [R1+0x30c] ;  /* 0x00030c0001f37983 */ /* 0x000f220000300800 */
[----:B------:R-:W-:Y:S08]  /*17200*/  MUFU.EX2 R183, R215 ;  /* 0x000000d700b77308 */ /* 0x000ff00000000800 */
[----:B------:R-:W-:Y:S08]  /*17210*/  MUFU.EX2 R202, R202 ;  /* 0x000000ca00ca7308 */ /* 0x000ff00000000800 */
[----:B------:R-:W-:Y:S08]  /*17220*/  MUFU.EX2 R194, R194 ;  /* 0x000000c200c27308 */ /* 0x000ff00000000800 */
[----:B------:R-:W-:Y:S01]  /*17230*/  MUFU.EX2 R193, R193 ;  /* 0x000000c100c17308 */ /* 0x000fe20000000800 */
[----:B------:R-:W-:-:S07]  /*17240*/  FADD.FTZ R74, R51, R74 ;  /* 0x0000004a334a7221 */ /* 0x000fce0000010000 */
[----:B------:R-:W-:Y:S01]  /*17250*/  MUFU.EX2 R199, R199 ;  /* 0x000000c700c77308 */ /* 0x000fe20000000800 */
[----:B------:R-:W-:-:S07]  /*17260*/  FADD.FTZ R70, R31, R70 ;  /* 0x000000461f467221 */ /* 0x000fce0000010000 */
[----:B------:R-:W-:Y:S08]  /*17270*/  MUFU.EX2 R198, R198 ;  /* 0x000000c600c67308 */ /* 0x000ff00000000800 */
[----:B------:R-:W-:Y:S08]  /*17280*/  MUFU.EX2 R201, R201 ;  /* 0x000000c900c97308 */ /* 0x000ff00000000800 */
[----:B------:R-:W-:Y:S08]  /*17290*/  MUFU.EX2 R200, R200 ;  /* 0x000000c800c87308 */ /* 0x000ff00000000800 */
[----:B------:R-:W-:Y:S08]  /*172a0*/  MUFU.EX2 R197, R197 ;  /* 0x000000c500c57308 */ /* 0x000ff00000000800 */
[----:B------:R-:W-:Y:S01]  /*172b0*/  MUFU.EX2 R196, R196 ;  /* 0x000000c400c47308 */ /* 0x000fe20000000800 */
[----:B--2---:R-:W-:-:S05]  /*172c0*/  @!P4 HADD2 R69, -R86.H0_H0, -RZ.H0_H0 ;  /* 0xa00000ff5645c230 */ /* 0x004fca0000000900 */
[----:B------:R-:W-:Y:S02]  /*172d0*/  @!P4 PRMT R86, R69, 0x5410, RZ ;  /* 0x000054104556c816 */ /* 0x000fe400000000ff */
[----:B------:R-:W-:Y:S01]  /*172e0*/  LOP3.LUT R69, R58, 0xff, RZ, 0xc0, !PT ;  /* 0x000000ff3a457812 */ /* 0x000fe200078ec0ff */
[----:B------:R-:W-:-:S03]  /*172f0*/  @!P1 HADD2 R68, -R80.H0_H0, -RZ.H0_H0 ;  /* 0xa00000ff50449230 */ /* 0x000fc60000000900 */
[C---:B------:R-:W-:Y:S02]  /*17300*/  ISETP.GE.U32.AND P4, PT, R251.reuse, R69, PT ;  /* 0x00000045fb00720c */ /* 0x040fe40003f86070 */
[----:B------:R-:W-:Y:S02]  /*17310*/  SHF.R.U32.HI R69, RZ, 0x18, R58 ;  /* 0x00000018ff457819 */ /* 0x000fe4000001163a */
[----:B------:R-:W-:Y:S02]  /*17320*/  LOP3.LUT R58, R58, 0xffff, RZ, 0xc0, !PT ;  /* 0x0000ffff3a3a7812 */ /* 0x000fe400078ec0ff */
[----:B------:R-:W-:Y:S02]  /*17330*/  @!P1 PRMT R80, R68, 0x5410, RZ ;  /* 0x0000541044509816 */ /* 0x000fe400000000ff */
[----:B------:R-:W-:Y:S01]  /*17340*/  ISETP.GE.U32.AND P1, PT, R251, R69, PT ;  /* 0x00000045fb00720c */ /* 0x000fe20003f26070 */
[----:B----4-:R-:W-:Y:S01]  /*17350*/  FADD.FTZ R69, R82, R47 ;  /* 0x0000002f52457221 */ /* 0x010fe20000010000 */
[----:B------:R-:W-:-:S02]  /*17360*/  F2FP.PACK_AB R82, R71, R82 ;  /* 0x000000524752723e */ /* 0x000fc400000000ff */
[----:B------:R-:W-:Y:S02]  /*17370*/  SHF.R.U32.HI R58, RZ, 0x8, R58 ;  /* 0x00000008ff3a7819 */ /* 0x000fe4000001163a */
[----:B------:R-:W-:Y:S01]  /*17380*/  PRMT R81, R82, 0x7632, R81 ;  /* 0x0000763252517816 */ /* 0x000fe20000000051 */
[----:B------:R1:W-:Y:S01]  /*17390*/  MUFU.EX2 R68, R240 ;  /* 0x000000f000447308 */ /* 0x0003e20000000800 */
[----:B------:R-:W-:-:S03]  /*173a0*/  LOP3.LUT R76, R58, 0xffff, RZ, 0xc0, !PT ;  /* 0x0000ffff3a4c7812 */ /* 0x000fc600078ec0ff */
[----:B------:R-:W-:-:S04]  /*173b0*/  @!P5 HADD2 R65, -R81.H0_H0, -RZ.H0_H0 ;  /* 0xa00000ff5141d230 */ /* 0x000fc80000000900 */
[----:B------:R-:W2:Y:S01]  /*173c0*/  MUFU.EX2 R58, R228 ;  /* 0x000000e4003a7308 */ /* 0x000ea20000000800 */
[----:B------:R-:W-:Y:S02]  /*173d0*/  PRMT R47, R82, 0x5410, R81 ;  /* 0x00005410522f7816 */ /* 0x000fe40000000051 */
[----:B------:R-:W-:Y:S01]  /*173e0*/  @!P5 PRMT R81, R65, 0x5410, RZ ;  /* 0x000054104151d816 */ /* 0x000fe200000000ff */
[----:B------:R-:W-:Y:S01]  /*173f0*/  @!P6 HADD2 R66, -R82.H0_H0, -RZ.H0_H0 ;  /* 0xa00000ff5242e230 */ /* 0x000fe20000000900 */
[----:B------:R-:W-:-:S03]  /*17400*/  ISETP.GE.U32.AND P3, PT, R251, R76, PT ;  /* 0x0000004cfb00720c */ /* 0x000fc60003f66070 */
[----:B------:R-:W4:Y:S01]  /*17410*/  MUFU.EX2 R65, R226 ;  /* 0x000000e200417308 */ /* 0x000f220000000800 */
[----:B------:R-:W-:Y:S01]  /*17420*/  @!P6 PRMT R82, R66, 0x5410, RZ ;  /* 0x000054104252e816 */ /* 0x000fe200000000ff */
[--C-:B------:R-:W-:Y:S01]  /*17430*/  FADD.FTZ R66, R72, R75.reuse ;  /* 0x0000004b48427221 */ /* 0x100fe20000010000 */
[----:B-1----:R-:W3:Y:S01]  /*17440*/  LDL.LU R240, [R1+0x308] ;  /* 0x0003080001f07983 */ /* 0x002ee20000300800 */
[----:B--2---:R-:W-:Y:S02]  /*17450*/  F2FP.PACK_AB R76, R58, R68 ;  /* 0x000000443a4c723e */ /* 0x004fe400000000ff */
[----:B------:R-:W-:Y:S02]  /*17460*/  LOP3.LUT R72, R189, UR15, R186, 0x96, !PT ;  /* 0x0000000fbd487c12 */ /* 0x000fe4000f8e96ba */
[----:B------:R-:W-:Y:S01]  /*17470*/  PRMT R75, R76, 0x7632, R75 ;  /* 0x000076324c4b7816 */ /* 0x000fe2000000004b */
[----:B------:R-:W-:Y:S01]  /*17480*/  IMAD.WIDE.U32 R186, R67, -0x326172a9, RZ ;  /* 0xcd9e8d5743ba7825 */ /* 0x000fe200078e00ff */
[----:B----4-:R-:W-:-:S03]  /*17490*/  F2FP.PACK_AB R78, R182, R65 ;  /* 0x00000041b64e723e */ /* 0x010fc600000000ff */
[----:B------:R-:W-:Y:S01]  /*174a0*/  @!P3 HADD2 R63, -R75.H0_H0, -RZ.H0_H0 ;  /* 0xa00000ff4b3fb230 */ /* 0x000fe20000000900 */
[----:B------:R-:W-:Y:S01]  /*174b0*/  IMAD.WIDE.U32 R72, R72, -0x326172a9, RZ ;  /* 0xcd9e8d5748487825 */ /* 0x000fe200078e00ff */
[----:B------:R-:W-:Y:S02]  /*174c0*/  PRMT R217, R76, 0x5410, R75 ;  /* 0x000054104cd97816 */ /* 0x000fe4000000004b */
[----:B------:R-:W-:Y:S01]  /*174d0*/  PRMT R77, R78, 0x7632, R77 ;  /* 0x000076324e4d7816 */ /* 0x000fe2000000004d */
[----:B------:R-:W-:Y:S01]  /*174e0*/  @!P2 HADD2 R62, -R78.H0_H0, -RZ.H0_H0 ;  /* 0xa00000ff4e3ea230 */ /* 0x000fe20000000900 */
[----:B------:R-:W-:Y:S02]  /*174f0*/  @!P3 PRMT R75, R63, 0x5410, RZ ;  /* 0x000054103f4bb816 */ /* 0x000fe400000000ff */
[----:B------:R-:W-:Y:S02]  /*17500*/  LOP3.LUT R63, R187, UR16, R178, 0x96, !PT ;  /* 0x00000010bb3f7c12 */ /* 0x000fe4000f8e96b2 */
[----:B------:R-:W-:-:S02]  /*17510*/  LOP3.LUT R186, R73, UR14, R186, 0x96, !PT ;  /* 0x0000000e49ba7c12 */ /* 0x000fc4000f8e96ba */
[----:B------:R-:W-:Y:S01]  /*17520*/  PRMT R216, R78, 0x5410, R77 ;  /* 0x000054104ed87816 */ /* 0x000fe2000000004d */
[----:B------:R-:W-:Y:S01]  /*17530*/  @!P1 HADD2 R61, -R77.H0_H0, -RZ.H0_H0 ;  /* 0xa00000ff4d3d9230 */ /* 0x000fe20000000900 */
[----:B------:R-:W-:Y:S01]  /*17540*/  @!P2 PRMT R78, R62, 0x5410, RZ ;  /* 0x000054103e4ea816 */ /* 0x000fe200000000ff */
[----:B------:R-:W-:-:S04]  /*17550*/  IMAD.WIDE.U32 R62, R63, -0x2daee0ad, RZ ;  /* 0xd2511f533f3e7825 */ /* 0x000fc800078e00ff */
[----:B------:R-:W-:Y:S01]  /*17560*/  IMAD.WIDE.U32 R186, R186, -0x2daee0ad, RZ ;  /* 0xd2511f53baba7825 */ /* 0x000fe200078e00ff */
[----:B------:R-:W-:Y:S02]  /*17570*/  @!P1 PRMT R77, R61, 0x5410, RZ ;  /* 0x000054103d4d9816 */ /* 0x000fe400000000ff */
[----:B------:R-:W-:Y:S02]  /*17580*/  LOP3.LUT R63, R63, UR13, R188, 0x96, !PT ;  /* 0x0000000d3f3f7c12 */ /* 0x000fe4000f8e96bc */
[----:B------:R-:W-:Y:S02]  /*17590*/  LOP3.LUT R61, R187, UR11, R62, 0x96, !PT ;  /* 0x0000000bbb3d7c12 */ /* 0x000fe4000f8e963e */
[C---:B------:R-:W-:Y:S01]  /*175a0*/  LOP3.LUT R67, R184.reuse, 0xffff, RZ, 0xc0, !PT ;  /* 0x0000ffffb8437812 */ /* 0x040fe200078ec0ff */
[----:B------:R-:W-:Y:S01]  /*175b0*/  IMAD.WIDE.U32 R178, R63, -0x326172a9, RZ ;  /* 0xcd9e8d573fb27825 */ /* 0x000fe200078e00ff */
[----:B------:R-:W-:Y:S02]  /*175c0*/  LOP3.LUT R62, R184, 0xff, RZ, 0xc0, !PT ;  /* 0x000000ffb83e7812 */ /* 0x000fe400078ec0ff */
[----:B------:R-:W-:Y:S01]  /*175d0*/  SHF.R.U32.HI R67, RZ, 0x8, R67 ;  /* 0x00000008ff437819 */ /* 0x000fe20000011643 */
[----:B------:R-:W-:Y:S01]  /*175e0*/  IMAD.WIDE.U32 R188, R61, -0x326172a9, RZ ;  /* 0xcd9e8d573dbc7825 */ /* 0x000fe200078e00ff */
[----:B------:R-:W-:Y:S01]  /*175f0*/  @!P4 HADD2 R64, -R76.H0_H0, -RZ.H0_H0 ;  /* 0xa00000ff4c40c230 */ /* 0x000fe20000000900 */
[----:B------:R-:W-:-:S02]  /*17600*/  ISETP.GE.U32.AND P6, PT, R251, R62, PT ;  /* 0x0000003efb00720c */ /* 0x000fc40003fc6070 */
[----:B------:R-:W-:Y:S02]  /*17610*/  LOP3.LUT R67, R67, 0xffff, RZ, 0xc0, !PT ;  /* 0x0000ffff43437812 */ /* 0x000fe400078ec0ff */
[----:B------:R-:W-:Y:S02]  /*17620*/  LOP3.LUT R63, R179, UR12, R72, 0x96, !PT ;  /* 0x0000000cb33f7c12 */ /* 0x000fe4000f8e9648 */
[----:B------:R-:W-:Y:S02]  /*17630*/  SHF.R.U32.HI R62, RZ, 0x10, R184 ;  /* 0x00000010ff3e7819 */ /* 0x000fe400000116b8 */
[----:B------:R-:W-:Y:S02]  /*17640*/  SHF.R.U32.HI R72, RZ, 0x18, R188 ;  /* 0x00000018ff487819 */ /* 0x000fe400000116bc */
[----:B------:R-:W-:Y:S02]  /*17650*/  @!P4 PRMT R76, R64, 0x5410, RZ ;  /* 0x00005410404cc816 */ /* 0x000fe400000000ff */
[----:B------:R-:W-:-:S02]  /*17660*/  SHF.R.U32.HI R184, RZ, 0x18, R184 ;  /* 0x00000018ffb87819 */ /* 0x000fc400000116b8 */
[C---:B------:R-:W-:Y:S02]  /*17670*/  ISETP.GE.U32.AND P4, PT, R251.reuse, R67, PT ;  /* 0x00000043fb00720c */ /* 0x040fe40003f86070 */
[----:B------:R-:W-:Y:S02]  /*17680*/  LOP3.LUT R64, R188, 0xff, RZ, 0xc0, !PT ;  /* 0x000000ffbc407812 */ /* 0x000fe400078ec0ff */
[----:B------:R-:W-:Y:S02]  /*17690*/  SHF.R.U32.HI R73, RZ, 0x10, R188 ;  /* 0x00000010ff497819 */ /* 0x000fe400000116bc */
[C---:B------:R-:W-:Y:S02]  /*176a0*/  ISETP.GE.U32.AND P2, PT, R251.reuse, R72, PT ;  /* 0x00000048fb00720c */ /* 0x040fe40003f46070 */
[C---:B------:R-:W-:Y:S02]  /*176b0*/  ISETP.GE.U32.AND P1, PT, R251.reuse, R184, PT ;  /* 0x000000b8fb00720c */ /* 0x040fe40003f26070 */
[----:B------:R-:W-:Y:S01]  /*176c0*/  F2FP.PACK_AB R72, R202, R183 ;  /* 0x000000b7ca48723e */ /* 0x000fe200000000ff */
[----:B------:R-:W-:Y:S01]  /*176d0*/  FADD.FTZ R184, R50, R74 ;  /* 0x0000004a32b87221 */ /* 0x000fe20000010000 */
[----:B------:R-:W-:Y:S01]  /*176e0*/  ISETP.GE.U32.AND P5, PT, R251, R64, PT ;  /* 0x00000040fb00720c */ /* 0x000fe20003fa6070 */
[----:B------:R-:W-:Y:S01]  /*176f0*/  FADD.FTZ R69, R71, R69 ;  /* 0x0000004547457221 */ /* 0x000fe20000010000 */
[----:B------:R-:W-:Y:S01]  /*17700*/  LOP3.LUT R73, R73, 0xff, RZ, 0xc0, !PT ;  /* 0x000000ff49497812 */ /* 0x000fe200078ec0ff */
[----:B------:R-:W-:Y:S01]  /*17710*/  @!P6 HADD2 R60, -R72.H0_H0, -RZ.H0_H0 ;  /* 0xa00000ff483ce230 */ /* 0x000fe20000000900 */
[----:B------:R-:W-:-:S02]  /*17720*/  LOP3.LUT R64, R188, 0xffff, RZ, 0xc0, !PT ;  /* 0x0000ffffbc407812 */ /* 0x000fc400078ec0ff */
[----:B------:R-:W-:Y:S02]  /*17730*/  F2FP.PACK_AB R74, R193, R194 ;  /* 0x000000c2c14a723e */ /* 0x000fe400000000ff */
[----:B------:R-:W-:Y:S02]  /*17740*/  PRMT R71, R72, 0x7632, R71 ;  /* 0x0000763248477816 */ /* 0x000fe40000000047 */
[----:B------:R-:W-:Y:S02]  /*17750*/  ISETP.GE.U32.AND P3, PT, R251, R73, PT ;  /* 0x00000049fb00720c */ /* 0x000fe40003f66070 */
[----:B------:R-:W-:Y:S02]  /*17760*/  LOP3.LUT R62, R62, 0xff, RZ, 0xc0, !PT ;  /* 0x000000ff3e3e7812 */ /* 0x000fe400078ec0ff */
[----:B------:R-:W-:Y:S02]  /*17770*/  SHF.R.U32.HI R64, RZ, 0x8, R64 ;  /* 0x00000008ff407819 */ /* 0x000fe40000011640 */
[----:B------:R-:W-:Y:S01]  /*17780*/  PRMT R73, R74, 0x7632, R73 ;  /* 0x000076324a497816 */ /* 0x000fe20000000049 */
[----:B------:R-:W-:Y:S01]  /*17790*/  @!P4 HADD2 R59, -R71.H0_H0, -RZ.H0_H0 ;  /* 0xa00000ff473bc230 */ /* 0x000fe20000000900 */
[----:B------:R-:W-:-:S02]  /*177a0*/  PRMT R31, R72, 0x5410, R71 ;  /* 0x00005410481f7816 */ /* 0x000fc40000000047 */
[----:B------:R-:W-:Y:S02]  /*177b0*/  @!P6 PRMT R72, R60, 0x5410, RZ ;  /* 0x000054103c48e816 */ /* 0x000fe400000000ff */
[----:B------:R-:W-:Y:S01]  /*177c0*/  ISETP.GE.U32.AND P6, PT, R251, R62, PT ;  /* 0x0000003efb00720c */ /* 0x000fe20003fc6070 */
[----:B------:R-:W-:Y:S01]  /*177d0*/  @!P1 HADD2 R56, -R73.H0_H0, -RZ.H0_H0 ;  /* 0xa00000ff49389230 */ /* 0x000fe20000000900 */
[----:B------:R-:W-:Y:S02]  /*177e0*/  LOP3.LUT R64, R64, 0xffff, RZ, 0xc0, !PT ;  /* 0x0000ffff40407812 */ /* 0x000fe400078ec0ff */
[----:B------:R-:W-:Y:S02]  /*177f0*/  LOP3.LUT R61, R189, UR31, R178, 0x96, !PT ;  /* 0x0000001fbd3d7c12 */ /* 0x000fe4000f8e96b2 */
[----:B------:R-:W-:Y:S02]  /*17800*/  @!P4 PRMT R71, R59, 0x5410, RZ ;  /* 0x000054103b47c816 */ /* 0x000fe400000000ff */
[----:B------:R-:W-:-:S02]  /*17810*/  ISETP.GE.U32.AND P4, PT, R251, R64, PT ;  /* 0x00000040fb00720c */ /* 0x000fc40003f86070 */
[----:B------:R-:W-:Y:S02]  /*17820*/  PRMT R228, R74, 0x5410, R73 ;  /* 0x000054104ae47816 */ /* 0x000fe40000000049 */
[----:B------:R-:W-:Y:S01]  /*17830*/  F2FP.PACK_AB R64, R198, R199 ;  /* 0x000000c7c640723e */ /* 0x000fe200000000ff */
[----:B------:R-:W-:Y:S01]  /*17840*/  IMAD.WIDE.U32 R50, R63, -0x2daee0ad, RZ ;  /* 0xd2511f533f327825 */ /* 0x000fe200078e00ff */
[C---:B------:R-:W-:Y:S02]  /*17850*/  LOP3.LUT R59, R61.reuse, 0xffff, RZ, 0xc0, !PT ;  /* 0x0000ffff3d3b7812 */ /* 0x040fe400078ec0ff */
[----:B------:R-:W-:Y:S02]  /*17860*/  @!P1 PRMT R73, R56, 0x5410, RZ ;  /* 0x0000541038499816 */ /* 0x000fe400000000ff */
[----:B------:R-:W-:Y:S01]  /*17870*/  LOP3.LUT R56, R61, 0xff, RZ, 0xc0, !PT ;  /* 0x000000ff3d387812 */ /* 0x000fe200078ec0ff */
[----:B------:R-:W-:Y:S01]  /*17880*/  @!P5 HADD2 R40, -R64.H0_H0, -RZ.H0_H0 ;  /* 0xa00000ff4028d230 */ /* 0x000fe20000000900 */
[----:B------:R-:W-:-:S02]  /*17890*/  SHF.R.U32.HI R59, RZ, 0x8, R59 ;  /* 0x00000008ff3b7819 */ /* 0x000fc4000001163b */
[C---:B------:R-:W-:Y:S01]  /*178a0*/  PRMT R63, R64.reuse, 0x7632, R63 ;  /* 0x00007632403f7816 */ /* 0x040fe2000000003f */
[----:B------:R-:W-:Y:S01]  /*178b0*/  @!P6 HADD2 R57, -R74.H0_H0, -RZ.H0_H0 ;  /* 0xa00000ff4a39e230 */ /* 0x000fe20000000900 */
[----:B------:R-:W-:Y:S02]  /*178c0*/  ISETP.GE.U32.AND P1, PT, R251, R56, PT ;  /* 0x00000038fb00720c */ /* 0x000fe40003f26070 */
[----:B------:R-:W-:Y:S02]  /*178d0*/  LOP3.LUT R56, R51, UR32, R186, 0x96, !PT ;  /* 0x0000002033387c12 */ /* 0x000fe4000f8e96ba */
[----:B------:R-:W-:Y:S02]  /*178e0*/  LOP3.LUT R59, R59, 0xffff, RZ, 0xc0, !PT ;  /* 0x0000ffff3b3b7812 */ /* 0x000fe400078ec0ff */
[----:B------:R-:W-:Y:S02]  /*178f0*/  PRMT R226, R64, 0x5410, R63 ;  /* 0x0000541040e27816 */ /* 0x000fe4000000003f */
[----:B------:R-:W-:-:S02]  /*17900*/  @!P5 PRMT R64, R40, 0x5410, RZ ;  /* 0x000054102840d816 */ /* 0x000fc400000000ff */
[----:B------:R-:W-:Y:S02]  /*17910*/  LOP3.LUT R40, R56, 0xff, RZ, 0xc0, !PT ;  /* 0x000000ff38287812 */ /* 0x000fe400078ec0ff */
[----:B------:R-:W-:Y:S02]  /*17920*/  @!P6 PRMT R74, R57, 0x5410, RZ ;  /* 0x00005410394ae816 */ /* 0x000fe400000000ff */
[C---:B------:R-:W-:Y:S01]  /*17930*/  ISETP.GE.U32.AND P6, PT, R251.reuse, R59, PT ;  /* 0x0000003bfb00720c */ /* 0x040fe20003fc6070 */
[----:B------:R-:W-:Y:S01]  /*17940*/  FADD.FTZ R62, R68, R66 ;  /* 0x00000042443e7221 */ /* 0x000fe20000010000 */
[----:B------:R-:W-:Y:S02]  /*17950*/  ISETP.GE.U32.AND P5, PT, R251, R40, PT ;  /* 0x00000028fb00720c */ /* 0x000fe40003fa6070 */
[----:B------:R-:W-:Y:S02]  /*17960*/  F2FP.PACK_AB R68, R200, R201 ;  /* 0x000000c9c844723e */ /* 0x000fe400000000ff */
[----:B------:R-:W-:-:S02]  /*17970*/  LOP3.LUT R59, R56, 0xffff, RZ, 0xc0, !PT ;  /* 0x0000ffff383b7812 */ /* 0x000fc400078ec0ff */
[----:B------:R-:W-:Y:S01]  /*17980*/  PRMT R67, R68, 0x7632, R67 ;  /* 0x0000763244437816 */ /* 0x000fe20000000043 */
[----:B------:R-:W-:Y:S01]  /*17990*/  @!P1 HADD2 R55, -R68.H0_H0, -RZ.H0_H0 ;  /* 0xa00000ff44379230 */ /* 0x000fe20000000900 */
[----:B------:R-:W-:Y:S02]  /*179a0*/  F2FP.PACK_AB R60, R196, R197 ;  /* 0x000000c5c43c723e */ /* 0x000fe400000000ff */
[----:B------:R-:W-:Y:S01]  /*179b0*/  PRMT R225, R68, 0x5410, R67 ;  /* 0x0000541044e17816 */ /* 0x000fe20000000043 */
[----:B------:R-:W-:Y:S01]  /*179c0*/  @!P6 HADD2 R41, -R67.H0_H0, -RZ.H0_H0 ;  /* 0xa00000ff4329e230 */ /* 0x000fe20000000900 */
[----:B------:R-:W-:Y:S01]  /*179d0*/  @!P1 PRMT R68, R55, 0x5410, RZ ;  /* 0x0000541037449816 */ /* 0x000fe200000000ff */
[----:B------:R-:W-:Y:S01]  /*179e0*/  @!P5 HADD2 R12, -R60.H0_H0, -RZ.H0_H0 ;  /* 0xa00000ff3c0cd230 */ /* 0x000fe20000000900 */
[--C-:B------:R-:W-:Y:S02]  /*179f0*/  SHF.R.U32.HI R55, RZ, 0x8, R59.reuse ;  /* 0x00000008ff377819 */ /* 0x100fe4000001163b */
[----:B------:R-:W-:Y:S01]  /*17a00*/  PRMT R59, R60, 0x7632, R59 ;  /* 0x000076323c3b7816 */ /* 0x000fe2000000003b */
[----:B------:R1:W-:Y:S01]  /*17a10*/  MUFU.EX2 R189, R208 ;  /* 0x000000d000bd7308 */ /* 0x0003e20000000800 */
[----:B------:R-:W-:-:S07]  /*17a20*/  @!P6 PRMT R67, R41, 0x5410, RZ ;  /* 0x000054102943e816 */ /* 0x000fce00000000ff */
[----:B------:R2:W-:Y:S01]  /*17a30*/  MUFU.EX2 R41, R241 ;  /* 0x000000f100297308 */ /* 0x0005e20000000800 */
[----:B-1----:R-:W-:-:S07]  /*17a40*/  PRMT R208, R60, 0x5410, R59 ;  /* 0x000054103cd07816 */ /* 0x002fce000000003b */
[----:B------:R1:W-:Y:S01]  /*17a50*/  MUFU.EX2 R186, R238 ;  /* 0x000000ee00ba7308 */ /* 0x0003e20000000800 */
[----:B------:R-:W-:Y:S02]  /*17a60*/  @!P5 PRMT R60, R12, 0x5410, RZ ;  /* 0x000054100c3cd816 */ /* 0x000fe400000000ff */
[----:B------:R-:W-:Y:S01]  /*17a70*/  LOP3.LUT R12, R50, 0xffff, RZ, 0xc0, !PT ;  /* 0x0000ffff320c7812 */ /* 0x000fe200078ec0ff */
[----:B--2---:R-:W3:Y:S04]  /*17a80*/  LDL.LU R241, [R1+0x304] ;  /* 0x0003040001f17983 */ /* 0x004ee80000300800 */
[----:B-1----:R-:W2:Y:S04]  /*17a90*/  LDL.LU R238, [R1+0x300] ;  /* 0x0003000001ee7983 */ /* 0x002ea80000300800 */
[----:B------:R-:W4:Y:S04]  /*17aa0*/  LDL.LU R51, [R1+0xa0] ;  /* 0x0000a00001337983 */ /* 0x000f280000300800 */
[----:B------:R1:W-:Y:S04]  /*17ab0*/  STG.E.U16 [R236.64+-0x100], R239 ;  /* 0xffff00efec007986 */ /* 0x0003e8000c101524 */
[----:B-1----:R-:W2:Y:S01]  /*17ac0*/  LDL.LU R239, [R1+0x2fc] ;  /* 0x0002fc0001ef7983 */ /* 0x002ea20000300800 */
[----:B------:R-:W1:Y:S01]  /*17ad0*/  MUFU.EX2 R190, R190 ;  /* 0x000000be00be7308 */ /* 0x000e620000000800 */
[----:B------:R-:W-:-:S04]  /*17ae0*/  LOP3.LUT R55, R55, 0xffff, RZ, 0xc0, !PT ;  /* 0x0000ffff37377812 */ /* 0x000fc800078ec0ff */
[----:B------:R-:W-:Y:S01]  /*17af0*/  ISETP.GE.U32.AND P1, PT, R251, R55, PT ;  /* 0x00000037fb00720c */ /* 0x000fe20003f26070 */
[----:B------:R-:W-:Y:S01]  /*17b00*/  FADD.FTZ R57, R65, R69 ;  /* 0x0000004541397221 */ /* 0x000fe20000010000 */
[----:B------:R-:W-:Y:S01]  /*17b10*/  @!P4 HADD2 R15, -R63.H0_H0, -RZ.H0_H0 ;  /* 0xa00000ff3f0fc230 */ /* 0x000fe20000000900 */
[----:B-1----:R-:W-:-:S10]  /*17b20*/  F2FP.PACK_AB R66, R189, R190 ;  /* 0x000000bebd42723e */ /* 0x002fd400000000ff */
[----:B------:R-:W-:Y:S01]  /*17b30*/  @!P1 HADD2 R0, -R59.H0_H0, -RZ.H0_H0 ;  /* 0xa00000ff3b009230 */ /* 0x000fe20000000900 */
[----:B------:R-:W-:-:S04]  /*17b40*/  PRMT R65, R66, 0x7632, R65 ;  /* 0x0000763242417816 */ /* 0x000fc80000000041 */
[----:B------:R-:W-:Y:S01]  /*17b50*/  @!P1 PRMT R59, R0, 0x5410, RZ ;  /* 0x00005410003b9816 */ /* 0x000fe200000000ff */
[----:B------:R-:W-:Y:S01]  /*17b60*/  @!P2 HADD2 R13, -R65.H0_H0, -RZ.H0_H0 ;  /* 0xa00000ff410da230 */ /* 0x000fe20000000900 */
[----:B------:R-:W-:Y:S02]  /*17b70*/  LOP3.LUT R0, R50, 0xff, RZ, 0xc0, !PT ;  /* 0x000000ff32007812 */ /* 0x000fe400078ec0ff */
[----:B------:R-:W-:Y:S02]  /*17b80*/  @!P4 PRMT R63, R15, 0x5410, RZ ;  /* 0x000054100f3fc816 */ /* 0x000fe400000000ff */
[----:B------:R-:W-:Y:S02]  /*17b90*/  PRMT R215, R66, 0x5410, R65 ;  /* 0x0000541042d77816 */ /* 0x000fe40000000041 */
[----:B------:R-:W-:Y:S02]  /*17ba0*/  @!P2 PRMT R65, R13, 0x5410, RZ ;  /* 0x000054100d41a816 */ /* 0x000fe400000000ff */
[----:B------:R-:W-:-:S02]  /*17bb0*/  ISETP.GE.U32.AND P4, PT, R251, R0, PT ;  /* 0x00000000fb00720c */ /* 0x000fc40003f86070 */
[--C-:B------:R-:W-:Y:S02]  /*17bc0*/  SHF.R.U32.HI R0, RZ, 0x10, R50.reuse ;  /* 0x00000010ff007819 */ /* 0x100fe40000011632 */
[----:B------:R-:W-:Y:S01]  /*17bd0*/  SHF.R.U32.HI R13, RZ, 0x18, R50 ;  /* 0x00000018ff0d7819 */ /* 0x000fe20000011632 */
[----:B------:R-:W1:Y:S01]  /*17be0*/  MUFU.EX2 R195, R195 ;  /* 0x000000c300c37308 */ /* 0x000e620000000800 */
[----:B------:R-:W-:Y:S01]  /*17bf0*/  SHF.R.U32.HI R12, RZ, 0x8, R12 ;  /* 0x00000008ff0c7819 */ /* 0x000fe2000001160c */
[----:B------:R-:W-:Y:S01]  /*17c00*/  FADD.FTZ R62, R58, R62 ;  /* 0x0000003e3a3e7221 */ /* 0x000fe20000010000 */
[----:B------:R-:W-:Y:S01]  /*17c10*/  @!P3 HADD2 R14, -R66.H0_H0, -RZ.H0_H0 ;  /* 0xa00000ff420eb230 */ /* 0x000fe20000000900 */
[----:B------:R-:W-:-:S04]  /*17c20*/  LOP3.LUT R0, R0, 0xff, RZ, 0xc0, !PT ;  /* 0x000000ff00007812 */ /* 0x000fc800078ec0ff */
[----:B------:R1:W1:Y:S01]  /*17c30*/  MUFU.EX2 R40, R170 ;  /* 0x000000aa00287308 */ /* 0x0002620000000800 */
[----:B------:R-:W-:Y:S01]  /*17c40*/  LOP3.LUT R12, R12, 0xffff, RZ, 0xc0, !PT ;  /* 0x0000ffff0c0c7812 */ /* 0x000fe200078ec0ff */
[----:B------:R-:W-:-:S06]  /*17c50*/  FADD.FTZ R182, R182, R57 ;  /* 0x00000039b6b67221 */ /* 0x000fcc0000010000 */
[----:B------:R-:W-:Y:S01]  /*17c60*/  MUFU.EX2 R188, R224 ;  /* 0x000000e000bc7308 */ /* 0x000fe20000000800 */
[----:B-1----:R-:W-:-:S07]  /*17c70*/  F2FP.PACK_AB R58, R41, R195 ;  /* 0x000000c3293a723e */ /* 0x002fce00000000ff */
[----:B------:R-:W1:Y:S01]  /*17c80*/  MUFU.EX2 R187, R171 ;  /* 0x000000ab00bb7308 */ /* 0x000e620000000800 */
[----:B------:R-:W-:Y:S01]  /*17c90*/  @!P3 PRMT R66, R14, 0x5410, RZ ;  /* 0x000054100e42b816 */ /* 0x000fe200000000ff */
[----:B------:R-:W-:Y:S01]  /*17ca0*/  @!P4 HADD2 R11, -R58.H0_H0, -RZ.H0_H0 ;  /* 0xa00000ff3a0bc230 */ /* 0x000fe20000000900 */
[----:B------:R-:W-:Y:S02]  /*17cb0*/  PRMT R57, R58, 0x7632, R57 ;  /* 0x000076323a397816 */ /* 0x000fe40000000039 */
[C---:B------:R-:W-:Y:S02]  /*17cc0*/  ISETP.GE.U32.AND P3, PT, R251.reuse, R12, PT ;  /* 0x0000000cfb00720c */ /* 0x040fe40003f66070 */
[----:B------:R-:W-:Y:S02]  /*17cd0*/  ISETP.GE.U32.AND P2, PT, R251, R0, PT ;  /* 0x00000000fb00720c */ /* 0x000fe40003f46070 */
[----:B------:R-:W-:Y:S02]  /*17ce0*/  SHF.R.U32.HI R12, RZ, 0x18, R56 ;  /* 0x00000018ff0c7819 */ /* 0x000fe40000011638 */
[----:B------:R-:W-:-:S02]  /*17cf0*/  SHF.R.U32.HI R14, RZ, 0x18, R61 ;  /* 0x00000018ff0e7819 */ /* 0x000fc4000001163d */
[----:B------:R-:W-:Y:S01]  /*17d00*/  PRMT R170, R58, 0x5410, R57 ;  /* 0x000054103aaa7816 */ /* 0x000fe20000000039 */
[----:B----4-:R-:W-:Y:S04]  /*17d10*/  STG.E.U16 [R236.64+-0xfe], R51 ;  /* 0xffff0233ec007986 */ /* 0x010fe8000c101524 */
[----:B------:R4:W-:Y:S04]  /*17d20*/  STG.E.U16 [R242.64+-0x100], R213 ;  /* 0xffff00d5f2007986 */ /* 0x0009e8000c101524 */
[----:B------:R1:W-:Y:S04]  /*17d30*/  STG.E.U16 [R242.64+-0xfe], R214 ;  /* 0xffff02d6f2007986 */ /* 0x0003e8000c101524 */
[----:B----4-:R-:W4:Y:S04]  /*17d40*/  LDL.LU R213, [R1+0x2f8] ;  /* 0x0002f80001d57983 */ /* 0x010f280000300800 */
[----:B-1----:R-:W4:Y:S04]  /*17d50*/  LDL.LU R214, [R1+0x2f4] ;  /* 0x0002f40001d67983 */ /* 0x002f280000300800 */
[----:B------:R-:W4:Y:S04]  /*17d60*/  LDL.LU R50, [R1+0x9c] ;  /* 0x00009c0001327983 */ /* 0x000f280000300800 */
[----:B------:R-:W4:Y:S01]  /*17d70*/  LDL.LU R51, [R1+0x94] ;  /* 0x0000940001337983 */ /* 0x000f220000300800 */
[----:B------:R-:W-:-:S02]  /*17d80*/  SHF.R.U32.HI R61, RZ, 0x10, R61 ;  /* 0x00000010ff3d7819 */ /* 0x000fc4000001163d */
[----:B------:R-:W-:Y:S01]  /*17d90*/  @!P4 PRMT R58, R11, 0x5410, RZ ;  /* 0x000054100b3ac816 */ /* 0x000fe200000000ff */
[----:B---3--:R-:W-:Y:S01]  /*17da0*/  STG.E.U16 [R240.64+-0x100], R43 ;  /* 0xffff002bf0007986 */ /* 0x008fe2000c101524 */
[----:B------:R-:W-:-:S03]  /*17db0*/  ISETP.GE.U32.AND P4, PT, R251, R12, PT ;  /* 0x0000000cfb00720c */ /* 0x000fc60003f86070 */
[----:B------:R-:W-:Y:S04]  /*17dc0*/  STG.E.U16 [R240.64+-0xfe], R42 ;  /* 0xffff022af0007986 */ /* 0x000fe8000c101524 */
[----:B--2---:R-:W-:Y:S04]  /*17dd0*/  STG.E.U16 [R238.64+-0x100], R39 ;  /* 0xffff0027ee007986 */ /* 0x004fe8000c101524 */
[----:B------:R-:W-:Y:S01]  /*17de0*/  STG.E.U16 [R238.64+-0xfe], R38 ;  /* 0xffff0226ee007986 */ /* 0x000fe2000c101524 */
[----:B------:R-:W-:-:S03]  /*17df0*/  LOP3.LUT R61, R61, 0xff, RZ, 0xc0, !PT ;  /* 0x000000ff3d3d7812 */ /* 0x000fc600078ec0ff */
[----:B------:R1:W-:Y:S01]  /*17e00*/  STG.E.U16 [R236.64+-0xf0], R169 ;  /* 0xffff10a9ec007986 */ /* 0x0003e2000c101524 */
[----:B------:R-:W-:Y:S01]  /*17e10*/  FADD.FTZ R183, R183, R62 ;  /* 0x0000003eb7b77221 */ /* 0x000fe20000010000 */
[----:B------:R-:W-:Y:S02]  /*17e20*/  F2FP.PACK_AB R0, R40, R186 ;  /* 0x000000ba2800723e */ /* 0x000fe400000000ff */
[----:B------:R-:W-:Y:S01]  /*17e30*/  F2FP.PACK_AB R62, R187, R188 ;  /* 0x000000bcbb3e723e */ /* 0x000fe200000000ff */
[----:B------:R-:W-:Y:S01]  /*17e40*/  MUFU.EX2 R192, R192 ;  /* 0x000000c000c07308 */ /* 0x000fe20000000800 */
[----:B------:R-:W-:Y:S02]  /*17e50*/  ISETP.GE.U32.AND P6, PT, R251, R61, PT ;  /* 0x0000003dfb00720c */ /* 0x000fe40003fc6070 */
[----:B------:R-:W-:Y:S01]  /*17e60*/  SHF.R.U32.HI R11, RZ, 0x10, R56 ;  /* 0x00000010ff0b7819 */ /* 0x000fe20000011638 */
[----:B------:R-:W-:Y:S01]  /*17e70*/  @!P2 HADD2 R10, -R0.H0_H0, -RZ.H0_H0 ;  /* 0xa00000ff000aa230 */ /* 0x000fe20000000900 */
[----:B------:R-:W-:-:S03]  /*17e80*/  PRMT R61, R62, 0x7632, R61 ;  /* 0x000076323e3d7816 */ /* 0x000fc6000000003d */
[----:B------:R-:W2:Y:S01]  /*17e90*/  MUFU.EX2 R191, R191 ;  /* 0x000000bf00bf7308 */ /* 0x000ea20000000800 */
[----:B------:R-:W-:Y:S01]  /*17ea0*/  LOP3.LUT R11, R11, 0xff, RZ, 0xc0, !PT ;  /* 0x000000ff0b0b7812 */ /* 0x000fe200078ec0ff */
[----:B------:R-:W-:Y:S01]  /*17eb0*/  @!P4 HADD2 R4, -R61.H0_H0, -RZ.H0_H0 ;  /* 0xa00000ff3d04c230 */ /* 0x000fe20000000900 */
[----:B-1----:R-:W3:Y:S01]  /*17ec0*/  LDL.LU R169, [R1+0x2f0] ;  /* 0x0002f00001a97983 */ /* 0x002ee20000300800 */
[----:B------:R-:W-:Y:S02]  /*17ed0*/  @P2 PRMT R56, R0, 0x7610, R56 ;  /* 0x0000761000382816 */ /* 0x000fe40000000038 */
[----:B------:R-:W-:Y:S02]  /*17ee0*/  @!P2 PRMT R56, R10, 0x5410, RZ ;  /* 0x000054100a38a816 */ /* 0x000fe400000000ff */
[----:B------:R-:W-:Y:S01]  /*17ef0*/  ISETP.GE.U32.AND P2, PT, R251, R11, PT ;  /* 0x0000000bfb00720c */ /* 0x000fe20003f46070 */
[----:B------:R-:W-:Y:S01]  /*17f00*/  USHF.L.U32 UR7, UR5, 0x2, URZ ;  /* 0x0000000205077899 */ /* 0x000fe2000800063f */
[----:B------:R-:W-:Y:S01]  /*17f10*/  PRMT R171, R62, 0x5410, R61 ;  /* 0x000054103eab7816 */ /* 0x000fe2000000003d */
[----:B------:R-:W-:Y:S01]  /*17f20*/  FADD.FTZ R70, R53, R70 ;  /* 0x0000004635467221 */ /* 0x000fe20000010000 */
[----:B------:R-:W-:Y:S01]  /*17f30*/  @!P4 PRMT R61, R4, 0x5410, RZ ;  /* 0x00005410043dc816 */ /* 0x000fe200000000ff */
[----:B------:R-:W-:Y:S01]  /*17f40*/  IMAD.U32 R4, RZ, RZ, UR29 ;  /* 0x0000001dff047e24 */ /* 0x000fe2000f8e00ff */
[----:B------:R-:W-:Y:S01]  /*17f50*/  ISETP.GE.U32.AND P5, PT, R251, R14, PT ;  /* 0x0000000efb00720c */ /* 0x000fe20003fa6070 */
[----:B------:R-:W-:Y:S01]  /*17f60*/  FADD.FTZ R185, R49, R70 ;  /* 0x0000004631b97221 */ /* 0x000fe20000010000 */
[----:B--2---:R-:W-:-:S02]  /*17f70*/  F2FP.PACK_AB R70, R191, R192 ;  /* 0x000000c0bf46723e */ /* 0x004fc400000000ff */
[----:B------:R-:W-:Y:S02]  /*17f80*/  LOP3.LUT R4, R233, UR7, R4, 0x96, !PT ;  /* 0x00000007e9047c12 */ /* 0x000fe4000f8e9604 */
[----:B------:R-:W-:Y:S01]  /*17f90*/  PRMT R69, R70, 0x7632, R69 ;  /* 0x0000763246457816 */ /* 0x000fe20000000045 */
[----:B------:R-:W-:Y:S02]  /*17fa0*/  @!P2 HADD2 R5, -R62.H0_H0, -RZ.H0_H0 ;  /* 0xa00000ff3e05a230 */ /* 0x000fe40000000900 */
[----:B------:R-:W-:Y:S01]  /*17fb0*/  IMAD.WIDE.U32 R10, R4, -0x326172a9, RZ ;  /* 0xcd9e8d57040a7825 */ /* 0x000fe200078e00ff */
[----:B------:R-:W-:Y:S01]  /*17fc0*/  LOP3.LUT R4, R235, UR19, R232, 0x96, !PT ;  /* 0x00000013eb047c12 */ /* 0x000fe2000f8e96e8 */
[----:B------:R-:W-:Y:S01]  /*17fd0*/  @!P6 HADD2 R7, -R70.H0_H0, -RZ.H0_H0 ;  /* 0xa00000ff4607e230 */ /* 0x000fe20000000900 */
[----:B------:R-:W-:Y:S01]  /*17fe0*/  @!P2 PRMT R62, R5, 0x5410, RZ ;  /* 0x00005410053ea816 */ /* 0x000fe200000000ff */
[----:B------:R-:W-:Y:S01]  /*17ff0*/  @!P5 HADD2 R6, -R69.H0_H0, -RZ.H0_H0 ;  /* 0xa00000ff4506d230 */ /* 0x000fe20000000900 */
[----:B------:R-:W-:Y:S01]  /*18000*/  LOP3.LUT R5, R11, UR20, R166, 0x96, !PT ;  /* 0x000000140b057c12 */ /* 0x000fe2000f8e96a6 */
[----:B------:R-:W-:Y:S01]  /*18010*/  IMAD.WIDE.U32 R38, R4, -0x326172a9, RZ ;  /* 0xcd9e8d5704267825 */ /* 0x000fe200078e00ff */
[----:B------:R-:W-:-:S02]  /*18020*/  PRMT R224, R70, 0x5410, R69 ;  /* 0x0000541046e07816 */ /* 0x000fc40000000045 */
[----:B------:R-:W-:Y:S02]  /*18030*/  @!P6 PRMT R70, R7, 0x5410, RZ ;  /* 0x000054100746e816 */ /* 0x000fe400000000ff */
[----:B------:R-:W-:Y:S01]  /*18040*/  @!P5 PRMT R69, R6, 0x5410, RZ ;  /* 0x000054100645d816 */ /* 0x000fe200000000ff */
[----:B------:R-:W-:Y:S01]  /*18050*/  IMAD.WIDE.U32 R6, R5, -0x2daee0ad, RZ ;  /* 0xd2511f5305067825 */ /* 0x000fe200078e00ff */
[----:B------:R-:W-:Y:S02]  /*18060*/  LOP3.LUT R5, R39, UR18, R10, 0x96, !PT ;  /* 0x0000001227057c12 */ /* 0x000fe4000f8e960a */
[----:B------:R-:W-:Y:S02]  /*18070*/  ISETP.GE.U32.AND P1, PT, R251, R13, PT ;  /* 0x0000000dfb00720c */ /* 0x000fe40003f26070 */
[----:B------:R-:W-:Y:S01]  /*18080*/  LOP3.LUT R4, R7, UR17, R234, 0x96, !PT ;  /* 0x0000001107047c12 */ /* 0x000fe2000f8e96ea */
[----:B------:R-:W-:-:S04]  /*18090*/  IMAD.WIDE.U32 R14, R5, -0x2daee0ad, RZ ;  /* 0xd2511f53050e7825 */ /* 0x000fc800078e00ff */
[----:B------:R-:W-:Y:S01]  /*180a0*/  IMAD.WIDE.U32 R12, R4, -0x326172a9, RZ ;  /* 0xcd9e8d57040c7825 */ /* 0x000fe200078e00ff */
[----:B------:R-:W-:Y:S01]  /*180b0*/  LOP3.LUT R4, R15, UR15, R6, 0x96, !PT ;  /* 0x0000000f0f047c12 */ /* 0x000fe2000f8e9606 */
[----:B------:R-:W-:-:S04]  /*180c0*/  @!P3 HADD2 R8, -R57.H0_H0, -RZ.H0_H0 ;  /* 0xa00000ff3908b230 */ /* 0x000fc80000000900 */
[----:B------:R-:W-:Y:S01]  /*180d0*/  IMAD.WIDE.U32 R6, R4, -0x326172a9, RZ ;  /* 0xcd9e8d5704067825 */ /* 0x000fe200078e00ff */
[----:B------:R-:W-:Y:S01]  /*180e0*/  @!P1 HADD2 R9, -R0.H1_H1, -RZ.H0_H0 ;  /* 0xa00000ff00099230 */ /* 0x000fe20000000d00 */
[----:B------:R-:W-:-:S03]  /*180f0*/  LOP3.LUT R5, R13, UR16, R38, 0x96, !PT ;  /* 0x000000100d057c12 */ /* 0x000fc6000f8e9626 */
[----:B------:R-:W-:Y:S02]  /*18100*/  LOP3.LUT R4, R7, UR14, R12, 0x96, !PT ;  /* 0x0000000e07047c12 */ /* 0x000fe4000f8e960c */
[----:B------:R-:W-:Y:S02]  /*18110*/  @P1 PRMT R55, R0, 0x7632, R55 ;  /* 0x0000763200371816 */ /* 0x000fe40000000037 */
[----:B------:R-:W-:Y:S01]  /*18120*/  @!P1 PRMT R55, R9, 0x5410, RZ ;  /* 0x0000541009379816 */ /* 0x000fe200000000ff */
[----:B------:R-:W-:Y:S01]  /*18130*/  IMAD.WIDE.U32 R42, R4, -0x2daee0ad, RZ ;  /* 0xd2511f53042a7825 */ /* 0x000fe200078e00ff */
[----:B------:R-:W-:-:S03]  /*18140*/  @!P3 PRMT R57, R8, 0x5410, RZ ;  /* 0x000054100839b816 */ /* 0x000fc600000000ff */
[----:B------:R-:W-:-:S05]  /*18150*/  IMAD.WIDE.U32 R8, R5, -0x2daee0ad, RZ ;  /* 0xd2511f5305087825 */ /* 0x000fca00078e00ff */
[----:B------:R-:W-:Y:S02]  /*18160*/  LOP3.LUT R5, R9, UR13, R14, 0x96, !PT ;  /* 0x0000000d09057c12 */ /* 0x000fe4000f8e960e */
[----:B------:R-:W-:-:S03]  /*18170*/  LOP3.LUT R4, R43, UR11, R8, 0x96, !PT ;  /* 0x0000000b2b047c12 */ /* 0x000fc6000f8e9608 */
[----:B------:R-:W-:-:S04]  /*18180*/  IMAD.WIDE.U32 R8, R5, -0x326172a9, RZ ;  /* 0xcd9e8d5705087825 */ /* 0x000fc800078e00ff */
[----:B------:R-:W-:Y:S01]  /*18190*/  IMAD.WIDE.U32 R12, R4, -0x326172a9, RZ ;  /* 0xcd9e8d57040c7825 */ /* 0x000fe200078e00ff */
[----:B------:R-:W-:-:S04]  /*181a0*/  LOP3.LUT R235, R9, UR12, R6, 0x96, !PT ;  /* 0x0000000c09eb7c12 */ /* 0x000fc8000f8e9606 */
[----:B------:R-:W-:Y:S02]  /*181b0*/  LOP3.LUT R7, R13, UR31, R8, 0x96, !PT ;  /* 0x0000001f0d077c12 */ /* 0x000fe4000f8e9608 */
[C---:B------:R-:W-:Y:S02]  /*181c0*/  LOP3.LUT R8, R12.reuse, 0xffff, RZ, 0xc0, !PT ;  /* 0x0000ffff0c087812 */ /* 0x040fe400078ec0ff */
[----:B------:R-:W-:Y:S02]  /*181d0*/  SHF.R.U32.HI R4, RZ, 0x10, R12 ;  /* 0x00000010ff047819 */ /* 0x000fe4000001160c */
[----:B------:R-:W-:Y:S02]  /*181e0*/  LOP3.LUT R6, R12, 0xff, RZ, 0xc0, !PT ;  /* 0x000000ff0c067812 */ /* 0x000fe400078ec0ff */
[----:B------:R-:W-:Y:S02]  /*181f0*/  SHF.R.U32.HI R8, RZ, 0x8, R8 ;  /* 0x00000008ff087819 */ /* 0x000fe40000011608 */
[----:B------:R-:W-:-:S02]  /*18200*/  SHF.R.U32.HI R5, RZ, 0x18, R12 ;  /* 0x00000018ff057819 */ /* 0x000fc4000001160c */
[----:B------:R-:W-:Y:S02]  /*18210*/  LOP3.LUT R4, R4, 0xff, RZ, 0xc0, !PT ;  /* 0x000000ff04047812 */ /* 0x000fe400078ec0ff */
[----:B------:R-:W-:Y:S02]  /*18220*/  PRMT R6, R6, 0x5410, R8 ;  /* 0x0000541006067816 */ /* 0x000fe40000000008 */
[C---:B------:R-:W-:Y:S02]  /*18230*/  LOP3.LUT R8, R7.reuse, 0xffff, RZ, 0xc0, !PT ;  /* 0x0000ffff07087812 */ /* 0x040fe400078ec0ff */
[----:B------:R-:W-:Y:S02]  /*18240*/  PRMT R4, R4, 0x5410, R5 ;  /* 0x0000541004047816 */ /* 0x000fe40000000005 */
[----:B------:R-:W-:Y:S02]  /*18250*/  SHF.R.U32.HI R8, RZ, 0x8, R8 ;  /* 0x00000008ff087819 */ /* 0x000fe40000011608 */
[----:B------:R-:W-:-:S04]  /*18260*/  LOP3.LUT R5, R7, 0xff, RZ, 0xc0, !PT ;  /* 0x000000ff07057812 */ /* 0x000fc800078ec0ff */
[----:B------:R-:W-:Y:S02]  /*18270*/  PRMT R5, R5, 0x5410, R8 ;  /* 0x0000541005057816 */ /* 0x000fe40000000008 */
[----:B------:R-:W-:Y:S02]  /*18280*/  SHF.R.U32.HI R8, RZ, 0x10, R7 ;  /* 0x00000010ff087819 */ /* 0x000fe40000011607 */
[----:B------:R-:W-:Y:S02]  /*18290*/  PRMT R251, R251, 0x7054, R251 ;  /* 0x00007054fbfb7816 */ /* 0x000fe400000000fb */
[----:B------:R-:W-:Y:S02]  /*182a0*/  SHF.R.U32.HI R7, RZ, 0x18, R7 ;  /* 0x00000018ff077819 */ /* 0x000fe40000011607 */
[----:B------:R-:W-:Y:S01]  /*182b0*/  LOP3.LUT R8, R8, 0xff, RZ, 0xc0, !PT ;  /* 0x000000ff08087812 */ /* 0x000fe200078ec0ff */
[----:B------:R-:W-:-:S03]  /*182c0*/  HSET2.LE.AND R4, R4, R251, PT ;  /* 0x000000fb04047233 */ /* 0x000fc60003803000 */
[----:B------:R-:W-:Y:S01]  /*182d0*/  PRMT R7, R8, 0x5410, R7 ;  /* 0x0000541008077816 */ /* 0x000fe20000000007 */
[----:B------:R-:W-:-:S04]  /*182e0*/  HSET2.LE.AND R8, R5, R251, PT ;  /* 0x000000fb05087233 */ /* 0x000fc80003803000 */
[----:B------:R-:W-:Y:S01]  /*182f0*/  HSET2.LE.AND R5, R7, R251, PT ;  /* 0x000000fb07057233 */ /* 0x000fe20003803000 */
[----:B----4-:R-:W-:Y:S02]  /*18300*/  LOP3.LUT R7, R4, R51, RZ, 0xc0, !PT ;  /* 0x0000003304077212 */ /* 0x010fe400078ec0ff */
[----:B------:R-:W-:Y:S02]  /*18310*/  LOP3.LUT R4, R8, R214, RZ, 0xc0, !PT ;  /* 0x000000d608047212 */ /* 0x000fe400078ec0ff */
[----:B------:R-:W2:Y:S01]  /*18320*/  LDL.LU R214, [R1+0x2ec] ;  /* 0x0002ec0001d67983 */ /* 0x000ea20000300800 */
[----:B------:R-:W-:-:S03]  /*18330*/  LOP3.LUT R5, R5, R213, RZ, 0xc0, !PT ;  /* 0x000000d505057212 */ /* 0x000fc600078ec0ff */
[----:B------:R-:W4:Y:S01]  /*18340*/  LDL.LU R213, [R1+0x2e8] ;  /* 0x0002e80001d57983 */ /* 0x000f220000300800 */
[----:B------:R-:W-:-:S04]  /*18350*/  FADD.FTZ R184, R52, R184 ;  /* 0x000000b834b87221 */ /* 0x000fc80000010000 */
[----:B------:R-:W-:Y:S02]  /*18360*/  FADD.FTZ R184, R48, R184 ;  /* 0x000000b830b87221 */ /* 0x000fe40000010000 */
[----:B------:R-:W-:Y:S01]  /*18370*/  IMAD.WIDE.U32 R48, R230, -0x326172a9, RZ ;  /* 0xcd9e8d57e6307825 */ /* 0x000fe200078e00ff */
[----:B------:R-:W-:-:S05]  /*18380*/  HSET2.LE.AND R6, R6, R251, PT ;  /* 0x000000fb06067233 */ /* 0x000fca0003803000 */
[----:B------:R-:W-:Y:S02]  /*18390*/  LOP3.LUT R6, R6, R50, RZ, 0xc0, !PT ;  /* 0x0000003206067212 */ /* 0x000fe400078ec0ff */
[----:B------:R-:W-:Y:S02]  /*183a0*/  LOP3.LUT R9, R11, UR20, R48, 0x96, !PT ;  /* 0x000000140b097c12 */ /* 0x000fe4000f8e9630 */
[----:B---3--:R-:W-:-:S05]  /*183b0*/  LOP3.LUT R8, R49, R169, RZ, 0x3c, !PT ;  /* 0x000000a931087212 */ /* 0x008fca00078e3cff */
[----:B------:R-:W-:-:S05]  /*183c0*/  IMAD.WIDE.U32 R52, R8, -0x2daee0ad, RZ ;  /* 0xd2511f5308347825 */ /* 0x000fca00078e00ff */
[----:B------:R-:W-:-:S05]  /*183d0*/  LOP3.LUT R8, R53, UR19, R232, 0x96, !PT ;  /* 0x0000001335087c12 */ /* 0x000fca000f8e96e8 */
        /* <DEDUP_REMOVED lines=10> */
[----:B------:R-:W-:Y:S02]  /*18480*/  IMAD.MOV.U32 R232, RZ, RZ, R45 ;  /* 0x000000ffffe87224 */ /* 0x000fe400078e002d */
[----:B------:R-:W-:Y:S02]  /*18490*/  IMAD.MOV.U32 R15, RZ, RZ, R44 ;  /* 0x000000ffff0f7224 */ /* 0x000fe400078e002c */
[----:B------:R-:W-:-:S04]  /*184a0*/  IMAD.WIDE.U32 R10, R8, -0x2daee0ad, RZ ;  /* 0xd2511f53080a7825 */ /* 0x000fc800078e00ff */
[----:B------:R-:W-:-:S05]  /*184b0*/  IMAD.WIDE.U32 R44, R9, -0x2daee0ad, RZ ;  /* 0xd2511f53092c7825 */ /* 0x000fca00078e00ff */
[----:B------:R-:W-:-:S05]  /*184c0*/  LOP3.LUT R9, R45, UR11, R10, 0x96, !PT ;  /* 0x0000000b2d097c12 */ /* 0x000fca000f8e960a */
[----:B------:R-:W-:-:S05]  /*184d0*/  IMAD.WIDE.U32 R12, R9, -0x326172a9, RZ ;  /* 0xcd9e8d57090c7825 */ /* 0x000fca00078e00ff */
[C---:B------:R-:W-:Y:S02]  /*184e0*/  LOP3.LUT R10, R12.reuse, 0xffff, RZ, 0xc0, !PT ;  /* 0x0000ffff0c0a7812 */ /* 0x040fe400078ec0ff */
[----:B------:R-:W-:Y:S02]  /*184f0*/  LOP3.LUT R9, R12, 0xff, RZ, 0xc0, !PT ;  /* 0x000000ff0c097812 */ /* 0x000fe400078ec0ff */
[----:B------:R-:W-:-:S04]  /*18500*/  SHF.R.U32.HI R10, RZ, 0x8, R10 ;  /* 0x00000008ff0a7819 */ /* 0x000fc8000001160a */
[----:B------:R-:W-:Y:S02]  /*18510*/  PRMT R9, R9, 0x5410, R10 ;  /* 0x0000541009097816 */ /* 0x000fe4000000000a */
[----:B------:R-:W-:-:S03]  /*18520*/  LOP3.LUT R8, R11, UR13, R14, 0x96, !PT ;  /* 0x0000000d0b087c12 */ /* 0x000fc6000f8e960e */
[----:B------:R-:W-:-:S05]  /*18530*/  HSET2.LE.AND R9, R9, R251, PT ;  /* 0x000000fb09097233 */ /* 0x000fca0003803000 */
[----:B------:R-:W-:Y:S01]  /*18540*/  LOP3.LUT R10, R9, R180, RZ, 0xc0, !PT ;  /* 0x000000b4090a7212 */ /* 0x000fe200078ec0ff */
[----:B------:R-:W-:Y:S01]  /*18550*/  IMAD.WIDE.U32 R180, R8, -0x326172a9, RZ ;  /* 0xcd9e8d5708b47825 */ /* 0x000fe200078e00ff */
[--C-:B------:R-:W-:Y:S02]  /*18560*/  SHF.R.U32.HI R8, RZ, 0x10, R12.reuse ;  /* 0x00000010ff087819 */ /* 0x100fe4000001160c */
[----:B------:R-:W-:Y:S02]  /*18570*/  SHF.R.U32.HI R11, RZ, 0x18, R12 ;  /* 0x00000018ff0b7819 */ /* 0x000fe4000001160c */
[----:B------:R-:W-:-:S04]  /*18580*/  LOP3.LUT R8, R8, 0xff, RZ, 0xc0, !PT ;  /* 0x000000ff08087812 */ /* 0x000fc800078ec0ff */
[----:B------:R-:W-:Y:S02]  /*18590*/  PRMT R8, R8, 0x5410, R11 ;  /* 0x0000541008087816 */ /* 0x000fe4000000000b */
[----:B------:R-:W-:-:S03]  /*185a0*/  LOP3.LUT R9, R13, UR31, R180, 0x96, !PT ;  /* 0x0000001f0d097c12 */ /* 0x000fc6000f8e96b4 */
[----:B------:R-:W-:Y:S01]  /*185b0*/  HSET2.LE.AND R8, R8, R251, PT ;  /* 0x000000fb08087233 */ /* 0x000fe20003803000 */
[----:B------:R-:W-:-:S04]  /*185c0*/  LOP3.LUT R12, R9, 0xffff, RZ, 0xc0, !PT ;  /* 0x0000ffff090c7812 */ /* 0x000fc800078ec0ff */
[----:B------:R-:W-:Y:S02]  /*185d0*/  LOP3.LUT R11, R8, R15, RZ, 0xc0, !PT ;  /* 0x0000000f080b7212 */ /* 0x000fe400078ec0ff */
[----:B------:R-:W-:Y:S02]  /*185e0*/  SHF.R.U32.HI R12, RZ, 0x8, R12 ;  /* 0x00000008ff0c7819 */ /* 0x000fe4000001160c */
[----:B------:R-:W-:-:S04]  /*185f0*/  LOP3.LUT R8, R9, 0xff, RZ, 0xc0, !PT ;  /* 0x000000ff09087812 */ /* 0x000fc800078ec0ff */
[----:B------:R-:W-:Y:S02]  /*18600*/  PRMT R8, R8, 0x5410, R12 ;  /* 0x0000541008087816 */ /* 0x000fe4000000000c */
[--C-:B------:R-:W-:Y:S02]  /*18610*/  SHF.R.U32.HI R12, RZ, 0x10, R9.reuse ;  /* 0x00000010ff0c7819 */ /* 0x100fe40000011609 */
[----:B------:R-:W-:Y:S02]  /*18620*/  SHF.R.U32.HI R9, RZ, 0x18, R9 ;  /* 0x00000018ff097819 */ /* 0x000fe40000011609 */
[----:B------:R-:W-:-:S04]  /*18630*/  LOP3.LUT R12, R12, 0xff, RZ, 0xc0, !PT ;  /* 0x000000ff0c0c7812 */ /* 0x000fc800078ec0ff */
[----:B------:R-:W-:Y:S01]  /*18640*/  PRMT R9, R12, 0x5410, R9 ;  /* 0x000054100c097816 */ /* 0x000fe20000000009 */
[----:B------:R-:W-:-:S04]  /*18650*/  HSET2.LE.AND R8, R8, R251, PT ;  /* 0x000000fb08087233 */ /* 0x000fc80003803000 */
[----:B------:R-:W-:Y:S01]  /*18660*/  HSET2.LE.AND R9, R9, R251, PT ;  /* 0x000000fb09097233 */ /* 0x000fe20003803000 */
[----:B------:R-:W-:-:S04]  /*18670*/  LOP3.LUT R8, R8, R232, RZ, 0xc0, !PT ;  /* 0x000000e808087212 */ /* 0x000fc800078ec0ff */
[----:B------:R-:W-:Y:S01]  /*18680*/  LOP3.LUT R9, R9, R29, RZ, 0xc0, !PT ;  /* 0x0000001d09097212 */ /* 0x000fe200078ec0ff */
[----:B--2---:R-:W1:Y:S02]  /*18690*/  LDSM.16.MT88.4 R12, [R214+0x4000] ;  /* 0x00400000d60c783b */ /* 0x004e640000004200 */
[-C--:B-1----:R-:W-:Y:S08]  /*186a0*/  HMMA.16816.F32 R144, R4, R12.reuse, R144 ;  /* 0x0000000c0490723c */ /* 0x082ff00000001890 */
[C---:B------:R-:W-:Y:S08]  /*186b0*/  HMMA.16816.F32 R132, R8.reuse, R12, R132 ;  /* 0x0000000c0884723c */ /* 0x040ff00000001884 */
[-C--:B------:R-:W-:Y:S08]  /*186c0*/  HMMA.16816.F32 R136, R8, R14.reuse, R136 ;  /* 0x0000000e0888723c */ /* 0x080ff00000001888 */
[C---:B------:R-:W-:Y:S01]  /*186d0*/  HMMA.16816.F32 R152, R4.reuse, R14, R152 ;  /* 0x0000000e0498723c */ /* 0x040fe20000001898 */
[----:B----4-:R-:W1:Y:S07]  /*186e0*/  LDSM.16.MT88.4 R12, [R213+0x4000] ;  /* 0x00400000d50c783b */ /* 0x010e6e0000004200 */
[-C--:B-1----:R-:W-:Y:S08]  /*186f0*/  HMMA.16816.F32 R156, R4, R12.reuse, R156 ;  /* 0x0000000c049c723c */ /* 0x082ff0000000189c */
[C---:B------:R-:W-:Y:S07]  /*18700*/  HMMA.16816.F32 R140, R8.reuse, R12, R140 ;  /* 0x0000000c088c723c */ /* 0x040fee000000188c */
[----:B------:R-:W-:Y:S01]  /*18710*/  IMAD.MOV.U32 R13, RZ, RZ, R181 ;  /* 0x000000ffff0d7224 */ /* 0x000fe200078e00b5 */
[-C--:B------:R-:W-:Y:S07]  /*18720*/  HMMA.16816.F32 R148, R8, R14.reuse, R148 ;  /* 0x0000000e0894723c */ /* 0x080fee0000001894 */
[----:B------:R-:W-:Y:S01]  /*18730*/  IMAD.MOV.U32 R10, RZ, RZ, R178 ;  /* 0x000000ffff0a7224 */ /* 0x000fe200078e00b2 */
[----:B------:R-:W-:Y:S07]  /*18740*/  HMMA.16816.F32 R160, R4, R14, R160 ;  /* 0x0000000e04a0723c */ /* 0x000fee00000018a0 */
[----:B------:R-:W-:-:S05]  /*18750*/  LOP3.LUT R4, R13, UR12, R10, 0x96, !PT ;  /* 0x0000000c0d047c12 */ /* 0x000fca000f8e960a */
[----:B------:R-:W-:-:S05]  /*18760*/  IMAD.WIDE.U32 R8, R4, -0x2daee0ad, RZ ;  /* 0xd2511f5304087825 */ /* 0x000fca00078e00ff */
[----:B------:R-:W-:Y:S02]  /*18770*/  SHF.R.U32.HI R4, RZ, 0x10, R8 ;  /* 0x00000010ff047819 */ /* 0x000fe40000011608 */
[----:B------:R-:W-:Y:S02]  /*18780*/  LOP3.LUT R7, R8, 0xffff, RZ, 0xc0, !PT ;  /* 0x0000ffff08077812 */ /* 0x000fe400078ec0ff */
[----:B------:R-:W-:Y:S02]  /*18790*/  LOP3.LUT R6, R9, UR32, R44, 0x96, !PT ;  /* 0x0000002009067c12 */ /* 0x000fe4000f8e962c */
[----:B------:R-:W-:Y:S02]  /*187a0*/  SHF.R.U32.HI R9, RZ, 0x18, R8 ;  /* 0x00000018ff097819 */ /* 0x000fe40000011608 */
[----:B------:R-:W-:Y:S02]  /*187b0*/  LOP3.LUT R4, R4, 0xff, RZ, 0xc0, !PT ;  /* 0x000000ff04047812 */ /* 0x000fe400078ec0ff */
[----:B------:R-:W-:-:S02]  /*187c0*/  SHF.R.U32.HI R7, RZ, 0x8, R7 ;  /* 0x00000008ff077819 */ /* 0x000fc40000011607 */
[----:B------:R-:W-:Y:S02]  /*187d0*/  LOP3.LUT R5, R8, 0xff, RZ, 0xc0, !PT ;  /* 0x000000ff08057812 */ /* 0x000fe400078ec0ff */
[----:B------:R-:W-:Y:S02]  /*187e0*/  PRMT R4, R4, 0x5410, R9 ;  /* 0x0000541004047816 */ /* 0x000fe40000000009 */
[----:B------:R-:W-:-:S03]  /*187f0*/  PRMT R5, R5, 0x5410, R7 ;  /* 0x0000541005057816 */ /* 0x000fc60000000007 */
[--C-:B------:R-:W-:Y:S01]  /*18800*/  HSET2.LE.AND R4, R4, R251.reuse, PT ;  /* 0x000000fb04047233 */ /* 0x100fe20003803000 */
[----:B------:R-:W-:Y:S01]  /*18810*/  IMAD.MOV.U32 R12, RZ, RZ, R180 ;  /* 0x000000ffff0c7224 */ /* 0x000fe200078e00b4 */
[----:B------:R-:W-:Y:S01]  /*18820*/  HSET2.LE.AND R5, R5, R251, PT ;  /* 0x000000fb05057233 */ /* 0x000fe20003803000 */
[----:B------:R-:W2:Y:S01]  /*18830*/  LDL.LU.64 R180, [R1+0x2e0] ;  /* 0x0002e00001b47983 */ /* 0x000ea20000300a00 */
[----:B------:R-:W-:Y:S01]  /*18840*/  IMAD.MOV.U32 R11, RZ, RZ, R179 ;  /* 0x000000ffff0b7224 */ /* 0x000fe200078e00b3 */
[----:B------:R-:W-:Y:S02]  /*18850*/  LOP3.LUT R15, R4, R21, RZ, 0xc0, !PT ;  /* 0x00000015040f7212 */ /* 0x000fe400078ec0ff */
[----:B------:R-:W3:Y:S01]  /*18860*/  LDL.LU.64 R178, [R1+0x2d8] ;  /* 0x0002d80001b27983 */ /* 0x000ee20000300a00 */
[----:B------:R-:W-:-:S03]  /*18870*/  LOP3.LUT R14, R5, R26, RZ, 0xc0, !PT ;  /* 0x0000001a050e7212 */ /* 0x000fc600078ec0ff */
[----:B------:R-:W4:Y:S04]  /*18880*/  LDL.LU R21, [R1+0x6c] ;  /* 0x00006c0001157983 */ /* 0x000f280000300800 */
[----:B------:R-:W2:Y:S04]  /*18890*/  LDL.LU R26, [R1+0x64] ;  /* 0x00006400011a7983 */ /* 0x000ea80000300800 */
[----:B------:R-:W3:Y:S01]  /*188a0*/  LDL.LU R29, [R1+0x60] ;  /* 0x00006000011d7983 */ /* 0x000ee20000300800 */
[C---:B------:R-:W-:Y:S02]  /*188b0*/  LOP3.LUT R8, R6.reuse, 0xffff, RZ, 0xc0, !PT ;  /* 0x0000ffff06087812 */ /* 0x040fe400078ec0ff */
[----:B------:R-:W-:-:S02]  /*188c0*/  LOP3.LUT R7, R6, 0xff, RZ, 0xc0, !PT ;  /* 0x000000ff06077812 */ /* 0x000fc400078ec0ff */
[----:B------:R-:W-:Y:S02]  /*188d0*/  SHF.R.U32.HI R8, RZ, 0x8, R8 ;  /* 0x00000008ff087819 */ /* 0x000fe40000011608 */
[----:B------:R-:W-:Y:S02]  /*188e0*/  SHF.R.U32.HI R13, RZ, 0x10, R6 ;  /* 0x00000010ff0d7819 */ /* 0x000fe40000011606 */
[----:B------:R-:W-:Y:S02]  /*188f0*/  PRMT R7, R7, 0x5410, R8 ;  /* 0x0000541007077816 */ /* 0x000fe40000000008 */
[----:B------:R-:W-:Y:S01]  /*18900*/  SHF.R.U32.HI R6, RZ, 0x18, R6 ;  /* 0x00000018ff067819 */ /* 0x000fe20000011606 */
[----:B------:R-:W1:Y:S01]  /*18910*/  LDSM.16.MT88.4 R8, [R214+0x4400] ;  /* 0x00440000d608783b */ /* 0x000e620000004200 */
[----:B------:R-:W-:Y:S01]  /*18920*/  LOP3.LUT R13, R13, 0xff, RZ, 0xc0, !PT ;  /* 0x000000ff0d0d7812 */ /* 0x000fe200078ec0ff */
[----:B------:R-:W-:-:S03]  /*18930*/  HSET2.LE.AND R7, R7, R251, PT ;  /* 0x000000fb07077233 */ /* 0x000fc60003803000 */
[----:B------:R-:W-:Y:S02]  /*18940*/  PRMT R13, R13, 0x5410, R6 ;  /* 0x000054100d0d7816 */ /* 0x000fe40000000006 */
[----:B------:R-:W-:Y:S02]  /*18950*/  LOP3.LUT R12, R7, R23, RZ, 0xc0, !PT ;  /* 0x00000017070c7212 */ /* 0x000fe400078ec0ff */
[----:B------:R-:W1:Y:S01]  /*18960*/  LDSM.16.MT88.4 R4, [R213+0x4400] ;  /* 0x00440000d504783b */ /* 0x000e620000004200 */
[----:B------:R-:W-:-:S05]  /*18970*/  HSET2.LE.AND R13, R13, R251, PT ;  /* 0x000000fb0d0d7233 */ /* 0x000fca0003803000 */
[----:B------:R-:W-:Y:S01]  /*18980*/  LOP3.LUT R13, R13, R22, RZ, 0xc0, !PT ;  /* 0x000000160d0d7212 */ /* 0x000fe200078ec0ff */
[----:B------:R-:W-:-:S05]  /*18990*/  IMAD.WIDE.U32 R22, R235, -0x2daee0ad, RZ ;  /* 0xd2511f53eb167825 */ /* 0x000fca00078e00ff */
[----:B------:R-:W-:-:S04]  /*189a0*/  LOP3.LUT R232, R22, 0xffff, RZ, 0xc0, !PT ;  /* 0x0000ffff16e87812 */ /* 0x000fc800078ec0ff */
[----:B------:R-:W-:Y:S01]  /*189b0*/  SHF.R.U32.HI R232, RZ, 0x8, R232 ;  /* 0x00000008ffe87819 */ /* 0x000fe200000116e8 */
[C---:B-1----:R-:W-:Y:S08]  /*189c0*/  HMMA.16816.F32 R132, R12.reuse, R8, R132 ;  /* 0x000000080c84723c */ /* 0x042ff00000001884 */
[C---:B------:R-:W-:Y:S08]  /*189d0*/  HMMA.16816.F32 R136, R12.reuse, R10, R136 ;  /* 0x0000000a0c88723c */ /* 0x040ff00000001888 */
[C---:B------:R-:W-:Y:S08]  /*189e0*/  HMMA.16816.F32 R140, R12.reuse, R4, R140 ;  /* 0x000000040c8c723c */ /* 0x040ff0000000188c */
[----:B------:R-:W-:Y:S07]  /*189f0*/  HMMA.16816.F32 R148, R12, R6, R148 ;  /* 0x000000060c94723c */ /* 0x000fee0000001894 */
[----:B------:R-:W-:-:S02]  /*18a00*/  SHF.R.U32.HI R12, RZ, 0x10, R22 ;  /* 0x00000010ff0c7819 */ /* 0x000fc40000011616 */
[----:B------:R-:W-:Y:S02]  /*18a10*/  LOP3.LUT R15, R23, UR32, R42, 0x96, !PT ;  /* 0x00000020170f7c12 */ /* 0x000fe4000f8e962a */
[----:B------:R-:W-:Y:S02]  /*18a20*/  SHF.R.U32.HI R14, RZ, 0x18, R22 ;  /* 0x00000018ff0e7819 */ /* 0x000fe40000011616 */
[----:B------:R-:W-:Y:S02]  /*18a30*/  LOP3.LUT R12, R12, 0xff, RZ, 0xc0, !PT ;  /* 0x000000ff0c0c7812 */ /* 0x000fe400078ec0ff */
[----:B------:R-:W-:Y:S02]  /*18a40*/  LOP3.LUT R13, R22, 0xff, RZ, 0xc0, !PT ;  /* 0x000000ff160d7812 */ /* 0x000fe400078ec0ff */
[----:B------:R-:W-:Y:S02]  /*18a50*/  LOP3.LUT R235, R15, 0xffff, RZ, 0xc0, !PT ;  /* 0x0000ffff0feb7812 */ /* 0x000fe400078ec0ff */
[----:B------:R-:W-:-:S02]  /*18a60*/  PRMT R12, R12, 0x5410, R14 ;  /* 0x000054100c0c7816 */ /* 0x000fc4000000000e */
[----:B------:R-:W-:Y:S02]  /*18a70*/  PRMT R13, R13, 0x5410, R232 ;  /* 0x000054100d0d7816 */ /* 0x000fe400000000e8 */
[----:B------:R-:W-:Y:S02]  /*18a80*/  SHF.R.U32.HI R14, RZ, 0x10, R15 ;  /* 0x00000010ff0e7819 */ /* 0x000fe4000001160f */
[----:B------:R-:W-:Y:S02]  /*18a90*/  LOP3.LUT R232, R15, 0xff, RZ, 0xc0, !PT ;  /* 0x000000ff0fe87812 */ /* 0x000fe400078ec0ff */
[----:B------:R-:W-:Y:S02]  /*18aa0*/  SHF.R.U32.HI R235, RZ, 0x8, R235 ;  /* 0x00000008ffeb7819 */ /* 0x000fe400000116eb */
[----:B------:R-:W-:Y:S02]  /*18ab0*/  SHF.R.U32.HI R15, RZ, 0x18, R15 ;  /* 0x00000018ff0f7819 */ /* 0x000fe4000001160f */
[----:B------:R-:W-:-:S02]  /*18ac0*/  LOP3.LUT R14, R14, 0xff, RZ, 0xc0, !PT ;  /* 0x000000ff0e0e7812 */ /* 0x000fc400078ec0ff */
[----:B------:R-:W-:Y:S01]  /*18ad0*/  PRMT R232, R232, 0x5410, R235 ;  /* 0x00005410e8e87816 */ /* 0x000fe200000000eb */
[--C-:B------:R-:W-:Y:S01]  /*18ae0*/  HSET2.LE.AND R13, R13, R251.reuse, PT ;  /* 0x000000fb0d0d7233 */ /* 0x100fe20003803000 */
[----:B------:R-:W-:Y:S01]  /*18af0*/  PRMT R15, R14, 0x5410, R15 ;  /* 0x000054100e0f7816 */ /* 0x000fe2000000000f */
[--C-:B------:R-:W-:Y:S02]  /*18b00*/  HSET2.LE.AND R12, R12, R251.reuse, PT ;  /* 0x000000fb0c0c7233 */ /* 0x100fe40003803000 */
[--C-:B------:R-:W-:Y:S01]  /*18b10*/  HSET2.LE.AND R232, R232, R251.reuse, PT ;  /* 0x000000fbe8e87233 */ /* 0x100fe20003803000 */
[----:B----4-:R-:W-:Y:S01]  /*18b20*/  LOP3.LUT R14, R13, R21, RZ, 0xc0, !PT ;  /* 0x000000150d0e7212 */ /* 0x010fe200078ec0ff */
[----:B------:R-:W-:Y:S01]  /*18b30*/  HSET2.LE.AND R13, R15, R251, PT ;  /* 0x000000fb0f0d7233 */ /* 0x000fe20003803000 */
[----:B--2---:R-:W-:Y:S02]  /*18b40*/  LOP3.LUT R15, R12, R26, RZ, 0xc0, !PT ;  /* 0x0000001a0c0f7212 */ /* 0x004fe400078ec0ff */
[----:B---3--:R-:W-:-:S02]  /*18b50*/  LOP3.LUT R12, R232, R29, RZ, 0xc0, !PT ;  /* 0x0000001de80c7212 */ /* 0x008fc400078ec0ff */
[----:B------:R-:W2:Y:S04]  /*18b60*/  LDL.LU R29, [R1+0x44] ;  /* 0x00004400011d7983 */ /* 0x000ea80000300800 */
[----:B------:R-:W3:Y:S01]  /*18b70*/  LDL.LU R26, [R1+0x48] ;  /* 0x00004800011a7983 */ /* 0x000ee20000300800 */
[----:B------:R-:W-:-:S07]  /*18b80*/  LOP3.LUT R13, R13, R20, RZ, 0xc0, !PT ;  /* 0x000000140d0d7212 */ /* 0x000fce00078ec0ff */
[----:B------:R-:W-:Y:S07]  /*18b90*/  HMMA.16816.F32 R156, R12, R4, R156 ;  /* 0x000000040c9c723c */ /* 0x000fee000000189c */
[----:B------:R-:W-:-:S05]  /*18ba0*/  LOP3.LUT R4, R233, UR6, RZ, 0x3c, !PT ;  /* 0x00000006e9047c12 */ /* 0x000fca000f8e3cff */
[----:B------:R-:W-:Y:S01]  /*18bb0*/  IMAD.WIDE.U32 R44, R4, -0x326172a9, RZ ;  /* 0xcd9e8d57042c7825 */ /* 0x000fe200078e00ff */
[C---:B------:R-:W-:Y:S04]  /*18bc0*/  HMMA.16816.F32 R144, R12.reuse, R8, R144 ;  /* 0x000000080c90723c */ /* 0x040fe80000001890 */
[----:B------:R-:W-:Y:S02]  /*18bd0*/  LOP3.LUT R5, R45, UR20, R48, 0x96, !PT ;  /* 0x000000142d057c12 */ /* 0x000fe4000f8e9630 */
[----:B------:R-:W-:Y:S02]  /*18be0*/  LOP3.LUT R4, R51, UR18, R44, 0x96, !PT ;  /* 0x0000001233047c12 */ /* 0x000fe4000f8e962c */
        /* <DEDUP_REMOVED lines=12> */
[----:B------:R-:W-:-:S05]  /*18cb0*/  LOP3.LUT R5, R43, UR11, R8, 0x96, !PT ;  /* 0x0000000b2b057c12 */ /* 0x000fca000f8e9608 */
[----:B------:R-:W-:Y:S01]  /*18cc0*/  IMAD.WIDE.U32 R6, R5, -0x326172a9, RZ ;  /* 0xcd9e8d5705067825 */ /* 0x000fe200078e00ff */
[----:B------:R-:W-:Y:S01]  /*18cd0*/  HMMA.16816.F32 R152, R12, R10, R152 ;  /* 0x0000000a0c98723c */ /* 0x000fe20000001898 */
[----:B------:R-:W1:Y:S02]  /*18ce0*/  LDSM.16.MT88.4 R8, [R214+0x4800] ;  /* 0x00480000d608783b */ /* 0x000e640000004200 */
[----:B------:R-:W-:Y:S01]  /*18cf0*/  IMAD.WIDE.U32 R20, R4, -0x326172a9, RZ ;  /* 0xcd9e8d5704147825 */ /* 0x000fe200078e00ff */
[----:B------:R-:W-:-:S03]  /*18d00*/  LOP3.LUT R5, R6, 0xffff, RZ, 0xc0, !PT ;  /* 0x0000ffff06057812 */ /* 0x000fc600078ec0ff */
[----:B------:R-:W-:Y:S02]  /*18d10*/  LOP3.LUT R14, R6, 0xff, RZ, 0xc0, !PT ;  /* 0x000000ff060e7812 */ /* 0x000fe400078ec0ff */
[----:B------:R-:W-:Y:S02]  /*18d20*/  SHF.R.U32.HI R5, RZ, 0x8, R5 ;  /* 0x00000008ff057819 */ /* 0x000fe40000011605 */
[----:B------:R-:W-:Y:S02]  /*18d30*/  LOP3.LUT R4, R7, UR31, R20, 0x96, !PT ;  /* 0x0000001f07047c12 */ /* 0x000fe4000f8e9614 */
[----:B------:R-:W-:Y:S02]  /*18d40*/  PRMT R14, R14, 0x5410, R5 ;  /* 0x000054100e0e7816 */ /* 0x000fe40000000005 */
[----:B------:R-:W-:Y:S02]  /*18d50*/  LOP3.LUT R5, R4, 0xffff, RZ, 0xc0, !PT ;  /* 0x0000ffff04057812 */ /* 0x000fe400078ec0ff */
[----:B------:R-:W-:-:S02]  /*18d60*/  SHF.R.U32.HI R15, RZ, 0x10, R6 ;  /* 0x00000010ff0f7819 */ /* 0x000fc40000011606 */
[----:B------:R-:W-:Y:S02]  /*18d70*/  SHF.R.U32.HI R13, RZ, 0x10, R4 ;  /* 0x00000010ff0d7819 */ /* 0x000fe40000011604 */
[----:B------:R-:W-:Y:S02]  /*18d80*/  LOP3.LUT R12, R4, 0xff, RZ, 0xc0, !PT ;  /* 0x000000ff040c7812 */ /* 0x000fe400078ec0ff */
[----:B------:R-:W-:Y:S02]  /*18d90*/  SHF.R.U32.HI R6, RZ, 0x18, R6 ;  /* 0x00000018ff067819 */ /* 0x000fe40000011606 */
[----:B------:R-:W-:Y:S02]  /*18da0*/  SHF.R.U32.HI R4, RZ, 0x18, R4 ;  /* 0x00000018ff047819 */ /* 0x000fe40000011604 */
[----:B------:R-:W-:Y:S02]  /*18db0*/  SHF.R.U32.HI R5, RZ, 0x8, R5 ;  /* 0x00000008ff057819 */ /* 0x000fe40000011605 */
[----:B------:R-:W-:-:S02]  /*18dc0*/  LOP3.LUT R15, R15, 0xff, RZ, 0xc0, !PT ;  /* 0x000000ff0f0f7812 */ /* 0x000fc400078ec0ff */
[----:B------:R-:W-:Y:S02]  /*18dd0*/  LOP3.LUT R13, R13, 0xff, RZ, 0xc0, !PT ;  /* 0x000000ff0d0d7812 */ /* 0x000fe400078ec0ff */
[----:B------:R-:W-:Y:S02]  /*18de0*/  PRMT R15, R15, 0x5410, R6 ;  /* 0x000054100f0f7816 */ /* 0x000fe40000000006 */
[----:B------:R-:W-:Y:S02]  /*18df0*/  PRMT R12, R12, 0x5410, R5 ;  /* 0x000054100c0c7816 */ /* 0x000fe40000000005 */
[----:B------:R-:W-:Y:S02]  /*18e00*/  PRMT R13, R13, 0x5410, R4 ;  /* 0x000054100d0d7816 */ /* 0x000fe40000000004 */
[----:B------:R-:W4:Y:S01]  /*18e10*/  LDSM.16.MT88.4 R4, [R213+0x4800] ;  /* 0x00480000d504783b */ /* 0x000f220000004200 */
[--C-:B------:R-:W-:Y:S02]  /*18e20*/  HSET2.LE.AND R14, R14, R251.reuse, PT ;  /* 0x000000fb0e0e7233 */ /* 0x100fe40003803000 */
[----:B------:R-:W-:-:S02]  /*18e30*/  HSET2.LE.AND R15, R15, R251, PT ;  /* 0x000000fb0f0f7233 */ /* 0x000fc40003803000 */
[--C-:B------:R-:W-:Y:S02]  /*18e40*/  HSET2.LE.AND R12, R12, R251.reuse, PT ;  /* 0x000000fb0c0c7233 */ /* 0x100fe40003803000 */
[----:B------:R-:W-:Y:S01]  /*18e50*/  HSET2.LE.AND R13, R13, R251, PT ;  /* 0x000000fb0d0d7233 */ /* 0x000fe20003803000 */
[----:B------:R-:W-:Y:S02]  /*18e60*/  LOP3.LUT R14, R14, R17, RZ, 0xc0, !PT ;  /* 0x000000110e0e7212 */ /* 0x000fe400078ec0ff */
[----:B------:R-:W-:Y:S01]  /*18e70*/  LOP3.LUT R15, R15, R25, RZ, 0xc0, !PT ;  /* 0x000000190f0f7212 */ /* 0x000fe200078ec0ff */
[----:B------:R-:W3:Y:S01]  /*18e80*/  LDL.LU R17, [R1+0x2d0] ;  /* 0x0002d00001117983 */ /* 0x000ee20000300800 */
[----:B------:R-:W-:Y:S02]  /*18e90*/  LOP3.LUT R12, R12, R28, RZ, 0xc0, !PT ;  /* 0x0000001c0c0c7212 */ /* 0x000fe400078ec0ff */
[----:B------:R-:W-:Y:S01]  /*18ea0*/  LOP3.LUT R13, R13, R27, RZ, 0xc0, !PT ;  /* 0x0000001b0d0d7212 */ /* 0x000fe200078ec0ff */
[----:B------:R-:W3:Y:S06]  /*18eb0*/  LDL.LU R25, [R1+0x2cc] ;  /* 0x0002cc0001197983 */ /* 0x000eec0000300800 */
[C---:B-1----:R-:W-:Y:S08]  /*18ec0*/  HMMA.16816.F32 R132, R12.reuse, R8, R132 ;  /* 0x000000080c84723c */ /* 0x042ff00000001884 */
[C---:B------:R-:W-:Y:S08]  /*18ed0*/  HMMA.16816.F32 R136, R12.reuse, R10, R136 ;  /* 0x0000000a0c88723c */ /* 0x040ff00000001888 */
[C---:B----4-:R-:W-:Y:S08]  /*18ee0*/  HMMA.16816.F32 R140, R12.reuse, R4, R140 ;  /* 0x000000040c8c723c */ /* 0x050ff0000000188c */
[----:B------:R-:W-:Y:S07]  /*18ef0*/  HMMA.16816.F32 R148, R12, R6, R148 ;  /* 0x000000060c94723c */ /* 0x000fee0000001894 */
[----:B------:R-:W-:-:S02]  /*18f00*/  LOP3.LUT R12, R45, UR20, R166, 0x96, !PT ;  /* 0x000000142d0c7c12 */ /* 0x000fc4000f8e96a6 */
[----:B------:R-:W-:-:S03]  /*18f10*/  LOP3.LUT R13, R39, UR18, R44, 0x96, !PT ;  /* 0x00000012270d7c12 */ /* 0x000fc6000f8e962c */
[----:B------:R-:W-:-:S05]  /*18f20*/  IMAD.WIDE.U32 R44, R12, -0x2daee0ad, RZ ;  /* 0xd2511f530c2c7825 */ /* 0x000fca00078e00ff */
[----:B------:R-:W-:Y:S01]  /*18f30*/  LOP3.LUT R12, R45, UR17, R234, 0x96, !PT ;  /* 0x000000112d0c7c12 */ /* 0x000fe2000f8e96ea */
[----:B------:R-:W-:Y:S01]  /*18f40*/  IMAD.WIDE.U32 R14, R13, -0x2daee0ad, RZ ;  /* 0xd2511f530d0e7825 */ /* 0x000fe200078e00ff */
[----:B--2---:R1:W-:Y:S03]  /*18f50*/  STG.E.U16 [R236.64+-0xee], R29 ;  /* 0xffff121dec007986 */ /* 0x0043e6000c101524 */
[----:B-1----:R-:W-:Y:S01]  /*18f60*/  IMAD.WIDE.U32 R28, R12, -0x326172a9, RZ ;  /* 0xcd9e8d570c1c7825 */ /* 0x002fe200078e00ff */
[----:B------:R-:W-:-:S04]  /*18f70*/  LOP3.LUT R12, R15, UR15, R44, 0x96, !PT ;  /* 0x0000000f0f0c7c12 */ /* 0x000fc8000f8e962c */
[----:B------:R-:W-:-:S05]  /*18f80*/  LOP3.LUT R13, R29, UR16, R38, 0x96, !PT ;  /* 0x000000101d0d7c12 */ /* 0x000fca000f8e9626 */
[----:B------:R-:W-:-:S05]  /*18f90*/  IMAD.WIDE.U32 R44, R13, -0x2daee0ad, RZ ;  /* 0xd2511f530d2c7825 */ /* 0x000fca00078e00ff */
[----:B------:R-:W-:Y:S01]  /*18fa0*/  LOP3.LUT R13, R45, UR13, R14, 0x96, !PT ;  /* 0x0000000d2d0d7c12 */ /* 0x000fe2000f8e960e */
[----:B------:R-:W-:-:S05]  /*18fb0*/  IMAD.WIDE.U32 R14, R12, -0x326172a9, RZ ;  /* 0xcd9e8d570c0e7825 */ /* 0x000fca00078e00ff */
[----:B------:R-:W-:-:S05]  /*18fc0*/  LOP3.LUT R12, R15, UR14, R28, 0x96, !PT ;  /* 0x0000000e0f0c7c12 */ /* 0x000fca000f8e961c */
[----:B------:R-:W-:Y:S01]  /*18fd0*/  IMAD.WIDE.U32 R28, R12, -0x2daee0ad, RZ ;  /* 0xd2511f530c1c7825 */ /* 0x000fe200078e00ff */
[----:B---3--:R1:W-:Y:S04]  /*18fe0*/  STG.E.U16 [R242.64+-0xf0], R26 ;  /* 0xffff101af2007986 */ /* 0x0083e8000c101524 */
[----:B------:R-:W-:-:S05]  /*18ff0*/  LOP3.LUT R12, R29, UR11, R44, 0x96, !PT ;  /* 0x0000000b1d0c7c12 */ /* 0x000fca000f8e962c */
[----:B------:R-:W-:-:S04]  /*19000*/  IMAD.WIDE.U32 R44, R12, -0x326172a9, RZ ;  /* 0xcd9e8d570c2c7825 */ /* 0x000fc800078e00ff */
[----:B-1----:R-:W-:-:S04]  /*19010*/  IMAD.WIDE.U32 R26, R13, -0x326172a9, RZ ;  /* 0xcd9e8d570d1a7825 */ /* 0x002fc800078e00ff */
[----:B------:R-:W-:Y:S02]  /*19020*/  IMAD.MOV.U32 R12, RZ, RZ, R26 ;  /* 0x000000ffff0c7224 */ /* 0x000fe400078e001a */
[----:B------:R-:W-:Y:S01]  /*19030*/  IMAD.MOV.U32 R13, RZ, RZ, R27 ;  /* 0x000000ffff0d7224 */ /* 0x000fe200078e001b */
[----:B------:R-:W-:Y:S01]  /*19040*/  LOP3.LUT R235, R44, 0xffff, RZ, 0xc0, !PT ;  /* 0x0000ffff2ceb7812 */ /* 0x000fe200078ec0ff */
[----:B------:R-:W2:Y:S01]  /*19050*/  LDL.LU R27, [R1+0x2c8] ;  /* 0x0002c800011b7983 */ /* 0x000ea20000300800 */
[----:B------:R-:W-:Y:S02]  /*19060*/  LOP3.LUT R15, R45, UR31, R12, 0x96, !PT ;  /* 0x0000001f2d0f7c12 */ /* 0x000fe4000f8e960c */
[----:B------:R-:W-:Y:S02]  /*19070*/  SHF.R.U32.HI R12, RZ, 0x10, R44 ;  /* 0x00000010ff0c7819 */ /* 0x000fe4000001162c */
[----:B------:R-:W-:Y:S02]  /*19080*/  LOP3.LUT R232, R13, UR12, R14, 0x96, !PT ;  /* 0x0000000c0de87c12 */ /* 0x000fe4000f8e960e */
[----:B------:R-:W-:-:S02]  /*19090*/  SHF.R.U32.HI R14, RZ, 0x18, R44 ;  /* 0x00000018ff0e7819 */ /* 0x000fc4000001162c */
[----:B------:R-:W-:Y:S02]  /*190a0*/  LOP3.LUT R12, R12, 0xff, RZ, 0xc0, !PT ;  /* 0x000000ff0c0c7812 */ /* 0x000fe400078ec0ff */
[----:B------:R-:W-:Y:S02]  /*190b0*/  LOP3.LUT R13, R44, 0xff, RZ, 0xc0, !PT ;  /* 0x000000ff2c0d7812 */ /* 0x000fe400078ec0ff */
[----:B------:R-:W-:Y:S01]  /*190c0*/  SHF.R.U32.HI R235, RZ, 0x8, R235 ;  /* 0x00000008ffeb7819 */ /* 0x000fe200000116eb */
[----:B------:R-:W3:Y:S01]  /*190d0*/  LDL.LU.64 R44, [R1+0x2c0] ;  /* 0x0002c000012c7983 */ /* 0x000ee20000300a00 */
[----:B------:R-:W-:Y:S02]  /*190e0*/  PRMT R12, R12, 0x5410, R14 ;  /* 0x000054100c0c7816 */ /* 0x000fe4000000000e */
[----:B------:R-:W-:Y:S02]  /*190f0*/  LOP3.LUT R26, R15, 0xffff, RZ, 0xc0, !PT ;  /* 0x0000ffff0f1a7812 */ /* 0x000fe400078ec0ff */
[----:B------:R-:W-:-:S02]  /*19100*/  SHF.R.U32.HI R14, RZ, 0x10, R15 ;  /* 0x00000010ff0e7819 */ /* 0x000fc4000001160f */
[----:B------:R-:W-:Y:S02]  /*19110*/  PRMT R13, R13, 0x5410, R235 ;  /* 0x000054100d0d7816 */ /* 0x000fe400000000eb */
[----:B------:R-:W-:Y:S02]  /*19120*/  SHF.R.U32.HI R26, RZ, 0x8, R26 ;  /* 0x00000008ff1a7819 */ /* 0x000fe4000001161a */
[----:B------:R-:W-:Y:S02]  /*19130*/  LOP3.LUT R235, R15, 0xff, RZ, 0xc0, !PT ;  /* 0x000000ff0feb7812 */ /* 0x000fe400078ec0ff */
[----:B------:R-:W-:Y:S02]  /*19140*/  LOP3.LUT R14, R14, 0xff, RZ, 0xc0, !PT ;  /* 0x000000ff0e0e7812 */ /* 0x000fe400078ec0ff */
[----:B------:R-:W-:Y:S02]  /*19150*/  SHF.R.U32.HI R15, RZ, 0x18, R15 ;  /* 0x00000018ff0f7819 */ /* 0x000fe4000001160f */
[----:B------:R-:W-:-:S02]  /*19160*/  PRMT R235, R235, 0x5410, R26 ;  /* 0x00005410ebeb7816 */ /* 0x000fc4000000001a */
[----:B------:R-:W4:Y:S01]  /*19170*/  LDL.LU R26, [R1+0x2bc] ;  /* 0x0002bc00011a7983 */ /* 0x000f220000300800 */
[----:B------:R-:W-:-:S03]  /*19180*/  PRMT R15, R14, 0x5410, R15 ;  /* 0x000054100e0f7816 */ /* 0x000fc6000000000f */
[----:B------:R-:W2:Y:S01]  /*19190*/  LDL.LU R14, [R1+0x58] ;  /* 0x00005800010e7983 */ /* 0x000ea20000300800 */
[--C-:B------:R-:W-:Y:S02]  /*191a0*/  HSET2.LE.AND R13, R13, R251.reuse, PT ;  /* 0x000000fb0d0d7233 */ /* 0x100fe40003803000 */
[----:B------:R-:W-:-:S03]  /*191b0*/  HSET2.LE.AND R12, R12, R251, PT ;  /* 0x000000fb0c0c7233 */ /* 0x000fc60003803000 */
[----:B--2---:R-:W-:Y:S01]  /*191c0*/  LOP3.LUT R14, R13, R14, RZ, 0xc0, !PT ;  /* 0x0000000e0d0e7212 */ /* 0x004fe200078ec0ff */
[--C-:B------:R-:W-:Y:S02]  /*191d0*/  HSET2.LE.AND R13, R15, R251.reuse, PT ;  /* 0x000000fb0f0d7233 */ /* 0x100fe40003803000 */
[----:B------:R-:W2:Y:S01]  /*191e0*/  LDL.LU R15, [R1+0x54] ;  /* 0x00005400010f7983 */ /* 0x000ea20000300800 */
[----:B------:R-:W-:Y:S01]  /*191f0*/  HSET2.LE.AND R235, R235, R251, PT ;  /* 0x000000fbebeb7233 */ /* 0x000fe20003803000 */
[----:B--2---:R-:W-:Y:S02]  /*19200*/  LOP3.LUT R15, R12, R15, RZ, 0xc0, !PT ;  /* 0x0000000f0c0f7212 */ /* 0x004fe400078ec0ff */
[----:B------:R-:W2:Y:S01]  /*19210*/  LDL.LU R12, [R1+0x50] ;  /* 0x00005000010c7983 */ /* 0x000ea20000300800 */
[----:B----4-:R-:W-:-:S03]  /*19220*/  LOP3.LUT R13, R13, R26, RZ, 0xc0, !PT ;  /* 0x0000001a0d0d7212 */ /* 0x010fc600078ec0ff */
[----:B------:R-:W4:Y:S01]  /*19230*/  LDL.LU R26, [R1+0x2b8] ;  /* 0x0002b800011a7983 */ /* 0x000f220000300800 */
[----:B--2---:R-:W-:-:S07]  /*19240*/  LOP3.LUT R12, R235, R12, RZ, 0xc0, !PT ;  /* 0x0000000ceb0c7212 */ /* 0x004fce00078ec0ff */
[C---:B------:R-:W-:Y:S07]  /*19250*/  HMMA.16816.F32 R156, R12.reuse, R4, R156 ;  /* 0x000000040c9c723c */ /* 0x040fee000000189c */
[----:B------:R-:W-:Y:S01]  /*19260*/  LOP3.LUT R4, R21, UR12, R22, 0x96, !PT ;  /* 0x0000000c15047c12 */ /* 0x000fe2000f8e9616 */
[C---:B------:R-:W-:Y:S01]  /*19270*/  HMMA.16816.F32 R144, R12.reuse, R8, R144 ;  /* 0x000000080c90723c */ /* 0x040fe20000001890 */
[----:B------:R-:W2:Y:S04]  /*19280*/  LDL.LU.64 R22, [R1+0x2b0] ;  /* 0x0002b00001167983 */ /* 0x000ea80000300a00 */
[----:B------:R-:W2:Y:S03]  /*19290*/  LDL.LU R21, [R1+0x2a8] ;  /* 0x0002a80001157983 */ /* 0x000ea60000300800 */
[C---:B------:R-:W-:Y:S01]  /*192a0*/  HMMA.16816.F32 R152, R12.reuse, R10, R152 ;  /* 0x0000000a0c98723c */ /* 0x040fe20000001898 */
[----:B------:R-:W1:Y:S07]  /*192b0*/  LDSM.16.MT88.4 R8, [R214+0x4c00] ;  /* 0x004c0000d608783b */ /* 0x000e6e0000004200 */
[----:B------:R-:W-:Y:S07]  /*192c0*/  HMMA.16816.F32 R160, R12, R6, R160 ;  /* 0x000000060ca0723c */ /* 0x000fee00000018a0 */
[----:B------:R-:W-:-:S05]  /*192d0*/  IMAD.WIDE.U32 R14, R4, -0x2daee0ad, RZ ;  /* 0xd2511f53040e7825 */ /* 0x000fca00078e00ff */
[----:B------:R-:W-:Y:S02]  /*192e0*/  LOP3.LUT R4, R14, 0xffff, RZ, 0xc0, !PT ;  /* 0x0000ffff0e047812 */ /* 0x000fe400078ec0ff */
[----:B------:R-:W-:Y:S02]  /*192f0*/  LOP3.LUT R15, R15, UR32, R42, 0x96, !PT ;  /* 0x000000200f0f7c12 */ /* 0x000fe4000f8e962a */
[----:B------:R-:W3:Y:S02]  /*19300*/  LDL.LU.64 R42, [R1+0x2a0] ;  /* 0x0002a000012a7983 */ /* 0x000ee40000300a00 */
[C---:B------:R-:W-:Y:S02]  /*19310*/  LOP3.LUT R20, R15.reuse, 0xffff, RZ, 0xc0, !PT ;  /* 0x0000ffff0f147812 */ /* 0x040fe400078ec0ff */
[----:B------:R-:W-:Y:S02]  /*19320*/  LOP3.LUT R235, R15, 0xff, RZ, 0xc0, !PT ;  /* 0x000000ff0feb7812 */ /* 0x000fe400078ec0ff */
[----:B------:R-:W-:-:S04]  /*19330*/  SHF.R.U32.HI R20, RZ, 0x8, R20 ;  /* 0x00000008ff147819 */ /* 0x000fc80000011614 */
[----:B------:R-:W-:Y:S02]  /*19340*/  PRMT R235, R235, 0x5410, R20 ;  /* 0x00005410ebeb7816 */ /* 0x000fe40000000014 */
[----:B------:R-:W3:Y:S01]  /*19350*/  LDL.LU R20, [R1+0x298] ;  /* 0x0002980001147983 */ /* 0x000ee20000300800 */
[----:B------:R-:W-:Y:S02]  /*19360*/  SHF.R.U32.HI R4, RZ, 0x8, R4 ;  /* 0x00000008ff047819 */ /* 0x000fe40000011604 */
[----:B------:R-:W-:-:S04]  /*19370*/  LOP3.LUT R13, R14, 0xff, RZ, 0xc0, !PT ;  /* 0x000000ff0e0d7812 */ /* 0x000fc800078ec0ff */
[----:B------:R-:W-:Y:S02]  /*19380*/  PRMT R13, R13, 0x5410, R4 ;  /* 0x000054100d0d7816 */ /* 0x000fe40000000004 */
[----:B------:R-:W4:Y:S01]  /*19390*/  LDSM.16.MT88.4 R4, [R213+0x4c00] ;  /* 0x004c0000d504783b */ /* 0x000f220000004200 */
[--C-:B------:R-:W-:Y:S02]  /*193a0*/  SHF.R.U32.HI R12, RZ, 0x10, R14.reuse ;  /* 0x00000010ff0c7819 */ /* 0x100fe4000001160e */
[----:B------:R-:W-:Y:S02]  /*193b0*/  SHF.R.U32.HI R14, RZ, 0x18, R14 ;  /* 0x00000018ff0e7819 */ /* 0x000fe4000001160e */
[----:B------:R-:W-:-:S04]  /*193c0*/  LOP3.LUT R12, R12, 0xff, RZ, 0xc0, !PT ;  /* 0x000000ff0c0c7812 */ /* 0x000fc800078ec0ff */
[----:B------:R-:W-:Y:S02]  /*193d0*/  PRMT R12, R12, 0x5410, R14 ;  /* 0x000054100c0c7816 */ /* 0x000fe4000000000e */
[--C-:B------:R-:W-:Y:S02]  /*193e0*/  SHF.R.U32.HI R14, RZ, 0x10, R15.reuse ;  /* 0x00000010ff0e7819 */ /* 0x100fe4000001160f */
[----:B------:R-:W-:Y:S02]  /*193f0*/  SHF.R.U32.HI R15, RZ, 0x18, R15 ;  /* 0x00000018ff0f7819 */ /* 0x000fe4000001160f */
[----:B------:R-:W-:Y:S01]  /*19400*/  LOP3.LUT R14, R14, 0xff, RZ, 0xc0, !PT ;  /* 0x000000ff0e0e7812 */ /* 0x000fe200078ec0ff */
[----:B------:R-:W-:-:S03]  /*19410*/  HSET2.LE.AND R13, R13, R251, PT ;  /* 0x000000fb0d0d7233 */ /* 0x000fc60003803000 */
[----:B------:R-:W-:Y:S01]  /*19420*/  PRMT R15, R14, 0x5410, R15 ;  /* 0x000054100e0f7816 */ /* 0x000fe2000000000f */
[--C-:B------:R-:W-:Y:S01]  /*19430*/  HSET2.LE.AND R12, R12, R251.reuse, PT ;  /* 0x000000fb0c0c7233 */ /* 0x100fe20003803000 */
[----:B------:R-:W-:Y:S01]  /*19440*/  LOP3.LUT R14, R13, R37, RZ, 0xc0, !PT ;  /* 0x000000250d0e7212 */ /* 0x000fe200078ec0ff */
[--C-:B------:R-:W-:Y:S02]  /*19450*/  HSET2.LE.AND R235, R235, R251.reuse, PT ;  /* 0x000000fbebeb7233 */ /* 0x100fe40003803000 */
[----:B------:R-:W-:Y:S01]  /*19460*/  HSET2.LE.AND R13, R15, R251, PT ;  /* 0x000000fb0f0d7233 */ /* 0x000fe20003803000 */
[----:B------:R-:W-:Y:S02]  /*19470*/  LOP3.LUT R15, R12, R36, RZ, 0xc0, !PT ;  /* 0x000000240c0f7212 */ /* 0x000fe400078ec0ff */
[----:B------:R-:W-:Y:S02]  /*19480*/  LOP3.LUT R12, R235, R33, RZ, 0xc0, !PT ;  /* 0x00000021eb0c7212 */ /* 0x000fe400078ec0ff */
[----:B------:R-:W-:Y:S01]  /*19490*/  LOP3.LUT R13, R13, R24, RZ, 0xc0, !PT ;  /* 0x000000180d0d7212 */ /* 0x000fe200078ec0ff */
[----:B------:R-:W-:-:S06]  /*194a0*/  IMAD.WIDE.U32 R36, R232, -0x2daee0ad, RZ ;  /* 0xd2511f53e8247825 */ /* 0x000fcc00078e00ff */
[----:B-1----:R-:W-:Y:S01]  /*194b0*/  HMMA.16816.F32 R132, R12, R8, R132 ;  /* 0x000000080c84723c */ /* 0x002fe20000001884 */
[----:B------:R-:W-:-:S07]  /*194c0*/  LOP3.LUT R29, R37, UR32, R28, 0x96, !PT ;  /* 0x00000020251d7c12 */ /* 0x000fce000f8e961c */
[C---:B------:R-:W-:Y:S08]  /*194d0*/  HMMA.16816.F32 R136, R12.reuse, R10, R136 ;  /* 0x0000000a0c88723c */ /* 0x040ff00000001888 */
[C---:B----4-:R-:W-:Y:S08]  /*194e0*/  HMMA.16816.F32 R140, R12.reuse, R4, R140 ;  /* 0x000000040c8c723c */ /* 0x050ff0000000188c */
[----:B------:R-:W-:Y:S07]  /*194f0*/  HMMA.16816.F32 R148, R12, R6, R148 ;  /* 0x000000060c94723c */ /* 0x000fee0000001894 */
[----:B------:R-:W-:-:S02]  /*19500*/  SHF.R.U32.HI R12, RZ, 0x10, R36 ;  /* 0x00000010ff0c7819 */ /* 0x000fc40000011624 */
[----:B------:R-:W-:Y:S02]  /*19510*/  LOP3.LUT R15, R36, 0xffff, RZ, 0xc0, !PT ;  /* 0x0000ffff240f7812 */ /* 0x000fe400078ec0ff */
[----:B------:R-:W-:Y:S02]  /*19520*/  SHF.R.U32.HI R13, RZ, 0x18, R36 ;  /* 0x00000018ff0d7819 */ /* 0x000fe40000011624 */
[----:B------:R-:W-:Y:S02]  /*19530*/  LOP3.LUT R12, R12, 0xff, RZ, 0xc0, !PT ;  /* 0x000000ff0c0c7812 */ /* 0x000fe400078ec0ff */
[----:B------:R-:W-:Y:S02]  /*19540*/  LOP3.LUT R232, R233, UR4, RZ, 0x3c, !PT ;  /* 0x00000004e9e87c12 */ /* 0x000fe4000f8e3cff */
[----:B------:R-:W-:Y:S02]  /*19550*/  LOP3.LUT R14, R36, 0xff, RZ, 0xc0, !PT ;  /* 0x000000ff240e7812 */ /* 0x000fe400078ec0ff */
[----:B------:R-:W-:-:S02]  /*19560*/  SHF.R.U32.HI R15, RZ, 0x8, R15 ;  /* 0x00000008ff0f7819 */ /* 0x000fc4000001160f */
[----:B------:R-:W-:Y:S02]  /*19570*/  PRMT R12, R12, 0x5410, R13 ;  /* 0x000054100c0c7816 */ /* 0x000fe4000000000d */
[C---:B------:R-:W-:Y:S01]  /*19580*/  LOP3.LUT R13, R29.reuse, 0xffff, RZ, 0xc0, !PT ;  /* 0x0000ffff1d0d7812 */ /* 0x040fe200078ec0ff */
[----:B------:R-:W-:Y:S01]  /*19590*/  IMAD.WIDE.U32 R36, R232, -0x326172a9, RZ ;  /* 0xcd9e8d57e8247825 */ /* 0x000fe200078e00ff */
[----:B------:R-:W-:Y:S02]  /*195a0*/  PRMT R14, R14, 0x5410, R15 ;  /* 0x000054100e0e7816 */ /* 0x000fe4000000000f */
[----:B------:R-:W-:Y:S02]  /*195b0*/  SHF.R.U32.HI R13, RZ, 0x8, R13 ;  /* 0x00000008ff0d7819 */ /* 0x000fe4000001160d */
[----:B------:R-:W-:Y:S01]  /*195c0*/  LOP3.LUT R15, R29, 0xff, RZ, 0xc0, !PT ;  /* 0x000000ff1d0f7812 */ /* 0x000fe200078ec0ff */
[----:B------:R-:W-:Y:S01]  /*195d0*/  HSET2.LE.AND R14, R14, R251, PT ;  /* 0x000000fb0e0e7233 */ /* 0x000fe20003803000 */
[----:B------:R-:W-:-:S02]  /*195e0*/  LOP3.LUT R24, R37, UR20, R166, 0x96, !PT ;  /* 0x0000001425187c12 */ /* 0x000fc4000f8e96a6 */
[----:B------:R-:W-:Y:S02]  /*195f0*/  PRMT R15, R15, 0x5410, R13 ;  /* 0x000054100f0f7816 */ /* 0x000fe4000000000d */
[--C-:B------:R-:W-:Y:S01]  /*19600*/  SHF.R.U32.HI R13, RZ, 0x10, R29.reuse ;  /* 0x00000010ff0d7819 */ /* 0x100fe2000001161d */
[----:B------:R-:W-:Y:S01]  /*19610*/  HSET2.LE.AND R12, R12, R251, PT ;  /* 0x000000fb0c0c7233 */ /* 0x000fe20003803000 */
[----:B------:R-:W-:Y:S01]  /*19620*/  LOP3.LUT R14, R14, R25, RZ, 0xc0, !PT ;  /* 0x000000190e0e7212 */ /* 0x000fe200078ec0ff */
[----:B------:R-:W-:Y:S01]  /*19630*/  IMAD.WIDE.U32 R24, R24, -0x2daee0ad, RZ ;  /* 0xd2511f5318187825 */ /* 0x000fe200078e00ff */
[----:B------:R-:W-:Y:S02]  /*19640*/  SHF.R.U32.HI R29, RZ, 0x18, R29 ;  /* 0x00000018ff1d7819 */ /* 0x000fe4000001161d */
[----:B------:R-:W-:-:S04]  /*19650*/  LOP3.LUT R13, R13, 0xff, RZ, 0xc0, !PT ;  /* 0x000000ff0d0d7812 */ /* 0x000fc800078ec0ff */
[----:B------:R-:W-:Y:S02]  /*19660*/  PRMT R13, R13, 0x5410, R29 ;  /* 0x000054100d0d7816 */ /* 0x000fe4000000001d */
[----:B------:R-:W-:Y:S02]  /*19670*/  LOP3.LUT R28, R39, UR18, R36, 0x96, !PT ;  /* 0x00000012271c7c12 */ /* 0x000fe4000f8e9624 */
[----:B------:R-:W-:Y:S01]  /*19680*/  LOP3.LUT R235, R37, UR20, R48, 0x96, !PT ;  /* 0x0000001425eb7c12 */ /* 0x000fe2000f8e9630 */
[----:B------:R-:W-:Y:S01]  /*19690*/  HSET2.LE.AND R13, R13, R251, PT ;  /* 0x000000fb0d0d7233 */ /* 0x000fe20003803000 */
[----:B------:R-:W-:-:S03]  /*196a0*/  LOP3.LUT R232, R51, UR18, R36, 0x96, !PT ;  /* 0x0000001233e87c12 */ /* 0x000fc6000f8e9624 */
[----:B------:R-:W-:Y:S01]  /*196b0*/  IMAD.WIDE.U32 R48, R235, -0x2daee0ad, RZ ;  /* 0xd2511f53eb307825 */ /* 0x000fe200078e00ff */
[----:B------:R-:W-:Y:S02]  /*196c0*/  LOP3.LUT R233, R233, UR8, RZ, 0x3c, !PT ;  /* 0x00000008e9e97c12 */ /* 0x000fe4000f8e3cff */
[----:B--2---:R-:W-:Y:S01]  /*196d0*/  LOP3.LUT R13, R13, R21, RZ, 0xc0, !PT ;  /* 0x000000150d0d7212 */ /* 0x004fe200078ec0ff */
[----:B---3--:R1:W-:Y:S02]  /*196e0*/  STG.E.U16 [R242.64+-0xee], R20 ;  /* 0xffff1214f2007986 */ /* 0x0083e4000c101524 */
[----:B-1----:R-:W-:Y:S01]  /*196f0*/  HSET2.LE.AND R20, R15, R251, PT ;  /* 0x000000fb0f147233 */ /* 0x002fe20003803000 */
[----:B------:R-:W-:Y:S02]  /*19700*/  LOP3.LUT R15, R12, R23, RZ, 0xc0, !PT ;  /* 0x000000170c0f7212 */ /* 0x000fe400078ec0ff */
[----:B------:R-:W-:Y:S02]  /*19710*/  LOP3.LUT R23, R25, UR17, R234, 0x96, !PT ;  /* 0x0000001119177c12 */ /* 0x000fe4000f8e96ea */
[----:B------:R-:W-:-:S03]  /*19720*/  LOP3.LUT R12, R20, R22, RZ, 0xc0, !PT ;  /* 0x00000016140c7212 */ /* 0x000fc600078ec0ff */
[----:B------:R-:W-:-:S04]  /*19730*/  IMAD.WIDE.U32 R36, R23, -0x326172a9, RZ ;  /* 0xcd9e8d5717247825 */ /* 0x000fc800078e00ff */
[----:B------:R-:W-:Y:S01]  /*19740*/  IMAD.WIDE.U32 R22, R28, -0x2daee0ad, RZ ;  /* 0xd2511f531c167825 */ /* 0x000fe200078e00ff */
[----:B------:R-:W-:-:S04]  /*19750*/  LOP3.LUT R21, R37, UR16, R38, 0x96, !PT ;  /* 0x0000001025157c12 */ /* 0x000fc8000f8e9626 */
[----:B------:R-:W-:Y:S01]  /*19760*/  LOP3.LUT R20, R23, UR15, R24, 0x96, !PT ;  /* 0x0000000f17147c12 */ /* 0x000fe2000f8e9618 */
[----:B------:R-:W-:Y:S01]  /*19770*/  IMAD.WIDE.U32 R24, R21, -0x2daee0ad, RZ ;  /* 0xd2511f5315187825 */ /* 0x000fe200078e00ff */
[----:B------:R-:W-:Y:S03]  /*19780*/  HMMA.16816.F32 R144, R12, R8, R144 ;  /* 0x000000080c90723c */ /* 0x000fe60000001890 */
[----:B------:R-:W-:-:S04]  /*19790*/  IMAD.WIDE.U32 R28, R20, -0x326172a9, RZ ;  /* 0xcd9e8d57141c7825 */ /* 0x000fc800078e00ff */
[----:B------:R-:W-:Y:S01]  /*197a0*/  LOP3.LUT R9, R25, UR13, R22, 0x96, !PT ;  /* 0x0000000d19097c12 */ /* 0x000fe2000f8e9616 */
[----:B------:R-:W-:Y:S01]  /*197b0*/  IMAD.WIDE.U32 R22, R232, -0x2daee0ad, RZ ;  /* 0xd2511f53e8167825 */ /* 0x000fe200078e00ff */
[----:B------:R-:W-:Y:S02]  /*197c0*/  LOP3.LUT R21, R49, UR17, R52, 0x96, !PT ;  /* 0x0000001131157c12 */ /* 0x000fe4000f8e9634 */
[----:B------:R-:W-:Y:S02]  /*197d0*/  LOP3.LUT R8, R29, UR14, R36, 0x96, !PT ;  /* 0x0000000e1d087c12 */ /* 0x000fe4000f8e9624 */
[----:B------:R-:W-:Y:S01]  /*197e0*/  LOP3.LUT R20, R23, UR15, R48, 0x96, !PT ;  /* 0x0000000f17147c12 */ /* 0x000fe2000f8e9630 */
[----:B------:R-:W-:Y:S01]  /*197f0*/  HMMA.16816.F32 R152, R12, R10, R152 ;  /* 0x0000000a0c98723c */ /* 0x000fe20000001898 */
[----:B------:R1:W-:Y:S03]  /*19800*/  STG.E.U16 [R240.64+-0xf0], R32 ;  /* 0xffff1020f0007986 */ /* 0x0003e6000c101524 */
[----:B------:R-:W-:Y:S01]  /*19810*/  IMAD.WIDE.U32 R36, R20, -0x326172a9, RZ ;  /* 0xcd9e8d5714247825 */ /* 0x000fe200078e00ff */
[----:B------:R-:W2:Y:S03]  /*19820*/  LDL.LU.64 R48, [R1+0x290] ;  /* 0x0002900001307983 */ /* 0x000ea60000300a00 */
[----:B------:R-:W-:-:S04]  /*19830*/  IMAD.WIDE.U32 R10, R21, -0x326172a9, RZ ;  /* 0xcd9e8d57150a7825 */ /* 0x000fc800078e00ff */
[----:B------:R-:W-:Y:S02]  /*19840*/  IMAD.MOV.U32 R20, RZ, RZ, R24 ;  /* 0x000000ffff147224 */ /* 0x000fe400078e0018 */
[----:B------:R-:W-:Y:S02]  /*19850*/  IMAD.MOV.U32 R21, RZ, RZ, R25 ;  /* 0x000000ffff157224 */ /* 0x000fe400078e0019 */
[----:B------:R-:W-:Y:S01]  /*19860*/  IMAD.WIDE.U32 R24, R8, -0x2daee0ad, RZ ;  /* 0xd2511f5308187825 */ /* 0x000fe200078e00ff */
[----:B------:R-:W-:Y:S02]  /*19870*/  LOP3.LUT R11, R11, UR16, R50, 0x96, !PT ;  /* 0x000000100b0b7c12 */ /* 0x000fe4000f8e9632 */
[----:B------:R-:W-:Y:S02]  /*19880*/  LOP3.LUT R10, R37, UR14, R10, 0x96, !PT ;  /* 0x0000000e250a7c12 */ /* 0x000fe4000f8e960a */
[----:B------:R-:W-:Y:S01]  /*19890*/  LOP3.LUT R8, R25, UR11, R20, 0x96, !PT ;  /* 0x0000000b19087c12 */ /* 0x000fe2000f8e9614 */
[----:B------:R-:W-:Y:S01]  /*198a0*/  IMAD.WIDE.U32 R20, R9, -0x326172a9, RZ ;  /* 0xcd9e8d5709147825 */ /* 0x000fe200078e00ff */
[----:B------:R-:W-:Y:S04]  /*198b0*/  HMMA.16816.F32 R156, R12, R4, R156 ;  /* 0x000000040c9c723c */ /* 0x000fe8000000189c */
[----:B------:R-:W-:Y:S01]  /*198c0*/  LOP3.LUT R232, R21, UR12, R28, 0x96, !PT ;  /* 0x0000000c15e87c12 */ /* 0x000fe2000f8e961c */
[----:B------:R-:W-:-:S04]  /*198d0*/  IMAD.WIDE.U32 R28, R10, -0x2daee0ad, RZ ;  /* 0xd2511f530a1c7825 */ /* 0x000fc800078e00ff */
[----:B------:R-:W-:-:S04]  /*198e0*/  IMAD.WIDE.U32 R4, R11, -0x2daee0ad, RZ ;  /* 0xd2511f530b047825 */ /* 0x000fc800078e00ff */
[----:B------:R-:W-:Y:S01]  /*198f0*/  IMAD.WIDE.U32 R10, R8, -0x326172a9, RZ ;  /* 0xcd9e8d57080a7825 */ /* 0x000fe200078e00ff */
[----:B------:R-:W-:Y:S02]  /*19900*/  LOP3.LUT R8, R5, UR13, R22, 0x96, !PT ;  /* 0x0000000d05087c12 */ /* 0x000fe4000f8e9616 */
[----:B------:R-:W-:Y:S01]  /*19910*/  LOP3.LUT R5, R29, UR11, R4, 0x96, !PT ;  /* 0x0000000b1d057c12 */ /* 0x000fe2000f8e9604 */
[----:B------:R-:W-:Y:S02]  /*19920*/  HMMA.16816.F32 R160, R12, R6, R160 ;  /* 0x000000060ca0723c */ /* 0x000fe400000018a0 */
[----:B-1----:R-:W-:Y:S01]  /*19930*/  IMAD.WIDE.U32 R32, R8, -0x326172a9, RZ ;  /* 0xcd9e8d5708207825 */ /* 0x002fe200078e00ff */
[----:B------:R-:W-:-:S04]  /*19940*/  LOP3.LUT R4, R11, UR31, R20, 0x96, !PT ;  /* 0x0000001f0b047c12 */ /* 0x000fc8000f8e9614 */
[----:B------:R-:W-:-:S05]  /*19950*/  IMAD.WIDE.U32 R12, R5, -0x326172a9, RZ ;  /* 0xcd9e8d57050c7825 */ /* 0x000fca00078e00ff */
[----:B------:R-:W-:Y:S02]  /*19960*/  LOP3.LUT R20, R13, UR31, R32, 0x96, !PT ;  /* 0x0000001f0d147c12 */ /* 0x000fe4000f8e9620 */
[C---:B------:R-:W-:Y:S02]  /*19970*/  LOP3.LUT R13, R12.reuse, 0xffff, RZ, 0xc0, !PT ;  /* 0x0000ffff0c0d7812 */ /* 0x040fe400078ec0ff */
[--C-:B------:R-:W-:Y:S02]  /*19980*/  SHF.R.U32.HI R15, RZ, 0x10, R12.reuse ;  /* 0x00000010ff0f7819 */ /* 0x100fe4000001160c */
[----:B------:R-:W-:Y:S02]  /*19990*/  LOP3.LUT R14, R12, 0xff, RZ, 0xc0, !PT ;  /* 0x000000ff0c0e7812 */ /* 0x000fe400078ec0ff */
[----:B------:R-:W-:Y:S02]  /*199a0*/  SHF.R.U32.HI R13, RZ, 0x8, R13 ;  /* 0x00000008ff0d7819 */ /* 0x000fe4000001160d */
[----:B------:R-:W-:-:S02]  /*199b0*/  SHF.R.U32.HI R12, RZ, 0x18, R12 ;  /* 0x00000018ff0c7819 */ /* 0x000fc4000001160c */
[----:B------:R-:W-:Y:S02]  /*199c0*/  LOP3.LUT R15, R15, 0xff, RZ, 0xc0, !PT ;  /* 0x000000ff0f0f7812 */ /* 0x000fe400078ec0ff */
[----:B------:R-:W-:Y:S02]  /*199d0*/  LOP3.LUT R8, R10, 0xffff, RZ, 0xc0, !PT ;  /* 0x0000ffff0a087812 */ /* 0x000fe400078ec0ff */
[----:B------:R-:W-:Y:S02]  /*199e0*/  PRMT R14, R14, 0x5410, R13 ;  /* 0x000054100e0e7816 */ /* 0x000fe4000000000d */
[----:B------:R-:W-:Y:S02]  /*199f0*/  LOP3.LUT R21, R20, 0xffff, RZ, 0xc0, !PT ;  /* 0x0000ffff14157812 */ /* 0x000fe400078ec0ff */
[----:B------:R-:W-:Y:S02]  /*19a00*/  SHF.R.U32.HI R13, RZ, 0x10, R20 ;  /* 0x00000010ff0d7819 */ /* 0x000fe40000011614 */
[----:B------:R-:W-:-:S02]  /*19a10*/  PRMT R15, R15, 0x5410, R12 ;  /* 0x000054100f0f7816 */ /* 0x000fc4000000000c */
[----:B------:R-:W-:Y:S02]  /*19a20*/  LOP3.LUT R12, R20, 0xff, RZ, 0xc0, !PT ;  /* 0x000000ff140c7812 */ /* 0x000fe400078ec0ff */
[----:B------:R-:W-:Y:S02]  /*19a30*/  SHF.R.U32.HI R8, RZ, 0x8, R8 ;  /* 0x00000008ff087819 */ /* 0x000fe40000011608 */
[----:B------:R-:W-:Y:S02]  /*19a40*/  SHF.R.U32.HI R20, RZ, 0x18, R20 ;  /* 0x00000018ff147819 */ /* 0x000fe40000011614 */
[----:B------:R-:W-:Y:S02]  /*19a50*/  SHF.R.U32.HI R21, RZ, 0x8, R21 ;  /* 0x00000008ff157819 */ /* 0x000fe40000011615 */
[----:B------:R-:W-:Y:S02]  /*19a60*/  LOP3.LUT R5, R10, 0xff, RZ, 0xc0, !PT ;  /* 0x000000ff0a057812 */ /* 0x000fe400078ec0ff */
[----:B------:R-:W-:-:S02]  /*19a70*/  LOP3.LUT R13, R13, 0xff, RZ, 0xc0, !PT ;  /* 0x000000ff0d0d7812 */ /* 0x000fc400078ec0ff */
[--C-:B------:R-:W-:Y:S02]  /*19a80*/  SHF.R.U32.HI R7, RZ, 0x10, R10.reuse ;  /* 0x00000010ff077819 */ /* 0x100fe4000001160a */
[----:B------:R-:W-:Y:S02]  /*19a90*/  SHF.R.U32.HI R6, RZ, 0x18, R10 ;  /* 0x00000018ff067819 */ /* 0x000fe4000001160a */
[----:B------:R-:W-:Y:S02]  /*19aa0*/  PRMT R5, R5, 0x5410, R8 ;  /* 0x0000541005057816 */ /* 0x000fe40000000008 */
[----:B------:R-:W-:Y:S01]  /*19ab0*/  PRMT R12, R12, 0x5410, R21 ;  /* 0x000054100c0c7816 */ /* 0x000fe20000000015 */
[----:B------:R-:W1:Y:S01]  /*19ac0*/  LDSM.16.MT88.4 R8, [R214+0x5000] ;  /* 0x00500000d608783b */ /* 0x000e620000004200 */
[----:B------:R-:W-:-:S03]  /*19ad0*/  PRMT R13, R13, 0x5410, R20 ;  /* 0x000054100d0d7816 */ /* 0x000fc60000000014 */
[----:B------:R-:W3:Y:S01]  /*19ae0*/  LDSM.16.MT88.4 R20, [R213+0x5000] ;  /* 0x00500000d514783b */ /* 0x000ee20000004200 */
[----:B------:R-:W-:Y:S01]  /*19af0*/  LOP3.LUT R7, R7, 0xff, RZ, 0xc0, !PT ;  /* 0x000000ff07077812 */ /* 0x000fe200078ec0ff */
[--C-:B------:R-:W-:Y:S01]  /*19b00*/  HSET2.LE.AND R13, R13, R251.reuse, PT ;  /* 0x000000fb0d0d7233 */ /* 0x100fe20003803000 */
[C---:B------:R-:W-:Y:S02]  /*19b10*/  LOP3.LUT R235, R4.reuse, 0xffff, RZ, 0xc0, !PT ;  /* 0x0000ffff04eb7812 */ /* 0x040fe400078ec0ff */
[----:B------:R-:W-:Y:S02]  /*19b20*/  PRMT R6, R7, 0x5410, R6 ;  /* 0x0000541007067816 */ /* 0x000fe40000000006 */
[----:B------:R-:W-:Y:S02]  /*19b30*/  SHF.R.U32.HI R235, RZ, 0x8, R235 ;  /* 0x00000008ffeb7819 */ /* 0x000fe400000116eb */
[----:B------:R-:W-:Y:S02]  /*19b40*/  LOP3.LUT R7, R4, 0xff, RZ, 0xc0, !PT ;  /* 0x000000ff04077812 */ /* 0x000fe400078ec0ff */
[----:B------:R-:W-:Y:S01]  /*19b50*/  LOP3.LUT R13, R13, R30, RZ, 0xc0, !PT ;  /* 0x0000001e0d0d7212 */ /* 0x000fe200078ec0ff */
[--C-:B------:R-:W-:Y:S01]  /*19b60*/  HSET2.LE.AND R15, R15, R251.reuse, PT ;  /* 0x000000fb0f0f7233 */ /* 0x100fe20003803000 */
[----:B------:R-:W-:Y:S01]  /*19b70*/  SHF.R.U32.HI R30, RZ, 0x10, R4 ;  /* 0x00000010ff1e7819 */ /* 0x000fe20000011604 */
[----:B------:R-:W-:Y:S01]  /*19b80*/  HSET2.LE.AND R12, R12, R251, PT ;  /* 0x000000fb0c0c7233 */ /* 0x000fe20003803000 */
[----:B------:R-:W-:-:S02]  /*19b90*/  PRMT R7, R7, 0x5410, R235 ;  /* 0x0000541007077816 */ /* 0x000fc400000000eb */
[----:B------:R-:W-:Y:S02]  /*19ba0*/  SHF.R.U32.HI R235, RZ, 0x18, R4 ;  /* 0x00000018ffeb7819 */ /* 0x000fe40000011604 */
[----:B------:R-:W-:Y:S02]  /*19bb0*/  LOP3.LUT R4, R30, 0xff, RZ, 0xc0, !PT ;  /* 0x000000ff1e047812 */ /* 0x000fe400078ec0ff */
[----:B------:R-:W-:Y:S02]  /*19bc0*/  LOP3.LUT R15, R15, R47, RZ, 0xc0, !PT ;  /* 0x0000002f0f0f7212 */ /* 0x000fe400078ec0ff */
[----:B------:R-:W-:Y:S01]  /*19bd0*/  LOP3.LUT R12, R12, R46, RZ, 0xc0, !PT ;  /* 0x0000002e0c0c7212 */ /* 0x000fe200078ec0ff */
[----:B------:R-:W-:Y:S01]  /*19be0*/  IMAD.WIDE.U32 R46, R233, -0x326172a9, RZ ;  /* 0xcd9e8d57e92e7825 */ /* 0x000fe200078e00ff */
[----:B------:R-:W-:Y:S01]  /*19bf0*/  PRMT R4, R4, 0x5410, R235 ;  /* 0x0000541004047816 */ /* 0x000fe200000000eb */
[--C-:B------:R-:W-:Y:S02]  /*19c00*/  HSET2.LE.AND R233, R5, R251.reuse, PT ;  /* 0x000000fb05e97233 */ /* 0x100fe40003803000 */
[----:B------:R-:W-:-:S02]  /*19c10*/  HSET2.LE.AND R5, R6, R251, PT ;  /* 0x000000fb06057233 */ /* 0x000fc40003803000 */
[--C-:B------:R-:W-:Y:S01]  /*19c20*/  HSET2.LE.AND R235, R7, R251.reuse, PT ;  /* 0x000000fb07eb7233 */ /* 0x100fe20003803000 */
[----:B------:R-:W-:Y:S01]  /*19c30*/  IMAD.WIDE.U32 R6, R230, -0x326172a9, RZ ;  /* 0xcd9e8d57e6067825 */ /* 0x000fe200078e00ff */
[--C-:B------:R-:W-:Y:S01]  /*19c40*/  HSET2.LE.AND R14, R14, R251.reuse, PT ;  /* 0x000000fb0e0e7233 */ /* 0x100fe20003803000 */
[C---:B------:R-:W-:Y:S01]  /*19c50*/  LOP3.LUT R166, R47.reuse, UR20, R166, 0x96, !PT ;  /* 0x000000142fa67c12 */ /* 0x040fe2000f8e96a6 */
[----:B------:R-:W-:Y:S01]  /*19c60*/  HSET2.LE.AND R30, R4, R251, PT ;  /* 0x000000fb041e7233 */ /* 0x000fe20003803000 */
[----:B------:R-:W-:Y:S01]  /*19c70*/  IMAD.MOV.U32 R4, RZ, RZ, R235 ;  /* 0x000000ffff047224 */ /* 0x000fe200078e00eb */
[----:B------:R-:W-:Y:S02]  /*19c80*/  LOP3.LUT R235, R47, UR20, R6, 0x96, !PT ;  /* 0x000000142feb7c12 */ /* 0x000fe4000f8e9606 */
[----:B------:R-:W-:Y:S02]  /*19c90*/  LOP3.LUT R14, R14, R34, RZ, 0xc0, !PT ;  /* 0x000000220e0e7212 */ /* 0x000fe400078ec0ff */
[----:B------:R-:W-:Y:S01]  /*19ca0*/  LOP3.LUT R6, R233, R19, RZ, 0xc0, !PT ;  /* 0x00000013e9067212 */ /* 0x000fe200078ec0ff */
[----:B------:R-:W4:Y:S01]  /*19cb0*/  LDL.LU R34, [R1+0x288] ;  /* 0x0002880001227983 */ /* 0x000f220000300800 */
[----:B------:R-:W-:Y:S01]  /*19cc0*/  LOP3.LUT R7, R5, R18, RZ, 0xc0, !PT ;  /* 0x0000001205077212 */ /* 0x000fe200078ec0ff */
[----:B------:R-:W-:Y:S01]  /*19cd0*/  IMAD.WIDE.U32 R18, R166, -0x2daee0ad, RZ ;  /* 0xd2511f53a6127825 */ /* 0x000fe200078e00ff */
[----:B------:R-:W-:-:S02]  /*19ce0*/  LOP3.LUT R4, R4, R17, RZ, 0xc0, !PT ;  /* 0x0000001104047212 */ /* 0x000fc400078ec0ff */
[----:B------:R-:W-:Y:S01]  /*19cf0*/  LOP3.LUT R5, R30, R16, RZ, 0xc0, !PT ;  /* 0x000000101e057212 */ /* 0x000fe200078ec0ff */
[----:B------:R-:W-:Y:S01]  /*19d00*/  IMAD.WIDE.U32 R16, R235, -0x2daee0ad, RZ ;  /* 0xd2511f53eb107825 */ /* 0x000fe200078e00ff */
[----:B------:R-:W-:Y:S01]  /*19d10*/  LOP3.LUT R234, R19, UR17, R234, 0x96, !PT ;  /* 0x0000001113ea7c12 */ /* 0x000fe2000f8e96ea */
[----:B-1----:R-:W-:Y:S02]  /*19d20*/  HMMA.16816.F32 R132, R12, R8, R132 ;  /* 0x000000080c84723c */ /* 0x002fe40000001884 */
[----:B------:R-:W-:-:S06]  /*19d30*/  IMAD.MOV.U32 R235, RZ, RZ, R39 ;  /* 0x000000ffffeb7224 */ /* 0x000fcc00078e0027 */
[C---:B------:R-:W-:Y:S08]  /*19d40*/  HMMA.16816.F32 R136, R12.reuse, R10, R136 ;  /* 0x0000000a0c88723c */ /* 0x040ff00000001888 */
[C---:B---3--:R-:W-:Y:S08]  /*19d50*/  HMMA.16816.F32 R140, R12.reuse, R20, R140 ;  /* 0x000000140c8c723c */ /* 0x048ff0000000188c */
[----:B------:R-:W-:Y:S07]  /*19d60*/  HMMA.16816.F32 R148, R12, R22, R148 ;  /* 0x000000160c94723c */ /* 0x000fee0000001894 */
[----:B------:R-:W-:-:S02]  /*19d70*/  LOP3.LUT R13, R51, UR18, R46, 0x96, !PT ;  /* 0x00000012330d7c12 */ /* 0x000fc4000f8e962e */
[----:B------:R-:W-:Y:S02]  /*19d80*/  LOP3.LUT R12, R17, UR17, R52, 0x96, !PT ;  /* 0x00000011110c7c12 */ /* 0x000fe4000f8e9634 */
[----:B------:R-:W-:Y:S01]  /*19d90*/  LOP3.LUT R15, R33, UR12, R36, 0x96, !PT ;  /* 0x0000000c210f7c12 */ /* 0x000fe2000f8e9624 */
[----:B------:R-:W-:Y:S01]  /*19da0*/  IMAD.WIDE.U32 R32, R234, -0x326172a9, RZ ;  /* 0xcd9e8d57ea207825 */ /* 0x000fe200078e00ff */
[----:B------:R-:W-:Y:S01]  /*19db0*/  LOP3.LUT R14, R39, UR18, R46, 0x96, !PT ;  /* 0x00000012270e7c12 */ /* 0x000fe2000f8e962e */
[----:B------:R-:W-:Y:S01]  /*19dc0*/  HMMA.16816.F32 R144, R4, R8, R144 ;  /* 0x000000080490723c */ /* 0x000fe20000001890 */
[----:B------:R-:W3:Y:S01]  /*19dd0*/  LDL.LU.64 R46, [R1+0x280] ;  /* 0x00028000012e7983 */ /* 0x000ee20000300a00 */
[----:B------:R-:W-:Y:S02]  /*19de0*/  IMAD.MOV.U32 R234, RZ, RZ, R38 ;  /* 0x000000ffffea7224 */ /* 0x000fe400078e0026 */
[----:B------:R-:W-:Y:S01]  /*19df0*/  IMAD.WIDE.U32 R36, R13, -0x2daee0ad, RZ ;  /* 0xd2511f530d247825 */ /* 0x000fe200078e00ff */
[----:B------:R-:W2:Y:S03]  /*19e00*/  LDL.LU.64 R52, [R1+0x278] ;  /* 0x0002780001347983 */ /* 0x000ea60000300a00 */
[----:B------:R-:W-:-:S04]  /*19e10*/  IMAD.WIDE.U32 R38, R12, -0x326172a9, RZ ;  /* 0xcd9e8d570c267825 */ /* 0x000fc800078e00ff */
[----:B------:R-:W-:Y:S02]  /*19e20*/  IMAD.MOV.U32 R12, RZ, RZ, R50 ;  /* 0x000000ffff0c7224 */ /* 0x000fe400078e0032 */
[----:B------:R-:W-:Y:S02]  /*19e30*/  IMAD.MOV.U32 R13, RZ, RZ, R51 ;  /* 0x000000ffff0d7224 */ /* 0x000fe400078e0033 */
[----:B------:R-:W-:Y:S02]  /*19e40*/  IMAD.MOV.U32 R8, RZ, RZ, R28 ;  /* 0x000000ffff087224 */ /* 0x000fe400078e001c */
[----:B------:R-:W-:-:S04]  /*19e50*/  IMAD.WIDE.U32 R50, R15, -0x2daee0ad, RZ ;  /* 0xd2511f530f327825 */ /* 0x000fc800078e00ff */
[----:B------:R-:W-:Y:S02]  /*19e60*/  IMAD.MOV.U32 R9, RZ, RZ, R29 ;  /* 0x000000ffff097224 */ /* 0x000fe400078e001d */
[----:B------:R-:W-:Y:S01]  /*19e70*/  IMAD.WIDE.U32 R28, R14, -0x2daee0ad, RZ ;  /* 0xd2511f530e1c7825 */ /* 0x000fe200078e00ff */
[----:B------:R-:W-:Y:S01]  /*19e80*/  LOP3.LUT R8, R51, UR32, R8, 0x96, !PT ;  /* 0x0000002033087c12 */ /* 0x000fe2000f8e9608 */
[----:B------:R-:W-:Y:S01]  /*19e90*/  HMMA.16816.F32 R152, R4, R10, R152 ;  /* 0x0000000a0498723c */ /* 0x000fe20000001898 */
[----:B------:R-:W-:Y:S02]  /*19ea0*/  SHF.R.U32.HI R19, RZ, 0x10, R50 ;  /* 0x00000010ff137819 */ /* 0x000fe40000011632 */
[----:B------:R-:W-:Y:S02]  /*19eb0*/  LOP3.LUT R233, R29, UR15, R18, 0x96, !PT ;  /* 0x0000000f1de97c12 */ /* 0x000fe4000f8e9612 */
[----:B------:R-:W-:Y:S01]  /*19ec0*/  LOP3.LUT R18, R8, 0xffff, RZ, 0xc0, !PT ;  /* 0x0000ffff08127812 */ /* 0x000fe200078ec0ff */
[----:B------:R-:W-:Y:S01]  /*19ed0*/  IMAD.MOV.U32 R14, RZ, RZ, R234 ;  /* 0x000000ffff0e7224 */ /* 0x000fe200078e00ea */
[----:B------:R-:W-:-:S02]  /*19ee0*/  LOP3.LUT R11, R50, 0xffff, RZ, 0xc0, !PT ;  /* 0x0000ffff320b7812 */ /* 0x000fc400078ec0ff */
[----:B------:R-:W-:Y:S01]  /*19ef0*/  LOP3.LUT R234, R37, UR15, R16, 0x96, !PT ;  /* 0x0000000f25ea7c12 */ /* 0x000fe2000f8e9610 */
[----:B------:R-:W-:Y:S01]  /*19f00*/  HMMA.16816.F32 R156, R4, R20, R156 ;  /* 0x00000014049c723c */ /* 0x000fe2000000189c */
[----:B------:R-:W-:Y:S02]  /*19f10*/  LOP3.LUT R10, R8, 0xff, RZ, 0xc0, !PT ;  /* 0x000000ff080a7812 */ /* 0x000fe400078ec0ff */
[--C-:B------:R-:W-:Y:S02]  /*19f20*/  SHF.R.U32.HI R9, RZ, 0x10, R8.reuse ;  /* 0x00000010ff097819 */ /* 0x100fe40000011608 */
[----:B------:R-:W-:Y:S02]  /*19f30*/  SHF.R.U32.HI R16, RZ, 0x18, R8 ;  /* 0x00000018ff107819 */ /* 0x000fe40000011608 */
[----:B------:R-:W-:Y:S01]  /*19f40*/  SHF.R.U32.HI R18, RZ, 0x8, R18 ;  /* 0x00000008ff127819 */ /* 0x000fe20000011612 */
[----:B------:R-:W-:Y:S01]  /*19f50*/  IMAD.MOV.U32 R21, RZ, RZ, R19 ;  /* 0x000000ffff157224 */ /* 0x000fe200078e0013 */
[----:B------:R-:W-:-:S02]  /*19f60*/  LOP3.LUT R17, R50, 0xff, RZ, 0xc0, !PT ;  /* 0x000000ff32117812 */ /* 0x000fc400078ec0ff */
[----:B------:R-:W-:Y:S02]  /*19f70*/  SHF.R.U32.HI R8, RZ, 0x8, R11 ;  /* 0x00000008ff087819 */ /* 0x000fe4000001160b */
[----:B------:R-:W-:Y:S02]  /*19f80*/  LOP3.LUT R9, R9, 0xff, RZ, 0xc0, !PT ;  /* 0x000000ff09097812 */ /* 0x000fe400078ec0ff */
[----:B------:R-:W-:Y:S02]  /*19f90*/  PRMT R10, R10, 0x5410, R18 ;  /* 0x000054100a0a7816 */ /* 0x000fe40000000012 */
[----:B------:R-:W-:Y:S01]  /*19fa0*/  PRMT R8, R17, 0x5410, R8 ;  /* 0x0000541011087816 */ /* 0x000fe20000000008 */
[----:B------:R-:W-:Y:S01]  /*19fb0*/  IMAD.MOV.U32 R15, RZ, RZ, R235 ;  /* 0x000000ffff0f7224 */ /* 0x000fe200078e00eb */
[----:B------:R-:W-:Y:S01]  /*19fc0*/  LOP3.LUT R20, R21, 0xff, RZ, 0xc0, !PT ;  /* 0x000000ff15147812 */ /* 0x000fe200078ec0ff */
[----:B------:R-:W-:Y:S01]  /*19fd0*/  IMAD.WIDE.U32 R234, R234, -0x326172a9, RZ ;  /* 0xcd9e8d57eaea7825 */ /* 0x000fe200078e00ff */
[----:B------:R-:W-:Y:S01]  /*19fe0*/  PRMT R9, R9, 0x5410, R16 ;  /* 0x0000541009097816 */ /* 0x000fe20000000010 */
[--C-:B------:R-:W-:Y:S01]  /*19ff0*/  HSET2.LE.AND R21, R10, R251.reuse, PT ;  /* 0x000000fb0a157233 */ /* 0x100fe20003803000 */
[----:B------:R-:W-:Y:S01]  /*1a000*/  LOP3.LUT R30, R39, UR16, R12, 0x96, !PT ;  /* 0x00000010271e7c12 */ /* 0x000fe2000f8e960c */
[--C-:B------:R-:W-:Y:S01]  /*1a010*/  HSET2.LE.AND R10, R8, R251.reuse, PT ;  /* 0x000000fb080a7233 */ /* 0x100fe20003803000 */
[----:B------:R-:W-:Y:S01]  /*1a020*/  IMAD.MOV.U32 R8, RZ, RZ, R20 ;  /* 0x000000ffff087224 */ /* 0x000fe200078e0014 */
[----:B------:R-:W-:Y:S01]  /*1a030*/  SHF.R.U32.HI R11, RZ, 0x18, R50 ;  /* 0x00000018ff0b7819 */ /* 0x000fe20000011632 */
[----:B------:R-:W-:Y:S01]  /*1a040*/  HSET2.LE.AND R9, R9, R251, PT ;  /* 0x000000fb09097233 */ /* 0x000fe20003803000 */
[----:B------:R-:W-:Y:S01]  /*1a050*/  HMMA.16816.F32 R160, R4, R22, R160 ;  /* 0x0000001604a0723c */ /* 0x000fe200000018a0 */
[----:B------:R-:W-:Y:S01]  /*1a060*/  LOP3.LUT R166, R33, UR16, R14, 0x96, !PT ;  /* 0x0000001021a67c12 */ /* 0x000fe2000f8e960e */
[----:B------:R-:W-:Y:S01]  /*1a070*/  LDSM.16.MT88.4 R16, [R213+0x5400] ;  /* 0x00540000d510783b */ /* 0x000fe20000004200 */
[----:B------:R-:W-:-:S02]  /*1a080*/  LOP3.LUT R20, R235, UR14, R38, 0x96, !PT ;  /* 0x0000000eeb147c12 */ /* 0x000fc4000f8e9626 */
[----:B------:R-:W-:Y:S01]  /*1a090*/  LOP3.LUT R10, R10, R31, RZ, 0xc0, !PT ;  /* 0x0000001f0a0a7212 */ /* 0x000fe200078ec0ff */
[----:B------:R-:W1:Y:S01]  /*1a0a0*/  LDSM.16.MT88.4 R12, [R214+0x5400] ;  /* 0x00540000d60c783b */ /* 0x000e620000004200 */
[----:B------:R-:W-:Y:S02]  /*1a0b0*/  IMAD.MOV.U32 R22, RZ, RZ, R32 ;  /* 0x000000ffff167224 */ /* 0x000fe400078e0020 */
[----:B------:R-:W-:Y:S01]  /*1a0c0*/  IMAD.MOV.U32 R23, RZ, RZ, R33 ;  /* 0x000000ffff177224 */ /* 0x000fe200078e0021 */
[----:B------:R-:W2:Y:S01]  /*1a0d0*/  LDL.LU.64 R50, [R1+0x270] ;  /* 0x0002700001327983 */ /* 0x000ea20000300a00 */
[----:B------:R-:W-:Y:S01]  /*1a0e0*/  IMAD.WIDE.U32 R32, R233, -0x326172a9, RZ ;  /* 0xcd9e8d57e9207825 */ /* 0x000fe200078e00ff */
[----:B------:R-:W-:-:S03]  /*1a0f0*/  PRMT R11, R8, 0x5410, R11 ;  /* 0x00005410080b7816 */ /* 0x000fc6000000000b */
[----:B------:R-:W-:Y:S01]  /*1a100*/  IMAD.WIDE.U32 R4, R30, -0x2daee0ad, RZ ;  /* 0xd2511f531e047825 */ /* 0x000fe200078e00ff */
[----:B------:R-:W-:Y:S01]  /*1a110*/  LOP3.LUT R8, R21, R217, RZ, 0xc0, !PT ;  /* 0x000000d915087212 */ /* 0x000fe200078ec0ff */
[----:B------:R-:W2:Y:S02]  /*1a120*/  LDL.LU.64 R38, [R1+0x268] ;  /* 0x0002680001267983 */ /* 0x000ea40000300a00 */
[----:B------:R-:W-:Y:S01]  /*1a130*/  IMAD.WIDE.U32 R30, R232, -0x2daee0ad, RZ ;  /* 0xd2511f53e81e7825 */ /* 0x000fe200078e00ff */
[----:B------:R-:W-:Y:S02]  /*1a140*/  LOP3.LUT R9, R9, R216, RZ, 0xc0, !PT ;  /* 0x000000d809097212 */ /* 0x000fe400078ec0ff */
[----:B------:R-:W-:Y:S01]  /*1a150*/  LOP3.LUT R232, R33, UR14, R22, 0x96, !PT ;  /* 0x0000000e21e87c12 */ /* 0x000fe2000f8e9616 */
[----:B------:R-:W-:Y:S01]  /*1a160*/  IMAD.WIDE.U32 R216, R20, -0x2daee0ad, RZ ;  /* 0xd2511f5314d87825 */ /* 0x000fe200078e00ff */
[----:B------:R-:W-:Y:S02]  /*1a170*/  LOP3.LUT R22, R30, 0xffff, RZ, 0xc0, !PT ;  /* 0x0000ffff1e167812 */ /* 0x000fe400078ec0ff */
[----:B------:R-:W-:-:S02]  /*1a180*/  LOP3.LUT R21, R5, UR13, R36, 0x96, !PT ;  /* 0x0000000d05157c12 */ /* 0x000fc4000f8e9624 */
[----:B------:R-:W-:Y:S01]  /*1a190*/  LOP3.LUT R5, R31, UR32, R24, 0x96, !PT ;  /* 0x000000201f057c12 */ /* 0x000fe2000f8e9618 */
[----:B------:R-:W-:Y:S01]  /*1a1a0*/  HSET2.LE.AND R11, R11, R251, PT ;  /* 0x000000fb0b0b7233 */ /* 0x000fe20003803000 */
[----:B------:R-:W-:Y:S01]  /*1a1b0*/  LOP3.LUT R20, R217, UR11, R4, 0x96, !PT ;  /* 0x0000000bd9147c12 */ /* 0x000fe2000f8e9604 */
[----:B------:R-:W2:Y:S01]  /*1a1c0*/  LDL.LU.64 R36, [R1+0x260] ;  /* 0x0002600001247983 */ /* 0x000ea20000300a00 */
[----:B------:R-:W-:Y:S02]  /*1a1d0*/  LOP3.LUT R4, R30, 0xff, RZ, 0xc0, !PT ;  /* 0x000000ff1e047812 */ /* 0x000fe400078ec0ff */
[----:B------:R-:W-:Y:S01]  /*1a1e0*/  SHF.R.U32.HI R22, RZ, 0x8, R22 ;  /* 0x00000008ff167819 */ /* 0x000fe20000011616 */
[----:B------:R-:W2:Y:S01]  /*1a1f0*/  LDL.LU.64 R24, [R1+0x258] ;  /* 0x0002580001187983 */ /* 0x000ea20000300a00 */
[----:B------:R-:W-:Y:S02]  /*1a200*/  SHF.R.U32.HI R6, RZ, 0x10, R30 ;  /* 0x00000010ff067819 */ /* 0x000fe4000001161e */
[----:B------:R-:W-:-:S02]  /*1a210*/  LOP3.LUT R233, R5, 0xffff, RZ, 0xc0, !PT ;  /* 0x0000ffff05e97812 */ /* 0x000fc400078ec0ff */
[----:B------:R-:W-:Y:S02]  /*1a220*/  PRMT R4, R4, 0x5410, R22 ;  /* 0x0000541004047816 */ /* 0x000fe40000000016 */
[----:B------:R-:W-:Y:S02]  /*1a230*/  SHF.R.U32.HI R22, RZ, 0x10, R5 ;  /* 0x00000010ff167819 */ /* 0x000fe40000011605 */
[----:B------:R-:W-:Y:S02]  /*1a240*/  SHF.R.U32.HI R7, RZ, 0x18, R30 ;  /* 0x00000018ff077819 */ /* 0x000fe4000001161e */
[----:B------:R-:W-:Y:S02]  /*1a250*/  LOP3.LUT R6, R6, 0xff, RZ, 0xc0, !PT ;  /* 0x000000ff06067812 */ /* 0x000fe400078ec0ff */
[----:B------:R-:W-:Y:S02]  /*1a260*/  LOP3.LUT R23, R5, 0xff, RZ, 0xc0, !PT ;  /* 0x000000ff05177812 */ /* 0x000fe400078ec0ff */
[----:B------:R-:W-:Y:S01]  /*1a270*/  SHF.R.U32.HI R233, RZ, 0x8, R233 ;  /* 0x00000008ffe97819 */ /* 0x000fe200000116e9 */
[----:B------:R-:W-:Y:S01]  /*1a280*/  HSET2.LE.AND R4, R4, R251, PT ;  /* 0x000000fb04047233 */ /* 0x000fe20003803000 */
[----:B------:R-:W-:Y:S01]  /*1a290*/  SHF.R.U32.HI R5, RZ, 0x18, R5 ;  /* 0x00000018ff057819 */ /* 0x000fe20000011605 */
[----:B------:R-:W2:Y:S01]  /*1a2a0*/  LDL.LU.64 R30, [R1+0x250] ;  /* 0x00025000011e7983 */ /* 0x000ea20000300a00 */
[----:B------:R-:W-:-:S02]  /*1a2b0*/  LOP3.LUT R22, R22, 0xff, RZ, 0xc0, !PT ;  /* 0x000000ff16167812 */ /* 0x000fc400078ec0ff */
[----:B------:R-:W-:Y:S02]  /*1a2c0*/  PRMT R6, R6, 0x5410, R7 ;  /* 0x0000541006067816 */ /* 0x000fe40000000007 */
[----:B------:R-:W-:Y:S02]  /*1a2d0*/  PRMT R23, R23, 0x5410, R233 ;  /* 0x0000541017177816 */ /* 0x000fe400000000e9 */
[----:B------:R-:W-:Y:S01]  /*1a2e0*/  PRMT R5, R22, 0x5410, R5 ;  /* 0x0000541016057816 */ /* 0x000fe20000000005 */
[--C-:B------:R-:W-:Y:S02]  /*1a2f0*/  HSET2.LE.AND R7, R6, R251.reuse, PT ;  /* 0x000000fb06077233 */ /* 0x100fe40003803000 */
[--C-:B------:R-:W-:Y:S01]  /*1a300*/  HSET2.LE.AND R23, R23, R251.reuse, PT ;  /* 0x000000fb17177233 */ /* 0x100fe20003803000 */
[----:B------:R-:W-:Y:S01]  /*1a310*/  LOP3.LUT R6, R4, R227, RZ, 0xc0, !PT ;  /* 0x000000e304067212 */ /* 0x000fe200078ec0ff */
[----:B------:R-:W-:Y:S01]  /*1a320*/  HSET2.LE.AND R5, R5, R251, PT ;  /* 0x000000fb05057233 */ /* 0x000fe20003803000 */
[----:B------:R-:W-:-:S02]  /*1a330*/  LOP3.LUT R7, R7, R219, RZ, 0xc0, !PT ;  /* 0x000000db07077212 */ /* 0x000fc400078ec0ff */
[----:B------:R-:W-:Y:S01]  /*1a340*/  LOP3.LUT R4, R23, R218, RZ, 0xc0, !PT ;  /* 0x000000da17047212 */ /* 0x000fe200078ec0ff */
[----:B------:R-:W-:Y:S01]  /*1a350*/  IMAD.WIDE.U32 R218, R21, -0x326172a9, RZ ;  /* 0xcd9e8d5715da7825 */ /* 0x000fe200078e00ff */
[----:B------:R-:W-:Y:S02]  /*1a360*/  LOP3.LUT R11, R11, R228, RZ, 0xc0, !PT ;  /* 0x000000e40b0b7212 */ /* 0x000fe400078ec0ff */
[----:B------:R-:W-:Y:S01]  /*1a370*/  LOP3.LUT R5, R5, R35, RZ, 0xc0, !PT ;  /* 0x0000002305057212 */ /* 0x000fe200078ec0ff */
[----:B------:R-:W-:-:S05]  /*1a380*/  IMAD.WIDE.U32 R20, R20, -0x326172a9, RZ ;  /* 0xcd9e8d5714147825 */ /* 0x000fca00078e00ff */
[----:B------:R-:W-:Y:S01]  /*1a390*/  LOP3.LUT R228, R21, UR31, R218, 0x96, !PT ;  /* 0x0000001f15e47c12 */ /* 0x000fe2000f8e96da */
[----:B-1----:R-:W-:Y:S01]  /*1a3a0*/  HMMA.16816.F32 R136, R8, R14, R136 ;  /* 0x0000000e0888723c */ /* 0x002fe20000001888 */
[----:B------:R-:W-:-:S07]  /*1a3b0*/  LOP3.LUT R35, R20, 0xff, RZ, 0xc0, !PT ;  /* 0x000000ff14237812 */ /* 0x000fce00078ec0ff */
[----:B------:R-:W-:Y:S01]  /*1a3c0*/  HMMA.16816.F32 R152, R4, R14, R152 ;  /* 0x0000000e0498723c */ /* 0x000fe20000001898 */
[----:B------:R-:W-:-:S06]  /*1a3d0*/  SHF.R.U32.HI R227, RZ, 0x10, R228 ;  /* 0x00000010ffe37819 */ /* 0x000fcc00000116e4 */
[C---:B------:R-:W-:Y:S01]  /*1a3e0*/  LOP3.LUT R15, R228.reuse, 0xffff, RZ, 0xc0, !PT ;  /* 0x0000ffffe40f7812 */ /* 0x040fe200078ec0ff */
[----:B------:R-:W-:Y:S01]  /*1a3f0*/  HMMA.16816.F32 R132, R8, R12, R132 ;  /* 0x0000000c0884723c */ /* 0x000fe20000001884 */
[----:B------:R-:W-:Y:S02]  /*1a400*/  LOP3.LUT R14, R228, 0xff, RZ, 0xc0, !PT ;  /* 0x000000ffe40e7812 */ /* 0x000fe400078ec0ff */
[----:B------:R-:W-:-:S05]  /*1a410*/  SHF.R.U32.HI R15, RZ, 0x8, R15 ;  /* 0x00000008ff0f7819 */ /* 0x000fca000001160f */
[----:B------:R-:W-:Y:S01]  /*1a420*/  HMMA.16816.F32 R144, R4, R12, R144 ;  /* 0x0000000c0490723c */ /* 0x000fe20000001890 */
[----:B------:R-:W-:-:S06]  /*1a430*/  SHF.R.U32.HI R235, RZ, 0x10, R20 ;  /* 0x00000010ffeb7819 */ /* 0x000fcc0000011614 */
[----:B------:R-:W-:-:S04]  /*1a440*/  LOP3.LUT R12, R20, 0xffff, RZ, 0xc0, !PT ;  /* 0x0000ffff140c7812 */ /* 0x000fc800078ec0ff */
[----:B------:R-:W-:Y:S02]  /*1a450*/  SHF.R.U32.HI R12, RZ, 0x8, R12 ;  /* 0x00000008ff0c7819 */ /* 0x000fe4000001160c */
[----:B------:R-:W-:Y:S01]  /*1a460*/  PRMT R14, R14, 0x5410, R15 ;  /* 0x000054100e0e7816 */ /* 0x000fe2000000000f */
[----:B------:R-:W-:Y:S01]  /*1a470*/  IMAD.WIDE.U32 R22, R166, -0x2daee0ad, RZ ;  /* 0xd2511f53a6167825 */ /* 0x000fe200078e00ff */
[----:B------:R-:W-:Y:S02]  /*1a480*/  SHF.R.U32.HI R228, RZ, 0x18, R228 ;  /* 0x00000018ffe47819 */ /* 0x000fe400000116e4 */
[----:B------:R-:W-:Y:S02]  /*1a490*/  LOP3.LUT R227, R227, 0xff, RZ, 0xc0, !PT ;  /* 0x000000ffe3e37812 */ /* 0x000fe400078ec0ff */
[----:B------:R-:W-:Y:S02]  /*1a4a0*/  PRMT R12, R35, 0x5410, R12 ;  /* 0x00005410230c7816 */ /* 0x000fe4000000000c */
[----:B------:R-:W-:-:S02]  /*1a4b0*/  SHF.R.U32.HI R13, RZ, 0x18, R20 ;  /* 0x00000018ff0d7819 */ /* 0x000fc40000011614 */
[----:B------:R-:W-:Y:S01]  /*1a4c0*/  LOP3.LUT R235, R235, 0xff, RZ, 0xc0, !PT ;  /* 0x000000ffebeb7812 */ /* 0x000fe200078ec0ff */
[-C--:B------:R-:W-:Y:S01]  /*1a4d0*/  HMMA.16816.F32 R140, R8, R16.reuse, R140 ;  /* 0x00000010088c723c */ /* 0x080fe2000000188c */
[--C-:B------:R-:W-:Y:S01]  /*1a4e0*/  HSET2.LE.AND R14, R14, R251.reuse, PT ;  /* 0x000000fb0e0e7233 */ /* 0x100fe20003803000 */
[----:B------:R-:W-:Y:S02]  /*1a4f0*/  PRMT R15, R227, 0x5410, R228 ;  /* 0x00005410e30f7816 */ /* 0x000fe400000000e4 */
[----:B------:R-:W-:Y:S02]  /*1a500*/  PRMT R13, R235, 0x5410, R13 ;  /* 0x00005410eb0d7816 */ /* 0x000fe4000000000d */
[----:B------:R-:W-:Y:S02]  /*1a510*/  LOP3.LUT R166, R23, UR13, R28, 0x96, !PT ;  /* 0x0000000d17a67c12 */ /* 0x000fe4000f8e961c */
[----:B------:R-:W-:Y:S01]  /*1a520*/  HMMA.16816.F32 R156, R4, R16, R156 ;  /* 0x00000010049c723c */ /* 0x000fe2000000189c */
[--C-:B------:R-:W-:Y:S01]  /*1a530*/  HSET2.LE.AND R15, R15, R251.reuse, PT ;  /* 0x000000fb0f0f7233 */ /* 0x100fe20003803000 */
[----:B------:R-:W2:Y:S04]  /*1a540*/  LDL.LU.64 R28, [R1+0x248] ;  /* 0x00024800011c7983 */ /* 0x000ea80000300a00 */
[----:B------:R-:W2:Y:S01]  /*1a550*/  LDL.LU R35, [R1+0x240] ;  /* 0x0002400001237983 */ /* 0x000ea20000300800 */
[--C-:B------:R-:W-:Y:S01]  /*1a560*/  HSET2.LE.AND R16, R12, R251.reuse, PT ;  /* 0x000000fb0c107233 */ /* 0x100fe20003803000 */
[----:B------:R-:W-:Y:S01]  /*1a570*/  LOP3.LUT R12, R14, R225, RZ, 0xc0, !PT ;  /* 0x000000e10e0c7212 */ /* 0x000fe200078ec0ff */
[----:B------:R-:W-:Y:S01]  /*1a580*/  HSET2.LE.AND R17, R13, R251, PT ;  /* 0x000000fb0d117233 */ /* 0x000fe20003803000 */
[----:B------:R1:W5:Y:S02]  /*1a590*/  LDL.LU R228, [R1+0x23c] ;  /* 0x00023c0001e47983 */ /* 0x0003640000300800 */
[----:B------:R-:W-:Y:S01]  /*1a5a0*/  LOP3.LUT R14, R16, R226, RZ, 0xc0, !PT ;  /* 0x000000e2100e7212 */ /* 0x000fe200078ec0ff */
[----:B------:R-:W-:Y:S01]  /*1a5b0*/  IMAD.WIDE.U32 R226, R166, -0x326172a9, RZ ;  /* 0xcd9e8d57a6e27825 */ /* 0x000fe200078e00ff */
[----:B------:R-:W-:-:S02]  /*1a5c0*/  LOP3.LUT R13, R15, R224, RZ, 0xc0, !PT ;  /* 0x000000e00f0d7212 */ /* 0x000fc400078ec0ff */
[----:B------:R-:W-:Y:S02]  /*1a5d0*/  LOP3.LUT R15, R17, R215, RZ, 0xc0, !PT ;  /* 0x000000d7110f7212 */ /* 0x000fe400078ec0ff */
[----:B------:R1:W5:Y:S01]  /*1a5e0*/  LDL.LU R215, [R1+0x238] ;  /* 0x0002380001d77983 */ /* 0x0003620000300800 */
[----:B------:R-:W-:-:S03]  /*1a5f0*/  LOP3.LUT R16, R227, UR12, R32, 0x96, !PT ;  /* 0x0000000ce3107c12 */ /* 0x000fc6000f8e9620 */
[----:B------:R-:W2:Y:S01]  /*1a600*/  LDL.LU.64 R32, [R1+0x230] ;  /* 0x0002300001207983 */ /* 0x000ea20000300a00 */
[----:B------:R-:W-:-:S05]  /*1a610*/  IMAD.WIDE.U32 R232, R232, -0x2daee0ad, RZ ;  /* 0xd2511f53e8e87825 */ /* 0x000fca00078e00ff */
[----:B------:R-:W-:Y:S01]  /*1a620*/  LOP3.LUT R233, R233, UR11, R22, 0x96, !PT ;  /* 0x0000000be9e97c12 */ /* 0x000fe2000f8e9616 */
[-C--:B------:R-:W-:Y:S01]  /*1a630*/  HMMA.16816.F32 R148, R8, R18.reuse, R148 ;  /* 0x000000120894723c */ /* 0x080fe20000001894 */
[----:B------:R-:W1:Y:S03]  /*1a640*/  LDSM.16.MT88.4 R8, [R214+0x5800] ;  /* 0x00580000d608783b */ /* 0x000e660000004200 */
[----:B------:R-:W-:Y:S01]  /*1a650*/  IMAD.WIDE.U32 R224, R233, -0x326172a9, RZ ;  /* 0xcd9e8d57e9e07825 */ /* 0x000fe200078e00ff */
[----:B------:R-:W1:Y:S03]  /*1a660*/  LDSM.16.MT88.4 R20, [R213+0x5800] ;  /* 0x00580000d514783b */ /* 0x000e660000004200 */
[----:B------:R-:W-:Y:S07]  /*1a670*/  HMMA.16816.F32 R160, R4, R18, R160 ;  /* 0x0000001204a0723c */ /* 0x000fee00000018a0 */
[----:B------:R-:W-:-:S02]  /*1a680*/  LOP3.LUT R7, R224, 0xffff, RZ, 0xc0, !PT ;  /* 0x0000ffffe0077812 */ /* 0x000fc400078ec0ff */
[----:B------:R-:W-:Y:S02]  /*1a690*/  LOP3.LUT R5, R225, UR31, R226, 0x96, !PT ;  /* 0x0000001fe1057c12 */ /* 0x000fe4000f8e96e2 */
[----:B------:R-:W-:Y:S01]  /*1a6a0*/  LOP3.LUT R4, R224, 0xff, RZ, 0xc0, !PT ;  /* 0x000000ffe0047812 */ /* 0x000fe200078ec0ff */
[----:B------:R-:W-:Y:S01]  /*1a6b0*/  STG.E.U16 [R240.64+-0xee], R250 ;  /* 0xffff12faf0007986 */ /* 0x000fe2000c101524 */
[----:B------:R-:W-:Y:S02]  /*1a6c0*/  SHF.R.U32.HI R7, RZ, 0x8, R7 ;  /* 0x00000008ff077819 */ /* 0x000fe40000011607 */
[----:B------:R-:W-:Y:S01]  /*1a6d0*/  LOP3.LUT R19, R5, 0xffff, RZ, 0xc0, !PT ;  /* 0x0000ffff05137812 */ /* 0x000fe200078ec0ff */
[----:B------:R-:W-:Y:S01]  /*1a6e0*/  FADD.FTZ R185, R249, R185 ;  /* 0x000000b9f9b97221 */ /* 0x000fe20000010000 */
[----:B------:R-:W-:Y:S01]  /*1a6f0*/  PRMT R4, R4, 0x5410, R7 ;  /* 0x0000541004047816 */ /* 0x000fe20000000007 */
[----:B------:R-:W-:Y:S01]  /*1a700*/  FADD.FTZ R184, R222, R184 ;  /* 0x000000b8deb87221 */ /* 0x000fe20000010000 */
[----:B------:R-:W-:Y:S01]  /*1a710*/  SHF.R.U32.HI R7, RZ, 0x10, R5 ;  /* 0x00000010ff077819 */ /* 0x000fe20000011605 */
[----:B------:R-:W-:Y:S01]  /*1a720*/  FADD.FTZ R182, R194, R182 ;  /* 0x000000b6c2b67221 */ /* 0x000fe20000010000 */
[----:B------:R-:W-:Y:S01]  /*1a730*/  LOP3.LUT R18, R5, 0xff, RZ, 0xc0, !PT ;  /* 0x000000ff05127812 */ /* 0x000fe200078ec0ff */
[----:B------:R-:W-:Y:S01]  /*1a740*/  FADD.FTZ R183, R202, R183 ;  /* 0x000000b7cab77221 */ /* 0x000fe20000010000 */
[----:B------:R-:W-:Y:S01]  /*1a750*/  SHF.R.U32.HI R19, RZ, 0x8, R19 ;  /* 0x00000008ff137819 */ /* 0x000fe20000011613 */
[----:B------:R2:W5:Y:S01]  /*1a760*/  LDL.LU.64 R226, [R1+0x228] ;  /* 0x0002280001e27983 */ /* 0x0005620000300a00 */
[----:B------:R-:W-:-:S02]  /*1a770*/  SHF.R.U32.HI R6, RZ, 0x10, R224 ;  /* 0x00000010ff067819 */ /* 0x000fc400000116e0 */
[----:B------:R-:W-:Y:S02]  /*1a780*/  LOP3.LUT R166, R7, 0xff, RZ, 0xc0, !PT ;  /* 0x000000ff07a67812 */ /* 0x000fe400078ec0ff */
[----:B------:R-:W-:Y:S02]  /*1a790*/  PRMT R7, R18, 0x5410, R19 ;  /* 0x0000541012077816 */ /* 0x000fe40000000013 */
[----:B------:R-:W-:Y:S02]  /*1a7a0*/  SHF.R.U32.HI R17, RZ, 0x18, R224 ;  /* 0x00000018ff117819 */ /* 0x000fe400000116e0 */
[----:B------:R-:W-:Y:S02]  /*1a7b0*/  LOP3.LUT R6, R6, 0xff, RZ, 0xc0, !PT ;  /* 0x000000ff06067812 */ /* 0x000fe400078ec0ff */
[----:B------:R-:W-:Y:S01]  /*1a7c0*/  SHF.R.U32.HI R5, RZ, 0x18, R5 ;  /* 0x00000018ff057819 */ /* 0x000fe20000011605 */
[--C-:B------:R-:W-:Y:S01]  /*1a7d0*/  HSET2.LE.AND R7, R7, R251.reuse, PT ;  /* 0x000000fb07077233 */ /* 0x100fe20003803000 */
[----:B------:R-:W-:Y:S01]  /*1a7e0*/  PRMT R6, R6, 0x5410, R17 ;  /* 0x0000541006067816 */ /* 0x000fe20000000011 */
[--C-:B------:R-:W-:Y:S01]  /*1a7f0*/  HSET2.LE.AND R18, R4, R251.reuse, PT ;  /* 0x000000fb04127233 */ /* 0x100fe20003803000 */
[----:B------:R-:W-:Y:S01]  /*1a800*/  PRMT R5, R166, 0x5410, R5 ;  /* 0x00005410a6057816 */ /* 0x000fe20000000005 */
[----:B-1----:R-:W-:Y:S01]  /*1a810*/  HMMA.16816.F32 R132, R12, R8, R132 ;  /* 0x000000080c84723c */ /* 0x002fe20000001884 */
[----:B------:R-:W-:Y:S01]  /*1a820*/  LOP3.LUT R4, R7, R212, RZ, 0xc0, !PT ;  /* 0x000000d407047212 */ /* 0x000fe200078ec0ff */
[--C-:B------:R-:W-:Y:S01]  /*1a830*/  HSET2.LE.AND R7, R6, R251.reuse, PT ;  /* 0x000000fb06077233 */ /* 0x100fe20003803000 */
[----:B------:R-:W-:Y:S01]  /*1a840*/  STG.E.U16 [R238.64+-0xf0], R112 ;  /* 0xffff1070ee007986 */ /* 0x000fe2000c101524 */
[----:B------:R-:W-:Y:S01]  /*1a850*/  HSET2.LE.AND R5, R5, R251, PT ;  /* 0x000000fb05057233 */ /* 0x000fe20003803000 */
[----:B------:R-:W-:-:S02]  /*1a860*/  LOP3.LUT R17, R219, UR12, R234, 0x96, !PT ;  /* 0x0000000cdb117c12 */ /* 0x000fc4000f8e96ea */
[----:B------:R-:W-:Y:S01]  /*1a870*/  LOP3.LUT R6, R18, R210, RZ, 0xc0, !PT ;  /* 0x000000d212067212 */ /* 0x000fe200078ec0ff */
[----:B------:R-:W-:Y:S01]  /*1a880*/  HMMA.16816.F32 R136, R12, R10, R136 ;  /* 0x0000000a0c88723c */ /* 0x000fe20000001888 */
[----:B------:R-:W-:Y:S01]  /*1a890*/  LOP3.LUT R5, R5, R211, RZ, 0xc0, !PT ;  /* 0x000000d305057212 */ /* 0x000fe200078ec0ff */
[----:B------:R-:W-:Y:S01]  /*1a8a0*/  STG.E.U16 [R238.64+-0xee], R111 ;  /* 0xffff126fee007986 */ /* 0x000fe2000c101524 */
[----:B------:R-:W-:Y:S01]  /*1a8b0*/  LOP3.LUT R7, R7, R209, RZ, 0xc0, !PT ;  /* 0x000000d107077212 */ /* 0x000fe200078ec0ff */
[----:B------:R-:W-:Y:S02]  /*1a8c0*/  IMAD.WIDE.U32 R234, R16, -0x2daee0ad, RZ ;  /* 0xd2511f5310ea7825 */ /* 0x000fe400078e00ff */
[----:B------:R1:W5:Y:S02]  /*1a8d0*/  LDL.LU.64 R224, [R1+0x220] ;  /* 0x0002200001e07983 */ /* 0x0003640000300a00 */
[----:B------:R-:W-:Y:S02]  /*1a8e0*/  IMAD.WIDE.U32 R16, R17, -0x2daee0ad, RZ ;  /* 0xd2511f5311107825 */ /* 0x000fe400078e00ff */
[----:B------:R-:W-:Y:S08]  /*1a8f0*/  HMMA.16816.F32 R144, R4, R8, R144 ;  /* 0x000000080490723c */ /* 0x000ff00000001890 */
[----:B------:R-:W-:Y:S01]  /*1a900*/  HMMA.16816.F32 R140, R12, R20, R140 ;  /* 0x000000140c8c723c */ /* 0x000fe2000000188c */
[----:B------:R-:W-:-:S07]  /*1a910*/  LOP3.LUT R166, R17, UR32, R216, 0x96, !PT ;  /* 0x0000002011a67c12 */ /* 0x000fce000f8e96d8 */
[----:B------:R-:W-:Y:S01]  /*1a920*/  HMMA.16816.F32 R148, R12, R22, R148 ;  /* 0x000000160c94723c */ /* 0x000fe20000001894 */
[--C-:B------:R-:W-:Y:S01]  /*1a930*/  SHF.R.U32.HI R8, RZ, 0x10, R16.reuse ;  /* 0x00000010ff087819 */ /* 0x100fe20000011610 */
[----:B------:R-:W1:Y:S01]  /*1a940*/  LDSM.16.MT88.4 R12, [R214+0x5c00] ;  /* 0x005c0000d60c783b */ /* 0x000e620000004200 */
[C---:B------:R-:W-:Y:S02]  /*1a950*/  LOP3.LUT R9, R16.reuse, 0xffff, RZ, 0xc0, !PT ;  /* 0x0000ffff10097812 */ /* 0x040fe400078ec0ff */
[----:B------:R-:W-:Y:S01]  /*1a960*/  LOP3.LUT R17, R16, 0xff, RZ, 0xc0, !PT ;  /* 0x000000ff10117812 */ /* 0x000fe200078ec0ff */
[----:B------:R-:W-:Y:S01]  /*1a970*/  FADD.FTZ R185, R248, R185 ;  /* 0x000000b9f8b97221 */ /* 0x000fe20000010000 */
[----:B------:R-:W-:Y:S01]  /*1a980*/  SHF.R.U32.HI R16, RZ, 0x18, R16 ;  /* 0x00000018ff107819 */ /* 0x000fe20000011610 */
[C---:B------:R-:W-:Y:S01]  /*1a990*/  HMMA.16816.F32 R152, R4.reuse, R10, R152 ;  /* 0x0000000a0498723c */ /* 0x040fe20000001898 */
[----:B------:R-:W-:Y:S01]  /*1a9a0*/  LOP3.LUT R233, R166, 0xffff, RZ, 0xc0, !PT ;  /* 0x0000ffffa6e97812 */ /* 0x000fe200078ec0ff */
[----:B------:R-:W-:Y:S01]  /*1a9b0*/  FADD.FTZ R184, R221, R184 ;  /* 0x000000b8ddb87221 */ /* 0x000fe20000010000 */
[----:B------:R-:W-:Y:S01]  /*1a9c0*/  LOP3.LUT R209, R8, 0xff, RZ, 0xc0, !PT ;  /* 0x000000ff08d17812 */ /* 0x000fe200078ec0ff */
[----:B------:R-:W-:Y:S01]  /*1a9d0*/  FADD.FTZ R182, R193, R182 ;  /* 0x000000b6c1b67221 */ /* 0x000fe20000010000 */
[----:B------:R-:W-:Y:S01]  /*1a9e0*/  LOP3.LUT R19, R166, 0xff, RZ, 0xc0, !PT ;  /* 0x000000ffa6137812 */ /* 0x000fe200078ec0ff */
[----:B------:R-:W-:Y:S01]  /*1a9f0*/  FADD.FTZ R183, R201, R183 ;  /* 0x000000b7c9b77221 */ /* 0x000fe20000010000 */
[----:B------:R-:W-:Y:S01]  /*1aa00*/  SHF.R.U32.HI R233, RZ, 0x8, R233 ;  /* 0x00000008ffe97819 */ /* 0x000fe200000116e9 */
[----:B------:R-:W-:Y:S01]  /*1aa10*/  HMMA.16816.F32 R156, R4, R20, R156 ;  /* 0x00000014049c723c */ /* 0x000fe2000000189c */
[----:B------:R-:W-:Y:S01]  /*1aa20*/  PRMT R16, R209, 0x5410, R16 ;  /* 0x00005410d1107816 */ /* 0x000fe20000000010 */
[----:B------:R1:W5:Y:S01]  /*1aa30*/  LDL.LU R212, [R1+0x218] ;  /* 0x0002180001d47983 */ /* 0x0003620000300800 */
[----:B------:R-:W-:-:S03]  /*1aa40*/  SHF.R.U32.HI R210, RZ, 0x8, R9 ;  /* 0x00000008ffd27819 */ /* 0x000fc60000011609 */
[----:B------:R-:W1:Y:S01]  /*1aa50*/  LDSM.16.MT88.4 R8, [R213+0x5c00] ;  /* 0x005c0000d508783b */ /* 0x000e620000004200 */
[----:B------:R-:W-:Y:S01]  /*1aa60*/  PRMT R19, R19, 0x5410, R233 ;  /* 0x0000541013137816 */ /* 0x000fe200000000e9 */
[--C-:B------:R-:W-:Y:S01]  /*1aa70*/  HSET2.LE.AND R16, R16, R251.reuse, PT ;  /* 0x000000fb10107233 */ /* 0x100fe20003803000 */
[----:B------:R-:W-:Y:S01]  /*1aa80*/  LOP3.LUT R232, R235, UR32, R232, 0x96, !PT ;  /* 0x00000020ebe87c12 */ /* 0x000fe2000f8e96e8 */
[----:B------:R-:W-:Y:S01]  /*1aa90*/  HMMA.16816.F32 R160, R4, R22, R160 ;  /* 0x0000001604a0723c */ /* 0x000fe200000018a0 */
[----:B------:R-:W-:Y:S01]  /*1aaa0*/  FADD.FTZ R185, R247, R185 ;  /* 0x000000b9f7b97221 */ /* 0x000fe20000010000 */
[----:B------:R-:W-:Y:S01]  /*1aab0*/  HSET2.LE.AND R21, R19, R251, PT ;  /* 0x000000fb13157233 */ /* 0x000fe20003803000 */
[----:B------:R-:W-:Y:S01]  /*1aac0*/  LOP3.LUT R19, R16, R0, RZ, 0xc0, !PT ;  /* 0x0000000010137212 */ /* 0x000fe200078ec0ff */
[----:B------:R-:W-:Y:S01]  /*1aad0*/  FADD.FTZ R184, R220, R184 ;  /* 0x000000b8dcb87221 */ /* 0x000fe20000010000 */
[----:B------:R-:W-:Y:S01]  /*1aae0*/  LOP3.LUT R0, R234, 0xffff, RZ, 0xc0, !PT ;  /* 0x0000ffffea007812 */ /* 0x000fe200078ec0ff */
[----:B------:R-:W-:Y:S01]  /*1aaf0*/  FADD.FTZ R182, R192, R182 ;  /* 0x000000b6c0b67221 */ /* 0x000fe20000010000 */
[----:B------:R-:W-:-:S02]  /*1ab00*/  LOP3.LUT R4, R234, 0xff, RZ, 0xc0, !PT ;  /* 0x000000ffea047812 */ /* 0x000fc400078ec0ff */
[----:B------:R-:W-:Y:S01]  /*1ab10*/  SHF.R.U32.HI R18, RZ, 0x10, R166 ;  /* 0x00000010ff127819 */ /* 0x000fe200000116a6 */
[----:B------:R-:W-:Y:S01]  /*1ab20*/  FADD.FTZ R183, R200, R183 ;  /* 0x000000b7c8b77221 */ /* 0x000fe20000010000 */
[----:B------:R-:W-:Y:S01]  /*1ab30*/  SHF.R.U32.HI R0, RZ, 0x8, R0 ;  /* 0x00000008ff007819 */ /* 0x000fe20000011600 */
[----:B------:R1:W5:Y:S01]  /*1ab40*/  LDL.LU.64 R218, [R1+0x210] ;  /* 0x0002100001da7983 */ /* 0x0003620000300a00 */
[----:B------:R-:W-:Y:S02]  /*1ab50*/  LOP3.LUT R5, R232, 0xffff, RZ, 0xc0, !PT ;  /* 0x0000ffffe8057812 */ /* 0x000fe400078ec0ff */
[----:B------:R-:W-:Y:S02]  /*1ab60*/  SHF.R.U32.HI R6, RZ, 0x10, R234 ;  /* 0x00000010ff067819 */ /* 0x000fe400000116ea */
[----:B------:R-:W-:Y:S01]  /*1ab70*/  SHF.R.U32.HI R7, RZ, 0x10, R232 ;  /* 0x00000010ff077819 */ /* 0x000fe200000116e8 */
[----:B------:R-:W-:Y:S01]  /*1ab80*/  FADD.FTZ R185, R246, R185 ;  /* 0x000000b9f6b97221 */ /* 0x000fe20000010000 */
[----:B------:R-:W-:Y:S01]  /*1ab90*/  PRMT R0, R4, 0x5410, R0 ;  /* 0x0000541004007816 */ /* 0x000fe20000000000 */
[----:B------:R-:W-:Y:S01]  /*1aba0*/  FADD.FTZ R184, R207, R184 ;  /* 0x000000b8cfb87221 */ /* 0x000fe20000010000 */
[----:B------:R-:W-:Y:S01]  /*1abb0*/  LOP3.LUT R4, R232, 0xff, RZ, 0xc0, !PT ;  /* 0x000000ffe8047812 */ /* 0x000fe200078ec0ff */
[----:B------:R-:W-:Y:S01]  /*1abc0*/  FADD.FTZ R182, R191, R182 ;  /* 0x000000b6bfb67221 */ /* 0x000fe20000010000 */
[----:B------:R-:W-:-:S02]  /*1abd0*/  SHF.R.U32.HI R5, RZ, 0x8, R5 ;  /* 0x00000008ff057819 */ /* 0x000fc40000011605 */
[----:B------:R-:W-:Y:S02]  /*1abe0*/  SHF.R.U32.HI R166, RZ, 0x18, R166 ;  /* 0x00000018ffa67819 */ /* 0x000fe400000116a6 */
[----:B------:R-:W-:Y:S01]  /*1abf0*/  LOP3.LUT R18, R18, 0xff, RZ, 0xc0, !PT ;  /* 0x000000ff12127812 */ /* 0x000fe200078ec0ff */
[----:B------:R-:W-:Y:S01]  /*1ac00*/  FADD.FTZ R183, R199, R183 ;  /* 0x000000b7c7b77221 */ /* 0x000fe20000010000 */
[----:B------:R-:W-:Y:S01]  /*1ac10*/  SHF.R.U32.HI R234, RZ, 0x18, R234 ;  /* 0x00000018ffea7819 */ /* 0x000fe200000116ea */
[----:B------:R1:W5:Y:S01]  /*1ac20*/  LDL.LU R211, [R1+0x208] ;  /* 0x0002080001d37983 */ /* 0x0003620000300800 */
[----:B------:R-:W-:Y:S02]  /*1ac30*/  LOP3.LUT R6, R6, 0xff, RZ, 0xc0, !PT ;  /* 0x000000ff06067812 */ /* 0x000fe400078ec0ff */
[----:B------:R-:W-:Y:S02]  /*1ac40*/  SHF.R.U32.HI R232, RZ, 0x18, R232 ;  /* 0x00000018ffe87819 */ /* 0x000fe400000116e8 */
[----:B------:R-:W-:-:S02]  /*1ac50*/  LOP3.LUT R7, R7, 0xff, RZ, 0xc0, !PT ;  /* 0x000000ff07077812 */ /* 0x000fc400078ec0ff */
[----:B------:R-:W-:Y:S01]  /*1ac60*/  PRMT R4, R4, 0x5410, R5 ;  /* 0x0000541004047816 */ /* 0x000fe20000000005 */
[--C-:B------:R-:W-:Y:S01]  /*1ac70*/  HSET2.LE.AND R0, R0, R251.reuse, PT ;  /* 0x000000fb00007233 */ /* 0x100fe20003803000 */
[----:B------:R-:W-:Y:S01]  /*1ac80*/  PRMT R6, R6, 0x5410, R234 ;  /* 0x0000541006067816 */ /* 0x000fe200000000ea */
[----:B------:R-:W-:Y:S01]  /*1ac90*/  FADD.FTZ R185, R245, R185 ;  /* 0x000000b9f5b97221 */ /* 0x000fe20000010000 */
[----:B------:R-:W-:Y:S01]  /*1aca0*/  PRMT R5, R7, 0x5410, R232 ;  /* 0x0000541007057816 */ /* 0x000fe200000000e8 */
[--C-:B------:R-:W-:Y:S01]  /*1acb0*/  HSET2.LE.AND R4, R4, R251.reuse, PT ;  /* 0x000000fb04047233 */ /* 0x100fe20003803000 */
[----:B------:R-:W-:Y:S01]  /*1acc0*/  FADD.FTZ R184, R206, R184 ;  /* 0x000000b8ceb87221 */ /* 0x000fe20000010000 */
[--C-:B------:R-:W-:Y:S01]  /*1acd0*/  HSET2.LE.AND R7, R6, R251.reuse, PT ;  /* 0x000000fb06077233 */ /* 0x100fe20003803000 */
[----:B------:R-:W-:Y:S01]  /*1ace0*/  FADD.FTZ R182, R190, R182 ;  /* 0x000000b6beb67221 */ /* 0x000fe20000010000 */
[----:B------:R-:W-:Y:S01]  /*1acf0*/  HSET2.LE.AND R5, R5, R251, PT ;  /* 0x000000fb05057233 */ /* 0x000fe20003803000 */
[----:B------:R-:W-:Y:S01]  /*1ad00*/  PRMT R18, R18, 0x5410, R166 ;  /* 0x0000541012127816 */ /* 0x000fe200000000a6 */
[----:B------:R-:W-:Y:S01]  /*1ad10*/  FADD.FTZ R185, R244, R185 ;  /* 0x000000b9f4b97221 */ /* 0x000fe20000010000 */
[----:B------:R-:W-:Y:S01]  /*1ad20*/  LOP3.LUT R4, R4, R252, RZ, 0xc0, !PT ;  /* 0x000000fc04047212 */ /* 0x000fe200078ec0ff */
[----:B------:R-:W-:Y:S01]  /*1ad30*/  FADD.FTZ R183, R198, R183 ;  /* 0x000000b7c6b77221 */ /* 0x000fe20000010000 */
[----:B------:R-:W-:Y:S01]  /*1ad40*/  LOP3.LUT R5, R5, R164, RZ, 0xc0, !PT ;  /* 0x000000a405057212 */ /* 0x000fe200078ec0ff */
[----:B------:R2:W5:Y:S01]  /*1ad50*/  LDL.LU.64 R216, [R1+0x200] ;  /* 0x0002000001d87983 */ /* 0x0005620000300a00 */
[----:B------:R-:W-:-:S02]  /*1ad60*/  LOP3.LUT R6, R0, R3, RZ, 0xc0, !PT ;  /* 0x0000000300067212 */ /* 0x000fc400078ec0ff */
[----:B------:R-:W-:Y:S01]  /*1ad70*/  LOP3.LUT R7, R7, R2, RZ, 0xc0, !PT ;  /* 0x0000000207077212 */ /* 0x000fe200078ec0ff */
[----:B------:R-:W-:Y:S01]  /*1ad80*/  FADD.FTZ R184, R205, R184 ;  /* 0x000000b8cdb87221 */ /* 0x000fe20000010000 */
[----:B------:R-:W-:Y:S01]  /*1ad90*/  PRMT R17, R17, 0x5410, R210 ;  /* 0x0000541011117816 */ /* 0x000fe200000000d2 */
[----:B------:R-:W-:Y:S01]  /*1ada0*/  FADD.FTZ R182, R189, R182 ;  /* 0x000000b6bdb67221 */ /* 0x000fe20000010000 */
[--C-:B------:R-:W-:Y:S01]  /*1adb0*/  HSET2.LE.AND R20, R18, R251.reuse, PT ;  /* 0x000000fb12147233 */ /* 0x100fe20003803000 */
[----:B------:R-:W-:Y:S01]  /*1adc0*/  FADD.FTZ R185, R231, R185 ;  /* 0x000000b9e7b97221 */ /* 0x000fe20000010000 */
[----:B------:R2:W5:Y:S01]  /*1add0*/  LDL.LU R210, [R1+0x1f8] ;  /* 0x0001f80001d27983 */ /* 0x0005620000300800 */
[----:B------:R-:W-:Y:S01]  /*1ade0*/  HSET2.LE.AND R18, R17, R251, PT ;  /* 0x000000fb11127233 */ /* 0x000fe20003803000 */
[----:B------:R-:W-:Y:S01]  /*1adf0*/  FADD.FTZ R183, R197, R183 ;  /* 0x000000b7c5b77221 */ /* 0x000fe20000010000 */
[C---:B-1----:R-:W-:Y:S01]  /*1ae00*/  HMMA.16816.F32 R144, R4.reuse, R12, R144 ;  /* 0x0000000c0490723c */ /* 0x042fe20000001890 */
[----:B------:R-:W-:Y:S01]  /*1ae10*/  FADD.FTZ R184, R204, R184 ;  /* 0x000000b8ccb87221 */ /* 0x000fe20000010000 */
[----:B------:R1:W5:Y:S01]  /*1ae20*/  LDL.LU R209, [R1+0x1f4] ;  /* 0x0001f40001d17983 */ /* 0x0003620000300800 */
[----:B------:R-:W-:Y:S01]  /*1ae30*/  FADD.FTZ R182, R188, R182 ;  /* 0x000000b6bcb67221 */ /* 0x000fe20000010000 */
[----:B------:R-:W-:Y:S01]  /*1ae40*/  LOP3.LUT R16, R21, R208, RZ, 0xc0, !PT ;  /* 0x000000d015107212 */ /* 0x000fe200078ec0ff */
[----:B------:R-:W-:Y:S01]  /*1ae50*/  FADD.FTZ R185, R229, R185 ;  /* 0x000000b9e5b97221 */ /* 0x000fe20000010000 */
[----:B------:R1:W5:Y:S02]  /*1ae60*/  LDL.LU R208, [R1+0x1f0] ;  /* 0x0001f00001d07983 */ /* 0x0003640000300800 */
[----:B------:R-:W-:Y:S01]  /*1ae70*/  HMMA.16816.F32 R152, R4, R14, R152 ;  /* 0x0000000e0498723c */ /* 0x000fe20000001898 */
[----:B------:R-:W-:Y:S01]  /*1ae80*/  LOP3.LUT R17, R20, R171, RZ, 0xc0, !PT ;  /* 0x000000ab14117212 */ /* 0x000fe200078ec0ff */
[----:B------:R-:W-:Y:S01]  /*1ae90*/  FADD.FTZ R183, R196, R183 ;  /* 0x000000b7c4b77221 */ /* 0x000fe20000010000 */
[----:B------:R1:W5:Y:S01]  /*1aea0*/  LDL.LU R171, [R1+0x1ec] ;  /* 0x0001ec0001ab7983 */ /* 0x0003620000300800 */
[----:B------:R-:W-:-:S04]  /*1aeb0*/  FADD.FTZ R184, R203, R184 ;  /* 0x000000b8cbb87221 */ /* 0x000fc80000010000 */
[C---:B------:R-:W-:Y:S01]  /*1aec0*/  HMMA.16816.F32 R156, R4.reuse, R8, R156 ;  /* 0x00000008049c723c */ /* 0x040fe2000000189c */
[----:B------:R-:W-:Y:S01]  /*1aed0*/  LOP3.LUT R18, R18, R170, RZ, 0xc0, !PT ;  /* 0x000000aa12127212 */ /* 0x000fe200078ec0ff */
[----:B------:R-:W-:Y:S01]  /*1aee0*/  FADD.FTZ R182, R187, R182 ;  /* 0x000000b6bbb67221 */ /* 0x000fe20000010000 */
[----:B------:R1:W5:Y:S05]  /*1aef0*/  LDL.LU R170, [R1+0x1e8] ;  /* 0x0001e80001aa7983 */ /* 0x00036a0000300800 */
[----:B------:R-:W-:Y:S01]  /*1af00*/  HMMA.16816.F32 R160, R4, R10, R160 ;  /* 0x0000000a04a0723c */ /* 0x000fe200000018a0 */
[----:B------:R-:W-:-:S06]  /*1af10*/  FADD.FTZ R183, R195, R183 ;  /* 0x000000b7c3b77221 */ /* 0x000fcc0000010000 */
[----:B------:R-:W-:Y:S01]  /*1af20*/  IADD3 R4, P1, R236, -0x200, RZ ;  /* 0xfffffe00ec047810 */ /* 0x000fe20007f3e0ff */
[----:B------:R-:W-:Y:S02]  /*1af30*/  FADD.FTZ R5, R223, R185 ;  /* 0x000000b9df057221 */ /* 0x000fe40000010000 */
[----:B------:R-:W-:Y:S02]  /*1af40*/  FADD.FTZ R182, R186, R182 ;  /* 0x000000b6bab67221 */ /* 0x000fe40000010000 */
[----:B------:R1:W-:Y:S01]  /*1af50*/  STL [R1+0x1dc], R4 ;  /* 0x0001dc0401007387 */ /* 0x0003e20000100800 */
[----:B------:R-:W-:-:S03]  /*1af60*/  FADD.FTZ R6, R41, R183 ;  /* 0x000000b729067221 */ /* 0x000fc60000010000 */
[----:B------:R3:W-:Y:S01]  /*1af70*/  STL [R1+0x1d8], R5 ;  /* 0x0001d80501007387 */ /* 0x0007e20000100800 */
[----:B-1----:R-:W-:Y:S02]  /*1af80*/  FADD.FTZ R4, R54, R184 ;  /* 0x000000b836047221 */ /* 0x002fe40000010000 */
[----:B---3--:R-:W-:-:S03]  /*1af90*/  FADD.FTZ R5, R40, R182 ;  /* 0x000000b628057221 */ /* 0x008fc60000010000 */
[----:B------:R1:W-:Y:S04]  /*1afa0*/  STL [R1+0x1d4], R4 ;  /* 0x0001d40401007387 */ /* 0x0003e80000100800 */
[----:B--2---:R2:W-:Y:S04]  /*1afb0*/  STG.E.U16 [R236.64+-0xe0], R33 ;  /* 0xffff2021ec007986 */ /* 0x0045e8000c101524 */
[----:B------:R2:W-:Y:S04]  /*1afc0*/  STG.E.U16 [R236.64+-0xde], R32 ;  /* 0xffff2220ec007986 */ /* 0x0005e8000c101524 */
[----:B------:R2:W-:Y:S04]  /*1afd0*/  STG.E.U16 [R242.64+-0xe0], R35 ;  /* 0xffff2023f2007986 */ /* 0x0005e8000c101524 */
[----:B----4-:R2:W-:Y:S04]  /*1afe0*/  STG.E.U16 [R242.64+-0xde], R34 ;  /* 0xffff2222f2007986 */ /* 0x0105e8000c101524 */
[----:B------:R2:W-:Y:S04]  /*1aff0*/  STG.E.U16 [R240.64+-0xe0], R108 ;  /* 0xffff206cf0007986 */ /* 0x0005e8000c101524 */
        /* <DEDUP_REMOVED lines=88> */
[----:B------:R2:W-:Y:S01]  /*1b580*/  STG.E.U16 [R240.64+-0x2e], R63 ;  /* 0xffffd23ff0007986 */ /* 0x0005e2000c101524 */
[----:B-1----:R-:W-:-:S03]  /*1b590*/  IADD3.X R4, R237, -0x1, RZ, P1, !PT ;  /* 0xffffffffed047810 */ /* 0x002fc60000ffe4ff */
        /* <DEDUP_REMOVED lines=14> */
[----:B------:R2:W-:Y:S04]  /*1b680*/  STL [R1+0x1d0], R6 ;  /* 0x0001d00601007387 */ /* 0x0005e80000100800 */
[----:B------:R2:W-:Y:S04]  /*1b690*/  STG.E.U16 [R240.64+-0x10], R58 ;  /* 0xfffff03af0007986 */ /* 0x0005e8000c101524 */
[----:B------:R2:W-:Y:S04]  /*1b6a0*/  STG.E.U16 [R240.64+-0xe], R57 ;  /* 0xfffff239f0007986 */ /* 0x0005e8000c101524 */
[----:B------:R2:W-:Y:S04]  /*1b6b0*/  STL [R1+0x198], R5 ;  /* 0x0001980501007387 */ /* 0x0005e80000100800 */
[----:B------:R2:W-:Y:S04]  /*1b6c0*/  STG.E.U16 [R238.64+-0x10], R56 ;  /* 0xfffff038ee007986 */ /* 0x0005e8000c101524 */
[----:B------:R2:W-:Y:S04]  /*1b6d0*/  STG.E.U16 [R238.64+-0xe], R55 ;  /* 0xfffff237ee007986 */ /* 0x0005e8000c101524 */
[----:B------:R2:W-:Y:S01]  /*1b6e0*/  STL [R1+0x1e0], R4 ;  /* 0x0001e00401007387 */ /* 0x0005e20000100800 */
[----:B------:R-:W-:Y:S01]  /*1b6f0*/  HMMA.16816.F32 R132, R16, R12, R132 ;  /* 0x0000000c1084723c */ /* 0x000fe20000001884 */
[----:B------:R-:W-:Y:S01]  /*1b700*/  @UP0 UIADD3 UR26, UR26, -0x3, URZ ;  /* 0xfffffffd1a1a0890 */ /* 0x000fe2000fffe03f */
[----:B------:R-:W-:-:S02]  /*1b710*/  IMAD.MOV.U32 R3, RZ, RZ, R25 ;  /* 0x000000ffff037224 */ /* 0x000fc400078e0019 */
[----:B------:R-:W-:Y:S02]  /*1b720*/  IMAD.MOV.U32 R164, RZ, RZ, R24 ;  /* 0x000000ffffa47224 */ /* 0x000fe400078e0018 */
[----:B------:R-:W-:Y:S02]  /*1b730*/  IMAD.MOV.U32 R0, RZ, RZ, R26 ;  /* 0x000000ffff007224 */ /* 0x000fe400078e001a */
[----:B------:R-:W-:Y:S01]  /*1b740*/  HMMA.16816.F32 R136, R16, R14, R136 ;  /* 0x0000000e1088723c */ /* 0x000fe20000001888 */
[----:B------:R-:W-:Y:S02]  /*1b750*/  IMAD.MOV.U32 R2, RZ, RZ, R27 ;  /* 0x000000ffff027224 */ /* 0x000fe400078e001b */
[----:B------:R-:W-:Y:S02]  /*1b760*/  @P0 IMAD.MOV.U32 R3, RZ, RZ, R25 ;  /* 0x000000ffff030224 */ /* 0x000fe400078e0019 */
[----:B------:R-:W-:-:S03]  /*1b770*/  @P0 IMAD.MOV.U32 R164, RZ, RZ, R24 ;  /* 0x000000ffffa40224 */ /* 0x000fc600078e0018 */
[----:B------:R-:W-:Y:S01]  /*1b780*/  HMMA.16816.F32 R140, R16, R8, R140 ;  /* 0x00000008108c723c */ /* 0x000fe2000000188c */
[----:B------:R-:W-:Y:S02]  /*1b790*/  @P0 IMAD.MOV.U32 R0, RZ, RZ, R26 ;  /* 0x000000ffff000224 */ /* 0x000fe400078e001a */
[----:B------:R-:W-:-:S05]  /*1b7a0*/  @P0 IMAD.MOV.U32 R2, RZ, RZ, R27 ;  /* 0x000000ffff020224 */ /* 0x000fca00078e001b */
[----:B------:R-:W-:Y:S01]  /*1b7b0*/  HMMA.16816.F32 R148, R16, R10, R148 ;  /* 0x0000000a1094723c */ /* 0x000fe20000001894 */
[----:B------:R-:W-:Y:S11]  /*1b7c0*/  @P0 BRA `(.L_x_385) ;  /* 0x0000001000000947 */ /* 0x000ff60003800000 */
.L_x_381:
[----:B--2---:R-:W-:-:S12]  /*1b7d0*/  UIADD3 UR26, UR5, -0x1, URZ ;  /* 0xffffffff051a7890 */ /* 0x004fd8000fffe03f */
.L_x_385:
[----:B--2---:R-:W-:-:S13]  /*1b7e0*/  ISETP.LE.AND P0, PT, RZ, UR26, PT ;  /* 0x0000001aff007c0c */ /* 0x004fda000bf03270 */
[----:B------:R-:W-:Y:S05]  /*1b7f0*/  @!P0 BRA `(.L_x_386) ;  /* 0x0000ada000008947 */ /* 0x000fea0003800000 */
[----:B------:R-:W2:Y:S01]  /*1b800*/  LDL.64 R6, [R1+0x190] ;  /* 0x0001900001067983 */ /* 0x000ea20000100a00 */
[----:B-----5:R-:W-:Y:S01]  /*1b810*/  MOV R168, R3 ;  /* 0x0000000300a87202 */ /* 0x020fe20000000f00 */
[----:B------:R-:W-:Y:S01]  /*1b820*/  IMAD.MOV.U32 R165, RZ, RZ, R2 ;  /* 0x000000ffffa57224 */ /* 0x000fe200078e0002 */
[----:B------:R-:W-:Y:S01]  /*1b830*/  MOV R166, R0 ;  /* 0x0000000000a67202 */ /* 0x000fe20000000f00 */
[----:B------:R-:W-:Y:S01]  /*1b840*/  IMAD.WIDE.U32 R2, R228, -0x326172a9, RZ ;  /* 0xcd9e8d57e4027825 */ /* 0x000fe200078e00ff */
[----:B------:R-:W-:Y:S01]  /*1b850*/  UMOV UR7, 0x6 ;  /* 0x0000000600077882 */ /* 0x000fe20000000000 */
[----:B------:R-:W-:Y:S01]  /*1b860*/  MOV R167, R164 ;  /* 0x000000a400a77202 */ /* 0x000fe20000000f00 */
[----:B------:R-:W-:Y:S01]  /*1b870*/  ULDC.64 UR4, c[0x0][0x1a0] ;  /* 0x0000680000047ab9 */ /* 0x000fe20000000a00 */
[----:B------:R-:W-:Y:S01]  /*1b880*/  IMAD.WIDE.U32 R4, R230, -0x326172a9, RZ ;  /* 0xcd9e8d57e6047825 */ /* 0x000fe200078e00ff */
[----:B------:R1:W-:Y:S01]  /*1b890*/  STL.64 [R1+0x1b8], R2 ;  /* 0x0001b80201007387 */ /* 0x0003e20000100a00 */
[----:B------:R-:W3:Y:S01]  /*1b8a0*/  LDC.U8 R0, c[0x0][0x2d8] ;  /* 0x0000b600ff007b82 */ /* 0x000ee20000000000 */
[----:B------:R-:W-:-:S02]  /*1b8b0*/  USHF.L.U32 UR10, UR4, 0x6, URZ ;  /* 0x00000006040a7899 */ /* 0x000fc4000800063f */
[----:B------:R4:W-:Y:S01]  /*1b8c0*/  STL.64 [R1+0x1a8], R4 ;  /* 0x0001a80401007387 */ /* 0x0009e20000100a00 */
[----:B------:R-:W-:Y:S02]  /*1b8d0*/  USHF.L.U32 UR9, UR4, 0x7, URZ ;  /* 0x0000000704097899 */ /* 0x000fe4000800063f */
[----:B------:R-:W-:Y:S02]  /*1b8e0*/  USHF.L.U32 UR8, UR4, 0x5, URZ ;  /* 0x0000000504087899 */ /* 0x000fe4000800063f */
[----:B------:R-:W-:Y:S02]  /*1b8f0*/  USHF.L.U64.HI UR6, UR4, UR7, UR5 ;  /* 0x0000000704067299 */ /* 0x000fe40008010205 */
[----:B------:R-:W-:Y:S02]  /*1b900*/  UIMAD.WIDE.U32 UR42, UR4, 0x60, URZ ;  /* 0x00000060042a78a5 */ /* 0x000fe4000f8e003f */
[----:B------:R-:W-:Y:S02]  /*1b910*/  UIMAD UR4, UR46, 0x38, UR34 ;  /* 0x000000382e0478a4 */ /* 0x000fe4000f8e0222 */
[----:B------:R-:W-:-:S02]  /*1b920*/  USHF.R.S32.HI UR36, URZ, 0x1f, UR46 ;  /* 0x0000001f3f247899 */ /* 0x000fc4000801142e */
[----:B------:R-:W-:Y:S02]  /*1b930*/  UIADD3 UR4, UR4, 0x1, URZ ;  /* 0x0000000104047890 */ /* 0x000fe4000fffe03f */
[----:B------:R-:W-:Y:S02]  /*1b940*/  USHF.R.S32.HI UR30, URZ, 0x1f, UR34 ;  /* 0x0000001f3f1e7899 */ /* 0x000fe40008011422 */
[----:B------:R-:W-:Y:S02]  /*1b950*/  UIMAD UR33, UR5, 0x60, URZ ;  /* 0x00000060052178a4 */ /* 0x000fe4000f8e023f */
[----:B------:R-:W-:Y:S02]  /*1b960*/  USHF.R.S32.HI UR5, URZ, 0x1f, UR39 ;  /* 0x0000001f3f057899 */ /* 0x000fe40008011427 */
[----:B------:R-:W-:Y:S01]  /*1b970*/  UIMAD.WIDE.U32 UR46, UR46, 0x70, URZ ;  /* 0x000000702e2e78a5 */ /* 0x000fe2000f8e003f */
[-C--:B-1----:R-:W-:Y:S01]  /*1b980*/  LOP3.LUT R2, R3, R169.reuse, RZ, 0x3c, !PT ;  /* 0x000000a903027212 */ /* 0x082fe200078e3cff */
[----:B------:R-:W-:Y:S01]  /*1b990*/  UIMAD UR36, UR36, 0x70, URZ ;  /* 0x00000070242478a4 */ /* 0x000fe2000f8e023f */
[----:B------:R-:W-:Y:S01]  /*1b9a0*/  LOP3.LUT R169, R5, R169, RZ, 0x3c, !PT ;  /* 0x000000a905a97212 */ /* 0x000fe200078e3cff */
[----:B------:R-:W-:Y:S01]  /*1b9b0*/  USHF.R.S32.HI UR37, URZ, 0x1f, UR4 ;  /* 0x0000001f3f257899 */ /* 0x000fe20008011404 */
[----:B----4-:R-:W-:Y:S01]  /*1b9c0*/  IMAD.WIDE.U32 R4, R219, -0x2daee0ad, RZ ;  /* 0xd2511f53db047825 */ /* 0x010fe200078e00ff */
[----:B---3--:R-:W-:Y:S01]  /*1b9d0*/  PRMT R0, R0, 0x7054, R0 ;  /* 0x0000705400007816 */ /* 0x008fe20000000000 */
[----:B------:R-:W-:-:S02]  /*1b9e0*/  USHF.L.U32 UR35, UR34, 0x1, URZ ;  /* 0x0000000122237899 */ /* 0x000fc4000800063f */
[----:B------:R-:W-:Y:S01]  /*1b9f0*/  IMAD.MOV.U32 R3, RZ, RZ, R227 ;  /* 0x000000ffff037224 */ /* 0x000fe200078e00e3 */
[----:B------:R1:W-:Y:S01]  /*1ba00*/  STL.64 [R1+0x1c0], R4 ;  /* 0x0001c00401007387 */ /* 0x0003e20000100a00 */
[----:B------:R-:W-:Y:S02]  /*1ba10*/  USHF.L.U32 UR40, UR39, 0x1, URZ ;  /* 0x0000000127287899 */ /* 0x000fe4000800063f */
[----:B------:R-:W-:Y:S02]  /*1ba20*/  USHF.L.U64.HI UR34, UR34, 0x1, UR30 ;  /* 0x0000000122227899 */ /* 0x000fe4000801021e */
[----:B------:R-:W-:Y:S02]  /*1ba30*/  USHF.L.U64.HI UR39, UR39, 0x1, UR5 ;  /* 0x0000000127277899 */ /* 0x000fe40008010205 */
[----:B------:R-:W-:Y:S02]  /*1ba40*/  UIADD3 UR36, UR47, UR36, URZ ;  /* 0x000000242f247290 */ /* 0x000fe4000fffe03f */
[----:B------:R-:W-:-:S02]  /*1ba50*/  USHF.L.U32 UR38, UR4, 0x1, URZ ;  /* 0x0000000104267899 */ /* 0x000fc4000800063f */
[----:B------:R-:W-:Y:S02]  /*1ba60*/  UIADD3 UR33, UR33, UR43, URZ ;  /* 0x0000002b21217290 */ /* 0x000fe4000fffe03f */
[----:B------:R-:W-:Y:S02]  /*1ba70*/  USHF.L.U64.HI UR37, UR4, 0x1, UR37 ;  /* 0x0000000104257899 */ /* 0x000fe40008010225 */
[----:B------:R-:W-:Y:S02]  /*1ba80*/  ULDC.64 UR44, c[0x0][0x118] ;  /* 0x00004600002c7ab9 */ /* 0x000fe40000000a00 */
[----:B------:R-:W-:Y:S01]  /*1ba90*/  ULDC.U8 UR30, c[0x0][0x2d8] ;  /* 0x0000b600001e7ab9 */ /* 0x000fe20000000000 */
[----:B-1----:R-:W-:Y:S01]  /*1baa0*/  IMAD.WIDE.U32 R4, R169, -0x2daee0ad, RZ ;  /* 0xd2511f53a9047825 */ /* 0x002fe200078e00ff */
[----:B--2---:R-:W-:-:S03]  /*1bab0*/  ISETP.GE.AND P0, PT, R6, c[0x0][0x220], PT ;  /* 0x0000880006007a0c */ /* 0x004fc60003f06270 */
[----:B------:R-:W-:Y:S01]  /*1bac0*/  IMAD.WIDE.U32 R6, R2, -0x2daee0ad, RZ ;  /* 0xd2511f5302067825 */ /* 0x000fe200078e00ff */
[----:B------:R-:W-:-:S04]  /*1bad0*/  MOV R2, R224 ;  /* 0x000000e000027202 */ /* 0x000fc80000000f00 */
[----:B------:R1:W-:Y:S04]  /*1bae0*/  STL.64 [R1+0x1b0], R6 ;  /* 0x0001b00601007387 */ /* 0x0003e80000100a00 */
[----:B------:R1:W-:Y:S04]  /*1baf0*/  STL.64 [R1+0x1c8], R2 ;  /* 0x0001c80201007387 */ /* 0x0003e80000100a00 */
[----:B------:R1:W-:Y:S01]  /*1bb00*/  STL.64 [R1+0x1a0], R4 ;  /* 0x0001a00401007387 */ /* 0x0003e20000100a00 */
[----:B------:R-:W-:Y:S05]  /*1bb10*/  BRA `(.L_x_387) ;  /* 0x000003c000007947 */ /* 0x000fea0003800000 */
.L_x_389:
[----:B------:R-:W2:Y:S01]  /*1bb20*/  LDL.64 R192, [R1+0x180] ;  /* 0x0001800001c07983 */ /* 0x000ea20000100a00 */
[----:B------:R-:W-:Y:S01]  /*1bb30*/  ULDC.64 UR4, c[0x0][0x198] ;  /* 0x0000660000047ab9 */ /* 0x000fe20000000a00 */
[----:B------:R-:W-:Y:S01]  /*1bb40*/  @!P0 IMAD.MOV.U32 R0, RZ, RZ, c[0x0][0x19c] ;  /* 0x00006700ff008624 */ /* 0x000fe200078e00ff */
[----:B------:R-:W-:Y:S01]  /*1bb50*/  UIADD3 UR32, UR26, -0x1, URZ ;  /* 0xffffffff1a207890 */ /* 0x000fe2000fffe03f */
[----:B------:R-:W3:Y:S03]  /*1bb60*/  LDL R189, [R1+0x178] ;  /* 0x0001780001bd7983 */ /* 0x000ee60000100800 */
[----:B------:R-:W-:Y:S01]  /*1bb70*/  USHF.R.S32.HI UR31, URZ, 0x1f, UR32 ;  /* 0x0000001f3f1f7899 */ /* 0x000fe20008011420 */
[----:B------:R-:W4:Y:S01]  /*1bb80*/  LDL.64 R190, [R1+0x188] ;  /* 0x0001880001be7983 */ /* 0x000f220000100a00 */
[----:B------:R-:W-:Y:S02]  /*1bb90*/  UIMAD.WIDE.U32 UR48, UR32, UR4, URZ ;  /* 0x00000004203072a5 */ /* 0x000fe4000f8e003f */
[----:B------:R-:W-:Y:S04]  /*1bba0*/  UIMAD UR31, UR31, UR4, URZ ;  /* 0x000000041f1f72a4 */ /* 0x000fe8000f8e023f */
[----:B------:R-:W-:Y:S01]  /*1bbb0*/  UIMAD UR31, UR32, UR5, UR31 ;  /* 0x00000005201f72a4 */ /* 0x000fe2000f8e021f */
[----:B------:R-:W-:Y:S01]  /*1bbc0*/  IMAD.U32 R2, RZ, RZ, UR48 ;  /* 0x00000030ff027e24 */ /* 0x000fe2000f8e00ff */
[----:B------:R-:W-:Y:S01]  /*1bbd0*/  USHF.L.U32 UR32, UR4, 0x6, URZ ;  /* 0x0000000604207899 */ /* 0x000fe2000800063f */
[----:B------:R-:W-:Y:S01]  /*1bbe0*/  IMAD.U32 R3, RZ, RZ, UR49 ;  /* 0x00000031ff037e24 */ /* 0x000fe2000f8e00ff */
[----:B------:R-:W-:Y:S02]  /*1bbf0*/  UIADD3 UR31, UR49, UR31, URZ ;  /* 0x0000001f311f7290 */ /* 0x000fe4000fffe03f */
[----:B------:R-:W-:Y:S04]  /*1bc00*/  UIMAD.WIDE.U32 UR48, UR4, 0x60, URZ ;  /* 0x00000060043078a5 */ /* 0x000fe8000f8e003f */
[----:B------:R-:W-:Y:S01]  /*1bc10*/  IMAD.U32 R3, RZ, RZ, UR31 ;  /* 0x0000001fff037e24 */ /* 0x000fe2000f8e00ff */
[----:B------:R-:W-:Y:S02]  /*1bc20*/  USHF.L.U64.HI UR31, UR4, UR7, UR5 ;  /* 0x00000007041f7299 */ /* 0x000fe40008010205 */
[----:B------:R-:W-:Y:S04]  /*1bc30*/  UIMAD UR4, UR5, 0x60, URZ ;  /* 0x00000060050478a4 */ /* 0x000fe8000f8e023f */
[----:B------:R-:W-:Y:S01]  /*1bc40*/  UIADD3 UR4, UR4, UR49, URZ ;  /* 0x0000003104047290 */ /* 0x000fe2000fffe03f */
[----:B---3--:R1:W-:Y:S01]  /*1bc50*/  @P0 STS [R189+0x2000], RZ ;  /* 0x002000ffbd000388 */ /* 0x0083e20000000800 */
[C---:B--2---:R-:W-:Y:S03]  /*1bc60*/  LEA R164, P1, R2.reuse, R192, 0x7 ;  /* 0x000000c002a47211 */ /* 0x044fe600078238ff */
[----:B------:R1:W-:Y:S01]  /*1bc70*/  @P0 STS [R189+0x2004], RZ ;  /* 0x002004ffbd000388 */ /* 0x0003e20000000800 */
[----:B----4-:R-:W-:Y:S01]  /*1bc80*/  LEA.HI.X R3, R2, R191, R3, 0x7, P1 ;  /* 0x000000bf02037211 */ /* 0x010fe200008f3c03 */
[----:B------:R-:W-:Y:S01]  /*1bc90*/  @!P0 IMAD.MOV.U32 R2, RZ, RZ, c[0x0][0x198] ;  /* 0x00006600ff028624 */ /* 0x000fe200078e00ff */
[C---:B------:R-:W-:Y:S01]  /*1bca0*/  @!P0 LEA R174, P1, R164.reuse, c[0x0][0x168], 0x1 ;  /* 0x00005a00a4ae8a11 */ /* 0x040fe200078208ff */
[----:B------:R1:W-:Y:S03]  /*1bcb0*/  @P0 STS.64 [R189+0x2008], RZ ;  /* 0x002008ffbd000388 */ /* 0x0003e60000000a00 */
[----:B------:R-:W-:Y:S02]  /*1bcc0*/  @!P0 LEA.HI.X R175, R164, c[0x0][0x16c], R3, 0x1, P1 ;  /* 0x00005b00a4af8a11 */ /* 0x000fe400008f0c03 */
[C---:B------:R-:W-:Y:S03]  /*1bcd0*/  @!P0 LEA R169, P1, R2.reuse, R164, 0x5 ;  /* 0x000000a402a98211 */ /* 0x040fe600078228ff */
[----:B------:R-:W-:Y:S01]  /*1bce0*/  @!PT LDS RZ, [RZ] ;  /* 0x00000000fffff984 */ /* 0x000fe20000000800 */
[----:B------:R-:W-:Y:S01]  /*1bcf0*/  @!PT LDS RZ, [RZ] ;  /* 0x00000000fffff984 */ /* 0x000fe20000000800 */
[----:B------:R-:W-:Y:S01]  /*1bd00*/  @!PT LDS RZ, [RZ] ;  /* 0x00000000fffff984 */ /* 0x000fe20000000800 */
[----:B------:R2:W-:Y:S01]  /*1bd10*/  @!P0 LDGSTS.E.BYPASS.LTC128B.128 [R189+0x2000], [R174.64] ;  /* 0x02000000aebd8fae */ /* 0x0005e2000b901d6c */
[----:B------:R-:W-:Y:S02]  /*1bd20*/  @!P0 LEA.HI.X R0, R2, R3, R0, 0x5, P1 ;  /* 0x0000000302008211 */ /* 0x000fe400008f2c00 */
[C---:B------:R-:W-:Y:S01]  /*1bd30*/  @!P0 IADD3 R2, P2, R164.reuse, UR32, RZ ;  /* 0x00000020a4028c10 */ /* 0x040fe2000ff5e0ff */
[----:B------:R1:W-:Y:S01]  /*1bd40*/  @P0 STS.128 [R189+0x2800], RZ ;  /* 0x002800ffbd000388 */ /* 0x0003e20000000c00 */
[C---:B--2---:R-:W-:Y:S04]  /*1bd50*/  @!P0 LEA R174, P1, R169.reuse, c[0x0][0x168], 0x1 ;  /* 0x00005a00a9ae8a11 */ /* 0x044fe800078208ff */
[----:B------:R-:W-:Y:S02]  /*1bd60*/  @!P0 LEA.HI.X R175, R169, c[0x0][0x16c], R0, 0x1, P1 ;  /* 0x00005b00a9af8a11 */ /* 0x000fe400008f0c00 */
[C---:B------:R-:W-:Y:S02]  /*1bd70*/  @!P0 IADD3.X R0, R3.reuse, UR31, RZ, P2, !PT ;  /* 0x0000001f03008c10 */ /* 0x040fe400097fe4ff */
[----:B------:R-:W-:Y:S01]  /*1bd80*/  @!P0 IADD3 R164, P2, R164, UR48, RZ ;  /* 0x00000030a4a48c10 */ /* 0x000fe2000ff5e0ff */
[----:B------:R-:W-:Y:S01]  /*1bd90*/  @!PT LDS RZ, [RZ] ;  /* 0x00000000fffff984 */ /* 0x000fe20000000800 */
[----:B------:R-:W-:Y:S01]  /*1bda0*/  @!PT LDS RZ, [RZ] ;  /* 0x00000000fffff984 */ /* 0x000fe20000000800 */
[----:B------:R-:W-:Y:S01]  /*1bdb0*/  @!PT LDS RZ, [RZ] ;  /* 0x00000000fffff984 */ /* 0x000fe20000000800 */
[----:B------:R2:W-:Y:S03]  /*1bdc0*/  @!P0 LDGSTS.E.BYPASS.LTC128B.128 [R189+0x2800], [R174.64] ;  /* 0x02800000aebd8fae */ /* 0x0005e6000b901d6c */
[----:B------:R-:W-:Y:S01]  /*1bdd0*/  @!P0 IADD3.X R3, R3, UR4, RZ, P2, !PT ;  /* 0x0000000403038c10 */ /* 0x000fe200097fe4ff */
[----:B------:R1:W-:Y:S01]  /*1bde0*/  @P0 STS.128 [R189+0x3000], RZ ;  /* 0x003000ffbd000388 */ /* 0x0003e20000000c00 */
[C---:B--2---:R-:W-:Y:S04]  /*1bdf0*/  @!P0 LEA R174, P1, R2.reuse, c[0x0][0x168], 0x1 ;  /* 0x00005a0002ae8a11 */ /* 0x044fe800078208ff */
[----:B------:R-:W-:Y:S02]  /*1be00*/  @!P0 LEA.HI.X R175, R2, c[0x0][0x16c], R0, 0x1, P1 ;  /* 0x00005b0002af8a11 */ /* 0x000fe400008f0c00 */
[C---:B------:R-:W-:Y:S03]  /*1be10*/  @!P0 LEA R2, P1, R164.reuse, c[0x0][0x168], 0x1 ;  /* 0x00005a00a4028a11 */ /* 0x040fe600078208ff */
        /* <DEDUP_REMOVED lines=12> */
.L_x_387:
[----:B------:R-:W2:Y:S01]  /*1bee0*/  LDL R18, [R1+0x178] ;  /* 0x0001780001127983 */ /* 0x000ea20000100800 */
[----:B------:R-:W-:Y:S04]  /*1bef0*/  DEPBAR.LE SB0, 0x0 ;  /* 0x000080000000791a */ /* 0x000fe80000000000 */
[----:B------:R-:W-:Y:S01]  /*1bf00*/  USHF.R.S32.HI UR5, URZ, 0x1f, UR26 ;  /* 0x0000001f3f057899 */ /* 0x000fe2000801141a */
[----:B-1----:R-:W3:Y:S01]  /*1bf10*/  LDL.64 R2, [R1+0x1c8] ;  /* 0x0001c80001027983 */ /* 0x002ee20000100a00 */
[----:B------:R-:W-:Y:S01]  /*1bf20*/  UIMAD UR4, UR22, UR26, URZ ;  /* 0x0000001a160472a4 */ /* 0x000fe2000f8e023f */
[----:B------:R-:W-:Y:S01]  /*1bf30*/  IMAD.U32 R8, RZ, RZ, UR9 ;  /* 0x00000009ff087e24 */ /* 0x000fe2000f8e00ff */
[----:B------:R-:W-:Y:S02]  /*1bf40*/  UISETP.GE.AND UP0, UPT, UR26, 0x1, UPT ;  /* 0x000000011a00788c */ /* 0x000fe4000bf06270 */
[----:B------:R-:W-:Y:S01]  /*1bf50*/  UIMAD UR4, UR5, UR9, UR4 ;  /* 0x00000009050472a4 */ /* 0x000fe2000f8e0204 */
[----:B------:R-:W-:Y:S01]  /*1bf60*/  BAR.SYNC.DEFER_BLOCKING 0x0 ;  /* 0x0000000000007b1d */ /* 0x000fe20000010000 */
[----:B---3--:R-:W-:Y:S05]  /*1bf70*/  IMAD.WIDE.U32 R8, R8, UR26, R2 ;  /* 0x0000001a08087c25 */ /* 0x008fea000f8e0002 */
[----:B--2---:R-:W-:Y:S01]  /*1bf80*/  @P0 STS [R18+0x4000], RZ ;  /* 0x004000ff12000388 */ /* 0x004fe20000000800 */
[----:B------:R-:W-:Y:S05]  /*1bf90*/  IADD3 R0, R9, UR4, RZ ;  /* 0x0000000409007c10 */ /* 0x000fea000fffe0ff */
[----:B------:R-:W-:Y:S01]  /*1bfa0*/  @P0 STS [R18+0x4004], RZ ;  /* 0x004004ff12000388 */ /* 0x000fe20000000800 */
[C---:B------:R-:W-:Y:S02]  /*1bfb0*/  @!P0 LEA R16, P4, R8.reuse, c[0x0][0x170], 0x1 ;  /* 0x00005c0008108a11 */ /* 0x040fe400078808ff */
[C---:B------:R-:W-:Y:S02]  /*1bfc0*/  @!P0 IADD3 R3, P3, R8.reuse, UR8, RZ ;  /* 0x0000000808038c10 */ /* 0x040fe4000ff7e0ff */
[----:B------:R-:W-:Y:S01]  /*1bfd0*/  @!P0 LEA.HI.X R17, R8, c[0x0][0x174], R0, 0x1, P4 ;  /* 0x00005d0008118a11 */ /* 0x000fe200020f0c00 */
[----:B------:R-:W-:Y:S01]  /*1bfe0*/  @P0 STS.64 [R18+0x4008], RZ ;  /* 0x004008ff12000388 */ /* 0x000fe20000000a00 */
[----:B------:R-:W-:Y:S02]  /*1bff0*/  @!P0 IADD3.X R2, R0, UR23, RZ, P3, !PT ;  /* 0x0000001700028c10 */ /* 0x000fe40009ffe4ff */
[C---:B------:R-:W-:Y:S02]  /*1c000*/  @!P0 LEA R14, P3, R3.reuse, c[0x0][0x170], 0x1 ;  /* 0x00005c00030e8a11 */ /* 0x040fe400078608ff */
[----:B------:R-:W-:Y:S01]  /*1c010*/  @!P0 IADD3 R5, P2, R8, UR10, RZ ;  /* 0x0000000a08058c10 */ /* 0x000fe2000ff5e0ff */
[----:B------:R-:W-:Y:S01]  /*1c020*/  @!PT LDS RZ, [RZ] ;  /* 0x00000000fffff984 */ /* 0x000fe20000000800 */
[----:B------:R-:W-:Y:S01]  /*1c030*/  @!PT LDS RZ, [RZ] ;  /* 0x00000000fffff984 */ /* 0x000fe20000000800 */
[----:B------:R-:W-:Y:S01]  /*1c040*/  @!PT LDS RZ, [RZ] ;  /* 0x00000000fffff984 */ /* 0x000fe20000000800 */
[----:B------:R1:W-:Y:S01]  /*1c050*/  @!P0 LDGSTS.E.BYPASS.LTC128B.128 [R18+0x4000], [R16.64] ;  /* 0x0400000010128fae */ /* 0x0003e2000b901d6c */
[----:B------:R-:W-:Y:S02]  /*1c060*/  @!P0 LEA.HI.X R15, R3, c[0x0][0x174], R2, 0x1, P3 ;  /* 0x00005d00030f8a11 */ /* 0x000fe400018f0c02 */
[----:B------:R-:W-:Y:S02]  /*1c070*/  @!P0 IADD3.X R4, R0, UR6, RZ, P2, !PT ;  /* 0x0000000600048c10 */ /* 0x000fe400097fe4ff */
[C---:B------:R-:W-:Y:S01]  /*1c080*/  @!P0 LEA R12, P2, R5.reuse, c[0x0][0x170], 0x1 ;  /* 0x00005c00050c8a11 */ /* 0x040fe200078408ff */
[----:B------:R-:W-:Y:S01]  /*1c090*/  @P0 STS.128 [R18+0x4800], RZ ;  /* 0x004800ff12000388 */ /* 0x000fe20000000c00 */
[----:B------:R-:W-:Y:S02]  /*1c0a0*/  @!P0 IADD3 R7, P1, R8, UR42, RZ ;  /* 0x0000002a08078c10 */ /* 0x000fe4000ff3e0ff */
[----:B------:R-:W-:Y:S02]  /*1c0b0*/  @!P0 LEA.HI.X R13, R5, c[0x0][0x174], R4, 0x1, P2 ;  /* 0x00005d00050d8a11 */ /* 0x000fe400010f0c04 */
[----:B------:R-:W-:Y:S01]  /*1c0c0*/  @!P0 IADD3.X R6, R0, UR33, RZ, P1, !PT ;  /* 0x0000002100068c10 */ /* 0x000fe20008ffe4ff */
[----:B------:R-:W-:Y:S01]  /*1c0d0*/  @!PT LDS RZ, [RZ] ;  /* 0x00000000fffff984 */ /* 0x000fe20000000800 */
[----:B------:R-:W-:Y:S01]  /*1c0e0*/  @!PT LDS RZ, [RZ] ;  /* 0x00000000fffff984 */ /* 0x000fe20000000800 */
[----:B------:R-:W-:Y:S01]  /*1c0f0*/  @!PT LDS RZ, [RZ] ;  /* 0x00000000fffff984 */ /* 0x000fe20000000800 */
[----:B------:R1:W-:Y:S01]  /*1c100*/  @!P0 LDGSTS.E.BYPASS.LTC128B.128 [R18+0x4800], [R14.64] ;  /* 0x048000000e128fae */ /* 0x0003e2000b901d6c */
[C---:B------:R-:W-:Y:S04]  /*1c110*/  @!P0 LEA R10, P1, R7.reuse, c[0x0][0x170], 0x1 ;  /* 0x00005c00070a8a11 */ /* 0x040fe800078208ff */
[----:B------:R-:W-:Y:S01]  /*1c120*/  @!P0 LEA.HI.X R11, R7, c[0x0][0x174], R6, 0x1, P1 ;  /* 0x00005d00070b8a11 */ /* 0x000fe200008f0c06 */
[----:B------:R-:W-:Y:S01]  /*1c130*/  @P0 STS.128 [R18+0x5000], RZ ;  /* 0x005000ff12000388 */ /* 0x000fe20000000c00 */
[----:B------:R-:W-:Y:S05]  /*1c140*/  PLOP3.LUT P1, PT, PT, PT, UP0, 0x80, 0x0 ;  /* 0x000000000000781c */ /* 0x000fea0003f2f008 */
        /* <DEDUP_REMOVED lines=10> */
[----:B------:R-:W-:Y:S06]  /*1c1f0*/  LDSM.16.M88.4 R124, [R218+0x1000] ;  /* 0x00100000da7c783b */ /* 0x000fec0000000200 */
[----:B------:R-:W-:Y:S06]  /*1c200*/  LDSM.16.M88.4 R32, [R217+0x2400] ;  /* 0x00240000d920783b */ /* 0x000fec0000000200 */
[----:B------:R-:W2:Y:S06]  /*1c210*/  LDL.LU R2, [R1+0x1e0] ;  /* 0x0001e00001027983 */ /* 0x000eac0000300800 */
[----:B-1----:R-:W1:Y:S06]  /*1c220*/  LDSM.16.M88.4 R16, [R217+0x2000] ;  /* 0x00200000d910783b */ /* 0x002e6c0000000200 */
[----:B------:R-:W3:Y:S06]  /*1c230*/  LDL.LU R0, [R1+0x1dc] ;  /* 0x0001dc0001007983 */ /* 0x000eec0000300800 */
[----:B------:R-:W4:Y:S06]  /*1c240*/  LDSM.16.M88.4 R48, [R217+0x2800] ;  /* 0x00280000d930783b */ /* 0x000f2c0000000200 */
[----:B------:R-:W0:Y:S06]  /*1c250*/  LDGDEPBAR ;  /* 0x00000000000079af */ /* 0x000e2c0000000000 */
[----:B------:R-:W5:Y:S06]  /*1c260*/  LDSM.16.M88.4 R64, [R217+0x2c00] ;  /* 0x002c0000d940783b */ /* 0x000f6c0000000200 */
[----:B------:R-:W4:Y:S06]  /*1c270*/  LDSM.16.M88.4 R80, [R217+0x3000] ;  /* 0x00300000d950783b */ /* 0x000f2c0000000200 */
[----:B------:R-:W4:Y:S01]  /*1c280*/  LDSM.16.M88.4 R96, [R217+0x3400] ;  /* 0x00340000d960783b */ /* 0x000f220000000200 */
[-C--:B-1----:R-:W-:Y:S05]  /*1c290*/  HMMA.16816.F32 R4, R128, R16.reuse, RZ ;  /* 0x000000108004723c */ /* 0x082fea00000018ff */
[----:B------:R-:W1:Y:S03]  /*1c2a0*/  LDSM.16.M88.4 R112, [R217+0x3800] ;  /* 0x00380000d970783b */ /* 0x000e660000000200 */
[C---:B------:R-:W-:Y:S03]  /*1c2b0*/  HMMA.16816.F32 R8, R124.reuse, R16, RZ ;  /* 0x000000107c08723c */ /* 0x040fe600000018ff */
[----:B------:R-:W1:Y:S06]  /*1c2c0*/  LDSM.16.M88.4 R172, [R217+0x3c00] ;  /* 0x003c0000d9ac783b */ /* 0x000e6c0000000200 */
[----:B------:R-:W-:Y:S01]  /*1c2d0*/  LDSM.16.M88.4 R176, [R216] ;  /* 0x00000000d8b0783b */ /* 0x000fe20000000200 */
[-C--:B------:R-:W-:Y:S05]  /*1c2e0*/  HMMA.16816.F32 R12, R124, R18.reuse, RZ ;  /* 0x000000127c0c723c */ /* 0x080fea00000018ff */
[----:B------:R-:W1:Y:S03]  /*1c2f0*/  LDSM.16.M88.4 R180, [R215] ;  /* 0x00000000d7b4783b */ /* 0x000e660000000200 */
[C---:B------:R-:W-:Y:S03]  /*1c300*/  HMMA.16816.F32 R16, R128.reuse, R18, RZ ;  /* 0x000000128010723c */ /* 0x040fe600000018ff */
[----:B------:R-:W1:Y:S05]  /*1c310*/  LDSM.16.M88.4 R184, [R216+0x1000] ;  /* 0x00100000d8b8783b */ /* 0x000e6a0000000200 */
[-C--:B------:R-:W-:Y:S01]  /*1c320*/  HMMA.16816.F32 R20, R128, R32.reuse, RZ ;  /* 0x000000208014723c */ /* 0x080fe200000018ff */
[----:B------:R-:W1:Y:S06]  /*1c330*/  LDSM.16.M88.4 R188, [R212] ;  /* 0x00000000d4bc783b */ /* 0x000e6c0000000200 */
[----:B------:R-:W1:Y:S01]  /*1c340*/  LDSM.16.M88.4 R192, [R211] ;  /* 0x00000000d3c0783b */ /* 0x000e620000000200 */
[C---:B------:R-:W-:Y:S05]  /*1c350*/  HMMA.16816.F32 R24, R124.reuse, R32, RZ ;  /* 0x000000207c18723c */ /* 0x040fea00000018ff */
[----:B------:R-:W1:Y:S03]  /*1c360*/  LDSM.16.M88.4 R196, [R210] ;  /* 0x00000000d2c4783b */ /* 0x000e660000000200 */
[-C--:B------:R-:W-:Y:S03]  /*1c370*/  HMMA.16816.F32 R28, R124, R34.reuse, RZ ;  /* 0x000000227c1c723c */ /* 0x080fe600000018ff */
[----:B------:R-:W1:Y:S05]  /*1c380*/  LDSM.16.M88.4 R200, [R209] ;  /* 0x00000000d1c8783b */ /* 0x000e6a0000000200 */
[C---:B------:R-:W-:Y:S01]  /*1c390*/  HMMA.16816.F32 R32, R128.reuse, R34, RZ ;  /* 0x000000228020723c */ /* 0x040fe200000018ff */
[----:B------:R-:W-:Y:S07]  /*1c3a0*/  LDSM.16.M88.4 R204, [R171] ;  /* 0x00000000abcc783b */ /* 0x000fee0000000200 */
        /* <DEDUP_REMOVED lines=29> */
[----:B------:R-:W4:Y:S01]  /*1c580*/  LDSM.16.M88.4 R180, [R170] ;  /* 0x00000000aab4783b */ /* 0x000f220000000200 */
        /* <DEDUP_REMOVED lines=19> */
[C---:B------:R-:W-:Y:S07]  /*1c6c0*/  HMMA.16816.F32 R88, R184.reuse, R172, R88 ;  /* 0x000000acb858723c */ /* 0x040fee0000001858 */
[----:B---3--:R-:W-:Y:S01]  /*1c6d0*/  IMAD.MOV.U32 R172, RZ, RZ, R0 ;  /* 0x000000ffffac7224 */ /* 0x008fe200078e0000 */
[-C--:B------:R-:W-:Y:S04]  /*1c6e0*/  HMMA.16816.F32 R92, R184, R174.reuse, R92 ;  /* 0x000000aeb85c723c */ /* 0x080fe8000000185c */
[----:B--2---:R-:W-:Y:S04]  /*1c6f0*/  IMAD.MOV.U32 R173, RZ, RZ, R2 ;  /* 0x000000ffffad7224 */ /* 0x004fe800078e0002 */
[C---:B------:R-:W-:Y:S08]  /*1c700*/  HMMA.16816.F32 R96, R176.reuse, R174, R96 ;  /* 0x000000aeb060723c */ /* 0x040ff00000001860 */
[-C--:B------:R-:W-:Y:S08]  /*1c710*/  HMMA.16816.F32 R100, R176, R204.reuse, R100 ;  /* 0x000000ccb064723c */ /* 0x080ff00000001864 */
[C---:B------:R-:W-:Y:S08]  /*1c720*/  HMMA.16816.F32 R104, R184.reuse, R204, R104 ;  /* 0x000000ccb868723c */ /* 0x040ff00000001868 */
[-C--:B------:R-:W-:Y:S08]  /*1c730*/  HMMA.16816.F32 R108, R184, R206.reuse, R108 ;  /* 0x000000ceb86c723c */ /* 0x080ff0000000186c */
[C---:B------:R-:W-:Y:S08]  /*1c740*/  HMMA.16816.F32 R112, R176.reuse, R206, R112 ;  /* 0x000000ceb070723c */ /* 0x040ff00000001870 */
[-C--:B----4-:R-:W-:Y:S08]  /*1c750*/  HMMA.16816.F32 R116, R176, R180.reuse, R116 ;  /* 0x000000b4b074723c */ /* 0x090ff00000001874 */
[C---:B------:R-:W-:Y:S08]  /*1c760*/  HMMA.16816.F32 R120, R184.reuse, R180, R120 ;  /* 0x000000b4b878723c */ /* 0x040ff00000001878 */
[-C--:B------:R-:W-:Y:S08]  /*1c770*/  HMMA.16816.F32 R124, R184, R182.reuse, R124 ;  /* 0x000000b6b87c723c */ /* 0x080ff0000000187c */
[----:B------:R-:W-:Y:S01]  /*1c780*/  HMMA.16816.F32 R128, R176, R182, R128 ;  /* 0x000000b6b080723c */ /* 0x000fe20000001880 */
[----:B------:R-:W-:-:S07]  /*1c790*/  @P1 BRA `(.L_x_389) ;  /* 0xfffff38000001947 */ /* 0x000fce000383ffff */
.L_x_388:
[----:B------:R-:W-:Y:S01]  /*1c7a0*/  FMNMX.FTZ R169, R4, R167, !PT ;  /* 0x000000a704a97209 */ /* 0x000fe20007810000 */
[----:B------:R2:W-:Y:S01]  /*1c7b0*/  STL.64 [R1+0x1f8], R210 ;  /* 0x0001f8d201007387 */ /* 0x0005e20000100a00 */
[----:B------:R-:W-:Y:S01]  /*1c7c0*/  FMNMX.FTZ R164, R6, R168, !PT ;  /* 0x000000a806a47209 */ /* 0x000fe20007810000 */
[----:B------:R-:W-:Y:S01]  /*1c7d0*/  UIADD3 UR5, UR28, -0x4ab325aa, URZ ;  /* 0xb54cda561c057890 */ /* 0x000fe2000fffe03f */
[----:B------:R-:W-:Y:S01]  /*1c7e0*/  FMNMX.FTZ R169, R5, R169, !PT ;  /* 0x000000a905a97209 */ /* 0x000fe20007810000 */
[----:B------:R-:W-:Y:S01]  /*1c7f0*/  USHF.L.U32 UR32, UR26, 0x2, URZ ;  /* 0x000000021a207899 */ /* 0x000fe2000800063f */
[----:B------:R-:W-:Y:S02]  /*1c800*/  FMNMX.FTZ R164, R7, R164, !PT ;  /* 0x000000a407a47209 */ /* 0x000fe40007810000 */
[----:B------:R-:W-:Y:S01]  /*1c810*/  FMNMX.FTZ R169, R16, R169, !PT ;  /* 0x000000a910a97209 */ /* 0x000fe20007810000 */
[----:B------:R-:W-:Y:S01]  /*1c820*/  ULOP3.LUT UR4, UR32, UR29, URZ, 0x3c, !UPT ;  /* 0x0000001d20047292 */ /* 0x000fe2000f8e3c3f */
[----:B-1----:R-:W-:Y:S01]  /*1c830*/  FMNMX.FTZ R3, R8, R165, !PT ;  /* 0x000000a508037209 */ /* 0x002fe20007810000 */
[----:B------:R-:W-:Y:S01]  /*1c840*/  UIADD3 UR31, UR32, 0x1, URZ ;  /* 0x00000001201f7890 */ /* 0x000fe2000fffe03f */
[----:B------:R-:W-:Y:S02]  /*1c850*/  FMNMX.FTZ R164, R18, R164, !PT ;  /* 0x000000a412a47209 */ /* 0x000fe40007810000 */
[----:B------:R-:W-:Y:S01]  /*1c860*/  FMNMX.FTZ R169, R17, R169, !PT ;  /* 0x000000a911a97209 */ /* 0x000fe20007810000 */
[----:B------:R-:W-:Y:S01]  /*1c870*/  ULOP3.LUT UR31, UR31, UR29, URZ, 0x3c, !UPT ;  /* 0x0000001d1f1f7292 */ /* 0x000fe2000f8e3c3f */
[----:B------:R-:W-:Y:S02]  /*1c880*/  FMNMX.FTZ R3, R9, R3, !PT ;  /* 0x0000000309037209 */ /* 0x000fe40007810000 */
[----:B------:R-:W-:Y:S02]  /*1c890*/  FMNMX.FTZ R164, R19, R164, !PT ;  /* 0x000000a413a47209 */ /* 0x000fe40007810000 */
[----:B------:R-:W-:Y:S02]  /*1c8a0*/  FMNMX.FTZ R169, R20, R169, !PT ;  /* 0x000000a914a97209 */ /* 0x000fe40007810000 */
[----:B------:R-:W-:Y:S02]  /*1c8b0*/  FMNMX.FTZ R3, R12, R3, !PT ;  /* 0x000000030c037209 */ /* 0x000fe40007810000 */
[----:B------:R-:W-:Y:S02]  /*1c8c0*/  FMNMX.FTZ R164, R22, R164, !PT ;  /* 0x000000a416a47209 */ /* 0x000fe40007810000 */
[----:B------:R-:W-:Y:S02]  /*1c8d0*/  FMNMX.FTZ R169, R21, R169, !PT ;  /* 0x000000a915a97209 */ /* 0x000fe40007810000 */
[----:B------:R-:W-:Y:S01]  /*1c8e0*/  FMNMX.FTZ R3, R13, R3, !PT ;  /* 0x000000030d037209 */ /* 0x000fe20007810000 */
[----:B--2---:R-:W2:Y:S01]  /*1c8f0*/  LDL.64 R210, [R1+0x1c0] ;  /* 0x0001c00001d27983 */ /* 0x004ea20000100a00 */
[----:B------:R-:W-:Y:S02]  /*1c900*/  FMNMX.FTZ R164, R23, R164, !PT ;  /* 0x000000a417a47209 */ /* 0x000fe40007810000 */
[----:B------:R-:W-:Y:S02]  /*1c910*/  FMNMX.FTZ R169, R32, R169, !PT ;  /* 0x000000a920a97209 */ /* 0x000fe40007810000 */
[----:B------:R-:W-:Y:S01]  /*1c920*/  FMNMX.FTZ R3, R24, R3, !PT ;  /* 0x0000000318037209 */ /* 0x000fe20007810000 */
[----:B------:R1:W-:Y:S01]  /*1c930*/  STL.64 [R1+0x1f0], R208 ;  /* 0x0001f0d001007387 */ /* 0x0003e20000100a00 */
        /* <DEDUP_REMOVED lines=14> */
[----:B-1----:R-:W3:Y:S01]  /*1ca20*/  LDL.64 R208, [R1+0x1b8] ;  /* 0x0001b80001d07983 */ /* 0x002ee20000100a00 */
        /* <DEDUP_REMOVED lines=18> */
[----:B-1----:R-:W4:Y:S01]  /*1cb50*/  LDL.64 R170, [R1+0x1b0] ;  /* 0x0001b00001aa7983 */ /* 0x002f220000100a00 */
        /* <DEDUP_REMOVED lines=74> */
[----:B------:R-:W-:Y:S01]  /*1d000*/  FMNMX.FTZ R3, R125, R3, !PT ;  /* 0x000000037d037209 */ /* 0x000fe20007810000 */
[----:B------:R-:W1:Y:S01]  /*1d010*/  SHFL.BFLY PT, R176, R164, 0x2, 0x1f ;  /* 0x0c401f00a4b07f89 */ /* 0x000e6200000e0000 */
[----:B------:R-:W-:Y:S04]  /*1d020*/  FMNMX.FTZ R2, R111, R2, !PT ;  /* 0x000000026f027209 */ /* 0x000fe80007810000 */
[----:B------:R-:W-:Y:S03]  /*1d030*/  FMNMX.FTZ R2, R122, R2, !PT ;  /* 0x000000027a027209 */ /* 0x000fe60007810000 */
[----:B------:R-:W1:Y:S01]  /*1d040*/  SHFL.BFLY PT, R175, R3, 0x2, 0x1f ;  /* 0x0c401f0003af7f89 */ /* 0x000e6200000e0000 */
[----:B------:R-:W-:Y:S04]  /*1d050*/  FMNMX.FTZ R2, R123, R2, !PT ;  /* 0x000000027b027209 */ /* 0x000fe80007810000 */
[----:B------:R-:W-:Y:S02]  /*1d060*/  FMNMX.FTZ R2, R126, R2, !PT ;  /* 0x000000027e027209 */ /* 0x000fe40007810000 */
[----:B-1----:R-:W-:Y:S02]  /*1d070*/  FMNMX.FTZ R0, R169, R0, !PT ;  /* 0x00000000a9007209 */ /* 0x002fe40007810000 */
[----:B------:R-:W-:Y:S05]  /*1d080*/  FMNMX.FTZ R2, R127, R2, !PT ;  /* 0x000000027f027209 */ /* 0x000fea0007810000 */
[----:B------:R-:W1:Y:S01]  /*1d090*/  SHFL.BFLY PT, R174, R2, 0x2, 0x1f ;  /* 0x0c401f0002ae7f89 */ /* 0x000e6200000e0000 */
[----:B------:R-:W-:Y:S07]  /*1d0a0*/  FMNMX.FTZ R176, R164, R176, !PT ;  /* 0x000000b0a4b07209 */ /* 0x000fee0007810000 */
[----:B------:R-:W1:Y:S01]  /*1d0b0*/  SHFL.BFLY PT, R164, R0, 0x1, 0x1f ;  /* 0x0c201f0000a47f89 */ /* 0x000e6200000e0000 */
[----:B------:R-:W-:Y:S07]  /*1d0c0*/  FMNMX.FTZ R175, R3, R175, !PT ;  /* 0x000000af03af7209 */ /* 0x000fee0007810000 */
[----:B------:R-:W1:Y:S02]  /*1d0d0*/  SHFL.BFLY PT, R3, R176, 0x1, 0x1f ;  /* 0x0c201f00b0037f89 */ /* 0x000e6400000e0000 */
[----:B-1----:R-:W-:Y:S06]  /*1d0e0*/  FMNMX.FTZ R174, R2, R174, !PT ;  /* 0x000000ae02ae7209 */ /* 0x002fec0007810000 */
[----:B------:R-:W1:Y:S01]  /*1d0f0*/  SHFL.BFLY PT, R2, R175, 0x1, 0x1f ;  /* 0x0c201f00af027f89 */ /* 0x000e6200000e0000 */
[----:B------:R-:W-:Y:S07]  /*1d100*/  FMNMX.FTZ R164, R0, R164, !PT ;  /* 0x000000a400a47209 */ /* 0x000fee0007810000 */
[----:B------:R-:W2:Y:S01]  /*1d110*/  SHFL.BFLY PT, R0, R174, 0x1, 0x1f ;  /* 0x0c201f00ae007f89 */ /* 0x000ea200000e0000 */
[C---:B------:R-:W-:Y:S01]  /*1d120*/  FSETP.NEU.FTZ.AND P2, PT, R164.reuse, -INF , PT ;  /* 0xff800000a400780b */ /* 0x040fe20003f5d000 */
[C---:B------:R-:W-:Y:S02]  /*1d130*/  FMUL.FTZ R178, R164.reuse, c[0x0][0x23c] ;  /* 0x00008f00a4b27a20 */ /* 0x040fe40000410000 */
[----:B------:R-:W-:Y:S01]  /*1d140*/  FADD.FTZ R169, -R164, R167 ;  /* 0x000000a7a4a97221 */ /* 0x000fe20000010100 */
[----:B------:R-:W-:Y:S02]  /*1d150*/  FMNMX.FTZ R3, R176, R3, !PT ;  /* 0x00000003b0037209 */ /* 0x000fe40007810000 */
[----:B------:R-:W-:Y:S01]  /*1d160*/  FSEL R178, R178, RZ, P2 ;  /* 0x000000ffb2b27208 */ /* 0x000fe20001000000 */
[----:B------:R-:W-:Y:S01]  /*1d170*/  FMUL.FTZ R169, R169, c[0x0][0x23c] ;  /* 0x00008f00a9a97a20 */ /* 0x000fe20000410000 */
[C---:B------:R-:W-:Y:S01]  /*1d180*/  FSETP.NEU.FTZ.AND P1, PT, R3.reuse, -INF , PT ;  /* 0xff8000000300780b */ /* 0x040fe20003f3d000 */
[----:B------:R-:W-:Y:S02]  /*1d190*/  FMUL.FTZ R183, R3, c[0x0][0x23c] ;  /* 0x00008f0003b77a20 */ /* 0x000fe40000410000 */
[--C-:B------:R-:W-:Y:S02]  /*1d1a0*/  FFMA.FTZ R177, R48, c[0x0][0x23c], -R178.reuse ;  /* 0x00008f0030b17a23 */ /* 0x100fe400000108b2 */
[--C-:B------:R-:W-:Y:S01]  /*1d1b0*/  FFMA.FTZ R192, R100, c[0x0][0x23c], -R178.reuse ;  /* 0x00008f0064c07a23 */ /* 0x100fe200000108b2 */
[----:B------:R-:W-:Y:S01]  /*1d1c0*/  FSEL R183, R183, RZ, P1 ;  /* 0x000000ffb7b77208 */ /* 0x000fe20000800000 */
[--C-:B------:R-:W-:Y:S01]  /*1d1d0*/  FFMA.FTZ R4, R4, c[0x0][0x23c], -R178.reuse ;  /* 0x00008f0004047a23 */ /* 0x100fe200000108b2 */
[----:B-1----:R-:W-:Y:S01]  /*1d1e0*/  FMNMX.FTZ R2, R175, R2, !PT ;  /* 0x00000002af027209 */ /* 0x002fe20007810000 */
[--C-:B------:R-:W-:Y:S01]  /*1d1f0*/  FFMA.FTZ R198, R68, c[0x0][0x23c], -R178.reuse ;  /* 0x00008f0044c67a23 */ /* 0x100fe200000108b2 */
[----:B------:R-:W-:Y:S01]  /*1d200*/  MUFU.EX2 R169, R169 ;  /* 0x000000a900a97308 */ /* 0x000fe20000000800 */
[--C-:B------:R-:W-:Y:S01]  /*1d210*/  FFMA.FTZ R68, R84, c[0x0][0x23c], -R178.reuse ;  /* 0x00008f0054447a23 */ /* 0x100fe200000108b2 */
[----:B------:R-:W-:Y:S01]  /*1d220*/  FSETP.NEU.FTZ.AND P1, PT, R2, -INF , PT ;  /* 0xff8000000200780b */ /* 0x000fe20003f3d000 */
[--C-:B------:R-:W-:Y:S01]  /*1d230*/  FFMA.FTZ R84, R113, c[0x0][0x23c], -R178.reuse ;  /* 0x00008f0071547a23 */ /* 0x100fe200000108b2 */
[----:B--2---:R-:W-:Y:S01]  /*1d240*/  FMNMX.FTZ R0, R174, R0, !PT ;  /* 0x00000000ae007209 */ /* 0x004fe20007810000 */
[--C-:B------:R-:W-:Y:S02]  /*1d250*/  FFMA.FTZ R6, R6, c[0x0][0x23c], -R183.reuse ;  /* 0x00008f0006067a23 */ /* 0x100fe400000108b7 */
[----:B------:R-:W-:Y:S02]  /*1d260*/  FFMA.FTZ R176, R52, c[0x0][0x23c], -R178 ;  /* 0x00008f0034b07a23 */ /* 0x000fe400000108b2 */
[----:B------:R-:W-:Y:S01]  /*1d270*/  FFMA.FTZ R52, R38, c[0x0][0x23c], -R183 ;  /* 0x00008f0026347a23 */ /* 0x000fe200000108b7 */
[----:B------:R1:W-:Y:S01]  /*1d280*/  MUFU.EX2 R113, R4 ;  /* 0x0000000400717308 */ /* 0x0003e20000000800 */
[----:B------:R-:W-:Y:S02]  /*1d290*/  FADD.FTZ R167, -R3, R168 ;  /* 0x000000a803a77221 */ /* 0x000fe40000010100 */
[----:B------:R-:W-:Y:S02]  /*1d2a0*/  FADD.FTZ R168, -R2, R165 ;  /* 0x000000a502a87221 */ /* 0x000fe40000010100 */
[----:B------:R-:W-:Y:S02]  /*1d2b0*/  FMUL.FTZ R167, R167, c[0x0][0x23c] ;  /* 0x00008f00a7a77a20 */ /* 0x000fe40000410000 */
[----:B------:R-:W-:Y:S02]  /*1d2c0*/  FMUL.FTZ R168, R168, c[0x0][0x23c] ;  /* 0x00008f00a8a87a20 */ /* 0x000fe40000410000 */
[----:B------:R-:W-:Y:S01]  /*1d2d0*/  FADD.FTZ R165, -R0, R166 ;  /* 0x000000a600a57221 */ /* 0x000fe20000010100 */
        /* <DEDUP_REMOVED lines=8> */
[----:B------:R-:W-:Y:S02]  /*1d360*/  FMUL.FTZ R165, R165, c[0x0][0x23c] ;  /* 0x00008f00a5a57a20 */ /* 0x000fe40000410000 */
[----:B-1----:R-:W-:Y:S02]  /*1d370*/  FMUL.FTZ R4, R2, c[0x0][0x23c] ;  /* 0x00008f0002047a20 */ /* 0x002fe40000410000 */
[--C-:B------:R-:W-:Y:S02]  /*1d380*/  FFMA.FTZ R51, R51, c[0x0][0x23c], -R183.reuse ;  /* 0x00008f0033337a23 */ /* 0x100fe400000108b7 */
[--C-:B------:R-:W-:Y:S01]  /*1d390*/  FFMA.FTZ R204, R66, c[0x0][0x23c], -R183.reuse ;  /* 0x00008f0042cc7a23 */ /* 0x100fe200000108b7 */
[----:B------:R-:W1:Y:S01]  /*1d3a0*/  MUFU.EX2 R167, R167 ;  /* 0x000000a700a77308 */ /* 0x000e620000000800 */
[--C-:B------:R-:W-:Y:S02]  /*1d3b0*/  FFMA.FTZ R196, R98, c[0x0][0x23c], -R183.reuse ;  /* 0x00008f0062c47a23 */ /* 0x100fe400000108b7 */
[--C-:B------:R-:W-:Y:S01]  /*1d3c0*/  FFMA.FTZ R5, R5, c[0x0][0x23c], -R178.reuse ;  /* 0x00008f0005057a23 */ /* 0x100fe200000108b2 */
[----:B--2---:R-:W-:Y:S01]  /*1d3d0*/  FSEL R6, R4, RZ, P1 ;  /* 0x000000ff04067208 */ /* 0x004fe20000800000 */
[C---:B------:R-:W-:Y:S01]  /*1d3e0*/  FMUL.FTZ R4, R0.reuse, c[0x0][0x23c] ;  /* 0x00008f0000047a20 */ /* 0x040fe20000410000 */
[----:B------:R-:W-:Y:S01]  /*1d3f0*/  FSETP.NEU.FTZ.AND P1, PT, R0, -INF , PT ;  /* 0xff8000000000780b */ /* 0x000fe20003f3d000 */
[----:B------:R-:W-:Y:S02]  /*1d400*/  FFMA.FTZ R16, R16, c[0x0][0x23c], -R178 ;  /* 0x00008f0010107a23 */ /* 0x000fe400000108b2 */
[--C-:B------:R-:W-:Y:S01]  /*1d410*/  FFMA.FTZ R39, R8, c[0x0][0x23c], -R6.reuse ;  /* 0x00008f0008277a23 */ /* 0x100fe20000010806 */
[----:B------:R-:W-:Y:S01]  /*1d420*/  FSEL R4, R4, RZ, P1 ;  /* 0x000000ff04047208 */ /* 0x000fe20000800000 */
[----:B------:R-:W2:Y:S01]  /*1d430*/  LDL.LU R8, [R1+0x1d4] ;  /* 0x0001d40001087983 */ /* 0x000ea20000300800 */
[----:B------:R-:W-:Y:S01]  /*1d440*/  FFMA.FTZ R188, R25, c[0x0][0x23c], -R6 ;  /* 0x00008f0019bc7a23 */ /* 0x000fe20000010806 */
[----:B------:R-:W-:Y:S01]  /*1d450*/  MUFU.EX2 R165, R165 ;  /* 0x000000a500a57308 */ /* 0x000fe20000000800 */
[----:B---3--:R-:W-:Y:S02]  /*1d460*/  FFMA.FTZ R168, R85, c[0x0][0x23c], -R178 ;  /* 0x00008f0055a87a23 */ /* 0x008fe400000108b2 */
[----:B------:R-:W-:Y:S02]  /*1d470*/  FFMA.FTZ R182, R10, c[0x0][0x23c], -R4 ;  /* 0x00008f000ab67a23 */ /* 0x000fe40000010804 */
[----:B------:R-:W2:Y:S01]  /*1d480*/  LDL.LU R10, [R1+0x1d0] ;  /* 0x0001d000010a7983 */ /* 0x000ea20000300800 */
[----:B------:R-:W-:Y:S02]  /*1d490*/  FFMA.FTZ R85, R112, c[0x0][0x23c], -R178 ;  /* 0x00008f0070557a23 */ /* 0x000fe400000108b2 */
[----:B------:R-:W-:Y:S01]  /*1d4a0*/  FFMA.FTZ R112, R35, c[0x0][0x23c], -R183 ;  /* 0x00008f0023707a23 */ /* 0x000fe200000108b7 */
[----:B------:R-:W2:Y:S01]  /*1d4b0*/  LDL.LU R25, [R1+0x1d8] ;  /* 0x0001d80001197983 */ /* 0x000ea20000300800 */
[----:B------:R-:W-:Y:S01]  /*1d4c0*/  FFMA.FTZ R35, R46, c[0x0][0x23c], -R4 ;  /* 0x00008f002e237a23 */ /* 0x000fe20000010804 */
[----:B------:R-:W-:Y:S01]  /*1d4d0*/  MUFU.EX2 R182, R182 ;  /* 0x000000b600b67308 */ /* 0x000fe20000000800 */
[----:B------:R-:W-:Y:S02]  /*1d4e0*/  FFMA.FTZ R119, R77, c[0x0][0x23c], -R6 ;  /* 0x00008f004d777a23 */ /* 0x000fe40000010806 */
[--C-:B------:R-:W-:Y:S02]  /*1d4f0*/  FFMA.FTZ R77, R63, c[0x0][0x23c], -R4.reuse ;  /* 0x00008f003f4d7a23 */ /* 0x100fe40000010804 */
[--C-:B------:R-:W-:Y:S02]  /*1d500*/  FFMA.FTZ R63, R90, c[0x0][0x23c], -R4.reuse ;  /* 0x00008f005a3f7a23 */ /* 0x100fe40000010804 */
[----:B------:R-:W-:Y:S02]  /*1d510*/  FFMA.FTZ R90, R95, c[0x0][0x23c], -R4 ;  /* 0x00008f005f5a7a23 */ /* 0x000fe40000010804 */
[----:B------:R-:W-:Y:S01]  /*1d520*/  IMAD.MOV.U32 R95, RZ, RZ, R34 ;  /* 0x000000ffff5f7224 */ /* 0x000fe200078e0022 */
[----:B------:R-:W-:Y:S01]  /*1d530*/  MUFU.EX2 R39, R39 ;  /* 0x0000002700277308 */ /* 0x000fe20000000800 */
[C---:B-1----:R-:W-:Y:S02]  /*1d540*/  FMUL.FTZ R34, R167.reuse, R162 ;  /* 0x000000a2a7227220 */ /* 0x042fe40000410000 */
[----:B------:R-:W-:Y:S02]  /*1d550*/  IMAD.MOV.U32 R162, RZ, RZ, R35 ;  /* 0x000000ffffa27224 */ /* 0x000fe400078e0023 */
[----:B------:R-:W-:Y:S02]  /*1d560*/  FMUL.FTZ R35, R167, R163 ;  /* 0x000000a3a7237220 */ /* 0x000fe40000410000 */
[----:B------:R-:W2:Y:S01]  /*1d570*/  LDL.LU R163, [R1+0x198] ;  /* 0x0001980001a37983 */ /* 0x000ea20000300800 */
[----:B------:R-:W-:Y:S02]  /*1d580*/  FFMA.FTZ R9, R9, c[0x0][0x23c], -R6 ;  /* 0x00008f0009097a23 */ /* 0x000fe40000010806 */
[----:B------:R-:W-:Y:S01]  /*1d590*/  FFMA.FTZ R17, R17, c[0x0][0x23c], -R178 ;  /* 0x00008f0011117a23 */ /* 0x000fe200000108b2 */
        /* <DEDUP_REMOVED lines=11> */
[--C-:B------:R-:W-:Y:S01]  /*1d650*/  FFMA.FTZ R99, R60, c[0x0][0x23c], -R6.reuse ;  /* 0x00008f003c637a23 */ /* 0x100fe20000010806 */
[----:B------:R-:W-:Y:S01]  /*1d660*/  MUFU.EX2 R188, R188 ;  /* 0x000000bc00bc7308 */ /* 0x000fe20000000800 */
[----:B------:R-:W-:Y:S02]  /*1d670*/  FFMA.FTZ R203, R73, c[0x0][0x23c], -R6 ;  /* 0x00008f0049cb7a23 */ /* 0x000fe40000010806 */
        /* <DEDUP_REMOVED lines=9> */
[----:B------:R-:W-:Y:S01]  /*1d710*/  FFMA.FTZ R129, R129, c[0x0][0x23c], -R178 ;  /* 0x00008f0081817a23 */ /* 0x000fe200000108b2 */
        /* <DEDUP_REMOVED lines=10> */
[----:B------:R-:W-:Y:S02]  /*1d7c0*/  FFMA.FTZ R73, R59, c[0x0][0x23c], -R4 ;  /* 0x00008f003b497a23 */ /* 0x000fe40000010804 */
[----:B------:R-:W-:Y:S01]  /*1d7d0*/  FFMA.FTZ R175, R37, c[0x0][0x23c], -R178 ;  /* 0x00008f0025af7a23 */ /* 0x000fe200000108b2 */
[----:B------:R-:W-:Y:S01]  /*1d7e0*/  MUFU.EX2 R59, R13 ;  /* 0x0000000d003b7308 */ /* 0x000fe20000000800 */
[--C-:B------:R-:W-:Y:S02]  /*1d7f0*/  FFMA.FTZ R37, R23, c[0x0][0x23c], -R183.reuse ;  /* 0x00008f0017257a23 */ /* 0x100fe400000108b7 */
[----:B------:R-:W-:Y:S02]  /*1d800*/  FFMA.FTZ R23, R47, c[0x0][0x23c], -R4 ;  /* 0x00008f002f177a23 */ /* 0x000fe40000010804 */
        /* <DEDUP_REMOVED lines=21> */
[----:B------:R-:W1:Y:S01]  /*1d960*/  MUFU.EX2 R183, R5 ;  /* 0x0000000500b77308 */ /* 0x000e620000000800 */
[----:B------:R-:W-:Y:S02]  /*1d970*/  FFMA.FTZ R104, R58, c[0x0][0x23c], -R4 ;  /* 0x00008f003a687a23 */ /* 0x000fe40000010804 */
[----:B------:R-:W-:Y:S02]  /*1d980*/  FFMA.FTZ R189, R24, c[0x0][0x23c], -R6 ;  /* 0x00008f0018bd7a23 */ /* 0x000fe40000010806 */
[----:B------:R-:W-:Y:S02]  /*1d990*/  FFMA.FTZ R24, R42, c[0x0][0x23c], -R4 ;  /* 0x00008f002a187a23 */ /* 0x000fe40000010804 */
[----:B------:R-:W-:Y:S02]  /*1d9a0*/  FFMA.FTZ R67, R41, c[0x0][0x23c], -R6 ;  /* 0x00008f0029437a23 */ /* 0x000fe40000010806 */
[----:B------:R-:W-:Y:S01]  /*1d9b0*/  FFMA.FTZ R195, R110, c[0x0][0x23c], -R4 ;  /* 0x00008f006ec37a23 */ /* 0x000fe20000010804 */
[----:B------:R-:W-:Y:S01]  /*1d9c0*/  LOP3.LUT R110, R211, UR4, RZ, 0x3c, !PT ;  /* 0x00000004d36e7c12 */ /* 0x000fe2000f8e3cff */
[----:B------:R-:W1:Y:S01]  /*1d9d0*/  MUFU.EX2 R41, R7 ;  /* 0x0000000700297308 */ /* 0x000e620000000800 */
[--C-:B------:R-:W-:Y:S01]  /*1d9e0*/  FFMA.FTZ R202, R72, c[0x0][0x23c], -R6.reuse ;  /* 0x00008f0048ca7a23 */ /* 0x100fe20000010806 */
[----:B------:R-:W-:Y:S01]  /*1d9f0*/  UIADD3 UR4, UR29, 0x646e171e, URZ ;  /* 0x646e171e1d047890 */ /* 0x000fe2000fffe03f */
[--C-:B------:R-:W-:Y:S02]  /*1da00*/  FFMA.FTZ R72, R105, c[0x0][0x23c], -R6.reuse ;  /* 0x00008f0069487a23 */ /* 0x100fe40000010806 */
[----:B------:R-:W-:Y:S02]  /*1da10*/  FFMA.FTZ R105, R121, c[0x0][0x23c], -R6 ;  /* 0x00008f0079697a23 */ /* 0x000fe40000010806 */
[----:B------:R-:W-:Y:S02]  /*1da20*/  FFMA.FTZ R121, R111, c[0x0][0x23c], -R4 ;  /* 0x00008f006f797a23 */ /* 0x000fe40000010804 */
[----:B------:R-:W-:Y:S01]  /*1da30*/  IMAD.WIDE.U32 R110, R110, -0x326172a9, RZ ;  /* 0xcd9e8d576e6e7825 */ /* 0x000fe200078e00ff */
[----:B------:R1:W-:Y:S03]  /*1da40*/  MUFU.EX2 R42, R17 ;  /* 0x00000011002a7308 */ /* 0x0003e60000000800 */
[--C-:B------:R-:W-:Y:S02]  /*1da50*/  FFMA.FTZ R115, R89, c[0x0][0x23c], -R6.reuse ;  /* 0x00008f0059737a23 */ /* 0x100fe40000010806 */
[----:B------:R-:W-:Y:S02]  /*1da60*/  FFMA.FTZ R89, R92, c[0x0][0x23c], -R6 ;  /* 0x00008f005c597a23 */ /* 0x000fe40000010806 */
[--C-:B------:R-:W-:Y:S02]  /*1da70*/  FFMA.FTZ R92, R78, c[0x0][0x23c], -R4.reuse ;  /* 0x00008f004e5c7a23 */ /* 0x100fe40000010804 */
[--C-:B------:R-:W-:Y:S01]  /*1da80*/  FFMA.FTZ R78, R122, c[0x0][0x23c], -R4.reuse ;  /* 0x00008f007a4e7a23 */ /* 0x100fe20000010804 */
[----:B------:R1:W-:Y:S01]  /*1da90*/  MUFU.EX2 R58, R12 ;  /* 0x0000000c003a7308 */ /* 0x0003e20000000800 */
[----:B------:R-:W-:Y:S01]  /*1daa0*/  FFMA.FTZ R122, R126, c[0x0][0x23c], -R4 ;  /* 0x00008f007e7a7a23 */ /* 0x000fe20000010804 */
[----:B----4-:R-:W-:Y:S01]  /*1dab0*/  LOP3.LUT R126, R171, UR19, R210, 0x96, !PT ;  /* 0x00000013ab7e7c12 */ /* 0x010fe2000f8e96d2 */
[--C-:B------:R-:W-:Y:S02]  /*1dac0*/  FFMA.FTZ R43, R43, c[0x0][0x23c], -R4.reuse ;  /* 0x00008f002b2b7a23 */ /* 0x100fe40000010804 */
[--C-:B------:R-:W-:Y:S02]  /*1dad0*/  FFMA.FTZ R14, R14, c[0x0][0x23c], -R4.reuse ;  /* 0x00008f000e0e7a23 */ /* 0x100fe40000010804 */
[--C-:B------:R-:W-:Y:S02]  /*1dae0*/  FFMA.FTZ R206, R74, c[0x0][0x23c], -R4.reuse ;  /* 0x00008f004ace7a23 */ /* 0x100fe40000010804 */
[--C-:B------:R-:W-:Y:S01]  /*1daf0*/  FFMA.FTZ R207, R75, c[0x0][0x23c], -R4.reuse ;  /* 0x00008f004bcf7a23 */ /* 0x100fe20000010804 */
[----:B------:R4:W2:Y:S01]  /*1db00*/  MUFU.EX2 R74, R14 ;  /* 0x0000000e004a7308 */ /* 0x0008a20000000800 */
[----:B------:R-:W-:Y:S02]  /*1db10*/  FFMA.FTZ R205, R79, c[0x0][0x23c], -R4 ;  /* 0x00008f004fcd7a23 */ /* 0x000fe40000010804 */
[----:B------:R-:W-:Y:S01]  /*1db20*/  IMAD.MOV.U32 R79, RZ, RZ, R43 ;  /* 0x000000ffff4f7224 */ /* 0x000fe200078e002b */
[----:B------:R-:W-:Y:S01]  /*1db30*/  LOP3.LUT R43, R111, UR20, R208, 0x96, !PT ;  /* 0x000000146f2b7c12 */ /* 0x000fe2000f8e96d0 */
[--C-:B------:R-:W-:Y:S02]  /*1db40*/  FFMA.FTZ R75, R106, c[0x0][0x23c], -R4.reuse ;  /* 0x00008f006a4b7a23 */ /* 0x100fe40000010804 */
[----:B------:R-:W-:Y:S02]  /*1db50*/  FFMA.FTZ R106, R127, c[0x0][0x23c], -R4 ;  /* 0x00008f007f6a7a23 */ /* 0x000fe40000010804 */
[----:B------:R-:W-:Y:S01]  /*1db60*/  IMAD.WIDE.U32 R126, R126, -0x326172a9, RZ ;  /* 0xcd9e8d577e7e7825 */ /* 0x000fe200078e00ff */
[----:B------:R-:W-:Y:S03]  /*1db70*/  MUFU.EX2 R189, R189 ;  /* 0x000000bd00bd7308 */ /* 0x000fe60000000800 */
[----:B------:R-:W-:Y:S02]  /*1db80*/  FFMA.FTZ R98, R76, c[0x0][0x23c], -R6 ;  /* 0x00008f004c627a23 */ /* 0x000fe40000010806 */
[----:B------:R-:W-:Y:S02]  /*1db90*/  FFMA.FTZ R76, R62, c[0x0][0x23c], -R4 ;  /* 0x00008f003e4c7a23 */ /* 0x000fe40000010804 */
[----:B------:R-:W-:Y:S02]  /*1dba0*/  IMAD.MOV.U32 R62, RZ, RZ, R24 ;  /* 0x000000ffff3e7224 */ /* 0x000fe400078e0018 */
[----:B------:R-:W-:Y:S01]  /*1dbb0*/  FFMA.FTZ R184, R15, c[0x0][0x23c], -R4 ;  /* 0x00008f000fb87a23 */ /* 0x000fe20000010804 */
[----:B------:R-:W-:Y:S01]  /*1dbc0*/  MUFU.EX2 R200, R200 ;  /* 0x000000c800c87308 */ /* 0x000fe20000000800 */
[----:B-1----:R-:W-:Y:S02]  /*1dbd0*/  FMUL.FTZ R9, R166, R133 ;  /* 0x00000085a6097220 */ /* 0x002fe40000410000 */
[--C-:B------:R-:W-:Y:S01]  /*1dbe0*/  FFMA.FTZ R55, R40, c[0x0][0x23c], -R6.reuse ;  /* 0x00008f0028377a23 */ /* 0x100fe20000010806 */
[----:B------:R-:W-:Y:S01]  /*1dbf0*/  F2FP.PACK_AB R40, R183, R113 ;  /* 0x00000071b728723e */ /* 0x000fe200000000ff */
[--C-:B------:R-:W-:Y:S02]  /*1dc00*/  FFMA.FTZ R193, R108, c[0x0][0x23c], -R6.reuse ;  /* 0x00008f006cc17a23 */ /* 0x100fe40000010806 */
[----:B------:R-:W-:Y:S02]  /*1dc10*/  FFMA.FTZ R124, R124, c[0x0][0x23c], -R6 ;  /* 0x00008f007c7c7a23 */ /* 0x000fe40000010806 */
[----:B------:R-:W-:Y:S01]  /*1dc20*/  FFMA.FTZ R91, R91, c[0x0][0x23c], -R4 ;  /* 0x00008f005b5b7a23 */ /* 0x000fe20000010804 */
[----:B------:R-:W-:Y:S01]  /*1dc30*/  MUFU.EX2 R204, R204 ;  /* 0x000000cc00cc7308 */ /* 0x000fe20000000800 */
[C---:B------:R-:W-:Y:S02]  /*1dc40*/  FMUL.FTZ R5, R169.reuse, R145 ;  /* 0x00000091a9057220 */ /* 0x040fe40000410000 */
[C---:B------:R-:W-:Y:S02]  /*1dc50*/  FMUL.FTZ R16, R169.reuse, R152 ;  /* 0x00000098a9107220 */ /* 0x040fe40000410000 */
[C---:B------:R-:W-:Y:S02]  /*1dc60*/  FMUL.FTZ R17, R169.reuse, R153 ;  /* 0x00000099a9117220 */ /* 0x040fe40000410000 */
[C---:B------:R-:W-:Y:S02]  /*1dc70*/  FMUL.FTZ R20, R169.reuse, R156 ;  /* 0x0000009ca9147220 */ /* 0x040fe40000410000 */
[C---:B------:R-:W-:Y:S01]  /*1dc80*/  FMUL.FTZ R21, R169.reuse, R157 ;  /* 0x0000009da9157220 */ /* 0x040fe20000410000 */
[----:B------:R-:W-:Y:S01]  /*1dc90*/  MUFU.EX2 R198, R198 ;  /* 0x000000c600c67308 */ /* 0x000fe20000000800 */
[C---:B------:R-:W-:Y:S02]  /*1dca0*/  FMUL.FTZ R32, R169.reuse, R160 ;  /* 0x000000a0a9207220 */ /* 0x040fe40000410000 */
[----:B------:R-:W-:Y:S02]  /*1dcb0*/  IMAD.MOV.U32 R160, RZ, RZ, R22 ;  /* 0x000000ffffa07224 */ /* 0x000fe400078e0016 */
[----:B------:R-:W-:Y:S02]  /*1dcc0*/  FMUL.FTZ R33, R169, R161 ;  /* 0x000000a1a9217220 */ /* 0x000fe40000410000 */
[----:B------:R-:W-:Y:S02]  /*1dcd0*/  IMAD.MOV.U32 R161, RZ, RZ, R23 ;  /* 0x000000ffffa17224 */ /* 0x000fe400078e0017 */
[C---:B------:R-:W-:Y:S01]  /*1dce0*/  FMUL.FTZ R7, R167.reuse, R147 ;  /* 0x00000093a7077220 */ /* 0x040fe20000410000 */
[----:B------:R-:W-:Y:S01]  /*1dcf0*/  MUFU.EX2 R101, R101 ;  /* 0x0000006500657308 */ /* 0x000fe20000000800 */
[C---:B------:R-:W-:Y:S02]  /*1dd00*/  FMUL.FTZ R18, R167.reuse, R154 ;  /* 0x0000009aa7127220 */ /* 0x040fe40000410000 */
[C---:B------:R-:W-:Y:S02]  /*1dd10*/  FMUL.FTZ R19, R167.reuse, R155 ;  /* 0x0000009ba7137220 */ /* 0x040fe40000410000 */
[C---:B------:R-:W-:Y:S02]  /*1dd20*/  FMUL.FTZ R22, R167.reuse, R158 ;  /* 0x0000009ea7167220 */ /* 0x040fe40000410000 */
[----:B------:R-:W-:Y:S02]  /*1dd30*/  FMUL.FTZ R23, R167, R159 ;  /* 0x0000009fa7177220 */ /* 0x000fe40000410000 */
[C---:B------:R-:W-:Y:S01]  /*1dd40*/  FMUL.FTZ R12, R166.reuse, R136 ;  /* 0x00000088a60c7220 */ /* 0x040fe20000410000 */
[----:B------:R-:W-:Y:S01]  /*1dd50*/  MUFU.EX2 R202, R202 ;  /* 0x000000ca00ca7308 */ /* 0x000fe20000000800 */
[C---:B------:R-:W-:Y:S02]  /*1dd60*/  FMUL.FTZ R13, R166.reuse, R137 ;  /* 0x00000089a60d7220 */ /* 0x040fe40000410000 */
[----:B------:R-:W-:Y:S02]  /*1dd70*/  FMUL.FTZ R24, R166, R140 ;  /* 0x0000008ca6187220 */ /* 0x000fe40000410000 */
[----:B------:R-:W-:Y:S02]  /*1dd80*/  FMUL.FTZ R11, R165, R135 ;  /* 0x00000087a50b7220 */ /* 0x000fe40000410000 */
[--C-:B------:R-:W-:Y:S02]  /*1dd90*/  FFMA.FTZ R54, R28, c[0x0][0x23c], -R6.reuse ;  /* 0x00008f001c367a23 */ /* 0x100fe40000010806 */
[C---:B------:R-:W-:Y:S01]  /*1dda0*/  FMUL.FTZ R28, R166.reuse, R148 ;  /* 0x00000094a61c7220 */ /* 0x040fe20000410000 */
[----:B------:R-:W-:Y:S01]  /*1ddb0*/  MUFU.EX2 R203, R203 ;  /* 0x000000cb00cb7308 */ /* 0x000fe20000000800 */
[--C-:B------:R-:W-:Y:S02]  /*1ddc0*/  FFMA.FTZ R50, R29, c[0x0][0x23c], -R6.reuse ;  /* 0x00008f001d327a23 */ /* 0x100fe40000010806 */
[----:B------:R-:W-:Y:S02]  /*1ddd0*/  FMUL.FTZ R29, R166, R149 ;  /* 0x00000095a61d7220 */ /* 0x000fe40000410000 */
[--C-:B------:R-:W-:Y:S02]  /*1dde0*/  FFMA.FTZ R71, R44, c[0x0][0x23c], -R6.reuse ;  /* 0x00008f002c477a23 */ /* 0x100fe40000010806 */
[--C-:B------:R-:W-:Y:S02]  /*1ddf0*/  FFMA.FTZ R45, R45, c[0x0][0x23c], -R6.reuse ;  /* 0x00008f002d2d7a23 */ /* 0x100fe40000010806 */
[--C-:B------:R-:W-:Y:S01]  /*1de00*/  FFMA.FTZ R103, R56, c[0x0][0x23c], -R6.reuse ;  /* 0x00008f0038677a23 */ /* 0x100fe20000010806 */
[----:B------:R-:W-:Y:S01]  /*1de10*/  MUFU.EX2 R206, R206 ;  /* 0x000000ce00ce7308 */ /* 0x000fe20000000800 */
[--C-:B------:R-:W-:Y:S02]  /*1de20*/  FFMA.FTZ R56, R57, c[0x0][0x23c], -R6.reuse ;  /* 0x00008f0039387a23 */ /* 0x100fe40000010806 */
[----:B------:R-:W-:Y:S02]  /*1de30*/  FFMA.FTZ R102, R61, c[0x0][0x23c], -R6 ;  /* 0x00008f003d667a23 */ /* 0x000fe40000010806 */
[----:B------:R-:W-:Y:S02]  /*1de40*/  FFMA.FTZ R61, R26, c[0x0][0x23c], -R4 ;  /* 0x00008f001a3d7a23 */ /* 0x000fe40000010804 */
[----:B------:R-:W-:Y:S02]  /*1de50*/  FFMA.FTZ R125, R125, c[0x0][0x23c], -R6 ;  /* 0x00008f007d7d7a23 */ /* 0x000fe40000010806 */
[--C-:B------:R-:W-:Y:S01]  /*1de60*/  FFMA.FTZ R108, R27, c[0x0][0x23c], -R4.reuse ;  /* 0x00008f001b6c7a23 */ /* 0x100fe20000010804 */
[----:B------:R-:W-:Y:S01]  /*1de70*/  MUFU.EX2 R197, R197 ;  /* 0x000000c500c57308 */ /* 0x000fe20000000800 */
[--C-:B------:R-:W-:Y:S02]  /*1de80*/  FFMA.FTZ R57, R30, c[0x0][0x23c], -R4.reuse ;  /* 0x00008f001e397a23 */ /* 0x100fe40000010804 */
[--C-:B------:R-:W-:Y:S02]  /*1de90*/  FFMA.FTZ R44, R31, c[0x0][0x23c], -R4.reuse ;  /* 0x00008f001f2c7a23 */ /* 0x100fe40000010804 */
[--C-:B------:R-:W-:Y:S02]  /*1dea0*/  FFMA.FTZ R94, R94, c[0x0][0x23c], -R4.reuse ;  /* 0x00008f005e5e7a23 */ /* 0x100fe40000010804 */
[--C-:B------:R-:W-:Y:S02]  /*1deb0*/  FFMA.FTZ R107, R107, c[0x0][0x23c], -R4.reuse ;  /* 0x00008f006b6b7a23 */ /* 0x100fe40000010804 */
[----:B------:R-:W-:Y:S01]  /*1dec0*/  FFMA.FTZ R123, R123, c[0x0][0x23c], -R4 ;  /* 0x00008f007b7b7a23 */ /* 0x000fe20000010804 */
[----:B------:R-:W-:Y:S01]  /*1ded0*/  MUFU.EX2 R108, R108 ;  /* 0x0000006c006c7308 */ /* 0x000fe20000000800 */
[----:B------:R-:W-:Y:S02]  /*1dee0*/  FMUL.FTZ R4, R169, R144 ;  /* 0x00000090a9047220 */ /* 0x000fe40000410000 */
[--C-:B------:R-:W-:Y:S02]  /*1def0*/  FFMA.FTZ R93, R93, c[0x0][0x23c], -R6.reuse ;  /* 0x00008f005d5d7a23 */ /* 0x100fe40000010806 */
[----:B------:R-:W-:Y:S02]  /*1df00*/  FFMA.FTZ R120, R120, c[0x0][0x23c], -R6 ;  /* 0x00008f0078787a23 */ /* 0x000fe40000010806 */
[----:B------:R-:W-:Y:S02]  /*1df10*/  FMUL.FTZ R6, R167, R146 ;  /* 0x00000092a7067220 */ /* 0x000fe40000410000 */
[----:B------:R-:W-:Y:S01]  /*1df20*/  IMAD.MOV.U32 R148, RZ, RZ, R161 ;  /* 0x000000ffff947224 */ /* 0x000fe200078e00a1 */
[----:B------:R-:W-:Y:S01]  /*1df30*/  MUFU.EX2 R207, R207 ;  /* 0x000000cf00cf7308 */ /* 0x000fe20000000800 */
[----:B------:R1:W3:Y:S01]  /*1df40*/  LDL.S16 R161, [R1+0x170] ;  /* 0x0001700001a17983 */ /* 0x0002e20000100600 */
[----:B------:R-:W-:Y:S02]  /*1df50*/  IMAD.MOV.U32 R140, RZ, RZ, R95 ;  /* 0x000000ffff8c7224 */ /* 0x000fe400078e005f */
[----:B------:R-:W-:Y:S02]  /*1df60*/  IMAD.MOV.U32 R149, RZ, RZ, R160 ;  /* 0x000000ffff957224 */ /* 0x000fe400078e00a0 */
[----:B------:R1:W3:Y:S01]  /*1df70*/  LDL.S16 R160, [R1+0x16c] ;  /* 0x00016c0001a07983 */ /* 0x0002e20000100600 */
[C---:B----4-:R-:W-:Y:S02]  /*1df80*/  FMUL.FTZ R14, R165.reuse, R138 ;  /* 0x0000008aa50e7220 */ /* 0x050fe40000410000 */
[C---:B------:R-:W-:Y:S01]  /*1df90*/  FMUL.FTZ R15, R165.reuse, R139 ;  /* 0x0000008ba50f7220 */ /* 0x040fe20000410000 */
[----:B------:R-:W-:Y:S01]  /*1dfa0*/  MUFU.EX2 R205, R205 ;  /* 0x000000cd00cd7308 */ /* 0x000fe20000000800 */
[C---:B------:R-:W-:Y:S02]  /*1dfb0*/  FMUL.FTZ R26, R165.reuse, R142 ;  /* 0x0000008ea51a7220 */ /* 0x040fe40000410000 */
[----:B------:R1:W4:Y:S01]  /*1dfc0*/  LDL.S16 R142, [R1+0x168] ;  /* 0x00016800018e7983 */ /* 0x0003220000100600 */
[----:B------:R-:W-:Y:S02]  /*1dfd0*/  FMUL.FTZ R27, R165, R143 ;  /* 0x0000008fa51b7220 */ /* 0x000fe40000410000 */
[----:B--2---:R-:W-:Y:S02]  /*1dfe0*/  FFMA.FTZ R167, R167, R8, R38 ;  /* 0x00000008a7a77223 */ /* 0x004fe40000010026 */
[C---:B------:R-:W-:Y:S02]  /*1dff0*/  FMUL.FTZ R8, R166.reuse, R132 ;  /* 0x00000084a6087220 */ /* 0x040fe40000410000 */
[----:B------:R-:W-:Y:S01]  /*1e000*/  IMAD.MOV.U32 R132, RZ, RZ, R162 ;  /* 0x000000ffff847224 */ /* 0x000fe200078e00a2 */
[----:B------:R-:W-:Y:S01]  /*1e010*/  MUFU.EX2 R199, R199 ;  /* 0x000000c700c77308 */ /* 0x000fe20000000800 */
[----:B------:R-:W-:Y:S01]  /*1e020*/  IMAD.MOV.U32 R162, RZ, RZ, R62 ;  /* 0x000000ffffa27224 */ /* 0x000fe200078e003e */
[----:B------:R-:W-:Y:S01]  /*1e030*/  LOP3.LUT R62, R127, UR18, R110, 0x96, !PT ;  /* 0x000000127f3e7c12 */ /* 0x000fe2000f8e966e */
[----:B------:R-:W-:Y:S02]  /*1e040*/  FADD.FTZ R167, R41, R167 ;  /* 0x000000a729a77221 */ /* 0x000fe40000010000 */
[----:B------:R-:W-:Y:S02]  /*1e050*/  FFMA.FTZ R169, R169, R25, R113 ;  /* 0x00000019a9a97223 */ /* 0x000fe40000010071 */
[C---:B------:R-:W-:Y:S02]  /*1e060*/  FMUL.FTZ R25, R166.reuse, R141 ;  /* 0x0000008da6197220 */ /* 0x040fe40000410000 */
[----:B------:R-:W-:Y:S01]  /*1e070*/  FFMA.FTZ R166, R166, R10, R39 ;  /* 0x0000000aa6a67223 */ /* 0x000fe20000010027 */
[----:B------:R2:W1:Y:S01]  /*1e080*/  MUFU.EX2 R113, R48 ;  /* 0x0000003000717308 */ /* 0x0004620000000800 */
[----:B------:R-:W-:Y:S02]  /*1e090*/  FMUL.FTZ R10, R165, R134 ;  /* 0x00000086a50a7220 */ /* 0x000fe40000410000 */
[----:B------:R-:W-:Y:S01]  /*1e0a0*/  IMAD.WIDE.U32 R134, R43, -0x2daee0ad, RZ ;  /* 0xd2511f532b867825 */ /* 0x000fe200078e00ff */
[----:B------:R-:W-:Y:S02]  /*1e0b0*/  F2FP.PACK_AB R43, R41, R38 ;  /* 0x00000026292b723e */ /* 0x000fe400000000ff */
[----:B------:R-:W-:Y:S01]  /*1e0c0*/  F2FP.PACK_AB R41, R60, R39 ;  /* 0x000000273c29723e */ /* 0x000fe200000000ff */
[----:B------:R-:W-:Y:S01]  /*1e0d0*/  IMAD.WIDE.U32 R136, R62, -0x2daee0ad, RZ ;  /* 0xd2511f533e887825 */ /* 0x000fe200078e00ff */
[----:B------:R-:W-:Y:S02]  /*1e0e0*/  LOP3.LUT R38, R135, UR17, R170, 0x96, !PT ;  /* 0x0000001187267c12 */ /* 0x000fe4000f8e96aa */
[----:B------:R-:W-:Y:S01]  /*1e0f0*/  MUFU.EX2 R196, R196 ;  /* 0x000000c400c47308 */ /* 0x000fe20000000800 */
[----:B------:R-:W-:Y:S01]  /*1e100*/  FADD.FTZ R39, R60, R166 ;  /* 0x000000a63c277221 */ /* 0x000fe20000010000 */
[----:B------:R-:W-:Y:S01]  /*1e110*/  LOP3.LUT R62, R137, UR15, R134, 0x96, !PT ;  /* 0x0000000f893e7c12 */ /* 0x000fe2000f8e9686 */
[----:B------:R-:W-:Y:S01]  /*1e120*/  IMAD.WIDE.U32 R134, R38, -0x326172a9, RZ ;  /* 0xcd9e8d5726867825 */ /* 0x000fe200078e00ff */
[----:B------:R-:W-:Y:S03]  /*1e130*/  F2FP.PACK_AB R38, R109, R182 ;  /* 0x000000b66d26723e */ /* 0x000fe600000000ff */
[----:B------:R-:W-:Y:S01]  /*1e140*/  FFMA.FTZ R133, R165, R163, R182 ;  /* 0x000000a3a5857223 */ /* 0x000fe200000100b6 */
[----:B------:R-:W-:Y:S01]  /*1e150*/  LOP3.LUT R95, R135, UR16, R126, 0x96, !PT ;  /* 0x00000010875f7c12 */ /* 0x000fe2000f8e967e */
[----:B------:R-:W-:Y:S01]  /*1e160*/  IMAD.MOV.U32 R163, RZ, RZ, R79 ;  /* 0x000000ffffa37224 */ /* 0x000fe200078e004f */
[----:B------:R-:W1:Y:S01]  /*1e170*/  MUFU.EX2 R60, R181 ;  /* 0x000000b5003c7308 */ /* 0x000e620000000800 */
[----:B------:R-:W-:Y:S02]  /*1e180*/  FADD.FTZ R133, R109, R133 ;  /* 0x000000856d857221 */ /* 0x000fe40000010000 */
[----:B------:R-:W-:Y:S04]  /*1e190*/  IMAD.WIDE.U32 R138, R95, -0x2daee0ad, RZ ;  /* 0xd2511f535f8a7825 */ /* 0x000fe800078e00ff */
[----:B------:R-:W-:Y:S02]  /*1e1a0*/  FADD.FTZ R169, R183, R169 ;  /* 0x000000a9b7a97221 */ /* 0x000fe40000010000 */
[----:B------:R-:W-:Y:S01]  /*1e1b0*/  IMAD.MOV.U32 R141, RZ, RZ, R185 ;  /* 0x000000ffff8d7224 */ /* 0x000fe200078e00b9 */
[----:B------:R1:W1:Y:S01]  /*1e1c0*/  MUFU.EX2 R79, R184 ;  /* 0x000000b8004f7308 */ /* 0x0002620000000800 */
[----:B------:R-:W-:Y:S02]  /*1e1d0*/  FADD.FTZ R133, R74, R133 ;  /* 0x000000854a857221 */ /* 0x000fe40000010000 */
[----:B------:R-:W-:Y:S01]  /*1e1e0*/  IMAD.MOV.U32 R166, RZ, RZ, R148 ;  /* 0x000000ffffa67224 */ /* 0x000fe200078e0094 */
[----:B--2---:R-:W-:Y:S01]  /*1e1f0*/  F2FP.PACK_AB R48, R42, R141 ;  /* 0x0000008d2a30723e */ /* 0x004fe200000000ff */
[C---:B------:R-:W-:Y:S02]  /*1e200*/  FMUL.FTZ R30, R165.reuse, R150 ;  /* 0x00000096a51e7220 */ /* 0x040fe40000410000 */
[----:B------:R-:W-:Y:S02]  /*1e210*/  FMUL.FTZ R31, R165, R151 ;  /* 0x00000097a51f7220 */ /* 0x000fe40000410000 */
[----:B------:R-:W-:Y:S01]  /*1e220*/  FADD.FTZ R39, R58, R39 ;  /* 0x000000273a277221 */ /* 0x000fe20000010000 */
[----:B------:R-:W-:Y:S01]  /*1e230*/  MUFU.EX2 R193, R193 ;  /* 0x000000c100c17308 */ /* 0x000fe20000000800 */
[----:B------:R-:W-:Y:S01]  /*1e240*/  FADD.FTZ R135, R46, R167 ;  /* 0x000000a72e877221 */ /* 0x000fe20000010000 */
[C---:B------:R-:W-:Y:S03]  /*1e250*/  F2FP.PACK_AB R46, R47.reuse, R46 ;  /* 0x0000002e2f2e723e */ /* 0x040fe600000000ff */
[----:B------:R-:W-:Y:S01]  /*1e260*/  FADD.FTZ R135, R47, R135 ;  /* 0x000000872f877221 */ /* 0x000fe20000010000 */
[C---:B------:R-:W-:Y:S01]  /*1e270*/  F2FP.PACK_AB R47, R59.reuse, R58 ;  /* 0x0000003a3b2f723e */ /* 0x040fe200000000ff */
[--C-:B------:R-:W-:Y:S01]  /*1e280*/  FADD.FTZ R59, R59, R39.reuse ;  /* 0x000000273b3b7221 */ /* 0x100fe20000010000 */
[----:B------:R-:W-:Y:S01]  /*1e290*/  PRMT R39, R43, 0x7632, R39 ;  /* 0x000076322b277816 */ /* 0x000fe20000000027 */
[----:B-1----:R-:W-:Y:S01]  /*1e2a0*/  FADD.FTZ R135, R113, R135 ;  /* 0x0000008771877221 */ /* 0x002fe20000010000 */
[----:B------:R-:W-:Y:S01]  /*1e2b0*/  MUFU.EX2 R194, R194 ;  /* 0x000000c200c27308 */ /* 0x000fe20000000800 */
[----:B------:R-:W-:Y:S01]  /*1e2c0*/  LOP3.LUT R184, R139, UR13, R136, 0x96, !PT ;  /* 0x0000000d8bb87c12 */ /* 0x000fe2000f8e9688 */
[----:B------:R-:W-:Y:S01]  /*1e2d0*/  IMAD.WIDE.U32 R136, R62, -0x326172a9, RZ ;  /* 0xcd9e8d573e887825 */ /* 0x000fe200078e00ff */
[----:B------:R1:W2:Y:S03]  /*1e2e0*/  LDL.S16 R139, [R1+0x164] ;  /* 0x00016400018b7983 */ /* 0x0002a60000100600 */
[----:B------:R-:W-:Y:S01]  /*1e2f0*/  IMAD.WIDE.U32 R184, R184, -0x326172a9, RZ ;  /* 0xcd9e8d57b8b87825 */ /* 0x000fe200078e00ff */
[----:B------:R-:W-:Y:S03]  /*1e300*/  LOP3.LUT R182, R137, UR14, R134, 0x96, !PT ;  /* 0x0000000e89b67c12 */ /* 0x000fe6000f8e9686 */
[----:B------:R1:W-:Y:S01]  /*1e310*/  MUFU.EX2 R109, R180 ;  /* 0x000000b4006d7308 */ /* 0x0003e20000000800 */
[----:B------:R-:W-:Y:S01]  /*1e320*/  FADD.FTZ R134, R141, R169 ;  /* 0x000000a98d867221 */ /* 0x000fe20000010000 */
[----:B------:R-:W-:Y:S01]  /*1e330*/  LOP3.LUT R62, R185, UR12, R136, 0x96, !PT ;  /* 0x0000000cb93e7c12 */ /* 0x000fe2000f8e9688 */
[----:B------:R-:W-:Y:S04]  /*1e340*/  IMAD.WIDE.U32 R182, R182, -0x2daee0ad, RZ ;  /* 0xd2511f53b6b67825 */ /* 0x000fe800078e00ff */
[----:B------:R-:W-:Y:S03]  /*1e350*/  FADD.FTZ R134, R42, R134 ;  /* 0x000000862a867221 */ /* 0x000fe60000010000 */
[----:B------:R1:W1:Y:S01]  /*1e360*/  MUFU.EX2 R95, R37 ;  /* 0x00000025005f7308 */ /* 0x0002620000000800 */
[----:B------:R-:W-:Y:S02]  /*1e370*/  IMAD.MOV.U32 R141, RZ, RZ, R132 ;  /* 0x000000ffff8d7224 */ /* 0x000fe400078e0084 */
[----:B------:R-:W-:Y:S07]  /*1e380*/  FADD.FTZ R134, R60, R134 ;  /* 0x000000863c867221 */ /* 0x000fee0000010000 */
[----:B------:R-:W-:Y:S01]  /*1e390*/  MUFU.EX2 R117, R117 ;  /* 0x0000007500757308 */ /* 0x000fe20000000800 */
[----:B-1----:R-:W-:Y:S05]  /*1e3a0*/  LOP3.LUT R180, R183, UR11, R138, 0x96, !PT ;  /* 0x0000000bb7b47c12 */ /* 0x002fea000f8e968a */
[----:B------:R-:W-:Y:S04]  /*1e3b0*/  IMAD.WIDE.U32 R180, R180, -0x326172a9, RZ ;  /* 0xcd9e8d57b4b47825 */ /* 0x000fe800078e00ff */
[----:B------:R-:W-:Y:S01]  /*1e3c0*/  MUFU.EX2 R85, R85 ;  /* 0x0000005500557308 */ /* 0x000fe20000000800 */
[----:B------:R-:W-:Y:S04]  /*1e3d0*/  LOP3.LUT R37, R181, UR5, R184, 0x96, !PT ;  /* 0x00000005b5257c12 */ /* 0x000fe8000f8e96b8 */
[C---:B------:R-:W-:Y:S05]  /*1e3e0*/  LOP3.LUT R42, R37.reuse, 0xff, RZ, 0xc0, !PT ;  /* 0x000000ff252a7812 */ /* 0x040fea00078ec0ff */
[----:B------:R-:W-:Y:S01]  /*1e3f0*/  MUFU.EX2 R195, R195 ;  /* 0x000000c300c37308 */ /* 0x000fe20000000800 */
[----:B------:R-:W-:Y:S02]  /*1e400*/  ISETP.LE.U32.AND P4, PT, R42, UR30, PT ;  /* 0x0000001e2a007c0c */ /* 0x000fe4000bf83070 */
[----:B------:R-:W-:Y:S04]  /*1e410*/  LOP3.LUT R42, R37, 0xffff, RZ, 0xc0, !PT ;  /* 0x0000ffff252a7812 */ /* 0x000fe800078ec0ff */
[----:B------:R-:W-:Y:S03]  /*1e420*/  SHF.R.U32.HI R42, RZ, 0x8, R42 ;  /* 0x00000008ff2a7819 */ /* 0x000fe6000001162a */
[----:B------:R-:W-:Y:S01]  /*1e430*/  MUFU.EX2 R190, R190 ;  /* 0x000000be00be7308 */ /* 0x000fe20000000800 */
[----:B------:R-:W-:Y:S04]  /*1e440*/  LOP3.LUT R42, R42, 0xffff, RZ, 0xc0, !PT ;  /* 0x0000ffff2a2a7812 */ /* 0x000fe800078ec0ff */
[----:B------:R-:W-:Y:S02]  /*1e450*/  ISETP.LE.U32.AND P3, PT, R42, UR30, PT ;  /* 0x0000001e2a007c0c */ /* 0x000fe4000bf63070 */
[--C-:B------:R-:W-:Y:S02]  /*1e460*/  SHF.R.U32.HI R42, RZ, 0x10, R37.reuse ;  /* 0x00000010ff2a7819 */ /* 0x100fe40000011625 */
[----:B------:R-:W-:Y:S01]  /*1e470*/  SHF.R.U32.HI R37, RZ, 0x18, R37 ;  /* 0x00000018ff257819 */ /* 0x000fe20000011625 */
[----:B------:R-:W-:Y:S01]  /*1e480*/  MUFU.EX2 R128, R128 ;  /* 0x0000008000807308 */ /* 0x000fe20000000800 */
[----:B------:R-:W-:Y:S02]  /*1e490*/  LOP3.LUT R42, R42, 0xff, RZ, 0xc0, !PT ;  /* 0x000000ff2a2a7812 */ /* 0x000fe400078ec0ff */
[----:B------:R-:W-:Y:S02]  /*1e4a0*/  ISETP.LE.U32.AND P1, PT, R37, UR30, PT ;  /* 0x0000001e25007c0c */ /* 0x000fe4000bf23070 */
[----:B------:R-:W-:Y:S02]  /*1e4b0*/  ISETP.LE.U32.AND P2, PT, R42, UR30, PT ;  /* 0x0000001e2a007c0c */ /* 0x000fe4000bf43070 */
[C---:B------:R-:W-:Y:S02]  /*1e4c0*/  PRMT R37, R40.reuse, 0x7632, R37 ;  /* 0x0000763228257816 */ /* 0x040fe40000000025 */
[C---:B------:R-:W-:Y:S01]  /*1e4d0*/  F2FP.PACK_AB R42, R79.reuse, R74 ;  /* 0x0000004a4f2a723e */ /* 0x040fe200000000ff */
[----:B------:R-:W-:Y:S01]  /*1e4e0*/  FADD.FTZ R79, R79, R133 ;  /* 0x000000854f4f7221 */ /* 0x000fe20000010000 */
[----:B------:R1:W-:Y:S10]  /*1e4f0*/  MUFU.EX2 R58, R36 ;  /* 0x00000024003a7308 */ /* 0x0003f40000000800 */
[----:B------:R-:W-:Y:S10]  /*1e500*/  MUFU.EX2 R74, R112 ;  /* 0x00000070004a7308 */ /* 0x000ff40000000800 */
[----:B------:R-:W-:Y:S01]  /*1e510*/  MUFU.EX2 R129, R129 ;  /* 0x0000008100817308 */ /* 0x000fe20000000800 */
[----:B-1----:R-:W-:Y:S09]  /*1e520*/  PRMT R36, R40, 0x5410, R37 ;  /* 0x0000541028247816 */ /* 0x002ff20000000025 */
[----:B------:R1:W1:Y:S10]  /*1e530*/  MUFU.EX2 R132, R61 ;  /* 0x0000003d00847308 */ /* 0x0002740000000800 */
[----:B------:R-:W-:Y:S10]  /*1e540*/  MUFU.EX2 R130, R130 ;  /* 0x0000008200827308 */ /* 0x000ff40000000800 */
[----:B------:R-:W-:Y:S01]  /*1e550*/  MUFU.EX2 R131, R131 ;  /* 0x0000008300837308 */ /* 0x000fe20000000800 */
[C---:B-1----:R-:W-:Y:S01]  /*1e560*/  F2FP.PACK_AB R61, R95.reuse, R113 ;  /* 0x000000715f3d723e */ /* 0x042fe200000000ff */
[----:B------:R-:W-:Y:S02]  /*1e570*/  FADD.FTZ R79, R132, R79 ;  /* 0x0000004f844f7221 */ /* 0x000fe40000010000 */
[----:B------:R-:W-:Y:S06]  /*1e580*/  FADD.FTZ R95, R95, R135 ;  /* 0x000000875f5f7221 */ /* 0x000fec0000010000 */
[----:B------:R1:W-:Y:S10]  /*1e590*/  MUFU.EX2 R135, R50 ;  /* 0x0000003200877308 */ /* 0x0003f40000000800 */
[----:B------:R-:W-:Y:S10]  /*1e5a0*/  MUFU.EX2 R125, R125 ;  /* 0x0000007d007d7308 */ /* 0x000ff40000000800 */
[----:B------:R-:W-:Y:S01]  /*1e5b0*/  MUFU.EX2 R191, R191 ;  /* 0x000000bf00bf7308 */ /* 0x000fe20000000800 */
[----:B-1----:R-:W-:Y:S09]  /*1e5c0*/  F2FP.PACK_AB R50, R186, R187 ;  /* 0x000000bbba32723e */ /* 0x002ff200000000ff */
[----:B------:R-:W-:Y:S10]  /*1e5d0*/  MUFU.EX2 R89, R89 ;  /* 0x0000005900597308 */ /* 0x000ff40000000800 */
[----:B------:R-:W-:Y:S10]  /*1e5e0*/  MUFU.EX2 R116, R116 ;  /* 0x0000007400747308 */ /* 0x000ff40000000800 */
[----:B------:R-:W-:Y:S10]  /*1e5f0*/  MUFU.EX2 R75, R75 ;  /* 0x0000004b004b7308 */ /* 0x000ff40000000800 */
[----:B------:R-:W-:Y:S10]  /*1e600*/  MUFU.EX2 R121, R121 ;  /* 0x0000007900797308 */ /* 0x000ff40000000800 */
[----:B------:R-:W-:Y:S01]  /*1e610*/  MUFU.EX2 R82, R82 ;  /* 0x0000005200527308 */ /* 0x000fe20000000800 */
[----:B---3--:R-:W-:Y:S09]  /*1e620*/  @!P4 HADD2 R161, -R40.H0_H0, -RZ.H0_H0 ;  /* 0xa00000ff28a1c230 */ /* 0x008ff20000000900 */
[----:B------:R-:W-:Y:S01]  /*1e630*/  MUFU.EX2 R123, R123 ;  /* 0x0000007b007b7308 */ /* 0x000fe20000000800 */
[----:B------:R-:W-:Y:S01]  /*1e640*/  PRMT R138, R161, 0x7610, R138 ;  /* 0x00007610a18a7816 */ /* 0x000fe2000000008a */
[----:B------:R-:W-:Y:S01]  /*1e650*/  @!P3 HADD2 R160, -R37.H0_H0, -RZ.H0_H0 ;  /* 0xa00000ff25a0b230 */ /* 0x000fe20000000900 */
[----:B------:R-:W-:Y:S02]  /*1e660*/  @!P4 STL.S16 [R1+0x170], R161 ;  /* 0x000170a10100c387 */ /* 0x000fe40000100600 */
[----:B------:R-:W-:Y:S01]  /*1e670*/  @!P4 PRMT R40, R138, 0x5410, RZ ;  /* 0x000054108a28c816 */ /* 0x000fe200000000ff */
[----:B------:R-:W-:Y:S01]  /*1e680*/  IMAD.MOV.U32 R138, RZ, RZ, R149 ;  /* 0x000000ffff8a7224 */ /* 0x000fe200078e0095 */
[----:B------:R-:W-:Y:S01]  /*1e690*/  PRMT R137, R160, 0x7610, R137 ;  /* 0x00007610a0897816 */ /* 0x000fe20000000089 */
[----:B----4-:R-:W-:Y:S01]  /*1e6a0*/  @!P2 HADD2 R142, -R43.H0_H0, -RZ.H0_H0 ;  /* 0xa00000ff2b8ea230 */ /* 0x010fe20000000900 */
[----:B------:R-:W-:Y:S02]  /*1e6b0*/  @!P3 STL.S16 [R1+0x16c], R160 ;  /* 0x00016ca00100b387 */ /* 0x000fe40000100600 */
[----:B------:R-:W-:Y:S02]  /*1e6c0*/  @!P3 PRMT R37, R137, 0x5410, RZ ;  /* 0x000054108925b816 */ /* 0x000fe400000000ff */
[----:B------:R-:W-:Y:S01]  /*1e6d0*/  PRMT R136, R142, 0x7610, R136 ;  /* 0x000076108e887816 */ /* 0x000fe20000000088 */
[----:B------:R1:W-:Y:S01]  /*1e6e0*/  @!P2 STL.S16 [R1+0x168], R142 ;  /* 0x0001688e0100a387 */ /* 0x0003e20000100600 */
[----:B------:R-:W-:Y:S03]  /*1e6f0*/  IADD3 R112, P3, R172, UR35, RZ ;  /* 0x00000023ac707c10 */ /* 0x000fe6000ff7e0ff */
[----:B------:R3:W-:Y:S01]  /*1e700*/  STG.E.U16 [R172.64+0x2], R37 ;  /* 0x00000225ac007986 */ /* 0x0007e2000c10152c */
[----:B------:R-:W-:Y:S03]  /*1e710*/  IADD3.X R113, R173, UR34, RZ, P3, !PT ;  /* 0x00000022ad717c10 */ /* 0x000fe60009ffe4ff */
[----:B------:R4:W-:Y:S01]  /*1e720*/  STG.E.U16 [R172.64], R40 ;  /* 0x00000028ac007986 */ /* 0x0009e2000c10152c */
[----:B-1----:R-:W-:Y:S02]  /*1e730*/  IMAD.MOV.U32 R142, RZ, RZ, R162 ;  /* 0x000000ffff8e7224 */ /* 0x002fe400078e00a2 */
[----:B---3--:R-:W-:Y:S01]  /*1e740*/  FADD.FTZ R37, R189, R59 ;  /* 0x0000003bbd257221 */ /* 0x008fe20000010000 */
[C---:B------:R-:W-:Y:S02]  /*1e750*/  F2FP.PACK_AB R59, R188.reuse, R189 ;  /* 0x000000bdbc3b723e */ /* 0x040fe400000000ff */
[----:B----4-:R-:W-:Y:S01]  /*1e760*/  F2FP.PACK_AB R40, R109, R60 ;  /* 0x0000003c6d28723e */ /* 0x010fe200000000ff */
[----:B------:R-:W-:Y:S01]  /*1e770*/  FADD.FTZ R188, R188, R37 ;  /* 0x00000025bcbc7221 */ /* 0x000fe20000010000 */
[----:B------:R-:W-:Y:S01]  /*1e780*/  PRMT R37, R43, 0x5410, R39 ;  /* 0x000054102b257816 */ /* 0x000fe20000000027 */
[----:B------:R-:W-:Y:S01]  /*1e790*/  FADD.FTZ R109, R109, R134 ;  /* 0x000000866d6d7221 */ /* 0x000fe20000010000 */
[----:B------:R-:W-:Y:S01]  /*1e7a0*/  @!P2 PRMT R43, R136, 0x5410, RZ ;  /* 0x00005410882ba816 */ /* 0x000fe200000000ff */
[----:B------:R-:W-:Y:S01]  /*1e7b0*/  MUFU.EX2 R134, R44 ;  /* 0x0000002c00867308 */ /* 0x000fe20000000800 */
[C---:B------:R-:W-:Y:S01]  /*1e7c0*/  F2FP.PACK_AB R60, R108.reuse, R132 ;  /* 0x000000846c3c723e */ /* 0x040fe200000000ff */
[----:B------:R-:W-:Y:S02]  /*1e7d0*/  FADD.FTZ R108, R108, R79 ;  /* 0x0000004f6c6c7221 */ /* 0x000fe40000010000 */
[----:B------:R-:W-:Y:S06]  /*1e7e0*/  STG.E.U16 [R112.64], R43 ;  /* 0x0000002b70007986 */ /* 0x000fec000c10152c */
[----:B------:R1:W3:Y:S10]  /*1e7f0*/  MUFU.EX2 R132, R54 ;  /* 0x0000003600847308 */ /* 0x0002f40000000800 */
[----:B------:R4:W4:Y:S01]  /*1e800*/  MUFU.EX2 R79, R57 ;  /* 0x00000039004f7308 */ /* 0x0009220000000800 */
[----:B--2---:R-:W-:Y:S09]  /*1e810*/  @!P1 HADD2 R139, -R39.H0_H0, -RZ.H0_H0 ;  /* 0xa00000ff278b9230 */ /* 0x004ff20000000900 */
[----:B------:R4:W-:Y:S01]  /*1e820*/  MUFU.EX2 R44, R174 ;  /* 0x000000ae002c7308 */ /* 0x0009e20000000800 */
[----:B------:R-:W-:Y:S01]  /*1e830*/  PRMT R169, R139, 0x7610, R169 ;  /* 0x000076108ba97816 */ /* 0x000fe200000000a9 */
[----:B------:R4:W-:Y:S01]  /*1e840*/  @!P1 STL.S16 [R1+0x164], R139 ;  /* 0x0001648b01009387 */ /* 0x0009e20000100600 */
[----:B-1----:R-:W-:Y:S02]  /*1e850*/  FADD.FTZ R54, R187, R109 ;  /* 0x0000006dbb367221 */ /* 0x002fe40000010000 */
[----:B------:R-:W-:Y:S01]  /*1e860*/  @!P1 PRMT R39, R169, 0x5410, RZ ;  /* 0x00005410a9279816 */ /* 0x000fe200000000ff */
[----:B------:R-:W2:Y:S01]  /*1e870*/  LDL.64 R160, [R1+0x1a0] ;  /* 0x0001a00001a07983 */ /* 0x000ea20000100a00 */
[----:B------:R-:W-:Y:S02]  /*1e880*/  FADD.FTZ R54, R186, R54 ;  /* 0x00000036ba367221 */ /* 0x000fe40000010000 */
[----:B---3--:R-:W-:Y:S01]  /*1e890*/  FADD.FTZ R188, R132, R188 ;  /* 0x000000bc84bc7221 */ /* 0x008fe20000010000 */
[C---:B----4-:R-:W-:Y:S02]  /*1e8a0*/  F2FP.PACK_AB R57, R135.reuse, R132 ;  /* 0x000000848739723e */ /* 0x050fe400000000ff */
[----:B------:R1:W3:Y:S01]  /*1e8b0*/  LDL.S16 R133, [R1+0x174] ;  /* 0x0001740001857983 */ /* 0x0002e20000100600 */
[----:B------:R4:W-:Y:S01]  /*1e8c0*/  MUFU.EX2 R132, R175 ;  /* 0x000000af00847308 */ /* 0x0009e20000000800 */
[----:B------:R-:W-:Y:S02]  /*1e8d0*/  FADD.FTZ R135, R135, R188 ;  /* 0x000000bc87877221 */ /* 0x000fe40000010000 */
[----:B------:R1:W-:Y:S01]  /*1e8e0*/  STG.E.U16 [R112.64+0x2], R39 ;  /* 0x0000022770007986 */ /* 0x0003e2000c10152c */
[----:B------:R-:W-:Y:S02]  /*1e8f0*/  FADD.FTZ R108, R79, R108 ;  /* 0x0000006c4f6c7221 */ /* 0x000fe40000010000 */
[----:B------:R-:W-:Y:S02]  /*1e900*/  IMAD.MOV.U32 R139, RZ, RZ, R141 ;  /* 0x000000ffff8b7224 */ /* 0x000fe400078e008d */
[----:B------:R-:W-:Y:S02]  /*1e910*/  IMAD.MOV.U32 R141, RZ, RZ, R140 ;  /* 0x000000ffff8d7224 */ /* 0x000fe400078e008c */
[----:B------:R-:W-:Y:S02]  /*1e920*/  IMAD.MOV.U32 R140, RZ, RZ, R163 ;  /* 0x000000ffff8c7224 */ /* 0x000fe400078e00a3 */
[----:B------:R-:W3:Y:S01]  /*1e930*/  LDL.64 R162, [R1+0x1a8] ;  /* 0x0001a80001a27983 */ /* 0x000ee20000100a00 */
[----:B------:R-:W-:Y:S10]  /*1e940*/  MUFU.EX2 R139, R139 ;  /* 0x0000008b008b7308 */ /* 0x000ff40000000800 */
[----:B------:R-:W-:Y:S10]  /*1e950*/  MUFU.EX2 R141, R141 ;  /* 0x0000008d008d7308 */ /* 0x000ff40000000800 */
[----:B------:R-:W-:Y:S01]  /*1e960*/  MUFU.EX2 R140, R140 ;  /* 0x0000008c008c7308 */ /* 0x000fe20000000800 */
[----:B--2---:R-:W-:Y:S05]  /*1e970*/  LOP3.LUT R148, R161, UR19, R210, 0x96, !PT ;  /* 0x00000013a1947c12 */ /* 0x004fea000f8e96d2 */
[----:B------:R-:W-:Y:S05]  /*1e980*/  IMAD.WIDE.U32 R148, R148, -0x326172a9, RZ ;  /* 0xcd9e8d5794947825 */ /* 0x000fea00078e00ff */
[----:B------:R-:W-:Y:S02]  /*1e990*/  LOP3.LUT R110, R149, UR18, R110, 0x96, !PT ;  /* 0x00000012956e7c12 */ /* 0x000fe4000f8e966e */
[----:B---3--:R-:W-:Y:S03]  /*1e9a0*/  LOP3.LUT R43, R111, UR20, R162, 0x96, !PT ;  /* 0x000000146f2b7c12 */ /* 0x008fe6000f8e96a2 */
[----:B------:R-:W-:Y:S04]  /*1e9b0*/  IMAD.WIDE.U32 R110, R110, -0x2daee0ad, RZ ;  /* 0xd2511f536e6e7825 */ /* 0x000fe800078e00ff */
[----:B------:R-:W-:Y:S05]  /*1e9c0*/  IMAD.WIDE.U32 R136, R43, -0x2daee0ad, RZ ;  /* 0xd2511f532b887825 */ /* 0x000fea00078e00ff */
[----:B-1----:R-:W-:Y:S02]  /*1e9d0*/  LOP3.LUT R39, R137, UR17, R160, 0x96, !PT ;  /* 0x0000001189277c12 */ /* 0x002fe4000f8e96a0 */
[----:B------:R-:W-:Y:S03]  /*1e9e0*/  LOP3.LUT R43, R111, UR15, R136, 0x96, !PT ;  /* 0x0000000f6f2b7c12 */ /* 0x000fe6000f8e9688 */
[----:B------:R-:W-:Y:S04]  /*1e9f0*/  IMAD.WIDE.U32 R136, R39, -0x326172a9, RZ ;  /* 0xcd9e8d5727887825 */ /* 0x000fe800078e00ff */
[----:B------:R-:W-:Y:S01]  /*1ea00*/  FADD.FTZ R39, R58, R95 ;  /* 0x0000005f3a277221 */ /* 0x000fe20000010000 */
[C---:B------:R-:W-:Y:S03]  /*1ea10*/  F2FP.PACK_AB R58, R74.reuse, R58 ;  /* 0x0000003a4a3a723e */ /* 0x040fe600000000ff */
[----:B------:R-:W-:Y:S01]  /*1ea20*/  FADD.FTZ R39, R74, R39 ;  /* 0x000000274a277221 */ /* 0x000fe20000010000 */
[----:B------:R-:W-:Y:S02]  /*1ea30*/  LOP3.LUT R74, R137, UR16, R148, 0x96, !PT ;  /* 0x00000010894a7c12 */ /* 0x000fe4000f8e9694 */
[----:B------:R-:W1:Y:S03]  /*1ea40*/  MUFU.EX2 R137, R55 ;  /* 0x0000003700897308 */ /* 0x000e660000000800 */
[----:B------:R-:W-:Y:S05]  /*1ea50*/  IMAD.WIDE.U32 R186, R74, -0x2daee0ad, RZ ;  /* 0xd2511f534aba7825 */ /* 0x000fea00078e00ff */
[----:B------:R-:W-:Y:S01]  /*1ea60*/  LOP3.LUT R188, R187, UR13, R110, 0x96, !PT ;  /* 0x0000000dbbbc7c12 */ /* 0x000fe2000f8e966e */
[----:B------:R-:W-:Y:S01]  /*1ea70*/  IMAD.WIDE.U32 R110, R43, -0x326172a9, RZ ;  /* 0xcd9e8d572b6e7825 */ /* 0x000fe200078e00ff */
[----:B------:R-:W-:Y:S03]  /*1ea80*/  MUFU.EX2 R55, R177 ;  /* 0x000000b100377308 */ /* 0x000fe60000000800 */
[----:B------:R-:W-:Y:S01]  /*1ea90*/  IMAD.WIDE.U32 R188, R188, -0x326172a9, RZ ;  /* 0xcd9e8d57bcbc7825 */ /* 0x000fe200078e00ff */
[----:B------:R-:W-:Y:S04]  /*1eaa0*/  LOP3.LUT R174, R111, UR14, R136, 0x96, !PT ;  /* 0x0000000e6fae7c12 */ /* 0x000fe8000f8e9688 */
[----:B------:R-:W-:Y:S01]  /*1eab0*/  LOP3.LUT R74, R189, UR12, R110, 0x96, !PT ;  /* 0x0000000cbd4a7c12 */ /* 0x000fe2000f8e966e */
[----:B----4-:R-:W-:Y:S01]  /*1eac0*/  IMAD.WIDE.U32 R174, R174, -0x2daee0ad, RZ ;  /* 0xd2511f53aeae7825 */ /* 0x010fe200078e00ff */
[----:B------:R2:W3:Y:S04]  /*1ead0*/  MUFU.EX2 R43, R52 ;  /* 0x00000034002b7308 */ /* 0x0004e80000000800 */
[----:B------:R-:W-:Y:S01]  /*1eae0*/  LOP3.LUT R186, R175, UR11, R186, 0x96, !PT ;  /* 0x0000000bafba7c12 */ /* 0x000fe2000f8e96ba */
[----:B-1----:R-:W-:Y:S04]  /*1eaf0*/  FADD.FTZ R135, R137, R135 ;  /* 0x0000008789877221 */ /* 0x002fe80000010000 */
[----:B------:R-:W-:Y:S05]  /*1eb00*/  IMAD.WIDE.U32 R186, R186, -0x326172a9, RZ ;  /* 0xcd9e8d57baba7825 */ /* 0x000fea00078e00ff */
[----:B------:R-:W-:Y:S02]  /*1eb10*/  LOP3.LUT R95, R187, UR5, R188, 0x96, !PT ;  /* 0x00000005bb5f7c12 */ /* 0x000fe4000f8e96bc */
[C---:B--2---:R-:W-:Y:S01]  /*1eb20*/  F2FP.PACK_AB R52, R134.reuse, R79 ;  /* 0x0000004f8634723e */ /* 0x044fe200000000ff */
[----:B------:R-:W-:Y:S01]  /*1eb30*/  FADD.FTZ R134, R134, R108 ;  /* 0x0000006c86867221 */ /* 0x000fe20000010000 */
[----:B------:R-:W1:Y:S01]  /*1eb40*/  MUFU.EX2 R79, R138 ;  /* 0x0000008a004f7308 */ /* 0x000e620000000800 */
[----:B------:R-:W-:Y:S01]  /*1eb50*/  FADD.FTZ R108, R44, R54 ;  /* 0x000000362c6c7221 */ /* 0x000fe20000010000 */
[C---:B------:R-:W-:Y:S02]  /*1eb60*/  F2FP.PACK_AB R54, R132.reuse, R44 ;  /* 0x0000002c8436723e */ /* 0x040fe400000000ff */
[----:B------:R-:W-:Y:S01]  /*1eb70*/  LOP3.LUT R44, R95, 0xff, RZ, 0xc0, !PT ;  /* 0x000000ff5f2c7812 */ /* 0x000fe200078ec0ff */
[----:B------:R-:W-:Y:S01]  /*1eb80*/  FADD.FTZ R132, R132, R108 ;  /* 0x0000006c84847221 */ /* 0x000fe20000010000 */
[----:B------:R-:W-:Y:S02]  /*1eb90*/  IADD3 R108, P1, R112, UR46, RZ ;  /* 0x0000002e706c7c10 */ /* 0x000fe4000ff3e0ff */
[----:B------:R-:W-:Y:S01]  /*1eba0*/  ISETP.LE.U32.AND P2, PT, R44, UR30, PT ;  /* 0x0000001e2c007c0c */ /* 0x000fe2000bf43070 */
[--C-:B---3--:R-:W-:Y:S01]  /*1ebb0*/  FADD.FTZ R44, R43, R39.reuse ;  /* 0x000000272b2c7221 */ /* 0x108fe20000010000 */
[----:B------:R-:W-:Y:S01]  /*1ebc0*/  PRMT R39, R41, 0x7632, R39 ;  /* 0x0000763229277816 */ /* 0x000fe20000000027 */
[----:B------:R-:W-:Y:S01]  /*1ebd0*/  MUFU.EX2 R138, R67 ;  /* 0x00000043008a7308 */ /* 0x000fe20000000800 */
[----:B------:R-:W-:Y:S01]  /*1ebe0*/  IADD3.X R109, R113, UR36, RZ, P1, !PT ;  /* 0x00000024716d7c10 */ /* 0x000fe20008ffe4ff */
[----:B------:R-:W-:Y:S08]  /*1ebf0*/  FADD.FTZ R132, R55, R132 ;  /* 0x0000008437847221 */ /* 0x000ff00000010000 */
[----:B------:R-:W-:Y:S01]  /*1ec00*/  @!P2 HADD2 R133, -R41.H0_H0, -RZ.H0_H0 ;  /* 0xa00000ff2985a230 */ /* 0x000fe20000000900 */
[----:B------:R-:W2:Y:S01]  /*1ec10*/  MUFU.EX2 R67, R142 ;  /* 0x0000008e00437308 */ /* 0x000ea20000000800 */
[C---:B-1----:R-:W-:Y:S01]  /*1ec20*/  F2FP.PACK_AB R43, R79.reuse, R43 ;  /* 0x0000002b4f2b723e */ /* 0x042fe200000000ff */
[----:B------:R-:W-:Y:S02]  /*1ec30*/  FADD.FTZ R79, R79, R44 ;  /* 0x0000002c4f4f7221 */ /* 0x000fe40000010000 */
[----:B------:R-:W-:Y:S01]  /*1ec40*/  PRMT R110, R133, 0x7610, R110 ;  /* 0x00007610856e7816 */ /* 0x000fe2000000006e */
[----:B------:R1:W-:Y:S01]  /*1ec50*/  @!P2 STL.S16 [R1+0x174], R133 ;  /* 0x000174850100a387 */ /* 0x0003e20000100600 */
[----:B------:R-:W-:Y:S01]  /*1ec60*/  PRMT R44, R41, 0x5410, R39 ;  /* 0x00005410292c7816 */ /* 0x000fe20000000027 */
[----:B------:R-:W-:Y:S01]  /*1ec70*/  FADD.FTZ R79, R141, R79 ;  /* 0x0000004f8d4f7221 */ /* 0x000fe20000010000 */
[----:B------:R-:W-:Y:S01]  /*1ec80*/  @!P2 PRMT R41, R110, 0x5410, RZ ;  /* 0x000054106e29a816 */ /* 0x000fe200000000ff */
[----:B------:R3:W4:Y:S01]  /*1ec90*/  LDL.S16 R136, [R1+0x160] ;  /* 0x0001600001887983 */ /* 0x0007220000100600 */
[----:B------:R-:W-:Y:S01]  /*1eca0*/  IADD3 R110, P1, R172, UR38, RZ ;  /* 0x00000026ac6e7c10 */ /* 0x000fe2000ff3e0ff */
[----:B------:R3:W3:Y:S02]  /*1ecb0*/  MUFU.EX2 R142, R49 ;  /* 0x00000031008e7308 */ /* 0x0006e40000000800 */
[----:B------:R3:W-:Y:S01]  /*1ecc0*/  STG.E.U16 [R108.64], R41 ;  /* 0x000000296c007986 */ /* 0x0007e2000c10152c */
[----:B------:R-:W-:Y:S01]  /*1ecd0*/  IADD3.X R111, R173, UR37, RZ, P1, !PT ;  /* 0x00000025ad6f7c10 */ /* 0x000fe20008ffe4ff */
[----:B--2---:R-:W-:Y:S01]  /*1ece0*/  FADD.FTZ R134, R67, R134 ;  /* 0x0000008643867221 */ /* 0x004fe20000010000 */
[C---:B------:R-:W-:Y:S03]  /*1ecf0*/  F2FP.PACK_AB R67, R140.reuse, R67 ;  /* 0x000000438c43723e */ /* 0x040fe600000000ff */
[----:B------:R-:W-:Y:S01]  /*1ed00*/  FADD.FTZ R140, R140, R134 ;  /* 0x000000868c8c7221 */ /* 0x000fe20000010000 */
[----:B-1----:R-:W-:Y:S03]  /*1ed10*/  LOP3.LUT R133, R180, 0xff, RZ, 0xc0, !PT ;  /* 0x000000ffb4857812 */ /* 0x002fe600078ec0ff */
[----:B------:R-:W-:Y:S01]  /*1ed20*/  FADD.FTZ R140, R139, R140 ;  /* 0x0000008c8b8c7221 */ /* 0x000fe20000010000 */
[----:B---3--:R-:W-:Y:S01]  /*1ed30*/  PRMT R49, R48, 0x7632, R49 ;  /* 0x0000763230317816 */ /* 0x008fe20000000031 */
[C---:B------:R-:W-:Y:S01]  /*1ed40*/  FADD.FTZ R134, R142.reuse, R132 ;  /* 0x000000848e867221 */ /* 0x040fe20000010000 */
[----:B------:R-:W-:Y:S01]  /*1ed50*/  F2FP.PACK_AB R55, R142, R55 ;  /* 0x000000378e37723e */ /* 0x000fe200000000ff */
[----:B------:R-:W-:Y:S01]  /*1ed60*/  MUFU.EX2 R132, R53 ;  /* 0x0000003500847308 */ /* 0x000fe20000000800 */
[----:B------:R-:W-:Y:S02]  /*1ed70*/  LOP3.LUT R108, R95, 0xffff, RZ, 0xc0, !PT ;  /* 0x0000ffff5f6c7812 */ /* 0x000fe400078ec0ff */
[--C-:B------:R-:W-:Y:S02]  /*1ed80*/  SHF.R.U32.HI R41, RZ, 0x18, R95.reuse ;  /* 0x00000018ff297819 */ /* 0x100fe4000001165f */
[----:B------:R-:W-:Y:S02]  /*1ed90*/  SHF.R.U32.HI R108, RZ, 0x8, R108 ;  /* 0x00000008ff6c7819 */ /* 0x000fe4000001166c */
[----:B------:R-:W-:Y:S02]  /*1eda0*/  SHF.R.U32.HI R95, RZ, 0x10, R95 ;  /* 0x00000010ff5f7819 */ /* 0x000fe4000001165f */
[----:B------:R-:W-:Y:S02]  /*1edb0*/  LOP3.LUT R108, R108, 0xffff, RZ, 0xc0, !PT ;  /* 0x0000ffff6c6c7812 */ /* 0x000fe400078ec0ff */
[----:B------:R-:W-:Y:S02]  /*1edc0*/  LOP3.LUT R95, R95, 0xff, RZ, 0xc0, !PT ;  /* 0x000000ff5f5f7812 */ /* 0x000fe400078ec0ff */
[----:B------:R-:W-:Y:S02]  /*1edd0*/  ISETP.LE.U32.AND P4, PT, R108, UR30, PT ;  /* 0x0000001e6c007c0c */ /* 0x000fe4000bf83070 */
[----:B------:R-:W-:Y:S02]  /*1ede0*/  ISETP.LE.U32.AND P3, PT, R95, UR30, PT ;  /* 0x0000001e5f007c0c */ /* 0x000fe4000bf63070 */
[----:B------:R-:W-:Y:S02]  /*1edf0*/  ISETP.LE.U32.AND P2, PT, R41, UR30, PT ;  /* 0x0000001e29007c0c */ /* 0x000fe4000bf43070 */
[--C-:B------:R-:W-:Y:S02]  /*1ee00*/  SHF.R.U32.HI R108, RZ, 0x10, R180.reuse ;  /* 0x00000010ff6c7819 */ /* 0x100fe400000116b4 */
[----:B------:R-:W-:Y:S02]  /*1ee10*/  SHF.R.U32.HI R109, RZ, 0x18, R180 ;  /* 0x00000018ff6d7819 */ /* 0x000fe400000116b4 */
[----:B------:R-:W-:Y:S02]  /*1ee20*/  LOP3.LUT R108, R108, 0xff, RZ, 0xc0, !PT ;  /* 0x000000ff6c6c7812 */ /* 0x000fe400078ec0ff */
[----:B------:R-:W-:Y:S02]  /*1ee30*/  ISETP.LE.U32.AND P5, PT, R109, UR30, PT ;  /* 0x0000001e6d007c0c */ /* 0x000fe4000bfa3070 */
[----:B------:R-:W-:Y:S02]  /*1ee40*/  ISETP.LE.U32.AND P6, PT, R108, UR30, PT ;  /* 0x0000001e6c007c0c */ /* 0x000fe4000bfc3070 */
[----:B------:R-:W-:Y:S02]  /*1ee50*/  IADD3 R108, P1, R172, UR40, RZ ;  /* 0x00000028ac6c7c10 */ /* 0x000fe4000ff3e0ff */
[----:B------:R-:W-:Y:S02]  /*1ee60*/  LOP3.LUT R41, R180, 0xffff, RZ, 0xc0, !PT ;  /* 0x0000ffffb4297812 */ /* 0x000fe400078ec0ff */
[----:B------:R-:W-:Y:S02]  /*1ee70*/  IADD3.X R109, R173, UR39, RZ, P1, !PT ;  /* 0x00000027ad6d7c10 */ /* 0x000fe40008ffe4ff */
[----:B------:R-:W-:Y:S04]  /*1ee80*/  SHF.R.U32.HI R41, RZ, 0x8, R41 ;  /* 0x00000008ff297819 */ /* 0x000fe80000011629 */
[----:B------:R-:W-:Y:S01]  /*1ee90*/  LOP3.LUT R41, R41, 0xffff, RZ, 0xc0, !PT ;  /* 0x0000ffff29297812 */ /* 0x000fe200078ec0ff */
[----:B----4-:R-:W-:Y:S05]  /*1eea0*/  @!P4 HADD2 R136, -R39.H0_H0, -RZ.H0_H0 ;  /* 0xa00000ff2788c230 */ /* 0x010fea0000000900 */
[----:B------:R-:W-:Y:S01]  /*1eeb0*/  PRMT R95, R136, 0x7610, R95 ;  /* 0x00007610885f7816 */ /* 0x000fe2000000005f */
[----:B------:R1:W-:Y:S03]  /*1eec0*/  @!P4 STL.S16 [R1+0x160], R136 ;  /* 0x000160880100c387 */ /* 0x0003e60000100600 */
[----:B------:R-:W-:Y:S01]  /*1eed0*/  @!P4 PRMT R39, R95, 0x5410, RZ ;  /* 0x000054105f27c816 */ /* 0x000fe200000000ff */
[----:B------:R2:W3:Y:S01]  /*1eee0*/  LDL.S16 R177, [R1+0x15c] ;  /* 0x00015c0001b17983 */ /* 0x0004e20000100600 */
[----:B------:R-:W-:Y:S01]  /*1eef0*/  ISETP.LE.U32.AND P4, PT, R41, UR30, PT ;  /* 0x0000001e29007c0c */ /* 0x000fe2000bf83070 */
[----:B------:R4:W2:Y:S01]  /*1ef00*/  MUFU.EX2 R95, R71 ;  /* 0x00000047005f7308 */ /* 0x0008a20000000800 */
[----:B------:R-:W-:Y:S01]  /*1ef10*/  SHF.R.U32.HI R41, RZ, 0x18, R186 ;  /* 0x00000018ff297819 */ /* 0x000fe200000116ba */
[----:B------:R2:W3:Y:S04]  /*1ef20*/  LDL.S16 R169, [R1+0x158] ;  /* 0x0001580001a97983 */ /* 0x0004e80000100600 */
[----:B------:R2:W-:Y:S04]  /*1ef30*/  STG.E.U16 [R110.64], R39 ;  /* 0x000000276e007986 */ /* 0x0005e8000c10152c */
[----:B-1----:R-:W1:Y:S01]  /*1ef40*/  MUFU.EX2 R136, R51 ;  /* 0x0000003300887308 */ /* 0x002e620000000800 */
[C---:B----4-:R-:W-:Y:S01]  /*1ef50*/  F2FP.PACK_AB R71, R138.reuse, R137 ;  /* 0x000000898a47723e */ /* 0x050fe200000000ff */
[----:B------:R-:W-:Y:S08]  /*1ef60*/  FADD.FTZ R138, R138, R135 ;  /* 0x000000878a8a7221 */ /* 0x000ff00000010000 */
[----:B------:R4:W-:Y:S01]  /*1ef70*/  MUFU.EX2 R135, R45 ;  /* 0x0000002d00877308 */ /* 0x0009e20000000800 */
[----:B--2---:R-:W-:Y:S01]  /*1ef80*/  FADD.FTZ R138, R95, R138 ;  /* 0x0000008a5f8a7221 */ /* 0x004fe20000010000 */
[----:B------:R-:W-:Y:S08]  /*1ef90*/  PRMT R39, R38, 0x7632, R39 ;  /* 0x0000763226277816 */ /* 0x000ff00000000027 */
[----:B------:R2:W-:Y:S01]  /*1efa0*/  MUFU.EX2 R137, R166 ;  /* 0x000000a600897308 */ /* 0x0005e20000000800 */
[----:B-1----:R-:W-:Y:S01]  /*1efb0*/  FADD.FTZ R79, R136, R79 ;  /* 0x0000004f884f7221 */ /* 0x002fe20000010000 */
[----:B----4-:R-:W-:Y:S01]  /*1efc0*/  PRMT R45, R38, 0x5410, R39 ;  /* 0x00005410262d7816 */ /* 0x010fe20000000027 */
[----:B---3--:R-:W-:Y:S02]  /*1efd0*/  @!P3 HADD2 R177, -R38.H0_H0, -RZ.H0_H0 ;  /* 0xa00000ff26b1b230 */ /* 0x008fe40000000900 */
[----:B------:R-:W-:Y:S03]  /*1efe0*/  @!P2 HADD2 R169, -R39.H0_H0, -RZ.H0_H0 ;  /* 0xa00000ff27a9a230 */ /* 0x000fe60000000900 */
[----:B------:R-:W-:Y:S01]  /*1eff0*/  PRMT R51, R177, 0x7610, R51 ;  /* 0x00007610b1337816 */ /* 0x000fe20000000033 */
[----:B------:R-:W-:Y:S03]  /*1f000*/  @!P3 STL.S16 [R1+0x15c], R177 ;  /* 0x00015cb10100b387 */ /* 0x000fe60000100600 */
[----:B------:R-:W-:Y:S01]  /*1f010*/  @!P3 PRMT R38, R51, 0x5410, RZ ;  /* 0x000054103326b816 */ /* 0x000fe200000000ff */
[----:B------:R1:W-:Y:S01]  /*1f020*/  @!P2 STL.S16 [R1+0x158], R169 ;  /* 0x000158a90100a387 */ /* 0x0003e20000100600 */
[----:B------:R-:W-:Y:S02]  /*1f030*/  PRMT R159, R169, 0x7610, R159 ;  /* 0x00007610a99f7816 */ /* 0x000fe4000000009f */
[----:B------:R-:W-:Y:S01]  /*1f040*/  ISETP.LE.U32.AND P3, PT, R133, UR30, PT ;  /* 0x0000001e85007c0c */ /* 0x000fe2000bf63070 */
[----:B------:R3:W4:Y:S01]  /*1f050*/  LDL.S16 R51, [R1+0x154] ;  /* 0x0001540001337983 */ /* 0x0007220000100600 */
[----:B------:R-:W-:Y:S01]  /*1f060*/  @!P2 PRMT R39, R159, 0x5410, RZ ;  /* 0x000054109f27a816 */ /* 0x000fe200000000ff */
[----:B------:R3:W3:Y:S02]  /*1f070*/  MUFU.EX2 R133, R176 ;  /* 0x000000b000857308 */ /* 0x0006e40000000800 */
[----:B--2---:R2:W2:Y:S04]  /*1f080*/  LDL.S16 R166, [R1+0x144] ;  /* 0x0001440001a67983 */ /* 0x0044a80000100600 */
[----:B------:R3:W-:Y:S04]  /*1f090*/  STG.E.U16 [R108.64], R38 ;  /* 0x000000266c007986 */ /* 0x0007e8000c10152c */
[----:B------:R-:W-:Y:S04]  /*1f0a0*/  STG.E.U16 [R108.64+0x2], R39 ;  /* 0x000002276c007986 */ /* 0x000fe8000c10152c */
[----:B-1----:R1:W2:Y:S01]  /*1f0b0*/  LDL.S16 R169, [R1+0x150] ;  /* 0x0001500001a97983 */ /* 0x0022a20000100600 */
[----:B---3--:R-:W-:Y:S04]  /*1f0c0*/  IMAD.WIDE.U32 R176, R62, -0x2daee0ad, RZ ;  /* 0xd2511f533eb07825 */ /* 0x008fe800078e00ff */
[----:B------:R-:W-:Y:S01]  /*1f0d0*/  FADD.FTZ R134, R133, R134 ;  /* 0x0000008685867221 */ /* 0x000fe20000010000 */
[----:B------:R-:W-:Y:S02]  /*1f0e0*/  LOP3.LUT R62, R177, UR4, R182, 0x96, !PT ;  /* 0x00000004b13e7c12 */ /* 0x000fe4000f8e96b6 */
[----:B------:R-:W-:Y:S02]  /*1f0f0*/  LOP3.LUT R38, R186, 0xff, RZ, 0xc0, !PT ;  /* 0x000000ffba267812 */ /* 0x000fe400078ec0ff */
[----:B------:R-:W-:Y:S02]  /*1f100*/  LOP3.LUT R53, R62, 0xff, RZ, 0xc0, !PT ;  /* 0x000000ff3e357812 */ /* 0x000fe400078ec0ff */
[----:B------:R-:W-:Y:S02]  /*1f110*/  ISETP.LE.U32.AND P1, PT, R38, UR30, PT ;  /* 0x0000001e26007c0c */ /* 0x000fe4000bf23070 */
[----:B------:R-:W-:Y:S04]  /*1f120*/  LOP3.LUT R38, R186, 0xffff, RZ, 0xc0, !PT ;  /* 0x0000ffffba267812 */ /* 0x000fe800078ec0ff */
[----:B------:R-:W-:Y:S04]  /*1f130*/  SHF.R.U32.HI R38, RZ, 0x8, R38 ;  /* 0x00000008ff267819 */ /* 0x000fe80000011626 */
[----:B------:R-:W-:Y:S04]  /*1f140*/  LOP3.LUT R38, R38, 0xffff, RZ, 0xc0, !PT ;  /* 0x0000ffff26267812 */ /* 0x000fe800078ec0ff */
[----:B------:R-:W-:Y:S02]  /*1f150*/  ISETP.LE.U32.AND P2, PT, R38, UR30, PT ;  /* 0x0000001e26007c0c */ /* 0x000fe4000bf43070 */
[----:B------:R-:W-:Y:S01]  /*1f160*/  SHF.R.U32.HI R38, RZ, 0x10, R186 ;  /* 0x00000010ff267819 */ /* 0x000fe200000116ba */
[----:B----4-:R-:W-:Y:S02]  /*1f170*/  @!P3 HADD2 R51, -R48.H0_H0, -RZ.H0_H0 ;  /* 0xa00000ff3033b230 */ /* 0x010fe40000000900 */
[----:B--2---:R-:W-:Y:S03]  /*1f180*/  @!P6 HADD2 R166, -R46.H0_H0, -RZ.H0_H0 ;  /* 0xa00000ff2ea6e230 */ /* 0x004fe60000000900 */
[----:B------:R-:W-:Y:S01]  /*1f190*/  PRMT R158, R51, 0x7610, R158 ;  /* 0x00007610339e7816 */ /* 0x000fe2000000009e */
[----:B------:R2:W-:Y:S01]  /*1f1a0*/  @!P3 STL.S16 [R1+0x154], R51 ;  /* 0x000154330100b387 */ /* 0x0005e20000100600 */
[----:B------:R-:W-:Y:S03]  /*1f1b0*/  PRMT R156, R166, 0x7610, R156 ;  /* 0x00007610a69c7816 */ /* 0x000fe6000000009c */
[----:B------:R1:W3:Y:S01]  /*1f1c0*/  LDL.S16 R159, [R1+0x140] ;  /* 0x00014000019f7983 */ /* 0x0002e20000100600 */
[----:B------:R-:W-:Y:S05]  /*1f1d0*/  @!P4 HADD2 R169, -R49.H0_H0, -RZ.H0_H0 ;  /* 0xa00000ff31a9c230 */ /* 0x000fea0000000900 */
[----:B------:R-:W-:Y:S02]  /*1f1e0*/  PRMT R167, R169, 0x7610, R167 ;  /* 0x00007610a9a77816 */ /* 0x000fe400000000a7 */
[----:B--2---:R-:W-:Y:S02]  /*1f1f0*/  LOP3.LUT R51, R38, 0xff, RZ, 0xc0, !PT ;  /* 0x000000ff26337812 */ /* 0x004fe400078ec0ff */
[----:B------:R-:W-:Y:S02]  /*1f200*/  PRMT R38, R48, 0x5410, R49 ;  /* 0x0000541030267816 */ /* 0x000fe40000000031 */
[----:B------:R-:W-:Y:S02]  /*1f210*/  @!P3 PRMT R48, R158, 0x5410, RZ ;  /* 0x000054109e30b816 */ /* 0x000fe400000000ff */
[----:B------:R-:W-:Y:S01]  /*1f220*/  ISETP.LE.U32.AND P3, PT, R51, UR30, PT ;  /* 0x0000001e33007c0c */ /* 0x000fe2000bf63070 */
[----:B------:R1:W2:Y:S01]  /*1f230*/  LDL.S16 R158, [R1+0x13c] ;  /* 0x00013c00019e7983 */ /* 0x0002a20000100600 */
[----:B------:R-:W-:Y:S02]  /*1f240*/  F2FP.PACK_AB R51, R136, R141 ;  /* 0x0000008d8833723e */ /* 0x000fe400000000ff */
[----:B------:R-:W-:Y:S01]  /*1f250*/  @!P4 PRMT R49, R167, 0x5410, RZ ;  /* 0x00005410a731c816 */ /* 0x000fe200000000ff */
[----:B------:R-:W-:Y:S01]  /*1f260*/  @!P4 STL.S16 [R1+0x150], R169 ;  /* 0x000150a90100c387 */ /* 0x000fe20000100600 */
[----:B------:R-:W-:Y:S01]  /*1f270*/  ISETP.LE.U32.AND P4, PT, R41, UR30, PT ;  /* 0x0000001e29007c0c */ /* 0x000fe2000bf83070 */
[----:B------:R-:W4:Y:S01]  /*1f280*/  MUFU.EX2 R136, R179 ;  /* 0x000000b300887308 */ /* 0x000f220000000800 */
[C---:B------:R-:W-:Y:S01]  /*1f290*/  PRMT R41, R46.reuse, 0x7632, R41 ;  /* 0x000076322e297816 */ /* 0x040fe20000000029 */
[----:B------:R1:W2:Y:S03]  /*1f2a0*/  LDL.S16 R141, [R1+0x138] ;  /* 0x00013800018d7983 */ /* 0x0002a60000100600 */
[----:B------:R-:W-:Y:S01]  /*1f2b0*/  PRMT R39, R46, 0x5410, R41 ;  /* 0x000054102e277816 */ /* 0x000fe20000000029 */
[----:B------:R-:W-:Y:S01]  /*1f2c0*/  @!P6 STL.S16 [R1+0x144], R166 ;  /* 0x000144a60100e387 */ /* 0x000fe20000100600 */
[----:B------:R-:W-:Y:S02]  /*1f2d0*/  @!P6 PRMT R46, R156, 0x5410, RZ ;  /* 0x000054109c2ee816 */ /* 0x000fe400000000ff */
[----:B------:R-:W-:Y:S01]  /*1f2e0*/  ISETP.LE.U32.AND P6, PT, R53, UR30, PT ;  /* 0x0000001e35007c0c */ /* 0x000fe2000bfc3070 */
[----:B------:R1:W2:Y:S01]  /*1f2f0*/  LDL.S16 R156, [R1+0x134] ;  /* 0x00013400019c7983 */ /* 0x0002a20000100600 */
[----:B------:R-:W-:Y:S03]  /*1f300*/  LOP3.LUT R53, R62, 0xffff, RZ, 0xc0, !PT ;  /* 0x0000ffff3e357812 */ /* 0x000fe600078ec0ff */
[----:B------:R1:W-:Y:S04]  /*1f310*/  STG.E.U16 [R172.64+0x12], R49 ;  /* 0x00001231ac007986 */ /* 0x0003e8000c10152c */
[----:B------:R1:W-:Y:S04]  /*1f320*/  STG.E.U16 [R172.64+0x10], R48 ;  /* 0x00001030ac007986 */ /* 0x0003e8000c10152c */
[----:B------:R1:W-:Y:S01]  /*1f330*/  STG.E.U16 [R112.64+0x10], R46 ;  /* 0x0000102e70007986 */ /* 0x0003e2000c10152c */
[----:B----4-:R-:W-:Y:S01]  /*1f340*/  FADD.FTZ R79, R136, R79 ;  /* 0x0000004f884f7221 */ /* 0x010fe20000010000 */
[--C-:B-1----:R-:W-:Y:S02]  /*1f350*/  SHF.R.U32.HI R49, RZ, 0x8, R53.reuse ;  /* 0x00000008ff317819 */ /* 0x102fe40000011635 */
[----:B------:R-:W-:Y:S02]  /*1f360*/  PRMT R53, R47, 0x7632, R53 ;  /* 0x000076322f357816 */ /* 0x000fe40000000035 */
[C---:B------:R-:W-:Y:S01]  /*1f370*/  F2FP.PACK_AB R48, R135.reuse, R95 ;  /* 0x0000005f8730723e */ /* 0x040fe200000000ff */
[----:B------:R-:W-:Y:S01]  /*1f380*/  FADD.FTZ R95, R135, R138 ;  /* 0x0000008a875f7221 */ /* 0x000fe20000010000 */
[----:B------:R-:W-:Y:S01]  /*1f390*/  LOP3.LUT R49, R49, 0xffff, RZ, 0xc0, !PT ;  /* 0x0000ffff31317812 */ /* 0x000fe200078ec0ff */
[----:B------:R-:W1:Y:S01]  /*1f3a0*/  MUFU.EX2 R138, R103 ;  /* 0x00000067008a7308 */ /* 0x000e620000000800 */
[----:B------:R-:W-:Y:S09]  /*1f3b0*/  PRMT R46, R47, 0x5410, R53 ;  /* 0x000054102f2e7816 */ /* 0x000ff20000000035 */
[----:B------:R4:W-:Y:S01]  /*1f3c0*/  MUFU.EX2 R135, R178 ;  /* 0x000000b200877308 */ /* 0x0009e20000000800 */
[----:B-1----:R-:W-:Y:S02]  /*1f3d0*/  FADD.FTZ R95, R138, R95 ;  /* 0x0000005f8a5f7221 */ /* 0x002fe40000010000 */
[----:B----4-:R-:W-:Y:S07]  /*1f3e0*/  IMAD.WIDE.U32 R178, R74, -0x2daee0ad, RZ ;  /* 0xd2511f534ab27825 */ /* 0x010fee00078e00ff */
[----:B------:R-:W1:Y:S01]  /*1f3f0*/  MUFU.EX2 R74, R104 ;  /* 0x00000068004a7308 */ /* 0x000e620000000800 */
[----:B---3--:R-:W-:Y:S05]  /*1f400*/  @!P5 HADD2 R159, -R41.H0_H0, -RZ.H0_H0 ;  /* 0xa00000ff299fd230 */ /* 0x008fea0000000900 */
[----:B------:R-:W-:Y:S01]  /*1f410*/  PRMT R157, R159, 0x7610, R157 ;  /* 0x000076109f9d7816 */ /* 0x000fe2000000009d */
[----:B------:R-:W-:Y:S03]  /*1f420*/  @!P5 STL.S16 [R1+0x140], R159 ;  /* 0x0001409f0100d387 */ /* 0x000fe60000100600 */
[----:B------:R-:W-:Y:S02]  /*1f430*/  @!P5 PRMT R41, R157, 0x5410, RZ ;  /* 0x000054109d29d816 */ /* 0x000fe400000000ff */
[----:B------:R-:W-:Y:S02]  /*1f440*/  ISETP.LE.U32.AND P5, PT, R49, UR30, PT ;  /* 0x0000001e31007c0c */ /* 0x000fe4000bfa3070 */
[--C-:B------:R-:W-:Y:S01]  /*1f450*/  SHF.R.U32.HI R49, RZ, 0x18, R62.reuse ;  /* 0x00000018ff317819 */ /* 0x100fe2000001163e */
[----:B------:R3:W-:Y:S01]  /*1f460*/  STG.E.U16 [R112.64+0x12], R41 ;  /* 0x0000122970007986 */ /* 0x0007e2000c10152c */
[----:B------:R-:W-:Y:S01]  /*1f470*/  SHF.R.U32.HI R62, RZ, 0x10, R62 ;  /* 0x00000010ff3e7819 */ /* 0x000fe2000001163e */
[----:B--2---:R-:W-:Y:S05]  /*1f480*/  @!P1 HADD2 R158, -R47.H0_H0, -RZ.H0_H0 ;  /* 0xa00000ff2f9e9230 */ /* 0x004fea0000000900 */
[----:B------:R-:W-:Y:S01]  /*1f490*/  PRMT R154, R158, 0x7610, R154 ;  /* 0x000076109e9a7816 */ /* 0x000fe2000000009a */
[----:B------:R2:W-:Y:S01]  /*1f4a0*/  @!P1 STL.S16 [R1+0x13c], R158 ;  /* 0x00013c9e01009387 */ /* 0x0005e20000100600 */
[----:B------:R-:W-:Y:S02]  /*1f4b0*/  @!P2 HADD2 R141, -R53.H0_H0, -RZ.H0_H0 ;  /* 0xa00000ff358da230 */ /* 0x000fe40000000900 */
[----:B------:R-:W-:Y:S01]  /*1f4c0*/  @!P1 PRMT R47, R154, 0x5410, RZ ;  /* 0x000054109a2f9816 */ /* 0x000fe200000000ff */
[----:B------:R4:W4:Y:S01]  /*1f4d0*/  LDL.S16 R157, [R1+0x130] ;  /* 0x00013000019d7983 */ /* 0x0009220000100600 */
[----:B------:R-:W-:Y:S02]  /*1f4e0*/  ISETP.LE.U32.AND P1, PT, R49, UR30, PT ;  /* 0x0000001e31007c0c */ /* 0x000fe4000bf23070 */
[----:B------:R-:W-:Y:S01]  /*1f4f0*/  PRMT R103, R141, 0x7610, R103 ;  /* 0x000076108d677816 */ /* 0x000fe20000000067 */
[----:B------:R2:W-:Y:S01]  /*1f500*/  STG.E.U16 [R110.64+0xe], R47 ;  /* 0x00000e2f6e007986 */ /* 0x0005e2000c10152c */
[----:B---3--:R-:W-:Y:S01]  /*1f510*/  LOP3.LUT R41, R62, 0xff, RZ, 0xc0, !PT ;  /* 0x000000ff3e297812 */ /* 0x008fe200078ec0ff */
[----:B------:R-:W-:Y:S01]  /*1f520*/  @!P3 HADD2 R156, -R42.H0_H0, -RZ.H0_H0 ;  /* 0xa00000ff2a9cb230 */ /* 0x000fe20000000900 */
[----:B------:R-:W-:Y:S02]  /*1f530*/  @!P2 PRMT R53, R103, 0x5410, RZ ;  /* 0x000054106735a816 */ /* 0x000fe400000000ff */
[----:B------:R-:W-:Y:S02]  /*1f540*/  PRMT R62, R40, 0x7632, R62 ;  /* 0x00007632283e7816 */ /* 0x000fe4000000003e */
[----:B------:R-:W-:Y:S01]  /*1f550*/  PRMT R143, R156, 0x7610, R143 ;  /* 0x000076109c8f7816 */ /* 0x000fe2000000008f */
[----:B------:R-:W-:Y:S01]  /*1f560*/  STG.E.U16 [R110.64+0x10], R53 ;  /* 0x000010356e007986 */ /* 0x000fe2000c10152c */
[----:B------:R-:W-:Y:S02]  /*1f570*/  LOP3.LUT R103, R179, UR4, R174, 0x96, !PT ;  /* 0x00000004b3677c12 */ /* 0x000fe4000f8e96ae */
[C---:B------:R-:W-:Y:S01]  /*1f580*/  F2FP.PACK_AB R49, R137.reuse, R139 ;  /* 0x0000008b8931723e */ /* 0x040fe200000000ff */
[----:B------:R-:W-:Y:S01]  /*1f590*/  FADD.FTZ R137, R137, R140 ;  /* 0x0000008c89897221 */ /* 0x000fe20000010000 */
[----:B------:R3:W-:Y:S03]  /*1f5a0*/  MUFU.EX2 R139, R73 ;  /* 0x00000049008b7308 */ /* 0x0007e60000000800 */
[----:B-1----:R-:W-:Y:S01]  /*1f5b0*/  FADD.FTZ R137, R74, R137 ;  /* 0x000000894a897221 */ /* 0x002fe20000010000 */
[----:B--2---:R1:W2:Y:S04]  /*1f5c0*/  LDL.S16 R158, [R1+0x12c] ;  /* 0x00012c00019e7983 */ /* 0x0042a80000100600 */
[----:B------:R1:W-:Y:S01]  /*1f5d0*/  @!P2 STL.S16 [R1+0x138], R141 ;  /* 0x0001388d0100a387 */ /* 0x0003e20000100600 */
[----:B------:R-:W-:Y:S02]  /*1f5e0*/  ISETP.LE.U32.AND P2, PT, R41, UR30, PT ;  /* 0x0000001e29007c0c */ /* 0x000fe4000bf43070 */
[C---:B------:R-:W-:Y:S01]  /*1f5f0*/  PRMT R41, R42.reuse, 0x7632, R41 ;  /* 0x000076322a297816 */ /* 0x040fe20000000029 */
[----:B------:R2:W2:Y:S03]  /*1f600*/  LDL.S16 R154, [R1+0x128] ;  /* 0x00012800019a7983 */ /* 0x0004a60000100600 */
[----:B------:R-:W-:Y:S01]  /*1f610*/  PRMT R47, R42, 0x5410, R41 ;  /* 0x000054102a2f7816 */ /* 0x000fe20000000029 */
[----:B------:R1:W-:Y:S01]  /*1f620*/  @!P3 STL.S16 [R1+0x134], R156 ;  /* 0x0001349c0100b387 */ /* 0x0003e20000100600 */
[----:B------:R-:W-:Y:S03]  /*1f630*/  @!P3 PRMT R42, R143, 0x5410, RZ ;  /* 0x000054108f2ab816 */ /* 0x000fe600000000ff */
[----:B------:R2:W2:Y:S01]  /*1f640*/  LDL.S16 R143, [R1+0x120] ;  /* 0x00012000018f7983 */ /* 0x0004a20000100600 */
[C---:B---3--:R-:W-:Y:S01]  /*1f650*/  F2FP.PACK_AB R73, R135.reuse, R136 ;  /* 0x000000888749723e */ /* 0x048fe200000000ff */
[----:B------:R-:W-:Y:S02]  /*1f660*/  FADD.FTZ R135, R135, R79 ;  /* 0x0000004f87877221 */ /* 0x000fe40000010000 */
[----:B------:R3:W-:Y:S02]  /*1f670*/  STG.E.U16 [R108.64+0x10], R42 ;  /* 0x0000102a6c007986 */ /* 0x0007e4000c10152c */
[----:B------:R-:W-:Y:S01]  /*1f680*/  FADD.FTZ R135, R204, R135 ;  /* 0x00000087cc877221 */ /* 0x000fe20000010000 */
[----:B-1----:R1:W1:Y:S01]  /*1f690*/  MUFU.EX2 R141, R56 ;  /* 0x00000038008d7308 */ /* 0x0022620000000800 */
[----:B------:R2:W2:Y:S01]  /*1f6a0*/  LDL.S16 R156, [R1+0x124] ;  /* 0x00012400019c7983 */ /* 0x0004a20000100600 */
[C---:B---3--:R-:W-:Y:S01]  /*1f6b0*/  F2FP.PACK_AB R42, R132.reuse, R133 ;  /* 0x00000085842a723e */ /* 0x048fe200000000ff */
[----:B------:R-:W-:Y:S07]  /*1f6c0*/  FADD.FTZ R132, R132, R134 ;  /* 0x0000008684847221 */ /* 0x000fee0000010000 */
[----:B------:R3:W2:Y:S01]  /*1f6d0*/  MUFU.EX2 R133, R100 ;  /* 0x0000006400857308 */ /* 0x0006a20000000800 */
[----:B-1----:R-:W-:Y:S01]  /*1f6e0*/  LOP3.LUT R56, R103, 0xff, RZ, 0xc0, !PT ;  /* 0x000000ff67387812 */ /* 0x002fe200078ec0ff */
[----:B------:R-:W-:Y:S03]  /*1f6f0*/  FADD.FTZ R132, R201, R132 ;  /* 0x00000084c9847221 */ /* 0x000fe60000010000 */
[----:B------:R-:W-:Y:S02]  /*1f700*/  ISETP.LE.U32.AND P3, PT, R56, UR30, PT ;  /* 0x0000001e38007c0c */ /* 0x000fe4000bf63070 */
[----:B------:R-:W-:Y:S03]  /*1f710*/  LOP3.LUT R56, R103, 0xffff, RZ, 0xc0, !PT ;  /* 0x0000ffff67387812 */ /* 0x000fe600078ec0ff */
[----:B------:R-:W-:Y:S01]  /*1f720*/  MUFU.EX2 R134, R99 ;  /* 0x0000006300867308 */ /* 0x000fe20000000800 */
[--C-:B------:R-:W-:Y:S02]  /*1f730*/  SHF.R.U32.HI R53, RZ, 0x8, R56.reuse ;  /* 0x00000008ff357819 */ /* 0x100fe40000011638 */
[----:B------:R-:W-:Y:S02]  /*1f740*/  PRMT R56, R61, 0x7632, R56 ;  /* 0x000076323d387816 */ /* 0x000fe40000000038 */
[----:B------:R-:W-:Y:S01]  /*1f750*/  LOP3.LUT R53, R53, 0xffff, RZ, 0xc0, !PT ;  /* 0x0000ffff35357812 */ /* 0x000fe200078ec0ff */
[----:B----4-:R-:W-:Y:S05]  /*1f760*/  @!P6 HADD2 R157, -R40.H0_H0, -RZ.H0_H0 ;  /* 0xa00000ff289de230 */ /* 0x010fea0000000900 */
[----:B------:R-:W-:Y:S01]  /*1f770*/  PRMT R155, R157, 0x7610, R155 ;  /* 0x000076109d9b7816 */ /* 0x000fe2000000009b */
[----:B--2---:R-:W-:Y:S05]  /*1f780*/  @!P4 HADD2 R158, -R41.H0_H0, -RZ.H0_H0 ;  /* 0xa00000ff299ec230 */ /* 0x004fea0000000900 */
[----:B------:R-:W-:Y:S01]  /*1f790*/  PRMT R104, R158, 0x7610, R104 ;  /* 0x000076109e687816 */ /* 0x000fe20000000068 */
[----:B------:R-:W-:Y:S01]  /*1f7a0*/  @!P4 STL.S16 [R1+0x12c], R158 ;  /* 0x00012c9e0100c387 */ /* 0x000fe20000100600 */
[----:B------:R-:W-:Y:S02]  /*1f7b0*/  @!P5 HADD2 R154, -R62.H0_H0, -RZ.H0_H0 ;  /* 0xa00000ff3e9ad230 */ /* 0x000fe40000000900 */
[----:B------:R-:W-:Y:S01]  /*1f7c0*/  @!P4 PRMT R41, R104, 0x5410, RZ ;  /* 0x000054106829c816 */ /* 0x000fe200000000ff */
[----:B------:R-:W-:Y:S01]  /*1f7d0*/  @!P6 STL.S16 [R1+0x130], R157 ;  /* 0x0001309d0100e387 */ /* 0x000fe20000100600 */
[----:B------:R-:W-:Y:S02]  /*1f7e0*/  PRMT R104, R40, 0x5410, R62 ;  /* 0x0000541028687816 */ /* 0x000fe4000000003e */
[----:B------:R-:W-:Y:S01]  /*1f7f0*/  @!P6 PRMT R40, R155, 0x5410, RZ ;  /* 0x000054109b28e816 */ /* 0x000fe200000000ff */
[----:B------:R1:W-:Y:S01]  /*1f800*/  STG.E.U16 [R108.64+0x12], R41 ;  /* 0x000012296c007986 */ /* 0x0003e2000c10152c */
[----:B------:R-:W-:Y:S01]  /*1f810*/  PRMT R150, R154, 0x7610, R150 ;  /* 0x000076109a967816 */ /* 0x000fe20000000096 */
[----:B------:R-:W-:Y:S01]  /*1f820*/  @!P1 HADD2 R143, -R56.H0_H0, -RZ.H0_H0 ;  /* 0xa00000ff388f9230 */ /* 0x000fe20000000900 */
[----:B------:R-:W-:Y:S01]  /*1f830*/  ISETP.LE.U32.AND P4, PT, R53, UR30, PT ;  /* 0x0000001e35007c0c */ /* 0x000fe2000bf83070 */
[----:B------:R2:W4:Y:S01]  /*1f840*/  LDL.S16 R155, [R1+0x11c] ;  /* 0x00011c00019b7983 */ /* 0x0005220000100600 */
[----:B------:R-:W-:Y:S02]  /*1f850*/  @!P5 PRMT R62, R150, 0x5410, RZ ;  /* 0x00005410963ed816 */ /* 0x000fe400000000ff */
[--C-:B------:R-:W-:Y:S01]  /*1f860*/  SHF.R.U32.HI R53, RZ, 0x18, R103.reuse ;  /* 0x00000018ff357819 */ /* 0x100fe20000011667 */
[----:B------:R2:W-:Y:S01]  /*1f870*/  @!P5 STL.S16 [R1+0x128], R154 ;  /* 0x0001289a0100d387 */ /* 0x0005e20000100600 */
[----:B------:R-:W-:Y:S02]  /*1f880*/  SHF.R.U32.HI R103, RZ, 0x10, R103 ;  /* 0x00000010ff677819 */ /* 0x000fe40000011667 */
[----:B------:R-:W-:Y:S01]  /*1f890*/  PRMT R142, R143, 0x7610, R142 ;  /* 0x000076108f8e7816 */ /* 0x000fe2000000008e */
[----:B------:R4:W4:Y:S01]  /*1f8a0*/  LDL.S16 R150, [R1+0x108] ;  /* 0x0001080001967983 */ /* 0x0009220000100600 */
[----:B------:R-:W-:Y:S02]  /*1f8b0*/  LOP3.LUT R79, R103, 0xff, RZ, 0xc0, !PT ;  /* 0x000000ff674f7812 */ /* 0x000fe400078ec0ff */
[----:B------:R-:W-:Y:S01]  /*1f8c0*/  PRMT R103, R61, 0x5410, R56 ;  /* 0x000054103d677816 */ /* 0x000fe20000000038 */
[----:B------:R2:W-:Y:S01]  /*1f8d0*/  STG.E.U16 [R172.64+0x20], R40 ;  /* 0x00002028ac007986 */ /* 0x0005e2000c10152c */
[----:B------:R-:W-:Y:S02]  /*1f8e0*/  @!P1 PRMT R56, R142, 0x5410, RZ ;  /* 0x000054108e389816 */ /* 0x000fe400000000ff */
[----:B------:R-:W-:Y:S01]  /*1f8f0*/  ISETP.LE.U32.AND P6, PT, R53, UR30, PT ;  /* 0x0000001e35007c0c */ /* 0x000fe2000bfc3070 */
[----:B------:R-:W-:Y:S01]  /*1f900*/  STG.E.U16 [R172.64+0x22], R62 ;  /* 0x0000223eac007986 */ /* 0x000fe2000c10152c */
[C---:B------:R-:W-:Y:S01]  /*1f910*/  PRMT R53, R59.reuse, 0x7632, R53 ;  /* 0x000076323b357816 */ /* 0x040fe20000000035 */
[----:B------:R-:W-:Y:S02]  /*1f920*/  @!P2 HADD2 R156, -R61.H0_H0, -RZ.H0_H0 ;  /* 0xa00000ff3d9ca230 */ /* 0x000fe40000000900 */
[----:B------:R2:W-:Y:S01]  /*1f930*/  STG.E.U16 [R112.64+0x22], R56 ;  /* 0x0000223870007986 */ /* 0x0005e2000c10152c */
[----:B---3--:R-:W-:Y:S02]  /*1f940*/  PRMT R100, R59, 0x5410, R53 ;  /* 0x000054103b647816 */ /* 0x008fe40000000035 */
[----:B-1----:R-:W-:Y:S02]  /*1f950*/  LOP3.LUT R41, R176, 0xff, RZ, 0xc0, !PT ;  /* 0x000000ffb0297812 */ /* 0x002fe400078ec0ff */
[----:B------:R-:W-:Y:S02]  /*1f960*/  PRMT R140, R156, 0x7610, R140 ;  /* 0x000076109c8c7816 */ /* 0x000fe4000000008c */
[----:B------:R-:W-:Y:S02]  /*1f970*/  ISETP.LE.U32.AND P5, PT, R41, UR30, PT ;  /* 0x0000001e29007c0c */ /* 0x000fe4000bfa3070 */
[----:B------:R-:W-:Y:S01]  /*1f980*/  @!P2 PRMT R61, R140, 0x5410, RZ ;  /* 0x000054108c3da816 */ /* 0x000fe200000000ff */
[----:B--2---:R1:W2:Y:S01]  /*1f990*/  LDL.S16 R154, [R1+0x118] ;  /* 0x00011800019a7983 */ /* 0x0042a20000100600 */
[----:B------:R-:W-:Y:S03]  /*1f9a0*/  LOP3.LUT R41, R176, 0xffff, RZ, 0xc0, !PT ;  /* 0x0000ffffb0297812 */ /* 0x000fe600078ec0ff */
[----:B------:R-:W-:Y:S01]  /*1f9b0*/  @!P2 STL.S16 [R1+0x124], R156 ;  /* 0x0001249c0100a387 */ /* 0x000fe20000100600 */
[----:B------:R-:W-:Y:S02]  /*1f9c0*/  SHF.R.U32.HI R41, RZ, 0x8, R41 ;  /* 0x00000008ff297819 */ /* 0x000fe40000011629 */
[----:B------:R-:W-:Y:S01]  /*1f9d0*/  ISETP.LE.U32.AND P2, PT, R79, UR30, PT ;  /* 0x0000001e4f007c0c */ /* 0x000fe2000bf43070 */
[----:B------:R3:W-:Y:S01]  /*1f9e0*/  @!P1 STL.S16 [R1+0x120], R143 ;  /* 0x0001208f01009387 */ /* 0x0007e20000100600 */
[----:B------:R-:W-:Y:S02]  /*1f9f0*/  LOP3.LUT R41, R41, 0xffff, RZ, 0xc0, !PT ;  /* 0x0000ffff29297812 */ /* 0x000fe400078ec0ff */
[----:B------:R-:W-:Y:S01]  /*1fa00*/  PRMT R40, R50, 0x7632, R40 ;  /* 0x0000763232287816 */ /* 0x000fe20000000028 */
[----:B------:R1:W2:Y:S01]  /*1fa10*/  LDL.S16 R140, [R1+0x104] ;  /* 0x00010400018c7983 */ /* 0x0002a20000100600 */
[----:B------:R-:W-:Y:S02]  /*1fa20*/  ISETP.LE.U32.AND P1, PT, R41, UR30, PT ;  /* 0x0000001e29007c0c */ /* 0x000fe4000bf23070 */
[--C-:B------:R-:W-:Y:S01]  /*1fa30*/  SHF.R.U32.HI R41, RZ, 0x10, R176.reuse ;  /* 0x00000010ff297819 */ /* 0x100fe200000116b0 */
[----:B------:R1:W2:Y:S01]  /*1fa40*/  LDL.S16 R142, [R1+0xf4] ;  /* 0x0000f400018e7983 */ /* 0x0002a20000100600 */
[C---:B------:R-:W-:Y:S01]  /*1fa50*/  F2FP.PACK_AB R79, R141.reuse, R138 ;  /* 0x0000008a8d4f723e */ /* 0x040fe200000000ff */
[----:B------:R-:W-:Y:S01]  /*1fa60*/  FADD.FTZ R141, R141, R95 ;  /* 0x0000005f8d8d7221 */ /* 0x000fe20000010000 */
[----:B------:R-:W-:Y:S01]  /*1fa70*/  LOP3.LUT R41, R41, 0xff, RZ, 0xc0, !PT ;  /* 0x000000ff29297812 */ /* 0x000fe200078ec0ff */
[----:B------:R1:W-:Y:S01]  /*1fa80*/  MUFU.EX2 R138, R76 ;  /* 0x0000004c008a7308 */ /* 0x0003e20000000800 */
[----:B------:R-:W-:Y:S01]  /*1fa90*/  SHF.R.U32.HI R95, RZ, 0x18, R176 ;  /* 0x00000018ff5f7819 */ /* 0x000fe200000116b0 */
[----:B------:R-:W-:Y:S01]  /*1faa0*/  STG.E.U16 [R112.64+0x20], R61 ;  /* 0x0000203d70007986 */ /* 0x000fe2000c10152c */
[C---:B------:R-:W-:Y:S01]  /*1fab0*/  F2FP.PACK_AB R56, R133.reuse, R204 ;  /* 0x000000cc8538723e */ /* 0x040fe200000000ff */
[----:B------:R-:W-:Y:S01]  /*1fac0*/  FADD.FTZ R133, R133, R135 ;  /* 0x0000008785857221 */ /* 0x000fe20000010000 */
[--C-:B------:R-:W-:Y:S01]  /*1fad0*/  SHF.R.U32.HI R62, RZ, 0x18, R178.reuse ;  /* 0x00000018ff3e7819 */ /* 0x100fe200000116b2 */
[----:B---3--:R3:W3:Y:S01]  /*1fae0*/  LDL.S16 R143, [R1+0xf8] ;  /* 0x0000f800018f7983 */ /* 0x0086e20000100600 */
[C---:B-1----:R-:W-:Y:S01]  /*1faf0*/  F2FP.PACK_AB R76, R139.reuse, R74 ;  /* 0x0000004a8b4c723e */ /* 0x042fe200000000ff */
[----:B------:R-:W-:Y:S02]  /*1fb00*/  FADD.FTZ R74, R139, R137 ;  /* 0x000000898b4a7221 */ /* 0x000fe40000010000 */
[----:B------:R1:W-:Y:S02]  /*1fb10*/  MUFU.EX2 R139, R77 ;  /* 0x0000004d008b7308 */ /* 0x0003e40000000800 */
[----:B-1----:R-:W-:Y:S04]  /*1fb20*/  SHF.R.U32.HI R77, RZ, 0x10, R178 ;  /* 0x00000010ff4d7819 */ /* 0x002fe800000116b2 */
[----:B------:R-:W-:Y:S01]  /*1fb30*/  LOP3.LUT R77, R77, 0xff, RZ, 0xc0, !PT ;  /* 0x000000ff4d4d7812 */ /* 0x000fe200078ec0ff */
[----:B----4-:R-:W-:Y:S05]  /*1fb40*/  @!P3 HADD2 R155, -R59.H0_H0, -RZ.H0_H0 ;  /* 0xa00000ff3b9bb230 */ /* 0x010fea0000000900 */
[----:B------:R-:W-:Y:S01]  /*1fb50*/  PRMT R151, R155, 0x7610, R151 ;  /* 0x000076109b977816 */ /* 0x000fe20000000097 */
[----:B------:R-:W-:Y:S01]  /*1fb60*/  @!P3 STL.S16 [R1+0x11c], R155 ;  /* 0x00011c9b0100b387 */ /* 0x000fe20000100600 */
[----:B------:R-:W-:Y:S02]  /*1fb70*/  @!P2 HADD2 R150, -R60.H0_H0, -RZ.H0_H0 ;  /* 0xa00000ff3c96a230 */ /* 0x000fe40000000900 */
[----:B------:R-:W-:Y:S02]  /*1fb80*/  @!P3 PRMT R59, R151, 0x5410, RZ ;  /* 0x00005410973bb816 */ /* 0x000fe400000000ff */
[----:B------:R-:W-:Y:S02]  /*1fb90*/  ISETP.LE.U32.AND P3, PT, R41, UR30, PT ;  /* 0x0000001e29007c0c */ /* 0x000fe4000bf63070 */
[----:B------:R-:W-:Y:S01]  /*1fba0*/  PRMT R41, R60, 0x7632, R41 ;  /* 0x000076323c297816 */ /* 0x000fe20000000029 */
[----:B------:R-:W-:Y:S01]  /*1fbb0*/  STG.E.U16 [R110.64+0x1e], R59 ;  /* 0x00001e3b6e007986 */ /* 0x000fe2000c10152c */
[----:B------:R-:W-:Y:S02]  /*1fbc0*/  PRMT R144, R150, 0x7610, R144 ;  /* 0x0000761096907816 */ /* 0x000fe40000000090 */
[----:B------:R-:W-:Y:S02]  /*1fbd0*/  PRMT R99, R60, 0x5410, R41 ;  /* 0x000054103c637816 */ /* 0x000fe40000000029 */
[----:B------:R-:W-:Y:S01]  /*1fbe0*/  @!P2 PRMT R60, R144, 0x5410, RZ ;  /* 0x00005410903ca816 */ /* 0x000fe200000000ff */
[----:B--2---:R-:W-:Y:S05]  /*1fbf0*/  @!P4 HADD2 R154, -R53.H0_H0, -RZ.H0_H0 ;  /* 0xa00000ff359ac230 */ /* 0x004fea0000000900 */
[----:B------:R-:W-:Y:S01]  /*1fc00*/  PRMT R145, R154, 0x7610, R145 ;  /* 0x000076109a917816 */ /* 0x000fe20000000091 */
[----:B------:R-:W-:Y:S03]  /*1fc10*/  @!P4 STL.S16 [R1+0x118], R154 ;  /* 0x0001189a0100c387 */ /* 0x000fe60000100600 */
[----:B------:R-:W-:Y:S01]  /*1fc20*/  @!P4 PRMT R53, R145, 0x5410, RZ ;  /* 0x000054109135c816 */ /* 0x000fe200000000ff */
[----:B------:R-:W-:Y:S01]  /*1fc30*/  @!P2 STL.S16 [R1+0x108], R150 ;  /* 0x000108960100a387 */ /* 0x000fe20000100600 */
[----:B------:R-:W-:Y:S01]  /*1fc40*/  ISETP.LE.U32.AND P4, PT, R95, UR30, PT ;  /* 0x0000001e5f007c0c */ /* 0x000fe2000bf83070 */
[----:B------:R-:W-:Y:S01]  /*1fc50*/  @!P6 HADD2 R140, -R41.H0_H0, -RZ.H0_H0 ;  /* 0xa00000ff298ce230 */ /* 0x000fe20000000900 */
[----:B------:R-:W-:Y:S01]  /*1fc60*/  LOP3.LUT R95, R178, 0xff, RZ, 0xc0, !PT ;  /* 0x000000ffb25f7812 */ /* 0x000fe200078ec0ff */
[----:B------:R1:W-:Y:S01]  /*1fc70*/  STG.E.U16 [R110.64+0x20], R53 ;  /* 0x000020356e007986 */ /* 0x0003e2000c10152c */
[----:B------:R-:W-:Y:S02]  /*1fc80*/  @!P1 HADD2 R142, -R40.H0_H0, -RZ.H0_H0 ;  /* 0xa00000ff288e9230 */ /* 0x000fe40000000900 */
[----:B------:R-:W-:Y:S01]  /*1fc90*/  PRMT R137, R140, 0x7610, R137 ;  /* 0x000076108c897816 */ /* 0x000fe20000000089 */
[----:B------:R2:W-:Y:S01]  /*1fca0*/  @!P6 STL.S16 [R1+0x104], R140 ;  /* 0x0001048c0100e387 */ /* 0x0005e20000100600 */
[----:B------:R-:W-:Y:S02]  /*1fcb0*/  ISETP.LE.U32.AND P2, PT, R95, UR30, PT ;  /* 0x0000001e5f007c0c */ /* 0x000fe4000bf43070 */
[----:B------:R-:W-:Y:S01]  /*1fcc0*/  LOP3.LUT R95, R178, 0xffff, RZ, 0xc0, !PT ;  /* 0x0000ffffb25f7812 */ /* 0x000fe200078ec0ff */
[----:B------:R-:W-:Y:S01]  /*1fcd0*/  STG.E.U16 [R108.64+0x20], R60 ;  /* 0x0000203c6c007986 */ /* 0x000fe2000c10152c */
[----:B------:R-:W-:Y:S02]  /*1fce0*/  @!P6 PRMT R41, R137, 0x5410, RZ ;  /* 0x000054108929e816 */ /* 0x000fe400000000ff */
[----:B------:R-:W-:Y:S03]  /*1fcf0*/  SHF.R.U32.HI R95, RZ, 0x8, R95 ;  /* 0x00000008ff5f7819 */ /* 0x000fe6000001165f */
[----:B------:R4:W-:Y:S01]  /*1fd00*/  STG.E.U16 [R108.64+0x22], R41 ;  /* 0x000022296c007986 */ /* 0x0009e2000c10152c */
[----:B------:R-:W-:Y:S04]  /*1fd10*/  LOP3.LUT R95, R95, 0xffff, RZ, 0xc0, !PT ;  /* 0x0000ffff5f5f7812 */ /* 0x000fe800078ec0ff */
[----:B------:R-:W-:Y:S01]  /*1fd20*/  ISETP.LE.U32.AND P6, PT, R95, UR30, PT ;  /* 0x0000001e5f007c0c */ /* 0x000fe2000bfc3070 */
[----:B---3--:R-:W-:Y:S01]  /*1fd30*/  @!P5 HADD2 R143, -R50.H0_H0, -RZ.H0_H0 ;  /* 0xa00000ff328fd230 */ /* 0x008fe20000000900 */
[----:B------:R-:W-:Y:S04]  /*1fd40*/  PRMT R95, R142, 0x7610, R95 ;  /* 0x000076108e5f7816 */ /* 0x000fe8000000005f */
[----:B------:R-:W-:Y:S01]  /*1fd50*/  PRMT R136, R143, 0x7610, R136 ;  /* 0x000076108f887816 */ /* 0x000fe20000000088 */
[----:B------:R-:W-:Y:S01]  /*1fd60*/  @!P5 STL.S16 [R1+0xf8], R143 ;  /* 0x0000f88f0100d387 */ /* 0x000fe20000100600 */
[----:B-1----:R-:W-:Y:S01]  /*1fd70*/  PRMT R53, R58, 0x7632, R53 ;  /* 0x000076323a357816 */ /* 0x002fe20000000035 */
[----:B--2---:R1:W2:Y:S02]  /*1fd80*/  MUFU.EX2 R140, R102 ;  /* 0x00000066008c7308 */ /* 0x0042a40000000800 */
[----:B------:R2:W-:Y:S04]  /*1fd90*/  @!P1 STL.S16 [R1+0xf4], R142 ;  /* 0x0000f48e01009387 */ /* 0x0005e80000100600 */
[----:B------:R2:W3:Y:S04]  /*1fda0*/  LDL.S16 R155, [R1+0x114] ;  /* 0x00011400019b7983 */ /* 0x0004e80000100600 */
[----:B------:R2:W3:Y:S01]  /*1fdb0*/  LDL.S16 R154, [R1+0x110] ;  /* 0x00011000019a7983 */ /* 0x0004e20000100600 */
[----:B----4-:R-:W-:Y:S03]  /*1fdc0*/  FADD.FTZ R41, R101, R133 ;  /* 0x0000008565297221 */ /* 0x010fe60000010000 */
[----:B------:R4:W4:Y:S04]  /*1fdd0*/  LDL.S16 R145, [R1+0x100] ;  /* 0x0001000001917983 */ /* 0x0009280000100600 */
[----:B------:R3:W4:Y:S01]  /*1fde0*/  LDL.S16 R144, [R1+0xf0] ;  /* 0x0000f00001907983 */ /* 0x0007220000100600 */
[----:B-1----:R-:W-:Y:S02]  /*1fdf0*/  PRMT R102, R50, 0x5410, R40 ;  /* 0x0000541032667816 */ /* 0x002fe40000000028 */
[----:B------:R-:W-:Y:S02]  /*1fe00*/  @!P1 PRMT R40, R95, 0x5410, RZ ;  /* 0x000054105f289816 */ /* 0x000fe400000000ff */
[----:B------:R-:W-:Y:S01]  /*1fe10*/  @!P5 PRMT R50, R136, 0x5410, RZ ;  /* 0x000054108832d816 */ /* 0x000fe200000000ff */
[----:B------:R1:W1:Y:S01]  /*1fe20*/  MUFU.EX2 R95, R64 ;  /* 0x00000040005f7308 */ /* 0x0002620000000800 */
[----:B------:R-:W-:Y:S01]  /*1fe30*/  LOP3.LUT R136, R211, UR31, RZ, 0x3c, !PT ;  /* 0x0000001fd3887c12 */ /* 0x000fe2000f8e3cff */
[----:B------:R-:W-:Y:S01]  /*1fe40*/  STG.E.U16 [R172.64+0x32], R40 ;  /* 0x00003228ac007986 */ /* 0x000fe2000c10152c */
[----:B------:R-:W-:Y:S01]  /*1fe50*/  ISETP.LE.U32.AND P5, PT, R77, UR30, PT ;  /* 0x0000001e4d007c0c */ /* 0x000fe2000bfa3070 */
[----:B------:R-:W-:Y:S01]  /*1fe60*/  UIADD3 UR31, UR32, 0x2, URZ ;  /* 0x00000002201f7890 */ /* 0x000fe2000fffe03f */
[----:B--2---:R-:W-:Y:S01]  /*1fe70*/  F2FP.PACK_AB R77, R140, R134 ;  /* 0x000000868c4d723e */ /* 0x004fe200000000ff */
[----:B------:R2:W-:Y:S01]  /*1fe80*/  STG.E.U16 [R172.64+0x30], R50 ;  /* 0x00003032ac007986 */ /* 0x0005e2000c10152c */
[----:B------:R-:W-:Y:S01]  /*1fe90*/  ISETP.LE.U32.AND P1, PT, R62, UR30, PT ;  /* 0x0000001e3e007c0c */ /* 0x000fe2000bf23070 */
[----:B------:R-:W-:Y:S01]  /*1fea0*/  IMAD.WIDE.U32 R136, R136, -0x326172a9, RZ ;  /* 0xcd9e8d5788887825 */ /* 0x000fe200078e00ff */
[----:B------:R-:W-:Y:S03]  /*1feb0*/  ULOP3.LUT UR31, UR31, UR29, URZ, 0x3c, !UPT ;  /* 0x0000001d1f1f7292 */ /* 0x000fe6000f8e3c3f */
[----:B------:R-:W-:Y:S01]  /*1fec0*/  FADD.FTZ R62, R138, R74 ;  /* 0x0000004a8a3e7221 */ /* 0x000fe20000010000 */
[----:B------:R-:W-:Y:S02]  /*1fed0*/  LOP3.LUT R61, R137, UR20, R208, 0x96, !PT ;  /* 0x00000014893d7c12 */ /* 0x000fe4000f8e96d0 */
[----:B------:R-:W-:Y:S01]  /*1fee0*/  LOP3.LUT R135, R127, UR18, R136, 0x96, !PT ;  /* 0x000000127f877c12 */ /* 0x000fe2000f8e9688 */
[C---:B------:R-:W-:Y:S01]  /*1fef0*/  FADD.FTZ R62, R139.reuse, R62 ;  /* 0x0000003e8b3e7221 */ /* 0x040fe20000010000 */
[----:B------:R-:W-:Y:S01]  /*1ff00*/  F2FP.PACK_AB R74, R139, R138 ;  /* 0x0000008a8b4a723e */ /* 0x000fe200000000ff */
[----:B------:R-:W-:Y:S01]  /*1ff10*/  IMAD.WIDE.U32 R142, R61, -0x2daee0ad, RZ ;  /* 0xd2511f533d8e7825 */ /* 0x000fe200078e00ff */
[----:B------:R-:W-:Y:S03]  /*1ff20*/  LOP3.LUT R136, R149, UR18, R136, 0x96, !PT ;  /* 0x0000001295887c12 */ /* 0x000fe6000f8e9688 */
[----:B------:R-:W-:Y:S01]  /*1ff30*/  FADD.FTZ R61, R134, R141 ;  /* 0x0000008d863d7221 */ /* 0x000fe20000010000 */
[----:B------:R-:W-:Y:S01]  /*1ff40*/  LOP3.LUT R134, R143, UR17, R170, 0x96, !PT ;  /* 0x000000118f867c12 */ /* 0x000fe2000f8e96aa */
[----:B------:R-:W-:Y:S01]  /*1ff50*/  MUFU.EX2 R141, R98 ;  /* 0x00000062008d7308 */ /* 0x000fe20000000800 */
[C---:B-1----:R-:W-:Y:S01]  /*1ff60*/  F2FP.PACK_AB R64, R200.reuse, R201 ;  /* 0x000000c9c840723e */ /* 0x042fe200000000ff */
[----:B------:R-:W-:Y:S02]  /*1ff70*/  FADD.FTZ R200, R200, R132 ;  /* 0x00000084c8c87221 */ /* 0x000fe40000010000 */
[----:B------:R-:W-:Y:S04]  /*1ff80*/  IMAD.WIDE.U32 R158, R135, -0x2daee0ad, RZ ;  /* 0xd2511f53879e7825 */ /* 0x000fe800078e00ff */
[----:B------:R-:W-:Y:S02]  /*1ff90*/  IMAD.WIDE.U32 R134, R134, -0x326172a9, RZ ;  /* 0xcd9e8d5786867825 */ /* 0x000fe400078e00ff */
[----:B------:R1:W1:Y:S02]  /*1ffa0*/  MUFU.EX2 R132, R66 ;  /* 0x0000004200847308 */ /* 0x0002640000000800 */
[----:B------:R-:W-:Y:S01]  /*1ffb0*/  FADD.FTZ R200, R198, R200 ;  /* 0x000000c8c6c87221 */ /* 0x000fe20000010000 */
[----:B------:R-:W-:Y:S01]  /*1ffc0*/  LOP3.LUT R59, R135, UR16, R126, 0x96, !PT ;  /* 0x00000010873b7c12 */ /* 0x000fe2000f8e967e */
[----:B------:R-:W-:Y:S02]  /*1ffd0*/  FADD.FTZ R61, R140, R61 ;  /* 0x0000003d8c3d7221 */ /* 0x000fe40000010000 */
[----:B------:R-:W-:Y:S02]  /*1ffe0*/  FADD.FTZ R133, R95, R200 ;  /* 0x000000c85f857221 */ /* 0x000fe40000010000 */
[----:B------:R-:W-:Y:S02]  /*1fff0*/  FADD.FTZ R61, R202, R61 ;  /* 0x0000003dca3d7221 */ /* 0x000fe40000010000 */
[----:B------:R-:W-:Y:S01]  /*20000*/  FADD.FTZ R133, R197, R133 ;  /* 0x00000085c5857221 */ /* 0x000fe20000010000 */
[----:B------:R1:W1:Y:S01]  /*20010*/  MUFU.EX2 R140, R69 ;  /* 0x00000045008c7308 */ /* 0x0002620000000800 */
[----:B------:R-:W-:Y:S02]  /*20020*/  FADD.FTZ R61, R203, R61 ;  /* 0x0000003dcb3d7221 */ /* 0x000fe40000010000 */
[----:B------:R-:W-:Y:S05]  /*20030*/  IMAD.WIDE.U32 R156, R59, -0x2daee0ad, RZ ;  /* 0xd2511f533b9c7825 */ /* 0x000fea00078e00ff */
[----:B------:R-:W-:Y:S02]  /*20040*/  LOP3.LUT R158, R157, UR13, R158, 0x96, !PT ;  /* 0x0000000d9d9e7c12 */ /* 0x000fe4000f8e969e */
[----:B--2---:R-:W-:Y:S01]  /*20050*/  MUFU.EX2 R50, R92 ;  /* 0x0000005c00327308 */ /* 0x004fe20000000800 */
[----:B-1----:R-:W-:Y:S02]  /*20060*/  LOP3.LUT R66, R159, UR15, R142, 0x96, !PT ;  /* 0x0000000f9f427c12 */ /* 0x002fe4000f8e968e */
[----:B------:R-:W-:Y:S01]  /*20070*/  IMAD.WIDE.U32 R158, R158, -0x326172a9, RZ ;  /* 0xcd9e8d579e9e7825 */ /* 0x000fe200078e00ff */
[----:B------:R-:W-:Y:S02]  /*20080*/  F2FP.PACK_AB R60, R132, R101 ;  /* 0x00000065843c723e */ /* 0x000fe400000000ff */
[----:B------:R-:W-:Y:S01]  /*20090*/  PRMT R101, R58, 0x5410, R53 ;  /* 0x000054103a657816 */ /* 0x000fe20000000035 */
[----:B------:R-:W-:Y:S01]  /*200a0*/  IMAD.WIDE.U32 R150, R66, -0x326172a9, RZ ;  /* 0xcd9e8d5742967825 */ /* 0x000fe200078e00ff */
[----:B------:R-:W-:Y:S02]  /*200b0*/  F2FP.PACK_AB R66, R95, R198 ;  /* 0x000000c65f42723e */ /* 0x000fe400000000ff */
[----:B------:R1:W2:Y:S01]  /*200c0*/  MUFU.EX2 R92, R68 ;  /* 0x00000044005c7308 */ /* 0x0002a20000000800 */
[----:B------:R-:W-:Y:S01]  /*200d0*/  FADD.FTZ R95, R132, R41 ;  /* 0x00000029845f7221 */ /* 0x000fe20000010000 */
[----:B------:R-:W-:Y:S02]  /*200e0*/  LOP3.LUT R134, R151, UR14, R134, 0x96, !PT ;  /* 0x0000000e97867c12 */ /* 0x000fe4000f8e9686 */
[----:B------:R-:W-:Y:S02]  /*200f0*/  LOP3.LUT R150, R159, UR12, R150, 0x96, !PT ;  /* 0x0000000c9f967c12 */ /* 0x000fe4000f8e9696 */
[----:B------:R-:W-:Y:S01]  /*20100*/  F2FP.PACK_AB R69, R207, R206 ;  /* 0x000000cecf45723e */ /* 0x000fe200000000ff */
[----:B------:R-:W-:Y:S03]  /*20110*/  IMAD.WIDE.U32 R134, R134, -0x2daee0ad, RZ ;  /* 0xd2511f5386867825 */ /* 0x000fe600078e00ff */
[----:B------:R2:W2:Y:S02]  /*20120*/  MUFU.EX2 R132, R70 ;  /* 0x0000004600847308 */ /* 0x0004a40000000800 */
[----:B------:R-:W-:Y:S05]  /*20130*/  LOP3.LUT R156, R135, UR11, R156, 0x96, !PT ;  /* 0x0000000b879c7c12 */ /* 0x000fea000f8e969c */
[----:B------:R-:W-:Y:S05]  /*20140*/  IMAD.WIDE.U32 R156, R156, -0x326172a9, RZ ;  /* 0xcd9e8d579c9c7825 */ /* 0x000fea00078e00ff */
[----:B------:R-:W-:Y:S02]  /*20150*/  LOP3.LUT R135, R157, UR5, R158, 0x96, !PT ;  /* 0x000000059d877c12 */ /* 0x000fe4000f8e969e */
[C---:B-1----:R-:W-:Y:S01]  /*20160*/  F2FP.PACK_AB R68, R140.reuse, R197 ;  /* 0x000000c58c44723e */ /* 0x042fe200000000ff */
[----:B------:R-:W-:Y:S01]  /*20170*/  FADD.FTZ R140, R140, R133 ;  /* 0x000000858c8c7221 */ /* 0x000fe20000010000 */
[----:B------:R-:W-:Y:S01]  /*20180*/  LOP3.LUT R41, R135, 0xff, RZ, 0xc0, !PT ;  /* 0x000000ff87297812 */ /* 0x000fe200078ec0ff */
[----:B------:R-:W-:Y:S02]  /*20190*/  MUFU.EX2 R133, R118 ;  /* 0x0000007600857308 */ /* 0x000fe40000000800 */
[----:B--2---:R-:W-:Y:S01]  /*201a0*/  FADD.FTZ R140, R92, R140 ;  /* 0x0000008c5c8c7221 */ /* 0x004fe20000010000 */
[----:B------:R-:W-:Y:S01]  /*201b0*/  F2FP.PACK_AB R70, R203, R202 ;  /* 0x000000cacb46723e */ /* 0x000fe200000000ff */
[----:B---3--:R-:W-:Y:S02]  /*201c0*/  @!P3 HADD2 R155, -R58.H0_H0, -RZ.H0_H0 ;  /* 0xa00000ff3a9bb230 */ /* 0x008fe40000000900 */
[----:B------:R-:W-:Y:S03]  /*201d0*/  @!P4 HADD2 R154, -R53.H0_H0, -RZ.H0_H0 ;  /* 0xa00000ff359ac230 */ /* 0x000fe60000000900 */
[----:B------:R-:W-:Y:S01]  /*201e0*/  PRMT R139, R155, 0x7610, R139 ;  /* 0x000076109b8b7816 */ /* 0x000fe2000000008b */
[----:B------:R-:W-:Y:S01]  /*201f0*/  @!P3 STL.S16 [R1+0x114], R155 ;  /* 0x0001149b0100b387 */ /* 0x000fe20000100600 */
[----:B----4-:R-:W-:Y:S02]  /*20200*/  @!P2 HADD2 R145, -R57.H0_H0, -RZ.H0_H0 ;  /* 0xa00000ff3991a230 */ /* 0x010fe40000000900 */
[----:B------:R-:W-:Y:S01]  /*20210*/  @!P3 PRMT R58, R139, 0x5410, RZ ;  /* 0x000054108b3ab816 */ /* 0x000fe200000000ff */
[----:B------:R-:W-:Y:S01]  /*20220*/  @!P4 STL.S16 [R1+0x110], R154 ;  /* 0x0001109a0100c387 */ /* 0x000fe20000100600 */
[----:B------:R-:W-:Y:S01]  /*20230*/  ISETP.LE.U32.AND P3, PT, R41, UR30, PT ;  /* 0x0000001e29007c0c */ /* 0x000fe2000bf63070 */
[----:B------:R-:W1:Y:S01]  /*20240*/  MUFU.EX2 R139, R119 ;  /* 0x00000077008b7308 */ /* 0x000e620000000800 */
[----:B------:R-:W-:Y:S01]  /*20250*/  LOP3.LUT R41, R135, 0xffff, RZ, 0xc0, !PT ;  /* 0x0000ffff87297812 */ /* 0x000fe200078ec0ff */
[----:B------:R-:W-:Y:S01]  /*20260*/  @!P2 STL.S16 [R1+0x100], R145 ;  /* 0x000100910100a387 */ /* 0x000fe20000100600 */
[----:B------:R-:W-:Y:S02]  /*20270*/  PRMT R59, R154, 0x7610, R59 ;  /* 0x000076109a3b7816 */ /* 0x000fe4000000003b */
[----:B------:R-:W-:Y:S01]  /*20280*/  SHF.R.U32.HI R41, RZ, 0x8, R41 ;  /* 0x00000008ff297819 */ /* 0x000fe20000011629 */
[----:B------:R2:W-:Y:S01]  /*20290*/  STG.E.U16 [R112.64+0x30], R58 ;  /* 0x0000303a70007986 */ /* 0x0005e2000c10152c */
[----:B------:R-:W-:Y:S01]  /*202a0*/  @!P4 PRMT R53, R59, 0x5410, RZ ;  /* 0x000054103b35c816 */ /* 0x000fe200000000ff */
[----:B------:R-:W-:Y:S01]  /*202b0*/  FADD.FTZ R59, R206, R62 ;  /* 0x0000003ece3b7221 */ /* 0x000fe20000010000 */
[----:B------:R-:W-:Y:S02]  /*202c0*/  LOP3.LUT R41, R41, 0xffff, RZ, 0xc0, !PT ;  /* 0x0000ffff29297812 */ /* 0x000fe400078ec0ff */
[----:B------:R-:W-:Y:S01]  /*202d0*/  PRMT R138, R145, 0x7610, R138 ;  /* 0x00007610918a7816 */ /* 0x000fe2000000008a */
[----:B------:R1:W-:Y:S01]  /*202e0*/  STG.E.U16 [R112.64+0x32], R53 ;  /* 0x0000323570007986 */ /* 0x0003e2000c10152c */
[----:B------:R-:W-:Y:S01]  /*202f0*/  ISETP.LE.U32.AND P4, PT, R41, UR30, PT ;  /* 0x0000001e29007c0c */ /* 0x000fe2000bf83070 */
[----:B------:R-:W-:Y:S01]  /*20300*/  FADD.FTZ R59, R207, R59 ;  /* 0x0000003bcf3b7221 */ /* 0x000fe20000010000 */
[C---:B------:R-:W-:Y:S02]  /*20310*/  PRMT R41, R57.reuse, 0x7632, R41 ;  /* 0x0000763239297816 */ /* 0x040fe40000000029 */
[----:B------:R-:W-:Y:S01]  /*20320*/  SHF.R.U32.HI R62, RZ, 0x18, R135 ;  /* 0x00000018ff3e7819 */ /* 0x000fe20000011687 */
[----:B------:R-:W-:Y:S01]  /*20330*/  FADD.FTZ R59, R50, R59 ;  /* 0x0000003b323b7221 */ /* 0x000fe20000010000 */
[----:B------:R-:W-:Y:S01]  /*20340*/  PRMT R98, R57, 0x5410, R41 ;  /* 0x0000541039627816 */ /* 0x000fe20000000029 */
[----:B------:R-:W-:Y:S01]  /*20350*/  @!P6 HADD2 R144, -R41.H0_H0, -RZ.H0_H0 ;  /* 0xa00000ff2990e230 */ /* 0x000fe20000000900 */
[----:B------:R-:W-:Y:S01]  /*20360*/  @!P2 PRMT R57, R138, 0x5410, RZ ;  /* 0x000054108a39a816 */ /* 0x000fe200000000ff */
[----:B------:R-:W-:Y:S01]  /*20370*/  FADD.FTZ R59, R205, R59 ;  /* 0x0000003bcd3b7221 */ /* 0x000fe20000010000 */
[----:B------:R-:W-:Y:S01]  /*20380*/  ISETP.LE.U32.AND P2, PT, R62, UR30, PT ;  /* 0x0000001e3e007c0c */ /* 0x000fe2000bf43070 */
[----:B------:R3:W4:Y:S01]  /*20390*/  LDL.S16 R138, [R1+0x10c] ;  /* 0x00010c00018a7983 */ /* 0x0007220000100600 */
[----:B------:R-:W-:Y:S02]  /*203a0*/  LOP3.LUT R62, R137, UR20, R162, 0x96, !PT ;  /* 0x00000014893e7c12 */ /* 0x000fe4000f8e96a2 */
[----:B------:R-:W-:Y:S01]  /*203b0*/  PRMT R142, R144, 0x7610, R142 ;  /* 0x00007610908e7816 */ /* 0x000fe2000000008e */
[----:B------:R3:W-:Y:S01]  /*203c0*/  @!P6 STL.S16 [R1+0xf0], R144 ;  /* 0x0000f0900100e387 */ /* 0x0007e20000100600 */
[----:B------:R-:W-:Y:S02]  /*203d0*/  SHF.R.U32.HI R135, RZ, 0x10, R135 ;  /* 0x00000010ff877819 */ /* 0x000fe40000011687 */
[----:B------:R-:W-:Y:S01]  /*203e0*/  @!P6 PRMT R41, R142, 0x5410, RZ ;  /* 0x000054108e29e816 */ /* 0x000fe200000000ff */
[----:B------:R4:W4:Y:S01]  /*203f0*/  LDL.S16 R200, [R1+0xfc] ;  /* 0x0000fc0001c87983 */ /* 0x0009220000100600 */
[----:B------:R-:W-:Y:S01]  /*20400*/  LOP3.LUT R135, R135, 0xff, RZ, 0xc0, !PT ;  /* 0x000000ff87877812 */ /* 0x000fe200078ec0ff */
[----:B------:R-:W-:Y:S01]  /*20410*/  IMAD.WIDE.U32 R142, R136, -0x2daee0ad, RZ ;  /* 0xd2511f53888e7825 */ /* 0x000fe200078e00ff */
[----:B--2---:R-:W-:Y:S01]  /*20420*/  F2FP.PACK_AB R58, R199, R132 ;  /* 0x00000084c73a723e */ /* 0x004fe200000000ff */
[----:B------:R2:W2:Y:S01]  /*20430*/  LDL.S16 R204, [R1+0xec] ;  /* 0x0000ec0001cc7983 */ /* 0x0004a20000100600 */
[----:B------:R-:W-:Y:S02]  /*20440*/  ISETP.LE.U32.AND P6, PT, R135, UR30, PT ;  /* 0x0000001e87007c0c */ /* 0x000fe4000bfc3070 */
[----:B-1----:R-:W-:Y:S01]  /*20450*/  F2FP.PACK_AB R53, R139, R141 ;  /* 0x0000008d8b35723e */ /* 0x002fe200000000ff */
[----:B------:R1:W2:Y:S01]  /*20460*/  LDL.S16 R203, [R1+0xe8] ;  /* 0x0000e80001cb7983 */ /* 0x0002a20000100600 */
[----:B------:R1:W-:Y:S03]  /*20470*/  MUFU.EX2 R135, R96 ;  /* 0x0000006000877308 */ /* 0x0003e60000000800 */
[----:B------:R1:W2:Y:S04]  /*20480*/  LDL.S16 R202, [R1+0xe4] ;  /* 0x0000e40001ca7983 */ /* 0x0002a80000100600 */
[----:B------:R-:W-:Y:S04]  /*20490*/  STG.E.U16 [R110.64+0x30], R41 ;  /* 0x000030296e007986 */ /* 0x000fe8000c10152c */
[----:B------:R1:W-:Y:S01]  /*204a0*/  STG.E.U16 [R110.64+0x2e], R57 ;  /* 0x00002e396e007986 */ /* 0x0003e2000c10152c */
[----:B---3--:R-:W-:Y:S05]  /*204b0*/  IMAD.WIDE.U32 R144, R62, -0x2daee0ad, RZ ;  /* 0xd2511f533e907825 */ /* 0x008fea00078e00ff */
[----:B------:R-:W-:Y:S02]  /*204c0*/  LOP3.LUT R119, R145, UR17, R160, 0x96, !PT ;  /* 0x0000001191777c12 */ /* 0x000fe4000f8e96a0 */
[----:B------:R-:W-:Y:S03]  /*204d0*/  LOP3.LUT R62, R143, UR15, R144, 0x96, !PT ;  /* 0x0000000f8f3e7c12 */ /* 0x000fe6000f8e9690 */
[----:B------:R-:W-:Y:S02]  /*204e0*/  IMAD.WIDE.U32 R136, R119, -0x326172a9, RZ ;  /* 0xcd9e8d5777887825 */ /* 0x000fe400078e00ff */
[----:B------:R3:W-:Y:S02]  /*204f0*/  MUFU.EX2 R119, R97 ;  /* 0x0000006100777308 */ /* 0x0007e40000000800 */
[----:B------:R-:W-:Y:S01]  /*20500*/  IMAD.WIDE.U32 R154, R62, -0x326172a9, RZ ;  /* 0xcd9e8d573e9a7825 */ /* 0x000fe200078e00ff */
[----:B------:R-:W-:Y:S03]  /*20510*/  LOP3.LUT R40, R137, UR16, R148, 0x96, !PT ;  /* 0x0000001089287c12 */ /* 0x000fe6000f8e9694 */
[----:B-1----:R-:W-:Y:S01]  /*20520*/  FADD.FTZ R96, R141, R61 ;  /* 0x0000003d8d607221 */ /* 0x002fe20000010000 */
[----:B------:R-:W-:Y:S01]  /*20530*/  LOP3.LUT R136, R155, UR14, R136, 0x96, !PT ;  /* 0x0000000e9b887c12 */ /* 0x000fe2000f8e9688 */
[----:B------:R-:W-:Y:S01]  /*20540*/  IMAD.WIDE.U32 R166, R40, -0x2daee0ad, RZ ;  /* 0xd2511f5328a67825 */ /* 0x000fe200078e00ff */
[----:B------:R-:W-:Y:S01]  /*20550*/  PRMT R40, R52, 0x7632, R40 ;  /* 0x0000763234287816 */ /* 0x000fe20000000028 */
[----:B------:R1:W1:Y:S02]  /*20560*/  MUFU.EX2 R62, R168 ;  /* 0x000000a8003e7308 */ /* 0x0002640000000800 */
[----:B------:R-:W-:Y:S01]  /*20570*/  IMAD.WIDE.U32 R136, R136, -0x2daee0ad, RZ ;  /* 0xd2511f5388887825 */ /* 0x000fe200078e00ff */
[----:B------:R-:W-:Y:S02]  /*20580*/  LOP3.LUT R169, R167, UR13, R142, 0x96, !PT ;  /* 0x0000000da7a97c12 */ /* 0x000fe4000f8e968e */
[----:B------:R-:W-:Y:S01]  /*20590*/  LOP3.LUT R57, R156, 0xff, RZ, 0xc0, !PT ;  /* 0x000000ff9c397812 */ /* 0x000fe200078ec0ff */
[----:B------:R-:W-:Y:S01]  /*205a0*/  FADD.FTZ R118, R139, R96 ;  /* 0x000000608b767221 */ /* 0x000fe20000010000 */
[----:B------:R-:W-:Y:S05]  /*205b0*/  LOP3.LUT R166, R137, UR11, R166, 0x96, !PT ;  /* 0x0000000b89a67c12 */ /* 0x000fea000f8e96a6 */
[----:B------:R-:W-:Y:S01]  /*205c0*/  IMAD.WIDE.U32 R166, R166, -0x326172a9, RZ ;  /* 0xcd9e8d57a6a67825 */ /* 0x000fe200078e00ff */
[----:B---3--:R-:W-:Y:S03]  /*205d0*/  PRMT R97, R52, 0x5410, R40 ;  /* 0x0000541034617816 */ /* 0x008fe60000000028 */
[----:B-1----:R-:W-:Y:S04]  /*205e0*/  IMAD.WIDE.U32 R168, R169, -0x326172a9, RZ ;  /* 0xcd9e8d57a9a87825 */ /* 0x002fe800078e00ff */
[----:B------:R-:W-:Y:S01]  /*205f0*/  FADD.FTZ R140, R62, R140 ;  /* 0x0000008c3e8c7221 */ /* 0x000fe20000010000 */
[----:B------:R-:W-:Y:S03]  /*20600*/  LOP3.LUT R154, R169, UR12, R154, 0x96, !PT ;  /* 0x0000000ca99a7c12 */ /* 0x000fe6000f8e969a */
[----:B------:R-:W-:Y:S01]  /*20610*/  FADD.FTZ R140, R194, R140 ;  /* 0x0000008cc28c7221 */ /* 0x000fe20000010000 */
[----:B----4-:R-:W-:Y:S05]  /*20620*/  @!P5 HADD2 R138, -R52.H0_H0, -RZ.H0_H0 ;  /* 0xa00000ff348ad230 */ /* 0x010fea0000000900 */
[----:B------:R-:W-:Y:S01]  /*20630*/  PRMT R137, R138, 0x7610, R137 ;  /* 0x000076108a897816 */ /* 0x000fe20000000089 */
[----:B------:R1:W-:Y:S01]  /*20640*/  @!P5 STL.S16 [R1+0x10c], R138 ;  /* 0x00010c8a0100d387 */ /* 0x0003e20000100600 */
[----:B------:R-:W-:Y:S02]  /*20650*/  @!P1 HADD2 R200, -R40.H0_H0, -RZ.H0_H0 ;  /* 0xa00000ff28c89230 */ /* 0x000fe40000000900 */
[----:B------:R-:W-:Y:S02]  /*20660*/  @!P5 PRMT R52, R137, 0x5410, RZ ;  /* 0x000054108934d816 */ /* 0x000fe400000000ff */
[----:B------:R3:W4:Y:S01]  /*20670*/  LDL.S16 R137, [R1+0xe0] ;  /* 0x0000e00001897983 */ /* 0x0007220000100600 */
[----:B--2---:R-:W-:Y:S01]  /*20680*/  @!P3 HADD2 R204, -R54.H0_H0, -RZ.H0_H0 ;  /* 0xa00000ff36ccb230 */ /* 0x004fe20000000900 */
[----:B------:R-:W-:Y:S02]  /*20690*/  PRMT R139, R200, 0x7610, R139 ;  /* 0x00007610c88b7816 */ /* 0x000fe4000000008b */
[----:B------:R2:W-:Y:S02]  /*206a0*/  @!P1 STL.S16 [R1+0xfc], R200 ;  /* 0x0000fcc801009387 */ /* 0x0005e40000100600 */
[----:B------:R-:W-:Y:S02]  /*206b0*/  PRMT R197, R204, 0x7610, R197 ;  /* 0x00007610ccc57816 */ /* 0x000fe400000000c5 */
[----:B------:R-:W-:Y:S01]  /*206c0*/  @!P1 PRMT R40, R139, 0x5410, RZ ;  /* 0x000054108b289816 */ /* 0x000fe200000000ff */
[----:B------:R-:W-:Y:S01]  /*206d0*/  STG.E.U16 [R108.64+0x30], R52 ;  /* 0x000030346c007986 */ /* 0x000fe2000c10152c */
[----:B------:R3:W-:Y:S01]  /*206e0*/  MUFU.EX2 R139, R91 ;  /* 0x0000005b008b7308 */ /* 0x0007e20000000800 */
[----:B------:R-:W-:Y:S02]  /*206f0*/  @!P6 HADD2 R202, -R43.H0_H0, -RZ.H0_H0 ;  /* 0xa00000ff2bcae230 */ /* 0x000fe40000000900 */
[----:B------:R3:W-:Y:S01]  /*20700*/  STG.E.U16 [R108.64+0x32], R40 ;  /* 0x000032286c007986 */ /* 0x0007e2000c10152c */
[----:B-1----:R-:W-:Y:S01]  /*20710*/  FADD.FTZ R138, R132, R95 ;  /* 0x0000005f848a7221 */ /* 0x002fe20000010000 */
[----:B------:R-:W-:Y:S05]  /*20720*/  LOP3.LUT R95, R167, UR5, R168, 0x96, !PT ;  /* 0x00000005a75f7c12 */ /* 0x000fea000f8e96a8 */
[----:B------:R-:W-:Y:S01]  /*20730*/  MUFU.EX2 R132, R115 ;  /* 0x0000007300847308 */ /* 0x000fe20000000800 */
[----:B------:R-:W-:Y:S01]  /*20740*/  FADD.FTZ R138, R199, R138 ;  /* 0x0000008ac78a7221 */ /* 0x000fe20000010000 */
[C---:B------:R-:W-:Y:S02]  /*20750*/  LOP3.LUT R61, R95.reuse, 0xff, RZ, 0xc0, !PT ;  /* 0x000000ff5f3d7812 */ /* 0x040fe400078ec0ff */
[----:B------:R-:W-:Y:S01]  /*20760*/  LOP3.LUT R96, R95, 0xffff, RZ, 0xc0, !PT ;  /* 0x0000ffff5f607812 */ /* 0x000fe200078ec0ff */
[----:B------:R-:W-:Y:S01]  /*20770*/  FADD.FTZ R138, R119, R138 ;  /* 0x0000008a778a7221 */ /* 0x000fe20000010000 */
[----:B------:R-:W-:Y:S01]  /*20780*/  ISETP.LE.U32.AND P5, PT, R61, UR30, PT ;  /* 0x0000001e3d007c0c */ /* 0x000fe2000bfa3070 */
[----:B--2---:R1:W2:Y:S01]  /*20790*/  LDL.S16 R200, [R1+0xdc] ;  /* 0x0000dc0001c87983 */ /* 0x0042a20000100600 */
[----:B------:R-:W-:Y:S02]  /*207a0*/  F2FP.PACK_AB R61, R205, R50 ;  /* 0x00000032cd3d723e */ /* 0x000fe400000000ff */
[----:B------:R1:W-:Y:S01]  /*207b0*/  MUFU.EX2 R115, R63 ;  /* 0x0000003f00737308 */ /* 0x0003e20000000800 */
[----:B------:R-:W-:Y:S01]  /*207c0*/  PRMT R50, R54, 0x7632, R50 ;  /* 0x0000763236327816 */ /* 0x000fe20000000032 */
[----:B------:R-:W-:Y:S01]  /*207d0*/  @!P3 STL.S16 [R1+0xec], R204 ;  /* 0x0000eccc0100b387 */ /* 0x000fe20000100600 */
[----:B------:R-:W-:Y:S02]  /*207e0*/  SHF.R.U32.HI R96, RZ, 0x8, R96 ;  /* 0x00000008ff607819 */ /* 0x000fe40000011660 */
[----:B------:R-:W-:Y:S01]  /*207f0*/  SHF.R.U32.HI R41, RZ, 0x18, R95 ;  /* 0x00000018ff297819 */ /* 0x000fe2000001165f */
[----:B------:R-:W-:Y:S01]  /*20800*/  @!P4 HADD2 R203, -R50.H0_H0, -RZ.H0_H0 ;  /* 0xa00000ff32cbc230 */ /* 0x000fe20000000900 */
[----:B------:R-:W-:Y:S02]  /*20810*/  LOP3.LUT R96, R96, 0xffff, RZ, 0xc0, !PT ;  /* 0x0000ffff60607812 */ /* 0x000fe400078ec0ff */
[----:B---3--:R-:W-:Y:S02]  /*20820*/  PRMT R91, R202, 0x7610, R91 ;  /* 0x00007610ca5b7816 */ /* 0x008fe4000000005b */
[----:B------:R-:W-:Y:S01]  /*20830*/  ISETP.LE.U32.AND P1, PT, R96, UR30, PT ;  /* 0x0000001e60007c0c */ /* 0x000fe2000bf23070 */
[----:B------:R-:W-:Y:S01]  /*20840*/  @!P4 STL.S16 [R1+0xe8], R203 ;  /* 0x0000e8cb0100c387 */ /* 0x000fe20000100600 */
[----:B------:R-:W-:Y:S02]  /*20850*/  PRMT R96, R54, 0x5410, R50 ;  /* 0x0000541036607816 */ /* 0x000fe40000000032 */
[----:B------:R-:W-:Y:S02]  /*20860*/  @!P3 PRMT R54, R197, 0x5410, RZ ;  /* 0x00005410c536b816 */ /* 0x000fe400000000ff */
[----:B------:R-:W-:Y:S01]  /*20870*/  ISETP.LE.U32.AND P3, PT, R41, UR30, PT ;  /* 0x0000001e29007c0c */ /* 0x000fe2000bf63070 */
[----:B------:R3:W3:Y:S01]  /*20880*/  LDL.S16 R197, [R1+0xd8] ;  /* 0x0000d80001c57983 */ /* 0x0006e20000100600 */
[----:B------:R-:W-:Y:S02]  /*20890*/  PRMT R41, R43, 0x7632, R41 ;  /* 0x000076322b297816 */ /* 0x000fe40000000029 */
[----:B------:R-:W-:Y:S01]  /*208a0*/  SHF.R.U32.HI R95, RZ, 0x10, R95 ;  /* 0x00000010ff5f7819 */ /* 0x000fe2000001165f */
[----:B------:R-:W-:Y:S01]  /*208b0*/  @!P6 STL.S16 [R1+0xe4], R202 ;  /* 0x0000e4ca0100e387 */ /* 0x000fe20000100600 */
[----:B------:R-:W-:Y:S02]  /*208c0*/  PRMT R40, R71, 0x7632, R40 ;  /* 0x0000763247287816 */ /* 0x000fe40000000028 */
[----:B------:R-:W-:Y:S01]  /*208d0*/  LOP3.LUT R52, R95, 0xff, RZ, 0xc0, !PT ;  /* 0x000000ff5f347812 */ /* 0x000fe200078ec0ff */
[----:B------:R-:W-:Y:S01]  /*208e0*/  STG.E.U16 [R172.64+0x40], R54 ;  /* 0x00004036ac007986 */ /* 0x000fe2000c10152c */
[----:B------:R-:W-:Y:S02]  /*208f0*/  PRMT R95, R43, 0x5410, R41 ;  /* 0x000054102b5f7816 */ /* 0x000fe40000000029 */
[----:B------:R-:W-:Y:S02]  /*20900*/  @!P6 PRMT R43, R91, 0x5410, RZ ;  /* 0x000054105b2be816 */ /* 0x000fe400000000ff */
[----:B-1----:R-:W-:Y:S01]  /*20910*/  F2FP.PACK_AB R63, R62, R92 ;  /* 0x0000005c3e3f723e */ /* 0x002fe200000000ff */
[----:B------:R1:W3:Y:S01]  /*20920*/  LDL.S16 R91, [R1+0xc8] ;  /* 0x0000c800015b7983 */ /* 0x0002e20000100600 */
[----:B------:R-:W-:Y:S02]  /*20930*/  PRMT R92, R71, 0x5410, R40 ;  /* 0x00005410475c7816 */ /* 0x000fe40000000028 */
[----:B------:R-:W-:Y:S02]  /*20940*/  ISETP.LE.U32.AND P6, PT, R52, UR30, PT ;  /* 0x0000001e34007c0c */ /* 0x000fe4000bfc3070 */
[----:B------:R-:W-:Y:S02]  /*20950*/  PRMT R201, R203, 0x7610, R201 ;  /* 0x00007610cbc97816 */ /* 0x000fe400000000c9 */
[----:B------:R-:W-:Y:S02]  /*20960*/  PRMT R62, R67, 0x7632, R62 ;  /* 0x00007632433e7816 */ /* 0x000fe4000000003e */
[----:B------:R-:W-:Y:S02]  /*20970*/  @!P4 PRMT R50, R201, 0x5410, RZ ;  /* 0x00005410c932c816 */ /* 0x000fe400000000ff */
[----:B------:R-:W-:Y:S02]  /*20980*/  ISETP.LE.U32.AND P4, PT, R57, UR30, PT ;  /* 0x0000001e39007c0c */ /* 0x000fe4000bf83070 */
[----:B------:R-:W-:Y:S01]  /*20990*/  SHF.R.U32.HI R52, RZ, 0x10, R156 ;  /* 0x00000010ff347819 */ /* 0x000fe2000001169c */
[----:B------:R1:W-:Y:S03]  /*209a0*/  STG.E.U16 [R172.64+0x42], R50 ;  /* 0x00004232ac007986 */ /* 0x0003e6000c10152c */
[----:B------:R-:W-:Y:S01]  /*209b0*/  LOP3.LUT R57, R52, 0xff, RZ, 0xc0, !PT ;  /* 0x000000ff34397812 */ /* 0x000fe200078ec0ff */
[----:B------:R1:W-:Y:S01]  /*209c0*/  STG.E.U16 [R112.64+0x40], R43 ;  /* 0x0000402b70007986 */ /* 0x0003e2000c10152c */
[----:B------:R-:W-:Y:S04]  /*209d0*/  LOP3.LUT R52, R156, 0xffff, RZ, 0xc0, !PT ;  /* 0x0000ffff9c347812 */ /* 0x000fe800078ec0ff */
[----:B------:R-:W-:Y:S04]  /*209e0*/  SHF.R.U32.HI R52, RZ, 0x8, R52 ;  /* 0x00000008ff347819 */ /* 0x000fe80000011634 */
[----:B------:R-:W-:Y:S02]  /*209f0*/  LOP3.LUT R52, R52, 0xffff, RZ, 0xc0, !PT ;  /* 0x0000ffff34347812 */ /* 0x000fe400078ec0ff */
[----:B-1----:R-:W-:Y:S02]  /*20a00*/  PRMT R50, R51, 0x7632, R50 ;  /* 0x0000763233327816 */ /* 0x002fe40000000032 */
[----:B------:R-:W-:Y:S01]  /*20a10*/  PRMT R43, R48, 0x7632, R43 ;  /* 0x00007632302b7816 */ /* 0x000fe2000000002b */
[----:B----4-:R-:W-:Y:S05]  /*20a20*/  @!P2 HADD2 R137, -R41.H0_H0, -RZ.H0_H0 ;  /* 0xa00000ff2989a230 */ /* 0x010fea0000000900 */
[----:B------:R-:W-:Y:S01]  /*20a30*/  PRMT R199, R137, 0x7610, R199 ;  /* 0x0000761089c77816 */ /* 0x000fe200000000c7 */
[----:B------:R1:W-:Y:S03]  /*20a40*/  @!P2 STL.S16 [R1+0xe0], R137 ;  /* 0x0000e0890100a387 */ /* 0x0003e60000100600 */
[----:B------:R-:W-:Y:S02]  /*20a50*/  @!P2 PRMT R41, R199, 0x5410, RZ ;  /* 0x00005410c729a816 */ /* 0x000fe400000000ff */
[----:B------:R-:W-:Y:S01]  /*20a60*/  ISETP.LE.U32.AND P2, PT, R57, UR30, PT ;  /* 0x0000001e39007c0c */ /* 0x000fe2000bf43070 */
[----:B------:R4:W4:Y:S04]  /*20a70*/  LDL.S16 R199, [R1+0xc4] ;  /* 0x0000c40001c77983 */ /* 0x0009280000100600 */
[----:B------:R-:W-:Y:S01]  /*20a80*/  STG.E.U16 [R112.64+0x42], R41 ;  /* 0x0000422970007986 */ /* 0x000fe2000c10152c */
[----:B--2---:R-:W-:Y:S01]  /*20a90*/  @!P5 HADD2 R200, -R71.H0_H0, -RZ.H0_H0 ;  /* 0xa00000ff47c8d230 */ /* 0x004fe20000000900 */
[----:B-1----:R1:W2:Y:S04]  /*20aa0*/  MUFU.EX2 R137, R65 ;  /* 0x0000004100897308 */ /* 0x0022a80000000800 */
[----:B------:R-:W-:Y:S01]  /*20ab0*/  PRMT R155, R200, 0x7610, R155 ;  /* 0x00007610c89b7816 */ /* 0x000fe2000000009b */
[----:B------:R-:W-:Y:S03]  /*20ac0*/  @!P5 STL.S16 [R1+0xdc], R200 ;  /* 0x0000dcc80100d387 */ /* 0x000fe60000100600 */
[----:B------:R-:W-:Y:S02]  /*20ad0*/  @!P5 PRMT R71, R155, 0x5410, RZ ;  /* 0x000054109b47d816 */ /* 0x000fe400000000ff */
[----:B------:R-:W-:Y:S02]  /*20ae0*/  ISETP.LE.U32.AND P5, PT, R52, UR30, PT ;  /* 0x0000001e34007c0c */ /* 0x000fe4000bfa3070 */
[----:B------:R-:W-:Y:S01]  /*20af0*/  SHF.R.U32.HI R52, RZ, 0x18, R156 ;  /* 0x00000018ff347819 */ /* 0x000fe2000001169c */
[----:B------:R-:W-:Y:S01]  /*20b00*/  STG.E.U16 [R110.64+0x3e], R71 ;  /* 0x00003e476e007986 */ /* 0x000fe2000c10152c */
[----:B---3--:R-:W-:Y:S05]  /*20b10*/  @!P1 HADD2 R197, -R40.H0_H0, -RZ.H0_H0 ;  /* 0xa00000ff28c59230 */ /* 0x008fea0000000900 */
[----:B------:R-:W-:Y:S01]  /*20b20*/  PRMT R141, R197, 0x7610, R141 ;  /* 0x00007610c58d7816 */ /* 0x000fe2000000008d */
[----:B------:R3:W-:Y:S01]  /*20b30*/  @!P1 STL.S16 [R1+0xd8], R197 ;  /* 0x0000d8c501009387 */ /* 0x0007e20000100600 */
[C---:B-1----:R-:W-:Y:S01]  /*20b40*/  F2FP.PACK_AB R65, R135.reuse, R119 ;  /* 0x000000778741723e */ /* 0x042fe200000000ff */
[----:B------:R-:W-:Y:S01]  /*20b50*/  FADD.FTZ R135, R135, R138 ;  /* 0x0000008a87877221 */ /* 0x000fe20000010000 */
[----:B------:R-:W-:Y:S01]  /*20b60*/  @!P1 PRMT R40, R141, 0x5410, RZ ;  /* 0x000054108d289816 */ /* 0x000fe200000000ff */
[----:B------:R1:W4:Y:S01]  /*20b70*/  LDL.S16 R155, [R1+0xbc] ;  /* 0x0000bc00019b7983 */ /* 0x0003220000100600 */
[----:B------:R-:W-:Y:S01]  /*20b80*/  ISETP.LE.U32.AND P1, PT, R52, UR30, PT ;  /* 0x0000001e34007c0c */ /* 0x000fe2000bf23070 */
[----:B------:R-:W-:Y:S01]  /*20b90*/  FADD.FTZ R135, R196, R135 ;  /* 0x00000087c4877221 */ /* 0x000fe20000010000 */
[----:B------:R-:W-:Y:S01]  /*20ba0*/  LOP3.LUT R52, R166, 0xff, RZ, 0xc0, !PT ;  /* 0x000000ffa6347812 */ /* 0x000fe200078ec0ff */
[----:B------:R-:W-:Y:S01]  /*20bb0*/  @!P6 HADD2 R91, -R67.H0_H0, -RZ.H0_H0 ;  /* 0xa00000ff435be230 */ /* 0x000fe20000000900 */
[----:B--2---:R-:W-:Y:S01]  /*20bc0*/  F2FP.PACK_AB R54, R137, R194 ;  /* 0x000000c28936723e */ /* 0x004fe200000000ff */
[----:B------:R2:W-:Y:S01]  /*20bd0*/  STG.E.U16 [R110.64+0x40], R40 ;  /* 0x000040286e007986 */ /* 0x0005e2000c10152c */
[----:B------:R-:W-:Y:S01]  /*20be0*/  F2FP.PACK_AB R119, R117, R196 ;  /* 0x000000c47577723e */ /* 0x000fe200000000ff */
[----:B------:R-:W-:Y:S01]  /*20bf0*/  FADD.FTZ R137, R137, R140 ;  /* 0x0000008c89897221 */ /* 0x000fe20000010000 */
[----:B------:R-:W-:Y:S01]  /*20c00*/  PRMT R57, R91, 0x7610, R57 ;  /* 0x000076105b397816 */ /* 0x000fe20000000039 */
[----:B------:R-:W-:Y:S01]  /*20c10*/  FADD.FTZ R135, R117, R135 ;  /* 0x0000008775877221 */ /* 0x000fe20000010000 */
[----:B---3--:R1:W3:Y:S04]  /*20c20*/  LDL.S16 R197, [R1+0xc0] ;  /* 0x0000c00001c57983 */ /* 0x0082e80000100600 */
[----:B------:R1:W-:Y:S04]  /*20c30*/  @!P6 STL.S16 [R1+0xc8], R91 ;  /* 0x0000c85b0100e387 */ /* 0x0003e80000100600 */
[----:B------:R3:W3:Y:S01]  /*20c40*/  LDL.S16 R141, [R1+0xb4] ;  /* 0x0000b400018d7983 */ /* 0x0006e20000100600 */
[----:B--2---:R-:W-:Y:S02]  /*20c50*/  PRMT R40, R42, 0x7632, R40 ;  /* 0x000076322a287816 */ /* 0x004fe40000000028 */
[----:B-1----:R-:W-:Y:S02]  /*20c60*/  PRMT R91, R67, 0x5410, R62 ;  /* 0x00005410435b7816 */ /* 0x002fe4000000003e */
[----:B------:R-:W-:Y:S02]  /*20c70*/  @!P6 PRMT R67, R57, 0x5410, RZ ;  /* 0x000054103943e816 */ /* 0x000fe400000000ff */
[----:B------:R-:W-:Y:S01]  /*20c80*/  ISETP.LE.U32.AND P6, PT, R52, UR30, PT ;  /* 0x0000001e34007c0c */ /* 0x000fe2000bfc3070 */
[----:B------:R-:W-:Y:S01]  /*20c90*/  FADD.FTZ R52, R133, R118 ;  /* 0x0000007685347221 */ /* 0x000fe20000010000 */
[----:B------:R-:W-:Y:S01]  /*20ca0*/  LOP3.LUT R57, R166, 0xffff, RZ, 0xc0, !PT ;  /* 0x0000ffffa6397812 */ /* 0x000fe200078ec0ff */
[----:B------:R1:W-:Y:S03]  /*20cb0*/  STG.E.U16 [R108.64+0x40], R67 ;  /* 0x000040436c007986 */ /* 0x0003e6000c10152c */
[----:B------:R-:W-:Y:S02]  /*20cc0*/  SHF.R.U32.HI R118, RZ, 0x8, R57 ;  /* 0x00000008ff767819 */ /* 0x000fe40000011639 */
[C---:B------:R-:W-:Y:S01]  /*20cd0*/  F2FP.PACK_AB R57, R132.reuse, R133 ;  /* 0x000000858439723e */ /* 0x040fe200000000ff */
[--C-:B------:R-:W-:Y:S01]  /*20ce0*/  FADD.FTZ R132, R132, R52.reuse ;  /* 0x0000003484847221 */ /* 0x100fe20000010000 */
[----:B------:R-:W-:Y:S01]  /*20cf0*/  PRMT R52, R55, 0x7632, R52 ;  /* 0x0000763237347816 */ /* 0x000fe20000000034 */
[----:B------:R2:W2:Y:S01]  /*20d00*/  MUFU.EX2 R133, R93 ;  /* 0x0000005d00857308 */ /* 0x0004a20000000800 */
[----:B------:R-:W-:Y:S01]  /*20d10*/  LOP3.LUT R118, R118, 0xffff, RZ, 0xc0, !PT ;  /* 0x0000ffff76767812 */ /* 0x000fe200078ec0ff */
[----:B------:R-:W-:Y:S08]  /*20d20*/  FADD.FTZ R132, R89, R132 ;  /* 0x0000008459847221 */ /* 0x000ff00000010000 */
[----:B-1----:R-:W1:Y:S01]  /*20d30*/  MUFU.EX2 R67, R107 ;  /* 0x0000006b00437308 */ /* 0x002e620000000800 */
[----:B--2---:R-:W-:Y:S02]  /*20d40*/  SHF.R.U32.HI R93, RZ, 0x10, R166 ;  /* 0x00000010ff5d7819 */ /* 0x004fe400000116a6 */
[C---:B------:R-:W-:Y:S01]  /*20d50*/  F2FP.PACK_AB R117, R133.reuse, R89 ;  /* 0x000000598575723e */ /* 0x040fe200000000ff */
[----:B------:R-:W-:Y:S01]  /*20d60*/  FADD.FTZ R133, R133, R132 ;  /* 0x0000008485857221 */ /* 0x000fe20000010000 */
[----:B------:R-:W-:Y:S05]  /*20d70*/  LOP3.LUT R93, R93, 0xff, RZ, 0xc0, !PT ;  /* 0x000000ff5d5d7812 */ /* 0x000fea00078ec0ff */
[----:B------:R-:W-:Y:S01]  /*20d80*/  MUFU.EX2 R132, R87 ;  /* 0x0000005700847308 */ /* 0x000fe20000000800 */
[----:B-1----:R-:W-:Y:S01]  /*20d90*/  F2FP.PACK_AB R107, R67, R75 ;  /* 0x0000004b436b723e */ /* 0x002fe200000000ff */
[----:B----4-:R-:W-:Y:S05]  /*20da0*/  @!P3 HADD2 R199, -R62.H0_H0, -RZ.H0_H0 ;  /* 0xa00000ff3ec7b230 */ /* 0x010fea0000000900 */
[----:B------:R-:W-:Y:S01]  /*20db0*/  PRMT R198, R199, 0x7610, R198 ;  /* 0x00007610c7c67816 */ /* 0x000fe200000000c6 */
[----:B------:R-:W-:Y:S03]  /*20dc0*/  @!P3 STL.S16 [R1+0xc4], R199 ;  /* 0x0000c4c70100b387 */ /* 0x000fe60000100600 */
[----:B------:R-:W-:Y:S02]  /*20dd0*/  @!P3 PRMT R62, R198, 0x5410, RZ ;  /* 0x00005410c63eb816 */ /* 0x000fe400000000ff */
[----:B------:R-:W-:Y:S01]  /*20de0*/  ISETP.LE.U32.AND P3, PT, R118, UR30, PT ;  /* 0x0000001e76007c0c */ /* 0x000fe2000bf63070 */
[----:B------:R1:W2:Y:S01]  /*20df0*/  LDL.S16 R198, [R1+0xb8] ;  /* 0x0000b80001c67983 */ /* 0x0002a20000100600 */
[----:B------:R-:W-:Y:S01]  /*20e00*/  FADD.FTZ R118, R115, R59 ;  /* 0x0000003b73767221 */ /* 0x000fe20000010000 */
[C---:B------:R-:W-:Y:S02]  /*20e10*/  F2FP.PACK_AB R59, R139.reuse, R115 ;  /* 0x000000738b3b723e */ /* 0x040fe400000000ff */
[----:B------:R4:W1:Y:S01]  /*20e20*/  MUFU.EX2 R115, R94 ;  /* 0x0000005e00737308 */ /* 0x0008620000000800 */
[----:B------:R-:W-:Y:S01]  /*20e30*/  STG.E.U16 [R108.64+0x42], R62 ;  /* 0x0000423e6c007986 */ /* 0x000fe2000c10152c */
[----:B------:R-:W-:Y:S08]  /*20e40*/  FADD.FTZ R139, R139, R118 ;  /* 0x000000768b8b7221 */ /* 0x000ff00000010000 */
[----:B------:R-:W4:Y:S02]  /*20e50*/  MUFU.EX2 R118, R192 ;  /* 0x000000c000767308 */ /* 0x000f240000000800 */
[----:B----4-:R-:W-:Y:S01]  /*20e60*/  PRMT R94, R55, 0x5410, R52 ;  /* 0x00005410375e7816 */ /* 0x010fe20000000034 */
[----:B-1----:R-:W-:Y:S07]  /*20e70*/  FADD.FTZ R89, R115, R139 ;  /* 0x0000008b73597221 */ /* 0x002fee0000010000 */
[----:B------:R-:W1:Y:S01]  /*20e80*/  MUFU.EX2 R139, R88 ;  /* 0x00000058008b7308 */ /* 0x000e620000000800 */
[----:B------:R-:W-:Y:S01]  /*20e90*/  @!P5 HADD2 R155, -R52.H0_H0, -RZ.H0_H0 ;  /* 0xa00000ff349bd230 */ /* 0x000fe20000000900 */
[----:B------:R-:W-:Y:S01]  /*20ea0*/  FADD.FTZ R137, R118, R137 ;  /* 0x0000008976897221 */ /* 0x000fe20000010000 */
[----:B------:R-:W-:Y:S03]  /*20eb0*/  F2FP.PACK_AB R118, R191, R118 ;  /* 0x00000076bf76723e */ /* 0x000fe600000000ff */
[----:B------:R-:W-:Y:S01]  /*20ec0*/  PRMT R138, R155, 0x7610, R138 ;  /* 0x000076109b8a7816 */ /* 0x000fe2000000008a */
[----:B------:R-:W-:Y:S03]  /*20ed0*/  FADD.FTZ R191, R191, R137 ;  /* 0x00000089bfbf7221 */ /* 0x000fe60000010000 */
[----:B------:R-:W-:Y:S01]  /*20ee0*/  @!P5 PRMT R52, R138, 0x5410, RZ ;  /* 0x000054108a34d816 */ /* 0x000fe200000000ff */
[----:B------:R-:W-:Y:S01]  /*20ef0*/  FADD.FTZ R191, R85, R191 ;  /* 0x000000bf55bf7221 */ /* 0x000fe20000010000 */
[----:B------:R-:W4:Y:S03]  /*20f00*/  MUFU.EX2 R138, R90 ;  /* 0x0000005a008a7308 */ /* 0x000f260000000800 */
[----:B------:R-:W-:Y:S01]  /*20f10*/  STG.E.U16 [R172.64+0x52], R52 ;  /* 0x00005234ac007986 */ /* 0x000fe2000c10152c */
[----:B-1----:R-:W-:Y:S01]  /*20f20*/  FADD.FTZ R133, R139, R133 ;  /* 0x000000858b857221 */ /* 0x002fe20000010000 */
[----:B---3--:R-:W-:Y:S05]  /*20f30*/  @!P4 HADD2 R197, -R55.H0_H0, -RZ.H0_H0 ;  /* 0xa00000ff37c5c230 */ /* 0x008fea0000000900 */
[----:B------:R-:W-:Y:S01]  /*20f40*/  PRMT R151, R197, 0x7610, R151 ;  /* 0x00007610c5977816 */ /* 0x000fe20000000097 */
[----:B------:R1:W-:Y:S01]  /*20f50*/  @!P4 STL.S16 [R1+0xc0], R197 ;  /* 0x0000c0c50100c387 */ /* 0x0003e20000100600 */
[----:B------:R-:W-:Y:S02]  /*20f60*/  @!P2 HADD2 R141, -R51.H0_H0, -RZ.H0_H0 ;  /* 0xa00000ff338da230 */ /* 0x000fe40000000900 */
[----:B------:R-:W-:Y:S01]  /*20f70*/  @!P4 PRMT R55, R151, 0x5410, RZ ;  /* 0x000054109737c816 */ /* 0x000fe200000000ff */
[----:B------:R3:W-:Y:S01]  /*20f80*/  @!P5 STL.S16 [R1+0xbc], R155 ;  /* 0x0000bc9b0100d387 */ /* 0x0007e20000100600 */
[----:B------:R-:W-:Y:S01]  /*20f90*/  ISETP.LE.U32.AND P4, PT, R93, UR30, PT ;  /* 0x0000001e5d007c0c */ /* 0x000fe2000bf83070 */
[----:B------:R-:W-:Y:S01]  /*20fa0*/  IMAD.WIDE.U32 R150, R150, -0x2daee0ad, RZ ;  /* 0xd2511f5396967825 */ /* 0x000fe200078e00ff */
[----:B------:R-:W-:Y:S01]  /*20fb0*/  SHF.R.U32.HI R93, RZ, 0x18, R166 ;  /* 0x00000018ff5d7819 */ /* 0x000fe200000116a6 */
[----:B------:R-:W-:Y:S01]  /*20fc0*/  STG.E.U16 [R172.64+0x50], R55 ;  /* 0x00005037ac007986 */ /* 0x000fe2000c10152c */
[----:B------:R-:W-:Y:S02]  /*20fd0*/  PRMT R143, R141, 0x7610, R143 ;  /* 0x000076108d8f7816 */ /* 0x000fe4000000008f */
[----:B------:R-:W-:Y:S02]  /*20fe0*/  ISETP.LE.U32.AND P5, PT, R93, UR30, PT ;  /* 0x0000001e5d007c0c */ /* 0x000fe4000bfa3070 */
[----:B------:R-:W-:Y:S02]  /*20ff0*/  PRMT R93, R51, 0x5410, R50 ;  /* 0x00005410335d7816 */ /* 0x000fe40000000032 */
[----:B------:R-:W-:Y:S02]  /*21000*/  @!P2 PRMT R51, R143, 0x5410, RZ ;  /* 0x000054108f33a816 */ /* 0x000fe400000000ff */
[C---:B----4-:R-:W-:Y:S01]  /*21010*/  F2FP.PACK_AB R115, R138.reuse, R115 ;  /* 0x000000738a73723e */ /* 0x050fe200000000ff */
[----:B------:R-:W-:Y:S02]  /*21020*/  FADD.FTZ R138, R138, R89 ;  /* 0x000000598a8a7221 */ /* 0x000fe40000010000 */
[----:B------:R-:W-:Y:S02]  /*21030*/  STG.E.U16 [R112.64+0x50], R51 ;  /* 0x0000503370007986 */ /* 0x000fe4000c10152c */
[----:B------:R-:W-:Y:S02]  /*21040*/  FADD.FTZ R138, R75, R138 ;  /* 0x0000008a4b8a7221 */ /* 0x000fe40000010000 */
[----:B-1----:R1:W4:Y:S02]  /*21050*/  LDL.S16 R197, [R1+0xb0] ;  /* 0x0000b00001c57983 */ /* 0x0023240000100600 */
[----:B------:R-:W-:Y:S02]  /*21060*/  FADD.FTZ R67, R67, R138 ;  /* 0x0000008a43437221 */ /* 0x000fe40000010000 */
[----:B------:R-:W1:Y:S01]  /*21070*/  MUFU.EX2 R138, R86 ;  /* 0x00000056008a7308 */ /* 0x000e620000000800 */
[----:B---3--:R3:W3:Y:S04]  /*21080*/  LDL.S16 R155, [R1+0xac] ;  /* 0x0000ac00019b7983 */ /* 0x0086e80000100600 */
[----:B------:R1:W-:Y:S04]  /*21090*/  @!P2 STL.S16 [R1+0xb4], R141 ;  /* 0x0000b48d0100a387 */ /* 0x0003e80000100600 */
[----:B------:R2:W3:Y:S01]  /*210a0*/  LDL.S16 R143, [R1+0xa4] ;  /* 0x0000a400018f7983 */ /* 0x0004e20000100600 */
[----:B-1----:R-:W-:Y:S04]  /*210b0*/  LOP3.LUT R141, R151, UR4, R134, 0x96, !PT ;  /* 0x00000004978d7c12 */ /* 0x002fe8000f8e9686 */
[----:B------:R-:W-:Y:S04]  /*210c0*/  LOP3.LUT R41, R141, 0xff, RZ, 0xc0, !PT ;  /* 0x000000ff8d297812 */ /* 0x000fe800078ec0ff */
[----:B------:R-:W-:Y:S02]  /*210d0*/  ISETP.LE.U32.AND P2, PT, R41, UR30, PT ;  /* 0x0000001e29007c0c */ /* 0x000fe4000bf43070 */
[----:B------:R-:W-:Y:S04]  /*210e0*/  LOP3.LUT R41, R141, 0xffff, RZ, 0xc0, !PT ;  /* 0x0000ffff8d297812 */ /* 0x000fe800078ec0ff */
[----:B------:R-:W-:Y:S04]  /*210f0*/  SHF.R.U32.HI R41, RZ, 0x8, R41 ;  /* 0x00000008ff297819 */ /* 0x000fe80000011629 */
[----:B------:R-:W-:Y:S01]  /*21100*/  LOP3.LUT R41, R41, 0xffff, RZ, 0xc0, !PT ;  /* 0x0000ffff29297812 */ /* 0x000fe200078ec0ff */
[----:B--2---:R-:W-:Y:S05]  /*21110*/  @!P1 HADD2 R198, -R50.H0_H0, -RZ.H0_H0 ;  /* 0xa00000ff32c69230 */ /* 0x004fea0000000900 */
[----:B------:R-:W-:Y:S01]  /*21120*/  PRMT R90, R198, 0x7610, R90 ;  /* 0x00007610c65a7816 */ /* 0x000fe2000000005a */
[----:B------:R-:W-:Y:S03]  /*21130*/  @!P1 STL.S16 [R1+0xb8], R198 ;  /* 0x0000b8c601009387 */ /* 0x000fe60000100600 */
[----:B------:R-:W-:Y:S02]  /*21140*/  @!P1 PRMT R50, R90, 0x5410, RZ ;  /* 0x000054105a329816 */ /* 0x000fe400000000ff */
[----:B------:R-:W-:Y:S02]  /*21150*/  PRMT R90, R48, 0x5410, R43 ;  /* 0x00005410305a7816 */ /* 0x000fe4000000002b */
[----:B------:R-:W-:Y:S01]  /*21160*/  ISETP.LE.U32.AND P1, PT, R41, UR30, PT ;  /* 0x0000001e29007c0c */ /* 0x000fe2000bf23070 */
[----:B------:R1:W-:Y:S01]  /*21170*/  STG.E.U16 [R112.64+0x52], R50 ;  /* 0x0000523270007986 */ /* 0x0003e2000c10152c */
[--C-:B------:R-:W-:Y:S02]  /*21180*/  SHF.R.U32.HI R41, RZ, 0x18, R141.reuse ;  /* 0x00000018ff297819 */ /* 0x100fe4000001168d */
[----:B------:R-:W-:Y:S04]  /*21190*/  SHF.R.U32.HI R141, RZ, 0x10, R141 ;  /* 0x00000010ff8d7819 */ /* 0x000fe8000001168d */
[----:B------:R-:W-:Y:S02]  /*211a0*/  LOP3.LUT R141, R141, 0xff, RZ, 0xc0, !PT ;  /* 0x000000ff8d8d7812 */ /* 0x000fe400078ec0ff */
[----:B-1----:R-:W-:Y:S01]  /*211b0*/  F2FP.PACK_AB R50, R138, R193 ;  /* 0x000000c18a32723e */ /* 0x002fe200000000ff */
[----:B----4-:R-:W-:Y:S02]  /*211c0*/  @!P6 HADD2 R197, -R48.H0_H0, -RZ.H0_H0 ;  /* 0xa00000ff30c5e230 */ /* 0x010fe40000000900 */
[----:B---3--:R-:W-:Y:S03]  /*211d0*/  @!P3 HADD2 R155, -R43.H0_H0, -RZ.H0_H0 ;  /* 0xa00000ff2b9bb230 */ /* 0x008fe60000000900 */
[----:B------:R-:W-:Y:S01]  /*211e0*/  PRMT R194, R197, 0x7610, R194 ;  /* 0x00007610c5c27816 */ /* 0x000fe200000000c2 */
[----:B------:R1:W-:Y:S03]  /*211f0*/  @!P6 STL.S16 [R1+0xb0], R197 ;  /* 0x0000b0c50100e387 */ /* 0x0003e60000100600 */
[----:B------:R-:W-:Y:S01]  /*21200*/  @!P6 PRMT R48, R194, 0x5410, RZ ;  /* 0x00005410c230e816 */ /* 0x000fe200000000ff */
[----:B------:R2:W3:Y:S01]  /*21210*/  LDL.S16 R196, [R1+0xa8] ;  /* 0x0000a80001c47983 */ /* 0x0004e20000100600 */
[----:B------:R-:W-:Y:S01]  /*21220*/  ISETP.LE.U32.AND P6, PT, R41, UR30, PT ;  /* 0x0000001e29007c0c */ /* 0x000fe2000bfc3070 */
[----:B------:R-:W-:Y:S01]  /*21230*/  @!P4 HADD2 R143, -R49.H0_H0, -RZ.H0_H0 ;  /* 0xa00000ff318fc230 */ /* 0x000fe20000000900 */
[----:B------:R-:W-:Y:S01]  /*21240*/  PRMT R145, R155, 0x7610, R145 ;  /* 0x000076109b917816 */ /* 0x000fe20000000091 */
[----:B------:R2:W4:Y:S01]  /*21250*/  LDL.S16 R194, [R1+0x9c] ;  /* 0x00009c0001c27983 */ /* 0x0005220000100600 */
[----:B------:R-:W-:Y:S02]  /*21260*/  PRMT R41, R49, 0x7632, R41 ;  /* 0x0000763231297816 */ /* 0x000fe40000000029 */
[----:B------:R-:W-:Y:S01]  /*21270*/  @!P3 PRMT R43, R145, 0x5410, RZ ;  /* 0x00005410912bb816 */ /* 0x000fe200000000ff */
[----:B------:R-:W-:Y:S01]  /*21280*/  STG.E.U16 [R110.64+0x4e], R48 ;  /* 0x00004e306e007986 */ /* 0x000fe2000c10152c */
[----:B------:R-:W-:Y:S02]  /*21290*/  PRMT R140, R143, 0x7610, R140 ;  /* 0x000076108f8c7816 */ /* 0x000fe4000000008c */
[----:B------:R-:W-:Y:S01]  /*212a0*/  PRMT R89, R49, 0x5410, R41 ;  /* 0x0000541031597816 */ /* 0x000fe20000000029 */
[----:B------:R2:W-:Y:S01]  /*212b0*/  STG.E.U16 [R110.64+0x50], R43 ;  /* 0x0000502b6e007986 */ /* 0x0005e2000c10152c */
[----:B------:R-:W-:Y:S02]  /*212c0*/  @!P4 PRMT R49, R140, 0x5410, RZ ;  /* 0x000054108c31c816 */ /* 0x000fe400000000ff */
[----:B------:R2:W2:Y:S03]  /*212d0*/  MUFU.EX2 R140, R72 ;  /* 0x00000048008c7308 */ /* 0x0004a60000000800 */
[----:B------:R2:W-:Y:S04]  /*212e0*/  STG.E.U16 [R108.64+0x50], R49 ;  /* 0x000050316c007986 */ /* 0x0005e8000c10152c */
[----:B-1----:R1:W4:Y:S04]  /*212f0*/  LDL.S16 R197, [R1+0xa0] ;  /* 0x0000a00001c57983 */ /* 0x0023280000100600 */
[----:B------:R1:W-:Y:S01]  /*21300*/  @!P3 STL.S16 [R1+0xac], R155 ;  /* 0x0000ac9b0100b387 */ /* 0x0003e20000100600 */
[----:B------:R-:W-:Y:S03]  /*21310*/  ISETP.LE.U32.AND P3, PT, R141, UR30, PT ;  /* 0x0000001e8d007c0c */ /* 0x000fe6000bf63070 */
[----:B------:R1:W-:Y:S04]  /*21320*/  @!P4 STL.S16 [R1+0xa4], R143 ;  /* 0x0000a48f0100c387 */ /* 0x0003e80000100600 */
[----:B------:R3:W4:Y:S01]  /*21330*/  LDL.S16 R145, [R1+0x98] ;  /* 0x0000980001917983 */ /* 0x0007220000100600 */
[----:B--2---:R-:W-:Y:S01]  /*21340*/  PRMT R72, R73, 0x7632, R72 ;  /* 0x0000763249487816 */ /* 0x004fe20000000048 */
[----:B------:R2:W-:Y:S01]  /*21350*/  MUFU.EX2 R43, R78 ;  /* 0x0000004e002b7308 */ /* 0x0005e20000000800 */
[----:B------:R-:W-:Y:S01]  /*21360*/  F2FP.PACK_AB R49, R190, R82 ;  /* 0x00000052be31723e */ /* 0x000fe200000000ff */
[----:B-1----:R-:W-:Y:S01]  /*21370*/  IMAD.WIDE.U32 R154, R154, -0x2daee0ad, RZ ;  /* 0xd2511f539a9a7825 */ /* 0x002fe200078e00ff */
[----:B------:R1:W4:Y:S04]  /*21380*/  LDL.S16 R143, [R1+0x94] ;  /* 0x00009400018f7983 */ /* 0x0003280000100600 */
[----:B------:R-:W-:Y:S02]  /*21390*/  LOP3.LUT R87, R155, UR4, R136, 0x96, !PT ;  /* 0x000000049b577c12 */ /* 0x000fe4000f8e9688 */
[----:B------:R-:W-:Y:S02]  /*213a0*/  LOP3.LUT R75, R154, 0xff, RZ, 0xc0, !PT ;  /* 0x000000ff9a4b7812 */ /* 0x000fe400078ec0ff */
[C---:B------:R-:W-:Y:S02]  /*213b0*/  LOP3.LUT R88, R87.reuse, 0xff, RZ, 0xc0, !PT ;  /* 0x000000ff57587812 */ /* 0x040fe400078ec0ff */
[----:B------:R-:W-:Y:S02]  /*213c0*/  LOP3.LUT R71, R87, 0xffff, RZ, 0xc0, !PT ;  /* 0x0000ffff57477812 */ /* 0x000fe400078ec0ff */
[----:B------:R-:W-:Y:S02]  /*213d0*/  ISETP.LE.U32.AND P4, PT, R88, UR30, PT ;  /* 0x0000001e58007c0c */ /* 0x000fe4000bf83070 */
[----:B------:R-:W-:Y:S02]  /*213e0*/  SHF.R.U32.HI R71, RZ, 0x8, R71 ;  /* 0x00000008ff477819 */ /* 0x000fe40000011647 */
[----:B------:R-:W-:Y:S02]  /*213f0*/  SHF.R.U32.HI R62, RZ, 0x10, R87 ;  /* 0x00000010ff3e7819 */ /* 0x000fe40000011657 */
[----:B------:R-:W-:Y:S02]  /*21400*/  LOP3.LUT R71, R71, 0xffff, RZ, 0xc0, !PT ;  /* 0x0000ffff47477812 */ /* 0x000fe400078ec0ff */
[----:B------:R-:W-:Y:S02]  /*21410*/  LOP3.LUT R62, R62, 0xff, RZ, 0xc0, !PT ;  /* 0x000000ff3e3e7812 */ /* 0x000fe400078ec0ff */
[----:B--2---:R-:W-:Y:S02]  /*21420*/  PRMT R78, R56, 0x7632, R78 ;  /* 0x00007632384e7816 */ /* 0x004fe4000000004e */
[--C-:B------:R-:W-:Y:S02]  /*21430*/  SHF.R.U32.HI R55, RZ, 0x10, R154.reuse ;  /* 0x00000010ff377819 */ /* 0x100fe4000001169a */
[----:B------:R-:W-:Y:S02]  /*21440*/  SHF.R.U32.HI R52, RZ, 0x18, R154 ;  /* 0x00000018ff347819 */ /* 0x000fe4000001169a */
[----:B------:R-:W-:Y:S01]  /*21450*/  LOP3.LUT R55, R55, 0xff, RZ, 0xc0, !PT ;  /* 0x000000ff37377812 */ /* 0x000fe200078ec0ff */
[----:B---3--:R-:W-:Y:S02]  /*21460*/  @!P2 HADD2 R196, -R42.H0_H0, -RZ.H0_H0 ;  /* 0xa00000ff2ac4a230 */ /* 0x008fe40000000900 */
[----:B----4-:R-:W-:Y:S03]  /*21470*/  @!P1 HADD2 R194, -R40.H0_H0, -RZ.H0_H0 ;  /* 0xa00000ff28c29230 */ /* 0x010fe60000000900 */
[----:B------:R-:W-:Y:S02]  /*21480*/  PRMT R153, R196, 0x7610, R153 ;  /* 0x00007610c4997816 */ /* 0x000fe40000000099 */
[----:B------:R-:W-:Y:S01]  /*21490*/  PRMT R147, R194, 0x7610, R147 ;  /* 0x00007610c2937816 */ /* 0x000fe20000000093 */
[----:B------:R-:W-:Y:S05]  /*214a0*/  @!P5 HADD2 R197, -R41.H0_H0, -RZ.H0_H0 ;  /* 0xa00000ff29c5d230 */ /* 0x000fea0000000900 */
[----:B------:R-:W-:Y:S01]  /*214b0*/  PRMT R88, R197, 0x7610, R88 ;  /* 0x00007610c5587816 */ /* 0x000fe20000000058 */
[----:B------:R-:W-:Y:S03]  /*214c0*/  @!P5 STL.S16 [R1+0xa0], R197 ;  /* 0x0000a0c50100d387 */ /* 0x000fe60000100600 */
[----:B------:R-:W-:Y:S01]  /*214d0*/  @!P5 PRMT R41, R88, 0x5410, RZ ;  /* 0x000054105829d816 */ /* 0x000fe200000000ff */
[----:B------:R-:W-:Y:S01]  /*214e0*/  @!P2 STL.S16 [R1+0xa8], R196 ;  /* 0x0000a8c40100a387 */ /* 0x000fe20000100600 */
[----:B------:R-:W-:Y:S01]  /*214f0*/  PRMT R88, R42, 0x5410, R40 ;  /* 0x000054102a587816 */ /* 0x000fe20000000028 */
[----:B------:R-:W-:Y:S01]  /*21500*/  @!P3 HADD2 R145, -R73.H0_H0, -RZ.H0_H0 ;  /* 0xa00000ff4991b230 */ /* 0x000fe20000000900 */
[----:B------:R-:W-:Y:S01]  /*21510*/  @!P2 PRMT R42, R153, 0x5410, RZ ;  /* 0x00005410992aa816 */ /* 0x000fe200000000ff */
[----:B------:R2:W-:Y:S01]  /*21520*/  @!P1 STL.S16 [R1+0x9c], R194 ;  /* 0x00009cc201009387 */ /* 0x0005e20000100600 */
[----:B------:R-:W-:Y:S02]  /*21530*/  @!P1 PRMT R40, R147, 0x5410, RZ ;  /* 0x0000541093289816 */ /* 0x000fe400000000ff */
[----:B------:R-:W-:Y:S01]  /*21540*/  ISETP.LE.U32.AND P5, PT, R71, UR30, PT ;  /* 0x0000001e47007c0c */ /* 0x000fe2000bfa3070 */
[----:B------:R1:W3:Y:S01]  /*21550*/  LDL.S16 R153, [R1+0x8c] ;  /* 0x00008c0001997983 */ /* 0x0002e20000100600 */
[----:B------:R-:W-:Y:S02]  /*21560*/  SHF.R.U32.HI R71, RZ, 0x18, R87 ;  /* 0x00000018ff477819 */ /* 0x000fe40000011657 */
[----:B------:R-:W-:Y:S01]  /*21570*/  PRMT R87, R73, 0x5410, R72 ;  /* 0x0000541049577816 */ /* 0x000fe20000000048 */
[----:B------:R-:W-:Y:S01]  /*21580*/  STG.E.U16 [R108.64+0x52], R41 ;  /* 0x000052296c007986 */ /* 0x000fe2000c10152c */
[----:B------:R-:W-:Y:S02]  /*21590*/  ISETP.LE.U32.AND P2, PT, R71, UR30, PT ;  /* 0x0000001e47007c0c */ /* 0x000fe4000bf43070 */
[----:B------:R-:W-:Y:S01]  /*215a0*/  LOP3.LUT R71, R150, 0xff, RZ, 0xc0, !PT ;  /* 0x000000ff96477812 */ /* 0x000fe200078ec0ff */
[----:B------:R-:W-:Y:S03]  /*215b0*/  STG.E.U16 [R172.64+0x60], R42 ;  /* 0x0000602aac007986 */ /* 0x000fe6000c10152c */
[----:B------:R-:W-:Y:S01]  /*215c0*/  ISETP.LE.U32.AND P1, PT, R71, UR30, PT ;  /* 0x0000001e47007c0c */ /* 0x000fe2000bf23070 */
[----:B------:R-:W-:Y:S01]  /*215d0*/  STG.E.U16 [R172.64+0x62], R40 ;  /* 0x00006228ac007986 */ /* 0x000fe2000c10152c */
[----:B------:R-:W-:Y:S01]  /*215e0*/  PRMT R71, R145, 0x7610, R71 ;  /* 0x0000761091477816 */ /* 0x000fe20000000047 */
[----:B------:R-:W-:Y:S03]  /*215f0*/  @!P6 HADD2 R143, -R72.H0_H0, -RZ.H0_H0 ;  /* 0xa00000ff488fe230 */ /* 0x000fe60000000900 */
[----:B------:R-:W-:Y:S01]  /*21600*/  @!P3 PRMT R73, R71, 0x5410, RZ ;  /* 0x000054104749b816 */ /* 0x000fe200000000ff */
[----:B------:R-:W-:Y:S01]  /*21610*/  FADD.FTZ R71, R116, R135 ;  /* 0x0000008774477221 */ /* 0x000fe20000010000 */
[C---:B------:R-:W-:Y:S01]  /*21620*/  F2FP.PACK_AB R116, R132.reuse, R116 ;  /* 0x000000748474723e */ /* 0x040fe200000000ff */
[----:B------:R4:W1:Y:S01]  /*21630*/  MUFU.EX2 R135, R114 ;  /* 0x0000007200877308 */ /* 0x0008620000000800 */
[----:B------:R-:W-:Y:S01]  /*21640*/  PRMT R137, R143, 0x7610, R137 ;  /* 0x000076108f897816 */ /* 0x000fe20000000089 */
[----:B--2---:R2:W2:Y:S01]  /*21650*/  LDL.S16 R194, [R1+0x90] ;  /* 0x0000900001c27983 */ /* 0x0044a20000100600 */
[----:B------:R-:W-:Y:S02]  /*21660*/  FADD.FTZ R132, R132, R71 ;  /* 0x0000004784847221 */ /* 0x000fe40000010000 */
[----:B------:R-:W-:Y:S01]  /*21670*/  @!P6 PRMT R72, R137, 0x5410, RZ ;  /* 0x000054108948e816 */ /* 0x000fe200000000ff */
[----:B------:R1:W-:Y:S01]  /*21680*/  @!P3 STL.S16 [R1+0x98], R145 ;  /* 0x000098910100b387 */ /* 0x0003e20000100600 */
[----:B------:R-:W-:Y:S02]  /*21690*/  ISETP.LE.U32.AND P3, PT, R62, UR30, PT ;  /* 0x0000001e3e007c0c */ /* 0x000fe4000bf63070 */
[----:B------:R-:W-:Y:S01]  /*216a0*/  SHF.R.U32.HI R62, RZ, 0x10, R150 ;  /* 0x00000010ff3e7819 */ /* 0x000fe20000011696 */
[----:B------:R2:W2:Y:S01]  /*216b0*/  LDL.S16 R147, [R1+0x7c] ;  /* 0x00007c0001937983 */ /* 0x0004a20000100600 */
[----:B------:R1:W1:Y:S02]  /*216c0*/  MUFU.EX2 R137, R84 ;  /* 0x0000005400897308 */ /* 0x0002640000000800 */
[----:B------:R-:W-:Y:S01]  /*216d0*/  LOP3.LUT R71, R62, 0xff, RZ, 0xc0, !PT ;  /* 0x000000ff3e477812 */ /* 0x000fe200078ec0ff */
[----:B------:R1:W-:Y:S01]  /*216e0*/  @!P6 STL.S16 [R1+0x94], R143 ;  /* 0x0000948f0100e387 */ /* 0x0003e20000100600 */
[----:B------:R-:W-:Y:S02]  /*216f0*/  LOP3.LUT R62, R150, 0xffff, RZ, 0xc0, !PT ;  /* 0x0000ffff963e7812 */ /* 0x000fe400078ec0ff */
[----:B------:R-:W-:Y:S01]  /*21700*/  ISETP.LE.U32.AND P6, PT, R71, UR30, PT ;  /* 0x0000001e47007c0c */ /* 0x000fe2000bfc3070 */
[----:B------:R1:W-:Y:S01]  /*21710*/  STG.E.U16 [R112.64+0x62], R72 ;  /* 0x0000624870007986 */ /* 0x0003e2000c10152c */
[----:B------:R-:W-:Y:S02]  /*21720*/  PRMT R71, R79, 0x7632, R71 ;  /* 0x000076324f477816 */ /* 0x000fe40000000047 */
[----:B------:R-:W-:Y:S01]  /*21730*/  SHF.R.U32.HI R62, RZ, 0x8, R62 ;  /* 0x00000008ff3e7819 */ /* 0x000fe2000001163e */
[----:B------:R1:W-:Y:S01]  /*21740*/  STG.E.U16 [R112.64+0x60], R73 ;  /* 0x0000604970007986 */ /* 0x0003e2000c10152c */
[C---:B----4-:R-:W-:Y:S01]  /*21750*/  F2FP.PACK_AB R114, R140.reuse, R139 ;  /* 0x0000008b8c72723e */ /* 0x050fe200000000ff */
[----:B------:R-:W-:Y:S01]  /*21760*/  FADD.FTZ R140, R140, R133 ;  /* 0x000000858c8c7221 */ /* 0x000fe20000010000 */
[----:B------:R-:W-:Y:S01]  /*21770*/  LOP3.LUT R62, R62, 0xffff, RZ, 0xc0, !PT ;  /* 0x0000ffff3e3e7812 */ /* 0x000fe200078ec0ff */
[----:B------:R4:W2:Y:S01]  /*21780*/  MUFU.EX2 R133, R83 ;  /* 0x0000005300857308 */ /* 0x0008a20000000800 */
[----:B-1----:R-:W-:Y:S02]  /*21790*/  FADD.FTZ R132, R135, R132 ;  /* 0x0000008487847221 */ /* 0x002fe40000010000 */
[----:B------:R-:W-:Y:S01]  /*217a0*/  FADD.FTZ R140, R193, R140 ;  /* 0x0000008cc18c7221 */ /* 0x000fe20000010000 */
[----:B------:R1:W4:Y:S01]  /*217b0*/  LDL.S16 R145, [R1+0x74] ;  /* 0x0000740001917983 */ /* 0x0003220000100600 */
[----:B------:R-:W-:Y:S03]  /*217c0*/  PRMT R84, R79, 0x5410, R71 ;  /* 0x000054104f547816 */ /* 0x000fe60000000047 */
[----:B------:R1:W4:Y:S02]  /*217d0*/  LDL.S16 R143, [R1+0x78] ;  /* 0x00007800018f7983 */ /* 0x0003240000100600 */
[----:B------:R-:W-:Y:S01]  /*217e0*/  MUFU.EX2 R72, R106 ;  /* 0x0000006a00487308 */ /* 0x000fe20000000800 */
[----:B------:R-:W-:Y:S01]  /*217f0*/  PRMT R73, R74, 0x7632, R73 ;  /* 0x000076324a497816 */ /* 0x000fe20000000049 */
[----:B---3--:R-:W-:Y:S05]  /*21800*/  @!P5 HADD2 R153, -R71.H0_H0, -RZ.H0_H0 ;  /* 0xa00000ff4799d230 */ /* 0x008fea0000000900 */
[----:B------:R-:W-:Y:S04]  /*21810*/  PRMT R141, R153, 0x7610, R141 ;  /* 0x00007610998d7816 */ /* 0x000fe8000000008d */
[----:B------:R-:W-:Y:S05]  /*21820*/  @!P5 PRMT R71, R141, 0x5410, RZ ;  /* 0x000054108d47d816 */ /* 0x000fea00000000ff */
[----:B------:R3:W-:Y:S01]  /*21830*/  STG.E.U16 [R110.64+0x60], R71 ;  /* 0x000060476e007986 */ /* 0x0007e2000c10152c */
[----:B--2---:R-:W-:Y:S05]  /*21840*/  @!P4 HADD2 R194, -R79.H0_H0, -RZ.H0_H0 ;  /* 0xa00000ff4fc2c230 */ /* 0x004fea0000000900 */
[----:B------:R-:W-:Y:S01]  /*21850*/  PRMT R152, R194, 0x7610, R152 ;  /* 0x00007610c2987816 */ /* 0x000fe20000000098 */
[----:B------:R-:W-:Y:S01]  /*21860*/  @!P4 STL.S16 [R1+0x90], R194 ;  /* 0x000090c20100c387 */ /* 0x000fe20000100600 */
[----:B------:R-:W-:Y:S02]  /*21870*/  @!P3 HADD2 R147, -R76.H0_H0, -RZ.H0_H0 ;  /* 0xa00000ff4c93b230 */ /* 0x000fe40000000900 */
[----:B------:R-:W-:Y:S01]  /*21880*/  @!P4 PRMT R79, R152, 0x5410, RZ ;  /* 0x00005410984fc816 */ /* 0x000fe200000000ff */
[----:B------:R-:W-:Y:S01]  /*21890*/  @!P5 STL.S16 [R1+0x8c], R153 ;  /* 0x00008c990100d387 */ /* 0x000fe20000100600 */
[----:B------:R-:W-:Y:S02]  /*218a0*/  ISETP.LE.U32.AND P4, PT, R62, UR30, PT ;  /* 0x0000001e3e007c0c */ /* 0x000fe4000bf83070 */
[----:B------:R-:W-:Y:S01]  /*218b0*/  SHF.R.U32.HI R62, RZ, 0x18, R150 ;  /* 0x00000018ff3e7819 */ /* 0x000fe20000011696 */
[----:B------:R1:W2:Y:S01]  /*218c0*/  LDL.S16 R141, [R1+0x6c] ;  /* 0x00006c00018d7983 */ /* 0x0002a20000100600 */
[----:B------:R-:W-:Y:S02]  /*218d0*/  PRMT R146, R147, 0x7610, R146 ;  /* 0x0000761093927816 */ /* 0x000fe40000000092 */
[----:B------:R-:W-:Y:S01]  /*218e0*/  ISETP.LE.U32.AND P5, PT, R62, UR30, PT ;  /* 0x0000001e3e007c0c */ /* 0x000fe2000bfa3070 */
[----:B------:R-:W-:Y:S01]  /*218f0*/  @!P3 STL.S16 [R1+0x7c], R147 ;  /* 0x00007c930100b387 */ /* 0x000fe20000100600 */
[----:B------:R-:W-:Y:S02]  /*21900*/  PRMT R62, R76, 0x7632, R62 ;  /* 0x000076324c3e7816 */ /* 0x000fe4000000003e */
[----:B---3--:R-:W-:Y:S01]  /*21910*/  PRMT R71, R60, 0x7632, R71 ;  /* 0x000076323c477816 */ /* 0x008fe20000000047 */
[----:B------:R-:W-:Y:S01]  /*21920*/  STG.E.U16 [R110.64+0x5e], R79 ;  /* 0x00005e4f6e007986 */ /* 0x000fe2000c10152c */
[----:B----4-:R-:W-:Y:S02]  /*21930*/  PRMT R83, R76, 0x5410, R62 ;  /* 0x000054104c537816 */ /* 0x010fe4000000003e */
[----:B------:R-:W-:Y:S02]  /*21940*/  @!P3 PRMT R76, R146, 0x5410, RZ ;  /* 0x00005410924cb816 */ /* 0x000fe400000000ff */
[----:B------:R-:W-:Y:S02]  /*21950*/  ISETP.LE.U32.AND P3, PT, R75, UR30, PT ;  /* 0x0000001e4b007c0c */ /* 0x000fe4000bf63070 */
[----:B------:R-:W-:Y:S01]  /*21960*/  LOP3.LUT R75, R154, 0xffff, RZ, 0xc0, !PT ;  /* 0x0000ffff9a4b7812 */ /* 0x000fe200078ec0ff */
[----:B------:R-:W-:Y:S01]  /*21970*/  @!P2 HADD2 R145, -R62.H0_H0, -RZ.H0_H0 ;  /* 0xa00000ff3e91a230 */ /* 0x000fe20000000900 */
[----:B------:R-:W-:Y:S02]  /*21980*/  STG.E.U16 [R108.64+0x60], R76 ;  /* 0x0000604c6c007986 */ /* 0x000fe4000c10152c */
[----:B------:R-:W-:Y:S02]  /*21990*/  SHF.R.U32.HI R75, RZ, 0x8, R75 ;  /* 0x00000008ff4b7819 */ /* 0x000fe4000001164b */
[----:B------:R-:W-:Y:S01]  /*219a0*/  PRMT R144, R145, 0x7610, R144 ;  /* 0x0000761091907816 */ /* 0x000fe20000000090 */
[----:B------:R3:W-:Y:S01]  /*219b0*/  @!P2 STL.S16 [R1+0x74], R145 ;  /* 0x000074910100a387 */ /* 0x0007e20000100600 */
[----:B------:R-:W-:Y:S01]  /*219c0*/  LOP3.LUT R75, R75, 0xffff, RZ, 0xc0, !PT ;  /* 0x0000ffff4b4b7812 */ /* 0x000fe200078ec0ff */
[----:B------:R-:W-:Y:S01]  /*219d0*/  @!P1 HADD2 R143, -R64.H0_H0, -RZ.H0_H0 ;  /* 0xa00000ff408f9230 */ /* 0x000fe20000000900 */
[----:B------:R-:W-:Y:S02]  /*219e0*/  @!P2 PRMT R62, R144, 0x5410, RZ ;  /* 0x00005410903ea816 */ /* 0x000fe400000000ff */
[----:B------:R-:W-:Y:S02]  /*219f0*/  ISETP.LE.U32.AND P2, PT, R75, UR30, PT ;  /* 0x0000001e4b007c0c */ /* 0x000fe4000bf43070 */
[C---:B------:R-:W-:Y:S01]  /*21a00*/  PRMT R75, R64.reuse, 0x7632, R75 ;  /* 0x00007632404b7816 */ /* 0x040fe2000000004b */
[----:B------:R4:W-:Y:S01]  /*21a10*/  @!P1 STL.S16 [R1+0x78], R143 ;  /* 0x0000788f01009387 */ /* 0x0009e20000100600 */
[----:B------:R-:W-:Y:S02]  /*21a20*/  PRMT R142, R143, 0x7610, R142 ;  /* 0x000076108f8e7816 */ /* 0x000fe4000000008e */
[----:B------:R-:W-:Y:S01]  /*21a30*/  PRMT R86, R64, 0x5410, R75 ;  /* 0x0000541040567816 */ /* 0x000fe2000000004b */
[----:B------:R1:W-:Y:S01]  /*21a40*/  STG.E.U16 [R108.64+0x62], R62 ;  /* 0x0000623e6c007986 */ /* 0x0003e2000c10152c */
[----:B------:R-:W-:Y:S02]  /*21a50*/  @!P1 PRMT R64, R142, 0x5410, RZ ;  /* 0x000054108e409816 */ /* 0x000fe400000000ff */
[----:B------:R-:W-:Y:S02]  /*21a60*/  ISETP.LE.U32.AND P1, PT, R55, UR30, PT ;  /* 0x0000001e37007c0c */ /* 0x000fe4000bf23070 */
[----:B------:R-:W-:Y:S01]  /*21a70*/  F2FP.PACK_AB R55, R137, R85 ;  /* 0x000000558937723e */ /* 0x000fe200000000ff */
[----:B------:R-:W-:Y:S01]  /*21a80*/  FADD.FTZ R85, R133, R132 ;  /* 0x0000008485557221 */ /* 0x000fe20000010000 */
[----:B------:R-:W-:Y:S01]  /*21a90*/  LOP3.LUT R144, R211, UR31, RZ, 0x3c, !PT ;  /* 0x0000001fd3907c12 */ /* 0x000fe2000f8e3cff */
[----:B------:R1:W1:Y:S01]  /*21aa0*/  MUFU.EX2 R132, R81 ;  /* 0x0000005100847308 */ /* 0x0002620000000800 */
[----:B------:R-:W-:Y:S01]  /*21ab0*/  FADD.FTZ R137, R137, R191 ;  /* 0x000000bf89897221 */ /* 0x000fe20000010000 */
[----:B------:R-:W-:Y:S01]  /*21ac0*/  STG.E.U16 [R172.64+0x70], R64 ;  /* 0x00007040ac007986 */ /* 0x000fe2000c10152c */
[----:B------:R-:W-:Y:S01]  /*21ad0*/  FADD.FTZ R85, R82, R85 ;  /* 0x0000005552557221 */ /* 0x000fe20000010000 */
[----:B------:R-:W-:Y:S01]  /*21ae0*/  UIADD3 UR31, UR32, 0x3, URZ ;  /* 0x00000003201f7890 */ /* 0x000fe2000fffe03f */
[----:B---3--:R-:W-:Y:S03]  /*21af0*/  IMAD.WIDE.U32 R144, R144, -0x326172a9, RZ ;  /* 0xcd9e8d5790907825 */ /* 0x008fe600078e00ff */
[----:B------:R-:W-:Y:S02]  /*21b00*/  ULOP3.LUT UR31, UR31, UR29, URZ, 0x3c, !UPT ;  /* 0x0000001d1f1f7292 */ /* 0x000fe4000f8e3c3f */
[----:B------:R-:W-:Y:S05]  /*21b10*/  LOP3.LUT R51, R145, UR20, R208, 0x96, !PT ;  /* 0x0000001491337c12 */ /* 0x000fea000f8e96d0 */
[----:B----4-:R-:W-:Y:S01]  /*21b20*/  IMAD.WIDE.U32 R142, R51, -0x2daee0ad, RZ ;  /* 0xd2511f53338e7825 */ /* 0x010fe200078e00ff */
[----:B------:R-:W-:Y:S02]  /*21b30*/  F2FP.PACK_AB R51, R121, R195 ;  /* 0x000000c37933723e */ /* 0x000fe400000000ff */
[----:B-1----:R-:W-:Y:S02]  /*21b40*/  PRMT R62, R70, 0x7632, R62 ;  /* 0x00007632463e7816 */ /* 0x002fe4000000003e */
[--C-:B------:R-:W-:Y:S01]  /*21b50*/  LOP3.LUT R81, R127, UR18, R144.reuse, 0x96, !PT ;  /* 0x000000127f517c12 */ /* 0x100fe2000f8e9690 */
[----:B------:R-:W-:Y:S01]  /*21b60*/  FADD.FTZ R137, R132, R137 ;  /* 0x0000008984897221 */ /* 0x000fe20000010000 */
[----:B------:R-:W-:Y:S01]  /*21b70*/  LOP3.LUT R144, R149, UR18, R144, 0x96, !PT ;  /* 0x0000001295907c12 */ /* 0x000fe2000f8e9690 */
[----:B--2---:R-:W-:Y:S05]  /*21b80*/  @!P4 HADD2 R141, -R75.H0_H0, -RZ.H0_H0 ;  /* 0xa00000ff4b8dc230 */ /* 0x004fea0000000900 */
[----:B------:R-:W-:Y:S01]  /*21b90*/  PRMT R139, R141, 0x7610, R139 ;  /* 0x000076108d8b7816 */ /* 0x000fe2000000008b */
[----:B------:R1:W-:Y:S03]  /*21ba0*/  @!P4 STL.S16 [R1+0x6c], R141 ;  /* 0x00006c8d0100c387 */ /* 0x0003e60000100600 */
[----:B------:R-:W-:Y:S01]  /*21bb0*/  @!P4 PRMT R75, R139, 0x5410, RZ ;  /* 0x000054108b4bc816 */ /* 0x000fe200000000ff */
[----:B------:R2:W3:Y:S01]  /*21bc0*/  LDL.S16 R197, [R1+0x88] ;  /* 0x0000880001c57983 */ /* 0x0004e20000100600 */
[----:B------:R-:W-:Y:S02]  /*21bd0*/  ISETP.LE.U32.AND P4, PT, R52, UR30, PT ;  /* 0x0000001e34007c0c */ /* 0x000fe4000bf83070 */
[----:B------:R-:W-:Y:S01]  /*21be0*/  F2FP.PACK_AB R52, R133, R135 ;  /* 0x000000878534723e */ /* 0x000fe200000000ff */
[----:B------:R2:W4:Y:S01]  /*21bf0*/  LDL.S16 R196, [R1+0x84] ;  /* 0x0000840001c47983 */ /* 0x0005220000100600 */
[----:B------:R-:W-:Y:S02]  /*21c00*/  FADD.FTZ R133, R195, R67 ;  /* 0x00000043c3857221 */ /* 0x000fe40000010000 */
[----:B------:R-:W-:Y:S01]  /*21c10*/  FADD.FTZ R67, R138, R140 ;  /* 0x0000008c8a437221 */ /* 0x000fe20000010000 */
[----:B------:R2:W2:Y:S01]  /*21c20*/  LDL.S16 R194, [R1+0x70] ;  /* 0x0000700001c27983 */ /* 0x0004a20000100600 */
[----:B------:R1:W1:Y:S01]  /*21c30*/  MUFU.EX2 R138, R80 ;  /* 0x00000050008a7308 */ /* 0x0002620000000800 */
[----:B------:R-:W-:Y:S02]  /*21c40*/  FADD.FTZ R133, R121, R133 ;  /* 0x0000008579857221 */ /* 0x000fe40000010000 */
[----:B------:R2:W2:Y:S04]  /*21c50*/  LDL.S16 R139, [R1+0x68] ;  /* 0x00006800018b7983 */ /* 0x0004a80000100600 */
[----:B------:R-:W-:Y:S01]  /*21c60*/  STG.E.U16 [R172.64+0x72], R75 ;  /* 0x0000724bac007986 */ /* 0x000fe2000c10152c */
[----:B-1----:R-:W-:Y:S01]  /*21c70*/  IMAD.WIDE.U32 R140, R81, -0x2daee0ad, RZ ;  /* 0xd2511f53518c7825 */ /* 0x002fe200078e00ff */
[----:B------:R-:W-:Y:S04]  /*21c80*/  LOP3.LUT R81, R143, UR17, R170, 0x96, !PT ;  /* 0x000000118f517c12 */ /* 0x000fe8000f8e96aa */
[----:B------:R-:W-:Y:S01]  /*21c90*/  LOP3.LUT R80, R141, UR15, R142, 0x96, !PT ;  /* 0x0000000f8d507c12 */ /* 0x000fe2000f8e968e */
[----:B------:R-:W-:Y:S02]  /*21ca0*/  IMAD.WIDE.U32 R142, R81, -0x326172a9, RZ ;  /* 0xcd9e8d57518e7825 */ /* 0x000fe400078e00ff */
[----:B------:R1:W-:Y:S02]  /*21cb0*/  MUFU.EX2 R81, R105 ;  /* 0x0000006900517308 */ /* 0x0003e40000000800 */
[----:B------:R-:W-:Y:S01]  /*21cc0*/  IMAD.WIDE.U32 R146, R80, -0x326172a9, RZ ;  /* 0xcd9e8d5750927825 */ /* 0x000fe200078e00ff */
[----:B------:R-:W-:Y:S05]  /*21cd0*/  LOP3.LUT R48, R143, UR16, R126, 0x96, !PT ;  /* 0x000000108f307c12 */ /* 0x000fea000f8e967e */
[----:B------:R-:W-:Y:S01]  /*21ce0*/  IMAD.WIDE.U32 R152, R48, -0x2daee0ad, RZ ;  /* 0xd2511f5330987825 */ /* 0x000fe200078e00ff */
[C---:B------:R-:W-:Y:S01]  /*21cf0*/  F2FP.PACK_AB R48, R138.reuse, R132 ;  /* 0x000000848a30723e */ /* 0x040fe200000000ff */
[----:B------:R1:W1:Y:S02]  /*21d00*/  MUFU.EX2 R80, R120 ;  /* 0x0000007800507308 */ /* 0x0002640000000800 */
[----:B------:R-:W-:Y:S01]  /*21d10*/  FADD.FTZ R132, R138, R137 ;  /* 0x000000898a847221 */ /* 0x000fe20000010000 */
[----:B------:R-:W-:Y:S03]  /*21d20*/  LOP3.LUT R140, R153, UR13, R140, 0x96, !PT ;  /* 0x0000000d998c7c12 */ /* 0x000fe6000f8e968c */
[----:B------:R-:W-:Y:S02]  /*21d30*/  FADD.FTZ R132, R128, R132 ;  /* 0x0000008480847221 */ /* 0x000fe40000010000 */
[----:B------:R-:W-:Y:S04]  /*21d40*/  IMAD.WIDE.U32 R140, R140, -0x326172a9, RZ ;  /* 0xcd9e8d578c8c7825 */ /* 0x000fe800078e00ff */
[----:B-1----:R-:W-:Y:S01]  /*21d50*/  FADD.FTZ R105, R190, R85 ;  /* 0x00000055be697221 */ /* 0x002fe20000010000 */
[----:B------:R-:W-:Y:S03]  /*21d60*/  PRMT R85, R56, 0x5410, R78 ;  /* 0x0000541038557816 */ /* 0x000fe6000000004e */
[----:B------:R-:W-:Y:S04]  /*21d70*/  FADD.FTZ R105, R130, R105 ;  /* 0x0000006982697221 */ /* 0x000fe80000010000 */
[----:B------:R-:W-:Y:S01]  /*21d80*/  FADD.FTZ R195, R131, R105 ;  /* 0x0000006983c37221 */ /* 0x000fe20000010000 */
[----:B------:R-:W-:Y:S01]  /*21d90*/  LOP3.LUT R120, R147, UR14, R142, 0x96, !PT ;  /* 0x0000000e93787c12 */ /* 0x000fe2000f8e968e */
[----:B------:R-:W-:Y:S04]  /*21da0*/  FADD.FTZ R82, R80, R67 ;  /* 0x0000004350527221 */ /* 0x000fe80000010000 */
[----:B------:R-:W-:Y:S05]  /*21db0*/  IMAD.WIDE.U32 R120, R120, -0x2daee0ad, RZ ;  /* 0xd2511f5378787825 */ /* 0x000fea00078e00ff */
[----:B------:R-:W-:Y:S02]  /*21dc0*/  LOP3.LUT R142, R121, UR11, R152, 0x96, !PT ;  /* 0x0000000b798e7c12 */ /* 0x000fe4000f8e9698 */
[----:B------:R-:W-:Y:S03]  /*21dd0*/  LOP3.LUT R121, R141, UR12, R146, 0x96, !PT ;  /* 0x0000000c8d797c12 */ /* 0x000fe6000f8e9692 */
[----:B------:R-:W-:Y:S05]  /*21de0*/  IMAD.WIDE.U32 R142, R142, -0x326172a9, RZ ;  /* 0xcd9e8d578e8e7825 */ /* 0x000fea00078e00ff */
[----:B------:R-:W-:Y:S02]  /*21df0*/  LOP3.LUT R135, R143, UR5, R140, 0x96, !PT ;  /* 0x000000058f877c12 */ /* 0x000fe4000f8e968c */
[----:B------:R-:W-:Y:S02]  /*21e00*/  LOP3.LUT R79, R142, 0xff, RZ, 0xc0, !PT ;  /* 0x000000ff8e4f7812 */ /* 0x000fe400078ec0ff */
[----:B------:R-:W-:Y:S01]  /*21e10*/  LOP3.LUT R41, R135, 0xff, RZ, 0xc0, !PT ;  /* 0x000000ff87297812 */ /* 0x000fe200078ec0ff */
[----:B---3--:R-:W-:Y:S02]  /*21e20*/  @!P6 HADD2 R197, -R56.H0_H0, -RZ.H0_H0 ;  /* 0xa00000ff38c5e230 */ /* 0x008fe40000000900 */
[----:B----4-:R-:W-:Y:S03]  /*21e30*/  @!P5 HADD2 R196, -R78.H0_H0, -RZ.H0_H0 ;  /* 0xa00000ff4ec4d230 */ /* 0x010fe60000000900 */
[----:B------:R-:W-:Y:S01]  /*21e40*/  PRMT R152, R197, 0x7610, R152 ;  /* 0x00007610c5987816 */ /* 0x000fe20000000098 */
[----:B------:R-:W-:Y:S01]  /*21e50*/  @!P6 STL.S16 [R1+0x88], R197 ;  /* 0x000088c50100e387 */ /* 0x000fe20000100600 */
[----:B--2---:R-:W-:Y:S02]  /*21e60*/  @!P3 HADD2 R194, -R77.H0_H0, -RZ.H0_H0 ;  /* 0xa00000ff4dc2b230 */ /* 0x004fe40000000900 */
[----:B------:R-:W-:Y:S01]  /*21e70*/  @!P6 PRMT R56, R152, 0x5410, RZ ;  /* 0x000054109838e816 */ /* 0x000fe200000000ff */
[----:B------:R-:W-:Y:S01]  /*21e80*/  @!P5 STL.S16 [R1+0x84], R196 ;  /* 0x000084c40100d387 */ /* 0x000fe20000100600 */
[----:B------:R-:W-:Y:S02]  /*21e90*/  ISETP.LE.U32.AND P6, PT, R41, UR30, PT ;  /* 0x0000001e29007c0c */ /* 0x000fe4000bfc3070 */
[----:B------:R-:W-:Y:S01]  /*21ea0*/  LOP3.LUT R41, R135, 0xffff, RZ, 0xc0, !PT ;  /* 0x0000ffff87297812 */ /* 0x000fe200078ec0ff */
[----:B------:R1:W-:Y:S01]  /*21eb0*/  @!P3 STL.S16 [R1+0x70], R194 ;  /* 0x000070c20100b387 */ /* 0x0003e20000100600 */
[----:B------:R-:W-:Y:S02]  /*21ec0*/  PRMT R147, R196, 0x7610, R147 ;  /* 0x00007610c4937816 */ /* 0x000fe40000000093 */
[----:B------:R-:W-:Y:S01]  /*21ed0*/  SHF.R.U32.HI R67, RZ, 0x8, R41 ;  /* 0x00000008ff437819 */ /* 0x000fe20000011629 */
[----:B------:R2:W3:Y:S01]  /*21ee0*/  LDL.S16 R193, [R1+0x80] ;  /* 0x0000800001c17983 */ /* 0x0004e20000100600 */
[----:B------:R-:W-:Y:S02]  /*21ef0*/  @!P5 PRMT R78, R147, 0x5410, RZ ;  /* 0x00005410934ed816 */ /* 0x000fe400000000ff */
[----:B------:R-:W-:Y:S01]  /*21f00*/  LOP3.LUT R67, R67, 0xffff, RZ, 0xc0, !PT ;  /* 0x0000ffff43437812 */ /* 0x000fe200078ec0ff */
[----:B------:R4:W-:Y:S01]  /*21f10*/  STG.E.U16 [R112.64+0x70], R56 ;  /* 0x0000703870007986 */ /* 0x0009e2000c10152c */
[C---:B------:R-:W-:Y:S01]  /*21f20*/  F2FP.PACK_AB R41, R81.reuse, R80 ;  /* 0x000000505129723e */ /* 0x040fe200000000ff */
[----:B------:R-:W-:Y:S01]  /*21f30*/  FADD.FTZ R81, R81, R82 ;  /* 0x0000005251517221 */ /* 0x000fe20000010000 */
[----:B------:R-:W-:Y:S01]  /*21f40*/  ISETP.LE.U32.AND P5, PT, R67, UR30, PT ;  /* 0x0000001e43007c0c */ /* 0x000fe2000bfa3070 */
[----:B------:R2:W-:Y:S01]  /*21f50*/  STG.E.U16 [R112.64+0x72], R78 ;  /* 0x0000724e70007986 */ /* 0x0005e2000c10152c */
[----:B------:R-:W-:Y:S01]  /*21f60*/  PRMT R67, R77, 0x7632, R67 ;  /* 0x000076324d437816 */ /* 0x000fe20000000043 */
[----:B------:R-:W-:Y:S01]  /*21f70*/  FADD.FTZ R80, R43, R133 ;  /* 0x000000852b507221 */ /* 0x000fe20000010000 */
[----:B------:R-:W-:Y:S02]  /*21f80*/  PRMT R138, R194, 0x7610, R138 ;  /* 0x00007610c28a7816 */ /* 0x000fe4000000008a */
[----:B------:R-:W-:Y:S01]  /*21f90*/  SHF.R.U32.HI R133, RZ, 0x18, R135 ;  /* 0x00000018ff857819 */ /* 0x000fe20000011687 */
[----:B------:R-:W-:Y:S01]  /*21fa0*/  @!P2 HADD2 R139, -R67.H0_H0, -RZ.H0_H0 ;  /* 0xa00000ff438ba230 */ /* 0x000fe20000000900 */
[----:B------:R-:W-:Y:S01]  /*21fb0*/  PRMT R82, R77, 0x5410, R67 ;  /* 0x000054104d527816 */ /* 0x000fe20000000043 */
[----:B------:R-:W-:Y:S01]  /*21fc0*/  FADD.FTZ R80, R123, R80 ;  /* 0x000000507b507221 */ /* 0x000fe20000010000 */
[----:B------:R-:W-:Y:S02]  /*21fd0*/  @!P3 PRMT R77, R138, 0x5410, RZ ;  /* 0x000054108a4db816 */ /* 0x000fe400000000ff */
[----:B------:R-:W-:Y:S01]  /*21fe0*/  ISETP.LE.U32.AND P3, PT, R133, UR30, PT ;  /* 0x0000001e85007c0c */ /* 0x000fe2000bf63070 */
[----:B------:R2:W-:Y:S01]  /*21ff0*/  @!P2 STL.S16 [R1+0x68], R139 ;  /* 0x0000688b0100a387 */ /* 0x0005e20000100600 */
[----:B------:R-:W-:Y:S02]  /*22000*/  SHF.R.U32.HI R133, RZ, 0x10, R135 ;  /* 0x00000010ff857819 */ /* 0x000fe40000011687 */
[----:B------:R-:W-:Y:S01]  /*22010*/  PRMT R146, R139, 0x7610, R146 ;  /* 0x000076108b927816 */ /* 0x000fe20000000092 */
[----:B-1----:R1:W3:Y:S01]  /*22020*/  LDL.S16 R194, [R1+0x60] ;  /* 0x0000600001c27983 */ /* 0x0022e20000100600 */
[----:B------:R-:W-:Y:S02]  /*22030*/  LOP3.LUT R133, R133, 0xff, RZ, 0xc0, !PT ;  /* 0x000000ff85857812 */ /* 0x000fe400078ec0ff */
[----:B------:R-:W-:Y:S01]  /*22040*/  @!P2 PRMT R67, R146, 0x5410, RZ ;  /* 0x000054109243a816 */ /* 0x000fe200000000ff */
[----:B------:R1:W3:Y:S01]  /*22050*/  LDL.S16 R191, [R1+0x64] ;  /* 0x0000640001bf7983 */ /* 0x0002e20000100600 */
[----:B------:R-:W-:Y:S01]  /*22060*/  ISETP.LE.U32.AND P2, PT, R133, UR30, PT ;  /* 0x0000001e85007c0c */ /* 0x000fe2000bf43070 */
[----:B------:R-:W-:Y:S01]  /*22070*/  IMAD.WIDE.U32 R146, R144, -0x2daee0ad, RZ ;  /* 0xd2511f5390927825 */ /* 0x000fe200078e00ff */
[----:B------:R-:W-:Y:S01]  /*22080*/  F2FP.PACK_AB R43, R123, R43 ;  /* 0x0000002b7b2b723e */ /* 0x000fe200000000ff */
[----:B------:R1:W-:Y:S01]  /*22090*/  STG.E.U16 [R110.64+0x70], R67 ;  /* 0x000070436e007986 */ /* 0x0003e2000c10152c */
[----:B------:R-:W-:Y:S01]  /*220a0*/  LOP3.LUT R123, R145, UR20, R162, 0x96, !PT ;  /* 0x00000014917b7c12 */ /* 0x000fe2000f8e96a2 */
[----:B------:R-:W1:Y:S01]  /*220b0*/  MUFU.EX2 R133, R124 ;  /* 0x0000007c00857308 */ /* 0x000e620000000800 */
[C---:B----4-:R-:W-:Y:S01]  /*220c0*/  PRMT R56, R68.reuse, 0x7632, R56 ;  /* 0x0000763244387816 */ /* 0x050fe20000000038 */
[----:B------:R4:W-:Y:S03]  /*220d0*/  STG.E.U16 [R110.64+0x6e], R77 ;  /* 0x00006e4d6e007986 */ /* 0x0009e6000c10152c */
[----:B--2---:R-:W-:Y:S05]  /*220e0*/  PRMT R78, R68, 0x5410, R56 ;  /* 0x00005410444e7816 */ /* 0x004fea0000000038 */
[----:B------:R2:W2:Y:S01]  /*220f0*/  MUFU.EX2 R124, R122 ;  /* 0x0000007a007c7308 */ /* 0x0004a20000000800 */
[----:B------:R-:W-:Y:S05]  /*22100*/  IMAD.WIDE.U32 R138, R123, -0x2daee0ad, RZ ;  /* 0xd2511f537b8a7825 */ /* 0x000fea00078e00ff */
[----:B------:R-:W-:Y:S02]  /*22110*/  LOP3.LUT R123, R139, UR17, R160, 0x96, !PT ;  /* 0x000000118b7b7c12 */ /* 0x000fe4000f8e96a0 */
[----:B------:R-:W-:Y:S03]  /*22120*/  LOP3.LUT R42, R147, UR15, R138, 0x96, !PT ;  /* 0x0000000f932a7c12 */ /* 0x000fe6000f8e968a */
[----:B------:R-:W-:Y:S01]  /*22130*/  IMAD.WIDE.U32 R144, R123, -0x326172a9, RZ ;  /* 0xcd9e8d577b907825 */ /* 0x000fe200078e00ff */
[----:B-1----:R-:W-:Y:S03]  /*22140*/  F2FP.PACK_AB R106, R125, R133 ;  /* 0x000000857d6a723e */ /* 0x002fe600000000ff */
[----:B------:R-:W-:Y:S01]  /*22150*/  IMAD.WIDE.U32 R138, R42, -0x326172a9, RZ ;  /* 0xcd9e8d572a8a7825 */ /* 0x000fe200078e00ff */
[----:B------:R-:W-:Y:S02]  /*22160*/  LOP3.LUT R40, R145, UR16, R148, 0x96, !PT ;  /* 0x0000001091287c12 */ /* 0x000fe4000f8e9694 */
[----:B------:R-:W-:Y:S01]  /*22170*/  F2FP.PACK_AB R42, R129, R128 ;  /* 0x00000080812a723e */ /* 0x000fe200000000ff */
[----:B------:R-:W-:Y:S01]  /*22180*/  FADD.FTZ R81, R133, R81 ;  /* 0x0000005185517221 */ /* 0x000fe20000010000 */
[----:B------:R-:W-:Y:S01]  /*22190*/  LOP3.LUT R123, R139, UR14, R144, 0x96, !PT ;  /* 0x0000000e8b7b7c12 */ /* 0x000fe2000f8e9690 */
[----:B------:R-:W-:Y:S01]  /*221a0*/  IMAD.WIDE.U32 R152, R40, -0x2daee0ad, RZ ;  /* 0xd2511f5328987825 */ /* 0x000fe200078e00ff */
[----:B------:R-:W-:Y:S02]  /*221b0*/  F2FP.PACK_AB R40, R131, R130 ;  /* 0x000000828328723e */ /* 0x000fe400000000ff */
[C---:B------:R-:W-:Y:S01]  /*221c0*/  PRMT R67, R58.reuse, 0x7632, R67 ;  /* 0x000076323a437816 */ /* 0x040fe20000000043 */
[----:B--2---:R-:W-:Y:S01]  /*221d0*/  IMAD.WIDE.U32 R122, R123, -0x2daee0ad, RZ ;  /* 0xd2511f537b7a7825 */ /* 0x004fe200078e00ff */
[----:B------:R-:W-:Y:S02]  /*221e0*/  LOP3.LUT R146, R153, UR13, R146, 0x96, !PT ;  /* 0x0000000d99927c12 */ /* 0x000fe4000f8e9692 */
[----:B----4-:R-:W-:Y:S01]  /*221f0*/  PRMT R77, R58, 0x5410, R67 ;  /* 0x000054103a4d7816 */ /* 0x010fe20000000043 */
[----:B------:R-:W-:Y:S01]  /*22200*/  FADD.FTZ R125, R125, R81 ;  /* 0x000000517d7d7221 */ /* 0x000fe20000010000 */
[----:B------:R-:W-:Y:S01]  /*22210*/  LOP3.LUT R144, R123, UR11, R152, 0x96, !PT ;  /* 0x0000000b7b907c12 */ /* 0x000fe2000f8e9698 */
[----:B------:R-:W-:Y:S01]  /*22220*/  FADD.FTZ R123, R129, R132 ;  /* 0x00000084817b7221 */ /* 0x000fe20000010000 */
[----:B------:R-:W-:Y:S01]  /*22230*/  PRMT R81, R74, 0x5410, R73 ;  /* 0x000054104a517816 */ /* 0x000fe20000000049 */
[----:B------:R-:W-:Y:S04]  /*22240*/  IMAD.WIDE.U32 R146, R146, -0x326172a9, RZ ;  /* 0xcd9e8d5792927825 */ /* 0x000fe800078e00ff */
[----:B------:R-:W-:Y:S01]  /*22250*/  IMAD.WIDE.U32 R144, R144, -0x326172a9, RZ ;  /* 0xcd9e8d5790907825 */ /* 0x000fe200078e00ff */
[----:B------:R-:W-:Y:S01]  /*22260*/  LOP3.LUT R138, R147, UR12, R138, 0x96, !PT ;  /* 0x0000000c938a7c12 */ /* 0x000fe2000f8e968a */
[----:B---3--:R-:W-:Y:S05]  /*22270*/  @!P1 HADD2 R193, -R74.H0_H0, -RZ.H0_H0 ;  /* 0xa00000ff4ac19230 */ /* 0x008fea0000000900 */
[----:B------:R-:W-:Y:S01]  /*22280*/  PRMT R192, R193, 0x7610, R192 ;  /* 0x00007610c1c07816 */ /* 0x000fe200000000c0 */
[----:B------:R1:W-:Y:S03]  /*22290*/  @!P1 STL.S16 [R1+0x80], R193 ;  /* 0x000080c101009387 */ /* 0x0003e60000100600 */
[----:B------:R-:W-:Y:S05]  /*222a0*/  @!P1 PRMT R74, R192, 0x5410, RZ ;  /* 0x00005410c04a9816 */ /* 0x000fea00000000ff */
[----:B------:R-:W-:Y:S01]  /*222b0*/  STG.E.U16 [R108.64+0x70], R74 ;  /* 0x0000704a6c007986 */ /* 0x000fe2000c10152c */
[----:B------:R-:W-:Y:S02]  /*222c0*/  @!P4 HADD2 R194, -R73.H0_H0, -RZ.H0_H0 ;  /* 0xa00000ff49c2c230 */ /* 0x000fe40000000900 */
[----:B------:R-:W-:Y:S01]  /*222d0*/  @!P6 HADD2 R191, -R66.H0_H0, -RZ.H0_H0 ;  /* 0xa00000ff42bfe230 */ /* 0x000fe20000000900 */
[----:B-1----:R1:W2:Y:S04]  /*222e0*/  LDL.S16 R193, [R1+0x5c] ;  /* 0x00005c0001c17983 */ /* 0x0022a80000100600 */
[----:B------:R-:W-:Y:S01]  /*222f0*/  PRMT R190, R191, 0x7610, R190 ;  /* 0x00007610bfbe7816 */ /* 0x000fe200000000be */
[----:B------:R3:W-:Y:S04]  /*22300*/  STL [R1+0x1d8], R123 ;  /* 0x0001d87b01007387 */ /* 0x0007e80000100800 */
[----:B------:R-:W-:Y:S04]  /*22310*/  STL [R1+0x1d4], R195 ;  /* 0x0001d4c301007387 */ /* 0x000fe80000100800 */
[----:B------:R4:W-:Y:S04]  /*22320*/  STL [R1+0x1d0], R125 ;  /* 0x0001d07d01007387 */ /* 0x0009e80000100800 */
[----:B------:R1:W2:Y:S04]  /*22330*/  LDL.S16 R192, [R1+0x58] ;  /* 0x0000580001c07983 */ /* 0x0002a80000100600 */
[----:B------:R1:W2:Y:S01]  /*22340*/  LDL.S16 R133, [R1+0x54] ;  /* 0x0000540001857983 */ /* 0x0002a20000100600 */
[----:B---3--:R-:W-:Y:S04]  /*22350*/  LOP3.LUT R123, R145, UR5, R146, 0x96, !PT ;  /* 0x00000005917b7c12 */ /* 0x008fe8000f8e9692 */
[----:B------:R-:W-:Y:S04]  /*22360*/  LOP3.LUT R105, R123, 0xff, RZ, 0xc0, !PT ;  /* 0x000000ff7b697812 */ /* 0x000fe800078ec0ff */
[----:B------:R-:W-:Y:S01]  /*22370*/  ISETP.LE.U32.AND P1, PT, R105, UR30, PT ;  /* 0x0000001e69007c0c */ /* 0x000fe2000bf23070 */
[----:B----4-:R-:W-:Y:S01]  /*22380*/  FADD.FTZ R125, R124, R80 ;  /* 0x000000507c7d7221 */ /* 0x010fe20000010000 */
[----:B------:R-:W-:Y:S02]  /*22390*/  LOP3.LUT R80, R123, 0xffff, RZ, 0xc0, !PT ;  /* 0x0000ffff7b507812 */ /* 0x000fe400078ec0ff */
[C---:B------:R-:W-:Y:S01]  /*223a0*/  F2FP.PACK_AB R105, R72.reuse, R124 ;  /* 0x0000007c4869723e */ /* 0x040fe200000000ff */
[----:B------:R-:W-:Y:S01]  /*223b0*/  FADD.FTZ R195, R72, R125 ;  /* 0x0000007d48c37221 */ /* 0x000fe20000010000 */
[----:B------:R-:W-:Y:S02]  /*223c0*/  SHF.R.U32.HI R80, RZ, 0x8, R80 ;  /* 0x00000008ff507819 */ /* 0x000fe40000011650 */
[----:B------:R-:W-:Y:S02]  /*223d0*/  PRMT R72, R66, 0x7632, R72 ;  /* 0x0000763242487816 */ /* 0x000fe40000000048 */
[----:B------:R-:W-:Y:S01]  /*223e0*/  PRMT R124, R194, 0x7610, R124 ;  /* 0x00007610c27c7816 */ /* 0x000fe2000000007c */
[----:B------:R-:W-:Y:S01]  /*223f0*/  STL [R1+0x198], R195 ;  /* 0x000198c301007387 */ /* 0x000fe20000100800 */
[----:B------:R-:W-:Y:S02]  /*22400*/  LOP3.LUT R80, R80, 0xffff, RZ, 0xc0, !PT ;  /* 0x0000ffff50507812 */ /* 0x000fe400078ec0ff */
[----:B------:R-:W-:Y:S01]  /*22410*/  @!P4 PRMT R73, R124, 0x5410, RZ ;  /* 0x000054107c49c816 */ /* 0x000fe200000000ff */
[----:B------:R-:W-:Y:S01]  /*22420*/  @!P4 STL.S16 [R1+0x60], R194 ;  /* 0x000060c20100c387 */ /* 0x000fe20000100600 */
[----:B------:R-:W-:Y:S02]  /*22430*/  ISETP.LE.U32.AND P4, PT, R80, UR30, PT ;  /* 0x0000001e50007c0c */ /* 0x000fe4000bf83070 */
[----:B------:R-:W-:Y:S01]  /*22440*/  PRMT R80, R66, 0x5410, R72 ;  /* 0x0000541042507816 */ /* 0x000fe20000000048 */
[----:B------:R3:W-:Y:S01]  /*22450*/  @!P6 STL.S16 [R1+0x64], R191 ;  /* 0x000064bf0100e387 */ /* 0x0007e20000100600 */
[----:B------:R-:W-:Y:S02]  /*22460*/  @!P6 PRMT R66, R190, 0x5410, RZ ;  /* 0x00005410be42e816 */ /* 0x000fe400000000ff */
[--C-:B------:R-:W-:Y:S01]  /*22470*/  SHF.R.U32.HI R124, RZ, 0x18, R123.reuse ;  /* 0x00000018ff7c7819 */ /* 0x100fe2000001167b */
[----:B------:R1:W4:Y:S01]  /*22480*/  LDL.S16 R190, [R1+0x4c] ;  /* 0x00004c0001be7983 */ /* 0x0003220000100600 */
[----:B------:R-:W-:Y:S02]  /*22490*/  SHF.R.U32.HI R123, RZ, 0x10, R123 ;  /* 0x00000010ff7b7819 */ /* 0x000fe4000001167b */
[----:B------:R-:W-:Y:S01]  /*224a0*/  ISETP.LE.U32.AND P6, PT, R124, UR30, PT ;  /* 0x0000001e7c007c0c */ /* 0x000fe2000bfc3070 */
[----:B------:R-:W-:Y:S01]  /*224b0*/  STG.E.U16 [R108.64+0x72], R73 ;  /* 0x000072496c007986 */ /* 0x000fe2000c10152c */
[----:B------:R-:W-:Y:S03]  /*224c0*/  LOP3.LUT R76, R123, 0xff, RZ, 0xc0, !PT ;  /* 0x000000ff7b4c7812 */ /* 0x000fe600078ec0ff */
[----:B------:R1:W-:Y:S04]  /*224d0*/  STG.E.U16 [R172.64+0x80], R66 ;  /* 0x00008042ac007986 */ /* 0x0003e8000c10152c */
[----:B---3--:R3:W3:Y:S01]  /*224e0*/  LDL.S16 R191, [R1+0x50] ;  /* 0x0000500001bf7983 */ /* 0x0086e20000100600 */
[----:B-1----:R-:W-:Y:S01]  /*224f0*/  PRMT R66, R53, 0x7632, R66 ;  /* 0x0000763235427816 */ /* 0x002fe20000000042 */
[----:B--2---:R-:W-:Y:S05]  /*22500*/  @!P5 HADD2 R193, -R72.H0_H0, -RZ.H0_H0 ;  /* 0xa00000ff48c1d230 */ /* 0x004fea0000000900 */
[----:B------:R-:W-:Y:S01]  /*22510*/  PRMT R165, R193, 0x7610, R165 ;  /* 0x00007610c1a57816 */ /* 0x000fe200000000a5 */
[----:B------:R-:W-:Y:S03]  /*22520*/  @!P5 STL.S16 [R1+0x5c], R193 ;  /* 0x00005cc10100d387 */ /* 0x000fe60000100600 */
[----:B------:R-:W-:Y:S02]  /*22530*/  @!P5 PRMT R72, R165, 0x5410, RZ ;  /* 0x00005410a548d816 */ /* 0x000fe400000000ff */
[----:B------:R-:W-:Y:S01]  /*22540*/  ISETP.LE.U32.AND P5, PT, R79, UR30, PT ;  /* 0x0000001e4f007c0c */ /* 0x000fe2000bfa3070 */
[----:B------:R1:W2:Y:S01]  /*22550*/  LDL.S16 R165, [R1+0x48] ;  /* 0x0000480001a57983 */ /* 0x0002a20000100600 */
[----:B------:R-:W-:Y:S01]  /*22560*/  LOP3.LUT R79, R142, 0xffff, RZ, 0xc0, !PT ;  /* 0x0000ffff8e4f7812 */ /* 0x000fe200078ec0ff */
[----:B------:R-:W-:Y:S03]  /*22570*/  @!P2 HADD2 R192, -R60.H0_H0, -RZ.H0_H0 ;  /* 0xa00000ff3cc0a230 */ /* 0x000fe60000000900 */
[----:B------:R-:W-:Y:S01]  /*22580*/  SHF.R.U32.HI R123, RZ, 0x8, R79 ;  /* 0x00000008ff7b7819 */ /* 0x000fe2000001164f */
[----:B------:R-:W-:Y:S01]  /*22590*/  STG.E.U16 [R172.64+0x82], R72 ;  /* 0x00008248ac007986 */ /* 0x000fe2000c10152c */
[----:B------:R-:W-:Y:S01]  /*225a0*/  PRMT R79, R60, 0x5410, R71 ;  /* 0x000054103c4f7816 */ /* 0x000fe20000000047 */
[----:B------:R-:W-:Y:S01]  /*225b0*/  @!P3 HADD2 R133, -R71.H0_H0, -RZ.H0_H0 ;  /* 0xa00000ff4785b230 */ /* 0x000fe20000000900 */
[----:B------:R-:W-:Y:S01]  /*225c0*/  PRMT R130, R192, 0x7610, R130 ;  /* 0x00007610c0827816 */ /* 0x000fe20000000082 */
[----:B------:R-:W-:Y:S03]  /*225d0*/  @!P2 STL.S16 [R1+0x58], R192 ;  /* 0x000058c00100a387 */ /* 0x000fe60000100600 */
[----:B------:R-:W-:Y:S01]  /*225e0*/  @!P2 PRMT R60, R130, 0x5410, RZ ;  /* 0x00005410823ca816 */ /* 0x000fe200000000ff */
[----:B------:R1:W-:Y:S01]  /*225f0*/  @!P3 STL.S16 [R1+0x54], R133 ;  /* 0x000054850100b387 */ /* 0x0003e20000100600 */
[----:B------:R-:W-:Y:S02]  /*22600*/  PRMT R132, R133, 0x7610, R132 ;  /* 0x0000761085847816 */ /* 0x000fe40000000084 */
[----:B------:R-:W-:Y:S01]  /*22610*/  ISETP.LE.U32.AND P2, PT, R76, UR30, PT ;  /* 0x0000001e4c007c0c */ /* 0x000fe2000bf43070 */
[----:B------:R2:W2:Y:S01]  /*22620*/  LDL.S16 R130, [R1+0x3c] ;  /* 0x00003c0001827983 */ /* 0x0004a20000100600 */
[----:B------:R-:W-:Y:S02]  /*22630*/  LOP3.LUT R76, R123, 0xffff, RZ, 0xc0, !PT ;  /* 0x0000ffff7b4c7812 */ /* 0x000fe400078ec0ff */
[----:B------:R-:W-:Y:S01]  /*22640*/  @!P3 PRMT R71, R132, 0x5410, RZ ;  /* 0x000054108447b816 */ /* 0x000fe200000000ff */
[----:B------:R-:W-:Y:S01]  /*22650*/  STG.E.U16 [R112.64+0x80], R60 ;  /* 0x0000803c70007986 */ /* 0x000fe2000c10152c */
[----:B------:R-:W-:Y:S02]  /*22660*/  ISETP.LE.U32.AND P3, PT, R76, UR30, PT ;  /* 0x0000001e4c007c0c */ /* 0x000fe4000bf63070 */
[----:B------:R-:W-:Y:S01]  /*22670*/  SHF.R.U32.HI R76, RZ, 0x10, R142 ;  /* 0x00000010ff4c7819 */ /* 0x000fe2000001168e */
[----:B------:R2:W2:Y:S03]  /*22680*/  LDL.S16 R132, [R1+0x2c] ;  /* 0x00002c0001847983 */ /* 0x0004a60000100600 */
[----:B------:R-:W-:Y:S01]  /*22690*/  LOP3.LUT R64, R76, 0xff, RZ, 0xc0, !PT ;  /* 0x000000ff4c407812 */ /* 0x000fe200078ec0ff */
[----:B------:R-:W-:Y:S01]  /*226a0*/  STG.E.U16 [R112.64+0x82], R71 ;  /* 0x0000824770007986 */ /* 0x000fe2000c10152c */
[----:B------:R-:W-:Y:S03]  /*226b0*/  PRMT R76, R70, 0x5410, R62 ;  /* 0x00005410464c7816 */ /* 0x000fe6000000003e */
[----:B-1----:R1:W2:Y:S01]  /*226c0*/  LDL.S16 R133, [R1+0x30] ;  /* 0x0000300001857983 */ /* 0x0022a20000100600 */
[----:B----4-:R-:W-:Y:S05]  /*226d0*/  @!P4 HADD2 R190, -R62.H0_H0, -RZ.H0_H0 ;  /* 0xa00000ff3ebec230 */ /* 0x010fea0000000900 */
[----:B------:R-:W-:Y:S04]  /*226e0*/  PRMT R152, R190, 0x7610, R152 ;  /* 0x00007610be987816 */ /* 0x000fe80000000098 */
[----:B------:R-:W-:Y:S05]  /*226f0*/  @!P4 PRMT R62, R152, 0x5410, RZ ;  /* 0x00005410983ec816 */ /* 0x000fea00000000ff */
[----:B------:R4:W-:Y:S01]  /*22700*/  STG.E.U16 [R110.64+0x80], R62 ;  /* 0x0000803e6e007986 */ /* 0x0009e2000c10152c */
[----:B---3--:R-:W-:Y:S05]  /*22710*/  @!P1 HADD2 R191, -R70.H0_H0, -RZ.H0_H0 ;  /* 0xa00000ff46bf9230 */ /* 0x008fea0000000900 */
[----:B------:R-:W-:Y:S01]  /*22720*/  PRMT R123, R191, 0x7610, R123 ;  /* 0x00007610bf7b7816 */ /* 0x000fe2000000007b */
[----:B------:R-:W-:Y:S03]  /*22730*/  @!P1 STL.S16 [R1+0x50], R191 ;  /* 0x000050bf01009387 */ /* 0x000fe60000100600 */
[----:B------:R-:W-:Y:S01]  /*22740*/  @!P1 PRMT R70, R123, 0x5410, RZ ;  /* 0x000054107b469816 */ /* 0x000fe200000000ff */
[----:B------:R3:W-:Y:S01]  /*22750*/  @!P4 STL.S16 [R1+0x4c], R190 ;  /* 0x00004cbe0100c387 */ /* 0x0007e20000100600 */
[----:B------:R-:W-:Y:S02]  /*22760*/  ISETP.LE.U32.AND P1, PT, R64, UR30, PT ;  /* 0x0000001e40007c0c */ /* 0x000fe4000bf23070 */
[C---:B------:R-:W-:Y:S01]  /*22770*/  PRMT R64, R69.reuse, 0x7632, R64 ;  /* 0x0000763245407816 */ /* 0x040fe20000000040 */
[----:B------:R-:W-:Y:S01]  /*22780*/  STG.E.U16 [R110.64+0x7e], R70 ;  /* 0x00007e466e007986 */ /* 0x000fe2000c10152c */
[----:B------:R-:W-:Y:S02]  /*22790*/  SHF.R.U32.HI R123, RZ, 0x18, R142 ;  /* 0x00000018ff7b7819 */ /* 0x000fe4000001168e */
[----:B------:R-:W-:Y:S02]  /*227a0*/  PRMT R75, R69, 0x5410, R64 ;  /* 0x00005410454b7816 */ /* 0x000fe40000000040 */
[----:B------:R-:W-:Y:S02]  /*227b0*/  ISETP.LE.U32.AND P4, PT, R123, UR30, PT ;  /* 0x0000001e7b007c0c */ /* 0x000fe4000bf83070 */
[C---:B------:R-:W-:Y:S02]  /*227c0*/  LOP3.LUT R123, R144.reuse, 0xff, RZ, 0xc0, !PT ;  /* 0x000000ff907b7812 */ /* 0x040fe400078ec0ff */
[----:B----4-:R-:W-:Y:S01]  /*227d0*/  PRMT R62, R63, 0x7632, R62 ;  /* 0x000076323f3e7816 */ /* 0x010fe2000000003e */
[----:B---3--:R-:W3:Y:S01]  /*227e0*/  LDC.U8 R190, c[0x0][0x2d8] ;  /* 0x0000b600ffbe7b82 */ /* 0x008ee20000000000 */
[----:B--2---:R-:W-:Y:S05]  /*227f0*/  @!P2 HADD2 R165, -R69.H0_H0, -RZ.H0_H0 ;  /* 0xa00000ff45a5a230 */ /* 0x004fea0000000900 */
[----:B------:R-:W-:Y:S01]  /*22800*/  PRMT R153, R165, 0x7610, R153 ;  /* 0x00007610a5997816 */ /* 0x000fe20000000099 */
[----:B------:R2:W-:Y:S03]  /*22810*/  @!P2 STL.S16 [R1+0x48], R165 ;  /* 0x000048a50100a387 */ /* 0x0005e60000100600 */
[----:B------:R-:W-:Y:S01]  /*22820*/  @!P2 PRMT R69, R153, 0x5410, RZ ;  /* 0x000054109945a816 */ /* 0x000fe200000000ff */
[----:B------:R1:W4:Y:S01]  /*22830*/  LDL.S16 R152, [R1+0x28] ;  /* 0x0000280001987983 */ /* 0x0003220000100600 */
[----:B------:R-:W-:Y:S02]  /*22840*/  ISETP.LE.U32.AND P2, PT, R123, UR30, PT ;  /* 0x0000001e7b007c0c */ /* 0x000fe4000bf43070 */
[----:B------:R-:W-:Y:S01]  /*22850*/  LOP3.LUT R123, R144, 0xffff, RZ, 0xc0, !PT ;  /* 0x0000ffff907b7812 */ /* 0x000fe200078ec0ff */
[----:B------:R-:W-:Y:S03]  /*22860*/  STG.E.U16 [R108.64+0x80], R69 ;  /* 0x000080456c007986 */ /* 0x000fe6000c10152c */
[----:B------:R-:W-:Y:S01]  /*22870*/  SHF.R.U32.HI R123, RZ, 0x8, R123 ;  /* 0x00000008ff7b7819 */ /* 0x000fe2000001167b */
[----:B------:R-:W-:Y:S03]  /*22880*/  @!P6 HADD2 R130, -R64.H0_H0, -RZ.H0_H0 ;  /* 0xa00000ff4082e230 */ /* 0x000fe60000000900 */
[----:B------:R-:W-:Y:S02]  /*22890*/  LOP3.LUT R123, R123, 0xffff, RZ, 0xc0, !PT ;  /* 0x0000ffff7b7b7812 */ /* 0x000fe400078ec0ff */
[----:B------:R-:W-:Y:S01]  /*228a0*/  PRMT R125, R130, 0x7610, R125 ;  /* 0x00007610827d7816 */ /* 0x000fe2000000007d */
[----:B------:R1:W-:Y:S01]  /*228b0*/  @!P6 STL.S16 [R1+0x3c], R130 ;  /* 0x00003c820100e387 */ /* 0x0003e20000100600 */
[----:B------:R-:W-:Y:S02]  /*228c0*/  @!P3 HADD2 R132, -R56.H0_H0, -RZ.H0_H0 ;  /* 0xa00000ff3884b230 */ /* 0x000fe40000000900 */
[----:B------:R-:W-:Y:S02]  /*228d0*/  @!P6 PRMT R64, R125, 0x5410, RZ ;  /* 0x000054107d40e816 */ /* 0x000fe400000000ff */
[----:B------:R-:W-:Y:S01]  /*228e0*/  ISETP.LE.U32.AND P6, PT, R123, UR30, PT ;  /* 0x0000001e7b007c0c */ /* 0x000fe2000bfc3070 */
[----:B------:R3:W4:Y:S01]  /*228f0*/  LDL.S16 R125, [R1+0x38] ;  /* 0x00003800017d7983 */ /* 0x0007220000100600 */
[----:B------:R-:W-:Y:S01]  /*22900*/  PRMT R128, R132, 0x7610, R128 ;  /* 0x0000761084807816 */ /* 0x000fe20000000080 */
[----:B--2---:R-:W3:Y:S01]  /*22910*/  LDC.U8 R165, c[0x0][0x2d8] ;  /* 0x0000b600ffa57b82 */ /* 0x004ee20000000000 */
[----:B------:R-:W-:Y:S01]  /*22920*/  SHF.R.U32.HI R123, RZ, 0x10, R144 ;  /* 0x00000010ff7b7819 */ /* 0x000fe20000011690 */
[----:B------:R2:W-:Y:S01]  /*22930*/  STG.E.U16 [R108.64+0x82], R64 ;  /* 0x000082406c007986 */ /* 0x0005e2000c10152c */
[----:B------:R-:W-:Y:S02]  /*22940*/  @!P3 PRMT R56, R128, 0x5410, RZ ;  /* 0x000054108038b816 */ /* 0x000fe400000000ff */
[----:B------:R-:W-:Y:S01]  /*22950*/  LOP3.LUT R123, R123, 0xff, RZ, 0xc0, !PT ;  /* 0x000000ff7b7b7812 */ /* 0x000fe200078ec0ff */
[----:B------:R-:W-:Y:S02]  /*22960*/  @!P5 HADD2 R133, -R68.H0_H0, -RZ.H0_H0 ;  /* 0xa00000ff4485d230 */ /* 0x000fe40000000900 */
[----:B------:R-:W-:Y:S03]  /*22970*/  STG.E.U16 [R172.64+0x92], R56 ;  /* 0x00009238ac007986 */ /* 0x000fe6000c10152c */
[----:B------:R-:W-:Y:S04]  /*22980*/  PRMT R129, R133, 0x7610, R129 ;  /* 0x0000761085817816 */ /* 0x000fe80000000081 */
[----:B------:R-:W-:Y:S01]  /*22990*/  @!P5 PRMT R68, R129, 0x5410, RZ ;  /* 0x000054108144d816 */ /* 0x000fe200000000ff */
[----:B-1----:R1:W4:Y:S01]  /*229a0*/  LDL.S16 R130, [R1+0x44] ;  /* 0x0000440001827983 */ /* 0x0023220000100600 */
[----:B------:R-:W-:Y:S03]  /*229b0*/  IMAD.WIDE.U32 R128, R121, -0x2daee0ad, RZ ;  /* 0xd2511f5379807825 */ /* 0x000fe600078e00ff */
[----:B------:R1:W-:Y:S01]  /*229c0*/  @!P5 STL.S16 [R1+0x30], R133 ;  /* 0x000030850100d387 */ /* 0x0003e20000100600 */
[----:B------:R-:W-:Y:S02]  /*229d0*/  ISETP.LE.U32.AND P5, PT, R123, UR30, PT ;  /* 0x0000001e7b007c0c */ /* 0x000fe4000bfa3070 */
[----:B------:R-:W-:Y:S01]  /*229e0*/  LOP3.LUT R121, R129, UR4, R120, 0x96, !PT ;  /* 0x0000000481797c12 */ /* 0x000fe2000f8e9678 */
[----:B------:R3:W-:Y:S01]  /*229f0*/  @!P3 STL.S16 [R1+0x2c], R132 ;  /* 0x00002c840100b387 */ /* 0x0007e20000100600 */
[----:B------:R-:W-:Y:S02]  /*22a00*/  SHF.R.U32.HI R123, RZ, 0x18, R144 ;  /* 0x00000018ff7b7819 */ /* 0x000fe40000011690 */
[C---:B------:R-:W-:Y:S01]  /*22a10*/  LOP3.LUT R74, R121.reuse, 0xff, RZ, 0xc0, !PT ;  /* 0x000000ff794a7812 */ /* 0x040fe200078ec0ff */
[----:B------:R-:W-:Y:S01]  /*22a20*/  STG.E.U16 [R172.64+0x90], R68 ;  /* 0x00009044ac007986 */ /* 0x000fe2000c10152c */
[----:B------:R-:W-:Y:S02]  /*22a30*/  LOP3.LUT R73, R121, 0xffff, RZ, 0xc0, !PT ;  /* 0x0000ffff79497812 */ /* 0x000fe400078ec0ff */
[----:B------:R-:W-:Y:S02]  /*22a40*/  ISETP.LE.U32.AND P3, PT, R123, UR30, PT ;  /* 0x0000001e7b007c0c */ /* 0x000fe4000bf63070 */
[----:B------:R-:W-:Y:S02]  /*22a50*/  SHF.R.U32.HI R73, RZ, 0x8, R73 ;  /* 0x00000008ff497819 */ /* 0x000fe40000011649 */
[--C-:B------:R-:W-:Y:S02]  /*22a60*/  SHF.R.U32.HI R72, RZ, 0x18, R121.reuse ;  /* 0x00000018ff487819 */ /* 0x100fe40000011679 */
[----:B------:R-:W-:Y:S02]  /*22a70*/  LOP3.LUT R73, R73, 0xffff, RZ, 0xc0, !PT ;  /* 0x0000ffff49497812 */ /* 0x000fe400078ec0ff */
[----:B------:R-:W-:Y:S02]  /*22a80*/  SHF.R.U32.HI R121, RZ, 0x10, R121 ;  /* 0x00000010ff797819 */ /* 0x000fe40000011679 */
[----:B------:R-:W-:Y:S02]  /*22a90*/  LOP3.LUT R69, R128, 0xff, RZ, 0xc0, !PT ;  /* 0x000000ff80457812 */ /* 0x000fe400078ec0ff */
[----:B------:R-:W-:Y:S02]  /*22aa0*/  LOP3.LUT R60, R121, 0xff, RZ, 0xc0, !PT ;  /* 0x000000ff793c7812 */ /* 0x000fe400078ec0ff */
[----:B--2---:R-:W-:Y:S01]  /*22ab0*/  PRMT R64, R65, 0x7632, R64 ;  /* 0x0000763241407816 */ /* 0x004fe20000000040 */
[----:B-1----:R1:W2:Y:S01]  /*22ac0*/  LDL.S16 R133, [R1+0x1c] ;  /* 0x00001c0001857983 */ /* 0x0022a20000100600 */
[----:B------:R-:W-:Y:S02]  /*22ad0*/  PRMT R56, R57, 0x7632, R56 ;  /* 0x0000763239387816 */ /* 0x000fe40000000038 */
[----:B---3--:R-:W-:Y:S01]  /*22ae0*/  PRMT R165, R165, 0x7054, R190 ;  /* 0x00007054a5a57816 */ /* 0x008fe200000000be */
[----:B------:R1:W4:Y:S02]  /*22af0*/  LDL.S16 R132, [R1+0x18] ;  /* 0x0000180001847983 */ /* 0x0003240000100600 */
[----:B----4-:R-:W-:Y:S05]  /*22b00*/  @!P1 HADD2 R152, -R58.H0_H0, -RZ.H0_H0 ;  /* 0xa00000ff3a989230 */ /* 0x010fea0000000900 */
[----:B------:R-:W-:Y:S01]  /*22b10*/  PRMT R139, R152, 0x7610, R139 ;  /* 0x00007610988b7816 */ /* 0x000fe2000000008b */
[----:B------:R-:W-:Y:S03]  /*22b20*/  @!P1 STL.S16 [R1+0x28], R152 ;  /* 0x0000289801009387 */ /* 0x000fe60000100600 */
[----:B------:R-:W-:Y:S01]  /*22b30*/  @!P1 PRMT R58, R139, 0x5410, RZ ;  /* 0x000054108b3a9816 */ /* 0x000fe200000000ff */
[----:B------:R-:W-:Y:S01]  /*22b40*/  IMAD.WIDE.U32 R138, R138, -0x2daee0ad, RZ ;  /* 0xd2511f538a8a7825 */ /* 0x000fe200078e00ff */
[----:B------:R-:W-:Y:S03]  /*22b50*/  ISETP.LE.U32.AND P1, PT, R74, UR30, PT ;  /* 0x0000001e4a007c0c */ /* 0x000fe6000bf23070 */
[----:B------:R-:W-:Y:S01]  /*22b60*/  STG.E.U16 [R112.64+0x90], R58 ;  /* 0x0000903a70007986 */ /* 0x000fe2000c10152c */
[----:B------:R-:W-:Y:S04]  /*22b70*/  LOP3.LUT R121, R139, UR4, R122, 0x96, !PT ;  /* 0x000000048b797c12 */ /* 0x000fe8000f8e967a */
[C---:B------:R-:W-:Y:S01]  /*22b80*/  LOP3.LUT R70, R121.reuse, 0xffff, RZ, 0xc0, !PT ;  /* 0x0000ffff79467812 */ /* 0x040fe200078ec0ff */
[----:B------:R-:W-:Y:S01]  /*22b90*/  @!P2 HADD2 R125, -R53.H0_H0, -RZ.H0_H0 ;  /* 0xa00000ff357da230 */ /* 0x000fe20000000900 */
[----:B------:R-:W-:Y:S02]  /*22ba0*/  LOP3.LUT R71, R121, 0xff, RZ, 0xc0, !PT ;  /* 0x000000ff79477812 */ /* 0x000fe400078ec0ff */
[----:B------:R-:W-:Y:S02]  /*22bb0*/  SHF.R.U32.HI R70, RZ, 0x8, R70 ;  /* 0x00000008ff467819 */ /* 0x000fe40000011646 */
[----:B------:R-:W-:Y:S02]  /*22bc0*/  PRMT R124, R125, 0x7610, R124 ;  /* 0x000076107d7c7816 */ /* 0x000fe4000000007c */
[----:B------:R-:W-:Y:S01]  /*22bd0*/  LOP3.LUT R70, R70, 0xffff, RZ, 0xc0, !PT ;  /* 0x0000ffff46467812 */ /* 0x000fe200078ec0ff */
[----:B------:R-:W-:Y:S05]  /*22be0*/  @!P4 HADD2 R130, -R67.H0_H0, -RZ.H0_H0 ;  /* 0xa00000ff4382c230 */ /* 0x000fea0000000900 */
[----:B------:R-:W-:Y:S01]  /*22bf0*/  PRMT R74, R130, 0x7610, R74 ;  /* 0x00007610824a7816 */ /* 0x000fe2000000004a */
[----:B------:R4:W-:Y:S03]  /*22c00*/  @!P4 STL.S16 [R1+0x44], R130 ;  /* 0x000044820100c387 */ /* 0x0009e60000100600 */
[----:B------:R-:W-:Y:S01]  /*22c10*/  @!P4 PRMT R67, R74, 0x5410, RZ ;  /* 0x000054104a43c816 */ /* 0x000fe200000000ff */
[----:B------:R1:W-:Y:S01]  /*22c20*/  @!P2 STL.S16 [R1+0x38], R125 ;  /* 0x0000387d0100a387 */ /* 0x0003e20000100600 */
[----:B------:R-:W-:Y:S02]  /*22c30*/  PRMT R74, R53, 0x5410, R66 ;  /* 0x00005410354a7816 */ /* 0x000fe40000000042 */
[----:B------:R-:W-:Y:S01]  /*22c40*/  @!P2 PRMT R53, R124, 0x5410, RZ ;  /* 0x000054107c35a816 */ /* 0x000fe200000000ff */
[----:B------:R-:W-:Y:S01]  /*22c50*/  STG.E.U16 [R112.64+0x92], R67 ;  /* 0x0000924370007986 */ /* 0x000fe2000c10152c */
[----:B------:R-:W-:Y:S02]  /*22c60*/  ISETP.LE.U32.AND P4, PT, R73, UR30, PT ;  /* 0x0000001e49007c0c */ /* 0x000fe4000bf83070 */
[----:B------:R-:W-:Y:S01]  /*22c70*/  ISETP.LE.U32.AND P2, PT, R72, UR30, PT ;  /* 0x0000001e48007c0c */ /* 0x000fe2000bf43070 */
[----:B------:R1:W3:Y:S04]  /*22c80*/  LDL.S16 R124, [R1+0x8] ;  /* 0x00000800017c7983 */ /* 0x0002e80000100600 */
[----:B------:R1:W-:Y:S01]  /*22c90*/  STG.E.U16 [R110.64+0x8e], R53 ;  /* 0x00008e356e007986 */ /* 0x0003e2000c10152c */
[----:B--2---:R-:W-:Y:S03]  /*22ca0*/  @!P6 HADD2 R133, -R66.H0_H0, -RZ.H0_H0 ;  /* 0xa00000ff4285e230 */ /* 0x004fe60000000900 */
[----:B----4-:R2:W4:Y:S04]  /*22cb0*/  LDL.S16 R130, [R1+0x14] ;  /* 0x0000140001827983 */ /* 0x0105280000100600 */
[----:B------:R-:W-:Y:S02]  /*22cc0*/  @!P2 HADD2 R250, -R64.H0_H0, -RZ.H0_H0 ;  /* 0xa00000ff40faa230 */ /* 0x000fe40000000900 */
[----:B------:R-:W-:Y:S01]  /*22cd0*/  @!P5 HADD2 R132, -R61.H0_H0, -RZ.H0_H0 ;  /* 0xa00000ff3d84d230 */ /* 0x000fe20000000900 */
[----:B------:R-:W-:Y:S01]  /*22ce0*/  PRMT R73, R133, 0x7610, R73 ;  /* 0x0000761085497816 */ /* 0x000fe20000000049 */
[----:B-1----:R2:W2:Y:S03]  /*22cf0*/  LDL.S16 R125, [R1+0x24] ;  /* 0x00002400017d7983 */ /* 0x0024a60000100600 */
[----:B------:R-:W-:Y:S01]  /*22d00*/  @!P6 PRMT R66, R73, 0x5410, RZ ;  /* 0x000054104942e816 */ /* 0x000fe200000000ff */
[----:B------:R-:W-:Y:S01]  /*22d10*/  @!P6 STL.S16 [R1+0x1c], R133 ;  /* 0x00001c850100e387 */ /* 0x000fe20000100600 */
[----:B------:R-:W-:Y:S02]  /*22d20*/  ISETP.LE.U32.AND P6, PT, R60, UR30, PT ;  /* 0x0000001e3c007c0c */ /* 0x000fe4000bfc3070 */
[C---:B------:R-:W-:Y:S01]  /*22d30*/  PRMT R60, R61.reuse, 0x7632, R60 ;  /* 0x000076323d3c7816 */ /* 0x040fe2000000003c */
[----:B------:R-:W-:Y:S01]  /*22d40*/  @!P5 STL.S16 [R1+0x18], R132 ;  /* 0x000018840100d387 */ /* 0x000fe20000100600 */
[----:B------:R-:W-:Y:S02]  /*22d50*/  PRMT R131, R132, 0x7610, R131 ;  /* 0x0000761084837816 */ /* 0x000fe40000000083 */
[----:B------:R-:W-:Y:S01]  /*22d60*/  PRMT R73, R61, 0x5410, R60 ;  /* 0x000054103d497816 */ /* 0x000fe2000000003c */
[----:B------:R1:W-:Y:S01]  /*22d70*/  STG.E.U16 [R110.64+0x90], R66 ;  /* 0x000090426e007986 */ /* 0x0003e2000c10152c */
[----:B------:R-:W-:Y:S02]  /*22d80*/  @!P5 PRMT R61, R131, 0x5410, RZ ;  /* 0x00005410833dd816 */ /* 0x000fe400000000ff */
[----:B------:R-:W-:Y:S02]  /*22d90*/  ISETP.LE.U32.AND P5, PT, R71, UR30, PT ;  /* 0x0000001e47007c0c */ /* 0x000fe4000bfa3070 */
[----:B------:R-:W-:Y:S01]  /*22da0*/  PRMT R53, R54, 0x7632, R53 ;  /* 0x0000763236357816 */ /* 0x000fe20000000035 */
[----:B------:R-:W-:Y:S01]  /*22db0*/  @!P6 HADD2 R251, -R65.H0_H0, -RZ.H0_H0 ;  /* 0xa00000ff41fbe230 */ /* 0x000fe20000000900 */
[----:B------:R-:W-:Y:S09]  /*22dc0*/  STG.E.U16 [R108.64+0x90], R61 ;  /* 0x0000903d6c007986 */ /* 0x000ff2000c10152c */
[----:B------:R-:W-:Y:S02]  /*22dd0*/  @!P5 HADD2 R244, -R57.H0_H0, -RZ.H0_H0 ;  /* 0xa00000ff39f4d230 */ /* 0x000fe40000000900 */
[----:B---3--:R-:W-:Y:S02]  /*22de0*/  @!P4 HADD2 R124, -R62.H0_H0, -RZ.H0_H0 ;  /* 0xa00000ff3e7cc230 */ /* 0x008fe40000000900 */
[----:B----4-:R-:W-:Y:S05]  /*22df0*/  @!P3 HADD2 R130, -R60.H0_H0, -RZ.H0_H0 ;  /* 0xa00000ff3c82b230 */ /* 0x010fea0000000900 */
[----:B------:R-:W-:Y:S01]  /*22e00*/  PRMT R72, R130, 0x7610, R72 ;  /* 0x0000761082487816 */ /* 0x000fe20000000048 */
[----:B--2---:R-:W-:Y:S01]  /*22e10*/  @!P1 HADD2 R125, -R63.H0_H0, -RZ.H0_H0 ;  /* 0xa00000ff3f7d9230 */ /* 0x004fe20000000900 */
[----:B------:R-:W-:Y:S02]  /*22e20*/  @!P3 STL.S16 [R1+0x14], R130 ;  /* 0x000014820100b387 */ /* 0x000fe40000100600 */
[----:B------:R-:W-:Y:S02]  /*22e30*/  @!P3 PRMT R60, R72, 0x5410, RZ ;  /* 0x00005410483cb816 */ /* 0x000fe400000000ff */
[----:B------:R-:W-:Y:S01]  /*22e40*/  PRMT R71, R125, 0x7610, R71 ;  /* 0x000076107d477816 */ /* 0x000fe20000000047 */
[----:B------:R-:W-:Y:S01]  /*22e50*/  @!P1 STL.S16 [R1+0x24], R125 ;  /* 0x0000247d01009387 */ /* 0x000fe20000100600 */
[----:B------:R-:W-:Y:S02]  /*22e60*/  ISETP.LE.U32.AND P3, PT, R70, UR30, PT ;  /* 0x0000001e46007c0c */ /* 0x000fe4000bf63070 */
[--C-:B------:R-:W-:Y:S01]  /*22e70*/  SHF.R.U32.HI R70, RZ, 0x18, R121.reuse ;  /* 0x00000018ff467819 */ /* 0x100fe20000011679 */
[----:B------:R-:W-:Y:S01]  /*22e80*/  @!P4 STL.S16 [R1+0x8], R124 ;  /* 0x0000087c0100c387 */ /* 0x000fe20000100600 */
[----:B------:R-:W-:Y:S02]  /*22e90*/  PRMT R72, R63, 0x5410, R62 ;  /* 0x000054103f487816 */ /* 0x000fe4000000003e */
[----:B------:R-:W-:Y:S01]  /*22ea0*/  @!P1 PRMT R63, R71, 0x5410, RZ ;  /* 0x00005410473f9816 */ /* 0x000fe200000000ff */
[----:B------:R-:W-:Y:S01]  /*22eb0*/  STG.E.U16 [R108.64+0x92], R60 ;  /* 0x0000923c6c007986 */ /* 0x000fe2000c10152c */
[----:B------:R-:W-:Y:S02]  /*22ec0*/  ISETP.LE.U32.AND P1, PT, R70, UR30, PT ;  /* 0x0000001e46007c0c */ /* 0x000fe4000bf23070 */
[----:B------:R-:W-:Y:S01]  /*22ed0*/  PRMT R70, R124, 0x7610, R70 ;  /* 0x000076107c467816 */ /* 0x000fe20000000046 */
[----:B------:R-:W-:Y:S01]  /*22ee0*/  STG.E.U16 [R172.64+0xa0], R63 ;  /* 0x0000a03fac007986 */ /* 0x000fe2000c10152c */
[----:B------:R-:W-:Y:S01]  /*22ef0*/  SHF.R.U32.HI R121, RZ, 0x10, R121 ;  /* 0x00000010ff797819 */ /* 0x000fe20000011679 */
[----:B------:R-:W-:Y:S01]  /*22f00*/  @!P3 HADD2 R243, -R56.H0_H0, -RZ.H0_H0 ;  /* 0xa00000ff38f3b230 */ /* 0x000fe20000000900 */
[----:B------:R-:W-:Y:S02]  /*22f10*/  @!P4 PRMT R62, R70, 0x5410, RZ ;  /* 0x00005410463ec816 */ /* 0x000fe400000000ff */
[----:B------:R-:W-:Y:S02]  /*22f20*/  ISETP.LE.U32.AND P4, PT, R69, UR30, PT ;  /* 0x0000001e45007c0c */ /* 0x000fe4000bf83070 */
[----:B------:R-:W-:Y:S01]  /*22f30*/  LOP3.LUT R69, R128, 0xffff, RZ, 0xc0, !PT ;  /* 0x0000ffff80457812 */ /* 0x000fe200078ec0ff */
[----:B------:R-:W-:Y:S01]  /*22f40*/  STG.E.U16 [R172.64+0xa2], R62 ;  /* 0x0000a23eac007986 */ /* 0x000fe2000c10152c */
[----:B------:R-:W-:Y:S02]  /*22f50*/  LOP3.LUT R68, R121, 0xff, RZ, 0xc0, !PT ;  /* 0x000000ff79447812 */ /* 0x000fe400078ec0ff */
[----:B------:R-:W-:Y:S02]  /*22f60*/  SHF.R.U32.HI R69, RZ, 0x8, R69 ;  /* 0x00000008ff457819 */ /* 0x000fe40000011645 */
[----:B------:R-:W-:Y:S02]  /*22f70*/  PRMT R71, R65, 0x5410, R64 ;  /* 0x0000541041477816 */ /* 0x000fe40000000040 */
[----:B------:R-:W-:Y:S02]  /*22f80*/  @!P6 PRMT R65, R251, 0x5410, RZ ;  /* 0x00005410fb41e816 */ /* 0x000fe400000000ff */
[----:B------:R-:W-:Y:S01]  /*22f90*/  ISETP.LE.U32.AND P6, PT, R68, UR30, PT ;  /* 0x0000001e44007c0c */ /* 0x000fe2000bfc3070 */
[----:B------:R-:W-:Y:S01]  /*22fa0*/  @!P4 HADD2 R236, -R54.H0_H0, -RZ.H0_H0 ;  /* 0xa00000ff36ecc230 */ /* 0x000fe20000000900 */
[----:B------:R-:W-:Y:S01]  /*22fb0*/  LOP3.LUT R68, R69, 0xffff, RZ, 0xc0, !PT ;  /* 0x0000ffff45447812 */ /* 0x000fe200078ec0ff */
[----:B------:R-:W-:Y:S01]  /*22fc0*/  STG.E.U16 [R112.64+0xa0], R65 ;  /* 0x0000a04170007986 */ /* 0x000fe2000c10152c */
[----:B------:R-:W-:Y:S02]  /*22fd0*/  @!P2 PRMT R64, R250, 0x5410, RZ ;  /* 0x00005410fa40a816 */ /* 0x000fe400000000ff */
[----:B------:R-:W-:Y:S02]  /*22fe0*/  ISETP.LE.U32.AND P2, PT, R68, UR30, PT ;  /* 0x0000001e44007c0c */ /* 0x000fe4000bf43070 */
[--C-:B------:R-:W-:Y:S01]  /*22ff0*/  SHF.R.U32.HI R68, RZ, 0x10, R128.reuse ;  /* 0x00000010ff447819 */ /* 0x100fe20000011680 */
[----:B------:R-:W-:Y:S01]  /*23000*/  STG.E.U16 [R112.64+0xa2], R64 ;  /* 0x0000a24070007986 */ /* 0x000fe2000c10152c */
[----:B------:R-:W-:Y:S02]  /*23010*/  SHF.R.U32.HI R69, RZ, 0x18, R128 ;  /* 0x00000018ff457819 */ /* 0x000fe40000011680 */
[----:B------:R-:W-:Y:S01]  /*23020*/  LOP3.LUT R58, R68, 0xff, RZ, 0xc0, !PT ;  /* 0x000000ff443a7812 */ /* 0x000fe200078ec0ff */
[----:B------:R-:W-:Y:S01]  /*23030*/  @!P6 HADD2 R242, -R59.H0_H0, -RZ.H0_H0 ;  /* 0xa00000ff3bf2e230 */ /* 0x000fe20000000900 */
[----:B------:R-:W-:Y:S02]  /*23040*/  PRMT R68, R57, 0x5410, R56 ;  /* 0x0000541039447816 */ /* 0x000fe40000000038 */
[----:B------:R-:W-:Y:S02]  /*23050*/  @!P5 PRMT R57, R244, 0x5410, RZ ;  /* 0x00005410f439d816 */ /* 0x000fe400000000ff */
[----:B------:R-:W-:Y:S01]  /*23060*/  ISETP.LE.U32.AND P5, PT, R58, UR30, PT ;  /* 0x0000001e3a007c0c */ /* 0x000fe2000bfa3070 */
[----:B------:R-:W-:Y:S01]  /*23070*/  @!P2 HADD2 R235, -R53.H0_H0, -RZ.H0_H0 ;  /* 0xa00000ff35eba230 */ /* 0x000fe20000000900 */
[----:B------:R-:W-:Y:S01]  /*23080*/  PRMT R58, R59, 0x7632, R58 ;  /* 0x000076323b3a7816 */ /* 0x000fe2000000003a */
[----:B------:R2:W-:Y:S01]  /*23090*/  STG.E.U16 [R110.64+0x9e], R57 ;  /* 0x00009e396e007986 */ /* 0x0005e2000c10152c */
[----:B------:R-:W-:Y:S02]  /*230a0*/  @!P3 PRMT R56, R243, 0x5410, RZ ;  /* 0x00005410f338b816 */ /* 0x000fe400000000ff */
[----:B------:R-:W-:Y:S01]  /*230b0*/  ISETP.LE.U32.AND P3, PT, R69, UR30, PT ;  /* 0x0000001e45007c0c */ /* 0x000fe2000bf63070 */
[----:B------:R-:W-:Y:S01]  /*230c0*/  @!P1 HADD2 R238, -R58.H0_H0, -RZ.H0_H0 ;  /* 0xa00000ff3aee9230 */ /* 0x000fe20000000900 */
[----:B------:R-:W-:Y:S01]  /*230d0*/  LOP3.LUT R69, R138, 0xff, RZ, 0xc0, !PT ;  /* 0x000000ff8a457812 */ /* 0x000fe200078ec0ff */
[----:B------:R-:W-:Y:S01]  /*230e0*/  STG.E.U16 [R110.64+0xa0], R56 ;  /* 0x0000a0386e007986 */ /* 0x000fe2000c10152c */
[----:B------:R-:W-:Y:S02]  /*230f0*/  PRMT R67, R59, 0x5410, R58 ;  /* 0x000054103b437816 */ /* 0x000fe4000000003a */
[----:B------:R-:W-:Y:S02]  /*23100*/  @!P6 PRMT R59, R242, 0x5410, RZ ;  /* 0x00005410f23be816 */ /* 0x000fe400000000ff */
[----:B------:R-:W-:Y:S02]  /*23110*/  ISETP.LE.U32.AND P6, PT, R69, UR30, PT ;  /* 0x0000001e45007c0c */ /* 0x000fe4000bfc3070 */
[----:B------:R-:W-:Y:S01]  /*23120*/  LOP3.LUT R69, R138, 0xffff, RZ, 0xc0, !PT ;  /* 0x0000ffff8a457812 */ /* 0x000fe200078ec0ff */
[----:B------:R-:W-:Y:S01]  /*23130*/  STG.E.U16 [R108.64+0xa0], R59 ;  /* 0x0000a03b6c007986 */ /* 0x000fe2000c10152c */
[----:B------:R-:W-:Y:S02]  /*23140*/  @!P1 PRMT R58, R238, 0x5410, RZ ;  /* 0x00005410ee3a9816 */ /* 0x000fe400000000ff */
[----:B------:R-:W-:Y:S02]  /*23150*/  SHF.R.U32.HI R69, RZ, 0x8, R69 ;  /* 0x00000008ff457819 */ /* 0x000fe40000011645 */
[----:B------:R-:W-:Y:S01]  /*23160*/  PRMT R70, R54, 0x5410, R53 ;  /* 0x0000541036467816 */ /* 0x000fe20000000035 */
[----:B------:R-:W-:Y:S01]  /*23170*/  STG.E.U16 [R108.64+0xa2], R58 ;  /* 0x0000a23a6c007986 */ /* 0x000fe2000c10152c */
[----:B------:R-:W-:Y:S02]  /*23180*/  LOP3.LUT R69, R69, 0xffff, RZ, 0xc0, !PT ;  /* 0x0000ffff45457812 */ /* 0x000fe400078ec0ff */
[----:B------:R-:W-:Y:S02]  /*23190*/  @!P4 PRMT R54, R236, 0x5410, RZ ;  /* 0x00005410ec36c816 */ /* 0x000fe400000000ff */
[----:B------:R-:W-:Y:S02]  /*231a0*/  ISETP.LE.U32.AND P1, PT, R69, UR30, PT ;  /* 0x0000001e45007c0c */ /* 0x000fe4000bf23070 */
[--C-:B------:R-:W-:Y:S01]  /*231b0*/  SHF.R.U32.HI R69, RZ, 0x10, R138.reuse ;  /* 0x00000010ff457819 */ /* 0x100fe2000001168a */
[----:B------:R3:W-:Y:S01]  /*231c0*/  STG.E.U16 [R172.64+0xb0], R54 ;  /* 0x0000b036ac007986 */ /* 0x0007e2000c10152c */
[----:B------:R-:W-:Y:S02]  /*231d0*/  @!P2 PRMT R53, R235, 0x5410, RZ ;  /* 0x00005410eb35a816 */ /* 0x000fe400000000ff */
[----:B-1----:R-:W-:Y:S02]  /*231e0*/  LOP3.LUT R66, R69, 0xff, RZ, 0xc0, !PT ;  /* 0x000000ff45427812 */ /* 0x002fe400078ec0ff */
[----:B--2---:R-:W-:Y:S01]  /*231f0*/  PRMT R57, R119, 0x7610, R57 ;  /* 0x0000761077397816 */ /* 0x004fe20000000039 */
[----:B------:R1:W-:Y:S01]  /*23200*/  STG.E.U16 [R172.64+0xb2], R53 ;  /* 0x0000b235ac007986 */ /* 0x0003e2000c10152c */
[----:B------:R-:W-:Y:S02]  /*23210*/  ISETP.LE.U32.AND P4, PT, R66, UR30, PT ;  /* 0x0000001e42007c0c */ /* 0x000fe4000bf83070 */
[----:B------:R-:W-:Y:S04]  /*23220*/  SHF.R.U32.HI R66, RZ, 0x18, R138 ;  /* 0x00000018ff427819 */ /* 0x000fe8000001168a */
[----:B------:R-:W-:Y:S02]  /*23230*/  ISETP.LE.U32.AND P2, PT, R66, UR30, PT ;  /* 0x0000001e42007c0c */ /* 0x000fe4000bf43070 */
[----:B------:R-:W-:Y:S02]  /*23240*/  LOP3.LUT R66, R211, UR31, RZ, 0x3c, !PT ;  /* 0x0000001fd3427c12 */ /* 0x000fe4000f8e3cff */
[----:B------:R2:W5:Y:S03]  /*23250*/  LDL.LU.64 R210, [R1+0x1f8] ;  /* 0x0001f80001d27983 */ /* 0x0005660000300a00 */
[----:B------:R-:W-:Y:S03]  /*23260*/  IMAD.WIDE.U32 R124, R66, -0x326172a9, RZ ;  /* 0xcd9e8d57427c7825 */ /* 0x000fe600078e00ff */
[----:B------:R2:W4:Y:S02]  /*23270*/  LDL.S16 R69, [R1+0x20] ;  /* 0x0000200001457983 */ /* 0x0005240000100600 */
[----:B------:R-:W-:Y:S02]  /*23280*/  LOP3.LUT R60, R125, UR20, R208, 0x96, !PT ;  /* 0x000000147d3c7c12 */ /* 0x000fe4000f8e96d0 */
[----:B---3--:R-:W-:Y:S01]  /*23290*/  PRMT R54, R117, 0x7610, R54 ;  /* 0x0000761075367816 */ /* 0x008fe20000000036 */
[----:B------:R2:W5:Y:S02]  /*232a0*/  LDL.LU.64 R208, [R1+0x1f0] ;  /* 0x0001f00001d07983 */ /* 0x0005640000300a00 */
[----:B------:R-:W-:Y:S01]  /*232b0*/  IMAD.WIDE.U32 R130, R60, -0x2daee0ad, RZ ;  /* 0xd2511f533c827825 */ /* 0x000fe200078e00ff */
[----:B-1----:R-:W-:Y:S04]  /*232c0*/  LOP3.LUT R53, R125, UR20, R162, 0x96, !PT ;  /* 0x000000147d357c12 */ /* 0x002fe8000f8e96a2 */
[----:B------:R-:W-:Y:S02]  /*232d0*/  LOP3.LUT R60, R131, UR17, R170, 0x96, !PT ;  /* 0x00000011833c7c12 */ /* 0x000fe4000f8e96aa */
[----:B------:R2:W5:Y:S03]  /*232e0*/  LDL.LU.64 R170, [R1+0x1e8] ;  /* 0x0001e80001aa7983 */ /* 0x0005660000300a00 */
[----:B------:R-:W-:Y:S01]  /*232f0*/  IMAD.WIDE.U32 R62, R60, -0x326172a9, RZ ;  /* 0xcd9e8d573c3e7825 */ /* 0x000fe200078e00ff */
[----:B------:R-:W-:Y:S02]  /*23300*/  LOP3.LUT R60, R127, UR18, R124, 0x96, !PT ;  /* 0x000000127f3c7c12 */ /* 0x000fe4000f8e967c */
[----:B------:R2:W3:Y:S02]  /*23310*/  LDL.S16 R153, [R1+0x40] ;  /* 0x0000400001997983 */ /* 0x0004e40000100600 */
[----:B------:R-:W-:Y:S01]  /*23320*/  LOP3.LUT R126, R63, UR16, R126, 0x96, !PT ;  /* 0x000000103f7e7c12 */ /* 0x000fe2000f8e967e */
[----:B------:R-:W-:Y:S01]  /*23330*/  IMAD.WIDE.U32 R64, R60, -0x2daee0ad, RZ ;  /* 0xd2511f533c407825 */ /* 0x000fe200078e00ff */
[----:B------:R2:W2:Y:S03]  /*23340*/  LDL.S16 R66, [R1+0x34] ;  /* 0x0000340001427983 */ /* 0x0004a60000100600 */
[----:B------:R-:W-:Y:S01]  /*23350*/  IMAD.WIDE.U32 R132, R126, -0x2daee0ad, RZ ;  /* 0xd2511f537e847825 */ /* 0x000fe200078e00ff */
[----:B------:R-:W-:Y:S01]  /*23360*/  LOP3.LUT R60, R65, UR15, R130, 0x96, !PT ;  /* 0x0000000f413c7c12 */ /* 0x000fe2000f8e9682 */
[----:B------:R1:W2:Y:S03]  /*23370*/  LDL.S16 R152, [R1+0x10] ;  /* 0x0000100001987983 */ /* 0x0002a60000100600 */
[----:B------:R-:W-:Y:S01]  /*23380*/  LOP3.LUT R130, R133, UR13, R64, 0x96, !PT ;  /* 0x0000000d85827c12 */ /* 0x000fe2000f8e9640 */
[----:B------:R-:W-:Y:S04]  /*23390*/  IMAD.WIDE.U32 R60, R60, -0x326172a9, RZ ;  /* 0xcd9e8d573c3c7825 */ /* 0x000fe800078e00ff */
[----:B------:R-:W-:Y:S01]  /*233a0*/  IMAD.WIDE.U32 R130, R130, -0x326172a9, RZ ;  /* 0xcd9e8d5782827825 */ /* 0x000fe200078e00ff */
[----:B------:R-:W-:Y:S04]  /*233b0*/  LOP3.LUT R126, R61, UR14, R62, 0x96, !PT ;  /* 0x0000000e3d7e7c12 */ /* 0x000fe8000f8e963e */
[--C-:B------:R-:W-:Y:S01]  /*233c0*/  LOP3.LUT R121, R131, UR12, R60.reuse, 0x96, !PT ;  /* 0x0000000c83797c12 */ /* 0x100fe2000f8e963c */
[----:B------:R-:W-:Y:S01]  /*233d0*/  IMAD.WIDE.U32 R126, R126, -0x2daee0ad, RZ ;  /* 0xd2511f537e7e7825 */ /* 0x000fe200078e00ff */
[----:B------:R-:W-:Y:S04]  /*233e0*/  PRMT R60, R119, 0x7632, R60 ;  /* 0x00007632773c7816 */ /* 0x000fe8000000003c */
[----:B------:R-:W-:Y:S05]  /*233f0*/  LOP3.LUT R132, R127, UR11, R132, 0x96, !PT ;  /* 0x0000000b7f847c12 */ /* 0x000fea000f8e9684 */
[----:B------:R-:W-:Y:S05]  /*23400*/  IMAD.WIDE.U32 R132, R132, -0x326172a9, RZ ;  /* 0xcd9e8d5784847825 */ /* 0x000fea00078e00ff */
[----:B------:R-:W-:Y:S04]  /*23410*/  LOP3.LUT R61, R133, UR5, R130, 0x96, !PT ;  /* 0x00000005853d7c12 */ /* 0x000fe8000f8e9682 */
[C---:B------:R-:W-:Y:S02]  /*23420*/  LOP3.LUT R58, R61.reuse, 0xffff, RZ, 0xc0, !PT ;  /* 0x0000ffff3d3a7812 */ /* 0x040fe400078ec0ff */
[----:B------:R-:W-:Y:S02]  /*23430*/  LOP3.LUT R56, R61, 0xff, RZ, 0xc0, !PT ;  /* 0x000000ff3d387812 */ /* 0x000fe400078ec0ff */
[----:B------:R-:W-:Y:S04]  /*23440*/  SHF.R.U32.HI R58, RZ, 0x8, R58 ;  /* 0x00000008ff3a7819 */ /* 0x000fe8000001163a */
[----:B------:R-:W-:Y:S01]  /*23450*/  LOP3.LUT R58, R58, 0xffff, RZ, 0xc0, !PT ;  /* 0x0000ffff3a3a7812 */ /* 0x000fe200078ec0ff */
[----:B----4-:R-:W-:Y:S05]  /*23460*/  @!P5 HADD2 R69, -R57.H0_H0, -RZ.H0_H0 ;  /* 0xa00000ff3945d230 */ /* 0x010fea0000000900 */
[----:B------:R-:W-:Y:S01]  /*23470*/  PRMT R64, R69, 0x7610, R64 ;  /* 0x0000761045407816 */ /* 0x000fe20000000040 */
[----:B------:R4:W-:Y:S01]  /*23480*/  @!P5 STL.S16 [R1+0x20], R69 ;  /* 0x000020450100d387 */ /* 0x0009e20000100600 */
[----:B---3--:R-:W-:Y:S02]  /*23490*/  @!P3 HADD2 R153, -R60.H0_H0, -RZ.H0_H0 ;  /* 0xa00000ff3c99b230 */ /* 0x008fe40000000900 */
[----:B--2---:R-:W-:Y:S03]  /*234a0*/  @!P6 HADD2 R66, -R54.H0_H0, -RZ.H0_H0 ;  /* 0xa00000ff3642e230 */ /* 0x004fe60000000900 */
[----:B------:R-:W-:Y:S01]  /*234b0*/  PRMT R63, R153, 0x7610, R63 ;  /* 0x00007610993f7816 */ /* 0x000fe2000000003f */
[----:B------:R-:W-:Y:S01]  /*234c0*/  @!P3 STL.S16 [R1+0x40], R153 ;  /* 0x000040990100b387 */ /* 0x000fe20000100600 */
[----:B------:R-:W-:Y:S03]  /*234d0*/  PRMT R62, R66, 0x7610, R62 ;  /* 0x00007610423e7816 */ /* 0x000fe6000000003e */
[----:B------:R2:W-:Y:S01]  /*234e0*/  @!P6 STL.S16 [R1+0x34], R66 ;  /* 0x000034420100e387 */ /* 0x0005e20000100600 */
[----:B----4-:R-:W-:Y:S02]  /*234f0*/  PRMT R69, R57, 0x5410, R60 ;  /* 0x0000541039457816 */ /* 0x010fe4000000003c */
[----:B------:R-:W-:Y:S01]  /*23500*/  @!P5 PRMT R57, R64, 0x5410, RZ ;  /* 0x000054104039d816 */ /* 0x000fe200000000ff */
[----:B------:R1:W3:Y:S01]  /*23510*/  LDL.S16 R65, [R1+0xc] ;  /* 0x00000c0001417983 */ /* 0x0002e20000100600 */
[----:B------:R-:W-:Y:S02]  /*23520*/  ISETP.LE.U32.AND P5, PT, R56, UR30, PT ;  /* 0x0000001e38007c0c */ /* 0x000fe4000bfa3070 */
[----:B------:R-:W-:Y:S01]  /*23530*/  PRMT R56, R117, 0x7632, R56 ;  /* 0x0000763275387816 */ /* 0x000fe20000000038 */
[----:B------:R1:W4:Y:S01]  /*23540*/  LDL.S16 R64, [R1] ;  /* 0x0000000001407983 */ /* 0x0003220000100600 */
[----:B------:R-:W-:Y:S02]  /*23550*/  @!P3 PRMT R60, R63, 0x5410, RZ ;  /* 0x000054103f3cb816 */ /* 0x000fe400000000ff */
[----:B------:R-:W-:Y:S01]  /*23560*/  ISETP.LE.U32.AND P3, PT, R58, UR30, PT ;  /* 0x0000001e3a007c0c */ /* 0x000fe2000bf63070 */
[----:B------:R-:W-:Y:S01]  /*23570*/  @!P1 HADD2 R152, -R56.H0_H0, -RZ.H0_H0 ;  /* 0xa00000ff38989230 */ /* 0x000fe20000000900 */
[--C-:B------:R-:W-:Y:S01]  /*23580*/  SHF.R.U32.HI R58, RZ, 0x18, R61.reuse ;  /* 0x00000018ff3a7819 */ /* 0x100fe2000001163d */
[----:B------:R-:W-:Y:S01]  /*23590*/  STG.E.U16 [R112.64+0xb2], R60 ;  /* 0x0000b23c70007986 */ /* 0x000fe2000c10152c */
[----:B------:R-:W-:Y:S02]  /*235a0*/  SHF.R.U32.HI R61, RZ, 0x10, R61 ;  /* 0x00000010ff3d7819 */ /* 0x000fe4000001163d */
[----:B------:R-:W-:Y:S01]  /*235b0*/  PRMT R59, R152, 0x7610, R59 ;  /* 0x00007610983b7816 */ /* 0x000fe2000000003b */
[----:B------:R-:W-:Y:S01]  /*235c0*/  @!P1 STL.S16 [R1+0x10], R152 ;  /* 0x0000109801009387 */ /* 0x000fe20000100600 */
[----:B------:R-:W-:Y:S03]  /*235d0*/  LOP3.LUT R61, R61, 0xff, RZ, 0xc0, !PT ;  /* 0x000000ff3d3d7812 */ /* 0x000fe600078ec0ff */
[----:B------:R1:W-:Y:S01]  /*235e0*/  STG.E.U16 [R112.64+0xb0], R57 ;  /* 0x0000b03970007986 */ /* 0x0003e2000c10152c */
[----:B--2---:R-:W-:Y:S02]  /*235f0*/  PRMT R66, R54, 0x5410, R56 ;  /* 0x0000541036427816 */ /* 0x004fe40000000038 */
[----:B------:R-:W-:Y:S02]  /*23600*/  @!P1 PRMT R56, R59, 0x5410, RZ ;  /* 0x000054103b389816 */ /* 0x000fe400000000ff */
[----:B------:R-:W-:Y:S02]  /*23610*/  ISETP.LE.U32.AND P1, PT, R61, UR30, PT ;  /* 0x0000001e3d007c0c */ /* 0x000fe4000bf23070 */
[----:B------:R-:W-:Y:S01]  /*23620*/  @!P6 PRMT R54, R62, 0x5410, RZ ;  /* 0x000054103e36e816 */ /* 0x000fe200000000ff */
[----:B------:R2:W2:Y:S01]  /*23630*/  LDL.S16 R61, [R1+0x4] ;  /* 0x00000400013d7983 */ /* 0x0004a20000100600 */
[----:B------:R-:W-:Y:S01]  /*23640*/  ISETP.LE.U32.AND P6, PT, R58, UR30, PT ;  /* 0x0000001e3a007c0c */ /* 0x000fe2000bfc3070 */
[----:B------:R-:W-:Y:S01]  /*23650*/  IMAD.WIDE.U32 R62, R53, -0x2daee0ad, RZ ;  /* 0xd2511f53353e7825 */ /* 0x000fe200078e00ff */
[----:B------:R-:W-:Y:S01]  /*23660*/  LOP3.LUT R58, R149, UR18, R124, 0x96, !PT ;  /* 0x00000012953a7c12 */ /* 0x000fe2000f8e967c */
[----:B------:R1:W-:Y:S03]  /*23670*/  STG.E.U16 [R110.64+0xae], R54 ;  /* 0x0000ae366e007986 */ /* 0x0003e6000c10152c */
[----:B------:R-:W-:Y:S01]  /*23680*/  LOP3.LUT R53, R63, UR17, R160, 0x96, !PT ;  /* 0x000000113f357c12 */ /* 0x000fe2000f8e96a0 */
[----:B------:R-:W-:Y:S01]  /*23690*/  IMAD.WIDE.U32 R58, R58, -0x2daee0ad, RZ ;  /* 0xd2511f533a3a7825 */ /* 0x000fe200078e00ff */
[----:B------:R1:W-:Y:S03]  /*236a0*/  STG.E.U16 [R110.64+0xb0], R56 ;  /* 0x0000b0386e007986 */ /* 0x0003e6000c10152c */
[----:B------:R-:W-:Y:S01]  /*236b0*/  IMAD.WIDE.U32 R124, R53, -0x326172a9, RZ ;  /* 0xcd9e8d57357c7825 */ /* 0x000fe200078e00ff */
[----:B------:R-:W-:Y:S04]  /*236c0*/  LOP3.LUT R53, R59, UR15, R62, 0x96, !PT ;  /* 0x0000000f3b357c12 */ /* 0x000fe8000f8e963e */
[----:B------:R-:W-:Y:S01]  /*236d0*/  LOP3.LUT R148, R125, UR16, R148, 0x96, !PT ;  /* 0x000000107d947c12 */ /* 0x000fe2000f8e9694 */
[----:B------:R-:W-:Y:S01]  /*236e0*/  IMAD.WIDE.U32 R62, R53, -0x326172a9, RZ ;  /* 0xcd9e8d57353e7825 */ /* 0x000fe200078e00ff */
[----:B------:R-:W-:Y:S02]  /*236f0*/  PRMT R53, R115, 0x7610, R53 ;  /* 0x0000761073357816 */ /* 0x000fe40000000035 */
[----:B-1----:R-:W-:Y:S01]  /*23700*/  PRMT R57, R118, 0x7610, R57 ;  /* 0x0000761076397816 */ /* 0x002fe20000000039 */
[----:B------:R-:W-:Y:S01]  /*23710*/  IMAD.WIDE.U32 R148, R148, -0x2daee0ad, RZ ;  /* 0xd2511f5394947825 */ /* 0x000fe200078e00ff */
[----:B------:R-:W-:Y:S03]  /*23720*/  LOP3.LUT R124, R63, UR14, R124, 0x96, !PT ;  /* 0x0000000e3f7c7c12 */ /* 0x000fe6000f8e967c */
[----:B------:R-:W-:Y:S01]  /*23730*/  @!P5 HADD2 R249, -R57.H0_H0, -RZ.H0_H0 ;  /* 0xa00000ff39f9d230 */ /* 0x000fe20000000900 */
[--C-:B------:R-:W-:Y:S01]  /*23740*/  LOP3.LUT R119, R149, UR13, R58.reuse, 0x96, !PT ;  /* 0x0000000d95777c12 */ /* 0x100fe2000f8e963a */
[----:B------:R-:W-:Y:S01]  /*23750*/  IMAD.WIDE.U32 R124, R124, -0x2daee0ad, RZ ;  /* 0xd2511f537c7c7825 */ /* 0x000fe200078e00ff */
[----:B------:R-:W-:Y:S02]  /*23760*/  PRMT R58, R115, 0x7632, R58 ;  /* 0x00007632733a7816 */ /* 0x000fe4000000003a */
[----:B------:R-:W-:Y:S01]  /*23770*/  PRMT R54, R118, 0x7632, R54 ;  /* 0x0000763276367816 */ /* 0x000fe20000000036 */
[----:B------:R-:W-:Y:S01]  /*23780*/  IMAD.WIDE.U32 R118, R119, -0x326172a9, RZ ;  /* 0xcd9e8d5777767825 */ /* 0x000fe200078e00ff */
[----:B------:R-:W-:Y:S02]  /*23790*/  LOP3.LUT R152, R125, UR11, R148, 0x96, !PT ;  /* 0x0000000b7d987c12 */ /* 0x000fe4000f8e9694 */
[----:B------:R-:W-:Y:S01]  /*237a0*/  PRMT R56, R116, 0x7632, R56 ;  /* 0x0000763274387816 */ /* 0x000fe20000000038 */
[----:B------:R-:W-:Y:S01]  /*237b0*/  @!P3 HADD2 R248, -R54.H0_H0, -RZ.H0_H0 ;  /* 0xa00000ff36f8b230 */ /* 0x000fe20000000900 */
[----:B------:R-:W-:Y:S01]  /*237c0*/  LOP3.LUT R115, R119, UR12, R62, 0x96, !PT ;  /* 0x0000000c77737c12 */ /* 0x000fe2000f8e963e */
[----:B------:R-:W-:Y:S01]  /*237d0*/  IMAD.WIDE.U32 R152, R152, -0x326172a9, RZ ;  /* 0xcd9e8d5798987825 */ /* 0x000fe200078e00ff */
[----:B------:R-:W-:Y:S04]  /*237e0*/  SHF.R.U32.HI R119, RZ, 0x10, R178 ;  /* 0x00000010ff777819 */ /* 0x000fe800000116b2 */
[----:B------:R-:W-:Y:S01]  /*237f0*/  LOP3.LUT R119, R119, 0xff, RZ, 0xc0, !PT ;  /* 0x000000ff77777812 */ /* 0x000fe200078ec0ff */
[----:B---3--:R-:W-:Y:S02]  /*23800*/  @!P4 HADD2 R65, -R53.H0_H0, -RZ.H0_H0 ;  /* 0xa00000ff3541c230 */ /* 0x008fe40000000900 */
[----:B----4-:R-:W-:Y:S03]  /*23810*/  @!P2 HADD2 R64, -R58.H0_H0, -RZ.H0_H0 ;  /* 0xa00000ff3a40a230 */ /* 0x010fe60000000900 */
[----:B------:R-:W-:Y:S01]  /*23820*/  PRMT R60, R65, 0x7610, R60 ;  /* 0x00007610413c7816 */ /* 0x000fe2000000003c */
[----:B------:R1:W-:Y:S01]  /*23830*/  @!P4 STL.S16 [R1+0xc], R65 ;  /* 0x00000c410100c387 */ /* 0x0003e20000100600 */
[----:B------:R-:W-:Y:S03]  /*23840*/  PRMT R59, R64, 0x7610, R59 ;  /* 0x00007610403b7816 */ /* 0x000fe6000000003b */
[----:B------:R3:W-:Y:S01]  /*23850*/  @!P2 STL.S16 [R1], R64 ;  /* 0x000000400100a387 */ /* 0x0007e20000100600 */
[----:B--2---:R-:W-:Y:S01]  /*23860*/  @!P6 HADD2 R61, -R56.H0_H0, -RZ.H0_H0 ;  /* 0xa00000ff383de230 */ /* 0x004fe20000000900 */
[----:B-1----:R-:W-:Y:S02]  /*23870*/  PRMT R65, R53, 0x5410, R58 ;  /* 0x0000541035417816 */ /* 0x002fe4000000003a */
[----:B------:R-:W-:Y:S02]  /*23880*/  @!P4 PRMT R53, R60, 0x5410, RZ ;  /* 0x000054103c35c816 */ /* 0x000fe400000000ff */
[----:B------:R-:W-:Y:S01]  /*23890*/  @!P6 STL.S16 [R1+0x4], R61 ;  /* 0x0000043d0100e387 */ /* 0x000fe20000100600 */
[----:B------:R-:W-:Y:S02]  /*238a0*/  @!P2 PRMT R58, R59, 0x5410, RZ ;  /* 0x000054103b3aa816 */ /* 0x000fe400000000ff */
[----:B---3--:R-:W-:Y:S01]  /*238b0*/  PRMT R64, R57, 0x5410, R54 ;  /* 0x0000541039407816 */ /* 0x008fe20000000036 */
[----:B------:R1:W-:Y:S01]  /*238c0*/  STG.E.U16 [R108.64+0xb0], R53 ;  /* 0x0000b0356c007986 */ /* 0x0003e2000c10152c */
[----:B------:R-:W-:Y:S02]  /*238d0*/  @!P5 PRMT R57, R249, 0x5410, RZ ;  /* 0x00005410f939d816 */ /* 0x000fe400000000ff */
[----:B------:R-:W-:Y:S01]  /*238e0*/  @!P3 PRMT R54, R248, 0x5410, RZ ;  /* 0x00005410f836b816 */ /* 0x000fe200000000ff */
[----:B------:R2:W3:Y:S04]  /*238f0*/  LDL.S16 R191, [R1+0xcc] ;  /* 0x0000cc0001bf7983 */ /* 0x0004e80000100600 */
[----:B------:R4:W-:Y:S04]  /*23900*/  STG.E.U16 [R108.64+0xb2], R58 ;  /* 0x0000b23a6c007986 */ /* 0x0009e8000c10152c */
[----:B------:R2:W-:Y:S04]  /*23910*/  STG.E.U16 [R172.64+0xc0], R57 ;  /* 0x0000c039ac007986 */ /* 0x0005e8000c10152c */
[----:B------:R2:W-:Y:S01]  /*23920*/  STG.E.U16 [R172.64+0xc2], R54 ;  /* 0x0000c236ac007986 */ /* 0x0005e2000c10152c */
[----:B-1----:R-:W-:Y:S01]  /*23930*/  PRMT R53, R116, 0x7610, R53 ;  /* 0x0000761074357816 */ /* 0x002fe20000000035 */
[----:B------:R-:W-:Y:S03]  /*23940*/  IMAD.WIDE.U32 R116, R121, -0x2daee0ad, RZ ;  /* 0xd2511f5379747825 */ /* 0x000fe600078e00ff */
[----:B------:R-:W-:Y:S01]  /*23950*/  PRMT R63, R53, 0x5410, R56 ;  /* 0x00005410353f7816 */ /* 0x000fe20000000038 */
[----:B------:R-:W-:Y:S01]  /*23960*/  @!P1 HADD2 R247, -R53.H0_H0, -RZ.H0_H0 ;  /* 0xa00000ff35f79230 */ /* 0x000fe20000000900 */
[----:B----4-:R-:W-:Y:S04]  /*23970*/  PRMT R58, R61, 0x7610, R58 ;  /* 0x000076103d3a7816 */ /* 0x010fe8000000003a */
[----:B------:R-:W-:Y:S02]  /*23980*/  @!P1 PRMT R53, R247, 0x5410, RZ ;  /* 0x00005410f7359816 */ /* 0x000fe400000000ff */
[----:B--2---:R-:W-:Y:S01]  /*23990*/  LOP3.LUT R57, R153, UR5, R118, 0x96, !PT ;  /* 0x0000000599397c12 */ /* 0x004fe2000f8e9676 */
[----:B------:R-:W-:Y:S01]  /*239a0*/  UIADD3 UR5, UR29, 0x646e171e, URZ ;  /* 0x646e171e1d057890 */ /* 0x000fe2000fffe03f */
[----:B------:R-:W-:Y:S01]  /*239b0*/  @!P6 PRMT R56, R58, 0x5410, RZ ;  /* 0x000054103a38e816 */ /* 0x000fe200000000ff */
[----:B------:R1:W-:Y:S01]  /*239c0*/  STG.E.U16 [R112.64+0xc0], R53 ;  /* 0x0000c03570007986 */ /* 0x0003e2000c10152c */
[C---:B------:R-:W-:Y:S03]  /*239d0*/  PRMT R54, R114.reuse, 0x7632, R54 ;  /* 0x0000763272367816 */ /* 0x040fe60000000036 */
[----:B------:R-:W-:Y:S01]  /*239e0*/  LOP3.LUT R182, R177, UR5, R182, 0x96, !PT ;  /* 0x00000005b1b67c12 */ /* 0x000fe2000f8e96b6 */
[----:B------:R2:W-:Y:S01]  /*239f0*/  STG.E.U16 [R112.64+0xc2], R56 ;  /* 0x0000c23870007986 */ /* 0x0005e2000c10152c */
[----:B------:R-:W-:Y:S02]  /*23a00*/  LOP3.LUT R174, R179, UR5, R174, 0x96, !PT ;  /* 0x00000005b3ae7c12 */ /* 0x000fe4000f8e96ae */
[----:B------:R-:W-:Y:S02]  /*23a10*/  LOP3.LUT R134, R151, UR5, R134, 0x96, !PT ;  /* 0x0000000597867c12 */ /* 0x000fe4000f8e9686 */
[----:B------:R-:W-:Y:S02]  /*23a20*/  LOP3.LUT R136, R155, UR5, R136, 0x96, !PT ;  /* 0x000000059b887c12 */ /* 0x000fe4000f8e9688 */
[----:B------:R-:W-:Y:S02]  /*23a30*/  LOP3.LUT R120, R129, UR5, R120, 0x96, !PT ;  /* 0x0000000581787c12 */ /* 0x000fe4000f8e9678 */
[----:B------:R-:W-:Y:S02]  /*23a40*/  LOP3.LUT R122, R139, UR5, R122, 0x96, !PT ;  /* 0x000000058b7a7c12 */ /* 0x000fe4000f8e967a */
[----:B-1----:R-:W-:Y:S04]  /*23a50*/  LOP3.LUT R53, R57, 0xff, RZ, 0xc0, !PT ;  /* 0x000000ff39357812 */ /* 0x002fe800078ec0ff */
[----:B------:R-:W-:Y:S02]  /*23a60*/  ISETP.LE.U32.AND P1, PT, R53, UR30, PT ;  /* 0x0000001e35007c0c */ /* 0x000fe4000bf23070 */
[----:B------:R-:W-:Y:S01]  /*23a70*/  PRMT R53, R114, 0x7610, R53 ;  /* 0x0000761072357816 */ /* 0x000fe20000000035 */
[----:B------:R-:W-:Y:S01]  /*23a80*/  IMAD.WIDE.U32 R114, R115, -0x2daee0ad, RZ ;  /* 0xd2511f5373727825 */ /* 0x000fe200078e00ff */
[----:B--2---:R-:W-:Y:S02]  /*23a90*/  PRMT R56, R107, 0x7632, R56 ;  /* 0x000076326b387816 */ /* 0x004fe40000000038 */
[----:B------:R-:W-:Y:S07]  /*23aa0*/  PRMT R60, R53, 0x5410, R54 ;  /* 0x00005410353c7816 */ /* 0x000fee0000000036 */
[----:B------:R-:W-:Y:S05]  /*23ab0*/  @!P1 HADD2 R252, -R53.H0_H0, -RZ.H0_H0 ;  /* 0xa00000ff35fc9230 */ /* 0x000fea0000000900 */
[----:B------:R-:W-:Y:S05]  /*23ac0*/  @!P1 PRMT R53, R252, 0x5410, RZ ;  /* 0x00005410fc359816 */ /* 0x000fea00000000ff */
[----:B------:R1:W-:Y:S02]  /*23ad0*/  STG.E.U16 [R110.64+0xbe], R53 ;  /* 0x0000be356e007986 */ /* 0x0003e4000c10152c */
[----:B-1----:R-:W-:Y:S04]  /*23ae0*/  LOP3.LUT R53, R57, 0xffff, RZ, 0xc0, !PT ;  /* 0x0000ffff39357812 */ /* 0x002fe800078ec0ff */
[----:B------:R-:W-:Y:S04]  /*23af0*/  SHF.R.U32.HI R53, RZ, 0x8, R53 ;  /* 0x00000008ff357819 */ /* 0x000fe80000011635 */
[----:B------:R-:W-:Y:S04]  /*23b00*/  LOP3.LUT R53, R53, 0xffff, RZ, 0xc0, !PT ;  /* 0x0000ffff35357812 */ /* 0x000fe800078ec0ff */
[----:B------:R-:W-:Y:S02]  /*23b10*/  ISETP.LE.U32.AND P3, PT, R53, UR30, PT ;  /* 0x0000001e35007c0c */ /* 0x000fe4000bf63070 */
[--C-:B------:R-:W-:Y:S02]  /*23b20*/  SHF.R.U32.HI R53, RZ, 0x10, R57.reuse ;  /* 0x00000010ff357819 */ /* 0x100fe40000011639 */
[----:B------:R-:W-:Y:S02]  /*23b30*/  SHF.R.U32.HI R57, RZ, 0x18, R57 ;  /* 0x00000018ff397819 */ /* 0x000fe40000011639 */
[----:B------:R-:W-:Y:S02]  /*23b40*/  LOP3.LUT R53, R53, 0xff, RZ, 0xc0, !PT ;  /* 0x000000ff35357812 */ /* 0x000fe400078ec0ff */
[----:B------:R-:W-:Y:S02]  /*23b50*/  ISETP.LE.U32.AND P1, PT, R57, UR30, PT ;  /* 0x0000001e39007c0c */ /* 0x000fe4000bf23070 */
[----:B------:R-:W-:Y:S02]  /*23b60*/  ISETP.LE.U32.AND P2, PT, R53, UR30, PT ;  /* 0x0000001e35007c0c */ /* 0x000fe4000bf43070 */
[C---:B------:R-:W-:Y:S01]  /*23b70*/  LOP3.LUT R53, R132.reuse, 0xff, RZ, 0xc0, !PT ;  /* 0x000000ff84357812 */ /* 0x040fe200078ec0ff */
[----:B------:R-:W-:Y:S01]  /*23b80*/  @!P3 HADD2 R246, -R54.H0_H0, -RZ.H0_H0 ;  /* 0xa00000ff36f6b230 */ /* 0x000fe20000000900 */
[----:B------:R-:W-:Y:S02]  /*23b90*/  SHF.R.U32.HI R57, RZ, 0x10, R132 ;  /* 0x00000010ff397819 */ /* 0x000fe40000011684 */
[----:B------:R-:W-:Y:S02]  /*23ba0*/  ISETP.LE.U32.AND P6, PT, R53, UR30, PT ;  /* 0x0000001e35007c0c */ /* 0x000fe4000bfc3070 */
[----:B------:R-:W-:Y:S02]  /*23bb0*/  LOP3.LUT R53, R132, 0xffff, RZ, 0xc0, !PT ;  /* 0x0000ffff84357812 */ /* 0x000fe400078ec0ff */
[----:B------:R-:W-:Y:S01]  /*23bc0*/  @!P3 PRMT R54, R246, 0x5410, RZ ;  /* 0x00005410f636b816 */ /* 0x000fe200000000ff */
[----:B------:R-:W-:Y:S01]  /*23bd0*/  @!P1 HADD2 R232, -R56.H0_H0, -RZ.H0_H0 ;  /* 0xa00000ff38e89230 */ /* 0x000fe20000000900 */
[----:B------:R-:W-:Y:S02]  /*23be0*/  SHF.R.U32.HI R53, RZ, 0x8, R53 ;  /* 0x00000008ff357819 */ /* 0x000fe40000011635 */
[----:B------:R-:W-:Y:S01]  /*23bf0*/  LOP3.LUT R57, R57, 0xff, RZ, 0xc0, !PT ;  /* 0x000000ff39397812 */ /* 0x000fe200078ec0ff */
[----:B------:R1:W-:Y:S01]  /*23c00*/  STG.E.U16 [R110.64+0xc0], R54 ;  /* 0x0000c0366e007986 */ /* 0x0003e2000c10152c */
[----:B------:R-:W-:Y:S02]  /*23c10*/  LOP3.LUT R53, R53, 0xffff, RZ, 0xc0, !PT ;  /* 0x0000ffff35357812 */ /* 0x000fe400078ec0ff */
[----:B------:R-:W-:Y:S01]  /*23c20*/  ISETP.LE.U32.AND P4, PT, R57, UR30, PT ;  /* 0x0000001e39007c0c */ /* 0x000fe2000bf83070 */
[----:B------:R-:W-:Y:S01]  /*23c30*/  @!P6 HADD2 R241, -R55.H0_H0, -RZ.H0_H0 ;  /* 0xa00000ff37f1e230 */ /* 0x000fe20000000900 */
[----:B------:R-:W-:Y:S02]  /*23c40*/  ISETP.LE.U32.AND P5, PT, R53, UR30, PT ;  /* 0x0000001e35007c0c */ /* 0x000fe4000bfa3070 */
[----:B------:R-:W-:Y:S02]  /*23c50*/  PRMT R53, R107, 0x7610, R53 ;  /* 0x000076106b357816 */ /* 0x000fe40000000035 */
[----:B------:R-:W-:Y:S02]  /*23c60*/  LOP3.LUT R107, R178, 0xff, RZ, 0xc0, !PT ;  /* 0x000000ffb26b7812 */ /* 0x000fe400078ec0ff */
[----:B------:R-:W-:Y:S01]  /*23c70*/  PRMT R59, R53, 0x5410, R56 ;  /* 0x00005410353b7816 */ /* 0x000fe20000000038 */
[----:B------:R-:W-:Y:S01]  /*23c80*/  @!P2 HADD2 R245, -R53.H0_H0, -RZ.H0_H0 ;  /* 0xa00000ff35f5a230 */ /* 0x000fe20000000900 */
[----:B------:R-:W-:Y:S03]  /*23c90*/  @!P1 PRMT R56, R232, 0x5410, RZ ;  /* 0x00005410e8389816 */ /* 0x000fe600000000ff */
[----:B------:R-:W-:Y:S01]  /*23ca0*/  @!P4 HADD2 R239, -R52.H0_H0, -RZ.H0_H0 ;  /* 0xa00000ff34efc230 */ /* 0x000fe20000000900 */
[----:B------:R-:W-:Y:S01]  /*23cb0*/  @!P2 PRMT R53, R245, 0x5410, RZ ;  /* 0x00005410f535a816 */ /* 0x000fe200000000ff */
[----:B------:R2:W-:Y:S04]  /*23cc0*/  STG.E.U16 [R108.64+0xc2], R56 ;  /* 0x0000c2386c007986 */ /* 0x0005e8000c10152c */
[----:B------:R4:W-:Y:S01]  /*23cd0*/  STG.E.U16 [R108.64+0xc0], R53 ;  /* 0x0000c0356c007986 */ /* 0x0009e2000c10152c */
[C---:B-1----:R-:W-:Y:S04]  /*23ce0*/  PRMT R54, R55.reuse, 0x7632, R54 ;  /* 0x0000763237367816 */ /* 0x042fe80000000036 */
[----:B------:R-:W-:Y:S01]  /*23cf0*/  PRMT R62, R55, 0x5410, R54 ;  /* 0x00005410373e7816 */ /* 0x000fe20000000036 */
[----:B------:R-:W-:Y:S01]  /*23d00*/  @!P5 HADD2 R240, -R54.H0_H0, -RZ.H0_H0 ;  /* 0xa00000ff36f0d230 */ /* 0x000fe20000000900 */
[----:B------:R-:W-:Y:S04]  /*23d10*/  @!P6 PRMT R55, R241, 0x5410, RZ ;  /* 0x00005410f137e816 */ /* 0x000fe800000000ff */
[----:B------:R-:W-:Y:S01]  /*23d20*/  @!P5 PRMT R54, R240, 0x5410, RZ ;  /* 0x00005410f036d816 */ /* 0x000fe200000000ff */
[----:B------:R1:W-:Y:S04]  /*23d30*/  STG.E.U16 [R172.64+0xd0], R55 ;  /* 0x0000d037ac007986 */ /* 0x0003e8000c10152c */
[----:B------:R1:W-:Y:S01]  /*23d40*/  STG.E.U16 [R172.64+0xd2], R54 ;  /* 0x0000d236ac007986 */ /* 0x0003e2000c10152c */
[C---:B--2---:R-:W-:Y:S02]  /*23d50*/  PRMT R56, R40.reuse, 0x7632, R56 ;  /* 0x0000763228387816 */ /* 0x044fe40000000038 */
[----:B----4-:R-:W-:Y:S02]  /*23d60*/  SHF.R.U32.HI R53, RZ, 0x18, R132 ;  /* 0x00000018ff357819 */ /* 0x010fe40000011684 */
[----:B------:R-:W-:Y:S02]  /*23d70*/  PRMT R163, R40, 0x5410, R56 ;  /* 0x0000541028a37816 */ /* 0x000fe40000000038 */
[----:B------:R-:W-:Y:S02]  /*23d80*/  ISETP.LE.U32.AND P2, PT, R53, UR30, PT ;  /* 0x0000001e35007c0c */ /* 0x000fe4000bf43070 */
[C---:B------:R-:W-:Y:S04]  /*23d90*/  PRMT R53, R52.reuse, 0x7632, R53 ;  /* 0x0000763234357816 */ /* 0x040fe80000000035 */
[----:B------:R-:W-:Y:S02]  /*23da0*/  PRMT R61, R52, 0x5410, R53 ;  /* 0x00005410343d7816 */ /* 0x000fe40000000035 */
[----:B------:R-:W-:Y:S02]  /*23db0*/  @!P4 PRMT R52, R239, 0x5410, RZ ;  /* 0x00005410ef34c816 */ /* 0x000fe400000000ff */
[C---:B-1----:R-:W-:Y:S03]  /*23dc0*/  LOP3.LUT R55, R152.reuse, 0xff, RZ, 0xc0, !PT ;  /* 0x000000ff98377812 */ /* 0x042fe600078ec0ff */
[----:B------:R1:W-:Y:S01]  /*23dd0*/  STG.E.U16 [R112.64+0xd0], R52 ;  /* 0x0000d03470007986 */ /* 0x0003e2000c10152c */
[----:B------:R-:W-:Y:S01]  /*23de0*/  @!P2 HADD2 R234, -R53.H0_H0, -RZ.H0_H0 ;  /* 0xa00000ff35eaa230 */ /* 0x000fe20000000900 */
[----:B------:R-:W-:Y:S02]  /*23df0*/  ISETP.LE.U32.AND P3, PT, R55, UR30, PT ;  /* 0x0000001e37007c0c */ /* 0x000fe4000bf63070 */
[----:B------:R-:W-:Y:S02]  /*23e00*/  LOP3.LUT R55, R152, 0xffff, RZ, 0xc0, !PT ;  /* 0x0000ffff98377812 */ /* 0x000fe400078ec0ff */
[----:B------:R-:W-:Y:S02]  /*23e10*/  @!P2 PRMT R53, R234, 0x5410, RZ ;  /* 0x00005410ea35a816 */ /* 0x000fe400000000ff */
[----:B------:R-:W-:Y:S03]  /*23e20*/  SHF.R.U32.HI R55, RZ, 0x8, R55 ;  /* 0x00000008ff377819 */ /* 0x000fe60000011637 */
[----:B------:R-:W-:Y:S01]  /*23e30*/  STG.E.U16 [R112.64+0xd2], R53 ;  /* 0x0000d23570007986 */ /* 0x000fe2000c10152c */
[----:B------:R-:W-:Y:S03]  /*23e40*/  LOP3.LUT R55, R55, 0xffff, RZ, 0xc0, !PT ;  /* 0x0000ffff37377812 */ /* 0x000fe600078ec0ff */
[----:B------:R-:W-:Y:S01]  /*23e50*/  @!P3 HADD2 R237, -R50.H0_H0, -RZ.H0_H0 ;  /* 0xa00000ff32edb230 */ /* 0x000fe20000000900 */
[----:B------:R-:W-:Y:S02]  /*23e60*/  ISETP.LE.U32.AND P1, PT, R55, UR30, PT ;  /* 0x0000001e37007c0c */ /* 0x000fe4000bf23070 */
[----:B------:R-:W-:Y:S04]  /*23e70*/  SHF.R.U32.HI R55, RZ, 0x10, R152 ;  /* 0x00000010ff377819 */ /* 0x000fe80000011698 */
[----:B------:R-:W-:Y:S02]  /*23e80*/  LOP3.LUT R54, R55, 0xff, RZ, 0xc0, !PT ;  /* 0x000000ff37367812 */ /* 0x000fe400078ec0ff */
[----:B-1----:R-:W-:Y:S02]  /*23e90*/  PRMT R52, R50, 0x7632, R52 ;  /* 0x0000763232347816 */ /* 0x002fe40000000034 */
[----:B------:R-:W-:Y:S02]  /*23ea0*/  ISETP.LE.U32.AND P5, PT, R54, UR30, PT ;  /* 0x0000001e36007c0c */ /* 0x000fe4000bfa3070 */
[----:B------:R-:W-:Y:S01]  /*23eb0*/  PRMT R58, R50, 0x5410, R52 ;  /* 0x00005410323a7816 */ /* 0x000fe20000000034 */
[----:B------:R-:W-:Y:S01]  /*23ec0*/  @!P1 HADD2 R230, -R52.H0_H0, -RZ.H0_H0 ;  /* 0xa00000ff34e69230 */ /* 0x000fe20000000900 */
[----:B------:R-:W-:Y:S02]  /*23ed0*/  @!P3 PRMT R50, R237, 0x5410, RZ ;  /* 0x00005410ed32b816 */ /* 0x000fe400000000ff */
[----:B------:R-:W-:Y:S02]  /*23ee0*/  SHF.R.U32.HI R54, RZ, 0x18, R152 ;  /* 0x00000018ff367819 */ /* 0x000fe40000011698 */
[----:B------:R-:W-:Y:S01]  /*23ef0*/  @!P1 PRMT R52, R230, 0x5410, RZ ;  /* 0x00005410e6349816 */ /* 0x000fe200000000ff */
[----:B------:R1:W-:Y:S01]  /*23f00*/  STG.E.U16 [R110.64+0xce], R50 ;  /* 0x0000ce326e007986 */ /* 0x0003e2000c10152c */
[----:B------:R-:W-:Y:S02]  /*23f10*/  ISETP.LE.U32.AND P4, PT, R54, UR30, PT ;  /* 0x0000001e36007c0c */ /* 0x000fe4000bf83070 */
[----:B------:R-:W-:Y:S01]  /*23f20*/  SHF.R.U32.HI R54, RZ, 0x10, R186 ;  /* 0x00000010ff367819 */ /* 0x000fe200000116ba */
[----:B------:R2:W-:Y:S01]  /*23f30*/  STG.E.U16 [R110.64+0xd0], R52 ;  /* 0x0000d0346e007986 */ /* 0x0005e2000c10152c */
[----:B------:R-:W-:Y:S02]  /*23f40*/  @!P5 HADD2 R229, -R51.H0_H0, -RZ.H0_H0 ;  /* 0xa00000ff33e5d230 */ /* 0x000fe40000000900 */
[----:B------:R-:W-:Y:S02]  /*23f50*/  LOP3.LUT R54, R54, 0xff, RZ, 0xc0, !PT ;  /* 0x000000ff36367812 */ /* 0x000fe400078ec0ff */
[C---:B-1----:R-:W-:Y:S04]  /*23f60*/  PRMT R50, R51.reuse, 0x7632, R50 ;  /* 0x0000763233327816 */ /* 0x042fe80000000032 */
[----:B------:R-:W-:Y:S01]  /*23f70*/  PRMT R57, R51, 0x5410, R50 ;  /* 0x0000541033397816 */ /* 0x000fe20000000032 */
[----:B------:R-:W-:Y:S01]  /*23f80*/  @!P4 HADD2 R228, -R50.H0_H0, -RZ.H0_H0 ;  /* 0xa00000ff32e4c230 */ /* 0x000fe20000000900 */
[----:B------:R-:W-:Y:S02]  /*23f90*/  @!P5 PRMT R51, R229, 0x5410, RZ ;  /* 0x00005410e533d816 */ /* 0x000fe400000000ff */
[----:B--2---:R-:W-:Y:S02]  /*23fa0*/  SHF.R.U32.HI R52, RZ, 0x18, R186 ;  /* 0x00000018ff347819 */ /* 0x004fe400000116ba */
[----:B------:R-:W-:Y:S01]  /*23fb0*/  @!P4 PRMT R50, R228, 0x5410, RZ ;  /* 0x00005410e432c816 */ /* 0x000fe200000000ff */
[----:B------:R1:W-:Y:S01]  /*23fc0*/  STG.E.U16 [R108.64+0xd0], R51 ;  /* 0x0000d0336c007986 */ /* 0x0003e2000c10152c */
[----:B------:R-:W-:Y:S03]  /*23fd0*/  PRMT R52, R54, 0x5410, R52 ;  /* 0x0000541036347816 */ /* 0x000fe60000000034 */
[----:B------:R2:W-:Y:S02]  /*23fe0*/  STG.E.U16 [R108.64+0xd2], R50 ;  /* 0x0000d2326c007986 */ /* 0x0005e4000c10152c */
[--C-:B------:R-:W-:Y:S05]  /*23ff0*/  HSET2.LE.AND R52, R52, R165.reuse, PT ;  /* 0x000000a534347233 */ /* 0x100fea0003803000 */
[----:B------:R-:W-:Y:S02]  /*24000*/  LOP3.LUT R47, R52, R47, RZ, 0xc0, !PT ;  /* 0x0000002f342f7212 */ /* 0x000fe400078ec0ff */
[----:B------:R-:W-:Y:S02]  /*24010*/  LOP3.LUT R52, R178, 0xffff, RZ, 0xc0, !PT ;  /* 0x0000ffffb2347812 */ /* 0x000fe400078ec0ff */
[----:B------:R-:W-:Y:S02]  /*24020*/  SHF.R.U32.HI R178, RZ, 0x18, R178 ;  /* 0x00000018ffb27819 */ /* 0x000fe400000116b2 */
[----:B------:R-:W-:Y:S04]  /*24030*/  SHF.R.U32.HI R52, RZ, 0x8, R52 ;  /* 0x00000008ff347819 */ /* 0x000fe80000011634 */
[----:B------:R-:W-:Y:S02]  /*24040*/  PRMT R107, R107, 0x5410, R52 ;  /* 0x000054106b6b7816 */ /* 0x000fe40000000034 */
[C-C-:B-1----:R-:W-:Y:S02]  /*24050*/  LOP3.LUT R51, R117.reuse, UR4, R126.reuse, 0x96, !PT ;  /* 0x0000000475337c12 */ /* 0x142fe4000f8e967e */
[----:B------:R-:W-:Y:S02]  /*24060*/  LOP3.LUT R126, R117, UR5, R126, 0x96, !PT ;  /* 0x00000005757e7c12 */ /* 0x000fe4000f8e967e */
[----:B--2---:R-:W-:Y:S04]  /*24070*/  LOP3.LUT R50, R51, 0xff, RZ, 0xc0, !PT ;  /* 0x000000ff33327812 */ /* 0x004fe800078ec0ff */
[----:B------:R-:W-:Y:S02]  /*24080*/  ISETP.LE.U32.AND P1, PT, R50, UR30, PT ;  /* 0x0000001e32007c0c */ /* 0x000fe4000bf23070 */
[C---:B------:R-:W-:Y:S04]  /*24090*/  PRMT R50, R48.reuse, 0x7632, R50 ;  /* 0x0000763230327816 */ /* 0x040fe80000000032 */
        /* <DEDUP_REMOVED lines=13> */
[C---:B------:R-:W-:Y:S01]  /*24170*/  PRMT R48, R49.reuse, 0x7632, R48 ;  /* 0x0000763231307816 */ /* 0x040fe20000000030 */
[----:B------:R-:W-:Y:S01]  /*24180*/  @!P3 HADD2 R231, -R50.H0_H0, -RZ.H0_H0 ;  /* 0xa00000ff32e7b230 */ /* 0x000fe20000000900 */
[----:B------:R-:W-:Y:S02]  /*24190*/  SHF.R.U32.HI R51, RZ, 0x10, R180 ;  /* 0x00000010ff337819 */ /* 0x000fe400000116b4 */
[----:B------:R-:W-:Y:S02]  /*241a0*/  PRMT R161, R49, 0x5410, R48 ;  /* 0x0000541031a17816 */ /* 0x000fe40000000030 */
[----:B------:R-:W-:Y:S02]  /*241b0*/  @!P3 PRMT R50, R231, 0x5410, RZ ;  /* 0x00005410e732b816 */ /* 0x000fe400000000ff */
[----:B------:R-:W-:Y:S01]  /*241c0*/  LOP3.LUT R51, R51, 0xff, RZ, 0xc0, !PT ;  /* 0x000000ff33337812 */ /* 0x000fe200078ec0ff */
[----:B------:R-:W-:Y:S02]  /*241d0*/  @!P1 HADD2 R225, -R48.H0_H0, -RZ.H0_H0 ;  /* 0xa00000ff30e19230 */ /* 0x000fe40000000900 */
[----:B------:R-:W-:Y:S01]  /*241e0*/  @!P2 HADD2 R227, -R49.H0_H0, -RZ.H0_H0 ;  /* 0xa00000ff31e3a230 */ /* 0x000fe20000000900 */
[----:B------:R-:W-:Y:S02]  /*241f0*/  STG.E.U16 [R172.64+0xe2], R50 ;  /* 0x0000e232ac007986 */ /* 0x000fe4000c10152c */
[----:B------:R-:W-:Y:S02]  /*24200*/  @!P1 PRMT R48, R225, 0x5410, RZ ;  /* 0x00005410e1309816 */ /* 0x000fe400000000ff */
[----:B------:R-:W-:Y:S03]  /*24210*/  @!P2 PRMT R49, R227, 0x5410, RZ ;  /* 0x00005410e331a816 */ /* 0x000fe600000000ff */
[----:B------:R-:W-:Y:S04]  /*24220*/  STG.E.U16 [R112.64+0xe2], R48 ;  /* 0x0000e23070007986 */ /* 0x000fe8000c10152c */
[----:B------:R1:W-:Y:S02]  /*24230*/  STG.E.U16 [R112.64+0xe0], R49 ;  /* 0x0000e03170007986 */ /* 0x0003e4000c10152c */
[C-C-:B-1----:R-:W-:Y:S01]  /*24240*/  LOP3.LUT R49, R115.reuse, UR4, R124.reuse, 0x96, !PT ;  /* 0x0000000473317c12 */ /* 0x142fe2000f8e967c */
[----:B------:R-:W-:Y:S01]  /*24250*/  UIADD3 UR4, UR28, -0x4ab325aa, URZ ;  /* 0xb54cda561c047890 */ /* 0x000fe2000fffe03f */
[----:B------:R-:W-:Y:S02]  /*24260*/  LOP3.LUT R124, R115, UR5, R124, 0x96, !PT ;  /* 0x00000005737c7c12 */ /* 0x000fe4000f8e967c */
[----:B------:R-:W-:Y:S03]  /*24270*/  LOP3.LUT R48, R49, 0xff, RZ, 0xc0, !PT ;  /* 0x000000ff31307812 */ /* 0x000fe600078ec0ff */
[----:B------:R-:W-:Y:S02]  /*24280*/  LOP3.LUT R184, R181, UR4, R184, 0x96, !PT ;  /* 0x00000004b5b87c12 */ /* 0x000fe4000f8e96b8 */
[----:B------:R-:W-:Y:S02]  /*24290*/  ISETP.LE.U32.AND P1, PT, R48, UR30, PT ;  /* 0x0000001e30007c0c */ /* 0x000fe4000bf23070 */
[----:B------:R-:W-:Y:S02]  /*242a0*/  PRMT R48, R41, 0x7632, R48 ;  /* 0x0000763229307816 */ /* 0x000fe40000000030 */
[----:B------:R-:W-:Y:S02]  /*242b0*/  LOP3.LUT R158, R157, UR4, R158, 0x96, !PT ;  /* 0x000000049d9e7c12 */ /* 0x000fe4000f8e969e */
[----:B------:R-:W-:Y:S02]  /*242c0*/  PRMT R148, R41, 0x5410, R48 ;  /* 0x0000541029947816 */ /* 0x000fe40000000030 */
[----:B------:R-:W-:Y:S02]  /*242d0*/  LOP3.LUT R168, R167, UR4, R168, 0x96, !PT ;  /* 0x00000004a7a87c12 */ /* 0x000fe4000f8e96a8 */
[----:B------:R-:W-:Y:S02]  /*242e0*/  LOP3.LUT R140, R143, UR4, R140, 0x96, !PT ;  /* 0x000000048f8c7c12 */ /* 0x000fe4000f8e968c */
[----:B------:R-:W-:Y:S01]  /*242f0*/  LOP3.LUT R146, R145, UR4, R146, 0x96, !PT ;  /* 0x0000000491927c12 */ /* 0x000fe2000f8e9692 */
[----:B------:R-:W-:Y:S01]  /*24300*/  @!P1 HADD2 R226, -R41.H0_H0, -RZ.H0_H0 ;  /* 0xa00000ff29e29230 */ /* 0x000fe20000000900 */
[----:B------:R-:W-:Y:S02]  /*24310*/  LOP3.LUT R130, R133, UR4, R130, 0x96, !PT ;  /* 0x0000000485827c12 */ /* 0x000fe4000f8e9682 */
[----:B------:R-:W-:Y:S02]  /*24320*/  LOP3.LUT R118, R153, UR4, R118, 0x96, !PT ;  /* 0x0000000499767c12 */ /* 0x000fe4000f8e9676 */
        /* <DEDUP_REMOVED lines=13> */
[----:B------:R-:W-:Y:S02]  /*24400*/  LOP3.LUT R49, R186, 0xffff, RZ, 0xc0, !PT ;  /* 0x0000ffffba317812 */ /* 0x000fe400078ec0ff */
[----:B------:R-:W-:Y:S02]  /*24410*/  PRMT R149, R43, 0x5410, R41 ;  /* 0x000054102b957816 */ /* 0x000fe40000000029 */
[----:B------:R-:W-:Y:S02]  /*24420*/  @!P3 PRMT R48, R224, 0x5410, RZ ;  /* 0x00005410e030b816 */ /* 0x000fe400000000ff */
[----:B------:R-:W-:Y:S01]  /*24430*/  SHF.R.U32.HI R49, RZ, 0x8, R49 ;  /* 0x00000008ff317819 */ /* 0x000fe20000011631 */
[----:B------:R-:W-:Y:S02]  /*24440*/  @!P1 HADD2 R219, -R41.H0_H0, -RZ.H0_H0 ;  /* 0xa00000ff29db9230 */ /* 0x000fe40000000900 */
[----:B------:R1:W-:Y:S01]  /*24450*/  STG.E.U16 [R110.64+0xe0], R48 ;  /* 0x0000e0306e007986 */ /* 0x0003e2000c10152c */
[----:B------:R-:W-:Y:S02]  /*24460*/  @!P2 HADD2 R222, -R43.H0_H0, -RZ.H0_H0 ;  /* 0xa00000ff2bdea230 */ /* 0x000fe40000000900 */
[----:B------:R-:W-:Y:S03]  /*24470*/  @!P1 PRMT R41, R219, 0x5410, RZ ;  /* 0x00005410db299816 */ /* 0x000fe600000000ff */
[----:B------:R-:W-:Y:S02]  /*24480*/  @!P2 PRMT R43, R222, 0x5410, RZ ;  /* 0x00005410de2ba816 */ /* 0x000fe400000000ff */
[----:B------:R2:W-:Y:S04]  /*24490*/  STG.E.U16 [R108.64+0xe2], R41 ;  /* 0x0000e2296c007986 */ /* 0x0005e8000c10152c */
[----:B------:R4:W-:Y:S01]  /*244a0*/  STG.E.U16 [R108.64+0xe0], R43 ;  /* 0x0000e02b6c007986 */ /* 0x0009e2000c10152c */
[----:B-1----:R-:W-:Y:S04]  /*244b0*/  LOP3.LUT R48, R186, 0xff, RZ, 0xc0, !PT ;  /* 0x000000ffba307812 */ /* 0x002fe800078ec0ff */
[----:B------:R-:W-:Y:S02]  /*244c0*/  PRMT R48, R48, 0x5410, R49 ;  /* 0x0000541030307816 */ /* 0x000fe40000000031 */
[----:B--2---:R-:W-:Y:S03]  /*244d0*/  LOP3.LUT R41, R116, 0xff, RZ, 0xc0, !PT ;  /* 0x000000ff74297812 */ /* 0x004fe600078ec0ff */
[--C-:B------:R-:W-:Y:S01]  /*244e0*/  HSET2.LE.AND R48, R48, R165.reuse, PT ;  /* 0x000000a530307233 */ /* 0x100fe20003803000 */
[----:B------:R-:W-:Y:S02]  /*244f0*/  ISETP.LE.U32.AND P1, PT, R41, UR30, PT ;  /* 0x0000001e29007c0c */ /* 0x000fe4000bf23070 */
[C---:B------:R-:W-:Y:S02]  /*24500*/  PRMT R41, R42.reuse, 0x7632, R41 ;  /* 0x000076322a297816 */ /* 0x040fe40000000029 */
[----:B----4-:R-:W-:Y:S02]  /*24510*/  LOP3.LUT R43, R187, UR4, R188, 0x96, !PT ;  /* 0x00000004bb2b7c12 */ /* 0x010fe4000f8e96bc */
[----:B------:R-:W-:Y:S02]  /*24520*/  PRMT R162, R42, 0x5410, R41 ;  /* 0x000054102aa27816 */ /* 0x000fe40000000029 */
[--C-:B------:R-:W-:Y:S02]  /*24530*/  SHF.R.U32.HI R49, RZ, 0x10, R43.reuse ;  /* 0x00000010ff317819 */ /* 0x100fe4000001162b */
[C---:B------:R-:W-:Y:S02]  /*24540*/  LOP3.LUT R53, R43.reuse, 0xffff, RZ, 0xc0, !PT ;  /* 0x0000ffff2b357812 */ /* 0x040fe400078ec0ff */
[----:B------:R-:W-:Y:S01]  /*24550*/  LOP3.LUT R50, R43, 0xff, RZ, 0xc0, !PT ;  /* 0x000000ff2b327812 */ /* 0x000fe200078ec0ff */
[----:B------:R-:W-:Y:S01]  /*24560*/  @!P1 HADD2 R223, -R42.H0_H0, -RZ.H0_H0 ;  /* 0xa00000ff2adf9230 */ /* 0x000fe20000000900 */
[----:B------:R-:W-:Y:S02]  /*24570*/  SHF.R.U32.HI R43, RZ, 0x18, R43 ;  /* 0x00000018ff2b7819 */ /* 0x000fe4000001162b */
[----:B------:R-:W-:Y:S02]  /*24580*/  LOP3.LUT R49, R49, 0xff, RZ, 0xc0, !PT ;  /* 0x000000ff31317812 */ /* 0x000fe400078ec0ff */
[----:B------:R-:W-:Y:S02]  /*24590*/  @!P1 PRMT R42, R223, 0x5410, RZ ;  /* 0x00005410df2a9816 */ /* 0x000fe400000000ff */
[----:B------:R-:W-:Y:S02]  /*245a0*/  PRMT R49, R49, 0x5410, R43 ;  /* 0x0000541031317816 */ /* 0x000fe4000000002b */
[----:B------:R-:W-:Y:S01]  /*245b0*/  SHF.R.U32.HI R53, RZ, 0x8, R53 ;  /* 0x00000008ff357819 */ /* 0x000fe20000011635 */
[----:B------:R1:W-:Y:S01]  /*245c0*/  STG.E.U16 [R172.64+0xf0], R42 ;  /* 0x0000f02aac007986 */ /* 0x0003e2000c10152c */
[----:B------:R-:W-:Y:S01]  /*245d0*/  LOP3.LUT R46, R48, R46, RZ, 0xc0, !PT ;  /* 0x0000002e302e7212 */ /* 0x000fe200078ec0ff */
[--C-:B------:R-:W-:Y:S01]  /*245e0*/  HSET2.LE.AND R49, R49, R165.reuse, PT ;  /* 0x000000a531317233 */ /* 0x100fe20003803000 */
[----:B------:R-:W-:Y:S02]  /*245f0*/  PRMT R50, R50, 0x5410, R53 ;  /* 0x0000541032327816 */ /* 0x000fe40000000035 */
[----:B------:R-:W-:Y:S02]  /*24600*/  LDSM.16.MT88.4 R52, [R214+0x4400] ;  /* 0x00440000d634783b */ /* 0x000fe40000004200 */
[----:B------:R-:W-:Y:S01]  /*24610*/  LOP3.LUT R45, R49, R45, RZ, 0xc0, !PT ;  /* 0x0000002d312d7212 */ /* 0x000fe200078ec0ff */
[--C-:B------:R-:W-:Y:S05]  /*24620*/  HSET2.LE.AND R50, R50, R165.reuse, PT ;  /* 0x000000a532327233 */ /* 0x100fea0003803000 */
[----:B------:R-:W-:Y:S02]  /*24630*/  LOP3.LUT R44, R50, R44, RZ, 0xc0, !PT ;  /* 0x0000002c322c7212 */ /* 0x000fe400078ec0ff */
[----:B-1----:R-:W-:Y:S04]  /*24640*/  LOP3.LUT R42, R116, 0xffff, RZ, 0xc0, !PT ;  /* 0x0000ffff742a7812 */ /* 0x002fe800078ec0ff */
[----:B------:R-:W-:Y:S04]  /*24650*/  SHF.R.U32.HI R42, RZ, 0x8, R42 ;  /* 0x00000008ff2a7819 */ /* 0x000fe8000001162a */
[----:B------:R-:W-:Y:S04]  /*24660*/  LOP3.LUT R42, R42, 0xffff, RZ, 0xc0, !PT ;  /* 0x0000ffff2a2a7812 */ /* 0x000fe800078ec0ff */
[----:B------:R-:W-:Y:S02]  /*24670*/  ISETP.LE.U32.AND P1, PT, R42, UR30, PT ;  /* 0x0000001e2a007c0c */ /* 0x000fe4000bf23070 */
[----:B------:R-:W-:Y:S11]  /*24680*/  LOP3.LUT R42, R180, 0xff, RZ, 0xc0, !PT ;  /* 0x000000ffb42a7812 */ /* 0x000ff600078ec0ff */
[----:B------:R-:W-:Y:S05]  /*24690*/  @!P1 HADD2 R221, -R41.H0_H0, -RZ.H0_H0 ;  /* 0xa00000ff29dd9230 */ /* 0x000fea0000000900 */
[----:B------:R-:W-:Y:S05]  /*246a0*/  @!P1 PRMT R41, R221, 0x5410, RZ ;  /* 0x00005410dd299816 */ /* 0x000fea00000000ff */
[----:B------:R1:W-:Y:S02]  /*246b0*/  STG.E.U16 [R172.64+0xf2], R41 ;  /* 0x0000f229ac007986 */ /* 0x0003e4000c10152c */
[--C-:B-1----:R-:W-:Y:S04]  /*246c0*/  SHF.R.U32.HI R41, RZ, 0x10, R116.reuse ;  /* 0x00000010ff297819 */ /* 0x102fe80000011674 */
[----:B------:R-:W-:Y:S04]  /*246d0*/  LOP3.LUT R41, R41, 0xff, RZ, 0xc0, !PT ;  /* 0x000000ff29297812 */ /* 0x000fe800078ec0ff */
[----:B------:R-:W-:Y:S02]  /*246e0*/  ISETP.LE.U32.AND P1, PT, R41, UR30, PT ;  /* 0x0000001e29007c0c */ /* 0x000fe4000bf23070 */
[----:B------:R-:W-:Y:S04]  /*246f0*/  LOP3.LUT R41, R184, 0xffff, RZ, 0xc0, !PT ;  /* 0x0000ffffb8297812 */ /* 0x000fe800078ec0ff */
[----:B------:R-:W-:Y:S07]  /*24700*/  SHF.R.U32.HI R41, RZ, 0x8, R41 ;  /* 0x00000008ff297819 */ /* 0x000fee0000011629 */
[----:B------:R-:W-:Y:S05]  /*24710*/  @!P1 HADD2 R220, -R40.H0_H0, -RZ.H0_H0 ;  /* 0xa00000ff28dc9230 */ /* 0x000fea0000000900 */
[----:B------:R-:W-:Y:S05]  /*24720*/  @!P1 PRMT R40, R220, 0x5410, RZ ;  /* 0x00005410dc289816 */ /* 0x000fea00000000ff */
[----:B------:R1:W-:Y:S02]  /*24730*/  STG.E.U16 [R112.64+0xf0], R40 ;  /* 0x0000f02870007986 */ /* 0x0003e4000c10152c */
[----:B-1----:R-:W-:Y:S04]  /*24740*/  SHF.R.U32.HI R40, RZ, 0x18, R116 ;  /* 0x00000018ff287819 */ /* 0x002fe80000011674 */
[----:B------:R-:W-:Y:S02]  /*24750*/  ISETP.LE.U32.AND P1, PT, R40, UR30, PT ;  /* 0x0000001e28007c0c */ /* 0x000fe4000bf23070 */
[----:B------:R-:W-:Y:S04]  /*24760*/  LOP3.LUT R40, R184, 0xff, RZ, 0xc0, !PT ;  /* 0x000000ffb8287812 */ /* 0x000fe800078ec0ff */
[----:B------:R-:W-:Y:S02]  /*24770*/  PRMT R40, R40, 0x5410, R41 ;  /* 0x0000541028287816 */ /* 0x000fe40000000029 */
[----:B------:R-:W-:Y:S02]  /*24780*/  LOP3.LUT R41, R180, 0xffff, RZ, 0xc0, !PT ;  /* 0x0000ffffb4297812 */ /* 0x000fe400078ec0ff */
[----:B------:R-:W-:Y:S01]  /*24790*/  SHF.R.U32.HI R180, RZ, 0x18, R180 ;  /* 0x00000018ffb47819 */ /* 0x000fe200000116b4 */
[--C-:B------:R-:W-:Y:S01]  /*247a0*/  HSET2.LE.AND R40, R40, R165.reuse, PT ;  /* 0x000000a528287233 */ /* 0x100fe20003803000 */
[----:B------:R-:W-:Y:S01]  /*247b0*/  SHF.R.U32.HI R41, RZ, 0x8, R41 ;  /* 0x00000008ff297819 */ /* 0x000fe20000011629 */
[----:B---3--:R-:W-:Y:S01]  /*247c0*/  @!P1 HADD2 R191, -R56.H0_H0, -RZ.H0_H0 ;  /* 0xa00000ff38bf9230 */ /* 0x008fe20000000900 */
[----:B------:R-:W-:Y:S02]  /*247d0*/  PRMT R51, R51, 0x5410, R180 ;  /* 0x0000541033337816 */ /* 0x000fe400000000b4 */
[----:B------:R-:W-:Y:S02]  /*247e0*/  PRMT R42, R42, 0x5410, R41 ;  /* 0x000054102a2a7816 */ /* 0x000fe40000000029 */
[--C-:B------:R-:W-:Y:S01]  /*247f0*/  SHF.R.U32.HI R41, RZ, 0x10, R184.reuse ;  /* 0x00000010ff297819 */ /* 0x100fe200000116b8 */
[----:B------:R-:W-:Y:S01]  /*24800*/  @!P1 STL.S16 [R1+0xcc], R191 ;  /* 0x0000ccbf01009387 */ /* 0x000fe20000100600 */
[----:B------:R-:W-:Y:S01]  /*24810*/  SHF.R.U32.HI R184, RZ, 0x18, R184 ;  /* 0x00000018ffb87819 */ /* 0x000fe200000116b8 */
[--C-:B------:R-:W-:Y:S01]  /*24820*/  HSET2.LE.AND R51, R51, R165.reuse, PT ;  /* 0x000000a533337233 */ /* 0x100fe20003803000 */
[----:B------:R-:W-:Y:S02]  /*24830*/  LOP3.LUT R41, R41, 0xff, RZ, 0xc0, !PT ;  /* 0x000000ff29297812 */ /* 0x000fe400078ec0ff */
[----:B------:R-:W-:Y:S01]  /*24840*/  LOP3.LUT R36, R40, R36, RZ, 0xc0, !PT ;  /* 0x0000002428247212 */ /* 0x000fe200078ec0ff */
[--C-:B------:R-:W-:Y:S01]  /*24850*/  HSET2.LE.AND R40, R42, R165.reuse, PT ;  /* 0x000000a52a287233 */ /* 0x100fe20003803000 */
[----:B------:R-:W-:Y:S02]  /*24860*/  PRMT R41, R41, 0x5410, R184 ;  /* 0x0000541029297816 */ /* 0x000fe400000000b8 */
[----:B------:R-:W-:Y:S02]  /*24870*/  LOP3.LUT R39, R51, R39, RZ, 0xc0, !PT ;  /* 0x0000002733277212 */ /* 0x000fe400078ec0ff */
[----:B------:R-:W-:Y:S01]  /*24880*/  LOP3.LUT R38, R40, R38, RZ, 0xc0, !PT ;  /* 0x0000002628267212 */ /* 0x000fe200078ec0ff */
[--C-:B------:R-:W-:Y:S01]  /*24890*/  HSET2.LE.AND R41, R41, R165.reuse, PT ;  /* 0x000000a529297233 */ /* 0x100fe20003803000 */
[----:B------:R-:W-:Y:S04]  /*248a0*/  LDSM.16.MT88.4 R48, [R213+0x4000] ;  /* 0x00400000d530783b */ /* 0x000fe80000004200 */
[----:B------:R-:W-:Y:S04]  /*248b0*/  LOP3.LUT R37, R41, R37, RZ, 0xc0, !PT ;  /* 0x0000002529257212 */ /* 0x000fe800078ec0ff */
[----:B------:R-:W1:Y:S03]  /*248c0*/  LDSM.16.MT88.4 R40, [R214+0x4000] ;  /* 0x00400000d628783b */ /* 0x000e660000004200 */
[-C--:B-1----:R-:W-:Y:S08]  /*248d0*/  HMMA.16816.F32 R4, R36, R40.reuse, R4 ;  /* 0x000000282404723c */ /* 0x082ff00000001804 */
[C---:B------:R-:W-:Y:S07]  /*248e0*/  HMMA.16816.F32 R8, R44.reuse, R40, R8 ;  /* 0x000000282c08723c */ /* 0x040fee0000001808 */
[--C-:B------:R-:W-:Y:S01]  /*248f0*/  SHF.R.U32.HI R40, RZ, 0x10, R176.reuse ;  /* 0x00000010ff287819 */ /* 0x100fe200000116b0 */
[-C--:B------:R-:W-:Y:S01]  /*24900*/  HMMA.16816.F32 R12, R44, R42.reuse, R12 ;  /* 0x0000002a2c0c723c */ /* 0x080fe2000000180c */
[----:B------:R-:W-:Y:S03]  /*24910*/  LOP3.LUT R41, R176, 0xffff, RZ, 0xc0, !PT ;  /* 0x0000ffffb0297812 */ /* 0x000fe600078ec0ff */
[----:B------:R-:W-:Y:S02]  /*24920*/  LOP3.LUT R40, R40, 0xff, RZ, 0xc0, !PT ;  /* 0x000000ff28287812 */ /* 0x000fe400078ec0ff */
[----:B------:R-:W-:Y:S02]  /*24930*/  SHF.R.U32.HI R41, RZ, 0x8, R41 ;  /* 0x00000008ff297819 */ /* 0x000fe40000011629 */
[C---:B------:R-:W-:Y:S07]  /*24940*/  HMMA.16816.F32 R16, R36.reuse, R42, R16 ;  /* 0x0000002a2410723c */ /* 0x040fee0000001810 */
[----:B------:R-:W-:Y:S01]  /*24950*/  SHF.R.U32.HI R43, RZ, 0x18, R176 ;  /* 0x00000018ff2b7819 */ /* 0x000fe200000116b0 */
[-C--:B------:R-:W-:Y:S01]  /*24960*/  HMMA.16816.F32 R20, R36, R48.reuse, R20 ;  /* 0x000000302414723c */ /* 0x080fe20000001814 */
[----:B------:R-:W-:Y:S03]  /*24970*/  LOP3.LUT R42, R176, 0xff, RZ, 0xc0, !PT ;  /* 0x000000ffb02a7812 */ /* 0x000fe600078ec0ff */
[----:B------:R-:W-:Y:S02]  /*24980*/  PRMT R43, R40, 0x5410, R43 ;  /* 0x00005410282b7816 */ /* 0x000fe4000000002b */
[----:B------:R-:W-:Y:S02]  /*24990*/  LOP3.LUT R40, R182, 0xff, RZ, 0xc0, !PT ;  /* 0x000000ffb6287812 */ /* 0x000fe400078ec0ff */
[----:B------:R-:W-:Y:S01]  /*249a0*/  PRMT R42, R42, 0x5410, R41 ;  /* 0x000054102a2a7816 */ /* 0x000fe20000000029 */
[C---:B------:R-:W-:Y:S03]  /*249b0*/  HMMA.16816.F32 R24, R44.reuse, R48, R24 ;  /* 0x000000302c18723c */ /* 0x040fe60000001818 */
[--C-:B------:R-:W-:Y:S01]  /*249c0*/  SHF.R.U32.HI R41, RZ, 0x10, R182.reuse ;  /* 0x00000010ff297819 */ /* 0x100fe200000116b6 */
[--C-:B------:R-:W-:Y:S02]  /*249d0*/  HSET2.LE.AND R42, R42, R165.reuse, PT ;  /* 0x000000a52a2a7233 */ /* 0x100fe40003803000 */
[--C-:B------:R-:W-:Y:S01]  /*249e0*/  HSET2.LE.AND R43, R43, R165.reuse, PT ;  /* 0x000000a52b2b7233 */ /* 0x100fe20003803000 */
[----:B------:R-:W-:Y:S01]  /*249f0*/  LOP3.LUT R48, R182, 0xffff, RZ, 0xc0, !PT ;  /* 0x0000ffffb6307812 */ /* 0x000fe200078ec0ff */
[-C--:B------:R-:W-:Y:S01]  /*24a00*/  HMMA.16816.F32 R28, R44, R50.reuse, R28 ;  /* 0x000000322c1c723c */ /* 0x080fe2000000181c */
[----:B------:R-:W-:Y:S01]  /*24a10*/  SHF.R.U32.HI R182, RZ, 0x18, R182 ;  /* 0x00000018ffb67819 */ /* 0x000fe200000116b6 */
[----:B------:R-:W1:Y:S02]  /*24a20*/  LDSM.16.MT88.4 R44, [R213+0x4400] ;  /* 0x00440000d52c783b */ /* 0x000e640000004200 */
[----:B------:R-:W-:Y:S02]  /*24a30*/  SHF.R.U32.HI R48, RZ, 0x8, R48 ;  /* 0x00000008ff307819 */ /* 0x000fe40000011630 */
[----:B------:R-:W-:Y:S02]  /*24a40*/  LOP3.LUT R41, R41, 0xff, RZ, 0xc0, !PT ;  /* 0x000000ff29297812 */ /* 0x000fe400078ec0ff */
[----:B------:R-:W-:Y:S01]  /*24a50*/  PRMT R40, R40, 0x5410, R48 ;  /* 0x0000541028287816 */ /* 0x000fe20000000030 */
[----:B------:R-:W-:Y:S03]  /*24a60*/  HMMA.16816.F32 R32, R36, R50, R32 ;  /* 0x000000322420723c */ /* 0x000fe60000001820 */
[C---:B------:R-:W-:Y:S01]  /*24a70*/  LOP3.LUT R48, R174.reuse, 0xffff, RZ, 0xc0, !PT ;  /* 0x0000ffffae307812 */ /* 0x040fe200078ec0ff */
[--C-:B------:R-:W-:Y:S01]  /*24a80*/  HSET2.LE.AND R40, R40, R165.reuse, PT ;  /* 0x000000a528287233 */ /* 0x100fe20003803000 */
[----:B------:R-:W-:Y:S02]  /*24a90*/  LOP3.LUT R49, R174, 0xff, RZ, 0xc0, !PT ;  /* 0x000000ffae317812 */ /* 0x000fe400078ec0ff */
[----:B------:R-:W-:Y:S01]  /*24aa0*/  SHF.R.U32.HI R48, RZ, 0x8, R48 ;  /* 0x00000008ff307819 */ /* 0x000fe20000011630 */
[--C-:B------:R-:W-:Y:S01]  /*24ab0*/  HSET2.LE.AND R38, R107, R165.reuse, PT ;  /* 0x000000a56b267233 */ /* 0x100fe20003803000 */
[----:B------:R-:W-:Y:S03]  /*24ac0*/  PRMT R41, R41, 0x5410, R182 ;  /* 0x0000541029297816 */ /* 0x000fe600000000b6 */
[----:B------:R-:W-:Y:S02]  /*24ad0*/  PRMT R48, R49, 0x5410, R48 ;  /* 0x0000541031307816 */ /* 0x000fe40000000030 */
[--C-:B------:R-:W-:Y:S01]  /*24ae0*/  SHF.R.U32.HI R49, RZ, 0x10, R174.reuse ;  /* 0x00000010ff317819 */ /* 0x100fe200000116ae */
[--C-:B------:R-:W-:Y:S01]  /*24af0*/  HSET2.LE.AND R41, R41, R165.reuse, PT ;  /* 0x000000a529297233 */ /* 0x100fe20003803000 */
[----:B------:R-:W-:Y:S01]  /*24b00*/  SHF.R.U32.HI R174, RZ, 0x18, R174 ;  /* 0x00000018ffae7819 */ /* 0x000fe200000116ae */
[--C-:B------:R-:W-:Y:S01]  /*24b10*/  HSET2.LE.AND R36, R48, R165.reuse, PT ;  /* 0x000000a530247233 */ /* 0x100fe20003803000 */
[----:B------:R-:W-:Y:S02]  /*24b20*/  LOP3.LUT R49, R49, 0xff, RZ, 0xc0, !PT ;  /* 0x000000ff31317812 */ /* 0x000fe400078ec0ff */
[----:B------:R-:W-:Y:S02]  /*24b30*/  PRMT R39, R119, 0x5410, R178 ;  /* 0x0000541077277816 */ /* 0x000fe400000000b2 */
[----:B------:R-:W-:Y:S02]  /*24b40*/  PRMT R49, R49, 0x5410, R174 ;  /* 0x0000541031317816 */ /* 0x000fe400000000ae */
[----:B------:R-:W-:Y:S01]  /*24b50*/  LOP3.LUT R40, R40, R104, RZ, 0xc0, !PT ;  /* 0x0000006828287212 */ /* 0x000fe200078ec0ff */
[--C-:B------:R-:W-:Y:S01]  /*24b60*/  HSET2.LE.AND R39, R39, R165.reuse, PT ;  /* 0x000000a527277233 */ /* 0x100fe20003803000 */
[----:B------:R-:W-:Y:S01]  /*24b70*/  LOP3.LUT R41, R41, R103, RZ, 0xc0, !PT ;  /* 0x0000006729297212 */ /* 0x000fe200078ec0ff */
[--C-:B------:R-:W-:Y:S01]  /*24b80*/  HSET2.LE.AND R37, R49, R165.reuse, PT ;  /* 0x000000a531257233 */ /* 0x100fe20003803000 */
[----:B------:R-:W-:Y:S02]  /*24b90*/  LOP3.LUT R42, R42, R102, RZ, 0xc0, !PT ;  /* 0x000000662a2a7212 */ /* 0x000fe400078ec0ff */
[----:B------:R-:W-:Y:S02]  /*24ba0*/  LOP3.LUT R43, R43, R101, RZ, 0xc0, !PT ;  /* 0x000000652b2b7212 */ /* 0x000fe400078ec0ff */
[----:B------:R-:W-:Y:S02]  /*24bb0*/  LOP3.LUT R36, R36, R100, RZ, 0xc0, !PT ;  /* 0x0000006424247212 */ /* 0x000fe400078ec0ff */
[----:B------:R-:W-:Y:S02]  /*24bc0*/  LOP3.LUT R37, R37, R99, RZ, 0xc0, !PT ;  /* 0x0000006325257212 */ /* 0x000fe400078ec0ff */
[----:B------:R-:W-:Y:S01]  /*24bd0*/  LOP3.LUT R38, R38, R98, RZ, 0xc0, !PT ;  /* 0x0000006226267212 */ /* 0x000fe200078ec0ff */
[-C--:B------:R-:W-:Y:S01]  /*24be0*/  HMMA.16816.F32 R4, R40, R52.reuse, R4 ;  /* 0x000000342804723c */ /* 0x080fe20000001804 */
[----:B------:R-:W-:Y:S02]  /*24bf0*/  LOP3.LUT R39, R39, R97, RZ, 0xc0, !PT ;  /* 0x0000006127277212 */ /* 0x000fe400078ec0ff */
[C---:B------:R-:W-:Y:S02]  /*24c00*/  LOP3.LUT R49, R156.reuse, 0xffff, RZ, 0xc0, !PT ;  /* 0x0000ffff9c317812 */ /* 0x040fe400078ec0ff */
[----:B------:R-:W-:Y:S02]  /*24c10*/  SHF.R.U32.HI R48, RZ, 0x10, R156 ;  /* 0x00000010ff307819 */ /* 0x000fe4000001169c */
[----:B------:R-:W-:Y:S01]  /*24c20*/  LOP3.LUT R97, R156, 0xff, RZ, 0xc0, !PT ;  /* 0x000000ff9c617812 */ /* 0x000fe200078ec0ff */
[C---:B------:R-:W-:Y:S01]  /*24c30*/  HMMA.16816.F32 R8, R36.reuse, R52, R8 ;  /* 0x000000342408723c */ /* 0x040fe20000001808 */
[----:B------:R-:W-:Y:S03]  /*24c40*/  SHF.R.U32.HI R49, RZ, 0x8, R49 ;  /* 0x00000008ff317819 */ /* 0x000fe60000011631 */
[----:B------:R-:W-:Y:S02]  /*24c50*/  LOP3.LUT R48, R48, 0xff, RZ, 0xc0, !PT ;  /* 0x000000ff30307812 */ /* 0x000fe400078ec0ff */
[----:B------:R-:W-:Y:S02]  /*24c60*/  PRMT R97, R97, 0x5410, R49 ;  /* 0x0000541061617816 */ /* 0x000fe40000000031 */
[----:B------:R-:W-:Y:S01]  /*24c70*/  LOP3.LUT R98, R158, 0xffff, RZ, 0xc0, !PT ;  /* 0x0000ffff9e627812 */ /* 0x000fe200078ec0ff */
[-C--:B------:R-:W-:Y:S03]  /*24c80*/  HMMA.16816.F32 R12, R36, R54.reuse, R12 ;  /* 0x00000036240c723c */ /* 0x080fe6000000180c */
[----:B------:R-:W-:Y:S02]  /*24c90*/  SHF.R.U32.HI R98, RZ, 0x8, R98 ;  /* 0x00000008ff627819 */ /* 0x000fe40000011662 */
[----:B------:R-:W-:Y:S01]  /*24ca0*/  LOP3.LUT R53, R166, 0xffff, RZ, 0xc0, !PT ;  /* 0x0000ffffa6357812 */ /* 0x000fe200078ec0ff */
[----:B------:R-:W-:Y:S01]  /*24cb0*/  IMAD.MOV.U32 R167, RZ, RZ, R164 ;  /* 0x000000ffffa77224 */ /* 0x000fe200078e00a4 */
[----:B------:R-:W-:Y:S01]  /*24cc0*/  SHF.R.U32.HI R52, RZ, 0x10, R166 ;  /* 0x00000010ff347819 */ /* 0x000fe200000116a6 */
[C---:B------:R-:W-:Y:S01]  /*24cd0*/  HMMA.16816.F32 R16, R40.reuse, R54, R16 ;  /* 0x000000362810723c */ /* 0x040fe20000001810 */
[C---:B------:R-:W-:Y:S03]  /*24ce0*/  LOP3.LUT R100, R168.reuse, 0xffff, RZ, 0xc0, !PT ;  /* 0x0000ffffa8647812 */ /* 0x040fe600078ec0ff */
[----:B------:R-:W-:Y:S02]  /*24cf0*/  SHF.R.U32.HI R53, RZ, 0x8, R53 ;  /* 0x00000008ff357819 */ /* 0x000fe40000011635 */
[----:B------:R-:W-:Y:S02]  /*24d00*/  LOP3.LUT R99, R168, 0xff, RZ, 0xc0, !PT ;  /* 0x000000ffa8637812 */ /* 0x000fe400078ec0ff */
[----:B------:R-:W-:Y:S01]  /*24d10*/  SHF.R.U32.HI R55, RZ, 0x18, R156 ;  /* 0x00000018ff377819 */ /* 0x000fe2000001169c */
[-C--:B-1----:R-:W-:Y:S03]  /*24d20*/  HMMA.16816.F32 R20, R40, R44.reuse, R20 ;  /* 0x0000002c2814723c */ /* 0x082fe60000001814 */
[----:B------:R-:W-:Y:S02]  /*24d30*/  PRMT R55, R48, 0x5410, R55 ;  /* 0x0000541030377816 */ /* 0x000fe40000000037 */
[----:B------:R-:W-:Y:S01]  /*24d40*/  LOP3.LUT R54, R166, 0xff, RZ, 0xc0, !PT ;  /* 0x000000ffa6367812 */ /* 0x000fe200078ec0ff */
[----:B------:R-:W1:Y:S01]  /*24d50*/  LDSM.16.MT88.4 R48, [R214+0x4800] ;  /* 0x00480000d630783b */ /* 0x000e620000004200 */
[----:B------:R-:W-:Y:S01]  /*24d60*/  SHF.R.U32.HI R166, RZ, 0x18, R166 ;  /* 0x00000018ffa67819 */ /* 0x000fe200000116a6 */
[C---:B------:R-:W-:Y:S01]  /*24d70*/  HMMA.16816.F32 R24, R36.reuse, R44, R24 ;  /* 0x0000002c2418723c */ /* 0x040fe20000001818 */
[----:B------:R-:W-:Y:S03]  /*24d80*/  SHF.R.U32.HI R100, RZ, 0x8, R100 ;  /* 0x00000008ff647819 */ /* 0x000fe60000011664 */
[----:B------:R-:W-:Y:S02]  /*24d90*/  LOP3.LUT R52, R52, 0xff, RZ, 0xc0, !PT ;  /* 0x000000ff34347812 */ /* 0x000fe400078ec0ff */
[----:B------:R-:W-:Y:S02]  /*24da0*/  PRMT R53, R54, 0x5410, R53 ;  /* 0x0000541036357816 */ /* 0x000fe40000000035 */
[--C-:B------:R-:W-:Y:S01]  /*24db0*/  SHF.R.U32.HI R44, RZ, 0x10, R158.reuse ;  /* 0x00000010ff2c7819 */ /* 0x100fe2000001169e */
[-C--:B------:R-:W-:Y:S03]  /*24dc0*/  HMMA.16816.F32 R28, R36, R46.reuse, R28 ;  /* 0x0000002e241c723c */ /* 0x080fe6000000181c */
[----:B------:R-:W-:Y:S02]  /*24dd0*/  LOP3.LUT R45, R158, 0xff, RZ, 0xc0, !PT ;  /* 0x000000ff9e2d7812 */ /* 0x000fe400078ec0ff */
[----:B------:R-:W-:Y:S02]  /*24de0*/  SHF.R.U32.HI R158, RZ, 0x18, R158 ;  /* 0x00000018ff9e7819 */ /* 0x000fe4000001169e */
[----:B------:R-:W-:Y:S01]  /*24df0*/  LOP3.LUT R44, R44, 0xff, RZ, 0xc0, !PT ;  /* 0x000000ff2c2c7812 */ /* 0x000fe200078ec0ff */
[----:B------:R-:W-:Y:S01]  /*24e00*/  HMMA.16816.F32 R32, R40, R46, R32 ;  /* 0x0000002e2820723c */ /* 0x000fe20000001820 */
[----:B------:R-:W-:Y:S03]  /*24e10*/  PRMT R45, R45, 0x5410, R98 ;  /* 0x000054102d2d7816 */ /* 0x000fe60000000062 */
[----:B------:R-:W-:Y:S01]  /*24e20*/  PRMT R44, R44, 0x5410, R158 ;  /* 0x000054102c2c7816 */ /* 0x000fe2000000009e */
[--C-:B------:R-:W-:Y:S01]  /*24e30*/  HSET2.LE.AND R38, R97, R165.reuse, PT ;  /* 0x000000a561267233 */ /* 0x100fe20003803000 */
[--C-:B------:R-:W-:Y:S01]  /*24e40*/  SHF.R.U32.HI R98, RZ, 0x10, R168.reuse ;  /* 0x00000010ff627819 */ /* 0x100fe200000116a8 */
[--C-:B------:R-:W-:Y:S01]  /*24e50*/  HSET2.LE.AND R36, R45, R165.reuse, PT ;  /* 0x000000a52d247233 */ /* 0x100fe20003803000 */
[----:B------:R-:W-:Y:S01]  /*24e60*/  SHF.R.U32.HI R168, RZ, 0x18, R168 ;  /* 0x00000018ffa87819 */ /* 0x000fe200000116a8 */
[--C-:B------:R-:W-:Y:S02]  /*24e70*/  HSET2.LE.AND R37, R44, R165.reuse, PT ;  /* 0x000000a52c257233 */ /* 0x100fe40003803000 */
[----:B------:R-:W2:Y:S01]  /*24e80*/  LDSM.16.MT88.4 R44, [R213+0x4800] ;  /* 0x00480000d52c783b */ /* 0x000ea20000004200 */
[----:B------:R-:W-:Y:S01]  /*24e90*/  LOP3.LUT R98, R98, 0xff, RZ, 0xc0, !PT ;  /* 0x000000ff62627812 */ /* 0x000fe200078ec0ff */
[--C-:B------:R-:W-:Y:S01]  /*24ea0*/  HSET2.LE.AND R39, R55, R165.reuse, PT ;  /* 0x000000a537277233 */ /* 0x100fe20003803000 */
[----:B------:R-:W-:Y:S01]  /*24eb0*/  PRMT R54, R99, 0x5410, R100 ;  /* 0x0000541063367816 */ /* 0x000fe20000000064 */
[--C-:B------:R-:W-:Y:S01]  /*24ec0*/  HSET2.LE.AND R42, R53, R165.reuse, PT ;  /* 0x000000a5352a7233 */ /* 0x100fe20003803000 */
[----:B------:R-:W-:Y:S01]  /*24ed0*/  PRMT R55, R98, 0x5410, R168 ;  /* 0x0000541062377816 */ /* 0x000fe200000000a8 */
[----:B------:R-:W-:Y:S01]  /*24ee0*/  IMAD.MOV.U32 R168, RZ, RZ, R3 ;  /* 0x000000ffffa87224 */ /* 0x000fe200078e0003 */
[----:B------:R-:W-:Y:S01]  /*24ef0*/  PRMT R43, R52, 0x5410, R166 ;  /* 0x00005410342b7816 */ /* 0x000fe200000000a6 */
[--C-:B------:R-:W-:Y:S01]  /*24f00*/  HSET2.LE.AND R40, R54, R165.reuse, PT ;  /* 0x000000a536287233 */ /* 0x100fe20003803000 */
[----:B------:R-:W-:Y:S01]  /*24f10*/  LOP3.LUT R36, R36, R96, RZ, 0xc0, !PT ;  /* 0x0000006024247212 */ /* 0x000fe200078ec0ff */
[--C-:B------:R-:W-:Y:S01]  /*24f20*/  HSET2.LE.AND R41, R55, R165.reuse, PT ;  /* 0x000000a537297233 */ /* 0x100fe20003803000 */
[----:B------:R-:W-:Y:S01]  /*24f30*/  LOP3.LUT R37, R37, R95, RZ, 0xc0, !PT ;  /* 0x0000005f25257212 */ /* 0x000fe200078ec0ff */
[--C-:B------:R-:W-:Y:S01]  /*24f40*/  HSET2.LE.AND R43, R43, R165.reuse, PT ;  /* 0x000000a52b2b7233 */ /* 0x100fe20003803000 */
[----:B------:R-:W-:Y:S01]  /*24f50*/  LOP3.LUT R38, R38, R94, RZ, 0xc0, !PT ;  /* 0x0000005e26267212 */ /* 0x000fe200078ec0ff */
[----:B------:R-:W-:Y:S01]  /*24f60*/  IMAD.MOV.U32 R166, RZ, RZ, R0 ;  /* 0x000000ffffa67224 */ /* 0x000fe200078e0000 */
[----:B------:R-:W-:Y:S02]  /*24f70*/  LOP3.LUT R39, R39, R93, RZ, 0xc0, !PT ;  /* 0x0000005d27277212 */ /* 0x000fe400078ec0ff */
[----:B------:R-:W-:Y:S02]  /*24f80*/  LOP3.LUT R40, R40, R92, RZ, 0xc0, !PT ;  /* 0x0000005c28287212 */ /* 0x000fe400078ec0ff */
[----:B------:R-:W-:Y:S02]  /*24f90*/  LOP3.LUT R41, R41, R91, RZ, 0xc0, !PT ;  /* 0x0000005b29297212 */ /* 0x000fe400078ec0ff */
[----:B------:R-:W-:Y:S01]  /*24fa0*/  LOP3.LUT R42, R42, R90, RZ, 0xc0, !PT ;  /* 0x0000005a2a2a7212 */ /* 0x000fe200078ec0ff */
[-C--:B-1----:R-:W-:Y:S01]  /*24fb0*/  HMMA.16816.F32 R4, R36, R48.reuse, R4 ;  /* 0x000000302404723c */ /* 0x082fe20000001804 */
[----:B------:R-:W-:Y:S02]  /*24fc0*/  LOP3.LUT R43, R43, R89, RZ, 0xc0, !PT ;  /* 0x000000592b2b7212 */ /* 0x000fe400078ec0ff */
[----:B------:R-:W-:Y:S02]  /*24fd0*/  LOP3.LUT R54, R150, 0xff, RZ, 0xc0, !PT ;  /* 0x000000ff96367812 */ /* 0x000fe400078ec0ff */
[----:B------:R-:W-:Y:S02]  /*24fe0*/  SHF.R.U32.HI R53, RZ, 0x18, R150 ;  /* 0x00000018ff357819 */ /* 0x000fe40000011696 */
[C---:B------:R-:W-:Y:S01]  /*24ff0*/  LOP3.LUT R52, R154.reuse, 0xffff, RZ, 0xc0, !PT ;  /* 0x0000ffff9a347812 */ /* 0x040fe200078ec0ff */
[C---:B------:R-:W-:Y:S01]  /*25000*/  HMMA.16816.F32 R8, R40.reuse, R48, R8 ;  /* 0x000000302808723c */ /* 0x040fe20000001808 */
[----:B------:R-:W-:Y:S03]  /*25010*/  LOP3.LUT R90, R154, 0xff, RZ, 0xc0, !PT ;  /* 0x000000ff9a5a7812 */ /* 0x000fe600078ec0ff */
[----:B------:R-:W-:Y:S02]  /*25020*/  SHF.R.U32.HI R52, RZ, 0x8, R52 ;  /* 0x00000008ff347819 */ /* 0x000fe40000011634 */
[----:B------:R-:W-:Y:S02]  /*25030*/  LOP3.LUT R55, R134, 0xffff, RZ, 0xc0, !PT ;  /* 0x0000ffff86377812 */ /* 0x000fe400078ec0ff */
[----:B------:R-:W-:Y:S01]  /*25040*/  LOP3.LUT R48, R150, 0xffff, RZ, 0xc0, !PT ;  /* 0x0000ffff96307812 */ /* 0x000fe200078ec0ff */
[-C--:B------:R-:W-:Y:S03]  /*25050*/  HMMA.16816.F32 R12, R40, R50.reuse, R12 ;  /* 0x00000032280c723c */ /* 0x080fe6000000180c */
[----:B------:R-:W-:Y:S02]  /*25060*/  SHF.R.U32.HI R49, RZ, 0x10, R150 ;  /* 0x00000010ff317819 */ /* 0x000fe40000011696 */
[----:B------:R-:W-:Y:S02]  /*25070*/  SHF.R.U32.HI R48, RZ, 0x8, R48 ;  /* 0x00000008ff307819 */ /* 0x000fe40000011630 */
[----:B------:R-:W-:Y:S01]  /*25080*/  LOP3.LUT R49, R49, 0xff, RZ, 0xc0, !PT ;  /* 0x000000ff31317812 */ /* 0x000fe200078ec0ff */
[C---:B------:R-:W-:Y:S01]  /*25090*/  HMMA.16816.F32 R16, R36.reuse, R50, R16 ;  /* 0x000000322410723c */ /* 0x040fe20000001810 */
[----:B------:R-:W-:Y:S03]  /*250a0*/  PRMT R54, R54, 0x5410, R48 ;  /* 0x0000541036367816 */ /* 0x000fe60000000030 */
[----:B------:R-:W-:Y:S02]  /*250b0*/  PRMT R53, R49, 0x5410, R53 ;  /* 0x0000541031357816 */ /* 0x000fe40000000035 */
[----:B------:R-:W-:Y:S01]  /*250c0*/  SHF.R.U32.HI R91, RZ, 0x10, R134 ;  /* 0x00000010ff5b7819 */ /* 0x000fe20000011686 */
[----:B------:R-:W1:Y:S01]  /*250d0*/  LDSM.16.MT88.4 R48, [R214+0x4c00] ;  /* 0x004c0000d630783b */ /* 0x000e620000004200 */
[----:B------:R-:W-:Y:S01]  /*250e0*/  PRMT R90, R90, 0x5410, R52 ;  /* 0x000054105a5a7816 */ /* 0x000fe20000000034 */
[-C--:B--2---:R-:W-:Y:S03]  /*250f0*/  HMMA.16816.F32 R20, R36, R44.reuse, R20 ;  /* 0x0000002c2414723c */ /* 0x084fe60000001814 */
[----:B------:R-:W-:Y:S02]  /*25100*/  LOP3.LUT R52, R134, 0xff, RZ, 0xc0, !PT ;  /* 0x000000ff86347812 */ /* 0x000fe400078ec0ff */
[----:B------:R-:W-:Y:S02]  /*25110*/  SHF.R.U32.HI R55, RZ, 0x8, R55 ;  /* 0x00000008ff377819 */ /* 0x000fe40000011637 */
[----:B------:R-:W-:Y:S01]  /*25120*/  SHF.R.U32.HI R134, RZ, 0x18, R134 ;  /* 0x00000018ff867819 */ /* 0x000fe20000011686 */
[C---:B------:R-:W-:Y:S01]  /*25130*/  HMMA.16816.F32 R24, R40.reuse, R44, R24 ;  /* 0x0000002c2818723c */ /* 0x040fe20000001818 */
[----:B------:R-:W-:Y:S03]  /*25140*/  LOP3.LUT R94, R91, 0xff, RZ, 0xc0, !PT ;  /* 0x000000ff5b5e7812 */ /* 0x000fe600078ec0ff */
[----:B------:R-:W-:Y:S02]  /*25150*/  PRMT R52, R52, 0x5410, R55 ;  /* 0x0000541034347816 */ /* 0x000fe40000000037 */
[----:B------:R-:W-:Y:S01]  /*25160*/  SHF.R.U32.HI R89, RZ, 0x10, R154 ;  /* 0x00000010ff597819 */ /* 0x000fe2000001169a */
[--C-:B------:R-:W-:Y:S01]  /*25170*/  HSET2.LE.AND R44, R54, R165.reuse, PT ;  /* 0x000000a5362c7233 */ /* 0x100fe20003803000 */
[----:B------:R-:W-:Y:S01]  /*25180*/  LOP3.LUT R92, R136, 0xffff, RZ, 0xc0, !PT ;  /* 0x0000ffff885c7812 */ /* 0x000fe200078ec0ff */
[-C--:B------:R-:W-:Y:S03]  /*25190*/  HMMA.16816.F32 R28, R40, R46.reuse, R28 ;  /* 0x0000002e281c723c */ /* 0x080fe6000000181c */
[----:B------:R-:W-:Y:S01]  /*251a0*/  SHF.R.U32.HI R95, RZ, 0x10, R136 ;  /* 0x00000010ff5f7819 */ /* 0x000fe20000011688 */
[--C-:B------:R-:W-:Y:S01]  /*251b0*/  HSET2.LE.AND R52, R52, R165.reuse, PT ;  /* 0x000000a534347233 */ /* 0x100fe20003803000 */
[----:B------:R-:W-:Y:S02]  /*251c0*/  PRMT R45, R94, 0x5410, R134 ;  /* 0x000054105e2d7816 */ /* 0x000fe40000000086 */
[----:B------:R-:W-:Y:S01]  /*251d0*/  SHF.R.U32.HI R154, RZ, 0x18, R154 ;  /* 0x00000018ff9a7819 */ /* 0x000fe2000001169a */
[----:B------:R-:W-:Y:S01]  /*251e0*/  HMMA.16816.F32 R32, R36, R46, R32 ;  /* 0x0000002e2420723c */ /* 0x000fe20000001820 */
[----:B------:R-:W-:Y:S03]  /*251f0*/  LOP3.LUT R93, R136, 0xff, RZ, 0xc0, !PT ;  /* 0x000000ff885d7812 */ /* 0x000fe600078ec0ff */
[----:B------:R-:W-:Y:S01]  /*25200*/  SHF.R.U32.HI R136, RZ, 0x18, R136 ;  /* 0x00000018ff887819 */ /* 0x000fe20000011688 */
[--C-:B------:R-:W-:Y:S01]  /*25210*/  HSET2.LE.AND R43, R53, R165.reuse, PT ;  /* 0x000000a5352b7233 */ /* 0x100fe20003803000 */
[----:B------:R-:W-:Y:S01]  /*25220*/  SHF.R.U32.HI R92, RZ, 0x8, R92 ;  /* 0x00000008ff5c7819 */ /* 0x000fe2000001165c */
[--C-:B------:R-:W-:Y:S01]  /*25230*/  HSET2.LE.AND R45, R45, R165.reuse, PT ;  /* 0x000000a52d2d7233 */ /* 0x100fe20003803000 */
[----:B------:R-:W-:Y:S01]  /*25240*/  LOP3.LUT R91, R95, 0xff, RZ, 0xc0, !PT ;  /* 0x000000ff5f5b7812 */ /* 0x000fe200078ec0ff */
[--C-:B------:R-:W-:Y:S03]  /*25250*/  HSET2.LE.AND R38, R90, R165.reuse, PT ;  /* 0x000000a55a267233 */ /* 0x100fe60003803000 */
[----:B------:R-:W-:Y:S02]  /*25260*/  LOP3.LUT R89, R89, 0xff, RZ, 0xc0, !PT ;  /* 0x000000ff59597812 */ /* 0x000fe400078ec0ff */
[----:B------:R-:W-:Y:S02]  /*25270*/  LOP3.LUT R40, R52, R88, RZ, 0xc0, !PT ;  /* 0x0000005834287212 */ /* 0x000fe400078ec0ff */
[----:B------:R-:W-:Y:S01]  /*25280*/  PRMT R92, R93, 0x5410, R92 ;  /* 0x000054105d5c7816 */ /* 0x000fe2000000005c */
[----:B------:R-:W2:Y:S01]  /*25290*/  LDSM.16.MT88.4 R52, [R213+0x4c00] ;  /* 0x004c0000d534783b */ /* 0x000ea20000004200 */
[----:B------:R-:W-:Y:S02]  /*252a0*/  PRMT R91, R91, 0x5410, R136 ;  /* 0x000054105b5b7816 */ /* 0x000fe40000000088 */
[----:B------:R-:W-:Y:S01]  /*252b0*/  PRMT R39, R89, 0x5410, R154 ;  /* 0x0000541059277816 */ /* 0x000fe2000000009a */
[--C-:B------:R-:W-:Y:S01]  /*252c0*/  HSET2.LE.AND R36, R92, R165.reuse, PT ;  /* 0x000000a55c247233 */ /* 0x100fe20003803000 */
[----:B------:R-:W-:Y:S01]  /*252d0*/  LOP3.LUT R41, R45, R87, RZ, 0xc0, !PT ;  /* 0x000000572d297212 */ /* 0x000fe200078ec0ff */
[--C-:B------:R-:W-:Y:S01]  /*252e0*/  HSET2.LE.AND R37, R91, R165.reuse, PT ;  /* 0x000000a55b257233 */ /* 0x100fe20003803000 */
[----:B------:R-:W-:Y:S01]  /*252f0*/  LOP3.LUT R42, R44, R86, RZ, 0xc0, !PT ;  /* 0x000000562c2a7212 */ /* 0x000fe200078ec0ff */
[--C-:B------:R-:W-:Y:S01]  /*25300*/  HSET2.LE.AND R39, R39, R165.reuse, PT ;  /* 0x000000a527277233 */ /* 0x100fe20003803000 */
[----:B------:R-:W-:Y:S02]  /*25310*/  LOP3.LUT R43, R43, R85, RZ, 0xc0, !PT ;  /* 0x000000552b2b7212 */ /* 0x000fe400078ec0ff */
[----:B------:R-:W-:Y:S02]  /*25320*/  LOP3.LUT R36, R36, R84, RZ, 0xc0, !PT ;  /* 0x0000005424247212 */ /* 0x000fe400078ec0ff */
[----:B------:R-:W-:Y:S02]  /*25330*/  LOP3.LUT R37, R37, R83, RZ, 0xc0, !PT ;  /* 0x0000005325257212 */ /* 0x000fe400078ec0ff */
[----:B------:R-:W-:Y:S01]  /*25340*/  LOP3.LUT R38, R38, R82, RZ, 0xc0, !PT ;  /* 0x0000005226267212 */ /* 0x000fe200078ec0ff */
[-C--:B-1----:R-:W-:Y:S01]  /*25350*/  HMMA.16816.F32 R4, R40, R48.reuse, R4 ;  /* 0x000000302804723c */ /* 0x082fe20000001804 */
[----:B------:R-:W-:Y:S02]  /*25360*/  LOP3.LUT R39, R39, R81, RZ, 0xc0, !PT ;  /* 0x0000005127277212 */ /* 0x000fe400078ec0ff */
[C---:B------:R-:W-:Y:S02]  /*25370*/  LOP3.LUT R44, R142.reuse, 0xffff, RZ, 0xc0, !PT ;  /* 0x0000ffff8e2c7812 */ /* 0x040fe400078ec0ff */
[--C-:B------:R-:W-:Y:S02]  /*25380*/  SHF.R.U32.HI R45, RZ, 0x10, R142.reuse ;  /* 0x00000010ff2d7819 */ /* 0x100fe4000001168e */
[----:B------:R-:W-:Y:S01]  /*25390*/  LOP3.LUT R84, R142, 0xff, RZ, 0xc0, !PT ;  /* 0x000000ff8e547812 */ /* 0x000fe200078ec0ff */
[C---:B------:R-:W-:Y:S01]  /*253a0*/  HMMA.16816.F32 R8, R36.reuse, R48, R8 ;  /* 0x000000302408723c */ /* 0x040fe20000001808 */
[----:B------:R-:W-:Y:S03]  /*253b0*/  SHF.R.U32.HI R83, RZ, 0x18, R142 ;  /* 0x00000018ff537819 */ /* 0x000fe6000001168e */
[----:B------:R-:W-:Y:S02]  /*253c0*/  SHF.R.U32.HI R44, RZ, 0x8, R44 ;  /* 0x00000008ff2c7819 */ /* 0x000fe4000001162c */
[----:B------:R-:W-:Y:S02]  /*253d0*/  LOP3.LUT R45, R45, 0xff, RZ, 0xc0, !PT ;  /* 0x000000ff2d2d7812 */ /* 0x000fe400078ec0ff */
[----:B------:R-:W-:Y:S01]  /*253e0*/  PRMT R84, R84, 0x5410, R44 ;  /* 0x0000541054547816 */ /* 0x000fe2000000002c */
[-C--:B------:R-:W-:Y:S03]  /*253f0*/  HMMA.16816.F32 R12, R36, R50.reuse, R12 ;  /* 0x00000032240c723c */ /* 0x080fe6000000180c */
[----:B------:R-:W-:Y:S02]  /*25400*/  PRMT R83, R45, 0x5410, R83 ;  /* 0x000054102d537816 */ /* 0x000fe40000000053 */
[C---:B------:R-:W-:Y:S01]  /*25410*/  LOP3.LUT R48, R144.reuse, 0xffff, RZ, 0xc0, !PT ;  /* 0x0000ffff90307812 */ /* 0x040fe200078ec0ff */
[----:B------:R-:W1:Y:S01]  /*25420*/  LDSM.16.MT88.4 R44, [R214+0x5000] ;  /* 0x00500000d62c783b */ /* 0x000e620000004200 */
[----:B------:R-:W-:Y:S01]  /*25430*/  LOP3.LUT R81, R144, 0xff, RZ, 0xc0, !PT ;  /* 0x000000ff90517812 */ /* 0x000fe200078ec0ff */
[C---:B------:R-:W-:Y:S01]  /*25440*/  HMMA.16816.F32 R16, R40.reuse, R50, R16 ;  /* 0x000000322810723c */ /* 0x040fe20000001810 */
[----:B------:R-:W-:Y:S03]  /*25450*/  SHF.R.U32.HI R48, RZ, 0x8, R48 ;  /* 0x00000008ff307819 */ /* 0x000fe60000011630 */
[C---:B------:R-:W-:Y:S02]  /*25460*/  LOP3.LUT R49, R140.reuse, 0xffff, RZ, 0xc0, !PT ;  /* 0x0000ffff8c317812 */ /* 0x040fe400078ec0ff */
[----:B------:R-:W-:Y:S02]  /*25470*/  PRMT R81, R81, 0x5410, R48 ;  /* 0x0000541051517816 */ /* 0x000fe40000000030 */
[--C-:B------:R-:W-:Y:S01]  /*25480*/  SHF.R.U32.HI R48, RZ, 0x10, R140.reuse ;  /* 0x00000010ff307819 */ /* 0x100fe2000001168c */
[-C--:B--2---:R-:W-:Y:S03]  /*25490*/  HMMA.16816.F32 R20, R40, R52.reuse, R20 ;  /* 0x000000342814723c */ /* 0x084fe60000001814 */
[----:B------:R-:W-:Y:S02]  /*254a0*/  LOP3.LUT R85, R140, 0xff, RZ, 0xc0, !PT ;  /* 0x000000ff8c557812 */ /* 0x000fe400078ec0ff */
[----:B------:R-:W-:Y:S02]  /*254b0*/  SHF.R.U32.HI R140, RZ, 0x18, R140 ;  /* 0x00000018ff8c7819 */ /* 0x000fe4000001168c */
[----:B------:R-:W-:Y:S01]  /*254c0*/  SHF.R.U32.HI R49, RZ, 0x8, R49 ;  /* 0x00000008ff317819 */ /* 0x000fe20000011631 */
[C---:B------:R-:W-:Y:S01]  /*254d0*/  HMMA.16816.F32 R24, R36.reuse, R52, R24 ;  /* 0x000000342418723c */ /* 0x040fe20000001818 */
[----:B------:R-:W-:Y:S03]  /*254e0*/  LOP3.LUT R48, R48, 0xff, RZ, 0xc0, !PT ;  /* 0x000000ff30307812 */ /* 0x000fe600078ec0ff */
[----:B------:R-:W-:Y:S02]  /*254f0*/  SHF.R.U32.HI R82, RZ, 0x10, R144 ;  /* 0x00000010ff527819 */ /* 0x000fe40000011690 */
[----:B------:R-:W-:Y:S02]  /*25500*/  LOP3.LUT R87, R146, 0xffff, RZ, 0xc0, !PT ;  /* 0x0000ffff92577812 */ /* 0x000fe400078ec0ff */
[----:B------:R-:W-:Y:S01]  /*25510*/  PRMT R85, R85, 0x5410, R49 ;  /* 0x0000541055557816 */ /* 0x000fe20000000031 */
[-C--:B------:R-:W-:Y:S03]  /*25520*/  HMMA.16816.F32 R28, R36, R54.reuse, R28 ;  /* 0x00000036241c723c */ /* 0x080fe6000000181c */
[----:B------:R-:W-:Y:S02]  /*25530*/  PRMT R53, R48, 0x5410, R140 ;  /* 0x0000541030357816 */ /* 0x000fe4000000008c */
[----:B------:R-:W-:Y:S01]  /*25540*/  SHF.R.U32.HI R86, RZ, 0x10, R146 ;  /* 0x00000010ff567819 */ /* 0x000fe20000011692 */
[----:B------:R-:W2:Y:S01]  /*25550*/  LDSM.16.MT88.4 R48, [R213+0x5000] ;  /* 0x00500000d530783b */ /* 0x000ea20000004200 */
        /* <DEDUP_REMOVED lines=9> */
[----:B------:R-:W-:Y:S01]  /*255f0*/  LOP3.LUT R82, R82, 0xff, RZ, 0xc0, !PT ;  /* 0x000000ff52527812 */ /* 0x000fe200078ec0ff */
[--C-:B------:R-:W-:Y:S01]  /*25600*/  HSET2.LE.AND R39, R83, R165.reuse, PT ;  /* 0x000000a553277233 */ /* 0x100fe20003803000 */
[----:B------:R-:W-:Y:S01]  /*25610*/  PRMT R52, R52, 0x5410, R87 ;  /* 0x0000541034347816 */ /* 0x000fe20000000057 */
[--C-:B------:R-:W-:Y:S01]  /*25620*/  HSET2.LE.AND R42, R81, R165.reuse, PT ;  /* 0x000000a5512a7233 */ /* 0x100fe20003803000 */
        /* <DEDUP_REMOVED lines=12> */
[-C--:B-1----:R-:W-:Y:S01]  /*256f0*/  HMMA.16816.F32 R4, R36, R44.reuse, R4 ;  /* 0x0000002c2404723c */ /* 0x082fe20000001804 */
[----:B------:R-:W-:Y:S02]  /*25700*/  LOP3.LUT R43, R43, R73, RZ, 0xc0, !PT ;  /* 0x000000492b2b7212 */ /* 0x000fe400078ec0ff */
[----:B------:R-:W-:Y:S02]  /*25710*/  LOP3.LUT R74, R128, 0xff, RZ, 0xc0, !PT ;  /* 0x000000ff804a7812 */ /* 0x000fe400078ec0ff */
[----:B------:R-:W-:Y:S02]  /*25720*/  LOP3.LUT R54, R138, 0xffff, RZ, 0xc0, !PT ;  /* 0x0000ffff8a367812 */ /* 0x000fe400078ec0ff */
[----:B------:R-:W-:Y:S01]  /*25730*/  SHF.R.U32.HI R52, RZ, 0x10, R128 ;  /* 0x00000010ff347819 */ /* 0x000fe20000011680 */
[C---:B------:R-:W-:Y:S01]  /*25740*/  HMMA.16816.F32 R8, R40.reuse, R44, R8 ;  /* 0x0000002c2808723c */ /* 0x040fe20000001808 */
[----:B------:R-:W-:Y:S03]  /*25750*/  SHF.R.U32.HI R76, RZ, 0x10, R120 ;  /* 0x00000010ff4c7819 */ /* 0x000fe60000011678 */
[----:B------:R-:W-:Y:S02]  /*25760*/  SHF.R.U32.HI R75, RZ, 0x18, R128 ;  /* 0x00000018ff4b7819 */ /* 0x000fe40000011680 */
[----:B------:R-:W-:Y:S02]  /*25770*/  LOP3.LUT R55, R52, 0xff, RZ, 0xc0, !PT ;  /* 0x000000ff34377812 */ /* 0x000fe400078ec0ff */
[----:B------:R-:W-:Y:S01]  /*25780*/  LOP3.LUT R44, R128, 0xffff, RZ, 0xc0, !PT ;  /* 0x0000ffff802c7812 */ /* 0x000fe200078ec0ff */
[-C--:B------:R-:W-:Y:S03]  /*25790*/  HMMA.16816.F32 R12, R40, R46.reuse, R12 ;  /* 0x0000002e280c723c */ /* 0x080fe6000000180c */
[----:B------:R-:W-:Y:S02]  /*257a0*/  SHF.R.U32.HI R44, RZ, 0x8, R44 ;  /* 0x00000008ff2c7819 */ /* 0x000fe4000001162c */
[----:B------:R-:W-:Y:S02]  /*257b0*/  LOP3.LUT R77, R120, 0xff, RZ, 0xc0, !PT ;  /* 0x000000ff784d7812 */ /* 0x000fe400078ec0ff */
[----:B------:R-:W-:Y:S01]  /*257c0*/  PRMT R74, R74, 0x5410, R44 ;  /* 0x000054104a4a7816 */ /* 0x000fe2000000002c */
[C---:B------:R-:W-:Y:S01]  /*257d0*/  HMMA.16816.F32 R16, R36.reuse, R46, R16 ;  /* 0x0000002e2410723c */ /* 0x040fe20000001810 */
[----:B------:R-:W-:Y:S01]  /*257e0*/  LOP3.LUT R76, R76, 0xff, RZ, 0xc0, !PT ;  /* 0x000000ff4c4c7812 */ /* 0x000fe200078ec0ff */
[----:B------:R-:W1:Y:S02]  /*257f0*/  LDSM.16.MT88.4 R44, [R214+0x5400] ;  /* 0x00540000d62c783b */ /* 0x000e640000004200 */
[----:B------:R-:W-:Y:S02]  /*25800*/  LOP3.LUT R52, R122, 0xffff, RZ, 0xc0, !PT ;  /* 0x0000ffff7a347812 */ /* 0x000fe400078ec0ff */
[----:B------:R-:W-:Y:S02]  /*25810*/  SHF.R.U32.HI R73, RZ, 0x10, R138 ;  /* 0x00000010ff497819 */ /* 0x000fe4000001168a */
[----:B------:R-:W-:Y:S01]  /*25820*/  PRMT R75, R55, 0x5410, R75 ;  /* 0x00005410374b7816 */ /* 0x000fe2000000004b */
[-C--:B--2---:R-:W-:Y:S03]  /*25830*/  HMMA.16816.F32 R20, R36, R48.reuse, R20 ;  /* 0x000000302414723c */ /* 0x084fe60000001814 */
[----:B------:R-:W-:Y:S02]  /*25840*/  SHF.R.U32.HI R78, RZ, 0x10, R122 ;  /* 0x00000010ff4e7819 */ /* 0x000fe4000001167a */
[----:B------:R-:W-:Y:S02]  /*25850*/  LOP3.LUT R53, R138, 0xff, RZ, 0xc0, !PT ;  /* 0x000000ff8a357812 */ /* 0x000fe400078ec0ff */
[----:B------:R-:W-:Y:S01]  /*25860*/  SHF.R.U32.HI R52, RZ, 0x8, R52 ;  /* 0x00000008ff347819 */ /* 0x000fe20000011634 */
[C---:B------:R-:W-:Y:S01]  /*25870*/  HMMA.16816.F32 R24, R40.reuse, R48, R24 ;  /* 0x000000302818723c */ /* 0x040fe20000001818 */
[----:B------:R-:W-:Y:S03]  /*25880*/  SHF.R.U32.HI R138, RZ, 0x18, R138 ;  /* 0x00000018ff8a7819 */ /* 0x000fe6000001168a */
[----:B------:R-:W-:Y:S02]  /*25890*/  LOP3.LUT R78, R78, 0xff, RZ, 0xc0, !PT ;  /* 0x000000ff4e4e7812 */ /* 0x000fe400078ec0ff */
[----:B------:R-:W-:Y:S02]  /*258a0*/  LOP3.LUT R73, R73, 0xff, RZ, 0xc0, !PT ;  /* 0x000000ff49497812 */ /* 0x000fe400078ec0ff */
[----:B------:R-:W-:Y:S01]  /*258b0*/  SHF.R.U32.HI R48, RZ, 0x8, R54 ;  /* 0x00000008ff307819 */ /* 0x000fe20000011636 */
[-C--:B------:R-:W-:Y:S03]  /*258c0*/  HMMA.16816.F32 R28, R40, R50.reuse, R28 ;  /* 0x00000032281c723c */ /* 0x080fe6000000181c */
[----:B------:R-:W-:Y:S02]  /*258d0*/  LOP3.LUT R54, R120, 0xffff, RZ, 0xc0, !PT ;  /* 0x0000ffff78367812 */ /* 0x000fe400078ec0ff */
[----:B------:R-:W-:Y:S02]  /*258e0*/  SHF.R.U32.HI R120, RZ, 0x18, R120 ;  /* 0x00000018ff787819 */ /* 0x000fe40000011678 */
[----:B------:R-:W-:Y:S01]  /*258f0*/  SHF.R.U32.HI R54, RZ, 0x8, R54 ;  /* 0x00000008ff367819 */ /* 0x000fe20000011636 */
[----:B------:R-:W-:Y:S01]  /*25900*/  HMMA.16816.F32 R32, R36, R50, R32 ;  /* 0x000000322420723c */ /* 0x000fe20000001820 */
[----:B------:R-:W-:Y:S03]  /*25910*/  PRMT R76, R76, 0x5410, R120 ;  /* 0x000054104c4c7816 */ /* 0x000fe60000000078 */
[----:B------:R-:W-:Y:S01]  /*25920*/  PRMT R77, R77, 0x5410, R54 ;  /* 0x000054104d4d7816 */ /* 0x000fe20000000036 */
[--C-:B------:R-:W-:Y:S01]  /*25930*/  HSET2.LE.AND R42, R74, R165.reuse, PT ;  /* 0x000000a54a2a7233 */ /* 0x100fe20003803000 */
[----:B------:R-:W-:Y:S01]  /*25940*/  LOP3.LUT R49, R122, 0xff, RZ, 0xc0, !PT ;  /* 0x000000ff7a317812 */ /* 0x000fe200078ec0ff */
[--C-:B------:R-:W-:Y:S01]  /*25950*/  HSET2.LE.AND R41, R76, R165.reuse, PT ;  /* 0x000000a54c297233 */ /* 0x100fe20003803000 */
[----:B------:R-:W-:Y:S01]  /*25960*/  SHF.R.U32.HI R122, RZ, 0x18, R122 ;  /* 0x00000018ff7a7819 */ /* 0x000fe2000001167a */
[--C-:B------:R-:W-:Y:S03]  /*25970*/  HSET2.LE.AND R40, R77, R165.reuse, PT ;  /* 0x000000a54d287233 */ /* 0x100fe60003803000 */
[----:B------:R-:W-:Y:S01]  /*25980*/  PRMT R48, R53, 0x5410, R48 ;  /* 0x0000541035307816 */ /* 0x000fe20000000030 */
[--C-:B------:R-:W-:Y:S01]  /*25990*/  HSET2.LE.AND R43, R75, R165.reuse, PT ;  /* 0x000000a54b2b7233 */ /* 0x100fe20003803000 */
[----:B------:R-:W-:Y:S02]  /*259a0*/  PRMT R49, R49, 0x5410, R52 ;  /* 0x0000541031317816 */ /* 0x000fe40000000034 */
[----:B------:R-:W-:Y:S01]  /*259b0*/  PRMT R74, R78, 0x5410, R122 ;  /* 0x000054104e4a7816 */ /* 0x000fe2000000007a */
[----:B------:R-:W2:Y:S01]  /*259c0*/  LDSM.16.MT88.4 R52, [R213+0x5400] ;  /* 0x00540000d534783b */ /* 0x000ea20000004200 */
[----:B------:R-:W-:Y:S01]  /*259d0*/  PRMT R39, R73, 0x5410, R138 ;  /* 0x0000541049277816 */ /* 0x000fe2000000008a */
[--C-:B------:R-:W-:Y:S01]  /*259e0*/  HSET2.LE.AND R36, R49, R165.reuse, PT ;  /* 0x000000a531247233 */ /* 0x100fe20003803000 */
[----:B------:R-:W-:Y:S01]  /*259f0*/  LOP3.LUT R40, R40, R72, RZ, 0xc0, !PT ;  /* 0x0000004828287212 */ /* 0x000fe200078ec0ff */
        /* <DEDUP_REMOVED lines=11> */
[----:B------:R-:W-:Y:S02]  /*25ab0*/  SHF.R.U32.HI R51, RZ, 0x18, R132 ;  /* 0x00000018ff337819 */ /* 0x000fe40000011684 */
[----:B------:R-:W-:Y:S02]  /*25ac0*/  LOP3.LUT R65, R132, 0xff, RZ, 0xc0, !PT ;  /* 0x000000ff84417812 */ /* 0x000fe400078ec0ff */
[----:B------:R-:W-:Y:S01]  /*25ad0*/  SHF.R.U32.HI R48, RZ, 0x18, R152 ;  /* 0x00000018ff307819 */ /* 0x000fe20000011698 */
[C---:B------:R-:W-:Y:S01]  /*25ae0*/  HMMA.16816.F32 R8, R36.reuse, R44, R8 ;  /* 0x0000002c2408723c */ /* 0x040fe20000001808 */
[----:B------:R-:W-:Y:S03]  /*25af0*/  LOP3.LUT R49, R152, 0xff, RZ, 0xc0, !PT ;  /* 0x000000ff98317812 */ /* 0x000fe600078ec0ff */
[----:B------:R-:W-:Y:S02]  /*25b00*/  LOP3.LUT R150, R114, 0xff, RZ, 0xc0, !PT ;  /* 0x000000ff72967812 */ /* 0x000fe400078ec0ff */
[----:B------:R-:W-:Y:S02]  /*25b10*/  SHF.R.U32.HI R151, RZ, 0x10, R114 ;  /* 0x00000010ff977819 */ /* 0x000fe40000011672 */
[----:B------:R-:W-:Y:S01]  /*25b20*/  SHF.R.U32.HI R45, RZ, 0x10, R132 ;  /* 0x00000010ff2d7819 */ /* 0x000fe20000011684 */
[-C--:B------:R-:W-:Y:S03]  /*25b30*/  HMMA.16816.F32 R12, R36, R46.reuse, R12 ;  /* 0x0000002e240c723c */ /* 0x080fe6000000180c */
[----:B------:R-:W-:Y:S02]  /*25b40*/  LOP3.LUT R44, R132, 0xffff, RZ, 0xc0, !PT ;  /* 0x0000ffff842c7812 */ /* 0x000fe400078ec0ff */
[----:B------:R-:W-:Y:S02]  /*25b50*/  LOP3.LUT R50, R45, 0xff, RZ, 0xc0, !PT ;  /* 0x000000ff2d327812 */ /* 0x000fe400078ec0ff */
[----:B------:R-:W-:Y:S01]  /*25b60*/  SHF.R.U32.HI R44, RZ, 0x8, R44 ;  /* 0x00000008ff2c7819 */ /* 0x000fe2000001162c */
[C---:B------:R-:W-:Y:S01]  /*25b70*/  HMMA.16816.F32 R16, R40.reuse, R46, R16 ;  /* 0x0000002e2810723c */ /* 0x040fe20000001810 */
[----:B------:R-:W-:Y:S03]  /*25b80*/  PRMT R51, R50, 0x5410, R51 ;  /* 0x0000541032337816 */ /* 0x000fe60000000033 */
[----:B------:R-:W-:Y:S02]  /*25b90*/  PRMT R65, R65, 0x5410, R44 ;  /* 0x0000541041417816 */ /* 0x000fe4000000002c */
[----:B------:R-:W-:Y:S02]  /*25ba0*/  LOP3.LUT R50, R118, 0xff, RZ, 0xc0, !PT ;  /* 0x000000ff76327812 */ /* 0x000fe400078ec0ff */
[----:B------:R-:W-:Y:S01]  /*25bb0*/  SHF.R.U32.HI R47, RZ, 0x10, R152 ;  /* 0x00000010ff2f7819 */ /* 0x000fe20000011698 */
[-C--:B--2---:R-:W-:Y:S03]  /*25bc0*/  HMMA.16816.F32 R20, R40, R52.reuse, R20 ;  /* 0x000000342814723c */ /* 0x084fe60000001814 */
[----:B------:R-:W-:Y:S02]  /*25bd0*/  LOP3.LUT R66, R47, 0xff, RZ, 0xc0, !PT ;  /* 0x000000ff2f427812 */ /* 0x000fe400078ec0ff */
[----:B------:R-:W-:Y:S02]  /*25be0*/  LOP3.LUT R46, R152, 0xffff, RZ, 0xc0, !PT ;  /* 0x0000ffff982e7812 */ /* 0x000fe400078ec0ff */
[----:B------:R-:W-:Y:S01]  /*25bf0*/  PRMT R48, R66, 0x5410, R48 ;  /* 0x0000541042307816 */ /* 0x000fe20000000030 */
[C---:B------:R-:W-:Y:S01]  /*25c00*/  HMMA.16816.F32 R24, R36.reuse, R52, R24 ;  /* 0x000000342418723c */ /* 0x040fe20000001818 */
[C---:B------:R-:W-:Y:S01]  /*25c10*/  LOP3.LUT R66, R130.reuse, 0xffff, RZ, 0xc0, !PT ;  /* 0x0000ffff82427812 */ /* 0x040fe200078ec0ff */
[----:B------:R-:W-:Y:S02]  /*25c20*/  LDSM.16.MT88.4 R152, [R214+0x5c00] ;  /* 0x005c0000d698783b */ /* 0x000fe40000004200 */
[----:B------:R-:W-:Y:S02]  /*25c30*/  SHF.R.U32.HI R67, RZ, 0x8, R46 ;  /* 0x00000008ff437819 */ /* 0x000fe4000001162e */
[----:B------:R-:W-:Y:S02]  /*25c40*/  SHF.R.U32.HI R66, RZ, 0x8, R66 ;  /* 0x00000008ff427819 */ /* 0x000fe40000011642 */
[----:B------:R-:W-:Y:S01]  /*25c50*/  LOP3.LUT R53, R130, 0xff, RZ, 0xc0, !PT ;  /* 0x000000ff82357812 */ /* 0x000fe200078ec0ff */
[-C--:B------:R-:W-:Y:S01]  /*25c60*/  HMMA.16816.F32 R28, R36, R54.reuse, R28 ;  /* 0x00000036241c723c */ /* 0x080fe2000000181c */
[----:B------:R-:W1:Y:S02]  /*25c70*/  LDSM.16.MT88.4 R44, [R214+0x5800] ;  /* 0x00580000d62c783b */ /* 0x000e640000004200 */
[----:B------:R-:W-:Y:S02]  /*25c80*/  PRMT R53, R53, 0x5410, R66 ;  /* 0x0000541035357816 */ /* 0x000fe40000000042 */
[--C-:B------:R-:W-:Y:S02]  /*25c90*/  SHF.R.U32.HI R66, RZ, 0x10, R118.reuse ;  /* 0x00000010ff427819 */ /* 0x100fe40000011676 */
[----:B------:R-:W-:Y:S01]  /*25ca0*/  PRMT R49, R49, 0x5410, R67 ;  /* 0x0000541031317816 */ /* 0x000fe20000000043 */
[--C-:B------:R-:W-:Y:S01]  /*25cb0*/  HSET2.LE.AND R39, R51, R165.reuse, PT ;  /* 0x000000a533277233 */ /* 0x100fe20003803000 */
[----:B------:R-:W-:Y:S01]  /*25cc0*/  LOP3.LUT R67, R118, 0xffff, RZ, 0xc0, !PT ;  /* 0x0000ffff76437812 */ /* 0x000fe200078ec0ff */
[----:B------:R-:W-:Y:S02]  /*25cd0*/  HMMA.16816.F32 R32, R40, R54, R32 ;  /* 0x000000362820723c */ /* 0x000fe40000001820 */
[----:B------:R-:W-:Y:S01]  /*25ce0*/  SHF.R.U32.HI R118, RZ, 0x18, R118 ;  /* 0x00000018ff767819 */ /* 0x000fe20000011676 */
[--C-:B------:R-:W-:Y:S01]  /*25cf0*/  HSET2.LE.AND R38, R65, R165.reuse, PT ;  /* 0x000000a541267233 */ /* 0x100fe20003803000 */
[----:B------:R-:W-:Y:S01]  /*25d00*/  LOP3.LUT R39, R39, R61, RZ, 0xc0, !PT ;  /* 0x0000003d27277212 */ /* 0x000fe200078ec0ff */
[--C-:B------:R-:W-:Y:S01]  /*25d10*/  HSET2.LE.AND R36, R53, R165.reuse, PT ;  /* 0x000000a535247233 */ /* 0x100fe20003803000 */
[----:B------:R-:W-:Y:S01]  /*25d20*/  PRMT R61, R191, 0x7610, R61 ;  /* 0x00007610bf3d7816 */ /* 0x000fe2000000003d */
[--C-:B------:R-:W-:Y:S01]  /*25d30*/  HSET2.LE.AND R42, R49, R165.reuse, PT ;  /* 0x000000a5312a7233 */ /* 0x100fe20003803000 */
[----:B------:R-:W-:Y:S01]  /*25d40*/  LOP3.LUT R38, R38, R62, RZ, 0xc0, !PT ;  /* 0x0000003e26267212 */ /* 0x000fe200078ec0ff */
[--C-:B------:R-:W-:Y:S01]  /*25d50*/  HSET2.LE.AND R43, R48, R165.reuse, PT ;  /* 0x000000a5302b7233 */ /* 0x100fe20003803000 */
[----:B------:R2:W3:Y:S02]  /*25d60*/  LDL.S16 R62, [R1+0xd4] ;  /* 0x0000d400013e7983 */ /* 0x0004e40000100600 */
[----:B------:R-:W-:Y:S02]  /*25d70*/  @!P1 PRMT R56, R61, 0x5410, RZ ;  /* 0x000054103d389816 */ /* 0x000fe400000000ff */
[----:B------:R-:W-:Y:S01]  /*25d80*/  LOP3.LUT R66, R66, 0xff, RZ, 0xc0, !PT ;  /* 0x000000ff42427812 */ /* 0x000fe200078ec0ff */
[----:B------:R2:W4:Y:S01]  /*25d90*/  LDL.S16 R61, [R1+0xd0] ;  /* 0x0000d000013d7983 */ /* 0x0005220000100600 */
[----:B------:R-:W-:Y:S02]  /*25da0*/  LOP3.LUT R42, R42, R58, RZ, 0xc0, !PT ;  /* 0x0000003a2a2a7212 */ /* 0x000fe400078ec0ff */
[----:B------:R-:W-:Y:S01]  /*25db0*/  PRMT R51, R66, 0x5410, R118 ;  /* 0x0000541042337816 */ /* 0x000fe20000000076 */
[----:B------:R2:W2:Y:S01]  /*25dc0*/  LDL.S16 R58, [R1+0x148] ;  /* 0x00014800013a7983 */ /* 0x0004a20000100600 */
[--C-:B------:R-:W-:Y:S02]  /*25dd0*/  SHF.R.U32.HI R52, RZ, 0x10, R130.reuse ;  /* 0x00000010ff347819 */ /* 0x100fe40000011682 */
[----:B------:R-:W-:Y:S01]  /*25de0*/  SHF.R.U32.HI R130, RZ, 0x18, R130 ;  /* 0x00000018ff827819 */ /* 0x000fe20000011682 */
[--C-:B------:R-:W-:Y:S01]  /*25df0*/  HSET2.LE.AND R41, R51, R165.reuse, PT ;  /* 0x000000a533297233 */ /* 0x100fe20003803000 */
[----:B------:R-:W-:Y:S01]  /*25e00*/  LOP3.LUT R52, R52, 0xff, RZ, 0xc0, !PT ;  /* 0x000000ff34347812 */ /* 0x000fe200078ec0ff */
[----:B------:R1:W-:Y:S01]  /*25e10*/  STG.E.U16 [R112.64+0xf2], R56 ;  /* 0x0000f23870007986 */ /* 0x0003e2000c10152c */
[----:B------:R-:W-:Y:S02]  /*25e20*/  SHF.R.U32.HI R67, RZ, 0x8, R67 ;  /* 0x00000008ff437819 */ /* 0x000fe40000011643 */
[----:B------:R-:W-:Y:S02]  /*25e30*/  LOP3.LUT R41, R41, R59, RZ, 0xc0, !PT ;  /* 0x0000003b29297212 */ /* 0x000fe400078ec0ff */
[----:B------:R-:W-:Y:S01]  /*25e40*/  PRMT R52, R52, 0x5410, R130 ;  /* 0x0000541034347816 */ /* 0x000fe20000000082 */
[----:B------:R2:W2:Y:S01]  /*25e50*/  LDL.S16 R59, [R1+0x14c] ;  /* 0x00014c00013b7983 */ /* 0x0004a20000100600 */
[----:B------:R-:W-:Y:S02]  /*25e60*/  PRMT R50, R50, 0x5410, R67 ;  /* 0x0000541032327816 */ /* 0x000fe40000000043 */
[----:B------:R-:W-:Y:S01]  /*25e70*/  LOP3.LUT R36, R36, R64, RZ, 0xc0, !PT ;  /* 0x0000004024247212 */ /* 0x000fe200078ec0ff */
[--C-:B------:R-:W-:Y:S01]  /*25e80*/  HSET2.LE.AND R37, R52, R165.reuse, PT ;  /* 0x000000a534257233 */ /* 0x100fe20003803000 */
[----:B------:R-:W-:Y:S01]  /*25e90*/  LOP3.LUT R43, R43, R57, RZ, 0xc0, !PT ;  /* 0x000000392b2b7212 */ /* 0x000fe200078ec0ff */
[--C-:B------:R-:W-:Y:S01]  /*25ea0*/  HSET2.LE.AND R40, R50, R165.reuse, PT ;  /* 0x000000a532287233 */ /* 0x100fe20003803000 */
[----:B------:R-:W-:Y:S01]  /*25eb0*/  LOP3.LUT R57, R126, 0xffff, RZ, 0xc0, !PT ;  /* 0x0000ffff7e397812 */ /* 0x000fe200078ec0ff */
[----:B------:R-:W1:Y:S01]  /*25ec0*/  LDSM.16.MT88.4 R48, [R213+0x5800] ;  /* 0x00580000d530783b */ /* 0x000e620000004200 */
[----:B------:R-:W-:Y:S02]  /*25ed0*/  LOP3.LUT R37, R37, R63, RZ, 0xc0, !PT ;  /* 0x0000003f25257212 */ /* 0x000fe400078ec0ff */
[----:B------:R-:W-:Y:S02]  /*25ee0*/  LOP3.LUT R40, R40, R60, RZ, 0xc0, !PT ;  /* 0x0000003c28287212 */ /* 0x000fe400078ec0ff */
[----:B------:R-:W-:Y:S02]  /*25ef0*/  SHF.R.U32.HI R57, RZ, 0x8, R57 ;  /* 0x00000008ff397819 */ /* 0x000fe40000011639 */
[----:B------:R-:W-:Y:S01]  /*25f00*/  LOP3.LUT R151, R151, 0xff, RZ, 0xc0, !PT ;  /* 0x000000ff97977812 */ /* 0x000fe200078ec0ff */
[-C--:B-1----:R-:W-:Y:S01]  /*25f10*/  HMMA.16816.F32 R4, R36, R44.reuse, R4 ;  /* 0x0000002c2404723c */ /* 0x082fe20000001804 */
[----:B------:R-:W-:Y:S02]  /*25f20*/  LOP3.LUT R54, R116, 0xffff, RZ, 0xc0, !PT ;  /* 0x0000ffff74367812 */ /* 0x000fe400078ec0ff */
[--C-:B------:R-:W-:Y:S02]  /*25f30*/  SHF.R.U32.HI R55, RZ, 0x10, R116.reuse ;  /* 0x00000010ff377819 */ /* 0x100fe40000011674 */
[----:B------:R-:W-:Y:S02]  /*25f40*/  LOP3.LUT R56, R114, 0xff, RZ, 0xc0, !PT ;  /* 0x000000ff72387812 */ /* 0x000fe400078ec0ff */
[----:B------:R-:W-:Y:S01]  /*25f50*/  LOP3.LUT R55, R55, 0xff, RZ, 0xc0, !PT ;  /* 0x000000ff37377812 */ /* 0x000fe200078ec0ff */
[C---:B------:R-:W-:Y:S01]  /*25f60*/  HMMA.16816.F32 R8, R40.reuse, R44, R8 ;  /* 0x0000002c2808723c */ /* 0x040fe20000001808 */
[----:B------:R-:W-:Y:S02]  /*25f70*/  LOP3.LUT R53, R116, 0xff, RZ, 0xc0, !PT ;  /* 0x000000ff74357812 */ /* 0x000fe400078ec0ff */
[----:B------:R-:W-:Y:S02]  /*25f80*/  ISETP.LE.U32.AND P2, PT, R56, UR30, PT ;  /* 0x0000001e38007c0c */ /* 0x000fe4000bf43070 */
[----:B------:R-:W-:Y:S02]  /*25f90*/  SHF.R.U32.HI R52, RZ, 0x18, R116 ;  /* 0x00000018ff347819 */ /* 0x000fe40000011674 */
[----:B------:R-:W-:Y:S01]  /*25fa0*/  LOP3.LUT R44, R114, 0xffff, RZ, 0xc0, !PT ;  /* 0x0000ffff722c7812 */ /* 0x000fe200078ec0ff */
[-C--:B------:R-:W-:Y:S01]  /*25fb0*/  HMMA.16816.F32 R12, R40, R46.reuse, R12 ;  /* 0x0000002e280c723c */ /* 0x080fe2000000180c */
[----:B------:R-:W-:Y:S03]  /*25fc0*/  SHF.R.U32.HI R54, RZ, 0x8, R54 ;  /* 0x00000008ff367819 */ /* 0x000fe60000011636 */
[----:B------:R-:W-:Y:S02]  /*25fd0*/  SHF.R.U32.HI R44, RZ, 0x8, R44 ;  /* 0x00000008ff2c7819 */ /* 0x000fe4000001162c */
[----:B------:R-:W-:Y:S02]  /*25fe0*/  SHF.R.U32.HI R56, RZ, 0x18, R126 ;  /* 0x00000018ff387819 */ /* 0x000fe4000001167e */
[C---:B------:R-:W-:Y:S01]  /*25ff0*/  HMMA.16816.F32 R16, R36.reuse, R46, R16 ;  /* 0x0000002e2410723c */ /* 0x040fe20000001810 */
[----:B------:R-:W-:Y:S03]  /*26000*/  PRMT R150, R150, 0x5410, R44 ;  /* 0x0000541096967816 */ /* 0x000fe6000000002c */
[----:B------:R-:W-:Y:S02]  /*26010*/  LOP3.LUT R44, R126, 0xff, RZ, 0xc0, !PT ;  /* 0x000000ff7e2c7812 */ /* 0x000fe400078ec0ff */
[----:B------:R-:W-:Y:S01]  /*26020*/  LOP3.LUT R45, R114, 0xffff, RZ, 0xc0, !PT ;  /* 0x0000ffff722d7812 */ /* 0x000fe200078ec0ff */
[--C-:B------:R-:W-:Y:S01]  /*26030*/  HSET2.LE.AND R150, R150, R165.reuse, PT ;  /* 0x000000a596967233 */ /* 0x100fe20003803000 */
[----:B------:R-:W-:Y:S01]  /*26040*/  SHF.R.U32.HI R47, RZ, 0x10, R126 ;  /* 0x00000010ff2f7819 */ /* 0x000fe2000001167e */
[-C--:B------:R-:W-:Y:S03]  /*26050*/  HMMA.16816.F32 R20, R36, R48.reuse, R20 ;  /* 0x000000302414723c */ /* 0x080fe60000001814 */
[----:B------:R-:W-:Y:S02]  /*26060*/  PRMT R44, R44, 0x5410, R57 ;  /* 0x000054102c2c7816 */ /* 0x000fe40000000039 */
[----:B------:R-:W-:Y:S02]  /*26070*/  LOP3.LUT R47, R47, 0xff, RZ, 0xc0, !PT ;  /* 0x000000ff2f2f7812 */ /* 0x000fe400078ec0ff */
[----:B------:R-:W-:Y:S01]  /*26080*/  PRMT R53, R53, 0x5410, R54 ;  /* 0x0000541035357816 */ /* 0x000fe20000000036 */
[C---:B------:R-:W-:Y:S01]  /*26090*/  HMMA.16816.F32 R24, R40.reuse, R48, R24 ;  /* 0x000000302818723c */ /* 0x040fe20000001818 */
[----:B------:R-:W-:Y:S03]  /*260a0*/  PRMT R52, R55, 0x5410, R52 ;  /* 0x0000541037347816 */ /* 0x000fe60000000034 */
[----:B------:R-:W-:Y:S01]  /*260b0*/  PRMT R56, R47, 0x5410, R56 ;  /* 0x000054102f387816 */ /* 0x000fe20000000038 */
[--C-:B------:R-:W-:Y:S01]  /*260c0*/  HSET2.LE.AND R53, R53, R165.reuse, PT ;  /* 0x000000a535357233 */ /* 0x100fe20003803000 */
[----:B------:R-:W-:Y:S01]  /*260d0*/  SHF.R.U32.HI R45, RZ, 0x8, R45 ;  /* 0x00000008ff2d7819 */ /* 0x000fe2000001162d */
[--C-:B------:R-:W-:Y:S01]  /*260e0*/  HSET2.LE.AND R48, R44, R165.reuse, PT ;  /* 0x000000a52c307233 */ /* 0x100fe20003803000 */
[----:B------:R-:W-:Y:S01]  /*260f0*/  SHF.R.U32.HI R46, RZ, 0x18, R114 ;  /* 0x00000018ff2e7819 */ /* 0x000fe20000011672 */
[-C--:B------:R-:W-:Y:S01]  /*26100*/  HMMA.16816.F32 R28, R40, R50.reuse, R28 ;  /* 0x00000032281c723c */ /* 0x080fe2000000181c */
[----:B------:R-:W1:Y:S02]  /*26110*/  LDSM.16.MT88.4 R40, [R213+0x5c00] ;  /* 0x005c0000d528783b */ /* 0x000e640000004200 */
[----:B------:R-:W-:Y:S01]  /*26120*/  LOP3.LUT R160, R48, R160, RZ, 0xc0, !PT ;  /* 0x000000a030a07212 */ /* 0x000fe200078ec0ff */
[--C-:B------:R-:W-:Y:S01]  /*26130*/  HSET2.LE.AND R48, R56, R165.reuse, PT ;  /* 0x000000a538307233 */ /* 0x100fe20003803000 */
[----:B------:R-:W-:Y:S01]  /*26140*/  LOP3.LUT R45, R45, 0xffff, RZ, 0xc0, !PT ;  /* 0x0000ffff2d2d7812 */ /* 0x000fe200078ec0ff */
[--C-:B------:R-:W-:Y:S01]  /*26150*/  HSET2.LE.AND R52, R52, R165.reuse, PT ;  /* 0x000000a534347233 */ /* 0x100fe20003803000 */
[----:B------:R-:W-:Y:S01]  /*26160*/  LOP3.LUT R162, R53, R162, RZ, 0xc0, !PT ;  /* 0x000000a235a27212 */ /* 0x000fe200078ec0ff */
[----:B------:R-:W-:Y:S01]  /*26170*/  HMMA.16816.F32 R32, R36, R50, R32 ;  /* 0x000000322420723c */ /* 0x000fe20000001820 */
[----:B------:R-:W-:Y:S03]  /*26180*/  ISETP.LE.U32.AND P1, PT, R45, UR30, PT ;  /* 0x0000001e2d007c0c */ /* 0x000fe6000bf23070 */
[----:B------:R-:W-:Y:S02]  /*26190*/  LOP3.LUT R161, R48, R161, RZ, 0xc0, !PT ;  /* 0x000000a130a17212 */ /* 0x000fe400078ec0ff */
[----:B------:R-:W-:Y:S02]  /*261a0*/  LOP3.LUT R163, R52, R163, RZ, 0xc0, !PT ;  /* 0x000000a334a37212 */ /* 0x000fe400078ec0ff */
[----:B------:R-:W-:Y:S04]  /*261b0*/  LOP3.LUT R45, R124, 0xffff, RZ, 0xc0, !PT ;  /* 0x0000ffff7c2d7812 */ /* 0x000fe800078ec0ff */
[----:B------:R-:W-:Y:S01]  /*261c0*/  SHF.R.U32.HI R54, RZ, 0x10, R124 ;  /* 0x00000010ff367819 */ /* 0x000fe2000001167c */
[-C--:B------:R-:W-:Y:S01]  /*261d0*/  HMMA.16816.F32 R144, R160, R152.reuse, R4 ;  /* 0x00000098a090723c */ /* 0x080fe20000001804 */
[--C-:B------:R-:W-:Y:S02]  /*261e0*/  PRMT R151, R151, 0x5410, R46.reuse ;  /* 0x0000541097977816 */ /* 0x100fe4000000002e */
[C---:B------:R-:W-:Y:S02]  /*261f0*/  PRMT R47, R106.reuse, 0x7610, R47 ;  /* 0x000076106a2f7816 */ /* 0x040fe4000000002f */
[----:B------:R-:W-:Y:S01]  /*26200*/  PRMT R46, R106, 0x7632, R46 ;  /* 0x000076326a2e7816 */ /* 0x000fe2000000002e */
[--C-:B------:R-:W-:Y:S01]  /*26210*/  HSET2.LE.AND R151, R151, R165.reuse, PT ;  /* 0x000000a597977233 */ /* 0x100fe20003803000 */
[----:B------:R-:W-:Y:S02]  /*26220*/  LOP3.LUT R55, R124, 0xff, RZ, 0xc0, !PT ;  /* 0x000000ff7c377812 */ /* 0x000fe400078ec0ff */
[----:B------:R-:W-:Y:S03]  /*26230*/  SHF.R.U32.HI R124, RZ, 0x18, R124 ;  /* 0x00000018ff7c7819 */ /* 0x000fe6000001167c */
[----:B------:R-:W-:Y:S02]  /*26240*/  SHF.R.U32.HI R45, RZ, 0x8, R45 ;  /* 0x00000008ff2d7819 */ /* 0x000fe4000001162d */
[----:B------:R-:W-:Y:S02]  /*26250*/  LOP3.LUT R54, R54, 0xff, RZ, 0xc0, !PT ;  /* 0x000000ff36367812 */ /* 0x000fe400078ec0ff */
[----:B------:R-:W-:Y:S02]  /*26260*/  SHF.R.U32.HI R4, RZ, 0x10, R114 ;  /* 0x00000010ff047819 */ /* 0x000fe40000011672 */
[--C-:B------:R-:W-:Y:S02]  /*26270*/  PRMT R55, R55, 0x5410, R45.reuse ;  /* 0x0000541037377816 */ /* 0x100fe4000000002d */
[----:B------:R-:W-:Y:S02]  /*26280*/  PRMT R54, R54, 0x5410, R124 ;  /* 0x0000541036367816 */ /* 0x000fe4000000007c */
[C---:B------:R-:W-:Y:S01]  /*26290*/  PRMT R45, R105.reuse, 0x7610, R45 ;  /* 0x00007610692d7816 */ /* 0x040fe2000000002d */
[--C-:B------:R-:W-:Y:S01]  /*262a0*/  HSET2.LE.AND R49, R55, R165.reuse, PT ;  /* 0x000000a537317233 */ /* 0x100fe20003803000 */
[----:B------:R-:W-:Y:S01]  /*262b0*/  PRMT R44, R105, 0x7632, R44 ;  /* 0x00007632692c7816 */ /* 0x000fe2000000002c */
[----:B------:R-:W-:Y:S01]  /*262c0*/  HSET2.LE.AND R48, R54, R165, PT ;  /* 0x000000a536307233 */ /* 0x000fe20003803000 */
[----:B------:R-:W-:Y:S01]  /*262d0*/  PRMT R36, R47, 0x5410, R46 ;  /* 0x000054102f247816 */ /* 0x000fe2000000002e */
[----:B------:R-:W-:Y:S01]  /*262e0*/  IMAD.MOV.U32 R165, RZ, RZ, R2 ;  /* 0x000000ffffa57224 */ /* 0x000fe200078e0002 */
[----:B------:R-:W-:Y:S02]  /*262f0*/  LOP3.LUT R4, R4, 0xff, RZ, 0xc0, !PT ;  /* 0x000000ff04047812 */ /* 0x000fe400078ec0ff */
[----:B------:R-:W-:Y:S02]  /*26300*/  SHF.R.U32.HI R114, RZ, 0x18, R114 ;  /* 0x00000018ff727819 */ /* 0x000fe40000011672 */
[----:B------:R-:W-:Y:S02]  /*26310*/  LOP3.LUT R150, R150, R36, RZ, 0xc0, !PT ;  /* 0x0000002496967212 */ /* 0x000fe400078ec0ff */
[----:B------:R-:W-:Y:S02]  /*26320*/  PRMT R36, R45, 0x5410, R44 ;  /* 0x000054102d247816 */ /* 0x000fe4000000002c */
[----:B------:R-:W-:Y:S02]  /*26330*/  LOP3.LUT R148, R49, R148, RZ, 0xc0, !PT ;  /* 0x0000009431947212 */ /* 0x000fe400078ec0ff */
[----:B------:R-:W-:Y:S02]  /*26340*/  LOP3.LUT R149, R48, R149, RZ, 0xc0, !PT ;  /* 0x0000009530957212 */ /* 0x000fe400078ec0ff */
[----:B------:R-:W-:Y:S07]  /*26350*/  LOP3.LUT R151, R151, R36, RZ, 0xc0, !PT ;  /* 0x0000002497977212 */ /* 0x000fee00078ec0ff */
[C---:B------:R-:W-:Y:S08]  /*26360*/  HMMA.16816.F32 R132, R148.reuse, R152, R8 ;  /* 0x000000989484723c */ /* 0x040ff00000001808 */
[-C--:B------:R-:W-:Y:S08]  /*26370*/  HMMA.16816.F32 R136, R148, R154.reuse, R12 ;  /* 0x0000009a9488723c */ /* 0x080ff0000000180c */
[C---:B------:R-:W-:Y:S08]  /*26380*/  HMMA.16816.F32 R152, R160.reuse, R154, R16 ;  /* 0x0000009aa098723c */ /* 0x040ff00000001810 */
[-C--:B-1----:R-:W-:Y:S08]  /*26390*/  HMMA.16816.F32 R156, R160, R40.reuse, R20 ;  /* 0x00000028a09c723c */ /* 0x082ff00000001814 */
[C---:B------:R-:W-:Y:S08]  /*263a0*/  HMMA.16816.F32 R140, R148.reuse, R40, R24 ;  /* 0x00000028948c723c */ /* 0x040ff00000001818 */
[-C--:B------:R-:W-:Y:S08]  /*263b0*/  HMMA.16816.F32 R148, R148, R42.reuse, R28 ;  /* 0x0000002a9494723c */ /* 0x080ff0000000181c */
[----:B------:R-:W-:Y:S01]  /*263c0*/  HMMA.16816.F32 R160, R160, R42, R32 ;  /* 0x0000002aa0a0723c */ /* 0x000fe20000001820 */
[----:B---3--:R-:W-:Y:S05]  /*263d0*/  @!P2 HADD2 R62, -R47.H0_H0, -RZ.H0_H0 ;  /* 0xa00000ff2f3ea230 */ /* 0x008fea0000000900 */
[----:B------:R-:W-:Y:S01]  /*263e0*/  @!P2 STL.S16 [R1+0xd4], R62 ;  /* 0x0000d43e0100a387 */ /* 0x000fe20000100600 */
[----:B----4-:R-:W-:Y:S01]  /*263f0*/  @!P1 HADD2 R61, -R46.H0_H0, -RZ.H0_H0 ;  /* 0xa00000ff2e3d9230 */ /* 0x010fe20000000900 */
[----:B------:R-:W-:Y:S04]  /*26400*/  PRMT R60, R62, 0x7610, R60 ;  /* 0x000076103e3c7816 */ /* 0x000fe8000000003c */
[----:B------:R-:W-:Y:S01]  /*26410*/  @!P1 STL.S16 [R1+0xd0], R61 ;  /* 0x0000d03d01009387 */ /* 0x000fe20000100600 */
[----:B------:R-:W-:Y:S02]  /*26420*/  PRMT R57, R61, 0x7610, R57 ;  /* 0x000076103d397816 */ /* 0x000fe40000000039 */
[----:B------:R-:W-:Y:S02]  /*26430*/  @!P2 PRMT R47, R60, 0x5410, RZ ;  /* 0x000054103c2fa816 */ /* 0x000fe400000000ff */
[----:B------:R-:W-:Y:S02]  /*26440*/  @!P1 PRMT R46, R57, 0x5410, RZ ;  /* 0x00005410392e9816 */ /* 0x000fe400000000ff */
[----:B------:R-:W-:Y:S01]  /*26450*/  ISETP.LE.U32.AND P2, PT, R4, UR30, PT ;  /* 0x0000001e04007c0c */ /* 0x000fe2000bf43070 */
[----:B------:R-:W-:Y:S01]  /*26460*/  STG.E.U16 [R110.64+0xee], R47 ;  /* 0x0000ee2f6e007986 */ /* 0x000fe2000c10152c */
[----:B------:R-:W-:Y:S03]  /*26470*/  ISETP.LE.U32.AND P1, PT, R114, UR30, PT ;  /* 0x0000001e72007c0c */ /* 0x000fe6000bf23070 */
[----:B------:R-:W-:Y:S08]  /*26480*/  STG.E.U16 [R110.64+0xf0], R46 ;  /* 0x0000f02e6e007986 */ /* 0x000ff0000c10152c */
[----:B--2---:R-:W-:Y:S02]  /*26490*/  @!P2 HADD2 R59, -R45.H0_H0, -RZ.H0_H0 ;  /* 0xa00000ff2d3ba230 */ /* 0x004fe40000000900 */
[----:B------:R-:W-:Y:S03]  /*264a0*/  @!P1 HADD2 R58, -R44.H0_H0, -RZ.H0_H0 ;  /* 0xa00000ff2c3a9230 */ /* 0x000fe60000000900 */
[----:B------:R-:W-:Y:S01]  /*264b0*/  @!P2 STL.S16 [R1+0x14c], R59 ;  /* 0x00014c3b0100a387 */ /* 0x000fe20000100600 */
[----:B------:R-:W-:Y:S02]  /*264c0*/  PRMT R5, R59, 0x7610, R5 ;  /* 0x000076103b057816 */ /* 0x000fe40000000005 */
[----:B------:R-:W-:Y:S01]  /*264d0*/  PRMT R4, R58, 0x7610, R4 ;  /* 0x000076103a047816 */ /* 0x000fe20000000004 */
[----:B------:R-:W-:Y:S01]  /*264e0*/  @!P1 STL.S16 [R1+0x148], R58 ;  /* 0x0001483a01009387 */ /* 0x000fe20000100600 */
[----:B------:R-:W-:Y:S02]  /*264f0*/  @!P2 PRMT R45, R5, 0x5410, RZ ;  /* 0x00005410052da816 */ /* 0x000fe400000000ff */
[----:B------:R-:W-:Y:S02]  /*26500*/  @!P1 PRMT R44, R4, 0x5410, RZ ;  /* 0x00005410042c9816 */ /* 0x000fe400000000ff */
[----:B------:R-:W-:Y:S01]  /*26510*/  IADD3 R4, P1, R172, -0x100, RZ ;  /* 0xffffff00ac047810 */ /* 0x000fe20007f3e0ff */
[----:B------:R-:W-:Y:S01]  /*26520*/  STG.E.U16 [R108.64+0xf0], R45 ;  /* 0x0000f02d6c007986 */ /* 0x000fe2000c10152c */
[----:B------:R-:W-:Y:S01]  /*26530*/  ISETP.LT.AND P2, PT, RZ, UR26, PT ;  /* 0x0000001aff007c0c */ /* 0x000fe2000bf41270 */
[----:B------:R-:W-:Y:S02]  /*26540*/  UIADD3 UR26, UR26, -0x1, URZ ;  /* 0xffffffff1a1a7890 */ /* 0x000fe4000fffe03f */
[----:B------:R1:W-:Y:S04]  /*26550*/  STL [R1+0x1dc], R4 ;  /* 0x0001dc0401007387 */ /* 0x0003e80000100800 */
[----:B------:R2:W-:Y:S01]  /*26560*/  STG.E.U16 [R108.64+0xf2], R44 ;  /* 0x0000f22c6c007986 */ /* 0x0005e2000c10152c */
[----:B-1----:R-:W-:Y:S05]  /*26570*/  IADD3.X R4, R173, -0x1, RZ, P1, !PT ;  /* 0xffffffffad047810 */ /* 0x002fea0000ffe4ff */
[----:B------:R2:W-:Y:S02]  /*26580*/  STL [R1+0x1e0], R4 ;  /* 0x0001e00401007387 */ /* 0x0005e40000100800 */
[----:B--2--5:R-:W-:-:S05]  /*26590*/  @P2 BRA `(.L_x_387) ;  /* 0xffff594000002947 */ /* 0x024fca000383ffff */
.L_x_386:
[----:B------:R-:W2:Y:S01]  /*265a0*/  LDL.LU R11, [R1+0x1d8] ;  /* 0x0001d800010b7983 */ /* 0x000ea20000300800 */
[----:B------:R-:W-:-:S02]  /*265b0*/  MOV R15, 0x3f800000 ;  /* 0x3f800000000f7802 */ /* 0x000fc40000000f00 */
[----:B------:R-:W-:Y:S01]  /*265c0*/  MOV R16, 0x3f800000 ;  /* 0x3f80000000107802 */ /* 0x000fe20000000f00 */
[----:B------:R-:W3:Y:S01]  /*265d0*/  LDL.LU R9, [R1+0x1d4] ;  /* 0x0001d40001097983 */ /* 0x000ee20000300800 */
[----:B------:R-:W-:Y:S02]  /*265e0*/  MOV R13, 0x3f800000 ;  /* 0x3f800000000d7802 */ /* 0x000fe40000000f00 */
[----:B------:R-:W-:Y:S01]  /*265f0*/  MOV R14, 0x3f800000 ;  /* 0x3f800000000e7802 */ /* 0x000fe20000000f00 */
[----:B------:R-:W4:Y:S01]  /*26600*/  LDL.LU R8, [R1+0x1d0] ;  /* 0x0001d00001087983 */ /* 0x000f220000300800 */
[----:B------:R-:W1:Y:S01]  /*26610*/  S2UR UR6, SR_CTAID.Y ;  /* 0x00000000000679c3 */ /* 0x000e620000002600 */
[----:B------:R-:W-:Y:S02]  /*26620*/  UISETP.NE.AND UP0, UPT, UR24, -0x1, UPT ;  /* 0xffffffff1800788c */ /* 0x000fe4000bf05270 */
[----:B------:R-:W4:Y:S01]  /*26630*/  LDL.LU R5, [R1+0x198] ;  /* 0x0001980001057983 */ /* 0x000f220000300800 */
[----:B------:R-:W-:-:S03]  /*26640*/  ULDC.64 UR4, c[0x0][0x1e8] ;  /* 0x00007a0000047ab9 */ /* 0x000fc60000000a00 */
[----:B------:R-:W4:Y:S05]  /*26650*/  LDL.LU R24, [R1+0x178] ;  /* 0x0001780001187983 */ /* 0x000f2a0000300800 */
[----:B------:R-:W-:-:S04]  /*26660*/  @UP0 UIMAD.WIDE.U32 UR8, UR24, UR4, URZ ;  /* 0x00000004180802a5 */ /* 0x000fc8000f8e003f */
[----:B------:R-:W-:-:S03]  /*26670*/  @UP0 UIMAD UR7, UR24, UR5, UR9 ;  /* 0x00000005180702a4 */ /* 0x000fc6000f8e0209 */
[----:B------:R-:W-:Y:S02]  /*26680*/  ULDC.64 UR4, c[0x0][0x1e0] ;  /* 0x0000780000047ab9 */ /* 0x000fe40000000a00 */
[----:B-1----:R-:W-:Y:S02]  /*26690*/  @!UP0 USHF.R.S32.HI UR12, URZ, 0x1f, UR6 ;  /* 0x0000001f3f0c8899 */ /* 0x002fe40008011406 */
[----:B------:R-:W-:Y:S02]  /*266a0*/  @!UP0 UIMAD.WIDE.U32 UR18, UR6, UR4, URZ ;  /* 0x00000004061282a5 */ /* 0x000fe4000f8e003f */
[----:B------:R-:W-:-:S03]  /*266b0*/  @!UP0 UIMAD UR12, UR12, UR4, URZ ;  /* 0x000000040c0c82a4 */ /* 0x000fc6000f8e023f */
[----:B------:R-:W-:Y:S01]  /*266c0*/  ULDC.U8 UR4, c[0x0][0x329] ;  /* 0x0000ca4000047ab9 */ /* 0x000fe20000000000 */
[----:B------:R-:W1:Y:S01]  /*266d0*/  S2UR UR10, SR_CTAID.X ;  /* 0x00000000000a79c3 */ /* 0x000e620000002500 */
[----:B------:R-:W-:Y:S02]  /*266e0*/  UISETP.NE.AND UP1, UPT, UR4, URZ, UPT ;  /* 0x0000003f0400728c */ /* 0x000fe4000bf25270 */
[----:B------:R-:W-:-:S03]  /*266f0*/  @!UP0 UIMAD UR12, UR6, UR5, UR12 ;  /* 0x00000005060c82a4 */ /* 0x000fc6000f8e020c */
[----:B------:R-:W-:Y:S02]  /*26700*/  ULDC.U8 UR5, c[0x0][0x328] ;  /* 0x0000ca0000057ab9 */ /* 0x000fe40000000000 */
[----:B------:R-:W-:Y:S01]  /*26710*/  UISETP.NE.AND UP2, UPT, UR5, URZ, UPT ;  /* 0x0000003f0500728c */ /* 0x000fe2000bf45270 */
[----:B------:R-:W1:Y:S01]  /*26720*/  S2UR UR11, SR_CTAID.Z ;  /* 0x00000000000b79c3 */ /* 0x000e620000002700 */
[----:B------:R-:W-:Y:S02]  /*26730*/  ULDC UR9, c[0x0][0x214] ;  /* 0x0000850000097ab9 */ /* 0x000fe40000000800 */
[----:B------:R-:W-:Y:S02]  /*26740*/  UISETP.NE.OR UP3, UPT, UR4, URZ, !UP2 ;  /* 0x0000003f0400728c */ /* 0x000fe4000d765670 */
[----:B------:R-:W-:Y:S02]  /*26750*/  @UP1 ULDC UR13, c[0x0][0x210] ;  /* 0x00008400000d1ab9 */ /* 0x000fe40000000800 */
[----:B------:R-:W-:-:S02]  /*26760*/  ULDC UR5, c[0x0][0x234] ;  /* 0x00008d0000057ab9 */ /* 0x000fc40000000800 */
[----:B------:R-:W-:Y:S02]  /*26770*/  @UP1 UIMAD UR13, UR13, UR9, URZ ;  /* 0x000000090d0d12a4 */ /* 0x000fe4000f8e023f */
[----:B------:R-:W-:Y:S02]  /*26780*/  @!UP1 USEL UR13, UR9, UR5, !UP2 ;  /* 0x00000005090d9287 */ /* 0x000fe4000d000000 */
[----:B------:R-:W-:Y:S02]  /*26790*/  ULDC UR4, c[0x0][0x1c0] ;  /* 0x0000700000047ab9 */ /* 0x000fe40000000800 */
[----:B------:R-:W-:Y:S02]  /*267a0*/  @UP1 UMOV UR14, 0x1 ;  /* 0x00000001000e1882 */ /* 0x000fe40000000000 */
[----:B------:R-:W-:Y:S02]  /*267b0*/  @!UP1 UIMAD UR14, UR13, UR4, URZ ;  /* 0x000000040d0e92a4 */ /* 0x000fe4000f8e023f */
[----:B------:R-:W-:-:S02]  /*267c0*/  @!UP3 UIMAD UR16, UR6, UR9, URZ ;  /* 0x000000090610b2a4 */ /* 0x000fc4000f8e023f */
[----:B------:R-:W-:Y:S02]  /*267d0*/  @UP1 ULDC UR15, c[0x0][0x210] ;  /* 0x00008400000f1ab9 */ /* 0x000fe40000000800 */
[----:B------:R-:W-:Y:S02]  /*267e0*/  UIMAD UR5, UR6, UR14, URZ ;  /* 0x0000000e060572a4 */ /* 0x000fe4000f8e023f */
[----:B------:R-:W-:Y:S02]  /*267f0*/  @!UP1 UMOV UR15, 0x1 ;  /* 0x00000001000f9882 */ /* 0x000fe40000000000 */
[----:B------:R-:W-:Y:S02]  /*26800*/  @!UP3 USEL UR16, UR16, UR24, !UP0 ;  /* 0x000000181010b287 */ /* 0x000fe4000c000000 */
[----:B-1----:R-:W-:Y:S02]  /*26810*/  UIMAD UR4, UR10, UR15, URZ ;  /* 0x0000000f0a0472a4 */ /* 0x002fe4000f8e023f */
[----:B------:R-:W-:-:S02]  /*26820*/  USEL UR5, UR5, URZ, UP3 ;  /* 0x0000003f05057287 */ /* 0x000fc40009800000 */
[----:B------:R-:W-:Y:S02]  /*26830*/  USHF.L.U32 UR4, UR4, 0x7, URZ ;  /* 0x0000000704047899 */ /* 0x000fe4000800063f */
[----:B------:R-:W-:Y:S02]  /*26840*/  UIMAD UR13, UR11, UR13, UR5 ;  /* 0x0000000d0b0d72a4 */ /* 0x000fe4000f8e0205 */
[----:B------:R-:W-:Y:S02]  /*26850*/  UMOV UR22, URZ ;  /* 0x0000003f00167c82 */ /* 0x000fe40008000000 */
[----:B------:R-:W-:Y:S02]  /*26860*/  @!UP3 UMOV UR22, UR16 ;  /* 0x000000100016bc82 */ /* 0x000fe40008000000 */
[----:B------:R-:W-:Y:S02]  /*26870*/  UMOV UR23, URZ ;  /* 0x0000003f00177c82 */ /* 0x000fe40008000000 */
[----:B------:R-:W-:-:S02]  /*26880*/  USHF.R.S32.HI UR5, URZ, 0x1f, UR4 ;  /* 0x0000001f3f057899 */ /* 0x000fc40008011404 */
[----:B------:R-:W-:Y:S02]  /*26890*/  @!UP3 USHF.R.S32.HI UR23, URZ, 0x1f, UR16 ;  /* 0x0000001f3f17b899 */ /* 0x000fe40008011410 */
[----:B------:R-:W-:Y:S02]  /*268a0*/  USHF.R.S32.HI UR6, URZ, 0x1f, UR13 ;  /* 0x0000001f3f067899 */ /* 0x000fe4000801140d */
[----:B------:R-:W-:Y:S01]  /*268b0*/  UIADD3 UR4, UP2, UP1, UR4, UR22, UR13 ;  /* 0x0000001604047290 */ /* 0x000fe2000f95e00d */
[----:B------:R-:W-:Y:S01]  /*268c0*/  BSSY B0, `(.L_x_390) ;  /* 0x00000ba000007945 */ /* 0x000fe20003800000 */
[----:B------:R-:W-:Y:S01]  /*268d0*/  @!UP0 UIADD3 UR7, UR19, UR12, URZ ;  /* 0x0000000c13078290 */ /* 0x000fe2000fffe03f */
[----:B--2---:R-:W1:Y:S04]  /*268e0*/  SHFL.BFLY PT, R7, R11, 0x2, 0x1f ;  /* 0x0c401f000b077f89 */ /* 0x004e6800000e0000 */
[----:B---3--:R-:W2:Y:S04]  /*268f0*/  SHFL.BFLY PT, R6, R9, 0x2, 0x1f ;  /* 0x0c401f0009067f89 */ /* 0x008ea800000e0000 */
[----:B----4-:R-:W3:Y:S04]  /*26900*/  SHFL.BFLY PT, R10, R8, 0x2, 0x1f ;  /* 0x0c401f00080a7f89 */ /* 0x010ee800000e0000 */
[----:B------:R-:W4:Y:S01]  /*26910*/  SHFL.BFLY PT, R4, R5, 0x2, 0x1f ;  /* 0x0c401f0005047f89 */ /* 0x000f2200000e0000 */
[----:B-1----:R-:W-:-:S02]  /*26920*/  FADD.FTZ R7, R7, R11 ;  /* 0x0000000b07077221 */ /* 0x002fc40000010000 */
[----:B--2---:R-:W-:-:S03]  /*26930*/  FADD.FTZ R6, R6, R9 ;  /* 0x0000000906067221 */ /* 0x004fc60000010000 */
[----:B------:R-:W1:Y:S01]  /*26940*/  SHFL.BFLY PT, R12, R7, 0x1, 0x1f ;  /* 0x0c201f00070c7f89 */ /* 0x000e6200000e0000 */
[----:B---3--:R-:W-:-:S03]  /*26950*/  FADD.FTZ R10, R10, R8 ;  /* 0x000000080a0a7221 */ /* 0x008fc60000010000 */
[----:B------:R-:W2:Y:S01]  /*26960*/  SHFL.BFLY PT, R11, R6, 0x1, 0x1f ;  /* 0x0c201f00060b7f89 */ /* 0x000ea200000e0000 */
[----:B----4-:R-:W-:-:S03]  /*26970*/  FADD.FTZ R4, R4, R5 ;  /* 0x0000000504047221 */ /* 0x010fc60000010000 */
[----:B------:R-:W3:Y:S04]  /*26980*/  S2R R8, SR_TID.X ;  /* 0x0000000000087919 */ /* 0x000ee80000002100 */
[----:B------:R-:W4:Y:S04]  /*26990*/  SHFL.BFLY PT, R5, R10, 0x1, 0x1f ;  /* 0x0c201f000a057f89 */ /* 0x000f2800000e0000 */
[----:B------:R-:W3:Y:S01]  /*269a0*/  SHFL.BFLY PT, R9, R4, 0x1, 0x1f ;  /* 0x0c201f0004097f89 */ /* 0x000ee200000e0000 */
[----:B-1----:R-:W-:Y:S02]  /*269b0*/  FADD.FTZ R12, R7, R12 ;  /* 0x0000000c070c7221 */ /* 0x002fe40000010000 */
[----:B--2---:R-:W-:-:S02]  /*269c0*/  FADD.FTZ R11, R6, R11 ;  /* 0x0000000b060b7221 */ /* 0x004fc40000010000 */
[----:B----4-:R-:W-:Y:S01]  /*269d0*/  FADD.FTZ R10, R10, R5 ;  /* 0x000000050a0a7221 */ /* 0x010fe20000010000 */
[----:B---3--:R-:W-:-:S04]  /*269e0*/  SHF.R.S32.HI R5, RZ, 0x1f, R8 ;  /* 0x0000001fff057819 */ /* 0x008fc80000011408 */
[CC--:B------:R-:W-:Y:S02]  /*269f0*/  LEA.HI R7, R5.reuse, R8.reuse, RZ, 0x2 ;  /* 0x0000000805077211 */ /* 0x0c0fe400078f10ff */
[----:B------:R-:W-:Y:S02]  /*26a00*/  LEA.HI R5, R5, R8, RZ, 0x5 ;  /* 0x0000000805057211 */ /* 0x000fe400078f28ff */
[----:B------:R-:W-:Y:S01]  /*26a10*/  LOP3.LUT R6, R7, 0xfffffffc, RZ, 0xc0, !PT ;  /* 0xfffffffc07067812 */ /* 0x000fe200078ec0ff */
[----:B------:R-:W-:Y:S01]  /*26a20*/  FADD.FTZ R9, R4, R9 ;  /* 0x0000000904097221 */ /* 0x000fe20000010000 */
[----:B------:R-:W-:-:S03]  /*26a30*/  SHF.R.S32.HI R4, RZ, 0x5, R5 ;  /* 0x00000005ff047819 */ /* 0x000fc60000011405 */
[----:B------:R-:W-:-:S05]  /*26a40*/  IMAD.IADD R6, R8, 0x1, -R6 ;  /* 0x0000000108067824 */ /* 0x000fca00078e0a06 */
[----:B------:R-:W-:Y:S02]  /*26a50*/  LEA R4, R4, R6, 0x8 ;  /* 0x0000000604047211 */ /* 0x000fe400078e40ff */
[----:B------:R-:W-:-:S04]  /*26a60*/  SHF.R.S32.HI R6, RZ, 0x2, R7 ;  /* 0x00000002ff067819 */ /* 0x000fc80000011407 */
[----:B------:R-:W-:-:S04]  /*26a70*/  SHF.R.S32.HI R17, RZ, 0x1f, R6 ;  /* 0x0000001fff117819 */ /* 0x000fc80000011406 */
[----:B------:R-:W-:-:S04]  /*26a80*/  LEA.HI R17, R17, R6, RZ, 0x3 ;  /* 0x0000000611117211 */ /* 0x000fc800078f18ff */
[----:B------:R-:W-:Y:S02]  /*26a90*/  LOP3.LUT R17, R17, 0xfffffff8, RZ, 0xc0, !PT ;  /* 0xfffffff811117812 */ /* 0x000fe400078ec0ff */
[----:B------:R-:W-:Y:S02]  /*26aa0*/  FSETP.NE.FTZ.AND P4, PT, R12, RZ, PT ;  /* 0x000000ff0c00720b */ /* 0x000fe40003f95000 */
[----:B------:R-:W-:Y:S01]  /*26ab0*/  FSETP.NE.FTZ.AND P3, PT, R11, RZ, PT ;  /* 0x000000ff0b00720b */ /* 0x000fe20003f75000 */
[----:B------:R-:W-:Y:S01]  /*26ac0*/  IMAD.IADD R17, R6, 0x1, -R17 ;  /* 0x0000000106117824 */ /* 0x000fe200078e0a11 */
[----:B------:R-:W-:Y:S02]  /*26ad0*/  FSETP.NE.FTZ.AND P2, PT, R10, RZ, PT ;  /* 0x000000ff0a00720b */ /* 0x000fe40003f55000 */
[----:B------:R-:W-:Y:S02]  /*26ae0*/  FSETP.NE.FTZ.AND P1, PT, R9, RZ, PT ;  /* 0x000000ff0900720b */ /* 0x000fe40003f35000 */
[----:B------:R-:W-:-:S04]  /*26af0*/  LEA.HI R18, R17, R17, RZ, 0x1 ;  /* 0x0000001111127211 */ /* 0x000fc800078f08ff */
[----:B------:R-:W-:Y:S02]  /*26b00*/  SHF.R.S32.HI R19, RZ, 0x1, R18 ;  /* 0x00000001ff137819 */ /* 0x000fe40000011412 */
[----:B------:R-:W-:Y:S01]  /*26b10*/  LOP3.LUT R18, R18, 0x3fffffe, RZ, 0xc0, !PT ;  /* 0x03fffffe12127812 */ /* 0x000fe200078ec0ff */
[----:B------:R-:W1:Y:S01]  /*26b20*/  @P4 MUFU.RCP R15, R12 ;  /* 0x0000000c000f4308 */ /* 0x000e620000001000 */
[----:B------:R-:W-:Y:S02]  /*26b30*/  SHF.L.U32 R20, R19, 0x6, RZ ;  /* 0x0000000613147819 */ /* 0x000fe400000006ff */
[----:B------:R-:W-:Y:S02]  /*26b40*/  IADD3 R18, R17, -R18, RZ ;  /* 0x8000001211127210 */ /* 0x000fe40007ffe0ff */
[----:B------:R-:W-:-:S03]  /*26b50*/  LOP3.LUT R20, R20, 0xc0, RZ, 0xc0, !PT ;  /* 0x000000c014147812 */ /* 0x000fc600078ec0ff */
[----:B------:R-:W2:Y:S01]  /*26b60*/  @P3 MUFU.RCP R16, R11 ;  /* 0x0000000b00103308 */ /* 0x000ea20000001000 */
[----:B------:R-:W-:Y:S01]  /*26b70*/  IMAD R4, R18, 0x10, R4 ;  /* 0x0000001012047824 */ /* 0x000fe200078e0204 */
[----:B------:R-:W-:-:S06]  /*26b80*/  LEA.HI R20, R20, R20, RZ, 0x1d ;  /* 0x0000001414147211 */ /* 0x000fcc00078fe8ff */
[----:B------:R-:W3:Y:S01]  /*26b90*/  @P2 MUFU.RCP R13, R10 ;  /* 0x0000000a000d2308 */ /* 0x000ee20000001000 */
[----:B------:R-:W-:-:S07]  /*26ba0*/  LOP3.LUT R17, R19, 0x1, RZ, 0xc0, !PT ;  /* 0x0000000113117812 */ /* 0x000fce00078ec0ff */
[----:B------:R-:W4:Y:S01]  /*26bb0*/  @P1 MUFU.RCP R14, R9 ;  /* 0x00000009000e1308 */ /* 0x000f220000001000 */
[----:B------:R-:W-:Y:S02]  /*26bc0*/  LEA R20, R4, R20, 0x1 ;  /* 0x0000001404147211 */ /* 0x000fe400078e08ff */
[----:B------:R-:W-:Y:S02]  /*26bd0*/  ISETP.NE.U32.AND P0, PT, R17, 0x1, PT ;  /* 0x000000011100780c */ /* 0x000fe40003f05070 */
[----:B------:R-:W-:Y:S01]  /*26be0*/  MOV R4, 0xfffffff0 ;  /* 0xfffffff000047802 */ /* 0x000fe20000000f00 */
[----:B-1----:R-:W-:Y:S02]  /*26bf0*/  FMUL.FTZ R15, R15, c[0x0][0x2dc] ;  /* 0x0000b7000f0f7a20 */ /* 0x002fe40000410000 */
[----:B--2---:R-:W-:Y:S01]  /*26c00*/  FMUL.FTZ R16, R16, c[0x0][0x2dc] ;  /* 0x0000b70010107a20 */ /* 0x004fe20000410000 */
[----:B------:R-:W-:Y:S01]  /*26c10*/  SEL R4, R4, 0x10, !P0 ;  /* 0x0000001004047807 */ /* 0x000fe20004000000 */
[----:B---3--:R-:W-:Y:S01]  /*26c20*/  FMUL.FTZ R13, R13, c[0x0][0x2dc] ;  /* 0x0000b7000d0d7a20 */ /* 0x008fe20000410000 */
[----:B------:R-:W-:Y:S01]  /*26c30*/  LOP3.LUT P0, RZ, R19, 0x2, RZ, 0xc0, !PT ;  /* 0x0000000213ff7812 */ /* 0x000fe2000780c0ff */
[----:B------:R-:W-:-:S02]  /*26c40*/  FMUL.FTZ R144, R15, R144 ;  /* 0x000000900f907220 */ /* 0x000fc40000410000 */
[C---:B------:R-:W-:Y:S02]  /*26c50*/  FMUL.FTZ R145, R15.reuse, R145 ;  /* 0x000000910f917220 */ /* 0x040fe40000410000 */
[----:B----4-:R-:W-:Y:S02]  /*26c60*/  FMUL.FTZ R14, R14, c[0x0][0x2dc] ;  /* 0x0000b7000e0e7a20 */ /* 0x010fe40000410000 */
[C---:B------:R-:W-:Y:S02]  /*26c70*/  FMUL.FTZ R146, R16.reuse, R146 ;  /* 0x0000009210927220 */ /* 0x040fe40000410000 */
[----:B------:R-:W-:Y:S02]  /*26c80*/  FMUL.FTZ R147, R16, R147 ;  /* 0x0000009310937220 */ /* 0x000fe40000410000 */
[C---:B------:R-:W-:Y:S02]  /*26c90*/  FMUL.FTZ R152, R15.reuse, R152 ;  /* 0x000000980f987220 */ /* 0x040fe40000410000 */
[----:B------:R-:W-:-:S02]  /*26ca0*/  FMUL.FTZ R153, R15, R153 ;  /* 0x000000990f997220 */ /* 0x000fc40000410000 */
[C---:B------:R-:W-:Y:S02]  /*26cb0*/  FMUL.FTZ R154, R16.reuse, R154 ;  /* 0x0000009a109a7220 */ /* 0x040fe40000410000 */
[----:B------:R-:W-:Y:S02]  /*26cc0*/  FMUL.FTZ R155, R16, R155 ;  /* 0x0000009b109b7220 */ /* 0x000fe40000410000 */
[----:B------:R-:W-:Y:S02]  /*26cd0*/  IMAD.SHL.U32 R20, R20, 0x2, RZ ;  /* 0x0000000214147824 */ /* 0x000fe400078e00ff */
[C---:B------:R-:W-:Y:S02]  /*26ce0*/  FMUL.FTZ R132, R13.reuse, R132 ;  /* 0x000000840d847220 */ /* 0x040fe40000410000 */
[----:B------:R-:W-:Y:S02]  /*26cf0*/  FMUL.FTZ R133, R13, R133 ;  /* 0x000000850d857220 */ /* 0x000fe40000410000 */
[----:B------:R-:W-:-:S02]  /*26d00*/  FMUL.FTZ R134, R14, R134 ;  /* 0x000000860e867220 */ /* 0x000fc40000410000 */
[C---:B------:R-:W-:Y:S02]  /*26d10*/  FMUL.FTZ R135, R14.reuse, R135 ;  /* 0x000000870e877220 */ /* 0x040fe40000410000 */
[C---:B------:R-:W-:Y:S02]  /*26d20*/  FMUL.FTZ R136, R13.reuse, R136 ;  /* 0x000000880d887220 */ /* 0x040fe40000410000 */
[----:B------:R-:W-:Y:S02]  /*26d30*/  FMUL.FTZ R137, R13, R137 ;  /* 0x000000890d897220 */ /* 0x000fe40000410000 */
[C---:B------:R-:W-:Y:S02]  /*26d40*/  FMUL.FTZ R138, R14.reuse, R138 ;  /* 0x0000008a0e8a7220 */ /* 0x040fe40000410000 */
[----:B------:R-:W-:Y:S01]  /*26d50*/  FMUL.FTZ R139, R14, R139 ;  /* 0x0000008b0e8b7220 */ /* 0x000fe20000410000 */
[----:B------:R-:W-:Y:S02]  /*26d60*/  F2FP.PACK_AB R144, R145, R144 ;  /* 0x000000909190723e */ /* 0x000fe400000000ff */
[----:B------:R-:W-:-:S02]  /*26d70*/  F2FP.PACK_AB R146, R147, R146 ;  /* 0x000000929392723e */ /* 0x000fc400000000ff */
[----:B------:R-:W-:Y:S02]  /*26d80*/  F2FP.PACK_AB R152, R153, R152 ;  /* 0x000000989998723e */ /* 0x000fe400000000ff */
[----:B------:R-:W-:Y:S02]  /*26d90*/  F2FP.PACK_AB R154, R155, R154 ;  /* 0x0000009a9b9a723e */ /* 0x000fe400000000ff */
[----:B------:R-:W-:Y:S01]  /*26da0*/  IADD3 R17, R20, R4, RZ ;  /* 0x0000000414117210 */ /* 0x000fe20007ffe0ff */
[----:B------:R-:W-:Y:S01]  /*26db0*/  FMUL.FTZ R156, R15, R156 ;  /* 0x0000009c0f9c7220 */ /* 0x000fe20000410000 */
[----:B------:R-:W-:Y:S01]  /*26dc0*/  F2FP.PACK_AB R132, R133, R132 ;  /* 0x000000848584723e */ /* 0x000fe200000000ff */
[----:B------:R-:W-:Y:S01]  /*26dd0*/  FMUL.FTZ R157, R15, R157 ;  /* 0x0000009d0f9d7220 */ /* 0x000fe20000410000 */
[----:B------:R-:W-:Y:S01]  /*26de0*/  F2FP.PACK_AB R134, R135, R134 ;  /* 0x000000868786723e */ /* 0x000fe200000000ff */
[----:B------:R-:W-:Y:S01]  /*26df0*/  FMUL.FTZ R160, R15, R160 ;  /* 0x000000a00fa07220 */ /* 0x000fe20000410000 */
[----:B------:R-:W-:Y:S01]  /*26e00*/  F2FP.PACK_AB R136, R137, R136 ;  /* 0x000000888988723e */ /* 0x000fe200000000ff */
[C---:B------:R-:W-:Y:S01]  /*26e10*/  FMUL.FTZ R158, R16.reuse, R158 ;  /* 0x0000009e109e7220 */ /* 0x040fe20000410000 */
[----:B------:R-:W-:Y:S01]  /*26e20*/  F2FP.PACK_AB R138, R139, R138 ;  /* 0x0000008a8b8a723e */ /* 0x000fe200000000ff */
[----:B------:R-:W-:Y:S01]  /*26e30*/  FMUL.FTZ R159, R16, R159 ;  /* 0x0000009f109f7220 */ /* 0x000fe20000410000 */
[----:B------:R-:W-:Y:S01]  /*26e40*/  IADD3 R18, R20, 0x20, RZ ;  /* 0x0000002014127810 */ /* 0x000fe20007ffe0ff */
[----:B------:R-:W-:Y:S01]  /*26e50*/  FMUL.FTZ R162, R16, R162 ;  /* 0x000000a210a27220 */ /* 0x000fe20000410000 */
[----:B------:R-:W-:Y:S01]  /*26e60*/  STS [R20], R144 ;  /* 0x0000009014007388 */ /* 0x000fe20000000800 */
[----:B------:R-:W-:Y:S01]  /*26e70*/  FMUL.FTZ R15, R15, R161 ;  /* 0x000000a10f0f7220 */ /* 0x000fe20000410000 */
[----:B------:R-:W-:Y:S01]  /*26e80*/  @P0 IADD3 R18, R20, -0x20, RZ ;  /* 0xffffffe014120810 */ /* 0x000fe20007ffe0ff */
[----:B------:R-:W-:Y:S01]  /*26e90*/  FMUL.FTZ R16, R16, R163 ;  /* 0x000000a310107220 */ /* 0x000fe20000410000 */
[----:B------:R-:W-:Y:S01]  /*26ea0*/  STS [R20+0x200], R146 ;  /* 0x0002009214007388 */ /* 0x000fe20000000800 */
[----:B------:R-:W-:-:S02]  /*26eb0*/  FMUL.FTZ R140, R13, R140 ;  /* 0x0000008c0d8c7220 */ /* 0x000fc40000410000 */
[C---:B------:R-:W-:Y:S01]  /*26ec0*/  FMUL.FTZ R141, R13.reuse, R141 ;  /* 0x0000008d0d8d7220 */ /* 0x040fe20000410000 */
[----:B------:R-:W-:Y:S01]  /*26ed0*/  STS [R17], R152 ;  /* 0x0000009811007388 */ /* 0x000fe20000000800 */
[C---:B------:R-:W-:Y:S02]  /*26ee0*/  FMUL.FTZ R148, R13.reuse, R148 ;  /* 0x000000940d947220 */ /* 0x040fe40000410000 */
[C---:B------:R-:W-:Y:S01]  /*26ef0*/  FMUL.FTZ R142, R14.reuse, R142 ;  /* 0x0000008e0e8e7220 */ /* 0x040fe20000410000 */
[----:B------:R-:W-:Y:S01]  /*26f00*/  STS [R17+0x200], R154 ;  /* 0x0002009a11007388 */ /* 0x000fe20000000800 */
[C---:B------:R-:W-:Y:S02]  /*26f10*/  FMUL.FTZ R143, R14.reuse, R143 ;  /* 0x0000008f0e8f7220 */ /* 0x040fe40000410000 */
[----:B------:R-:W-:Y:S01]  /*26f20*/  FMUL.FTZ R150, R14, R150 ;  /* 0x000000960e967220 */ /* 0x000fe20000410000 */
[----:B------:R-:W-:Y:S01]  /*26f30*/  STS [R20+0x1000], R132 ;  /* 0x0010008414007388 */ /* 0x000fe20000000800 */
[----:B------:R-:W-:-:S02]  /*26f40*/  FMUL.FTZ R13, R13, R149 ;  /* 0x000000950d0d7220 */ /* 0x000fc40000410000 */
[----:B------:R-:W-:Y:S01]  /*26f50*/  FMUL.FTZ R14, R14, R151 ;  /* 0x000000970e0e7220 */ /* 0x000fe20000410000 */
[----:B------:R-:W-:Y:S01]  /*26f60*/  STS [R20+0x1200], R134 ;  /* 0x0012008614007388 */ /* 0x000fe20000000800 */
[----:B------:R-:W-:Y:S02]  /*26f70*/  F2FP.PACK_AB R156, R157, R156 ;  /* 0x0000009c9d9c723e */ /* 0x000fe400000000ff */
[----:B------:R-:W-:Y:S01]  /*26f80*/  F2FP.PACK_AB R158, R159, R158 ;  /* 0x0000009e9f9e723e */ /* 0x000fe200000000ff */
[----:B------:R-:W-:Y:S01]  /*26f90*/  STS [R17+0x1000], R136 ;  /* 0x0010008811007388 */ /* 0x000fe20000000800 */
[----:B------:R-:W-:Y:S02]  /*26fa0*/  F2FP.PACK_AB R15, R15, R160 ;  /* 0x000000a00f0f723e */ /* 0x000fe400000000ff */
[----:B------:R-:W-:Y:S01]  /*26fb0*/  F2FP.PACK_AB R16, R16, R162 ;  /* 0x000000a21010723e */ /* 0x000fe200000000ff */
[----:B------:R1:W-:Y:S01]  /*26fc0*/  STS [R17+0x1200], R138 ;  /* 0x0012008a11007388 */ /* 0x0003e20000000800 */
[----:B------:R-:W-:-:S02]  /*26fd0*/  F2FP.PACK_AB R140, R141, R140 ;  /* 0x0000008c8d8c723e */ /* 0x000fc400000000ff */
[----:B------:R-:W-:Y:S02]  /*26fe0*/  F2FP.PACK_AB R142, R143, R142 ;  /* 0x0000008e8f8e723e */ /* 0x000fe400000000ff */
[----:B------:R-:W-:Y:S02]  /*26ff0*/  F2FP.PACK_AB R13, R13, R148 ;  /* 0x000000940d0d723e */ /* 0x000fe400000000ff */
[----:B------:R-:W-:Y:S01]  /*27000*/  F2FP.PACK_AB R14, R14, R150 ;  /* 0x000000960e0e723e */ /* 0x000fe200000000ff */
[----:B------:R2:W-:Y:S04]  /*27010*/  STS [R18], R156 ;  /* 0x0000009c12007388 */ /* 0x0005e80000000800 */
[----:B------:R2:W-:Y:S01]  /*27020*/  STS [R18+0x200], R158 ;  /* 0x0002009e12007388 */ /* 0x0005e20000000800 */
[----:B-1----:R-:W-:-:S05]  /*27030*/  IADD3 R17, R4, R18, RZ ;  /* 0x0000001204117210 */ /* 0x002fca0007ffe0ff */
[----:B------:R2:W-:Y:S04]  /*27040*/  STS [R17], R15 ;  /* 0x0000000f11007388 */ /* 0x0005e80000000800 */
[----:B------:R2:W-:Y:S04]  /*27050*/  STS [R17+0x200], R16 ;  /* 0x0002001011007388 */ /* 0x0005e80000000800 */
[----:B------:R2:W-:Y:S04]  /*27060*/  STS [R18+0x1000], R140 ;  /* 0x0010008c12007388 */ /* 0x0005e80000000800 */
[----:B------:R2:W-:Y:S04]  /*27070*/  STS [R18+0x1200], R142 ;  /* 0x0012008e12007388 */ /* 0x0005e80000000800 */
[----:B------:R2:W-:Y:S04]  /*27080*/  STS [R17+0x1000], R13 ;  /* 0x0010000d11007388 */ /* 0x0005e80000000800 */
[----:B------:R2:W-:Y:S04]  /*27090*/  STS [R17+0x1200], R14 ;  /* 0x0012000e11007388 */ /* 0x0005e80000000800 */
[----:B------:R-:W-:Y:S06]  /*270a0*/  BAR.SYNC.DEFER_BLOCKING 0x0 ;  /* 0x0000000000007b1d */ /* 0x000fec0000010000 */
[----:B------:R1:W3:Y:S01]  /*270b0*/  @P4 MUFU.LG2 R4, R12 ;  /* 0x0000000c00044308 */ /* 0x0002e20000000c00 */
[----:B------:R-:W-:Y:S01]  /*270c0*/  LOP3.LUT R5, R5, 0xffffffe0, RZ, 0xc0, !PT ;  /* 0xffffffe005057812 */ /* 0x000fe200078ec0ff */
[----:B------:R2:W4:Y:S04]  /*270d0*/  LDS.128 R20, [R24] ;  /* 0x0000000018147984 */ /* 0x0005280000000c00 */
[----:B------:R2:W2:Y:S04]  /*270e0*/  LDS.128 R16, [R24+0x800] ;  /* 0x0008000018107984 */ /* 0x0004a80000000c00 */
[----:B-1----:R1:W1:Y:S04]  /*270f0*/  LDS.128 R12, [R24+0x1000] ;  /* 0x00100000180c7984 */ /* 0x0022680000000c00 */
[----:B------:R-:W1:Y:S01]  /*27100*/  LDS.128 R24, [R24+0x1800] ;  /* 0x0018000018187984 */ /* 0x000e620000000c00 */
[----:B------:R-:W3:Y:S01]  /*27110*/  @P3 MUFU.LG2 R11, R11 ;  /* 0x0000000b000b3308 */ /* 0x000ee20000000c00 */
[----:B------:R-:W-:-:S07]  /*27120*/  IADD3 R5, R8, -R5, RZ ;  /* 0x8000000508057210 */ /* 0x000fce0007ffe0ff */
[----:B------:R-:W4:Y:S01]  /*27130*/  @P2 MUFU.LG2 R10, R10 ;  /* 0x0000000a000a2308 */ /* 0x000f220000000c00 */
[----:B------:R-:W-:-:S07]  /*27140*/  LOP3.LUT P0, RZ, R5, 0x3, RZ, 0xc0, !PT ;  /* 0x0000000305ff7812 */ /* 0x000fce000780c0ff */
[----:B------:R-:W2:Y:S01]  /*27150*/  @P1 MUFU.LG2 R9, R9 ;  /* 0x0000000900091308 */ /* 0x000ea20000000c00 */
[----:B---3--:R-:W-:Y:S01]  /*27160*/  @P4 FMUL.FTZ R4, R4, 0.69314718246459960938 ;  /* 0x3f31721804044820 */ /* 0x008fe20000410000 */
[----:B------:R-:W-:Y:S01]  /*27170*/  UIADD3.X UR5, UR5, UR23, UR6, UP2, UP1 ;  /* 0x0000001705057290 */ /* 0x000fe200097e2406 */
[----:B------:R-:W-:Y:S01]  /*27180*/  @P3 FMUL.FTZ R11, R11, 0.69314718246459960938 ;  /* 0x3f3172180b0b3820 */ /* 0x000fe20000410000 */
[----:B------:R-:W-:Y:S01]  /*27190*/  ULDC.64 UR12, c[0x0][0x118] ;  /* 0x00004600000c7ab9 */ /* 0x000fe20000000a00 */
[----:B------:R-:W-:Y:S01]  /*271a0*/  IMAD.MOV.U32 R8, RZ, RZ, 0x7f800000 ;  /* 0x7f800000ff087424 */ /* 0x000fe200078e00ff */
[----:B------:R-:W-:Y:S01]  /*271b0*/  @!UP0 UMOV UR8, UR18 ;  /* 0x0000001200088c82 */ /* 0x000fe20008000000 */
[----:B----4-:R-:W-:Y:S01]  /*271c0*/  @P2 FMUL.FTZ R10, R10, 0.69314718246459960938 ;  /* 0x3f3172180a0a2820 */ /* 0x010fe20000410000 */
[----:B------:R-:W-:Y:S01]  /*271d0*/  MOV R28, 0x7f800000 ;  /* 0x7f800000001c7802 */ /* 0x000fe20000000f00 */
[----:B-----5:R-:W-:Y:S01]  /*271e0*/  @P4 FFMA.FTZ R8, R164, c[0x0][0x238], R4 ;  /* 0x00008e00a4084a23 */ /* 0x020fe20000010004 */
[----:B------:R-:W-:Y:S01]  /*271f0*/  MOV R4, 0x7f800000 ;  /* 0x7f80000000047802 */ /* 0x000fe20000000f00 */
[----:B------:R-:W-:Y:S01]  /*27200*/  @P3 FFMA.FTZ R28, R3, c[0x0][0x238], R11 ;  /* 0x00008e00031c3a23 */ /* 0x000fe2000001000b */
[----:B------:R-:W-:Y:S01]  /*27210*/  MOV R5, 0x7f800000 ;  /* 0x7f80000000057802 */ /* 0x000fe20000000f00 */
[----:B--2---:R-:W-:-:S02]  /*27220*/  @P1 FMUL.FTZ R9, R9, 0.69314718246459960938 ;  /* 0x3f31721809091820 */ /* 0x004fc40000410000 */
[----:B------:R-:W-:Y:S02]  /*27230*/  @P2 FFMA.FTZ R4, R2, c[0x0][0x238], R10 ;  /* 0x00008e0002042a23 */ /* 0x000fe4000001000a */
[----:B------:R-:W-:Y:S01]  /*27240*/  @P1 FFMA.FTZ R5, R0, c[0x0][0x238], R9 ;  /* 0x00008e0000051a23 */ /* 0x000fe20000010009 */
[----:B------:R-:W-:Y:S05]  /*27250*/  @P0 BRA `(.L_x_391) ;  /* 0x0000020000000947 */ /* 0x000fea0003800000 */
[----:B------:R-:W2:Y:S02]  /*27260*/  LDL.LU R29, [R1+0x17c] ;  /* 0x00017c00011d7983 */ /* 0x000ea40000300800 */
[C---:B--2---:R-:W-:Y:S02]  /*27270*/  ISETP.GE.AND P6, PT, R29.reuse, UR21, PT ;  /* 0x000000151d007c0c */ /* 0x044fe4000bfc6270 */
[C---:B------:R-:W-:Y:S02]  /*27280*/  IADD3 R11, R29.reuse, 0x8, RZ ;  /* 0x000000081d0b7810 */ /* 0x040fe40007ffe0ff */
[----:B------:R-:W-:Y:S02]  /*27290*/  IADD3 R2, R29, 0x40, RZ ;  /* 0x000000401d027810 */ /* 0x000fe40007ffe0ff */
[----:B------:R-:W-:-:S02]  /*272a0*/  ISETP.GE.AND P5, PT, R11, UR21, PT ;  /* 0x000000150b007c0c */ /* 0x000fc4000bfa6270 */
[C---:B------:R-:W-:Y:S02]  /*272b0*/  IADD3 R0, R29.reuse, 0x48, RZ ;  /* 0x000000481d007810 */ /* 0x040fe40007ffe0ff */
[----:B------:R-:W-:Y:S02]  /*272c0*/  ISETP.GE.AND P4, PT, R2, UR21, PT ;  /* 0x0000001502007c0c */ /* 0x000fe4000bf86270 */
        /* <DEDUP_REMOVED lines=25> */
.L_x_391:
[----:B------:R-:W-:Y:S05]  /*27460*/  BSYNC B0 ;  /* 0x0000000000007941 */ /* 0x000fea0003800000 */
.L_x_390:
[----:B--2---:R-:W2:Y:S01]  /*27470*/  LDL.LU.64 R28, [R1+0x190] ;  /* 0x00019000011c7983 */ /* 0x004ea20000300a00 */
[----:B------:R-:W-:Y:S01]  /*27480*/  UIMAD UR10, UR10, -0x80, UR27 ;  /* 0xffffff800a0a78a4 */ /* 0x000fe2000f8e021b */
[----:B------:R-:W-:Y:S01]  /*27490*/  BSSY B0, `(.L_x_392) ;  /* 0x0000020000007945 */ /* 0x000fe20003800000 */
[----:B------:R-:W-:Y:S01]  /*274a0*/  USHF.R.S32.HI UR6, URZ, 0x1f, UR11 ;  /* 0x0000001f3f067899 */ /* 0x000fe2000801140b */
[----:B------:R-:W3:Y:S01]  /*274b0*/  S2R R4, SR_TID.X ;  /* 0x0000000000047919 */ /* 0x000ee20000002100 */
[----:B------:R-:W-:Y:S02]  /*274c0*/  ULDC.64 UR4, c[0x0][0x1f0] ;  /* 0x00007c0000047ab9 */ /* 0x000fe40000000a00 */
[----:B------:R-:W-:Y:S01]  /*274d0*/  UIMAD UR4, UR6, UR4, URZ ;  /* 0x00000004060472a4 */ /* 0x000fe2000f8e023f */
[----:B------:R-:W4:Y:S03]  /*274e0*/  S2R R0, SR_CTAID.Z ;  /* 0x0000000000007919 */ /* 0x000f260000002700 */
[----:B------:R-:W-:Y:S01]  /*274f0*/  UIMAD UR4, UR11, UR5, UR4 ;  /* 0x000000050b0472a4 */ /* 0x000fe2000f8e0204 */
[----:B---3--:R-:W-:-:S04]  /*27500*/  SHF.R.S32.HI R3, RZ, 0x1f, R4 ;  /* 0x0000001fff037819 */ /* 0x008fc80000011404 */
[----:B------:R-:W-:-:S04]  /*27510*/  LEA.HI R3, R3, R4, RZ, 0x2 ;  /* 0x0000000403037211 */ /* 0x000fc800078f10ff */
[----:B------:R-:W-:Y:S02]  /*27520*/  LOP3.LUT R2, R3, 0xfffffffc, RZ, 0xc0, !PT ;  /* 0xfffffffc03027812 */ /* 0x000fe400078ec0ff */
[----:B------:R-:W-:-:S03]  /*27530*/  SHF.R.S32.HI R8, RZ, 0x2, R3 ;  /* 0x00000002ff087819 */ /* 0x000fc60000011403 */
[----:B------:R-:W-:Y:S01]  /*27540*/  IMAD.IADD R2, R4, 0x1, -R2 ;  /* 0x0000000104027824 */ /* 0x000fe200078e0a02 */
[----:B------:R-:W-:-:S03]  /*27550*/  SHF.R.S32.HI R9, RZ, 0x1f, R8 ;  /* 0x0000001fff097819 */ /* 0x000fc60000011408 */
[----:B------:R-:W-:-:S05]  /*27560*/  IMAD.SHL.U32 R2, R2, 0x8, RZ ;  /* 0x0000000802027824 */ /* 0x000fca00078e00ff */
[----:B------:R-:W-:Y:S02]  /*27570*/  SHF.R.S32.HI R2, RZ, 0x1f, R2 ;  /* 0x0000001fff027819 */ /* 0x000fe40000011402 */
[C---:B--2---:R-:W-:Y:S02]  /*27580*/  IADD3 R4, P0, R28.reuse, UR8, RZ ;  /* 0x000000081c047c10 */ /* 0x044fe4000ff1e0ff */
[----:B------:R-:W-:Y:S02]  /*27590*/  ISETP.GE.AND P1, PT, R28, c[0x0][0x220], PT ;  /* 0x000088001c007a0c */ /* 0x000fe40003f26270 */
        /* <DEDUP_REMOVED lines=14> */
[----:B------:R2:W-:Y:S02]  /*27680*/  STG.E.128 [R28.64], R20 ;  /* 0x000000141c007986 */ /* 0x0005e4000c101d0c */
.L_x_393:
[----:B------:R-:W-:Y:S05]  /*27690*/  BSYNC B0 ;  /* 0x0000000000007941 */ /* 0x000fea0003800000 */
.L_x_392:
[----:B------:R-:W-:Y:S01]  /*276a0*/  LEA.HI.SX32 R0, R7, 0x20, 0x1e ;  /* 0x0000002007007811 */ /* 0x000fe200078ff2ff */
[----:B------:R-:W-:Y:S03]  /*276b0*/  BSSY B0, `(.L_x_394) ;  /* 0x000000e000007945 */ /* 0x000fe60003800000 */
        /* <DEDUP_REMOVED lines=13> */
.L_x_395:
[----:B------:R-:W-:Y:S05]  /*27790*/  BSYNC B0 ;  /* 0x0000000000007941 */ /* 0x000fea0003800000 */
.L_x_394:
[----:B------:R-:W-:Y:S01]  /*277a0*/  LEA.HI.SX32 R0, R7, 0x40, 0x1e ;  /* 0x0000004007007811 */ /* 0x000fe200078ff2ff */
        /* <DEDUP_REMOVED lines=14> */
.L_x_397:
[----:B------:R-:W-:Y:S05]  /*27890*/  BSYNC B0 ;  /* 0x0000000000007941 */ /* 0x000fea0003800000 */
.L_x_396:
[----:B------:R-:W-:-:S04]  /*278a0*/  LEA.HI.SX32 R7, R7, 0x60, 0x1e ;  /* 0x0000006007077811 */ /* 0x000fc800078ff2ff */
[----:B------:R-:W-:-:S13]  /*278b0*/  ISETP.GE.OR P1, PT, R7, UR10, P1 ;  /* 0x0000000a07007c0c */ /* 0x000fda0008f26670 */
[----:B------:R-:W-:Y:S05]  /*278c0*/  @P1 EXIT ;  /* 0x000000000000194d */ /* 0x000fea0003800000 */
[----:B------:R-:W-:Y:S01]  /*278d0*/  IADD3 R0, P0, R8, 0x60, RZ ;  /* 0x0000006008007810 */ /* 0x000fe20007f1e0ff */
[----:B-12---:R-:W-:Y:S01]  /*278e0*/  IMAD.MOV.U32 R2, RZ, RZ, R4 ;  /* 0x000000ffff027224 */ /* 0x006fe200078e0004 */
        /* <DEDUP_REMOVED lines=8> */
[----:B------:R-:W-:Y:S01]  /*27970*/  STG.E.128 [R4.64], R24 ;  /* 0x0000001804007986 */ /* 0x000fe2000c101d0c */
[----:B------:R-:W-:Y:S05]  /*27980*/  EXIT ;  /* 0x000000000000794d */ /* 0x000fea0003800000 */
.L_x_351:
[----:B------:R-:W1:Y:S01]  /*27990*/  S2R R6, SR_TID.X ;  /* 0x0000000000067919 */ /* 0x000e620000002100 */
[----:B------:R-:W-:Y:S01]  /*279a0*/  USHF.R.S32.HI UR10, URZ, 0x1f, UR8 ;  /* 0x0000001f3f0a7899 */ /* 0x000fe20008011408 */
[----:B------:R-:W-:Y:S01]  /*279b0*/  IMAD.U32 R14, RZ, RZ, UR25 ;  /* 0x00000019ff0e7e24 */ /* 0x000fe2000f8e00ff */
[----:B------:R-:W-:Y:S01]  /*279c0*/  UISETP.NE.AND UP3, UPT, UR24, -0x1, UPT ;  /* 0xffffffff1800788c */ /* 0x000fe2000bf65270 */
[----:B------:R-:W2:Y:S01]  /*279d0*/  S2R R10, SR_CTAID.Z ;  /* 0x00000000000a7919 */ /* 0x000ea20000002700 */
[----:B------:R-:W-:Y:S01]  /*279e0*/  ULDC.64 UR4, c[0x0][0x1f0] ;  /* 0x00007c0000047ab9 */ /* 0x000fe20000000a00 */
[----:B------:R-:W-:Y:S01]  /*279f0*/  BSSY B0, `(.L_x_398) ;  /* 0x0000045000007945 */ /* 0x000fe20003800000 */
[----:B------:R-:W-:Y:S02]  /*27a00*/  UIMAD UR4, UR10, UR4, URZ ;  /* 0x000000040a0472a4 */ /* 0x000fe4000f8e023f */
[----:B------:R-:W-:-:S02]  /*27a10*/  ULDC.64 UR6, c[0x0][0x1e8] ;  /* 0x00007a0000067ab9 */ /* 0x000fc40000000a00 */
[----:B------:R-:W-:Y:S02]  /*27a20*/  ULDC.U8 UR10, c[0x0][0x329] ;  /* 0x0000ca40000a7ab9 */ /* 0x000fe40000000000 */
[----:B------:R-:W-:Y:S02]  /*27a30*/  UISETP.NE.AND UP2, UPT, UR10, URZ, UPT ;  /* 0x0000003f0a00728c */ /* 0x000fe4000bf45270 */
[----:B------:R-:W-:Y:S02]  /*27a40*/  @UP3 UIMAD.WIDE.U32 UR12, UR24, UR6, URZ ;  /* 0x00000006180c32a5 */ /* 0x000fe4000f8e003f */
[----:B------:R-:W-:Y:S02]  /*27a50*/  @!UP3 USHF.R.S32.HI UR15, URZ, 0x1f, UR9 ;  /* 0x0000001f3f0fb899 */ /* 0x000fe40008011409 */
[----:B------:R-:W-:Y:S02]  /*27a60*/  UIMAD UR6, UR8, UR5, UR4 ;  /* 0x00000005080672a4 */ /* 0x000fe4000f8e0204 */
[----:B------:R-:W-:-:S02]  /*27a70*/  ULDC.U8 UR14, c[0x0][0x328] ;  /* 0x0000ca00000e7ab9 */ /* 0x000fc40000000000 */
[----:B------:R-:W-:Y:S01]  /*27a80*/  ULDC.64 UR4, c[0x0][0x1e0] ;  /* 0x0000780000047ab9 */ /* 0x000fe20000000a00 */
[----:B-1----:R-:W-:Y:S01]  /*27a90*/  LEA.HI R8, R15, R6, RZ, 0x2 ;  /* 0x000000060f087211 */ /* 0x002fe200078f10ff */
[----:B------:R-:W-:Y:S02]  /*27aa0*/  UISETP.NE.AND UP4, UPT, UR14, URZ, UPT ;  /* 0x0000003f0e00728c */ /* 0x000fe4000bf85270 */
[----:B------:R-:W-:Y:S01]  /*27ab0*/  @!UP3 UIMAD UR15, UR15, UR4, URZ ;  /* 0x000000040f0fb2a4 */ /* 0x000fe2000f8e023f */
[----:B------:R-:W-:Y:S01]  /*27ac0*/  LOP3.LUT R0, R8, 0xfffffffc, RZ, 0xc0, !PT ;  /* 0xfffffffc08007812 */ /* 0x000fe200078ec0ff */
[----:B------:R-:W-:Y:S01]  /*27ad0*/  @UP3 UIMAD UR7, UR24, UR7, UR13 ;  /* 0x00000007180732a4 */ /* 0x000fe2000f8e020d */
[----:B------:R-:W-:Y:S01]  /*27ae0*/  SHF.R.S32.HI R8, RZ, 0x2, R8 ;  /* 0x00000002ff087819 */ /* 0x000fe20000011408 */
[----:B------:R-:W-:Y:S02]  /*27af0*/  @UP3 UMOV UR18, UR12 ;  /* 0x0000000c00123c82 */ /* 0x000fe40008000000 */
[----:B------:R-:W-:Y:S01]  /*27b00*/  UISETP.EQ.AND UP4, UPT, UR10, URZ, UP4 ;  /* 0x0000003f0a00728c */ /* 0x000fe2000a782270 */
[----:B------:R-:W-:Y:S01]  /*27b10*/  IMAD.IADD R6, R6, 0x1, -R0 ;  /* 0x0000000106067824 */ /* 0x000fe200078e0a00 */
[----:B------:R-:W-:Y:S01]  /*27b20*/  @!UP2 UISETP.NE.AND UP1, UPT, UR14, URZ, UPT ;  /* 0x0000003f0e00a28c */ /* 0x000fe2000bf25270 */
[----:B------:R-:W-:Y:S01]  /*27b30*/  SHF.R.S32.HI R9, RZ, 0x1f, R8 ;  /* 0x0000001fff097819 */ /* 0x000fe20000011408 */
[----:B------:R-:W-:Y:S01]  /*27b40*/  @!UP3 UIMAD UR15, UR9, UR5, UR15 ;  /* 0x00000005090fb2a4 */ /* 0x000fe2000f8e020f */
[----:B------:R-:W-:Y:S01]  /*27b50*/  IMAD.SHL.U32 R0, R6, 0x8, RZ ;  /* 0x0000000806007824 */ /* 0x000fe200078e00ff */
[----:B------:R-:W-:-:S02]  /*27b60*/  ULDC UR13, c[0x0][0x214] ;  /* 0x00008500000d7ab9 */ /* 0x000fc40000000800 */
[----:B------:R-:W-:Y:S01]  /*27b70*/  @UP2 ULDC UR12, c[0x0][0x210] ;  /* 0x00008400000c2ab9 */ /* 0x000fe20000000800 */
[----:B------:R-:W-:Y:S01]  /*27b80*/  IMAD.WIDE R14, R14, 0x80, R8 ;  /* 0x000000800e0e7825 */ /* 0x000fe200078e0208 */
[----:B------:R-:W-:Y:S01]  /*27b90*/  @!UP3 UIMAD.WIDE.U32 UR16, UR9, UR4, URZ ;  /* 0x000000040910b2a5 */ /* 0x000fe2000f8e003f */
[----:B------:R-:W-:Y:S01]  /*27ba0*/  ISETP.GE.AND P1, PT, R0, c[0x0][0x220], PT ;  /* 0x0000880000007a0c */ /* 0x000fe20003f26270 */
[----:B------:R-:W-:Y:S02]  /*27bb0*/  ULDC UR5, c[0x0][0x234] ;  /* 0x00008d0000057ab9 */ /* 0x000fe40000000800 */
[----:B------:R-:W-:Y:S02]  /*27bc0*/  @UP2 UIMAD UR12, UR12, UR13, URZ ;  /* 0x0000000d0c0c22a4 */ /* 0x000fe4000f8e023f */
[----:B------:R-:W-:Y:S02]  /*27bd0*/  UISETP.NE.OR UP0, UPT, UR24, -0x1, !UP4 ;  /* 0xffffffff1800788c */ /* 0x000fe4000e705670 */
[----:B------:R-:W-:-:S02]  /*27be0*/  @!UP2 USEL UR12, UR13, UR5, !UP1 ;  /* 0x000000050d0ca287 */ /* 0x000fc4000c800000 */
[----:B------:R-:W-:Y:S02]  /*27bf0*/  ULDC UR4, c[0x0][0x1c0] ;  /* 0x0000700000047ab9 */ /* 0x000fe40000000800 */
[----:B------:R-:W-:Y:S02]  /*27c00*/  @UP2 UMOV UR19, 0x1 ;  /* 0x0000000100132882 */ /* 0x000fe40000000000 */
        /* <DEDUP_REMOVED lines=13> */
[----:B--2---:R-:W-:Y:S01]  /*27ce0*/  IMAD.WIDE.U32 R10, R10, c[0x0][0x1f0], R2 ;  /* 0x00007c000a0a7a25 */ /* 0x004fe200078e0002 */
[----:B------:R-:W-:-:S02]  /*27cf0*/  UIMAD UR11, UR11, UR20, URZ ;  /* 0x000000140b0b72a4 */ /* 0x000fc4000f8e023f */
[----:B------:R-:W-:Y:S02]  /*27d00*/  UIMAD UR19, UR8, UR12, UR19 ;  /* 0x0000000c081372a4 */ /* 0x000fe4000f8e0213 */
[----:B------:R-:W-:Y:S01]  /*27d10*/  @!UP4 UMOV UR22, URZ ;  /* 0x0000003f0016cc82 */ /* 0x000fe20008000000 */
[----:B------:R-:W-:Y:S01]  /*27d20*/  IADD3 R13, R11, UR6, RZ ;  /* 0x000000060b0d7c10 */ /* 0x000fe2000fffe0ff */
[----:B------:R-:W-:Y:S02]  /*27d30*/  @UP4 UMOV UR22, UR24 ;  /* 0x0000001800164c82 */ /* 0x000fe40008000000 */
[----:B------:R-:W-:Y:S02]  /*27d40*/  @!UP4 UMOV UR23, URZ ;  /* 0x0000003f0017cc82 */ /* 0x000fe40008000000 */
[----:B------:R-:W-:Y:S02]  /*27d50*/  USHF.R.S32.HI UR4, URZ, 0x1f, UR11 ;  /* 0x0000001f3f047899 */ /* 0x000fe4000801140b */
[----:B------:R-:W-:-:S02]  /*27d60*/  @UP4 USHF.R.S32.HI UR23, URZ, 0x1f, UR24 ;  /* 0x0000001f3f174899 */ /* 0x000fc40008011418 */
[----:B------:R-:W-:Y:S02]  /*27d70*/  USHF.R.S32.HI UR5, URZ, 0x1f, UR19 ;  /* 0x0000001f3f057899 */ /* 0x000fe40008011413 */
[----:B------:R-:W-:Y:S02]  /*27d80*/  UIADD3 UR11, UP1, UP0, UR11, UR22, UR19 ;  /* 0x000000160b0b7290 */ /* 0x000fe4000f83e013 */
[----:B------:R-:W-:Y:S02]  /*27d90*/  ULDC.64 UR6, c[0x0][0x118] ;  /* 0x0000460000067ab9 */ /* 0x000fe40000000a00 */
        /* <DEDUP_REMOVED lines=10> */
.L_x_399:
[----:B------:R-:W-:Y:S05]  /*27e40*/  BSYNC B0 ;  /* 0x0000000000007941 */ /* 0x000fea0003800000 */
.L_x_398:
        /* <DEDUP_REMOVED lines=16> */
.L_x_401:
[----:B------:R-:W-:Y:S05]  /*27f50*/  BSYNC B0 ;  /* 0x0000000000007941 */ /* 0x000fea0003800000 */
.L_x_400:
        /* <DEDUP_REMOVED lines=16> */
.L_x_403:
[----:B------:R-:W-:Y:S05]  /*28060*/  BSYNC B0 ;  /* 0x0000000000007941 */ /* 0x000fea0003800000 */
.L_x_402:
        /* <DEDUP_REMOVED lines=15> */
.L_x_405:
[----:B------:R-:W-:Y:S05]  /*28160*/  BSYNC B0 ;  /* 0x0000000000007941 */ /* 0x000fea0003800000 */
.L_x_404:
[C---:B------:R-:W-:Y:S02]  /*28170*/  ISETP.NE.OR P6, PT, R6.reuse, RZ, P6 ;  /* 0x000000ff0600720c */ /* 0x040fe400037c5670 */
[C---:B------:R-:W-:Y:S02]  /*28180*/  ISETP.NE.OR P5, PT, R6.reuse, RZ, P5 ;  /* 0x000000ff0600720c */ /* 0x040fe40002fa5670 */
[C---:B------:R-:W-:Y:S02]  /*28190*/  ISETP.NE.OR P4, PT, R6.reuse, RZ, P4 ;  /* 0x000000ff0600720c */ /* 0x040fe40002785670 */
[----:B------:R-:W-:-:S07]  /*281a0*/  ISETP.NE.OR P0, PT, R6, RZ, P0 ;  /* 0x000000ff0600720c */ /* 0x000fce0000705670 */
[----:B------:R-:W-:Y:S02]  /*281b0*/  @!P6 IMAD R8, R8, UR20, RZ ;  /* 0x000000140808ec24 */ /* 0x000fe4000f8e02ff */
[----:B------:R-:W-:Y:S02]  /*281c0*/  @!P5 IMAD R0, R5, UR20, RZ ;  /* 0x000000140500dc24 */ /* 0x000fe4000f8e02ff */
[----:B------:R-:W-:Y:S01]  /*281d0*/  @!P4 IMAD R4, R4, UR20, RZ ;  /* 0x000000140404cc24 */ /* 0x000fe2000f8e02ff */
[----:B------:R-:W-:Y:S02]  /*281e0*/  @!P6 IADD3 R7, P1, R8, UR11, RZ ;  /* 0x0000000b0807ec10 */ /* 0x000fe4000ff3e0ff */
        /* <DEDUP_REMOVED lines=26> */
.L_x_406:
        /* <DEDUP_REMOVED lines=15> */
.L_x_618:


//--------------------- .text._ZN5flash16flash_fwd_kernelI23Flash_fwd_kernel_traitsILi32ELi128ELi128ELi4ELb0ELb0EN7cutlass6half_tE19Flash_kernel_traitsILi32ELi128ELi128ELi4ES3_EELb0ELb1ELb0ELb0ELb0ELb0ELb1ELb0EEEvNS_16Flash_fwd_paramsE --------------------------
	.section	.text._ZN5flash16flash_fwd_kernelI23Flash_fwd_kernel_traitsILi32ELi128ELi128ELi4ELb0ELb0EN7cutlass6half_tE19Flash_kernel_traitsILi32ELi128ELi128ELi4ES3_EELb0ELb1ELb0ELb0ELb0ELb0ELb1ELb0EEEvNS_16Flash_fwd_paramsE,"ax",@progbits
	.sectioninfo	@"SHI_REGISTERS=255"
	.align	128
        .global         _ZN5flash16flash_fwd_kernelI23Flash_fwd_kernel_traitsILi32ELi128ELi128ELi4ELb0ELb0EN7cutlass6half_tE19Flash_kernel_traitsILi32ELi128ELi128ELi4ES3_EELb0ELb1ELb0ELb0ELb0ELb0ELb1ELb0EEEvNS_16Flash_fwd_paramsE
        .type           _ZN5flash16flash_fwd_kernelI23Flash_fwd_kernel_traitsILi32ELi128ELi128ELi4ELb0ELb0EN7cutlass6half_tE19Flash_kernel_traitsILi32ELi128ELi128ELi4ES3_EELb0ELb1ELb0ELb0ELb0ELb0ELb1ELb0EEEvNS_16Flash_fwd_paramsE,@function
        .size           _ZN5flash16flash_fwd_kernelI23Flash_fwd_kernel_traitsILi32ELi128ELi128ELi4ELb0ELb0EN7cutlass6half_tE19Flash_kernel_traitsILi32ELi128ELi128ELi4ES3_EELb0ELb1ELb0ELb0ELb0ELb0ELb1ELb0EEEvNS_16Flash_fwd_paramsE,(.L_x_619 - _ZN5flash16flash_fwd_kernelI23Flash_fwd_kernel_traitsILi32ELi128ELi128ELi4ELb0ELb0EN7cutlass6half_tE19Flash_kernel_traitsILi32ELi128ELi128ELi4ES3_EELb0ELb1ELb0ELb0ELb0ELb0ELb1ELb0EEEvNS_16Flash_fwd_paramsE)
        .other          _ZN5flash16flash_fwd_kernelI23Flash_fwd_kernel_traitsILi32ELi128ELi128ELi4ELb0ELb0EN7cutlass6half_tE19Flash_kernel_traitsILi32ELi128ELi128ELi4ES3_EELb0ELb1ELb0ELb0ELb0ELb0ELb1ELb0EEEvNS_16Flash_fwd_paramsE,@"STO_CUDA_ENTRY STV_DEFAULT"
_ZN5flash16flash_fwd_kernelI23Flash_fwd_kernel_traitsILi32ELi128ELi128ELi4ELb0ELb0EN7cutlass6half_tE19Flash_kernel_traitsILi32ELi128ELi128ELi4ES3_EELb0ELb1ELb0ELb0ELb0ELb0ELb1ELb0EEEvNS_16Flash_fwd_paramsE:
.text._ZN5flash16flash_fwd_kernelI23Flash_fwd_kernel_traitsILi32ELi128ELi128ELi4ELb0ELb0EN7cutlass6half_tE19Flash_kernel_traitsILi32ELi128ELi128ELi4ES3_EELb0ELb1ELb0ELb0ELb0ELb0ELb1ELb0EEEvNS_16Flash_fwd_paramsE:
        /* <DEDUP_REMOVED lines=28> */
[----:B------:R-:W-:Y:S01]  /*01c0*/  @!P2 IMAD.MOV.U32 R31, RZ, RZ, c[0x0][0x214] ;  /* 0x00008500ff1fa624 */ /* 0x000fe200078e00ff */
[----:B------:R3:W-:Y:S04]  /*01d0*/  STL [R1+0x30], R9 ;  /* 0x0000300901007387 */ /* 0x0007e80000100800 */
[----:B------:R3:W-:Y:S05]  /*01e0*/  STL [R1+0x38], R31 ;  /* 0x0000381f01007387 */ /* 0x0007ea0000100800 */
[----:B------:R-:W-:Y:S05]  /*01f0*/  @!P0 BRA `(.L_x_407) ;  /* 0x0000004000008947 */ /* 0x000fea0003800000 */
[----:B----4-:R-:W2:Y:S02]  /*0200*/  @P3 LDG.E R0, [R4.64+0x4] ;  /* 0x0000040804003981 */ /* 0x010ea4000c1e1900 */
[----:B--2--5:R-:W-:-:S06]  /*0210*/  @P3 IADD3 R0, R0, -R8, RZ ;  /* 0x8000000800003210 */ /* 0x024fcc0007ffe0ff */
[----:B------:R1:W5:Y:S01]  /*0220*/  @!P3 LDG.E R0, [R4.64] ;  /* 0x000000080400b981 */ /* 0x000362000c1e1900 */
[----:B------:R-:W-:Y:S05]  /*0230*/  BRA `(.L_x_408) ;  /* 0x0000001000007947 */ /* 0x000fea0003800000 */
.L_x_407:
[----:B----4-:R-:W-:Y:S02]  /*0240*/  MOV R0, c[0x0][0x218] ;  /* 0x0000860000007a02 */ /* 0x010fe40000000f00 */
.L_x_408:
        /* <DEDUP_REMOVED lines=30> */
[----:B------:R-:W-:Y:S02]  /*0430*/  @!P1 IMAD R6, R4, c[0x0][0x178], RZ ;  /* 0x00005e0004069a24 */ /* 0x000fe400078e02ff */
[----:B------:R-:W-:Y:S01]  /*0440*/  @P1 IMAD R10, R9, c[0x0][0x194], R3 ;  /* 0x00006500090a1a24 */ /* 0x000fe200078e0203 */
[----:B------:R-:W-:Y:S01]  /*0450*/  @P1 MOV R9, R2 ;  /* 0x0000000200091202 */ /* 0x000fe20000000f00 */
        /* <DEDUP_REMOVED lines=19> */
.L_x_410:
        /* <DEDUP_REMOVED lines=42> */
.L_x_411:
[----:B------:R-:W-:Y:S01]  /*0830*/  SHF.R.S32.HI R22, RZ, 0x1f, R28 ;  /* 0x0000001fff167819 */ /* 0x000fe2000001141c */
[----:B------:R-:W-:Y:S01]  /*0840*/  IMAD.IADD R30, R31, 0x1, -R29 ;  /* 0x000000011f1e7824 */ /* 0x000fe200078e0a1d */
[----:B------:R-:W-:Y:S01]  /*0850*/  BSSY B0, `(.L_x_412) ;  /* 0x0000033000007945 */ /* 0x000fe20003800000 */
[----:B------:R-:W-:Y:S01]  /*0860*/  IMAD R6, R6, c[0x0][0x1a8], RZ ;  /* 0x00006a0006067a24 */ /* 0x000fe200078e02ff */
[CC--:B------:R-:W-:Y:S02]  /*0870*/  LEA.HI R4, R22.reuse, R28.reuse, RZ, 0x2 ;  /* 0x0000001c16047211 */ /* 0x0c0fe400078f10ff */
[----:B------:R-:W-:Y:S01]  /*0880*/  LEA.HI R27, R22, R28, RZ, 0x3 ;  /* 0x0000001c161b7211 */ /* 0x000fe200078f18ff */
[----:B------:R-:W-:Y:S01]  /*0890*/  IMAD R6, R13, c[0x0][0x1ac], R6 ;  /* 0x00006b000d067a24 */ /* 0x000fe200078e0206 */
[----:B------:R-:W-:-:S02]  /*08a0*/  LOP3.LUT R3, R4, 0xfffffffc, RZ, 0xc0, !PT ;  /* 0xfffffffc04037812 */ /* 0x000fc400078ec0ff */
[----:B------:R-:W-:Y:S02]  /*08b0*/  SHF.R.S32.HI R25, RZ, 0x3, R27 ;  /* 0x00000003ff197819 */ /* 0x000fe4000001141b */
[----:B------:R-:W-:Y:S01]  /*08c0*/  SHF.R.S32.HI R2, RZ, 0x2, R4 ;  /* 0x00000002ff027819 */ /* 0x000fe20000011404 */
[----:B------:R-:W-:Y:S01]  /*08d0*/  IMAD.IADD R3, R28, 0x1, -R3 ;  /* 0x000000011c037824 */ /* 0x000fe200078e0a03 */
[----:B------:R-:W-:Y:S01]  /*08e0*/  LEA.HI R26, R22, R28, RZ, 0x5 ;  /* 0x0000001c161a7211 */ /* 0x000fe200078f28ff */
[----:B------:R-:W-:Y:S01]  /*08f0*/  IMAD.SHL.U32 R0, R25, 0x40, RZ ;  /* 0x0000004019007824 */ /* 0x000fe200078e00ff */
[----:B------:R-:W-:Y:S01]  /*0900*/  LEA.HI R4, R4, R2, RZ, 0x1 ;  /* 0x0000000204047211 */ /* 0x000fe200078f08ff */
[----:B------:R-:W-:Y:S01]  /*0910*/  IMAD.SHL.U32 R206, R3, 0x8, RZ ;  /* 0x0000000803ce7824 */ /* 0x000fe200078e00ff */
[----:B------:R-:W-:Y:S02]  /*0920*/  SHF.R.S32.HI R20, RZ, 0x5, R26 ;  /* 0x00000005ff147819 */ /* 0x000fe4000001141a */
[----:B------:R-:W-:-:S02]  /*0930*/  LOP3.LUT R0, R0, 0xc0, RZ, 0xc0, !PT ;  /* 0x000000c000007812 */ /* 0x000fc400078ec0ff */
[--C-:B------:R-:W-:Y:S02]  /*0940*/  SHF.R.S32.HI R207, RZ, 0x1f, R206.reuse ;  /* 0x0000001fffcf7819 */ /* 0x100fe400000114ce */
[----:B------:R-:W-:Y:S02]  /*0950*/  IADD3 R8, P0, R206, R9, RZ ;  /* 0x00000009ce087210 */ /* 0x000fe40007f1e0ff */
[----:B------:R-:W-:Y:S01]  /*0960*/  LOP3.LUT R4, R4, 0x7fffffe, RZ, 0xc0, !PT ;  /* 0x07fffffe04047812 */ /* 0x000fe200078ec0ff */
[----:B------:R1:W-:Y:S01]  /*0970*/  STL.64 [R1+0x18], R206 ;  /* 0x000018ce01007387 */ /* 0x0003e20000100a00 */
[----:B------:R-:W-:Y:S01]  /*0980*/  LOP3.LUT R3, R0, 0x18, R206, 0xf8, !PT ;  /* 0x0000001800037812 */ /* 0x000fe200078ef8ce */
[----:B------:R-:W-:Y:S01]  /*0990*/  IMAD.X R9, R207, 0x1, R10, P0 ;  /* 0x00000001cf097824 */ /* 0x000fe200000e060a */
[C---:B------:R-:W-:Y:S01]  /*09a0*/  ISETP.GE.AND P0, PT, R2.reuse, R30, PT ;  /* 0x0000001e0200720c */ /* 0x040fe20003f06270 */
[----:B------:R1:W-:Y:S01]  /*09b0*/  STL [R1+0x34], R30 ;  /* 0x0000341e01007387 */ /* 0x0003e20000100800 */
[----:B------:R-:W-:Y:S01]  /*09c0*/  SHF.R.U32.HI R0, RZ, 0x3, R0 ;  /* 0x00000003ff007819 */ /* 0x000fe20000011600 */
[----:B------:R-:W-:Y:S01]  /*09d0*/  IMAD.IADD R4, R2, 0x1, -R4 ;  /* 0x0000000102047824 */ /* 0x000fe200078e0a04 */
[----:B------:R-:W-:Y:S01]  /*09e0*/  SHF.R.S32.HI R16, RZ, 0x1f, R14 ;  /* 0x0000001fff107819 */ /* 0x000fe2000001140e */
[----:B------:R-:W-:Y:S01]  /*09f0*/  IMAD.WIDE.U32 R8, R13, c[0x0][0x1a8], R8 ;  /* 0x00006a000d087a25 */ /* 0x000fe200078e0008 */
[----:B------:R-:W-:-:S02]  /*0a00*/  LOP3.LUT R0, R3, R0, RZ, 0x3c, !PT ;  /* 0x0000000003007212 */ /* 0x000fc400078e3cff */
[----:B------:R-:W-:Y:S01]  /*0a10*/  SHF.R.S32.HI R3, RZ, 0x1f, R2 ;  /* 0x0000001fff037819 */ /* 0x000fe20000011402 */
[----:B------:R-:W-:Y:S02]  /*0a20*/  IMAD R4, R20, 0x8, R4 ;  /* 0x0000000814047824 */ /* 0x000fe400078e0204 */
[----:B------:R-:W-:Y:S02]  /*0a30*/  IMAD.IADD R7, R9, 0x1, R6 ;  /* 0x0000000109077824 */ /* 0x000fe400078e0206 */
[----:B------:R-:W-:Y:S02]  /*0a40*/  IMAD.U32 R0, R4, 0x20, R0 ;  /* 0x0000002004007824 */ /* 0x000fe400078e0000 */
        /* <DEDUP_REMOVED lines=19> */
.L_x_413:
[----:B------:R-:W-:Y:S05]  /*0b80*/  BSYNC B0 ;  /* 0x0000000000007941 */ /* 0x000fea0003800000 */
.L_x_412:
        /* <DEDUP_REMOVED lines=10> */
[----:B---3--:R-:W-:Y:S02]  /*0c30*/  IMAD R12, R10, c[0x0][0x190], RZ ;  /* 0x000064000a0c7a24 */ /* 0x008fe400078e02ff */
        /* <DEDUP_REMOVED lines=10> */
.L_x_415:
[----:B------:R-:W-:Y:S05]  /*0ce0*/  BSYNC B0 ;  /* 0x0000000000007941 */ /* 0x000fea0003800000 */
.L_x_414:
        /* <DEDUP_REMOVED lines=21> */
.L_x_417:
[----:B------:R-:W-:Y:S05]  /*0e40*/  BSYNC B0 ;  /* 0x0000000000007941 */ /* 0x000fea0003800000 */
.L_x_416:
[----:B------:R-:W-:Y:S01]  /*0e50*/  IADD3 R18, R2, 0x60, RZ ;  /* 0x0000006002127810 */ /* 0x000fe20007ffe0ff */
[----:B------:R-:W-:Y:S01]  /*0e60*/  IMAD.MOV.U32 R200, RZ, RZ, c[0x0][0x198] ;  /* 0x00006600ffc87624 */ /* 0x000fe200078e00ff */
[----:B------:R-:W-:Y:S02]  /*0e70*/  BSSY B0, `(.L_x_418) ;  /* 0x0000016000007945 */ /* 0x000fe40003800000 */
[----:B------:R-:W-:Y:S01]  /*0e80*/  ISETP.GE.AND P0, PT, R18, R30, PT ;  /* 0x0000001e1200720c */ /* 0x000fe20003f06270 */
[----:B-1----:R-:W-:Y:S02]  /*0e90*/  IMAD.MOV.U32 R30, RZ, RZ, 0x7 ;  /* 0x00000007ff1e7424 */ /* 0x002fe400078e00ff */
        /* <DEDUP_REMOVED lines=19> */
.L_x_419:
[----:B------:R-:W-:Y:S05]  /*0fd0*/  BSYNC B0 ;  /* 0x0000000000007941 */ /* 0x000fea0003800000 */
.L_x_418:
        /* <DEDUP_REMOVED lines=12> */
[----:B------:R-:W-:Y:S01]  /*10a0*/  IMAD R10, R16, c[0x0][0x1b0], RZ ;  /* 0x00006c00100a7a24 */ /* 0x000fe200078e02ff */
[----:B------:R-:W-:Y:S01]  /*10b0*/  IADD3.X R7, R24, R7, R8, P1, !PT ;  /* 0x0000000718077210 */ /* 0x000fe20000ffe408 */
[----:B---3--:R-:W-:Y:S01]  /*10c0*/  IMAD.IADD R13, R28, 0x1, -R9 ;  /* 0x000000011c0d7824 */ /* 0x008fe200078e0a09 */
[----:B------:R-:W-:Y:S01]  /*10d0*/  IADD3.X R5, R17, R5, R0, P0, !PT ;  /* 0x0000000511057210 */ /* 0x000fe200007fe400 */
[C---:B------:R-:W-:Y:S02]  /*10e0*/  IMAD R10, R14.reuse, c[0x0][0x1b4], R10 ;  /* 0x00006d000e0a7a24 */ /* 0x040fe400078e020a */
[----:B------:R-:W-:Y:S01]  /*10f0*/  IMAD.WIDE.U32 R34, R14, c[0x0][0x1b0], R6 ;  /* 0x00006c000e227a25 */ /* 0x000fe200078e0006 */
[----:B------:R-:W-:-:S03]  /*1100*/  LEA.HI R15, R13, R13, RZ, 0x1 ;  /* 0x0000000d0d0f7211 */ /* 0x000fc600078f08ff */
[----:B------:R-:W-:Y:S01]  /*1110*/  IMAD.WIDE.U32 R32, R14, c[0x0][0x1b8], R4 ;  /* 0x00006e000e207a25 */ /* 0x000fe200078e0004 */
[----:B------:R-:W-:Y:S01]  /*1120*/  IADD3 R205, R35, R10, RZ ;  /* 0x0000000a23cd7210 */ /* 0x000fe20007ffe0ff */
[----:B------:R1:W-:Y:S01]  /*1130*/  STL.64 [R1+0x28], R34 ;  /* 0x0000282201007387 */ /* 0x0003e20000100a00 */
[----:B------:R-:W-:Y:S01]  /*1140*/  MOV R204, R34 ;  /* 0x0000002200cc7202 */ /* 0x000fe20000000f00 */
[----:B------:R-:W-:Y:S01]  /*1150*/  IMAD R12, R120, -0x80, R68 ;  /* 0xffffff80780c7824 */ /* 0x000fe200078e0244 */
[--C-:B------:R-:W-:Y:S01]  /*1160*/  SHF.R.S32.HI R0, RZ, 0x1, R15.reuse ;  /* 0x00000001ff007819 */ /* 0x100fe2000001140f */
[----:B------:R1:W-:Y:S01]  /*1170*/  STL.64 [R1+0x40], R32 ;  /* 0x0000402001007387 */ /* 0x0003e20000100a00 */
[----:B------:R-:W-:Y:S01]  /*1180*/  SHF.R.S32.HI R8, RZ, 0x1f, R15 ;  /* 0x0000001fff087819 */ /* 0x000fe2000001140f */
[----:B------:R-:W-:Y:S01]  /*1190*/  IMAD R9, R16, c[0x0][0x1b8], RZ ;  /* 0x00006e0010097a24 */ /* 0x000fe200078e02ff */
[----:B------:R-:W-:Y:S01]  /*11a0*/  ISETP.GE.AND P0, PT, R2, R12, PT ;  /* 0x0000000c0200720c */ /* 0x000fe20003f06270 */
[----:B------:R1:W-:Y:S01]  /*11b0*/  STL.64 [R1+0x20], R204 ;  /* 0x000020cc01007387 */ /* 0x0003e20000100a00 */
[----:B------:R-:W-:Y:S01]  /*11c0*/  LEA.HI R8, R8, R0, RZ, 0x2 ;  /* 0x0000000008087211 */ /* 0x000fe200078f10ff */
[----:B------:R-:W-:Y:S01]  /*11d0*/  IMAD R9, R14, c[0x0][0x1bc], R9 ;  /* 0x00006f000e097a24 */ /* 0x000fe200078e0209 */
[----:B------:R-:W-:Y:S01]  /*11e0*/  SHF.R.S32.HI R16, RZ, 0x1f, R120 ;  /* 0x0000001fff107819 */ /* 0x000fe20000011478 */
[----:B------:R-:W-:Y:S01]  /*11f0*/  IMAD.MOV.U32 R5, RZ, RZ, 0x10 ;  /* 0x00000010ff057424 */ /* 0x000fe200078e00ff */
[----:B------:R-:W-:Y:S01]  /*1200*/  LOP3.LUT R8, R8, 0xfffffffc, RZ, 0xc0, !PT ;  /* 0xfffffffc08087812 */ /* 0x000fe200078ec0ff */
[----:B------:R-:W-:Y:S01]  /*1210*/  IMAD.WIDE.U32 R6, R120, R201, R204 ;  /* 0x000000c978067225 */ /* 0x000fe200078e00cc */
[----:B------:R-:W-:-:S02]  /*1220*/  LOP3.LUT R4, R26, 0xffffffe0, RZ, 0xc0, !PT ;  /* 0xffffffe01a047812 */ /* 0x000fc400078ec0ff */
[----:B------:R-:W-:Y:S01]  /*1230*/  IADD3 R251, R33, R9, RZ ;  /* 0x0000000921fb7210 */ /* 0x000fe20007ffe0ff */
[----:B------:R-:W-:Y:S02]  /*1240*/  IMAD.IADD R17, R0, 0x1, -R8 ;  /* 0x0000000100117824 */ /* 0x000fe400078e0a08 */
[----:B------:R-:W-:Y:S02]  /*1250*/  IMAD R0, R11, R120, RZ ;  /* 0x000000780b007224 */ /* 0x000fe400078e02ff */
[----:B------:R-:W-:Y:S01]  /*1260*/  IMAD.IADD R14, R28, 0x1, -R4 ;  /* 0x000000011c0e7824 */ /* 0x000fe200078e0a04 */
[----:B------:R-:W-:Y:S01]  /*1270*/  LOP3.LUT P1, RZ, R17, 0x2, RZ, 0xc0, !PT ;  /* 0x0000000211ff7812 */ /* 0x000fe2000782c0ff */
[----:B------:R-:W-:-:S03]  /*1280*/  IMAD R0, R16, R201, R0 ;  /* 0x000000c910007224 */ /* 0x000fc600078e0200 */
        /* <DEDUP_REMOVED lines=14> */
.L_x_421:
[----:B------:R-:W-:Y:S05]  /*1370*/  BSYNC B0 ;  /* 0x0000000000007941 */ /* 0x000fea0003800000 */
.L_x_420:
        /* <DEDUP_REMOVED lines=18> */
.L_x_423:
[----:B------:R-:W-:Y:S05]  /*14a0*/  BSYNC B0 ;  /* 0x0000000000007941 */ /* 0x000fea0003800000 */
.L_x_422:
        /* <DEDUP_REMOVED lines=15> */
.L_x_425:
[----:B------:R-:W-:Y:S05]  /*15a0*/  BSYNC B0 ;  /* 0x0000000000007941 */ /* 0x000fea0003800000 */
.L_x_424:
        /* <DEDUP_REMOVED lines=20> */
.L_x_427:
[----:B------:R-:W-:Y:S05]  /*16f0*/  BSYNC B0 ;  /* 0x0000000000007941 */ /* 0x000fea0003800000 */
.L_x_426:
[----:B------:R-:W0:Y:S01]  /*1700*/  LDGDEPBAR ;  /* 0x00000000000079af */ /* 0x000e220000000000 */
[----:B------:R-:W-:Y:S01]  /*1710*/  ISETP.GE.AND P0, PT, R2, R12, PT ;  /* 0x0000000c0200720c */ /* 0x000fe20003f06270 */
[----:B------:R-:W-:Y:S01]  /*1720*/  IMAD.MOV.U32 R250, RZ, RZ, R32 ;  /* 0x000000fffffa7224 */ /* 0x000fe200078e0020 */
[----:B------:R-:W-:Y:S01]  /*1730*/  LOP3.LUT R0, R15, 0x7fffffe, RZ, 0xc0, !PT ;  /* 0x07fffffe0f007812 */ /* 0x000fe200078ec0ff */
[----:B------:R-:W-:Y:S01]  /*1740*/  IMAD R15, R20, 0x10, R29 ;  /* 0x00000010140f7824 */ /* 0x000fe200078e021d */
[----:B------:R-:W-:Y:S01]  /*1750*/  LOP3.LUT R2, R27, 0xfffffff8, RZ, 0xc0, !PT ;  /* 0xfffffff81b027812 */ /* 0x000fe200078ec0ff */
[----:B------:R-:W-:Y:S01]  /*1760*/  BSSY B0, `(.L_x_428) ;  /* 0x0000040000007945 */ /* 0x000fe20003800000 */
[----:B------:R-:W-:Y:S01]  /*1770*/  SHF.R.S32.HI R3, RZ, 0x1f, R13 ;  /* 0x0000001fff037819 */ /* 0x000fe2000001140d */
[----:B------:R-:W-:Y:S01]  /*1780*/  IMAD.IADD R10, R13, 0x1, -R0 ;  /* 0x000000010d0a7824 */ /* 0x000fe200078e0a00 */
[----:B------:R-:W-:Y:S01]  /*1790*/  SHF.R.S32.HI R9, RZ, 0x4, R22 ;  /* 0x00000004ff097819 */ /* 0x000fe20000011416 */
[----:B------:R-:W-:Y:S01]  /*17a0*/  IMAD.IADD R0, R28, 0x1, -R2 ;  /* 0x000000011c007824 */ /* 0x000fe200078e0a02 */
[----:B------:R-:W-:Y:S01]  /*17b0*/  LEA.HI R8, R3, R13, RZ, 0x3 ;  /* 0x0000000d03087211 */ /* 0x000fe200078f18ff */
[----:B------:R-:W-:Y:S01]  /*17c0*/  IMAD R2, R11, R120, RZ ;  /* 0x000000780b027224 */ /* 0x000fe200078e02ff */
[----:B------:R-:W-:Y:S01]  /*17d0*/  LEA.HI R3, R22, R9, RZ, 0x1 ;  /* 0x0000000916037211 */ /* 0x000fe200078f08ff */
[----:B------:R-:W-:Y:S01]  /*17e0*/  IMAD.SHL.U32 R28, R28, 0x2, RZ ;  /* 0x000000021c1c7824 */ /* 0x000fe200078e00ff */
[----:B-1----:R-:W-:Y:S01]  /*17f0*/  LEA.HI R6, R0, R0, RZ, 0x1 ;  /* 0x0000000000067211 */ /* 0x002fe200078f08ff */
[----:B------:R-:W-:Y:S01]  /*1800*/  IMAD R13, R16, R24, R2 ;  /* 0x00000018100d7224 */ /* 0x000fe200078e0202 */
[----:B------:R-:W-:-:S02]  /*1810*/  LOP3.LUT R3, R3, 0xfffffffe, RZ, 0xc0, !PT ;  /* 0xfffffffe03037812 */ /* 0x000fc400078ec0ff */
[----:B------:R-:W-:Y:S02]  /*1820*/  LOP3.LUT R7, R6, 0x7fffffe, RZ, 0xc0, !PT ;  /* 0x07fffffe06077812 */ /* 0x000fe400078ec0ff */
        /* <DEDUP_REMOVED lines=18> */
[----:B------:R-:W-:Y:S01]  /*1950*/  IMAD.SHL.U32 R0, R16, 0x40, RZ ;  /* 0x0000004010007824 */ /* 0x000fe200078e00ff */
[----:B------:R-:W-:Y:S02]  /*1960*/  LOP3.LUT R2, R3, 0xffffff00, RZ, 0xc0, !PT ;  /* 0xffffff0003027812 */ /* 0x000fe400078ec0ff */
[----:B------:R-:W-:Y:S02]  /*1970*/  IADD3 R8, R15, 0x1, R22 ;  /* 0x000000010f087810 */ /* 0x000fe40007ffe016 */
[----:B------:R-:W-:Y:S01]  /*1980*/  LOP3.LUT R0, R0, 0xc0, RZ, 0xc0, !PT ;  /* 0x000000c000007812 */ /* 0x000fe200078ec0ff */
[--C-:B------:R-:W-:Y:S01]  /*1990*/  IMAD R3, R20, 0x200, R2.reuse ;  /* 0x0000020014037824 */ /* 0x100fe200078e0202 */
[----:B------:R-:W-:Y:S01]  /*19a0*/  LOP3.LUT R5, R6, R5, RZ, 0x3c, !PT ;  /* 0x0000000506057212 */ /* 0x000fe200078e3cff */
[----:B------:R1:W-:Y:S01]  /*19b0*/  @P0 STS [R197+0x4000], RZ ;  /* 0x004000ffc5000388 */ /* 0x0003e20000000800 */
[----:B------:R-:W-:Y:S01]  /*19c0*/  IMAD R9, R10, 0x20, R2 ;  /* 0x000000200a097824 */ /* 0x000fe200078e0202 */
[----:B------:R-:W-:Y:S01]  /*19d0*/  LOP3.LUT R2, R0, 0x8, R7, 0xf8, !PT ;  /* 0x0000000800027812 */ /* 0x000fe200078ef807 */
[----:B------:R-:W-:Y:S01]  /*19e0*/  IMAD R3, R10, 0x20, R3 ;  /* 0x000000200a037824 */ /* 0x000fe200078e0203 */
[----:B------:R1:W-:Y:S01]  /*19f0*/  @P0 STS [R197+0x4004], RZ ;  /* 0x004004ffc5000388 */ /* 0x0003e20000000800 */
[----:B------:R-:W-:Y:S01]  /*1a00*/  SHF.R.U32.HI R0, RZ, 0x3, R0 ;  /* 0x00000003ff007819 */ /* 0x000fe20000011600 */
[----:B------:R-:W-:Y:S01]  /*1a10*/  IMAD.WIDE.U32 R6, R120, R24, R250 ;  /* 0x0000001878067225 */ /* 0x000fe200078e00fa */
[----:B------:R-:W-:Y:S01]  /*1a20*/  IADD3 R8, R68, R8, -R31 ;  /* 0x0000000844087210 */ /* 0x000fe20007ffe81f */
[----:B------:R1:W-:Y:S01]  /*1a30*/  @P0 STS.64 [R197+0x4008], RZ ;  /* 0x004008ffc5000388 */ /* 0x0003e20000000a00 */
[----:B------:R-:W-:Y:S01]  /*1a40*/  LOP3.LUT R0, R2, R0, RZ, 0x3c, !PT ;  /* 0x0000000002007212 */ /* 0x000fe200078e3cff */
[C---:B------:R-:W-:Y:S01]  /*1a50*/  IMAD.IADD R2, R5.reuse, 0x1, R3 ;  /* 0x0000000105027824 */ /* 0x040fe200078e0203 */
[----:B------:R-:W-:Y:S01]  /*1a60*/  IADD3 R69, R8, c[0x0][0x2e8], RZ ;  /* 0x0000ba0008457a10 */ /* 0x000fe20007ffe0ff */
[----:B------:R-:W-:-:S02]  /*1a70*/  IMAD.IADD R5, R5, 0x1, R9 ;  /* 0x0000000105057824 */ /* 0x000fc400078e0209 */
        /* <DEDUP_REMOVED lines=14> */
.L_x_429:
[----:B------:R-:W-:Y:S05]  /*1b60*/  BSYNC B0 ;  /* 0x0000000000007941 */ /* 0x000fea0003800000 */
.L_x_428:
[----:B------:R-:W-:Y:S01]  /*1b70*/  ISETP.GE.AND P0, PT, R21, R12, PT ;  /* 0x0000000c1500720c */ /* 0x000fe20003f06270 */
[----:B------:R-:W-:Y:S01]  /*1b80*/  BSSY B0, `(.L_x_430) ;  /* 0x0000010000007945 */ /* 0x000fe20003800000 */
[C---:B------:R-:W-:Y:S01]  /*1b90*/  SHF.L.U64.HI R249, R248.reuse, R23, c[0x0][0x1a4] ;  /* 0x00006900f8f97619 */ /* 0x040fe20000010217 */
[----:B------:R-:W-:-:S10]  /*1ba0*/  IMAD.SHL.U32 R3, R248, 0x20, RZ ;  /* 0x00000020f8037824 */ /* 0x000fd400078e00ff */
[----:B------:R1:W-:Y:S01]  /*1bb0*/  @P0 STS.128 [R197+0x4800], RZ ;  /* 0x004800ffc5000388 */ /* 0x0003e20000000c00 */
[----:B------:R-:W-:Y:S05]  /*1bc0*/  @P0 BRA `(.L_x_431) ;  /* 0x000000b000000947 */ /* 0x000fea0003800000 */
[----:B------:R-:W-:-:S13]  /*1bd0*/  ISETP.GE.AND P0, PT, R206, c[0x0][0x220], PT ;  /* 0x00008800ce007a0c */ /* 0x000fda0003f06270 */
[----:B------:R1:W-:Y:S01]  /*1be0*/  @P0 STS.128 [R197+0x4800], RZ ;  /* 0x004800ffc5000388 */ /* 0x0003e20000000c00 */
[----:B------:R-:W-:Y:S05]  /*1bf0*/  @P0 BRA `(.L_x_431) ;  /* 0x0000008000000947 */ /* 0x000fea0003800000 */
[----:B------:R-:W-:-:S05]  /*1c00*/  IADD3 R3, P0, R3, R6, RZ ;  /* 0x0000000603037210 */ /* 0x000fca0007f1e0ff */
[----:B-1----:R-:W-:Y:S01]  /*1c10*/  IMAD.X R11, R249, 0x1, R9, P0 ;  /* 0x00000001f90b7824 */ /* 0x002fe200000e0609 */
[----:B------:R-:W-:-:S04]  /*1c20*/  LEA R10, P0, R3, c[0x0][0x170], 0x1 ;  /* 0x00005c00030a7a11 */ /* 0x000fc800078008ff */
[----:B------:R-:W-:-:S05]  /*1c30*/  LEA.HI.X R11, R3, c[0x0][0x174], R11, 0x1, P0 ;  /* 0x00005d00030b7a11 */ /* 0x000fca00000f0c0b */
[----:B------:R-:W-:Y:S01]  /*1c40*/  @!PT LDS RZ, [RZ] ;  /* 0x00000000fffff984 */ /* 0x000fe20000000800 */
[----:B------:R-:W-:Y:S01]  /*1c50*/  @!PT LDS RZ, [RZ] ;  /* 0x00000000fffff984 */ /* 0x000fe20000000800 */
[----:B------:R-:W-:Y:S01]  /*1c60*/  @!PT LDS RZ, [RZ] ;  /* 0x00000000fffff984 */ /* 0x000fe20000000800 */
[----:B------:R1:W-:Y:S04]  /*1c70*/  LDGSTS.E.BYPASS.LTC128B.128 [R197+0x4800], [R10.64] ;  /* 0x048000000ac57fae */ /* 0x0003e8000b901d48 */
.L_x_431:
[----:B------:R-:W-:Y:S05]  /*1c80*/  BSYNC B0 ;  /* 0x0000000000007941 */ /* 0x000fea0003800000 */
.L_x_430:
        /* <DEDUP_REMOVED lines=16> */
.L_x_433:
[----:B------:R-:W-:Y:S05]  /*1d90*/  BSYNC B0 ;  /* 0x0000000000007941 */ /* 0x000fea0003800000 */
.L_x_432:
        /* <DEDUP_REMOVED lines=18> */
.L_x_435:
[----:B------:R-:W-:Y:S05]  /*1ec0*/  BSYNC B0 ;  /* 0x0000000000007941 */ /* 0x000fea0003800000 */
.L_x_434:
[----:B------:R-:W-:Y:S01]  /*1ed0*/  IMAD.SHL.U32 R187, R2, 0x2, RZ ;  /* 0x0000000202bb7824 */ /* 0x000fe200078e00ff */
[----:B------:R-:W-:Y:S01]  /*1ee0*/  LOP3.LUT P0, RZ, R16, 0x2, RZ, 0xc0, !PT ;  /* 0x0000000210ff7812 */ /* 0x000fe2000780c0ff */
[----:B------:R-:W-:Y:S01]  /*1ef0*/  IMAD.SHL.U32 R184, R0, 0x2, RZ ;  /* 0x0000000200b87824 */ /* 0x000fe200078e00ff */
[C---:B-1----:R-:W-:Y:S01]  /*1f00*/  IADD3 R6, R69.reuse, 0x48, RZ ;  /* 0x0000004845067810 */ /* 0x042fe20007ffe0ff */
[----:B------:R-:W-:Y:S01]  /*1f10*/  IMAD R188, R4, 0x2, R187 ;  /* 0x0000000204bc7824 */ /* 0x000fe200078e02bb */
[----:B------:R-:W-:Y:S01]  /*1f20*/  LDSM.16.M88.4 R12, [R187] ;  /* 0x00000000bb0c783b */ /* 0x000fe20000000200 */
[----:B------:R-:W-:Y:S02]  /*1f30*/  IADD3 R3, R69, 0x40, RZ ;  /* 0x0000004045037810 */ /* 0x000fe40007ffe0ff */
[C---:B------:R-:W-:Y:S01]  /*1f40*/  IADD3 R0, R184.reuse, 0x2000, RZ ;  /* 0x00002000b8007810 */ /* 0x040fe20007ffe0ff */
[----:B------:R-:W1:Y:S01]  /*1f50*/  LDSM.16.M88.4 R52, [R184+0x2000] ;  /* 0x00200000b834783b */ /* 0x000e620000000200 */
[----:B------:R-:W-:-:S02]  /*1f60*/  IADD3 R189, R184, 0x2020, RZ ;  /* 0x00002020b8bd7810 */ /* 0x000fc40007ffe0ff */
[C---:B------:R-:W-:Y:S01]  /*1f70*/  IMNMX R7, R69.reuse, R68, PT ;  /* 0x0000004445077217 */ /* 0x040fe20003800200 */
[----:B------:R-:W5:Y:S01]  /*1f80*/  LDSM.16.M88.4 R8, [R187+0x1000] ;  /* 0x00100000bb08783b */ /* 0x000f620000000200 */
[----:B------:R-:W-:Y:S02]  /*1f90*/  @P0 IADD3 R189, R0, -0x20, RZ ;  /* 0xffffffe000bd0810 */ /* 0x000fe40007ffe0ff */
[----:B------:R-:W-:Y:S01]  /*1fa0*/  IADD3 R2, R69, 0x8, RZ ;  /* 0x0000000845027810 */ /* 0x000fe20007ffe0ff */
[----:B------:R-:W-:Y:S01]  /*1fb0*/  LDSM.16.M88.4 R20, [R188] ;  /* 0x00000000bc14783b */ /* 0x000fe20000000200 */
[C---:B------:R-:W-:Y:S02]  /*1fc0*/  IADD3 R196, R189.reuse, 0x400, RZ ;  /* 0x00000400bdc47810 */ /* 0x040fe40007ffe0ff */
[C---:B------:R-:W-:Y:S01]  /*1fd0*/  IADD3 R195, R189.reuse, 0x800, RZ ;  /* 0x00000800bdc37810 */ /* 0x040fe20007ffe0ff */
[----:B------:R-:W-:Y:S01]  /*1fe0*/  LDSM.16.M88.4 R60, [R189] ;  /* 0x00000000bd3c783b */ /* 0x000fe20000000200 */
[----:B------:R-:W-:-:S03]  /*1ff0*/  IADD3 R194, R189, 0xc00, RZ ;  /* 0x00000c00bdc27810 */ /* 0x000fc60007ffe0ff */
[----:B------:R-:W-:Y:S04]  /*2000*/  LDSM.16.M88.4 R16, [R188+0x1000] ;  /* 0x00100000bc10783b */ /* 0x000fe80000000200 */
[----:B------:R-:W2:Y:S04]  /*2010*/  LDSM.16.M88.4 R76, [R184+0x2400] ;  /* 0x00240000b84c783b */ /* 0x000ea80000000200 */
[----:B------:R-:W3:Y:S04]  /*2020*/  LDSM.16.M88.4 R96, [R189+0x400] ;  /* 0x00040000bd60783b */ /* 0x000ee80000000200 */
[----:B------:R-:W4:Y:S04]  /*2030*/  LDSM.16.M88.4 R80, [R184+0x2800] ;  /* 0x00280000b850783b */ /* 0x000f280000000200 */
[----:B------:R-:W-:Y:S04]  /*2040*/  LDSM.16.M88.4 R108, [R189+0x800] ;  /* 0x00080000bd6c783b */ /* 0x000fe80000000200 */
[----:B------:R-:W-:Y:S01]  /*2050*/  LDSM.16.M88.4 R72, [R184+0x2c00] ;  /* 0x002c0000b848783b */ /* 0x000fe20000000200 */
[-C--:B-1----:R-:W-:Y:S03]  /*2060*/  HMMA.16816.F32 R24, R12, R52.reuse, RZ ;  /* 0x000000340c18723c */ /* 0x082fe600000018ff */
[----:B------:R-:W-:Y:S04]  /*2070*/  LDSM.16.M88.4 R104, [R189+0xc00] ;  /* 0x000c0000bd68783b */ /* 0x000fe80000000200 */
[----:B------:R-:W-:Y:S01]  /*2080*/  LDSM.16.M88.4 R64, [R184+0x3000] ;  /* 0x00300000b840783b */ /* 0x000fe20000000200 */
[C---:B-----5:R-:W-:Y:S03]  /*2090*/  HMMA.16816.F32 R28, R8.reuse, R52, RZ ;  /* 0x00000034081c723c */ /* 0x060fe600000018ff */
[----:B------:R-:W-:Y:S04]  /*20a0*/  LDSM.16.M88.4 R92, [R189+0x1000] ;  /* 0x00100000bd5c783b */ /* 0x000fe80000000200 */
[----:B------:R-:W-:Y:S04]  /*20b0*/  LDSM.16.M88.4 R56, [R184+0x3400] ;  /* 0x00340000b838783b */ /* 0x000fe80000000200 */
[----:B------:R-:W-:Y:S01]  /*20c0*/  LDSM.16.M88.4 R88, [R189+0x1400] ;  /* 0x00140000bd58783b */ /* 0x000fe20000000200 */
[----:B--2---:R-:W-:Y:S03]  /*20d0*/  HMMA.16816.F32 R32, R8, R76, RZ ;  /* 0x0000004c0820723c */ /* 0x004fe600000018ff */
[----:B------:R-:W1:Y:S04]  /*20e0*/  LDSM.16.M88.4 R48, [R184+0x3800] ;  /* 0x00380000b830783b */ /* 0x000e680000000200 */
[----:B------:R-:W-:Y:S01]  /*20f0*/  LDSM.16.M88.4 R100, [R189+0x1800] ;  /* 0x00180000bd64783b */ /* 0x000fe20000000200 */
[-C--:B------:R-:W-:Y:S03]  /*2100*/  HMMA.16816.F32 R24, R20, R60.reuse, R24 ;  /* 0x0000003c1418723c */ /* 0x080fe60000001818 */
[----:B------:R-:W2:Y:S04]  /*2110*/  LDSM.16.M88.4 R44, [R184+0x3c00] ;  /* 0x003c0000b82c783b */ /* 0x000ea80000000200 */
[----:B------:R-:W5:Y:S01]  /*2120*/  LDSM.16.M88.4 R84, [R189+0x1c00] ;  /* 0x001c0000bd54783b */ /* 0x000f620000000200 */
[----:B------:R-:W-:Y:S03]  /*2130*/  HMMA.16816.F32 R36, R16, R60, R28 ;  /* 0x0000003c1024723c */ /* 0x000fe6000000181c */
[----:B------:R-:W0:Y:S05]  /*2140*/  LDGDEPBAR ;  /* 0x00000000000079af */ /* 0x000e2a0000000000 */
[----:B------:R-:W-:Y:S08]  /*2150*/  HMMA.16816.F32 R28, R12, R76, RZ ;  /* 0x0000004c0c1c723c */ /* 0x000ff000000018ff */
[----:B------:R-:W-:Y:S01]  /*2160*/  FMUL.FTZ R0, R24, c[0x0][0x2ec] ;  /* 0x0000bb0018007a20 */ /* 0x000fe20000410000 */
[----:B---3--:R-:W-:Y:S03]  /*2170*/  HMMA.16816.F32 R40, R16, R96, R32 ;  /* 0x000000601028723c */ /* 0x008fe60000001820 */
[----:B------:R3:W-:Y:S05]  /*2180*/  MUFU.TANH R193, R0 ;  /* 0x0000000000c17308 */ /* 0x0007ea0000002400 */
[----:B----4-:R-:W-:Y:S01]  /*2190*/  HMMA.16816.F32 R32, R8, R80, RZ ;  /* 0x000000500820723c */ /* 0x010fe200000018ff */
[----:B------:R-:W-:-:S07]  /*21a0*/  DEPBAR.LE SB0, 0x0 ;  /* 0x000080000000791a */ /* 0x000fce0000000000 */
[----:B-1----:R-:W-:Y:S01]  /*21b0*/  HMMA.16816.F32 R112, R8, R50, RZ ;  /* 0x000000320870723c */ /* 0x002fe200000018ff */
[----:B---3--:R-:W-:-:S04]  /*21c0*/  FMUL.FTZ R0, R25, c[0x0][0x2ec] ;  /* 0x0000bb0019007a20 */ /* 0x008fc80000410000 */
[----:B------:R1:W3:Y:S03]  /*21d0*/  MUFU.TANH R123, R0 ;  /* 0x00000000007b7308 */ /* 0x0002e60000002400 */
[----:B--2---:R-:W-:Y:S08]  /*21e0*/  HMMA.16816.F32 R116, R8, R46, RZ ;  /* 0x0000002e0874723c */ /* 0x004ff000000018ff */
[----:B------:R-:W-:Y:S01]  /*21f0*/  HMMA.16816.F32 R32, R16, R108, R32 ;  /* 0x0000006c1020723c */ /* 0x000fe20000001820 */
[----:B-1----:R-:W-:-:S04]  /*2200*/  FMUL.FTZ R0, R26, c[0x0][0x2ec] ;  /* 0x0000bb001a007a20 */ /* 0x002fc80000410000 */
[----:B------:R1:W-:Y:S02]  /*2210*/  MUFU.TANH R192, R0 ;  /* 0x0000000000c07308 */ /* 0x0003e40000002400 */
[----:B-1----:R-:W-:Y:S02]  /*2220*/  FMUL.FTZ R0, R27, c[0x0][0x2ec] ;  /* 0x0000bb001b007a20 */ /* 0x002fe40000410000 */
[----:B------:R-:W-:Y:S04]  /*2230*/  HMMA.16816.F32 R24, R20, R96, R28 ;  /* 0x000000601418723c */ /* 0x000fe8000000181c */
[----:B------:R1:W2:Y:S04]  /*2240*/  MUFU.TANH R128, R0 ;  /* 0x0000000000807308 */ /* 0x0002a80000002400 */
[----:B------:R-:W-:Y:S01]  /*2250*/  HMMA.16816.F32 R28, R12, R80, RZ ;  /* 0x000000500c1c723c */ /* 0x000fe200000018ff */
[----:B-1----:R-:W-:-:S04]  /*2260*/  FMUL.FTZ R0, R36, c[0x0][0x2ec] ;  /* 0x0000bb0024007a20 */ /* 0x002fc80000410000 */
[----:B------:R1:W-:Y:S02]  /*2270*/  MUFU.TANH R199, R0 ;  /* 0x0000000000c77308 */ /* 0x0003e40000002400 */
[----:B-1----:R-:W-:-:S06]  /*2280*/  FMUL.FTZ R0, R37, c[0x0][0x2ec] ;  /* 0x0000bb0025007a20 */ /* 0x002fcc0000410000 */
[----:B------:R1:W4:Y:S02]  /*2290*/  MUFU.TANH R121, R0 ;  /* 0x0000000000797308 */ /* 0x0003240000002400 */
[----:B-1----:R-:W-:-:S06]  /*22a0*/  FMUL.FTZ R0, R38, c[0x0][0x2ec] ;  /* 0x0000bb0026007a20 */ /* 0x002fcc0000410000 */
[----:B------:R1:W-:Y:S02]  /*22b0*/  MUFU.TANH R198, R0 ;  /* 0x0000000000c67308 */ /* 0x0003e40000002400 */
[----:B-1----:R-:W-:-:S06]  /*22c0*/  FMUL.FTZ R0, R39, c[0x0][0x2ec] ;  /* 0x0000bb0027007a20 */ /* 0x002fcc0000410000 */
[----:B------:R1:W1:Y:S02]  /*22d0*/  MUFU.TANH R70, R0 ;  /* 0x0000000000467308 */ /* 0x0002640000002400 */
        /* <DEDUP_REMOVED lines=43> */
[----:B------:R-:W-:Y:S08]  /*2590*/  HMMA.16816.F32 R36, R16, R92, R32 ;  /* 0x0000005c1024723c */ /* 0x000ff00000001820 */
[----:B------:R-:W-:Y:S01]  /*25a0*/  HMMA.16816.F32 R32, R8, R56, RZ ;  /* 0x000000380820723c */ /* 0x000fe200000018ff */
        /* <DEDUP_REMOVED lines=42> */
[----:B-----5:R-:W-:Y:S01]  /*2850*/  HMMA.16816.F32 R36, R20, R84, R36 ;  /* 0x000000541424723c */ /* 0x020fe20000001824 */
        /* <DEDUP_REMOVED lines=13> */
[----:B------:R1:W-:Y:S01]  /*2930*/  MUFU.TANH R190, R39 ;  /* 0x0000002700be7308 */ /* 0x0003e20000002400 */
[----:B------:R-:W-:Y:S07]  /*2940*/  HMMA.16816.F32 R24, R20, R100, R28 ;  /* 0x000000641418723c */ /* 0x000fee000000181c */
[----:B------:R5:W-:Y:S01]  /*2950*/  MUFU.TANH R175, R0 ;  /* 0x0000000000af7308 */ /* 0x000be20000002400 */
[C---:B------:R-:W-:Y:S08]  /*2960*/  HMMA.16816.F32 R28, R8.reuse, R44, RZ ;  /* 0x0000002c081c723c */ /* 0x040ff000000018ff */
[----:B-1----:R-:W-:Y:S01]  /*2970*/  HMMA.16816.F32 R36, R8, R82, RZ ;  /* 0x000000520824723c */ /* 0x002fe200000018ff */
[----:B-----5:R-:W-:-:S04]  /*2980*/  FMUL.FTZ R0, R40, c[0x0][0x2ec] ;  /* 0x0000bb0028007a20 */ /* 0x020fc80000410000 */
        /* <DEDUP_REMOVED lines=15> */
[----:B------:R-:W-:-:S04]  /*2a80*/  FMUL.FTZ R40, R40, c[0x0][0x2ec] ;  /* 0x0000bb0028287a20 */ /* 0x000fc80000410000 */
[----:B------:R-:W-:Y:S01]  /*2a90*/  MUFU.TANH R45, R40 ;  /* 0x00000028002d7308 */ /* 0x000fe20000002400 */
[----:B-1----:R-:W-:-:S07]  /*2aa0*/  FMUL.FTZ R0, R26, c[0x0][0x2ec] ;  /* 0x0000bb001a007a20 */ /* 0x002fce0000410000 */
[----:B------:R1:W-:Y:S02]  /*2ab0*/  MUFU.TANH R177, R0 ;  /* 0x0000000000b17308 */ /* 0x0003e40000002400 */
[----:B-1----:R-:W-:Y:S02]  /*2ac0*/  FMUL.FTZ R0, R27, c[0x0][0x2ec] ;  /* 0x0000bb001b007a20 */ /* 0x002fe40000410000 */
[----:B------:R-:W-:Y:S04]  /*2ad0*/  HMMA.16816.F32 R24, R16, R84, R28 ;  /* 0x000000541018723c */ /* 0x000fe8000000181c */
[----:B------:R1:W-:Y:S04]  /*2ae0*/  MUFU.TANH R186, R0 ;  /* 0x0000000000ba7308 */ /* 0x0003e80000002400 */
[----:B------:R-:W-:Y:S08]  /*2af0*/  HMMA.16816.F32 R28, R12, R54, RZ ;  /* 0x000000360c1c723c */ /* 0x000ff000000018ff */
[----:B------:R-:W-:Y:S01]  /*2b00*/  HMMA.16816.F32 R52, R8, R66, RZ ;  /* 0x000000420834723c */ /* 0x000fe200000018ff */
[----:B-1----:R-:W-:-:S04]  /*2b10*/  FMUL.FTZ R0, R32, c[0x0][0x2ec] ;  /* 0x0000bb0020007a20 */ /* 0x002fc80000410000 */
[----:B------:R1:W-:Y:S03]  /*2b20*/  MUFU.TANH R171, R0 ;  /* 0x0000000000ab7308 */ /* 0x0003e60000002400 */
[----:B------:R-:W-:Y:S01]  /*2b30*/  FMUL.FTZ R24, R24, c[0x0][0x2ec] ;  /* 0x0000bb0018187a20 */ /* 0x000fe20000410000 */
[----:B------:R-:W-:Y:S01]  /*2b40*/  HMMA.16816.F32 R64, R12, R66, RZ ;  /* 0x000000420c40723c */ /* 0x000fe200000018ff */
[----:B------:R-:W-:Y:S02]  /*2b50*/  FMUL.FTZ R25, R25, c[0x0][0x2ec] ;  /* 0x0000bb0019197a20 */ /* 0x000fe40000410000 */
[----:B------:R-:W-:Y:S02]  /*2b60*/  FMUL.FTZ R26, R26, c[0x0][0x2ec] ;  /* 0x0000bb001a1a7a20 */ /* 0x000fe40000410000 */
[----:B------:R-:W-:Y:S01]  /*2b70*/  FMUL.FTZ R27, R27, c[0x0][0x2ec] ;  /* 0x0000bb001b1b7a20 */ /* 0x000fe20000410000 */
[----:B------:R-:W-:Y:S02]  /*2b80*/  MUFU.TANH R178, R24 ;  /* 0x0000001800b27308 */ /* 0x000fe40000002400 */
[----:B------:R-:W-:Y:S01]  /*2b90*/  HMMA.16816.F32 R60, R20, R62, R28 ;  /* 0x0000003e143c723c */ /* 0x000fe2000000181c */
[----:B-1----:R-:W-:-:S05]  /*2ba0*/  FMUL.FTZ R0, R33, c[0x0][0x2ec] ;  /* 0x0000bb0021007a20 */ /* 0x002fca0000410000 */
[----:B------:R-:W-:Y:S02]  /*2bb0*/  MUFU.TANH R181, R25 ;  /* 0x0000001900b57308 */ /* 0x000fe40000002400 */
[----:B------:R-:W-:Y:S06]  /*2bc0*/  HMMA.16816.F32 R28, R16, R110, R36 ;  /* 0x0000006e101c723c */ /* 0x000fec0000001824 */
[----:B------:R1:W-:Y:S02]  /*2bd0*/  MUFU.TANH R180, R0 ;  /* 0x0000000000b47308 */ /* 0x0003e40000002400 */
[-C--:B------:R-:W-:Y:S06]  /*2be0*/  HMMA.16816.F32 R36, R8, R58.reuse, RZ ;  /* 0x0000003a0824723c */ /* 0x080fec00000018ff */
[----:B------:R-:W-:Y:S02]  /*2bf0*/  MUFU.TANH R174, R26 ;  /* 0x0000001a00ae7308 */ /* 0x000fe40000002400 */
[----:B------:R-:W-:Y:S01]  /*2c00*/  HMMA.16816.F32 R56, R12, R58, RZ ;  /* 0x0000003a0c38723c */ /* 0x000fe200000018ff */
[----:B-1----:R-:W-:-:S05]  /*2c10*/  FMUL.FTZ R0, R34, c[0x0][0x2ec] ;  /* 0x0000bb0022007a20 */ /* 0x002fca0000410000 */
[----:B------:R1:W-:Y:S08]  /*2c20*/  MUFU.TANH R179, R27 ;  /* 0x0000001b00b37308 */ /* 0x0003f00000002400 */
[----:B------:R5:W-:Y:S01]  /*2c30*/  MUFU.TANH R167, R0 ;  /* 0x0000000000a77308 */ /* 0x000be20000002400 */
[----:B-1----:R-:W-:Y:S01]  /*2c40*/  HMMA.16816.F32 R24, R8, R74, RZ ;  /* 0x0000004a0818723c */ /* 0x002fe200000018ff */
[----:B-----5:R-:W-:-:S07]  /*2c50*/  FMUL.FTZ R0, R35, c[0x0][0x2ec] ;  /* 0x0000bb0023007a20 */ /* 0x020fce0000410000 */
[----:B------:R-:W-:Y:S01]  /*2c60*/  HMMA.16816.F32 R72, R12, R74, RZ ;  /* 0x0000004a0c48723c */ /* 0x000fe200000018ff */
[----:B------:R1:W-:Y:S07]  /*2c70*/  MUFU.TANH R176, R0 ;  /* 0x0000000000b07308 */ /* 0x0003ee0000002400 */
[----:B------:R-:W-:Y:S08]  /*2c80*/  HMMA.16816.F32 R32, R8, R78, RZ ;  /* 0x0000004e0820723c */ /* 0x000ff000000018ff */
[----:B------:R-:W-:Y:S01]  /*2c90*/  HMMA.16816.F32 R8, R16, R106, R24 ;  /* 0x0000006a1008723c */ /* 0x000fe20000001818 */
[----:B-1----:R-:W-:-:S04]  /*2ca0*/  FMUL.FTZ R0, R41, c[0x0][0x2ec] ;  /* 0x0000bb0029007a20 */ /* 0x002fc80000410000 */
[----:B------:R1:W-:Y:S03]  /*2cb0*/  MUFU.TANH R44, R0 ;  /* 0x00000000002c7308 */ /* 0x0003e60000002400 */
[----:B------:R-:W-:Y:S08]  /*2cc0*/  HMMA.16816.F32 R24, R12, R78, RZ ;  /* 0x0000004e0c18723c */ /* 0x000ff000000018ff */
[----:B------:R-:W-:Y:S01]  /*2cd0*/  HMMA.16816.F32 R32, R16, R98, R32 ;  /* 0x000000621020723c */ /* 0x000fe20000001820 */
[----:B-1----:R-:W-:-:S07]  /*2ce0*/  FMUL.FTZ R0, R42, c[0x0][0x2ec] ;  /* 0x0000bb002a007a20 */ /* 0x002fce0000410000 */
[----:B------:R-:W-:Y:S01]  /*2cf0*/  HMMA.16816.F32 R76, R12, R50, RZ ;  /* 0x000000320c4c723c */ /* 0x000fe200000018ff */
[----:B------:R-:W-:Y:S01]  /*2d00*/  FMUL.FTZ R11, R11, c[0x0][0x2ec] ;  /* 0x0000bb000b0b7a20 */ /* 0x000fe20000410000 */
[----:B------:R1:W-:Y:S06]  /*2d10*/  MUFU.TANH R40, R0 ;  /* 0x0000000000287308 */ /* 0x0003ec0000002400 */
[----:B------:R-:W-:Y:S02]  /*2d20*/  HMMA.16816.F32 R24, R20, R98, R24 ;  /* 0x000000621418723c */ /* 0x000fe40000001818 */
[----:B------:R5:W-:Y:S01]  /*2d30*/  MUFU.TANH R135, R11 ;  /* 0x0000000b00877308 */ /* 0x000be20000002400 */
[----:B-1----:R-:W-:-:S07]  /*2d40*/  FMUL.FTZ R0, R43, c[0x0][0x2ec] ;  /* 0x0000bb002b007a20 */ /* 0x002fce0000410000 */
[----:B------:R1:W-:Y:S01]  /*2d50*/  MUFU.TANH R41, R0 ;  /* 0x0000000000297308 */ /* 0x0003e20000002400 */
[----:B-----5:R-:W-:Y:S02]  /*2d60*/  FMUL.FTZ R11, R60, c[0x0][0x2ec] ;  /* 0x0000bb003c0b7a20 */ /* 0x020fe40000410000 */
[----:B-1----:R-:W-:-:S05]  /*2d70*/  FMUL.FTZ R0, R32, c[0x0][0x2ec] ;  /* 0x0000bb0020007a20 */ /* 0x002fca0000410000 */
[----:B------:R1:W-:Y:S02]  /*2d80*/  MUFU.TANH R48, R0 ;  /* 0x0000000000307308 */ /* 0x0003e40000002400 */
[----:B-1----:R-:W-:-:S06]  /*2d90*/  FMUL.FTZ R0, R33, c[0x0][0x2ec] ;  /* 0x0000bb0021007a20 */ /* 0x002fcc0000410000 */
[----:B------:R1:W-:Y:S02]  /*2da0*/  MUFU.TANH R49, R0 ;  /* 0x0000000000317308 */ /* 0x0003e40000002400 */
[----:B-1----:R-:W-:-:S06]  /*2db0*/  FMUL.FTZ R0, R34, c[0x0][0x2ec] ;  /* 0x0000bb0022007a20 */ /* 0x002fcc0000410000 */
[----:B------:R1:W-:Y:S02]  /*2dc0*/  MUFU.TANH R43, R0 ;  /* 0x00000000002b7308 */ /* 0x0003e40000002400 */
[----:B-1----:R-:W-:Y:S02]  /*2dd0*/  FMUL.FTZ R0, R35, c[0x0][0x2ec] ;  /* 0x0000bb0023007a20 */ /* 0x002fe40000410000 */
[C---:B------:R-:W-:Y:S04]  /*2de0*/  HMMA.16816.F32 R32, R12.reuse, R82, RZ ;  /* 0x000000520c20723c */ /* 0x040fe800000018ff */
[----:B------:R1:W-:Y:S04]  /*2df0*/  MUFU.TANH R42, R0 ;  /* 0x00000000002a7308 */ /* 0x0003e80000002400 */
[----:B------:R-:W-:Y:S04]  /*2e00*/  HMMA.16816.F32 R80, R12, R46, RZ ;  /* 0x0000002e0c50723c */ /* 0x000fe800000018ff */
[----:B------:R-:W5:Y:S01]  /*2e10*/  MUFU.TANH R14, R11 ;  /* 0x0000000b000e7308 */ /* 0x000f620000002400 */
[----:B-1----:R-:W-:-:S07]  /*2e20*/  FMUL.FTZ R0, R28, c[0x0][0x2ec] ;  /* 0x0000bb001c007a20 */ /* 0x002fce0000410000 */
[----:B------:R1:W-:Y:S02]  /*2e30*/  MUFU.TANH R129, R0 ;  /* 0x0000000000817308 */ /* 0x0003e40000002400 */
[----:B-1----:R-:W-:-:S06]  /*2e40*/  FMUL.FTZ R0, R29, c[0x0][0x2ec] ;  /* 0x0000bb001d007a20 */ /* 0x002fcc0000410000 */
[----:B------:R1:W-:Y:S02]  /*2e50*/  MUFU.TANH R133, R0 ;  /* 0x0000000000857308 */ /* 0x0003e40000002400 */
[----:B-1----:R-:W-:-:S06]  /*2e60*/  FMUL.FTZ R0, R30, c[0x0][0x2ec] ;  /* 0x0000bb001e007a20 */ /* 0x002fcc0000410000 */
[----:B------:R1:W-:Y:S02]  /*2e70*/  MUFU.TANH R71, R0 ;  /* 0x0000000000477308 */ /* 0x0003e40000002400 */
[----:B-1----:R-:W-:Y:S02]  /*2e80*/  FMUL.FTZ R0, R31, c[0x0][0x2ec] ;  /* 0x0000bb001f007a20 */ /* 0x002fe40000410000 */
[----:B------:R-:W-:Y:S04]  /*2e90*/  HMMA.16816.F32 R28, R16, R94, R52 ;  /* 0x0000005e101c723c */ /* 0x000fe80000001834 */
[----:B------:R1:W-:Y:S02]  /*2ea0*/  MUFU.TANH R122, R0 ;  /* 0x00000000007a7308 */ /* 0x0003e40000002400 */
[----:B-1----:R-:W-:Y:S01]  /*2eb0*/  FMUL.FTZ R0, R8, c[0x0][0x2ec] ;  /* 0x0000bb0008007a20 */ /* 0x002fe20000410000 */
[----:B------:R-:W-:-:S05]  /*2ec0*/  IMNMX R8, R2, R68, PT ;  /* 0x0000004402087217 */ /* 0x000fca0003800200 */
[----:B------:R1:W-:Y:S02]  /*2ed0*/  MUFU.TANH R137, R0 ;  /* 0x0000000000897308 */ /* 0x0003e40000002400 */
[----:B-1----:R-:W-:Y:S01]  /*2ee0*/  FMUL.FTZ R0, R9, c[0x0][0x2ec] ;  /* 0x0000bb0009007a20 */ /* 0x002fe20000410000 */
[----:B------:R-:W-:Y:S01]  /*2ef0*/  IMNMX R9, R6, R68, PT ;  /* 0x0000004406097217 */ /* 0x000fe20003800200 */
[----:B------:R-:W-:-:S04]  /*2f00*/  FMUL.FTZ R6, R62, c[0x0][0x2ec] ;  /* 0x0000bb003e067a20 */ /* 0x000fc80000410000 */
[----:B------:R1:W-:Y:S08]  /*2f10*/  MUFU.TANH R138, R0 ;  /* 0x00000000008a7308 */ /* 0x0003f00000002400 */
[----:B------:R2:W2:Y:S01]  /*2f20*/  MUFU.TANH R13, R6 ;  /* 0x00000006000d7308 */ /* 0x0004a20000002400 */
[----:B-1----:R-:W-:Y:S01]  /*2f30*/  FMUL.FTZ R0, R10, c[0x0][0x2ec] ;  /* 0x0000bb000a007a20 */ /* 0x002fe20000410000 */
[----:B------:R-:W-:-:S06]  /*2f40*/  IMNMX R10, R3, R68, PT ;  /* 0x00000044030a7217 */ /* 0x000fcc0003800200 */
[----:B------:R1:W-:Y:S01]  /*2f50*/  MUFU.TANH R136, R0 ;  /* 0x0000000000887308 */ /* 0x0003e20000002400 */
[----:B--2---:R-:W-:-:S07]  /*2f60*/  FMUL.FTZ R6, R63, c[0x0][0x2ec] ;  /* 0x0000bb003f067a20 */ /* 0x004fce0000410000 */
[----:B------:R2:W2:Y:S01]  /*2f70*/  MUFU.TANH R12, R6 ;  /* 0x00000006000c7308 */ /* 0x0004a20000002400 */
[----:B-1----:R-:W-:-:S05]  /*2f80*/  IMAD R0, R120, 0x80, R130 ;  /* 0x0000008078007824 */ /* 0x002fca00078e0282 */
[C---:B------:R-:W-:Y:S02]  /*2f90*/  IADD3 R3, R0.reuse, 0x1, RZ ;  /* 0x0000000100037810 */ /* 0x040fe40007ffe0ff */
[----:B------:R-:W-:Y:S01]  /*2fa0*/  IADD3 R2, R0, 0x8, RZ ;  /* 0x0000000800027810 */ /* 0x000fe20007ffe0ff */
[----:B--2---:R-:W-:Y:S01]  /*2fb0*/  FMUL.FTZ R6, R29, c[0x0][0x2ec] ;  /* 0x0000bb001d067a20 */ /* 0x004fe20000410000 */
[C---:B------:R-:W-:Y:S02]  /*2fc0*/  ISETP.GE.AND P3, PT, R3.reuse, R7, PT ;  /* 0x000000070300720c */ /* 0x040fe40003f66270 */
[----:B------:R-:W-:Y:S01]  /*2fd0*/  ISETP.GE.AND P1, PT, R3, R8, PT ;  /* 0x000000080300720c */ /* 0x000fe20003f26270 */
[----:B------:R1:W-:Y:S01]  /*2fe0*/  MUFU.TANH R130, R6 ;  /* 0x0000000600827308 */ /* 0x0003e20000002400 */
[----:B---3--:R-:W-:Y:S02]  /*2ff0*/  FSEL R62, R123, -INF , !P3 ;  /* 0xff8000007b3e7808 */ /* 0x008fe40005800000 */
[----:B------:R-:W-:-:S02]  /*3000*/  ISETP.GE.AND P0, PT, R3, R10, PT ;  /* 0x0000000a0300720c */ /* 0x000fc40003f06270 */
[----:B------:R-:W-:Y:S02]  /*3010*/  ISETP.GE.AND P4, PT, R3, R9, PT ;  /* 0x000000090300720c */ /* 0x000fe40003f86270 */
[C---:B------:R-:W-:Y:S02]  /*3020*/  ISETP.GE.AND P2, PT, R2.reuse, R7, PT ;  /* 0x000000070200720c */ /* 0x040fe40003f46270 */
[C---:B------:R-:W-:Y:S02]  /*3030*/  ISETP.GE.AND P6, PT, R2.reuse, R8, PT ;  /* 0x000000080200720c */ /* 0x040fe40003fc6270 */
[C---:B------:R-:W-:Y:S02]  /*3040*/  ISETP.GE.AND P5, PT, R2.reuse, R10, PT ;  /* 0x0000000a0200720c */ /* 0x040fe40003fa6270 */
[----:B------:R-:W-:Y:S01]  /*3050*/  ISETP.GE.AND P3, PT, R2, R9, PT ;  /* 0x000000090200720c */ /* 0x000fe20003f66270 */
[----:B------:R-:W-:Y:S01]  /*3060*/  FMUL.FTZ R2, R61, c[0x0][0x2ec] ;  /* 0x0000bb003d027a20 */ /* 0x000fe20000410000 */
[----:B------:R-:W-:Y:S01]  /*3070*/  IADD3 R3, R0, 0x9, RZ ;  /* 0x0000000900037810 */ /* 0x000fe20007ffe0ff */
[----:B-1----:R-:W-:Y:S01]  /*3080*/  FMUL.FTZ R6, R24, c[0x0][0x2ec] ;  /* 0x0000bb0018067a20 */ /* 0x002fe20000410000 */
[----:B------:R-:W-:Y:S01]  /*3090*/  FSEL R85, R128, -INF , !P1 ;  /* 0xff80000080557808 */ /* 0x000fe20004800000 */
[----:B------:R1:W2:Y:S01]  /*30a0*/  MUFU.TANH R11, R2 ;  /* 0x00000002000b7308 */ /* 0x0002a20000002400 */
[----:B----4-:R-:W-:-:S02]  /*30b0*/  FSEL R100, R121, -INF , !P0 ;  /* 0xff80000079647808 */ /* 0x010fc40004000000 */
[----:B------:R-:W-:Y:S02]  /*30c0*/  FSEL R108, R70, -INF , !P4 ;  /* 0xff800000466c7808 */ /* 0x000fe40006000000 */
[----:B-----5:R-:W-:Y:S02]  /*30d0*/  FSEL R61, R14, -INF , !P2 ;  /* 0xff8000000e3d7808 */ /* 0x020fe40005000000 */
[C---:B------:R-:W-:Y:S01]  /*30e0*/  ISETP.GE.AND P1, PT, R3.reuse, R7, PT ;  /* 0x000000070300720c */ /* 0x040fe20003f26270 */
[----:B------:R-:W3:Y:S01]  /*30f0*/  MUFU.TANH R6, R6 ;  /* 0x0000000600067308 */ /* 0x000ee20000002400 */
[C---:B------:R-:W-:Y:S02]  /*3100*/  ISETP.GE.AND P0, PT, R3.reuse, R8, PT ;  /* 0x000000080300720c */ /* 0x040fe40003f06270 */
[C---:B------:R-:W-:Y:S02]  /*3110*/  ISETP.GE.AND P4, PT, R3.reuse, R10, PT ;  /* 0x0000000a0300720c */ /* 0x040fe40003f86270 */
[----:B------:R-:W-:Y:S01]  /*3120*/  ISETP.GE.AND P2, PT, R3, R9, PT ;  /* 0x000000090300720c */ /* 0x000fe20003f46270 */
[----:B------:R-:W-:Y:S01]  /*3130*/  FMUL.FTZ R3, R28, c[0x0][0x2ec] ;  /* 0x0000bb001c037a20 */ /* 0x000fe20000410000 */
[----:B------:R-:W-:-:S02]  /*3140*/  FSEL R97, R13, -INF , !P6 ;  /* 0xff8000000d617808 */ /* 0x000fc40007000000 */
[----:B-1----:R-:W-:Y:S01]  /*3150*/  IADD3 R2, R0, 0x10, RZ ;  /* 0x0000001000027810 */ /* 0x002fe20007ffe0ff */
[----:B------:R1:W-:Y:S01]  /*3160*/  MUFU.TANH R128, R3 ;  /* 0x0000000300807308 */ /* 0x0003e20000002400 */
[----:B------:R-:W-:Y:S02]  /*3170*/  FSEL R96, R12, -INF , !P0 ;  /* 0xff8000000c607808 */ /* 0x000fe40004000000 */
[----:B------:R-:W-:Y:S01]  /*3180*/  ISETP.GE.AND P6, PT, R2, R7, PT ;  /* 0x000000070200720c */ /* 0x000fe20003fc6270 */
[----:B------:R-:W-:Y:S01]  /*3190*/  HMMA.16816.F32 R12, R20, R110, R32 ;  /* 0x0000006e140c723c */ /* 0x000fe20000001820 */
[----:B------:R-:W-:Y:S02]  /*31a0*/  FSEL R101, R44, -INF , !P4 ;  /* 0xff8000002c657808 */ /* 0x000fe40006000000 */
[----:B------:R-:W-:Y:S02]  /*31b0*/  FSEL R121, R41, -INF , !P2 ;  /* 0xff80000029797808 */ /* 0x000fe40005000000 */
[----:B------:R-:W-:-:S02]  /*31c0*/  FSEL R55, R134, -INF , !P6 ;  /* 0xff80000086377808 */ /* 0x000fc40007000000 */
[----:B------:R-:W-:Y:S02]  /*31d0*/  FSEL R105, R45, -INF , !P5 ;  /* 0xff8000002d697808 */ /* 0x000fe40006800000 */
[----:B------:R-:W-:Y:S02]  /*31e0*/  FSEL R123, R40, -INF , !P3 ;  /* 0xff800000287b7808 */ /* 0x000fe40005800000 */
[----:B--2---:R-:W-:Y:S01]  /*31f0*/  FSEL R60, R11, -INF , !P1 ;  /* 0xff8000000b3c7808 */ /* 0x004fe20004800000 */
[----:B------:R-:W-:Y:S01]  /*3200*/  FMUL.FTZ R11, R30, c[0x0][0x2ec] ;  /* 0x0000bb001e0b7a20 */ /* 0x000fe20000410000 */
[----:B-1----:R-:W-:Y:S02]  /*3210*/  IADD3 R3, R0, 0x11, RZ ;  /* 0x0000001100037810 */ /* 0x002fe40007ffe0ff */
[----:B------:R-:W-:Y:S01]  /*3220*/  ISETP.GE.AND P5, PT, R2, R8, PT ;  /* 0x000000080200720c */ /* 0x000fe20003fa6270 */
[----:B------:R-:W-:Y:S01]  /*3230*/  MUFU.TANH R35, R11 ;  /* 0x0000000b00237308 */ /* 0x000fe20000002400 */
[----:B------:R-:W-:Y:S01]  /*3240*/  BAR.SYNC.DEFER_BLOCKING 0x0 ;  /* 0x0000000000007b1d */ /* 0x000fe20000010000 */
[----:B------:R-:W-:-:S02]  /*3250*/  ISETP.GE.AND P0, PT, R3, R7, PT ;  /* 0x000000070300720c */ /* 0x000fc40003f06270 */
[C---:B------:R-:W-:Y:S02]  /*3260*/  ISETP.GE.AND P4, PT, R3.reuse, R8, PT ;  /* 0x000000080300720c */ /* 0x040fe40003f86270 */
[CC--:B------:R-:W-:Y:S02]  /*3270*/  ISETP.GE.AND P2, PT, R3.reuse, R10.reuse, PT ;  /* 0x0000000a0300720c */ /* 0x0c0fe40003f46270 */
[-C--:B------:R-:W-:Y:S01]  /*3280*/  ISETP.GE.AND P6, PT, R3, R9.reuse, PT ;  /* 0x000000090300720c */ /* 0x080fe20003fc6270 */
[----:B------:R-:W-:Y:S01]  /*3290*/  FMUL.FTZ R3, R26, c[0x0][0x2ec] ;  /* 0x0000bb001a037a20 */ /* 0x000fe20000410000 */
[C---:B------:R-:W-:Y:S02]  /*32a0*/  ISETP.GE.AND P3, PT, R2.reuse, R10, PT ;  /* 0x0000000a0200720c */ /* 0x040fe40003f66270 */
[----:B------:R-:W-:Y:S01]  /*32b0*/  ISETP.GE.AND P1, PT, R2, R9, PT ;  /* 0x000000090200720c */ /* 0x000fe20003f26270 */
[----:B------:R1:W2:Y:S01]  /*32c0*/  MUFU.TANH R26, R3 ;  /* 0x00000003001a7308 */ /* 0x0002a20000002400 */
[----:B------:R-:W-:-:S02]  /*32d0*/  IADD3 R2, R0, 0x18, RZ ;  /* 0x0000001800027810 */ /* 0x000fc40007ffe0ff */
[----:B------:R-:W-:Y:S02]  /*32e0*/  FSEL R93, R127, -INF , !P5 ;  /* 0xff8000007f5d7808 */ /* 0x000fe40006800000 */
[----:B------:R-:W-:Y:S02]  /*32f0*/  FSEL R109, R125, -INF , !P3 ;  /* 0xff8000007d6d7808 */ /* 0x000fe40005800000 */
[----:B------:R-:W-:Y:S02]  /*3300*/  FSEL R124, R124, -INF , !P1 ;  /* 0xff8000007c7c7808 */ /* 0x000fe40004800000 */
[----:B------:R-:W-:Y:S02]  /*3310*/  FSEL R54, R140, -INF , !P0 ;  /* 0xff8000008c367808 */ /* 0x000fe40004000000 */
[C---:B------:R-:W-:Y:S02]  /*3320*/  ISETP.GE.AND P5, PT, R2.reuse, R7, PT ;  /* 0x000000070200720c */ /* 0x040fe40003fa6270 */
[----:B------:R-:W-:-:S02]  /*3330*/  ISETP.GE.AND P3, PT, R2, R8, PT ;  /* 0x000000080200720c */ /* 0x000fc40003f66270 */
[C---:B------:R-:W-:Y:S01]  /*3340*/  ISETP.GE.AND P1, PT, R2.reuse, R10, PT ;  /* 0x0000000a0200720c */ /* 0x040fe20003f26270 */
[----:B-1----:R-:W-:Y:S01]  /*3350*/  FMUL.FTZ R3, R25, c[0x0][0x2ec] ;  /* 0x0000bb0019037a20 */ /* 0x002fe20000410000 */
[----:B------:R-:W-:Y:S02]  /*3360*/  ISETP.GE.AND P0, PT, R2, R9, PT ;  /* 0x000000090200720c */ /* 0x000fe40003f06270 */
[----:B------:R-:W-:Y:S01]  /*3370*/  IADD3 R2, R0, 0x19, RZ ;  /* 0x0000001900027810 */ /* 0x000fe20007ffe0ff */
[----:B------:R1:W4:Y:S01]  /*3380*/  MUFU.TANH R25, R3 ;  /* 0x0000000300197308 */ /* 0x0003220000002400 */
[----:B------:R-:W-:Y:S02]  /*3390*/  FSEL R92, R143, -INF , !P4 ;  /* 0xff8000008f5c7808 */ /* 0x000fe40006000000 */
[----:B------:R-:W-:Y:S02]  /*33a0*/  ISETP.GE.AND P4, PT, R2, R7, PT ;  /* 0x000000070200720c */ /* 0x000fe40003f86270 */
[----:B---3--:R-:W-:Y:S01]  /*33b0*/  FSEL R53, R6, -INF , !P5 ;  /* 0xff80000006357808 */ /* 0x008fe20006800000 */
[----:B------:R-:W-:Y:S01]  /*33c0*/  FMUL.FTZ R6, R31, c[0x0][0x2ec] ;  /* 0x0000bb001f067a20 */ /* 0x000fe20000410000 */
[----:B------:R-:W-:Y:S01]  /*33d0*/  FSEL R110, R126, -INF , !P6 ;  /* 0xff8000007e6e7808 */ /* 0x000fe20007000000 */
[----:B------:R-:W-:Y:S01]  /*33e0*/  HMMA.16816.F32 R28, R16, R90, R36 ;  /* 0x0000005a101c723c */ /* 0x000fe20000001824 */
[----:B--2---:R-:W-:Y:S01]  /*33f0*/  FSEL R88, R26, -INF , !P3 ;  /* 0xff8000001a587808 */ /* 0x004fe20005800000 */
[----:B------:R2:W-:Y:S01]  /*3400*/  MUFU.TANH R70, R6 ;  /* 0x0000000600467308 */ /* 0x0005e20000002400 */
[----:B------:R-:W-:-:S02]  /*3410*/  FSEL R99, R48, -INF , !P1 ;  /* 0xff80000030637808 */ /* 0x000fc40004800000 */
[----:B------:R-:W-:Y:S02]  /*3420*/  FSEL R126, R43, -INF , !P0 ;  /* 0xff8000002b7e7808 */ /* 0x000fe40004000000 */
[----:B------:R-:W-:Y:S01]  /*3430*/  FSEL R104, R131, -INF , !P2 ;  /* 0xff80000083687808 */ /* 0x000fe20005000000 */
[----:B-1----:R-:W-:Y:S01]  /*3440*/  FMUL.FTZ R3, R27, c[0x0][0x2ec] ;  /* 0x0000bb001b037a20 */ /* 0x002fe20000410000 */
[----:B----4-:R-:W-:Y:S02]  /*3450*/  FSEL R52, R25, -INF , !P4 ;  /* 0xff80000019347808 */ /* 0x010fe40006000000 */
[C---:B------:R-:W-:Y:S01]  /*3460*/  ISETP.GE.AND P2, PT, R2.reuse, R8, PT ;  /* 0x000000080200720c */ /* 0x040fe20003f46270 */
[----:B------:R1:W3:Y:S01]  /*3470*/  MUFU.TANH R24, R3 ;  /* 0x0000000300187308 */ /* 0x0002e20000002400 */
[C---:B------:R-:W-:Y:S02]  /*3480*/  ISETP.GE.AND P6, PT, R2.reuse, R10, PT ;  /* 0x0000000a0200720c */ /* 0x040fe40003fc6270 */
[----:B------:R-:W-:-:S02]  /*3490*/  ISETP.GE.AND P5, PT, R2, R9, PT ;  /* 0x000000090200720c */ /* 0x000fc40003fa6270 */
[----:B------:R-:W-:Y:S01]  /*34a0*/  IADD3 R2, R0, 0x21, RZ ;  /* 0x0000002100027810 */ /* 0x000fe20007ffe0ff */
[----:B--2---:R-:W-:Y:S01]  /*34b0*/  FMUL.FTZ R6, R15, c[0x0][0x2ec] ;  /* 0x0000bb000f067a20 */ /* 0x004fe20000410000 */
[----:B------:R-:W-:Y:S02]  /*34c0*/  FSEL R98, R49, -INF , !P6 ;  /* 0xff80000031627808 */ /* 0x000fe40007000000 */
[----:B------:R-:W-:Y:S02]  /*34d0*/  FSEL R111, R42, -INF , !P5 ;  /* 0xff8000002a6f7808 */ /* 0x000fe40006800000 */
[C---:B------:R-:W-:Y:S02]  /*34e0*/  ISETP.GE.AND P6, PT, R2.reuse, R8, PT ;  /* 0x000000080200720c */ /* 0x040fe40003fc6270 */
[----:B------:R-:W-:Y:S02]  /*34f0*/  ISETP.GE.AND P5, PT, R2, R10, PT ;  /* 0x0000000a0200720c */ /* 0x000fe40003fa6270 */
[----:B-1----:R-:W-:-:S02]  /*3500*/  IADD3 R3, R0, 0x20, RZ ;  /* 0x0000002000037810 */ /* 0x002fc40007ffe0ff */
[----:B---3--:R-:W-:Y:S02]  /*3510*/  FSEL R89, R24, -INF , !P2 ;  /* 0xff80000018597808 */ /* 0x008fe40005000000 */
[C---:B------:R-:W-:Y:S01]  /*3520*/  ISETP.GE.AND P3, PT, R3.reuse, R7, PT ;  /* 0x000000070300720c */ /* 0x040fe20003f66270 */
[----:B------:R-:W-:Y:S01]  /*3530*/  HMMA.16816.F32 R24, R20, R106, R72 ;  /* 0x0000006a1418723c */ /* 0x000fe20000001848 */
[C---:B------:R-:W-:Y:S02]  /*3540*/  ISETP.GE.AND P1, PT, R3.reuse, R8, PT ;  /* 0x000000080300720c */ /* 0x040fe40003f26270 */
[C---:B------:R-:W-:Y:S02]  /*3550*/  ISETP.GE.AND P0, PT, R3.reuse, R10, PT ;  /* 0x0000000a0300720c */ /* 0x040fe40003f06270 */
[----:B------:R-:W-:Y:S01]  /*3560*/  ISETP.GE.AND P4, PT, R3, R9, PT ;  /* 0x000000090300720c */ /* 0x000fe20003f86270 */
[----:B------:R-:W-:Y:S01]  /*3570*/  FMUL.FTZ R3, R12, c[0x0][0x2ec] ;  /* 0x0000bb000c037a20 */ /* 0x000fe20000410000 */
[----:B------:R-:W-:Y:S01]  /*3580*/  FSEL R51, R141, -INF , !P3 ;  /* 0xff8000008d337808 */ /* 0x000fe20005800000 */
[----:B------:R1:W-:Y:S01]  /*3590*/  MUFU.TANH R12, R6 ;  /* 0x00000006000c7308 */ /* 0x0003e20000002400 */
[----:B------:R-:W-:-:S02]  /*35a0*/  ISETP.GE.AND P2, PT, R2, R7, PT ;  /* 0x000000070200720c */ /* 0x000fc40003f46270 */
[----:B------:R-:W-:Y:S02]  /*35b0*/  ISETP.GE.AND P3, PT, R2, R9, PT ;  /* 0x000000090200720c */ /* 0x000fe40003f66270 */
[----:B------:R-:W-:Y:S02]  /*35c0*/  IADD3 R2, R0, 0x28, RZ ;  /* 0x0000002800027810 */ /* 0x000fe40007ffe0ff */
[----:B------:R-:W-:Y:S01]  /*35d0*/  FSEL R84, R146, -INF , !P1 ;  /* 0xff80000092547808 */ /* 0x000fe20004800000 */
[----:B------:R2:W3:Y:S01]  /*35e0*/  MUFU.TANH R32, R3 ;  /* 0x0000000300207308 */ /* 0x0004e20000002400 */
[----:B------:R-:W-:Y:S02]  /*35f0*/  FSEL R127, R139, -INF , !P0 ;  /* 0xff8000008b7f7808 */ /* 0x000fe40004000000 */
[----:B------:R-:W-:Y:S02]  /*3600*/  FSEL R132, R132, -INF , !P4 ;  /* 0xff80000084847808 */ /* 0x000fe40006000000 */
[----:B------:R-:W-:-:S02]  /*3610*/  FSEL R50, R149, -INF , !P2 ;  /* 0xff80000095327808 */ /* 0x000fc40005000000 */
[C---:B------:R-:W-:Y:S01]  /*3620*/  ISETP.GE.AND P1, PT, R2.reuse, R7, PT ;  /* 0x000000070200720c */ /* 0x040fe20003f26270 */
[----:B-1----:R-:W-:Y:S01]  /*3630*/  FMUL.FTZ R6, R29, c[0x0][0x2ec] ;  /* 0x0000bb001d067a20 */ /* 0x002fe20000410000 */
[C---:B------:R-:W-:Y:S02]  /*3640*/  ISETP.GE.AND P0, PT, R2.reuse, R8, PT ;  /* 0x000000080200720c */ /* 0x040fe40003f06270 */
[C---:B------:R-:W-:Y:S01]  /*3650*/  ISETP.GE.AND P4, PT, R2.reuse, R10, PT ;  /* 0x0000000a0200720c */ /* 0x040fe20003f86270 */
[----:B------:R1:W-:Y:S01]  /*3660*/  MUFU.TANH R38, R6 ;  /* 0x0000000600267308 */ /* 0x0003e20000002400 */
[----:B------:R-:W-:Y:S01]  /*3670*/  ISETP.GE.AND P2, PT, R2, R9, PT ;  /* 0x000000090200720c */ /* 0x000fe20003f46270 */
[----:B------:R-:W-:Y:S01]  /*3680*/  FMUL.FTZ R2, R13, c[0x0][0x2ec] ;  /* 0x0000bb000d027a20 */ /* 0x000fe20000410000 */
[----:B------:R-:W-:Y:S01]  /*3690*/  FSEL R74, R154, -INF , !P6 ;  /* 0xff8000009a4a7808 */ /* 0x000fe20007000000 */
[----:B--2---:R-:W-:Y:S01]  /*36a0*/  FMUL.FTZ R3, R14, c[0x0][0x2ec] ;  /* 0x0000bb000e037a20 */ /* 0x004fe20000410000 */
[----:B------:R-:W-:-:S02]  /*36b0*/  FSEL R125, R148, -INF , !P5 ;  /* 0xff800000947d7808 */ /* 0x000fc40006800000 */
[----:B------:R-:W-:Y:S01]  /*36c0*/  FSEL R131, R145, -INF , !P3 ;  /* 0xff80000091837808 */ /* 0x000fe20005800000 */
[----:B------:R2:W4:Y:S01]  /*36d0*/  MUFU.TANH R14, R3 ;  /* 0x00000003000e7308 */ /* 0x0005220000002400 */
[----:B---3--:R-:W-:Y:S02]  /*36e0*/  FSEL R49, R32, -INF , !P1 ;  /* 0xff80000020317808 */ /* 0x008fe40004800000 */
[----:B------:R-:W-:Y:S02]  /*36f0*/  FSEL R107, R129, -INF , !P4 ;  /* 0xff800000816b7808 */ /* 0x000fe40006000000 */
[----:B------:R-:W-:-:S03]  /*3700*/  FSEL R134, R71, -INF , !P2 ;  /* 0xff80000047867808 */ /* 0x000fc60005000000 */
[----:B------:R3:W5:Y:S01]  /*3710*/  MUFU.TANH R11, R2 ;  /* 0x00000002000b7308 */ /* 0x0007620000002400 */
[----:B-1----:R-:W-:Y:S01]  /*3720*/  FMUL.FTZ R6, R24, c[0x0][0x2ec] ;  /* 0x0000bb0018067a20 */ /* 0x002fe20000410000 */
[----:B--2---:R-:W-:-:S06]  /*3730*/  IADD3 R3, R0, 0x29, RZ ;  /* 0x0000002900037810 */ /* 0x004fcc0007ffe0ff */
[----:B------:R-:W1:Y:S01]  /*3740*/  MUFU.TANH R6, R6 ;  /* 0x0000000600067308 */ /* 0x000e620000002400 */
[----:B----4-:R-:W-:Y:S02]  /*3750*/  FSEL R73, R14, -INF , !P0 ;  /* 0xff8000000e497808 */ /* 0x010fe40004000000 */
[C---:B------:R-:W-:Y:S02]  /*3760*/  ISETP.GE.AND P6, PT, R3.reuse, R7, PT ;  /* 0x000000070300720c */ /* 0x040fe40003fc6270 */
[C---:B------:R-:W-:Y:S02]  /*3770*/  ISETP.GE.AND P5, PT, R3.reuse, R8, PT ;  /* 0x000000080300720c */ /* 0x040fe40003fa6270 */
[C---:B------:R-:W-:Y:S02]  /*3780*/  ISETP.GE.AND P3, PT, R3.reuse, R10, PT ;  /* 0x0000000a0300720c */ /* 0x040fe40003f66270 */
[----:B------:R-:W-:Y:S01]  /*3790*/  ISETP.GE.AND P1, PT, R3, R9, PT ;  /* 0x000000090300720c */ /* 0x000fe20003f26270 */
[----:B------:R-:W-:Y:S01]  /*37a0*/  FMUL.FTZ R3, R28, c[0x0][0x2ec] ;  /* 0x0000bb001c037a20 */ /* 0x000fe20000410000 */
[----:B---3--:R-:W-:-:S02]  /*37b0*/  IADD3 R2, R0, 0x30, RZ ;  /* 0x0000003000027810 */ /* 0x008fc40007ffe0ff */
[----:B------:R-:W-:Y:S01]  /*37c0*/  FSEL R72, R12, -INF , !P5 ;  /* 0xff8000000c487808 */ /* 0x000fe20006800000 */
[----:B------:R2:W-:Y:S01]  /*37d0*/  MUFU.TANH R68, R3 ;  /* 0x0000000300447308 */ /* 0x0005e20000002400 */
[----:B------:R-:W-:Y:S01]  /*37e0*/  ISETP.GE.AND P0, PT, R2, R7, PT ;  /* 0x000000070200720c */ /* 0x000fe20003f06270 */
[----:B------:R-:W-:Y:S01]  /*37f0*/  HMMA.16816.F32 R12, R20, R94, R64 ;  /* 0x0000005e140c723c */ /* 0x000fe20000001840 */
[----:B------:R-:W-:Y:S02]  /*3800*/  FSEL R106, R133, -INF , !P3 ;  /* 0xff800000856a7808 */ /* 0x000fe40005800000 */
[----:B------:R-:W-:Y:S02]  /*3810*/  FSEL R122, R122, -INF , !P1 ;  /* 0xff8000007a7a7808 */ /* 0x000fe40004800000 */
[----:B------:R-:W-:Y:S02]  /*3820*/  FSEL R47, R153, -INF , !P0 ;  /* 0xff800000992f7808 */ /* 0x000fe40004000000 */
[----:B-----5:R-:W-:Y:S01]  /*3830*/  FSEL R48, R11, -INF , !P6 ;  /* 0xff8000000b307808 */ /* 0x020fe20007000000 */
[----:B------:R-:W-:Y:S01]  /*3840*/  FMUL.FTZ R11, R30, c[0x0][0x2ec] ;  /* 0x0000bb001e0b7a20 */ /* 0x000fe20000410000 */
[----:B------:R-:W-:-:S02]  /*3850*/  ISETP.GE.AND P4, PT, R2, R8, PT ;  /* 0x000000080200720c */ /* 0x000fc40003f86270 */
[C---:B------:R-:W-:Y:S01]  /*3860*/  ISETP.GE.AND P2, PT, R2.reuse, R10, PT ;  /* 0x0000000a0200720c */ /* 0x040fe20003f46270 */
[----:B------:R-:W-:Y:S01]  /*3870*/  MUFU.TANH R34, R11 ;  /* 0x0000000b00227308 */ /* 0x000fe20000002400 */
[----:B------:R-:W-:Y:S02]  /*3880*/  ISETP.GE.AND P6, PT, R2, R9, PT ;  /* 0x000000090200720c */ /* 0x000fe40003fc6270 */
[C---:B--2---:R-:W-:Y:S02]  /*3890*/  IADD3 R3, R0.reuse, 0x31, RZ ;  /* 0x0000003100037810 */ /* 0x044fe40007ffe0ff */
[----:B------:R-:W-:Y:S02]  /*38a0*/  IADD3 R2, R0, 0x38, RZ ;  /* 0x0000003800027810 */ /* 0x000fe40007ffe0ff */
[C---:B------:R-:W-:Y:S02]  /*38b0*/  ISETP.GE.AND P5, PT, R3.reuse, R7, PT ;  /* 0x000000070300720c */ /* 0x040fe40003fa6270 */
[----:B------:R-:W-:-:S02]  /*38c0*/  ISETP.GE.AND P3, PT, R3, R8, PT ;  /* 0x000000080300720c */ /* 0x000fc40003f66270 */
[C---:B------:R-:W-:Y:S02]  /*38d0*/  ISETP.GE.AND P1, PT, R3.reuse, R10, PT ;  /* 0x0000000a0300720c */ /* 0x040fe40003f26270 */
[----:B------:R-:W-:Y:S01]  /*38e0*/  ISETP.GE.AND P0, PT, R3, R9, PT ;  /* 0x000000090300720c */ /* 0x000fe20003f06270 */
[----:B------:R-:W-:Y:S01]  /*38f0*/  FMUL.FTZ R3, R26, c[0x0][0x2ec] ;  /* 0x0000bb001a037a20 */ /* 0x000fe20000410000 */
[----:B------:R-:W-:Y:S02]  /*3900*/  FSEL R71, R150, -INF , !P4 ;  /* 0xff80000096477808 */ /* 0x000fe40006000000 */
[----:B------:R-:W-:Y:S01]  /*3910*/  FSEL R133, R144, -INF , !P2 ;  /* 0xff80000090857808 */ /* 0x000fe20005000000 */
[----:B------:R2:W3:Y:S01]  /*3920*/  MUFU.TANH R26, R3 ;  /* 0x00000003001a7308 */ /* 0x0004e20000002400 */
[----:B------:R-:W-:Y:S02]  /*3930*/  FSEL R142, R142, -INF , !P6 ;  /* 0xff8000008e8e7808 */ /* 0x000fe40007000000 */
[----:B------:R-:W-:-:S02]  /*3940*/  FSEL R46, R157, -INF , !P5 ;  /* 0xff8000009d2e7808 */ /* 0x000fc40006800000 */
[C---:B------:R-:W-:Y:S02]  /*3950*/  ISETP.GE.AND P4, PT, R2.reuse, R7, PT ;  /* 0x000000070200720c */ /* 0x040fe40003f86270 */
[C---:B------:R-:W-:Y:S02]  /*3960*/  ISETP.GE.AND P2, PT, R2.reuse, R8, PT ;  /* 0x000000080200720c */ /* 0x040fe40003f46270 */
[C---:B------:R-:W-:Y:S02]  /*3970*/  ISETP.GE.AND P6, PT, R2.reuse, R10, PT ;  /* 0x0000000a0200720c */ /* 0x040fe40003fc6270 */
[----:B------:R-:W-:Y:S02]  /*3980*/  ISETP.GE.AND P5, PT, R2, R9, PT ;  /* 0x000000090200720c */ /* 0x000fe40003fa6270 */
[----:B------:R-:W-:Y:S02]  /*3990*/  IADD3 R2, R0, 0x39, RZ ;  /* 0x0000003900027810 */ /* 0x000fe40007ffe0ff */
[----:B------:R-:W-:Y:S01]  /*39a0*/  FSEL R69, R160, -INF , !P3 ;  /* 0xff800000a0457808 */ /* 0x000fe20005800000 */
[----:B--2---:R-:W-:Y:S01]  /*39b0*/  FMUL.FTZ R3, R25, c[0x0][0x2ec] ;  /* 0x0000bb0019037a20 */ /* 0x004fe20000410000 */
[----:B------:R-:W-:-:S02]  /*39c0*/  ISETP.GE.AND P3, PT, R2, R7, PT ;  /* 0x000000070200720c */ /* 0x000fc40003f66270 */
[----:B-1----:R-:W-:Y:S01]  /*39d0*/  FSEL R45, R6, -INF , !P4 ;  /* 0xff800000062d7808 */ /* 0x002fe20006000000 */
[----:B------:R1:W2:Y:S01]  /*39e0*/  MUFU.TANH R25, R3 ;  /* 0x0000000300197308 */ /* 0x0002a20000002400 */
[----:B------:R-:W-:Y:S01]  /*39f0*/  FMUL.FTZ R6, R31, c[0x0][0x2ec] ;  /* 0x0000bb001f067a20 */ /* 0x000fe20000410000 */
[----:B---3--:R-:W-:Y:S01]  /*3a00*/  FSEL R67, R26, -INF , !P2 ;  /* 0xff8000001a437808 */ /* 0x008fe20005000000 */
[C---:B------:R-:W-:Y:S01]  /*3a10*/  HMMA.16816.F32 R28, R16.reuse, R102, R112 ;  /* 0x00000066101c723c */ /* 0x040fe20000001870 */
[----:B------:R-:W-:Y:S02]  /*3a20*/  FSEL R94, R137, -INF , !P6 ;  /* 0xff800000895e7808 */ /* 0x000fe40007000000 */
[----:B------:R-:W-:Y:S02]  /*3a30*/  FSEL R141, R136, -INF , !P5 ;  /* 0xff800000888d7808 */ /* 0x000fe40006800000 */
[----:B------:R-:W-:Y:S01]  /*3a40*/  FSEL R129, R152, -INF , !P1 ;  /* 0xff80000098817808 */ /* 0x000fe20004800000 */
[----:B------:R3:W-:Y:S01]  /*3a50*/  MUFU.TANH R33, R6 ;  /* 0x0000000600217308 */ /* 0x0007e20000002400 */
[----:B------:R-:W-:Y:S01]  /*3a60*/  ISETP.GE.AND P1, PT, R2, R8, PT ;  /* 0x000000080200720c */ /* 0x000fe20003f26270 */
[----:B------:R-:W-:Y:S01]  /*3a70*/  HMMA.16816.F32 R16, R16, R86, R116 ;  /* 0x000000561010723c */ /* 0x000fe20000001874 */
[----:B------:R-:W-:-:S02]  /*3a80*/  FSEL R140, R147, -INF , !P0 ;  /* 0xff800000938c7808 */ /* 0x000fc40004000000 */
[C---:B------:R-:W-:Y:S01]  /*3a90*/  ISETP.GE.AND P0, PT, R2.reuse, R10, PT ;  /* 0x0000000a0200720c */ /* 0x040fe20003f06270 */
[----:B-1----:R-:W-:Y:S01]  /*3aa0*/  FMUL.FTZ R3, R27, c[0x0][0x2ec] ;  /* 0x0000bb001b037a20 */ /* 0x002fe20000410000 */
[----:B--2---:R-:W-:Y:S02]  /*3ab0*/  FSEL R44, R25, -INF , !P3 ;  /* 0xff800000192c7808 */ /* 0x004fe40005800000 */
[----:B------:R-:W-:Y:S01]  /*3ac0*/  ISETP.GE.AND P4, PT, R2, R9, PT ;  /* 0x000000090200720c */ /* 0x000fe20003f86270 */
[----:B------:R1:W2:Y:S01]  /*3ad0*/  MUFU.TANH R24, R3 ;  /* 0x0000000300187308 */ /* 0x0002a20000002400 */
[----:B------:R-:W-:Y:S02]  /*3ae0*/  IADD3 R2, R0, 0x41, RZ ;  /* 0x0000004100027810 */ /* 0x000fe40007ffe0ff */
[----:B------:R-:W-:Y:S02]  /*3af0*/  FSEL R95, R138, -INF , !P0 ;  /* 0xff8000008a5f7808 */ /* 0x000fe40004000000 */
[----:B------:R-:W-:Y:S01]  /*3b00*/  FSEL R135, R135, -INF , !P4 ;  /* 0xff80000087877808 */ /* 0x000fe20006000000 */
[----:B---3--:R-:W-:Y:S01]  /*3b10*/  FMUL.FTZ R6, R15, c[0x0][0x2ec] ;  /* 0x0000bb000f067a20 */ /* 0x008fe20000410000 */
[----:B------:R-:W-:-:S02]  /*3b20*/  ISETP.GE.AND P0, PT, R2, R8, PT ;  /* 0x000000080200720c */ /* 0x000fc40003f06270 */
[----:B------:R-:W-:Y:S02]  /*3b30*/  ISETP.GE.AND P4, PT, R2, R10, PT ;  /* 0x0000000a0200720c */ /* 0x000fe40003f86270 */
[----:B------:R-:W-:-:S05]  /*3b40*/  FSEL R64, R170, -INF , !P0 ;  /* 0xff800000aa407808 */ /* 0x000fca0004000000 */
[----:B------:R-:W-:Y:S01]  /*3b50*/  FMUL.FTZ R16, R16, c[0x0][0x2ec] ;  /* 0x0000bb0010107a20 */ /* 0x000fe20000410000 */
[----:B-1----:R-:W-:Y:S01]  /*3b60*/  IADD3 R3, R0, 0x40, RZ ;  /* 0x0000004000037810 */ /* 0x002fe20007ffe0ff */
[----:B------:R-:W-:Y:S01]  /*3b70*/  FMUL.FTZ R17, R17, c[0x0][0x2ec] ;  /* 0x0000bb0011117a20 */ /* 0x000fe20000410000 */
[----:B--2---:R-:W-:Y:S02]  /*3b80*/  FSEL R66, R24, -INF , !P1 ;  /* 0xff80000018427808 */ /* 0x004fe40004800000 */
[C---:B------:R-:W-:Y:S01]  /*3b90*/  ISETP.GE.AND P2, PT, R3.reuse, R7, PT ;  /* 0x000000070300720c */ /* 0x040fe20003f46270 */
[----:B------:R-:W-:Y:S01]  /*3ba0*/  HMMA.16816.F32 R24, R20, R90, R56 ;  /* 0x0000005a1418723c */ /* 0x000fe20000001838 */
[C---:B------:R-:W-:Y:S01]  /*3bb0*/  ISETP.GE.AND P6, PT, R3.reuse, R8, PT ;  /* 0x000000080300720c */ /* 0x040fe20003fc6270 */
[----:B------:R-:W-:Y:S01]  /*3bc0*/  MUFU.TANH R16, R16 ;  /* 0x0000001000107308 */ /* 0x000fe20000002400 */
[C---:B------:R-:W-:Y:S02]  /*3bd0*/  ISETP.GE.AND P5, PT, R3.reuse, R10, PT ;  /* 0x0000000a0300720c */ /* 0x040fe40003fa6270 */
[----:B------:R-:W-:Y:S01]  /*3be0*/  ISETP.GE.AND P3, PT, R3, R9, PT ;  /* 0x000000090300720c */ /* 0x000fe20003f66270 */
[----:B------:R-:W-:Y:S01]  /*3bf0*/  FMUL.FTZ R3, R12, c[0x0][0x2ec] ;  /* 0x0000bb000c037a20 */ /* 0x000fe20000410000 */
[----:B------:R-:W-:-:S02]  /*3c00*/  FSEL R43, R158, -INF , !P2 ;  /* 0xff8000009e2b7808 */ /* 0x000fc40005000000 */
[C---:B------:R-:W-:Y:S01]  /*3c10*/  ISETP.GE.AND P1, PT, R2.reuse, R7, PT ;  /* 0x000000070200720c */ /* 0x040fe20003f26270 */
[----:B------:R1:W2:Y:S01]  /*3c20*/  MUFU.TANH R32, R3 ;  /* 0x0000000300207308 */ /* 0x0002a20000002400 */
[----:B------:R-:W-:Y:S02]  /*3c30*/  ISETP.GE.AND P2, PT, R2, R9, PT ;  /* 0x000000090200720c */ /* 0x000fe40003f46270 */
[----:B------:R-:W-:Y:S02]  /*3c40*/  IADD3 R2, R0, 0x48, RZ ;  /* 0x0000004800027810 */ /* 0x000fe40007ffe0ff */
[----:B------:R-:W-:Y:S02]  /*3c50*/  FSEL R65, R162, -INF , !P6 ;  /* 0xff800000a2417808 */ /* 0x000fe40007000000 */
[----:B------:R-:W-:Y:S01]  /*3c60*/  FSEL R112, R155, -INF , !P5 ;  /* 0xff8000009b707808 */ /* 0x000fe20006800000 */
[----:B------:R3:W-:Y:S01]  /*3c70*/  MUFU.TANH R12, R6 ;  /* 0x00000006000c7308 */ /* 0x0007e20000002400 */
[----:B------:R-:W-:-:S02]  /*3c80*/  FSEL R115, R151, -INF , !P3 ;  /* 0xff80000097737808 */ /* 0x000fc40005800000 */
[----:B------:R-:W-:Y:S02]  /*3c90*/  FSEL R42, R164, -INF , !P1 ;  /* 0xff800000a42a7808 */ /* 0x000fe40004800000 */
[C---:B------:R-:W-:Y:S02]  /*3ca0*/  ISETP.GE.AND P6, PT, R2.reuse, R7, PT ;  /* 0x000000070200720c */ /* 0x040fe40003fc6270 */
[----:B------:R-:W-:Y:S01]  /*3cb0*/  ISETP.GE.AND P5, PT, R2, R8, PT ;  /* 0x000000080200720c */ /* 0x000fe20003fa6270 */
[----:B-1----:R-:W-:Y:S01]  /*3cc0*/  FMUL.FTZ R3, R14, c[0x0][0x2ec] ;  /* 0x0000bb000e037a20 */ /* 0x002fe20000410000 */
[C---:B------:R-:W-:Y:S01]  /*3cd0*/  ISETP.GE.AND P3, PT, R2.reuse, R10, PT ;  /* 0x0000000a0200720c */ /* 0x040fe20003f66270 */
[----:B------:R-:W-:Y:S01]  /*3ce0*/  MUFU.TANH R17, R17 ;  /* 0x0000001100117308 */ /* 0x000fe20000002400 */
[----:B------:R-:W-:Y:S01]  /*3cf0*/  ISETP.GE.AND P1, PT, R2, R9, PT ;  /* 0x000000090200720c */ /* 0x000fe20003f26270 */
[----:B------:R-:W-:Y:S01]  /*3d00*/  FMUL.FTZ R2, R13, c[0x0][0x2ec] ;  /* 0x0000bb000d027a20 */ /* 0x000fe20000410000 */
[----:B------:R-:W-:-:S02]  /*3d10*/  FSEL R90, R163, -INF , !P4 ;  /* 0xff800000a35a7808 */ /* 0x000fc40006000000 */
[----:B------:R-:W-:Y:S01]  /*3d20*/  FSEL R113, R156, -INF , !P2 ;  /* 0xff8000009c717808 */ /* 0x000fe20005000000 */
[----:B---3--:R-:W-:Y:S01]  /*3d30*/  FMUL.FTZ R6, R29, c[0x0][0x2ec] ;  /* 0x0000bb001d067a20 */ /* 0x008fe20000410000 */
[----:B--2---:R-:W-:Y:S01]  /*3d40*/  FSEL R41, R32, -INF , !P6 ;  /* 0xff80000020297808 */ /* 0x004fe20007000000 */
[----:B------:R1:W2:Y:S01]  /*3d50*/  MUFU.TANH R14, R3 ;  /* 0x00000003000e7308 */ /* 0x0002a20000002400 */
[----:B------:R-:W-:Y:S02]  /*3d60*/  FSEL R128, R128, -INF , !P3 ;  /* 0xff80000080807808 */ /* 0x000fe40005800000 */
[----:B------:R-:W-:-:S05]  /*3d70*/  FSEL R114, R35, -INF , !P1 ;  /* 0xff80000023727808 */ /* 0x000fca0004800000 */
[----:B------:R3:W4:Y:S01]  /*3d80*/  MUFU.TANH R11, R2 ;  /* 0x00000002000b7308 */ /* 0x0007220000002400 */
[----:B-1----:R-:W-:-:S07]  /*3d90*/  IADD3 R3, R0, 0x49, RZ ;  /* 0x0000004900037810 */ /* 0x002fce0007ffe0ff */
[----:B------:R1:W-:Y:S01]  /*3da0*/  MUFU.TANH R37, R6 ;  /* 0x0000000600257308 */ /* 0x0003e20000002400 */
[----:B--2---:R-:W-:Y:S02]  /*3db0*/  FSEL R63, R14, -INF , !P5 ;  /* 0xff8000000e3f7808 */ /* 0x004fe40006800000 */
        /* <DEDUP_REMOVED lines=9> */
[----:B-1----:R-:W-:Y:S01]  /*3e50*/  FMUL.FTZ R6, R24, c[0x0][0x2ec] ;  /* 0x0000bb0018067a20 */ /* 0x002fe20000410000 */
[----:B------:R-:W-:Y:S01]  /*3e60*/  FSEL R130, R130, -INF , !P2 ;  /* 0xff80000082827808 */ /* 0x000fe20005000000 */
[C---:B------:R-:W-:Y:S01]  /*3e70*/  HMMA.16816.F32 R12, R20.reuse, R102, R76 ;  /* 0x00000066140c723c */ /* 0x040fe2000000184c */
[----:B------:R-:W-:Y:S02]  /*3e80*/  FSEL R143, R70, -INF , !P6 ;  /* 0xff800000468f7808 */ /* 0x000fe40007000000 */
[----:B------:R-:W-:Y:S01]  /*3e90*/  FSEL R39, R169, -INF , !P5 ;  /* 0xff800000a9277808 */ /* 0x000fe20006800000 */
[----:B------:R-:W1:Y:S01]  /*3ea0*/  MUFU.TANH R6, R6 ;  /* 0x0000000600067308 */ /* 0x000e620000002400 */
[----:B----4-:R-:W-:Y:S01]  /*3eb0*/  FSEL R40, R11, -INF , !P0 ;  /* 0xff8000000b287808 */ /* 0x010fe20004000000 */
[----:B------:R-:W-:Y:S01]  /*3ec0*/  FMUL.FTZ R11, R30, c[0x0][0x2ec] ;  /* 0x0000bb001e0b7a20 */ /* 0x000fe20000410000 */
[C---:B------:R-:W-:Y:S01]  /*3ed0*/  ISETP.GE.AND P3, PT, R2.reuse, R8, PT ;  /* 0x000000080200720c */ /* 0x040fe20003f66270 */
[----:B------:R-:W-:Y:S01]  /*3ee0*/  HMMA.16816.F32 R20, R20, R86, R80 ;  /* 0x000000561414723c */ /* 0x000fe20000001850 */
[----:B------:R-:W-:-:S02]  /*3ef0*/  ISETP.GE.AND P1, PT, R2, R10, PT ;  /* 0x0000000a0200720c */ /* 0x000fc40003f26270 */
[----:B------:R-:W-:Y:S02]  /*3f00*/  ISETP.GE.AND P0, PT, R2, R9, PT ;  /* 0x000000090200720c */ /* 0x000fe40003f06270 */
[C---:B--2---:R-:W-:Y:S02]  /*3f10*/  IADD3 R3, R0.reuse, 0x51, RZ ;  /* 0x0000005100037810 */ /* 0x044fe40007ffe0ff */
[----:B------:R-:W-:Y:S02]  /*3f20*/  IADD3 R2, R0, 0x58, RZ ;  /* 0x0000005800027810 */ /* 0x000fe40007ffe0ff */
[C---:B------:R-:W-:Y:S02]  /*3f30*/  ISETP.GE.AND P4, PT, R3.reuse, R7, PT ;  /* 0x000000070300720c */ /* 0x040fe40003f86270 */
[C---:B------:R-:W-:Y:S02]  /*3f40*/  ISETP.GE.AND P2, PT, R3.reuse, R8, PT ;  /* 0x000000080300720c */ /* 0x040fe40003f46270 */
[----:B------:R-:W-:-:S02]  /*3f50*/  ISETP.GE.AND P6, PT, R3, R10, PT ;  /* 0x0000000a0300720c */ /* 0x000fc40003fc6270 */
[----:B------:R-:W-:Y:S01]  /*3f60*/  ISETP.GE.AND P5, PT, R3, R9, PT ;  /* 0x000000090300720c */ /* 0x000fe20003fa6270 */
[----:B------:R-:W-:Y:S01]  /*3f70*/  FMUL.FTZ R3, R26, c[0x0][0x2ec] ;  /* 0x0000bb001a037a20 */ /* 0x000fe20000410000 */
[----:B------:R-:W-:Y:S01]  /*3f80*/  FSEL R58, R166, -INF , !P3 ;  /* 0xff800000a63a7808 */ /* 0x000fe20005800000 */
[----:B------:R-:W-:Y:S01]  /*3f90*/  FMUL.FTZ R15, R15, c[0x0][0x2ec] ;  /* 0x0000bb000f0f7a20 */ /* 0x000fe20000410000 */
[----:B------:R-:W-:Y:S01]  /*3fa0*/  FSEL R144, R161, -INF , !P1 ;  /* 0xff800000a1907808 */ /* 0x000fe20004800000 */
[----:B------:R2:W3:Y:S01]  /*3fb0*/  MUFU.TANH R26, R3 ;  /* 0x00000003001a7308 */ /* 0x0004e20000002400 */
[----:B------:R-:W-:Y:S02]  /*3fc0*/  FSEL R150, R159, -INF , !P0 ;  /* 0xff8000009f967808 */ /* 0x000fe40004000000 */
[----:B------:R-:W-:Y:S01]  /*3fd0*/  FSEL R36, R172, -INF , !P4 ;  /* 0xff800000ac247808 */ /* 0x000fe20006000000 */
[----:B------:R-:W-:Y:S01]  /*3fe0*/  FMUL.FTZ R22, R22, c[0x0][0x2ec] ;  /* 0x0000bb0016167a20 */ /* 0x000fe20000410000 */
[----:B------:R-:W-:Y:S01]  /*3ff0*/  ISETP.GE.AND P3, PT, R2, R7, PT ;  /* 0x000000070200720c */ /* 0x000fe20003f66270 */
[----:B------:R-:W-:Y:S01]  /*4000*/  FMUL.FTZ R20, R20, c[0x0][0x2ec] ;  /* 0x0000bb0014147a20 */ /* 0x000fe20000410000 */
[C---:B------:R-:W-:Y:S01]  /*4010*/  ISETP.GE.AND P1, PT, R2.reuse, R8, PT ;  /* 0x000000080200720c */ /* 0x040fe20003f26270 */
[----:B------:R-:W-:Y:S01]  /*4020*/  MUFU.TANH R15, R15 ;  /* 0x0000000f000f7308 */ /* 0x000fe20000002400 */
[C---:B------:R-:W-:Y:S01]  /*4030*/  ISETP.GE.AND P0, PT, R2.reuse, R10, PT ;  /* 0x0000000a0200720c */ /* 0x040fe20003f06270 */
[----:B------:R-:W-:Y:S01]  /*4040*/  FMUL.FTZ R21, R21, c[0x0][0x2ec] ;  /* 0x0000bb0015157a20 */ /* 0x000fe20000410000 */
[----:B------:R-:W-:Y:S01]  /*4050*/  ISETP.GE.AND P4, PT, R2, R9, PT ;  /* 0x000000090200720c */ /* 0x000fe20003f86270 */
[----:B------:R-:W-:Y:S01]  /*4060*/  FMUL.FTZ R23, R23, c[0x0][0x2ec] ;  /* 0x0000bb0017177a20 */ /* 0x000fe20000410000 */
[----:B------:R-:W-:-:S02]  /*4070*/  IADD3 R2, R0, 0x59, RZ ;  /* 0x0000005900027810 */ /* 0x000fc40007ffe0ff */
[----:B------:R-:W-:Y:S01]  /*4080*/  FSEL R57, R175, -INF , !P2 ;  /* 0xff800000af397808 */ /* 0x000fe20005000000 */
[----:B--2---:R-:W-:Y:S01]  /*4090*/  FMUL.FTZ R3, R25, c[0x0][0x2ec] ;  /* 0x0000bb0019037a20 */ /* 0x004fe20000410000 */
[----:B------:R-:W-:Y:S01]  /*40a0*/  FSEL R103, R168, -INF , !P6 ;  /* 0xff800000a8677808 */ /* 0x000fe20007000000 */
[----:B------:R-:W-:Y:S01]  /*40b0*/  MUFU.TANH R22, R22 ;  /* 0x0000001600167308 */ /* 0x000fe20000002400 */
[----:B------:R-:W-:Y:S02]  /*40c0*/  FSEL R149, R165, -INF , !P5 ;  /* 0xff800000a5957808 */ /* 0x000fe40006800000 */
[----:B-1----:R-:W-:Y:S01]  /*40d0*/  FSEL R35, R6, -INF , !P3 ;  /* 0xff80000006237808 */ /* 0x002fe20005800000 */
[----:B------:R-:W-:Y:S01]  /*40e0*/  FMUL.FTZ R6, R31, c[0x0][0x2ec] ;  /* 0x0000bb001f067a20 */ /* 0x000fe20000410000 */
[----:B---3--:R-:W-:Y:S02]  /*40f0*/  FSEL R56, R26, -INF , !P1 ;  /* 0xff8000001a387808 */ /* 0x008fe40004800000 */
[C---:B------:R-:W-:Y:S01]  /*4100*/  ISETP.GE.AND P2, PT, R2.reuse, R7, PT ;  /* 0x000000070200720c */ /* 0x040fe20003f46270 */
[----:B------:R1:W2:Y:S01]  /*4110*/  MUFU.TANH R25, R3 ;  /* 0x0000000300197308 */ /* 0x0002a20000002400 */
[----:B------:R-:W-:-:S02]  /*4120*/  ISETP.GE.AND P6, PT, R2, R8, PT ;  /* 0x000000080200720c */ /* 0x000fc40003fc6270 */
[C---:B------:R-:W-:Y:S02]  /*4130*/  ISETP.GE.AND P5, PT, R2.reuse, R10, PT ;  /* 0x0000000a0200720c */ /* 0x040fe40003fa6270 */
[----:B------:R-:W-:Y:S02]  /*4140*/  ISETP.GE.AND P3, PT, R2, R9, PT ;  /* 0x000000090200720c */ /* 0x000fe40003f66270 */
[----:B------:R-:W-:Y:S01]  /*4150*/  IADD3 R2, R0, 0x61, RZ ;  /* 0x0000006100027810 */ /* 0x000fe20007ffe0ff */
[----:B------:R-:W-:Y:S01]  /*4160*/  MUFU.TANH R26, R11 ;  /* 0x0000000b001a7308 */ /* 0x000fe20000002400 */
[----:B------:R-:W-:Y:S02]  /*4170*/  FSEL R102, R68, -INF , !P0 ;  /* 0xff80000044667808 */ /* 0x000fe40004000000 */
[----:B------:R-:W-:Y:S02]  /*4180*/  FSEL R148, R34, -INF , !P4 ;  /* 0xff80000022947808 */ /* 0x000fe40006000000 */
[----:B------:R-:W-:-:S02]  /*4190*/  FSEL R91, R38, -INF , !P5 ;  /* 0xff800000265b7808 */ /* 0x000fc40006800000 */
[----:B------:R-:W-:Y:S01]  /*41a0*/  FSEL R151, R33, -INF , !P3 ;  /* 0xff80000021977808 */ /* 0x000fe20005800000 */
[----:B-1----:R-:W-:Y:S01]  /*41b0*/  FMUL.FTZ R3, R27, c[0x0][0x2ec] ;  /* 0x0000bb001b037a20 */ /* 0x002fe20000410000 */
[----:B--2---:R-:W-:Y:S01]  /*41c0*/  FSEL R31, R25, -INF , !P2 ;  /* 0xff800000191f7808 */ /* 0x004fe20005000000 */
[----:B------:R-:W-:Y:S01]  /*41d0*/  MUFU.TANH R20, R20 ;  /* 0x0000001400147308 */ /* 0x000fe20000002400 */
[C---:B------:R-:W-:Y:S02]  /*41e0*/  ISETP.GE.AND P5, PT, R2.reuse, R8, PT ;  /* 0x000000080200720c */ /* 0x040fe40003fa6270 */
[----:B------:R-:W-:Y:S02]  /*41f0*/  ISETP.GE.AND P3, PT, R2, R10, PT ;  /* 0x0000000a0200720c */ /* 0x000fe40003f66270 */
[----:B------:R-:W-:Y:S02]  /*4200*/  FSEL R77, R186, -INF , !P5 ;  /* 0xff800000ba4d7808 */ /* 0x000fe40006800000 */
[----:B------:R-:W-:Y:S01]  /*4210*/  FSEL R82, R180, -INF , !P3 ;  /* 0xff800000b4527808 */ /* 0x000fe20005800000 */
[----:B------:R1:W2:Y:S08]  /*4220*/  MUFU.TANH R24, R3 ;  /* 0x0000000300187308 */ /* 0x0002b00000002400 */
[----:B------:R-:W-:Y:S01]  /*4230*/  MUFU.TANH R21, R21 ;  /* 0x0000001500157308 */ /* 0x000fe20000002400 */
[----:B-1----:R-:W-:-:S07]  /*4240*/  IADD3 R3, R0, 0x60, RZ ;  /* 0x0000006000037810 */ /* 0x002fce0007ffe0ff */
[----:B------:R-:W-:Y:S01]  /*4250*/  MUFU.TANH R23, R23 ;  /* 0x0000001700177308 */ /* 0x000fe20000002400 */
[----:B--2---:R-:W-:Y:S02]  /*4260*/  FSEL R75, R24, -INF , !P6 ;  /* 0xff800000184b7808 */ /* 0x004fe40007000000 */
[C---:B------:R-:W-:Y:S02]  /*4270*/  ISETP.GE.AND P1, PT, R3.reuse, R7, PT ;  /* 0x000000070300720c */ /* 0x040fe40003f26270 */
[----:B------:R-:W-:Y:S02]  /*4280*/  ISETP.GE.AND P0, PT, R3, R8, PT ;  /* 0x000000080300720c */ /* 0x000fe40003f06270 */
[----:B------:R-:W-:Y:S01]  /*4290*/  FSEL R30, R173, -INF , !P1 ;  /* 0xff800000ad1e7808 */ /* 0x000fe20004800000 */
[----:B------:R-:W-:Y:S01]  /*42a0*/  MUFU.TANH R24, R6 ;  /* 0x0000000600187308 */ /* 0x000fe20000002400 */
[C---:B------:R-:W-:Y:S02]  /*42b0*/  ISETP.GE.AND P4, PT, R3.reuse, R10, PT ;  /* 0x0000000a0300720c */ /* 0x040fe40003f86270 */
[----:B------:R-:W-:Y:S01]  /*42c0*/  ISETP.GE.AND P2, PT, R3, R9, PT ;  /* 0x000000090300720c */ /* 0x000fe20003f46270 */
[----:B------:R-:W-:Y:S01]  /*42d0*/  FMUL.FTZ R3, R12, c[0x0][0x2ec] ;  /* 0x0000bb000c037a20 */ /* 0x000fe20000410000 */
[----:B------:R-:W-:-:S02]  /*42e0*/  ISETP.GE.AND P6, PT, R2, R7, PT ;  /* 0x000000070200720c */ /* 0x000fc40003fc6270 */
[----:B------:R-:W-:Y:S01]  /*42f0*/  ISETP.GE.AND P1, PT, R2, R9, PT ;  /* 0x000000090200720c */ /* 0x000fe20003f26270 */
[----:B------:R1:W2:Y:S01]  /*4300*/  MUFU.TANH R12, R3 ;  /* 0x00000003000c7308 */ /* 0x0002a20000002400 */
[----:B------:R-:W-:Y:S02]  /*4310*/  IADD3 R2, R0, 0x68, RZ ;  /* 0x0000006800027810 */ /* 0x000fe40007ffe0ff */
[----:B------:R-:W-:Y:S02]  /*4320*/  FSEL R76, R177, -INF , !P0 ;  /* 0xff800000b14c7808 */ /* 0x000fe40004000000 */
[----:B------:R-:W-:Y:S02]  /*4330*/  FSEL R116, R171, -INF , !P4 ;  /* 0xff800000ab747808 */ /* 0x000fe40006000000 */
[----:B------:R-:W-:Y:S02]  /*4340*/  FSEL R119, R167, -INF , !P2 ;  /* 0xff800000a7777808 */ /* 0x000fe40005000000 */
[----:B------:R-:W-:-:S02]  /*4350*/  FSEL R29, R182, -INF , !P6 ;  /* 0xff800000b61d7808 */ /* 0x000fc40007000000 */
[C---:B------:R-:W-:Y:S02]  /*4360*/  ISETP.GE.AND P0, PT, R2.reuse, R7, PT ;  /* 0x000000070200720c */ /* 0x040fe40003f06270 */
[C---:B------:R-:W-:Y:S02]  /*4370*/  ISETP.GE.AND P4, PT, R2.reuse, R8, PT ;  /* 0x000000080200720c */ /* 0x040fe40003f86270 */
[----:B------:R-:W-:Y:S01]  /*4380*/  ISETP.GE.AND P2, PT, R2, R10, PT ;  /* 0x0000000a0200720c */ /* 0x000fe20003f46270 */
[----:B-1----:R-:W-:Y:S01]  /*4390*/  FMUL.FTZ R3, R14, c[0x0][0x2ec] ;  /* 0x0000bb000e037a20 */ /* 0x002fe20000410000 */
[----:B------:R-:W-:Y:S01]  /*43a0*/  ISETP.GE.AND P6, PT, R2, R9, PT ;  /* 0x000000090200720c */ /* 0x000fe20003fc6270 */
[----:B------:R-:W-:Y:S01]  /*43b0*/  FMUL.FTZ R2, R13, c[0x0][0x2ec] ;  /* 0x0000bb000d027a20 */ /* 0x000fe20000410000 */
[----:B------:R-:W-:Y:S01]  /*43c0*/  FSEL R83, R176, -INF , !P1 ;  /* 0xff800000b0537808 */ /* 0x000fe20004800000 */
[----:B------:R1:W3:Y:S01]  /*43d0*/  MUFU.TANH R11, R3 ;  /* 0x00000003000b7308 */ /* 0x0002e20000002400 */
[----:B--2---:R-:W-:-:S02]  /*43e0*/  FSEL R28, R12, -INF , !P0 ;  /* 0xff8000000c1c7808 */ /* 0x004fc40004000000 */
[----:B------:R-:W-:Y:S02]  /*43f0*/  FSEL R81, R32, -INF , !P2 ;  /* 0xff80000020517808 */ /* 0x000fe40005000000 */
[----:B------:R-:W-:-:S03]  /*4400*/  FSEL R86, R26, -INF , !P6 ;  /* 0xff8000001a567808 */ /* 0x000fc60007000000 */
[----:B------:R2:W4:Y:S01]  /*4410*/  MUFU.TANH R6, R2 ;  /* 0x0000000200067308 */ /* 0x0005220000002400 */
[----:B-1----:R-:W-:Y:S02]  /*4420*/  IADD3 R3, R0, 0x69, RZ ;  /* 0x0000006900037810 */ /* 0x002fe40007ffe0ff */
[----:B---3--:R-:W-:Y:S02]  /*4430*/  FSEL R78, R11, -INF , !P4 ;  /* 0xff8000000b4e7808 */ /* 0x008fe40006000000 */
[C---:B------:R-:W-:Y:S02]  /*4440*/  ISETP.GE.AND P5, PT, R3.reuse, R7, PT ;  /* 0x000000070300720c */ /* 0x040fe40003fa6270 */
[C---:B------:R-:W-:Y:S02]  /*4450*/  ISETP.GE.AND P3, PT, R3.reuse, R8, PT ;  /* 0x000000080300720c */ /* 0x040fe40003f66270 */
[C---:B------:R-:W-:Y:S02]  /*4460*/  ISETP.GE.AND P1, PT, R3.reuse, R10, PT ;  /* 0x0000000a0300720c */ /* 0x040fe40003f26270 */
[----:B------:R-:W-:-:S02]  /*4470*/  ISETP.GE.AND P0, PT, R3, R9, PT ;  /* 0x000000090300720c */ /* 0x000fc40003f06270 */
[C---:B--2---:R-:W-:Y:S02]  /*4480*/  IADD3 R2, R0.reuse, 0x70, RZ ;  /* 0x0000007000027810 */ /* 0x044fe40007ffe0ff */
[----:B------:R-:W-:Y:S02]  /*4490*/  IADD3 R3, R0, 0x71, RZ ;  /* 0x0000007100037810 */ /* 0x000fe40007ffe0ff */
[----:B----4-:R-:W-:Y:S02]  /*44a0*/  FSEL R27, R6, -INF , !P5 ;  /* 0xff800000061b7808 */ /* 0x010fe40006800000 */
[----:B------:R-:W-:Y:S02]  /*44b0*/  FSEL R79, R15, -INF , !P3 ;  /* 0xff8000000f4f7808 */ /* 0x000fe40005800000 */
[C---:B------:R-:W-:Y:S02]  /*44c0*/  ISETP.GE.AND P4, PT, R2.reuse, R7, PT ;  /* 0x000000070200720c */ /* 0x040fe40003f86270 */
[----:B------:R-:W-:-:S02]  /*44d0*/  ISETP.GE.AND P2, PT, R2, R8, PT ;  /* 0x000000080200720c */ /* 0x000fc40003f46270 */
[C---:B------:R-:W-:Y:S02]  /*44e0*/  ISETP.GE.AND P6, PT, R2.reuse, R10, PT ;  /* 0x0000000a0200720c */ /* 0x040fe40003fc6270 */
[----:B------:R-:W-:Y:S02]  /*44f0*/  ISETP.GE.AND P5, PT, R2, R9, PT ;  /* 0x000000090200720c */ /* 0x000fe40003fa6270 */
        /* <DEDUP_REMOVED lines=9> */
[----:B------:R-:W-:Y:S01]  /*4590*/  ISETP.GE.AND P3, PT, R2, R9, PT ;  /* 0x000000090200720c */ /* 0x000fe20003f66270 */
[----:B------:R-:W-:Y:S01]  /*45a0*/  FMUL.FTZ R2, R18, c[0x0][0x2ec] ;  /* 0x0000bb0012027a20 */ /* 0x000fe20000410000 */
[----:B------:R-:W-:-:S02]  /*45b0*/  FSEL R87, R24, -INF , !P0 ;  /* 0xff80000018577808 */ /* 0x000fc40004000000 */
[----:B------:R-:W-:Y:S02]  /*45c0*/  FSEL R80, R37, -INF , !P1 ;  /* 0xff80000025507808 */ /* 0x000fe40004800000 */
[----:B------:R-:W-:Y:S02]  /*45d0*/  ISETP.GE.AND P0, PT, R3, R10, PT ;  /* 0x0000000a0300720c */ /* 0x000fe40003f06270 */
[----:B------:R-:W-:Y:S02]  /*45e0*/  FSEL R26, R185, -INF , !P4 ;  /* 0xff800000b91a7808 */ /* 0x000fe40006000000 */
[C---:B------:R-:W-:Y:S02]  /*45f0*/  ISETP.GE.AND P1, PT, R3.reuse, R8, PT ;  /* 0x000000080300720c */ /* 0x040fe40003f26270 */
[----:B------:R-:W-:Y:S02]  /*4600*/  ISETP.GE.AND P4, PT, R3, R9, PT ;  /* 0x000000090300720c */ /* 0x000fe40003f86270 */
[----:B------:R1:W2:Y:S01]  /*4610*/  MUFU.TANH R3, R2 ;  /* 0x0000000200037308 */ /* 0x0002a20000002400 */
[----:B------:R-:W-:-:S02]  /*4620*/  FSEL R117, R181, -INF , !P0 ;  /* 0xff800000b5757808 */ /* 0x000fc40004000000 */
[----:B------:R-:W-:Y:S02]  /*4630*/  ISETP.GE.AND P0, PT, R0, R8, PT ;  /* 0x000000080000720c */ /* 0x000fe40003f06270 */
[----:B------:R-:W-:Y:S02]  /*4640*/  FSEL R160, R22, -INF , !P6 ;  /* 0xff80000016a07808 */ /* 0x000fe40007000000 */
[----:B------:R-:W-:Y:S02]  /*4650*/  FSEL R22, R192, -INF , !P0 ;  /* 0xff800000c0167808 */ /* 0x000fe40004000000 */
[----:B------:R-:W-:Y:S02]  /*4660*/  ISETP.GE.AND P0, PT, R224, 0x2, PT ;  /* 0x00000002e000780c */ /* 0x000fe40003f06270 */
[----:B------:R-:W-:Y:S02]  /*4670*/  FSEL R162, R190, -INF , !P1 ;  /* 0xff800000bea27808 */ /* 0x000fe40004800000 */
[----:B------:R-:W-:-:S02]  /*4680*/  FSEL R165, R179, -INF , !P4 ;  /* 0xff800000b3a57808 */ /* 0x000fc40006000000 */
[----:B------:R-:W-:Y:S01]  /*4690*/  FSEL R24, R20, -INF , !P2 ;  /* 0xff80000014187808 */ /* 0x000fe20005000000 */
[----:B-1----:R-:W-:Y:S01]  /*46a0*/  FMUL.FTZ R2, R19, c[0x0][0x2ec] ;  /* 0x0000bb0013027a20 */ /* 0x002fe20000410000 */
[C---:B------:R-:W-:Y:S02]  /*46b0*/  ISETP.GE.AND P1, PT, R0.reuse, R7, PT ;  /* 0x000000070000720c */ /* 0x040fe40003f26270 */
[C---:B------:R-:W-:Y:S02]  /*46c0*/  ISETP.GE.AND P4, PT, R0.reuse, R10, PT ;  /* 0x0000000a0000720c */ /* 0x040fe40003f86270 */
[C---:B------:R-:W-:Y:S01]  /*46d0*/  ISETP.GE.AND P2, PT, R0.reuse, R9, PT ;  /* 0x000000090000720c */ /* 0x040fe20003f46270 */
[----:B------:R-:W1:Y:S01]  /*46e0*/  MUFU.TANH R2, R2 ;  /* 0x0000000200027308 */ /* 0x000e620000002400 */
[----:B------:R-:W-:Y:S02]  /*46f0*/  IADD3 R0, R0, 0x79, RZ ;  /* 0x0000007900007810 */ /* 0x000fe40007ffe0ff */
[----:B------:R-:W-:-:S02]  /*4700*/  FSEL R152, R16, -INF , !P5 ;  /* 0xff80000010987808 */ /* 0x000fc40006800000 */
[----:B--2---:R-:W-:Y:S02]  /*4710*/  FSEL R161, R3, -INF , !P3 ;  /* 0xff80000003a17808 */ /* 0x004fe40005800000 */
[----:B------:R-:W-:Y:S02]  /*4720*/  FSEL R20, R193, -INF , !P1 ;  /* 0xff800000c1147808 */ /* 0x000fe40004800000 */
[C---:B------:R-:W-:Y:S02]  /*4730*/  ISETP.GE.AND P6, PT, R0.reuse, R7, PT ;  /* 0x000000070000720c */ /* 0x040fe40003fc6270 */
[C---:B------:R-:W-:Y:S02]  /*4740*/  ISETP.GE.AND P5, PT, R0.reuse, R8, PT ;  /* 0x000000080000720c */ /* 0x040fe40003fa6270 */
[C---:B------:R-:W-:Y:S02]  /*4750*/  ISETP.GE.AND P3, PT, R0.reuse, R10, PT ;  /* 0x0000000a0000720c */ /* 0x040fe40003f66270 */
[----:B------:R-:W-:-:S02]  /*4760*/  ISETP.GE.AND P1, PT, R0, R9, PT ;  /* 0x000000090000720c */ /* 0x000fc40003f26270 */
[C---:B------:R-:W-:Y:S02]  /*4770*/  IADD3 R193, R189.reuse, 0x1000, RZ ;  /* 0x00001000bdc17810 */ /* 0x040fe40007ffe0ff */
[C---:B------:R-:W-:Y:S02]  /*4780*/  IADD3 R192, R189.reuse, 0x1400, RZ ;  /* 0x00001400bdc07810 */ /* 0x040fe40007ffe0ff */
[C---:B------:R-:W-:Y:S02]  /*4790*/  IADD3 R191, R189.reuse, 0x1800, RZ ;  /* 0x00001800bdbf7810 */ /* 0x040fe40007ffe0ff */
[----:B------:R-:W-:Y:S02]  /*47a0*/  IADD3 R190, R189, 0x1c00, RZ ;  /* 0x00001c00bdbe7810 */ /* 0x000fe40007ffe0ff */
[----:B------:R-:W-:Y:S02]  /*47b0*/  FSEL R32, R199, -INF , !P4 ;  /* 0xff800000c7207808 */ /* 0x000fe40006000000 */
[----:B------:R-:W-:-:S02]  /*47c0*/  FSEL R33, R198, -INF , !P2 ;  /* 0xff800000c6217808 */ /* 0x000fc40005000000 */
[----:B------:R-:W-:Y:S02]  /*47d0*/  FSEL R21, R21, -INF , !P6 ;  /* 0xff80000015157808 */ /* 0x000fe40007000000 */
[----:B------:R-:W-:Y:S02]  /*47e0*/  FSEL R154, R23, -INF , !P5 ;  /* 0xff800000179a7808 */ /* 0x000fe40006800000 */
[----:B------:R-:W-:Y:S02]  /*47f0*/  FSEL R118, R17, -INF , !P3 ;  /* 0xff80000011767808 */ /* 0x000fe40005800000 */
[----:B-1----:R-:W-:Y:S01]  /*4800*/  FSEL R155, R2, -INF , !P1 ;  /* 0xff800000029b7808 */ /* 0x002fe20004800000 */
        /* <DEDUP_REMOVED lines=50> */
.L_x_438:
[----:B------:R-:W-:Y:S05]  /*4b30*/  BSYNC B0 ;  /* 0x0000000000007941 */ /* 0x000fea0003800000 */
.L_x_437:
[----:B------:R-:W0:Y:S02]  /*4b40*/  LDGDEPBAR ;  /* 0x00000000000079af */ /* 0x000e240000000000 */
.L_x_436:
        /* <DEDUP_REMOVED lines=83> */
[----:B------:R3:W-:Y:S01]  /*5080*/  MUFU.EX2 R247, R3 ;  /* 0x0000000300f77308 */ /* 0x0007e20000000800 */
[----:B--2---:R-:W-:-:S07]  /*5090*/  FFMA.FTZ R2, R62, c[0x0][0x23c], -R0 ;  /* 0x00008f003e027a23 */ /* 0x004fce0000010800 */
[----:B------:R2:W4:Y:S01]  /*50a0*/  MUFU.EX2 R215, R2 ;  /* 0x0000000200d77308 */ /* 0x0005220000000800 */
[----:B---3--:R-:W-:-:S07]  /*50b0*/  FFMA.FTZ R3, R25, c[0x0][0x23c], -R0 ;  /* 0x00008f0019037a23 */ /* 0x008fce0000010800 */
[----:B------:R-:W3:Y:S01]  /*50c0*/  MUFU.EX2 R246, R3 ;  /* 0x0000000300f67308 */ /* 0x000ee20000000800 */
[----:B--2---:R-:W-:Y:S01]  /*50d0*/  FFMA.FTZ R2, R61, c[0x0][0x23c], -R0 ;  /* 0x00008f003d027a23 */ /* 0x004fe20000010800 */
[----:B-1--4-:R-:W-:-:S06]  /*50e0*/  F2FP.PACK_AB R16, R215, R216 ;  /* 0x000000d8d710723e */ /* 0x012fcc00000000ff */
[----:B------:R1:W-:Y:S01]  /*50f0*/  MUFU.EX2 R217, R2 ;  /* 0x0000000200d97308 */ /* 0x0003e20000000800 */
[----:B---3--:R-:W-:Y:S01]  /*5100*/  F2FP.PACK_AB R164, R246, R247 ;  /* 0x000000f7f6a4723e */ /* 0x008fe200000000ff */
[----:B-1----:R-:W-:-:S06]  /*5110*/  FFMA.FTZ R2, R60, c[0x0][0x23c], -R0 ;  /* 0x00008f003c027a23 */ /* 0x002fcc0000010800 */
[----:B------:R1:W2:Y:S02]  /*5120*/  MUFU.EX2 R218, R2 ;  /* 0x0000000200da7308 */ /* 0x0002a40000000800 */
[----:B-1----:R-:W-:Y:S01]  /*5130*/  FFMA.FTZ R2, R55, c[0x0][0x23c], -R0 ;  /* 0x00008f0037027a23 */ /* 0x002fe20000010800 */
[----:B--2---:R-:W-:-:S05]  /*5140*/  F2FP.PACK_AB R18, R218, R217 ;  /* 0x000000d9da12723e */ /* 0x004fca00000000ff */
        /* <DEDUP_REMOVED lines=66> */
[----:B--2---:R-:W-:Y:S01]  /*5570*/  FMNMX.FTZ R0, R121, R2, !PT ;  /* 0x0000000279007209 */ /* 0x004fe20007810000 */
[----:B------:R-:W-:Y:S01]  /*5580*/  FFMA.FTZ R2, R22, c[0x0][0x23c], -R6 ;  /* 0x00008f0016027a23 */ /* 0x000fe20000010806 */
[----:B------:R-:W-:Y:S01]  /*5590*/  FMNMX.FTZ R36, R129, R36, !PT ;  /* 0x0000002481247209 */ /* 0x000fe20007810000 */
[----:B------:R-:W-:Y:S01]  /*55a0*/  LDSM.16.MT88.4 R20, [R186+0x4000] ;  /* 0x00400000ba14783b */ /* 0x000fe20000004200 */
        /* <DEDUP_REMOVED lines=37> */
[----:B------:R1:W3:Y:S01]  /*5800*/  MUFU.EX2 R182, R2 ;  /* 0x0000000200b67308 */ /* 0x0002e20000000800 */
        /* <DEDUP_REMOVED lines=42> */
[----:B------:R-:W-:Y:S01]  /*5ab0*/  HMMA.16816.F32 R68, R16, R26, RZ ;  /* 0x0000001a1044723c */ /* 0x000fe200000018ff */
[----:B------:R2:W-:Y:S02]  /*5ac0*/  MUFU.EX2 R198, R2 ;  /* 0x0000000200c67308 */ /* 0x0005e40000000800 */
[----:B--2---:R-:W-:-:S06]  /*5ad0*/  FFMA.FTZ R2, R67, c[0x0][0x23c], -R6 ;  /* 0x00008f0043027a23 */ /* 0x004fcc0000010806 */
[----:B------:R2:W-:Y:S01]  /*5ae0*/  MUFU.EX2 R202, R2 ;  /* 0x0000000200ca7308 */ /* 0x0005e20000000800 */
[----:B-1----:R-:W-:Y:S01]  /*5af0*/  FMNMX.FTZ R0, R0, R3, !PT ;  /* 0x0000000300007209 */ /* 0x002fe20007810000 */
[----:B------:R-:W-:-:S04]  /*5b00*/  FFMA.FTZ R3, R57, c[0x0][0x23c], -R6 ;  /* 0x00008f0039037a23 */ /* 0x000fc80000010806 */
[----:B------:R-:W1:Y:S02]  /*5b10*/  SHFL.BFLY PT, R12, R0, 0x1, 0x1f ;  /* 0x0c201f00000c7f89 */ /* 0x000e6400000e0000 */
[----:B------:R3:W-:Y:S01]  /*5b20*/  MUFU.EX2 R213, R3 ;  /* 0x0000000300d57308 */ /* 0x0007e20000000800 */
[----:B--2---:R-:W-:-:S07]  /*5b30*/  FFMA.FTZ R2, R66, c[0x0][0x23c], -R6 ;  /* 0x00008f0042027a23 */ /* 0x004fce0000010806 */
[----:B------:R2:W-:Y:S01]  /*5b40*/  MUFU.EX2 R201, R2 ;  /* 0x0000000200c97308 */ /* 0x0005e20000000800 */
[----:B---3--:R-:W-:-:S07]  /*5b50*/  FFMA.FTZ R3, R56, c[0x0][0x23c], -R6 ;  /* 0x00008f0038037a23 */ /* 0x008fce0000010806 */
[----:B------:R-:W-:Y:S01]  /*5b60*/  MUFU.EX2 R214, R3 ;  /* 0x0000000300d67308 */ /* 0x000fe20000000800 */
[----:B--2---:R-:W-:-:S07]  /*5b70*/  FFMA.FTZ R2, R65, c[0x0][0x23c], -R6 ;  /* 0x00008f0041027a23 */ /* 0x004fce0000010806 */
[----:B------:R2:W-:Y:S02]  /*5b80*/  MUFU.EX2 R206, R2 ;  /* 0x0000000200ce7308 */ /* 0x0005e40000000800 */
[----:B--2---:R-:W-:-:S06]  /*5b90*/  FFMA.FTZ R2, R64, c[0x0][0x23c], -R6 ;  /* 0x00008f0040027a23 */ /* 0x004fcc0000010806 */
[----:B------:R2:W-:Y:S02]  /*5ba0*/  MUFU.EX2 R209, R2 ;  /* 0x0000000200d17308 */ /* 0x0005e40000000800 */
[--C-:B--2---:R-:W-:Y:S02]  /*5bb0*/  FFMA.FTZ R2, R63, c[0x0][0x23c], -R6.reuse ;  /* 0x00008f003f027a23 */ /* 0x104fe40000010806 */
[----:B------:R-:W-:Y:S04]  /*5bc0*/  HMMA.16816.F32 R60, R16, R20, RZ ;  /* 0x00000014103c723c */ /* 0x000fe800000018ff */
[----:B------:R2:W-:Y:S02]  /*5bd0*/  MUFU.EX2 R212, R2 ;  /* 0x0000000200d47308 */ /* 0x0005e40000000800 */
[----:B--2---:R-:W-:-:S06]  /*5be0*/  FFMA.FTZ R2, R59, c[0x0][0x23c], -R6 ;  /* 0x00008f003b027a23 */ /* 0x004fcc0000010806 */
[----:B------:R2:W-:Y:S02]  /*5bf0*/  MUFU.EX2 R211, R2 ;  /* 0x0000000200d37308 */ /* 0x0005e40000000800 */
[----:B--2---:R-:W-:Y:S02]  /*5c00*/  FFMA.FTZ R2, R58, c[0x0][0x23c], -R6 ;  /* 0x00008f003a027a23 */ /* 0x004fe40000010806 */
[----:B------:R-:W-:Y:S04]  /*5c10*/  HMMA.16816.F32 R56, R16, R24, RZ ;  /* 0x000000181038723c */ /* 0x000fe800000018ff */
[----:B------:R2:W-:Y:S02]  /*5c20*/  MUFU.EX2 R210, R2 ;  /* 0x0000000200d27308 */ /* 0x0005e40000000800 */
[----:B--2---:R-:W-:-:S05]  /*5c30*/  FMUL.FTZ R2, R36, c[0x0][0x23c] ;  /* 0x00008f0024027a20 */ /* 0x004fca0000410000 */
[----:B------:R-:W-:-:S05]  /*5c40*/  FSEL R2, R2, RZ, P1 ;  /* 0x000000ff02027208 */ /* 0x000fca0000800000 */
[--C-:B------:R-:W-:Y:S02]  /*5c50*/  FFMA.FTZ R3, R32, c[0x0][0x23c], -R2.reuse ;  /* 0x00008f0020037a23 */ /* 0x100fe40000010802 */
[--C-:B------:R-:W-:Y:S02]  /*5c60*/  FFMA.FTZ R11, R105, c[0x0][0x23c], -R2.reuse ;  /* 0x00008f00690b7a23 */ /* 0x100fe40000010802 */
[----:B------:R1:W-:Y:S08]  /*5c70*/  MUFU.EX2 R169, R3 ;  /* 0x0000000300a97308 */ /* 0x0003f00000000800 */
[----:B------:R2:W-:Y:S01]  /*5c80*/  MUFU.EX2 R168, R11 ;  /* 0x0000000b00a87308 */ /* 0x0005e20000000800 */
[----:B-1----:R-:W-:Y:S01]  /*5c90*/  FMNMX.FTZ R3, R0, R12, !PT ;  /* 0x0000000c00037209 */ /* 0x002fe20007810000 */
[----:B------:R-:W-:-:S03]  /*5ca0*/  FFMA.FTZ R0, R100, c[0x0][0x23c], -R2 ;  /* 0x00008f0064007a23 */ /* 0x000fc60000010802 */
[----:B------:R-:W-:-:S03]  /*5cb0*/  FSETP.NEU.FTZ.AND P1, PT, R3, -INF , PT ;  /* 0xff8000000300780b */ /* 0x000fc60003f3d000 */
[----:B------:R1:W3:Y:S01]  /*5cc0*/  MUFU.EX2 R167, R0 ;  /* 0x0000000000a77308 */ /* 0x0002e20000000800 */
[----:B--2---:R-:W-:-:S07]  /*5cd0*/  FFMA.FTZ R11, R101, c[0x0][0x23c], -R2 ;  /* 0x00008f00650b7a23 */ /* 0x004fce0000010802 */
[----:B------:R-:W2:Y:S01]  /*5ce0*/  MUFU.EX2 R171, R11 ;  /* 0x0000000b00ab7308 */ /* 0x000ea20000000800 */
[----:B-1----:R-:W-:Y:S01]  /*5cf0*/  FMUL.FTZ R0, R3, c[0x0][0x23c] ;  /* 0x00008f0003007a20 */ /* 0x002fe20000410000 */
[----:B---3--:R-:W-:-:S04]  /*5d00*/  F2FP.PACK_AB R12, R167, R169 ;  /* 0x000000a9a70c723e */ /* 0x008fc800000000ff */
[----:B------:R-:W-:Y:S02]  /*5d10*/  FSEL R0, R0, RZ, P1 ;  /* 0x000000ff00007208 */ /* 0x000fe40000800000 */
[----:B--2---:R-:W-:-:S03]  /*5d20*/  F2FP.PACK_AB R14, R171, R168 ;  /* 0x000000a8ab0e723e */ /* 0x004fc600000000ff */
[--C-:B------:R-:W-:Y:S02]  /*5d30*/  FFMA.FTZ R4, R108, c[0x0][0x23c], -R0.reuse ;  /* 0x00008f006c047a23 */ /* 0x100fe40000010800 */
[--C-:B------:R-:W-:Y:S02]  /*5d40*/  FFMA.FTZ R11, R33, c[0x0][0x23c], -R0.reuse ;  /* 0x00008f00210b7a23 */ /* 0x100fe40000010800 */
[----:B------:R1:W-:Y:S01]  /*5d50*/  MUFU.EX2 R105, R4 ;  /* 0x0000000400697308 */ /* 0x0003e20000000800 */
[----:B------:R-:W2:Y:S07]  /*5d60*/  LDSM.16.MT88.4 R32, [R185+0x4400] ;  /* 0x00440000b920783b */ /* 0x000eae0000004200 */
[----:B------:R-:W3:Y:S01]  /*5d70*/  MUFU.EX2 R166, R11 ;  /* 0x0000000b00a67308 */ /* 0x000ee20000000800 */
[----:B-1----:R-:W-:-:S07]  /*5d80*/  FFMA.FTZ R4, R123, c[0x0][0x23c], -R0 ;  /* 0x00008f007b047a23 */ /* 0x002fce0000010800 */
[----:B------:R1:W-:Y:S01]  /*5d90*/  MUFU.EX2 R108, R4 ;  /* 0x00000004006c7308 */ /* 0x0003e20000000800 */
[----:B---3--:R-:W-:Y:S01]  /*5da0*/  F2FP.PACK_AB R13, R105, R166 ;  /* 0x000000a6690d723e */ /* 0x008fe200000000ff */
[----:B------:R-:W-:Y:S02]  /*5db0*/  FFMA.FTZ R11, R162, c[0x0][0x23c], -R6 ;  /* 0x00008f00a20b7a23 */ /* 0x000fe40000010806 */
[----:B-1----:R-:W-:-:S04]  /*5dc0*/  FFMA.FTZ R4, R121, c[0x0][0x23c], -R0 ;  /* 0x00008f0079047a23 */ /* 0x002fc80000010800 */
[----:B------:R1:W3:Y:S02]  /*5dd0*/  MUFU.EX2 R123, R4 ;  /* 0x00000004007b7308 */ /* 0x0002e40000000800 */
[----:B-1----:R-:W-:Y:S01]  /*5de0*/  FFMA.FTZ R4, R109, c[0x0][0x23c], -R2 ;  /* 0x00008f006d047a23 */ /* 0x002fe20000010802 */
[----:B---3--:R-:W-:-:S05]  /*5df0*/  F2FP.PACK_AB R15, R123, R108 ;  /* 0x0000006c7b0f723e */ /* 0x008fca00000000ff */
[----:B------:R1:W-:Y:S02]  /*5e00*/  MUFU.EX2 R170, R4 ;  /* 0x0000000400aa7308 */ /* 0x0003e40000000800 */
[C---:B------:R-:W-:Y:S08]  /*5e10*/  HMMA.16816.F32 R52, R12.reuse, R24, RZ ;  /* 0x000000180c34723c */ /* 0x040ff000000018ff */
[----:B------:R-:W-:Y:S01]  /*5e20*/  HMMA.16816.F32 R44, R12, R20, RZ ;  /* 0x000000140c2c723c */ /* 0x000fe200000018ff */
[----:B-1----:R-:W-:-:S04]  /*5e30*/  FFMA.FTZ R4, R104, c[0x0][0x23c], -R2 ;  /* 0x00008f0068047a23 */ /* 0x002fc80000010802 */
[----:B------:R1:W3:Y:S03]  /*5e40*/  MUFU.EX2 R174, R4 ;  /* 0x0000000400ae7308 */ /* 0x0002e60000000800 */
[C---:B------:R-:W-:Y:S08]  /*5e50*/  HMMA.16816.F32 R48, R12.reuse, R26, RZ ;  /* 0x0000001a0c30723c */ /* 0x040ff000000018ff */
[----:B------:R-:W-:Y:S01]  /*5e60*/  HMMA.16816.F32 R40, R12, R22, RZ ;  /* 0x000000160c28723c */ /* 0x000fe200000018ff */
[----:B-1----:R-:W-:-:S07]  /*5e70*/  FFMA.FTZ R4, R99, c[0x0][0x23c], -R2 ;  /* 0x00008f0063047a23 */ /* 0x002fce0000010802 */
[----:B------:R-:W-:Y:S01]  /*5e80*/  HMMA.16816.F32 R24, R16, R22, RZ ;  /* 0x000000161018723c */ /* 0x000fe200000018ff */
[----:B------:R-:W1:Y:S01]  /*5e90*/  LDSM.16.MT88.4 R16, [R185+0x4800] ;  /* 0x00480000b910783b */ /* 0x000e620000004200 */
        /* <DEDUP_REMOVED lines=18> */
[C---:B--2---:R-:W-:Y:S08]  /*5fc0*/  HMMA.16816.F32 R136, R12.reuse, R32, R52 ;  /* 0x000000200c88723c */ /* 0x044ff00000001834 */
[----:B------:R-:W-:Y:S01]  /*5fd0*/  HMMA.16816.F32 R64, R12, R28, R44 ;  /* 0x0000001c0c40723c */ /* 0x000fe2000000182c */
[----:B---3--:R-:W-:-:S04]  /*5fe0*/  FFMA.FTZ R4, R127, c[0x0][0x23c], -R2 ;  /* 0x00008f007f047a23 */ /* 0x008fc80000010802 */
        /* <DEDUP_REMOVED lines=12> */
[----:B------:R2:W-:Y:S07]  /*60b0*/  MUFU.EX2 R111, R4 ;  /* 0x00000004006f7308 */ /* 0x0005ee0000000800 */
[C---:B------:R-:W-:Y:S01]  /*60c0*/  HMMA.16816.F32 R56, R12.reuse, R30, R24 ;  /* 0x0000001e0c38723c */ /* 0x040fe20000001818 */
[----:B------:R-:W5:Y:S04]  /*60d0*/  LDSM.16.MT88.4 R24, [R185+0x4c00] ;  /* 0x004c0000b918783b */ /* 0x000f680000004200 */
[----:B------:R-:W1:Y:S03]  /*60e0*/  LDSM.16.MT88.4 R28, [R186+0x4c00] ;  /* 0x004c0000ba1c783b */ /* 0x000e660000004200 */
[----:B------:R-:W-:Y:S01]  /*60f0*/  HMMA.16816.F32 R44, R12, R34, R68 ;  /* 0x000000220c2c723c */ /* 0x000fe20000001844 */
[----:B--2---:R-:W-:-:S04]  /*6100*/  FFMA.FTZ R4, R106, c[0x0][0x23c], -R2 ;  /* 0x00008f006a047a23 */ /* 0x004fc80000010802 */
[----:B------:R2:W2:Y:S02]  /*6110*/  MUFU.EX2 R110, R4 ;  /* 0x00000004006e7308 */ /* 0x0004a40000000800 */
[----:B---3--:R-:W-:Y:S01]  /*6120*/  F2FP.PACK_AB R12, R125, R124 ;  /* 0x0000007c7d0c723e */ /* 0x008fe200000000ff */
[----:B--2---:R-:W-:Y:S01]  /*6130*/  FFMA.FTZ R4, R132, c[0x0][0x23c], -R0 ;  /* 0x00008f0084047a23 */ /* 0x004fe20000010800 */
[----:B------:R-:W-:-:S04]  /*6140*/  F2FP.PACK_AB R14, R110, R111 ;  /* 0x0000006f6e0e723e */ /* 0x000fc800000000ff */
        /* <DEDUP_REMOVED lines=12> */
[----:B----4-:R-:W-:Y:S01]  /*6210*/  HMMA.16816.F32 R64, R12, R20, R64 ;  /* 0x000000140c40723c */ /* 0x010fe20000001840 */
        /* <DEDUP_REMOVED lines=15> */
[----:B------:R-:W-:Y:S07]  /*6310*/  LDSM.16.MT88.4 R16, [R186+0x5000] ;  /* 0x00500000ba10783b */ /* 0x000fee0000004200 */
[----:B------:R-:W-:Y:S01]  /*6320*/  HMMA.16816.F32 R44, R12, R22, R56 ;  /* 0x000000160c2c723c */ /* 0x000fe20000001838 */
[----:B------:R-:W3:Y:S01]  /*6330*/  LDSM.16.MT88.4 R20, [R185+0x5000] ;  /* 0x00500000b914783b */ /* 0x000ee20000004200 */
[----:B-1----:R-:W-:-:S04]  /*6340*/  FFMA.FTZ R4, R95, c[0x0][0x23c], -R2 ;  /* 0x00008f005f047a23 */ /* 0x002fc80000010802 */
[----:B------:R1:W4:Y:S01]  /*6350*/  MUFU.EX2 R97, R4 ;  /* 0x0000000400617308 */ /* 0x0003220000000800 */
[----:B--2---:R-:W-:Y:S01]  /*6360*/  F2FP.PACK_AB R12, R100, R101 ;  /* 0x00000065640c723e */ /* 0x004fe200000000ff */
[----:B-1----:R-:W-:Y:S01]  /*6370*/  FFMA.FTZ R4, R142, c[0x0][0x23c], -R0 ;  /* 0x00008f008e047a23 */ /* 0x002fe20000010800 */
[----:B----4-:R-:W-:-:S05]  /*6380*/  F2FP.PACK_AB R14, R97, R98 ;  /* 0x00000062610e723e */ /* 0x010fca00000000ff */
        /* <DEDUP_REMOVED lines=31> */
[----:B----4-:R-:W-:-:S04]  /*6580*/  FFMA.FTZ R4, R130, c[0x0][0x23c], -R2 ;  /* 0x00008f0082047a23 */ /* 0x010fc80000010802 */
[----:B------:R4:W3:Y:S01]  /*6590*/  MUFU.EX2 R88, R4 ;  /* 0x0000000400587308 */ /* 0x0008e20000000800 */
[----:B--2---:R-:W-:Y:S01]  /*65a0*/  F2FP.PACK_AB R12, R90, R92 ;  /* 0x0000005c5a0c723e */ /* 0x004fe200000000ff */
[----:B----4-:R-:W-:Y:S01]  /*65b0*/  FFMA.FTZ R4, R115, c[0x0][0x23c], -R0 ;  /* 0x00008f0073047a23 */ /* 0x010fe20000010800 */
[----:B---3--:R-:W-:-:S05]  /*65c0*/  F2FP.PACK_AB R14, R88, R89 ;  /* 0x00000059580e723e */ /* 0x008fca00000000ff */
        /* <DEDUP_REMOVED lines=42> */
[----:B---3--:R-:W-:Y:S02]  /*6870*/  FFMA.FTZ R4, R151, c[0x0][0x23c], -R0 ;  /* 0x00008f0097047a23 */ /* 0x008fe40000010800 */
[----:B------:R-:W3:Y:S04]  /*6880*/  LDSM.16.MT88.4 R148, [R185+0x5c00] ;  /* 0x005c0000b994783b */ /* 0x000ee80000004200 */
[----:B------:R4:W1:Y:S02]  /*6890*/  MUFU.EX2 R67, R4 ;  /* 0x0000000400437308 */ /* 0x0008640000000800 */
[----:B----4-:R-:W-:Y:S01]  /*68a0*/  FFMA.FTZ R4, R79, c[0x0][0x23c], -R6 ;  /* 0x00008f004f047a23 */ /* 0x010fe20000010806 */
[----:B-1----:R-:W-:-:S05]  /*68b0*/  F2FP.PACK_AB R15, R67, R68 ;  /* 0x00000044430f723e */ /* 0x002fca00000000ff */
[----:B------:R1:W-:Y:S02]  /*68c0*/  MUFU.EX2 R70, R4 ;  /* 0x0000000400467308 */ /* 0x0003e40000000800 */
[C---:B------:R-:W-:Y:S08]  /*68d0*/  HMMA.16816.F32 R136, R12.reuse, R24, R136 ;  /* 0x000000180c88723c */ /* 0x040ff00000001888 */
        /* <DEDUP_REMOVED lines=8> */
[----:B------:R1:W4:Y:S01]  /*6960*/  MUFU.EX2 R65, R4 ;  /* 0x0000000400417308 */ /* 0x0003220000000800 */
        /* <DEDUP_REMOVED lines=11> */
[----:B------:R-:W5:Y:S01]  /*6a20*/  LDSM.16.MT88.4 R32, [R186+0x5c00] ;  /* 0x005c0000ba20783b */ /* 0x000f620000004200 */
[----:B-1----:R-:W-:-:S04]  /*6a30*/  FFMA.FTZ R4, R80, c[0x0][0x23c], -R2 ;  /* 0x00008f0050047a23 */ /* 0x002fc80000010802 */
[----:B------:R1:W1:Y:S01]  /*6a40*/  MUFU.EX2 R63, R4 ;  /* 0x00000004003f7308 */ /* 0x0002620000000800 */
[----:B----4-:R-:W-:Y:S01]  /*6a50*/  F2FP.PACK_AB R12, R65, R66 ;  /* 0x00000042410c723e */ /* 0x010fe200000000ff */
[----:B-1----:R-:W-:Y:S01]  /*6a60*/  FFMA.FTZ R4, R119, c[0x0][0x23c], -R0 ;  /* 0x00008f0077047a23 */ /* 0x002fe20000010800 */
[----:B------:R-:W-:-:S05]  /*6a70*/  F2FP.PACK_AB R14, R63, R64 ;  /* 0x000000403f0e723e */ /* 0x000fca00000000ff */
        /* <DEDUP_REMOVED lines=11> */
[C---:B--2---:R-:W-:Y:S08]  /*6b30*/  HMMA.16816.F32 R136, R12.reuse, R20, R136 ;  /* 0x000000140c88723c */ /* 0x044ff00000001888 */
[----:B------:R-:W-:Y:S01]  /*6b40*/  HMMA.16816.F32 R144, R12, R22, R144 ;  /* 0x000000160c90723c */ /* 0x000fe20000001890 */
[----:B-1----:R-:W-:-:S04]  /*6b50*/  FFMA.FTZ R4, R117, c[0x0][0x23c], -R2 ;  /* 0x00008f0075047a23 */ /* 0x002fc80000010802 */
[----:B------:R1:W2:Y:S03]  /*6b60*/  MUFU.EX2 R57, R4 ;  /* 0x0000000400397308 */ /* 0x0002a60000000800 */
        /* <DEDUP_REMOVED lines=8> */
[----:B------:R-:W-:Y:S02]  /*6bf0*/  F2FP.PACK_AB R15, R70, R78 ;  /* 0x0000004e460f723e */ /* 0x000fe400000000ff */
[----:B--2---:R-:W-:-:S03]  /*6c00*/  F2FP.PACK_AB R160, R57, R58 ;  /* 0x0000003a39a0723e */ /* 0x004fc600000000ff */
[----:B------:R2:W4:Y:S02]  /*6c10*/  MUFU.EX2 R39, R2 ;  /* 0x0000000200277308 */ /* 0x0005240000000800 */
[----:B------:R-:W-:Y:S01]  /*6c20*/  HMMA.16816.F32 R140, R12, R20, R52 ;  /* 0x000000140c8c723c */ /* 0x000fe20000001834 */
[----:B-1----:R-:W-:-:S06]  /*6c30*/  FFMA.FTZ R4, R161, c[0x0][0x23c], -R0 ;  /* 0x00008f00a1047a23 */ /* 0x002fcc0000010800 */
[----:B------:R-:W-:Y:S01]  /*6c40*/  FADD.FTZ R20, R180, R178 ;  /* 0x000000b2b4147221 */ /* 0x000fe20000010000 */
[----:B------:R-:W-:Y:S01]  /*6c50*/  HMMA.16816.F32 R48, R12, R16, R48 ;  /* 0x000000100c30723c */ /* 0x000fe20000001830 */
[----:B------:R1:W-:Y:S01]  /*6c60*/  MUFU.EX2 R25, R4 ;  /* 0x0000000400197308 */ /* 0x0003e20000000800 */
[----:B--2---:R-:W-:Y:S01]  /*6c70*/  FFMA.FTZ R2, R163, c[0x0][0x23c], -R0 ;  /* 0x00008f00a3027a23 */ /* 0x004fe20000010800 */
[----:B----4-:R-:W-:-:S05]  /*6c80*/  F2FP.PACK_AB R162, R39, R56 ;  /* 0x0000003827a2723e */ /* 0x010fca00000000ff */
[C---:B------:R-:W-:Y:S01]  /*6c90*/  HMMA.16816.F32 R44, R12.reuse, R22, R44 ;  /* 0x000000160c2c723c */ /* 0x040fe2000000182c */
[----:B------:R2:W-:Y:S07]  /*6ca0*/  MUFU.EX2 R27, R2 ;  /* 0x00000002001b7308 */ /* 0x0005ee0000000800 */
[----:B------:R-:W-:Y:S01]  /*6cb0*/  HMMA.16816.F32 R28, R12, R18, R28 ;  /* 0x000000120c1c723c */ /* 0x000fe2000000181c */
[----:B-1----:R-:W-:Y:S01]  /*6cc0*/  FADD.FTZ R4, R216, R215 ;  /* 0x000000d7d8047221 */ /* 0x002fe20000010000 */
[----:B------:R1:W-:Y:S01]  /*6cd0*/  MUFU.EX2 R16, R5 ;  /* 0x0000000500107308 */ /* 0x0003e20000000800 */
[----:B--2---:R-:W-:-:S07]  /*6ce0*/  FFMA.FTZ R2, R165, c[0x0][0x23c], -R0 ;  /* 0x00008f00a5027a23 */ /* 0x004fce0000010800 */
[----:B------:R2:W-:Y:S01]  /*6cf0*/  MUFU.EX2 R13, R6 ;  /* 0x00000006000d7308 */ /* 0x0005e20000000800 */
[----:B------:R-:W-:-:S07]  /*6d00*/  FFMA.FTZ R0, R155, c[0x0][0x23c], -R0 ;  /* 0x00008f009b007a23 */ /* 0x000fce0000010800 */
[----:B------:R4:W3:Y:S01]  /*6d10*/  MUFU.EX2 R26, R2 ;  /* 0x00000002001a7308 */ /* 0x0008e20000000800 */
[----:B-1----:R-:W-:Y:S02]  /*6d20*/  FADD.FTZ R5, R217, R4 ;  /* 0x00000004d9057221 */ /* 0x002fe40000010000 */
[----:B------:R-:W-:Y:S02]  /*6d30*/  FADD.FTZ R4, R179, R20 ;  /* 0x00000014b3047221 */ /* 0x000fe40000010000 */
[----:B------:R-:W-:Y:S02]  /*6d40*/  FADD.FTZ R5, R218, R5 ;  /* 0x00000005da057221 */ /* 0x000fe40000010000 */
[----:B------:R-:W-:Y:S01]  /*6d50*/  FADD.FTZ R4, R182, R4 ;  /* 0x00000004b6047221 */ /* 0x000fe20000010000 */
[----:B------:R-:W1:Y:S01]  /*6d60*/  MUFU.EX2 R21, R0 ;  /* 0x0000000000157308 */ /* 0x000e620000000800 */
[----:B--2---:R-:W-:Y:S02]  /*6d70*/  FADD.FTZ R6, R219, R5 ;  /* 0x00000005db067221 */ /* 0x004fe40000010000 */
[----:B------:R-:W-:-:S02]  /*6d80*/  FADD.FTZ R5, R181, R4 ;  /* 0x00000004b5057221 */ /* 0x000fc40000010000 */
[----:B------:R-:W-:Y:S02]  /*6d90*/  FADD.FTZ R4, R220, R6 ;  /* 0x00000006dc047221 */ /* 0x000fe40000010000 */
[----:B------:R-:W-:Y:S01]  /*6da0*/  FADD.FTZ R5, R183, R5 ;  /* 0x00000005b7057221 */ /* 0x000fe20000010000 */
[----:B------:R-:W2:Y:S01]  /*6db0*/  MUFU.EX2 R14, R11 ;  /* 0x0000000b000e7308 */ /* 0x000ea20000000800 */
[----:B----4-:R-:W-:Y:S01]  /*6dc0*/  FADD.FTZ R2, R169, R167 ;  /* 0x000000a7a9027221 */ /* 0x010fe20000010000 */
[----:B---3--:R-:W-:Y:S01]  /*6dd0*/  F2FP.PACK_AB R161, R26, R27 ;  /* 0x0000001b1aa1723e */ /* 0x008fe200000000ff */
[----:B------:R-:W-:Y:S01]  /*6de0*/  FADD.FTZ R4, R222, R4 ;  /* 0x00000004de047221 */ /* 0x000fe20000010000 */
[----:B------:R-:W-:Y:S01]  /*6df0*/  F2FP.PACK_AB R167, R13, R24 ;  /* 0x000000180da7723e */ /* 0x000fe200000000ff */
[----:B------:R-:W-:Y:S02]  /*6e00*/  FADD.FTZ R2, R168, R2 ;  /* 0x00000002a8027221 */ /* 0x000fe40000010000 */
[----:B------:R-:W-:Y:S01]  /*6e10*/  FADD.FTZ R5, R205, R5 ;  /* 0x00000005cd057221 */ /* 0x000fe20000010000 */
[----:B-1----:R-:W-:Y:S01]  /*6e20*/  F2FP.PACK_AB R163, R21, R25 ;  /* 0x0000001915a3723e */ /* 0x002fe200000000ff */
[----:B------:R-:W-:Y:S01]  /*6e30*/  FADD.FTZ R0, R166, R105 ;  /* 0x00000069a6007221 */ /* 0x000fe20000010000 */
[----:B------:R-:W-:Y:S01]  /*6e40*/  F2FP.PACK_AB R166, R240, R244 ;  /* 0x000000f4f0a6723e */ /* 0x000fe200000000ff */
[----:B------:R-:W-:-:S02]  /*6e50*/  FADD.FTZ R2, R171, R2 ;  /* 0x00000002ab027221 */ /* 0x000fc40000010000 */
[----:B------:R-:W-:Y:S02]  /*6e60*/  FADD.FTZ R0, R108, R0 ;  /* 0x000000006c007221 */ /* 0x000fe40000010000 */
[----:B------:R-:W-:Y:S01]  /*6e70*/  FADD.FTZ R2, R170, R2 ;  /* 0x00000002aa027221 */ /* 0x000fe20000010000 */
[----:B--2---:R-:W-:Y:S01]  /*6e80*/  F2FP.PACK_AB R165, R14, R16 ;  /* 0x000000100ea5723e */ /* 0x004fe200000000ff */
        /* <DEDUP_REMOVED lines=16> */
[----:B-----5:R-:W-:Y:S01]  /*6f90*/  HMMA.16816.F32 R156, R160, R32, R156 ;  /* 0x00000020a09c723c */ /* 0x020fe2000000189c */
        /* <DEDUP_REMOVED lines=98> */
[----:B------:R-:W-:-:S03]  /*75c0*/  MOV R0, R120 ;  /* 0x0000007800007202 */ /* 0x000fc60000000f00 */
[----:B------:R1:W-:Y:S04]  /*75d0*/  STL [R1], R252 ;  /* 0x000000fc01007387 */ /* 0x0003e80000100800 */
[----:B------:R1:W-:Y:S04]  /*75e0*/  STL [R1+0x8], R4 ;  /* 0x0000080401007387 */ /* 0x0003e80000100800 */
[----:B------:R1:W-:Y:S01]  /*75f0*/  STL [R1+0xc], R2 ;  /* 0x00000c0201007387 */ /* 0x0003e20000100800 */
[----:B------:R-:W-:Y:S05]  /*7600*/  @!P0 BRA `(.L_x_439) ;  /* 0x0000614000008947 */ /* 0x000fea0003800000 */
[----:B------:R-:W2:Y:S01]  /*7610*/  LDL.64 R132, [R1+0x18] ;  /* 0x0000180001847983 */ /* 0x000ea20000100a00 */
[----:B------:R-:W-:Y:S01]  /*7620*/  IMAD.MOV.U32 R127, RZ, RZ, 0x7 ;  /* 0x00000007ff7f7424 */ /* 0x000fe200078e00ff */
[----:B-1----:R-:W-:Y:S01]  /*7630*/  IADD3 R4, R224, -0x2, RZ ;  /* 0xfffffffee0047810 */ /* 0x002fe20007ffe0ff */
[----:B------:R-:W-:-:S04]  /*7640*/  DEPBAR.LE SB0, 0x0 ;  /* 0x000080000000791a */ /* 0x000fc80000000000 */
[----:B------:R-:W-:Y:S02]  /*7650*/  SHF.L.U64.HI R127, R248, R127, c[0x0][0x1a4] ;  /* 0x00006900f87f7619 */ /* 0x000fe4000001027f */
[----:B------:R-:W-:Y:S02]  /*7660*/  SHF.R.S32.HI R0, RZ, 0x1f, R4 ;  /* 0x0000001fff007819 */ /* 0x000fe40000011404 */
[----:B------:R-:W-:Y:S01]  /*7670*/  IADD3 R225, R224, -0x2, RZ ;  /* 0xfffffffee0e17810 */ /* 0x000fe20007ffe0ff */
[----:B------:R-:W-:Y:S02]  /*7680*/  IMAD R6, R127, R4, RZ ;  /* 0x000000047f067224 */ /* 0x000fe400078e02ff */
[----:B------:R-:W-:Y:S01]  /*7690*/  IMAD.SHL.U32 R127, R248, 0x20, RZ ;  /* 0x00000020f87f7824 */ /* 0x000fe200078e00ff */
[----:B------:R-:W-:Y:S01]  /*76a0*/  BAR.SYNC.DEFER_BLOCKING 0x0 ;  /* 0x0000000000007b1d */ /* 0x000fe20000010000 */
[----:B--2---:R-:W-:Y:S01]  /*76b0*/  ISETP.GE.AND P0, PT, R132, c[0x0][0x220], PT ;  /* 0x0000880084007a0c */ /* 0x004fe20003f06270 */
[----:B------:R-:W-:-:S04]  /*76c0*/  IMAD.SHL.U32 R132, R248, 0x80, RZ ;  /* 0x00000080f8847824 */ /* 0x000fc800078e00ff */
[----:B------:R-:W-:-:S04]  /*76d0*/  IMAD.WIDE.U32 R4, R4, R132, R250 ;  /* 0x0000008404047225 */ /* 0x000fc800078e00fa */
[----:B------:R-:W-:-:S04]  /*76e0*/  IMAD R6, R0, R132, R6 ;  /* 0x0000008400067224 */ /* 0x000fc800078e0206 */
[-C--:B------:R-:W-:Y:S01]  /*76f0*/  @!P0 IADD3 R0, P4, R127, R4.reuse, RZ ;  /* 0x000000047f008210 */ /* 0x080fe20007f9e0ff */
[----:B------:R-:W-:Y:S01]  /*7700*/  IMAD.IADD R5, R5, 0x1, R6 ;  /* 0x0000000105057824 */ /* 0x000fe200078e0206 */
[----:B------:R-:W-:Y:S01]  /*7710*/  @!P0 LEA R2, P2, R248, R4, 0x6 ;  /* 0x00000004f8028211 */ /* 0x000fe200078430ff */
[----:B------:R-:W-:Y:S01]  /*7720*/  @!P0 IMAD.MOV.U32 R11, RZ, RZ, c[0x0][0x1a4] ;  /* 0x00006900ff0b8624 */ /* 0x000fe200078e00ff */
[----:B------:R-:W-:Y:S01]  /*7730*/  @!P0 LEA R18, P5, R4, c[0x0][0x170], 0x1 ;  /* 0x00005c0004128a11 */ /* 0x000fe200078a08ff */
[----:B------:R-:W-:Y:S01]  /*7740*/  @!P0 IMAD.X R6, R249, 0x1, R5, P4 ;  /* 0x00000001f9068824 */ /* 0x000fe200020e0605 */
[----:B------:R-:W-:Y:S01]  /*7750*/  @!P0 LEA R16, P3, R0, c[0x0][0x170], 0x1 ;  /* 0x00005c0000108a11 */ /* 0x000fe200078608ff */
[----:B------:R-:W-:Y:S01]  /*7760*/  @!P0 IMAD.MOV.U32 R12, RZ, RZ, c[0x0][0x1a4] ;  /* 0x00006900ff0c8624 */ /* 0x000fe200078e00ff */
[----:B------:R-:W-:Y:S01]  /*7770*/  @!P0 LEA.HI.X R11, R248, R5, R11, 0x6, P2 ;  /* 0x00000005f80b8211 */ /* 0x000fe200010f340b */
[----:B------:R-:W-:Y:S01]  /*7780*/  @P0 STS [R197+0x4000], RZ ;  /* 0x004000ffc5000388 */ /* 0x000fe20000000800 */
[--C-:B------:R-:W-:Y:S01]  /*7790*/  @!P0 LEA.HI.X R19, R4, c[0x0][0x174], R5.reuse, 0x1, P5 ;  /* 0x00005d0004138a11 */ /* 0x100fe200028f0c05 */
[----:B------:R-:W-:Y:S01]  /*77a0*/  @!P0 IMAD.WIDE.U32 R4, R248, 0x60, R4 ;  /* 0x00000060f8048825 */ /* 0x000fe200078e0004 */
[----:B------:R-:W-:Y:S01]  /*77b0*/  @!P0 LEA.HI.X R17, R0, c[0x0][0x174], R6, 0x1, P3 ;  /* 0x00005d0000118a11 */ /* 0x000fe200018f0c06 */
[----:B------:R-:W-:Y:S01]  /*77c0*/  @P0 STS [R197+0x4004], RZ ;  /* 0x004004ffc5000388 */ /* 0x000fe20000000800 */
[----:B------:R-:W-:Y:S01]  /*77d0*/  @!P0 LEA R14, P1, R2, c[0x0][0x170], 0x1 ;  /* 0x00005c00020e8a11 */ /* 0x000fe200078208ff */
[----:B------:R-:W-:-:S02]  /*77e0*/  @!P0 IMAD R0, R12, 0x60, RZ ;  /* 0x000000600c008824 */ /* 0x000fc400078e02ff */
[----:B------:R-:W-:Y:S01]  /*77f0*/  @P0 STS.64 [R197+0x4008], RZ ;  /* 0x004008ffc5000388 */ /* 0x000fe20000000a00 */
[----:B------:R-:W-:Y:S01]  /*7800*/  @!P0 LEA.HI.X R15, R2, c[0x0][0x174], R11, 0x1, P1 ;  /* 0x00005d00020f8a11 */ /* 0x000fe200008f0c0b */
[----:B------:R-:W-:Y:S01]  /*7810*/  @!P0 IMAD.IADD R0, R0, 0x1, R5 ;  /* 0x0000000100008824 */ /* 0x000fe200078e0205 */
[C---:B------:R-:W-:Y:S01]  /*7820*/  @!P0 LEA R12, P1, R4.reuse, c[0x0][0x170], 0x1 ;  /* 0x00005c00040c8a11 */ /* 0x040fe200078208ff */
        /* <DEDUP_REMOVED lines=21> */
[----:B------:R-:W3:Y:S04]  /*7980*/  LDSM.16.M88.4 R40, [R184+0x2000] ;  /* 0x00200000b828783b */ /* 0x000ee80000000200 */
[----:B------:R-:W4:Y:S04]  /*7990*/  LDSM.16.M88.4 R20, [R187+0x1000] ;  /* 0x00100000bb14783b */ /* 0x000f280000000200 */
[----:B-1----:R-:W-:Y:S04]  /*79a0*/  LDSM.16.M88.4 R16, [R188] ;  /* 0x00000000bc10783b */ /* 0x002fe80000000200 */
[----:B------:R-:W-:Y:S04]  /*79b0*/  LDSM.16.M88.4 R64, [R189] ;  /* 0x00000000bd40783b */ /* 0x000fe80000000200 */
[----:B------:R-:W1:Y:S04]  /*79c0*/  LDSM.16.M88.4 R76, [R184+0x2400] ;  /* 0x00240000b84c783b */ /* 0x000e680000000200 */
[----:B--2---:R-:W2:Y:S04]  /*79d0*/  LDSM.16.M88.4 R12, [R188+0x1000] ;  /* 0x00100000bc0c783b */ /* 0x004ea80000000200 */
[----:B------:R-:W5:Y:S04]  /*79e0*/  LDSM.16.M88.4 R72, [R196] ;  /* 0x00000000c448783b */ /* 0x000f680000000200 */
[----:B------:R-:W2:Y:S04]  /*79f0*/  LDSM.16.M88.4 R108, [R184+0x2800] ;  /* 0x00280000b86c783b */ /* 0x000ea80000000200 */
[----:B------:R-:W-:Y:S04]  /*7a00*/  LDSM.16.M88.4 R100, [R195] ;  /* 0x00000000c364783b */ /* 0x000fe80000000200 */
[----:B------:R-:W-:Y:S01]  /*7a10*/  LDSM.16.M88.4 R84, [R184+0x2c00] ;  /* 0x002c0000b854783b */ /* 0x000fe20000000200 */
[-C--:B---3--:R-:W-:Y:S03]  /*7a20*/  HMMA.16816.F32 R28, R24, R40.reuse, RZ ;  /* 0x00000028181c723c */ /* 0x088fe600000018ff */
[----:B------:R-:W-:Y:S04]  /*7a30*/  LDSM.16.M88.4 R92, [R194] ;  /* 0x00000000c25c783b */ /* 0x000fe80000000200 */
[----:B------:R-:W-:Y:S01]  /*7a40*/  LDSM.16.M88.4 R68, [R193] ;  /* 0x00000000c144783b */ /* 0x000fe20000000200 */
[C---:B----4-:R-:W-:Y:S03]  /*7a50*/  HMMA.16816.F32 R32, R20.reuse, R40, RZ ;  /* 0x000000281420723c */ /* 0x050fe600000018ff */
[----:B------:R-:W3:Y:S04]  /*7a60*/  LDSM.16.M88.4 R104, [R184+0x3800] ;  /* 0x00380000b868783b */ /* 0x000ee80000000200 */
[----:B------:R-:W-:Y:S01]  /*7a70*/  LDSM.16.M88.4 R88, [R184+0x3c00] ;  /* 0x003c0000b858783b */ /* 0x000fe20000000200 */
[----:B-1----:R-:W-:Y:S03]  /*7a80*/  HMMA.16816.F32 R44, R20, R76, RZ ;  /* 0x0000004c142c723c */ /* 0x002fe600000018ff */
[----:B------:R-:W-:Y:S04]  /*7a90*/  LDSM.16.M88.4 R96, [R191] ;  /* 0x00000000bf60783b */ /* 0x000fe80000000200 */
[----:B------:R-:W1:Y:S01]  /*7aa0*/  S2R R2, SR_TID.X ;  /* 0x0000000000027919 */ /* 0x000e620000002100 */
[-C--:B------:R-:W-:Y:S03]  /*7ab0*/  HMMA.16816.F32 R28, R16, R64.reuse, R28 ;  /* 0x00000040101c723c */ /* 0x080fe6000000181c */
[----:B------:R-:W0:Y:S05]  /*7ac0*/  LDGDEPBAR ;  /* 0x00000000000079af */ /* 0x000e2a0000000000 */
[----:B--2---:R-:W-:Y:S08]  /*7ad0*/  HMMA.16816.F32 R52, R12, R64, R32 ;  /* 0x000000400c34723c */ /* 0x004ff00000001820 */
[----:B------:R-:W-:Y:S01]  /*7ae0*/  HMMA.16816.F32 R32, R24, R76, RZ ;  /* 0x0000004c1820723c */ /* 0x000fe200000018ff */
[----:B-1----:R-:W-:-:S07]  /*7af0*/  IMAD.SHL.U32 R2, R2, 0x2, RZ ;  /* 0x0000000202027824 */ /* 0x002fce00078e00ff */
[----:B------:R-:W-:Y:S01]  /*7b00*/  FMUL.FTZ R28, R28, c[0x0][0x2ec] ;  /* 0x0000bb001c1c7a20 */ /* 0x000fe20000410000 */
[----:B-----5:R-:W-:Y:S01]  /*7b10*/  HMMA.16816.F32 R48, R12, R72, R44 ;  /* 0x000000480c30723c */ /* 0x020fe2000000182c */
[----:B------:R-:W-:Y:S01]  /*7b20*/  FMUL.FTZ R29, R29, c[0x0][0x2ec] ;  /* 0x0000bb001d1d7a20 */ /* 0x000fe20000410000 */
[----:B------:R-:W-:Y:S01]  /*7b30*/  LOP3.LUT R2, R2, 0x6, RZ, 0xc0, !PT ;  /* 0x0000000602027812 */ /* 0x000fe200078ec0ff */
[----:B------:R-:W-:Y:S01]  /*7b40*/  FMUL.FTZ R30, R30, c[0x0][0x2ec] ;  /* 0x0000bb001e1e7a20 */ /* 0x000fe20000410000 */
[----:B------:R-:W1:Y:S01]  /*7b50*/  MUFU.TANH R206, R28 ;  /* 0x0000001c00ce7308 */ /* 0x000e620000002400 */
[----:B------:R-:W-:Y:S02]  /*7b60*/  FMUL.FTZ R31, R31, c[0x0][0x2ec] ;  /* 0x0000bb001f1f7a20 */ /* 0x000fe40000410000 */
[----:B------:R-:W-:Y:S01]  /*7b70*/  FMUL.FTZ R52, R52, c[0x0][0x2ec] ;  /* 0x0000bb0034347a20 */ /* 0x000fe20000410000 */
[----:B------:R-:W-:Y:S01]  /*7b80*/  HMMA.16816.F32 R44, R20, R108, RZ ;  /* 0x0000006c142c723c */ /* 0x000fe200000018ff */
[----:B------:R-:W-:-:S02]  /*7b90*/  FMUL.FTZ R53, R53, c[0x0][0x2ec] ;  /* 0x0000bb0035357a20 */ /* 0x000fc40000410000 */
[----:B------:R-:W-:Y:S01]  /*7ba0*/  FMUL.FTZ R54, R54, c[0x0][0x2ec] ;  /* 0x0000bb0036367a20 */ /* 0x000fe20000410000 */
[----:B------:R-:W-:Y:S01]  /*7bb0*/  MUFU.TANH R205, R29 ;  /* 0x0000001d00cd7308 */ /* 0x000fe20000002400 */
[----:B------:R-:W-:-:S03]  /*7bc0*/  FMUL.FTZ R55, R55, c[0x0][0x2ec] ;  /* 0x0000bb0037377a20 */ /* 0x000fc60000410000 */
[----:B---3--:R-:W-:Y:S04]  /*7bd0*/  HMMA.16816.F32 R80, R20, R104, RZ ;  /* 0x000000681450723c */ /* 0x008fe800000018ff */
[----:B------:R-:W-:Y:S04]  /*7be0*/  MUFU.TANH R222, R30 ;  /* 0x0000001e00de7308 */ /* 0x000fe80000002400 */
[----:B------:R-:W-:Y:S02]  /*7bf0*/  FMUL.FTZ R48, R48, c[0x0][0x2ec] ;  /* 0x0000bb0030307a20 */ /* 0x000fe40000410000 */
[----:B------:R-:W-:-:S02]  /*7c00*/  FMUL.FTZ R49, R49, c[0x0][0x2ec] ;  /* 0x0000bb0031317a20 */ /* 0x000fc40000410000 */
[----:B------:R2:W-:Y:S01]  /*7c10*/  MUFU.TANH R221, R31 ;  /* 0x0000001f00dd7308 */ /* 0x0005e20000002400 */
[----:B------:R-:W-:Y:S02]  /*7c20*/  FMUL.FTZ R50, R50, c[0x0][0x2ec] ;  /* 0x0000bb0032327a20 */ /* 0x000fe40000410000 */
[----:B------:R-:W-:-:S05]  /*7c30*/  FMUL.FTZ R51, R51, c[0x0][0x2ec] ;  /* 0x0000bb0033337a20 */ /* 0x000fca0000410000 */
[----:B------:R-:W-:Y:S01]  /*7c40*/  MUFU.TANH R244, R48 ;  /* 0x0000003000f47308 */ /* 0x000fe20000002400 */
[----:B--2---:R-:W-:Y:S07]  /*7c50*/  HMMA.16816.F32 R28, R16, R72, R32 ;  /* 0x00000048101c723c */ /* 0x004fee0000001820 */
[----:B------:R-:W-:Y:S01]  /*7c60*/  MUFU.TANH R245, R49 ;  /* 0x0000003100f57308 */ /* 0x000fe20000002400 */
[----:B------:R-:W-:Y:S07]  /*7c70*/  HMMA.16816.F32 R32, R24, R108, RZ ;  /* 0x0000006c1820723c */ /* 0x000fee00000018ff */
[----:B------:R-:W-:Y:S08]  /*7c80*/  MUFU.TANH R243, R50 ;  /* 0x0000003200f37308 */ /* 0x000ff00000002400 */
[----:B------:R2:W-:Y:S01]  /*7c90*/  MUFU.TANH R240, R51 ;  /* 0x0000003300f07308 */ /* 0x0005e20000002400 */
[----:B------:R-:W-:-:S07]  /*7ca0*/  FMUL.FTZ R28, R28, c[0x0][0x2ec] ;  /* 0x0000bb001c1c7a20 */ /* 0x000fce0000410000 */
[----:B------:R-:W-:Y:S01]  /*7cb0*/  MUFU.TANH R248, R52 ;  /* 0x0000003400f87308 */ /* 0x000fe20000002400 */
[----:B------:R-:W-:Y:S02]  /*7cc0*/  FMUL.FTZ R29, R29, c[0x0][0x2ec] ;  /* 0x0000bb001d1d7a20 */ /* 0x000fe40000410000 */
[----:B------:R-:W-:Y:S02]  /*7cd0*/  FMUL.FTZ R30, R30, c[0x0][0x2ec] ;  /* 0x0000bb001e1e7a20 */ /* 0x000fe40000410000 */
[----:B------:R-:W-:-:S03]  /*7ce0*/  FMUL.FTZ R31, R31, c[0x0][0x2ec] ;  /* 0x0000bb001f1f7a20 */ /* 0x000fc60000410000 */
[----:B------:R-:W-:Y:S01]  /*7cf0*/  MUFU.TANH R202, R28 ;  /* 0x0000001c00ca7308 */ /* 0x000fe20000002400 */
[----:B--2---:R-:W-:Y:S07]  /*7d00*/  HMMA.16816.F32 R48, R24, R84, RZ ;  /* 0x000000541830723c */ /* 0x004fee00000018ff */
[----:B------:R-:W-:Y:S08]  /*7d10*/  MUFU.TANH R201, R29 ;  /* 0x0000001d00c97308 */ /* 0x000ff00000002400 */
[----:B------:R-:W-:Y:S08]  /*7d20*/  MUFU.TANH R216, R30 ;  /* 0x0000001e00d87308 */ /* 0x000ff00000002400 */
[----:B------:R2:W-:Y:S01]  /*7d30*/  MUFU.TANH R215, R31 ;  /* 0x0000001f00d77308 */ /* 0x0005e20000002400 */
[C---:B------:R-:W-:Y:S07]  /*7d40*/  HMMA.16816.F32 R48, R16.reuse, R92, R48 ;  /* 0x0000005c1030723c */ /* 0x040fee0000001830 */
[----:B------:R-:W-:Y:S01]  /*7d50*/  MUFU.TANH R249, R53 ;  /* 0x0000003500f97308 */ /* 0x000fe20000002400 */
[----:B--2---:R-:W-:Y:S01]  /*7d60*/  HMMA.16816.F32 R28, R16, R100, R32 ;  /* 0x00000064101c723c */ /* 0x004fe20000001820 */
[----:B------:R-:W2:Y:S06]  /*7d70*/  LDSM.16.M88.4 R32, [R184+0x3000] ;  /* 0x00300000b820783b */ /* 0x000eac0000000200 */
[----:B------:R-:W-:Y:S09]  /*7d80*/  MUFU.TANH R247, R54 ;  /* 0x0000003600f77308 */ /* 0x000ff20000002400 */
[----:B------:R-:W-:Y:S01]  /*7d90*/  FMUL.FTZ R48, R48, c[0x0][0x2ec] ;  /* 0x0000bb0030307a20 */ /* 0x000fe20000410000 */
[----:B------:R3:W-:Y:S01]  /*7da0*/  MUFU.TANH R246, R55 ;  /* 0x0000003700f67308 */ /* 0x0007e20000002400 */
[----:B------:R-:W-:-:S02]  /*7db0*/  FMUL.FTZ R49, R49, c[0x0][0x2ec] ;  /* 0x0000bb0031317a20 */ /* 0x000fc40000410000 */
[----:B------:R-:W-:Y:S02]  /*7dc0*/  FMUL.FTZ R50, R50, c[0x0][0x2ec] ;  /* 0x0000bb0032327a20 */ /* 0x000fe40000410000 */
[----:B------:R-:W-:-:S03]  /*7dd0*/  FMUL.FTZ R51, R51, c[0x0][0x2ec] ;  /* 0x0000bb0033337a20 */ /* 0x000fc60000410000 */
[----:B------:R-:W-:Y:S01]  /*7de0*/  MUFU.TANH R180, R48 ;  /* 0x0000003000b47308 */ /* 0x000fe20000002400 */
[----:B------:R-:W-:Y:S01]  /*7df0*/  FMUL.FTZ R28, R28, c[0x0][0x2ec] ;  /* 0x0000bb001c1c7a20 */ /* 0x000fe20000410000 */
[----:B---3--:R-:W-:Y:S01]  /*7e00*/  HMMA.16816.F32 R52, R12, R100, R44 ;  /* 0x000000640c34723c */ /* 0x008fe2000000182c */
[----:B------:R-:W-:-:S05]  /*7e10*/  FMUL.FTZ R29, R29, c[0x0][0x2ec] ;  /* 0x0000bb001d1d7a20 */ /* 0x000fca0000410000 */
[----:B------:R-:W-:Y:S01]  /*7e20*/  MUFU.TANH R198, R28 ;  /* 0x0000001c00c67308 */ /* 0x000fe20000002400 */
[----:B------:R-:W-:Y:S02]  /*7e30*/  FMUL.FTZ R30, R30, c[0x0][0x2ec] ;  /* 0x0000bb001e1e7a20 */ /* 0x000fe40000410000 */
[----:B------:R-:W-:Y:S01]  /*7e40*/  FMUL.FTZ R31, R31, c[0x0][0x2ec] ;  /* 0x0000bb001f1f7a20 */ /* 0x000fe20000410000 */
[----:B------:R-:W-:Y:S04]  /*7e50*/  HMMA.16816.F32 R44, R20, R84, RZ ;  /* 0x00000054142c723c */ /* 0x000fe800000018ff */
[----:B------:R-:W-:Y:S08]  /*7e60*/  MUFU.TANH R183, R29 ;  /* 0x0000001d00b77308 */ /* 0x000ff00000002400 */
[----:B------:R-:W-:Y:S02]  /*7e70*/  MUFU.TANH R210, R30 ;  /* 0x0000001e00d27308 */ /* 0x000fe40000002400 */
[----:B------:R-:W-:-:S06]  /*7e80*/  FMUL.FTZ R52, R52, c[0x0][0x2ec] ;  /* 0x0000bb0034347a20 */ /* 0x000fcc0000410000 */
[----:B------:R2:W-:Y:S01]  /*7e90*/  MUFU.TANH R208, R31 ;  /* 0x0000001f00d07308 */ /* 0x0005e20000002400 */
[----:B------:R-:W-:Y:S02]  /*7ea0*/  FMUL.FTZ R53, R53, c[0x0][0x2ec] ;  /* 0x0000bb0035357a20 */ /* 0x000fe40000410000 */
[----:B------:R-:W-:Y:S02]  /*7eb0*/  FMUL.FTZ R54, R54, c[0x0][0x2ec] ;  /* 0x0000bb0036367a20 */ /* 0x000fe40000410000 */
[----:B------:R-:W-:Y:S01]  /*7ec0*/  FMUL.FTZ R55, R55, c[0x0][0x2ec] ;  /* 0x0000bb0037377a20 */ /* 0x000fe20000410000 */
[----:B------:R-:W-:Y:S01]  /*7ed0*/  HMMA.16816.F32 R56, R12, R92, R44 ;  /* 0x0000005c0c38723c */ /* 0x000fe2000000182c */
[----:B------:R-:W3:Y:S01]  /*7ee0*/  LDSM.16.M88.4 R44, [R184+0x3400] ;  /* 0x00340000b82c783b */ /* 0x000ee20000000200 */
[----:B------:R-:W-:Y:S06]  /*7ef0*/  MUFU.TANH R241, R52 ;  /* 0x0000003400f17308 */ /* 0x000fec0000002400 */
[----:B--2---:R-:W-:Y:S02]  /*7f00*/  HMMA.16816.F32 R28, R24, R32, RZ ;  /* 0x00000020181c723c */ /* 0x004fe400000018ff */
[----:B------:R-:W-:Y:S08]  /*7f10*/  MUFU.TANH R242, R53 ;  /* 0x0000003500f27308 */ /* 0x000ff00000002400 */
[----:B------:R-:W-:Y:S06]  /*7f20*/  MUFU.TANH R239, R54 ;  /* 0x0000003600ef7308 */ /* 0x000fec0000002400 */
[----:B------:R-:W-:-:S02]  /*7f30*/  FMUL.FTZ R56, R56, c[0x0][0x2ec] ;  /* 0x0000bb0038387a20 */ /* 0x000fc40000410000 */
[----:B------:R-:W-:Y:S01]  /*7f40*/  FMUL.FTZ R57, R57, c[0x0][0x2ec] ;  /* 0x0000bb0039397a20 */ /* 0x000fe20000410000 */
[----:B------:R2:W-:Y:S01]  /*7f50*/  MUFU.TANH R237, R55 ;  /* 0x0000003700ed7308 */ /* 0x0005e20000002400 */
[----:B------:R-:W-:Y:S02]  /*7f60*/  FMUL.FTZ R58, R58, c[0x0][0x2ec] ;  /* 0x0000bb003a3a7a20 */ /* 0x000fe40000410000 */
[----:B------:R-:W-:-:S05]  /*7f70*/  FMUL.FTZ R59, R59, c[0x0][0x2ec] ;  /* 0x0000bb003b3b7a20 */ /* 0x000fca0000410000 */
[----:B------:R-:W-:Y:S01]  /*7f80*/  MUFU.TANH R179, R49 ;  /* 0x0000003100b37308 */ /* 0x000fe20000002400 */
[----:B--2---:R-:W-:Y:S07]  /*7f90*/  HMMA.16816.F32 R52, R20, R32, RZ ;  /* 0x000000201434723c */ /* 0x004fee00000018ff */
[----:B------:R-:W-:Y:S08]  /*7fa0*/  MUFU.TANH R204, R50 ;  /* 0x0000003200cc7308 */ /* 0x000ff00000002400 */
[----:B------:R2:W-:Y:S08]  /*7fb0*/  MUFU.TANH R203, R51 ;  /* 0x0000003300cb7308 */ /* 0x0005f00000002400 */
[----:B------:R-:W-:Y:S01]  /*7fc0*/  MUFU.TANH R236, R56 ;  /* 0x0000003800ec7308 */ /* 0x000fe20000002400 */
[-C--:B------:R-:W-:Y:S07]  /*7fd0*/  HMMA.16816.F32 R60, R12, R68.reuse, R52 ;  /* 0x000000440c3c723c */ /* 0x080fee0000001834 */
[----:B------:R-:W-:Y:S01]  /*7fe0*/  MUFU.TANH R238, R57 ;  /* 0x0000003900ee7308 */ /* 0x000fe20000002400 */
[----:B--2---:R-:W-:Y:S01]  /*7ff0*/  HMMA.16816.F32 R48, R16, R68, R28 ;  /* 0x000000441030723c */ /* 0x004fe2000000181c */
[----:B------:R-:W2:Y:S06]  /*8000*/  LDSM.16.M88.4 R28, [R192] ;  /* 0x00000000c01c783b */ /* 0x000eac0000000200 */
[----:B------:R-:W-:Y:S01]  /*8010*/  MUFU.TANH R235, R58 ;  /* 0x0000003a00eb7308 */ /* 0x000fe20000002400 */
[----:B---3--:R-:W-:Y:S07]  /*8020*/  HMMA.16816.F32 R52, R24, R44, RZ ;  /* 0x0000002c1834723c */ /* 0x008fee00000018ff */
[----:B------:R3:W-:Y:S01]  /*8030*/  MUFU.TANH R234, R59 ;  /* 0x0000003b00ea7308 */ /* 0x0007e20000002400 */
[----:B------:R-:W-:-:S02]  /*8040*/  FMUL.FTZ R60, R60, c[0x0][0x2ec] ;  /* 0x0000bb003c3c7a20 */ /* 0x000fc40000410000 */
[----:B------:R-:W-:Y:S02]  /*8050*/  FMUL.FTZ R61, R61, c[0x0][0x2ec] ;  /* 0x0000bb003d3d7a20 */ /* 0x000fe40000410000 */
[----:B------:R-:W-:-:S03]  /*8060*/  FMUL.FTZ R62, R62, c[0x0][0x2ec] ;  /* 0x0000bb003e3e7a20 */ /* 0x000fc60000410000 */
[----:B------:R-:W-:Y:S01]  /*8070*/  MUFU.TANH R232, R60 ;  /* 0x0000003c00e87308 */ /* 0x000fe20000002400 */
[----:B------:R-:W-:Y:S02]  /*8080*/  FMUL.FTZ R63, R63, c[0x0][0x2ec] ;  /* 0x0000bb003f3f7a20 */ /* 0x000fe40000410000 */
[----:B------:R-:W-:Y:S01]  /*8090*/  FMUL.FTZ R48, R48, c[0x0][0x2ec] ;  /* 0x0000bb0030307a20 */ /* 0x000fe20000410000 */
[----:B---3--:R-:W-:Y:S01]  /*80a0*/  HMMA.16816.F32 R56, R20, R44, RZ ;  /* 0x0000002c1438723c */ /* 0x008fe200000018ff */
[----:B------:R-:W-:Y:S02]  /*80b0*/  FMUL.FTZ R49, R49, c[0x0][0x2ec] ;  /* 0x0000bb0031317a20 */ /* 0x000fe40000410000 */
[----:B------:R-:W-:Y:S01]  /*80c0*/  FMUL.FTZ R50, R50, c[0x0][0x2ec] ;  /* 0x0000bb0032327a20 */ /* 0x000fe20000410000 */
[----:B------:R-:W-:Y:S01]  /*80d0*/  MUFU.TANH R233, R61 ;  /* 0x0000003d00e97308 */ /* 0x000fe20000002400 */
[----:B------:R-:W-:-:S07]  /*80e0*/  FMUL.FTZ R51, R51, c[0x0][0x2ec] ;  /* 0x0000bb0033337a20 */ /* 0x000fce0000410000 */
[----:B------:R-:W-:Y:S08]  /*80f0*/  MUFU.TANH R230, R62 ;  /* 0x0000003e00e67308 */ /* 0x000ff00000002400 */
[----:B------:R3:W-:Y:S04]  /*8100*/  MUFU.TANH R231, R63 ;  /* 0x0000003f00e77308 */ /* 0x0007e80000002400 */
[----:B--2---:R-:W-:Y:S04]  /*8110*/  HMMA.16816.F32 R112, R12, R28, R56 ;  /* 0x0000001c0c70723c */ /* 0x004fe80000001838 */
[----:B------:R-:W-:Y:S04]  /*8120*/  MUFU.TANH R177, R48 ;  /* 0x0000003000b17308 */ /* 0x000fe80000002400 */
[----:B------:R-:W-:Y:S04]  /*8130*/  HMMA.16816.F32 R56, R24, R88, RZ ;  /* 0x000000581838723c */ /* 0x000fe800000018ff */
[----:B------:R-:W-:Y:S01]  /*8140*/  MUFU.TANH R176, R49 ;  /* 0x0000003100b07308 */ /* 0x000fe20000002400 */
[----:B---3--:R-:W2:Y:S01]  /*8150*/  LDSM.16.M88.4 R60, [R190] ;  /* 0x00000000be3c783b */ /* 0x008ea20000000200 */
[----:B------:R-:W-:-:S06]  /*8160*/  DEPBAR.LE SB0, 0x0 ;  /* 0x000080000000791a */ /* 0x000fcc0000000000 */
[----:B------:R-:W-:Y:S04]  /*8170*/  MUFU.TANH R200, R50 ;  /* 0x0000003200c87308 */ /* 0x000fe80000002400 */
[----:B------:R-:W-:Y:S02]  /*8180*/  FMUL.FTZ R112, R112, c[0x0][0x2ec] ;  /* 0x0000bb0070707a20 */ /* 0x000fe40000410000 */
[----:B------:R-:W-:Y:S02]  /*8190*/  FMUL.FTZ R113, R113, c[0x0][0x2ec] ;  /* 0x0000bb0071717a20 */ /* 0x000fe40000410000 */
[----:B------:R3:W-:Y:S01]  /*81a0*/  MUFU.TANH R199, R51 ;  /* 0x0000003300c77308 */ /* 0x0007e20000002400 */
[----:B------:R-:W-:Y:S02]  /*81b0*/  FMUL.FTZ R114, R114, c[0x0][0x2ec] ;  /* 0x0000bb0072727a20 */ /* 0x000fe40000410000 */
[----:B------:R-:W-:-:S05]  /*81c0*/  FMUL.FTZ R115, R115, c[0x0][0x2ec] ;  /* 0x0000bb0073737a20 */ /* 0x000fca0000410000 */
[----:B------:R-:W-:Y:S01]  /*81d0*/  MUFU.TANH R228, R112 ;  /* 0x0000007000e47308 */ /* 0x000fe20000002400 */
[----:B---3--:R-:W-:Y:S07]  /*81e0*/  HMMA.16816.F32 R48, R16, R28, R52 ;  /* 0x0000001c1030723c */ /* 0x008fee0000001834 */
[----:B------:R-:W-:Y:S01]  /*81f0*/  MUFU.TANH R229, R113 ;  /* 0x0000007100e57308 */ /* 0x000fe20000002400 */
[----:B------:R-:W-:Y:S07]  /*8200*/  HMMA.16816.F32 R52, R24, R104, RZ ;  /* 0x000000681834723c */ /* 0x000fee00000018ff */
[----:B------:R-:W-:Y:S08]  /*8210*/  MUFU.TANH R226, R114 ;  /* 0x0000007200e27308 */ /* 0x000ff00000002400 */
[----:B------:R3:W-:Y:S01]  /*8220*/  MUFU.TANH R227, R115 ;  /* 0x0000007300e37308 */ /* 0x0007e20000002400 */
[----:B------:R-:W-:-:S02]  /*8230*/  FMUL.FTZ R48, R48, c[0x0][0x2ec] ;  /* 0x0000bb0030307a20 */ /* 0x000fc40000410000 */
[----:B------:R-:W-:Y:S02]  /*8240*/  FMUL.FTZ R49, R49, c[0x0][0x2ec] ;  /* 0x0000bb0031317a20 */ /* 0x000fe40000410000 */
[----:B------:R-:W-:-:S03]  /*8250*/  FMUL.FTZ R50, R50, c[0x0][0x2ec] ;  /* 0x0000bb0032327a20 */ /* 0x000fc60000410000 */
[----:B------:R-:W-:Y:S01]  /*8260*/  MUFU.TANH R174, R48 ;  /* 0x0000003000ae7308 */ /* 0x000fe20000002400 */
[----:B------:R-:W-:Y:S01]  /*8270*/  FMUL.FTZ R51, R51, c[0x0][0x2ec] ;  /* 0x0000bb0033337a20 */ /* 0x000fe20000410000 */
[----:B---3--:R-:W-:Y:S06]  /*8280*/  HMMA.16816.F32 R112, R12, R96, R80 ;  /* 0x000000600c70723c */ /* 0x008fec0000001850 */
[----:B------:R-:W-:Y:S02]  /*8290*/  MUFU.TANH R100, R49 ;  /* 0x0000003100647308 */ /* 0x000fe40000002400 */
[----:B--2---:R-:W-:Y:S06]  /*82a0*/  HMMA.16816.F32 R80, R16, R60, R56 ;  /* 0x0000003c1050723c */ /* 0x004fec0000001838 */
[----:B------:R-:W-:Y:S02]  /*82b0*/  MUFU.TANH R182, R50 ;  /* 0x0000003200b67308 */ /* 0x000fe40000002400 */
[----:B------:R-:W-:Y:S06]  /*82c0*/  HMMA.16816.F32 R56, R20, R42, RZ ;  /* 0x0000002a1438723c */ /* 0x000fec00000018ff */
[----:B------:R2:W-:Y:S02]  /*82d0*/  MUFU.TANH R181, R51 ;  /* 0x0000003300b57308 */ /* 0x0005e40000002400 */
[----:B------:R-:W-:-:S02]  /*82e0*/  FMUL.FTZ R112, R112, c[0x0][0x2ec] ;  /* 0x0000bb0070707a20 */ /* 0x000fc40000410000 */
[----:B------:R-:W-:Y:S02]  /*82f0*/  FMUL.FTZ R113, R113, c[0x0][0x2ec] ;  /* 0x0000bb0071717a20 */ /* 0x000fe40000410000 */
[----:B------:R-:W-:Y:S02]  /*8300*/  FMUL.FTZ R114, R114, c[0x0][0x2ec] ;  /* 0x0000bb0072727a20 */ /* 0x000fe40000410000 */
[----:B------:R-:W-:Y:S01]  /*8310*/  MUFU.TANH R213, R112 ;  /* 0x0000007000d57308 */ /* 0x000fe20000002400 */
[----:B------:R-:W-:Y:S02]  /*8320*/  FMUL.FTZ R115, R115, c[0x0][0x2ec] ;  /* 0x0000bb0073737a20 */ /* 0x000fe40000410000 */
[----:B------:R-:W-:Y:S02]  /*8330*/  FMUL.FTZ R0, R81, c[0x0][0x2ec] ;  /* 0x0000bb0051007a20 */ /* 0x000fe40000410000 */
[----:B------:R-:W-:Y:S01]  /*8340*/  FMUL.FTZ R80, R80, c[0x0][0x2ec] ;  /* 0x0000bb0050507a20 */ /* 0x000fe20000410000 */
[----:B--2---:R-:W-:Y:S02]  /*8350*/  HMMA.16816.F32 R48, R16, R96, R52 ;  /* 0x000000601030723c */ /* 0x004fe40000001834 */
[----:B------:R2:W-:Y:S06]  /*8360*/  MUFU.TANH R101, R0 ;  /* 0x0000000000657308 */ /* 0x0005ec0000002400 */
[----:B------:R-:W-:Y:S02]  /*8370*/  HMMA.16816.F32 R52, R20, R88, RZ ;  /* 0x000000581434723c */ /* 0x000fe400000018ff */
[----:B------:R-:W-:Y:S06]  /*8380*/  MUFU.TANH R214, R113 ;  /* 0x0000007100d67308 */ /* 0x000fec0000002400 */
[----:B------:R-:W-:Y:S01]  /*8390*/  HMMA.16816.F32 R120, R12, R66, R56 ;  /* 0x000000420c78723c */ /* 0x000fe20000001838 */
[----:B--2---:R-:W-:Y:S01]  /*83a0*/  FMUL.FTZ R0, R82, c[0x0][0x2ec] ;  /* 0x0000bb0052007a20 */ /* 0x004fe20000410000 */
[----:B------:R-:W-:Y:S06]  /*83b0*/  MUFU.TANH R211, R114 ;  /* 0x0000007200d37308 */ /* 0x000fec0000002400 */
[----:B------:R-:W-:Y:S01]  /*83c0*/  FMUL.FTZ R48, R48, c[0x0][0x2ec] ;  /* 0x0000bb0030307a20 */ /* 0x000fe20000410000 */
[----:B------:R-:W-:Y:S01]  /*83d0*/  HMMA.16816.F32 R56, R24, R86, RZ ;  /* 0x000000561838723c */ /* 0x000fe200000018ff */
[----:B------:R-:W-:Y:S01]  /*83e0*/  FMUL.FTZ R49, R49, c[0x0][0x2ec] ;  /* 0x0000bb0031317a20 */ /* 0x000fe20000410000 */
[----:B------:R2:W-:Y:S01]  /*83f0*/  MUFU.TANH R219, R0 ;  /* 0x0000000000db7308 */ /* 0x0005e20000002400 */
[----:B------:R-:W-:-:S02]  /*8400*/  FMUL.FTZ R50, R50, c[0x0][0x2ec] ;  /* 0x0000bb0032327a20 */ /* 0x000fc40000410000 */
[----:B------:R-:W-:-:S03]  /*8410*/  FMUL.FTZ R51, R51, c[0x0][0x2ec] ;  /* 0x0000bb0033337a20 */ /* 0x000fc60000410000 */
[----:B------:R-:W-:Y:S02]  /*8420*/  HMMA.16816.F32 R116, R12, R60, R52 ;  /* 0x0000003c0c74723c */ /* 0x000fe40000001834 */
[----:B------:R-:W-:Y:S06]  /*8430*/  MUFU.TANH R92, R48 ;  /* 0x00000030005c7308 */ /* 0x000fec0000002400 */
[----:B------:R-:W-:Y:S02]  /*8440*/  HMMA.16816.F32 R52, R24, R42, RZ ;  /* 0x0000002a1834723c */ /* 0x000fe400000018ff */
[----:B------:R-:W-:Y:S01]  /*8450*/  MUFU.TANH R93, R49 ;  /* 0x00000031005d7308 */ /* 0x000fe20000002400 */
[----:B--2---:R-:W-:-:S05]  /*8460*/  FMUL.FTZ R0, R83, c[0x0][0x2ec] ;  /* 0x0000bb0053007a20 */ /* 0x004fca0000410000 */
[-C--:B------:R-:W-:Y:S02]  /*8470*/  HMMA.16816.F32 R40, R24, R78.reuse, RZ ;  /* 0x0000004e1828723c */ /* 0x080fe400000018ff */
[----:B------:R-:W-:Y:S08]  /*8480*/  MUFU.TANH R175, R50 ;  /* 0x0000003200af7308 */ /* 0x000ff00000002400 */
[----:B------:R2:W-:Y:S08]  /*8490*/  MUFU.TANH R178, R51 ;  /* 0x0000003300b27308 */ /* 0x0005f00000002400 */
[----:B------:R3:W-:Y:S01]  /*84a0*/  MUFU.TANH R220, R0 ;  /* 0x0000000000dc7308 */ /* 0x0007e20000002400 */
[----:B--2---:R-:W-:Y:S07]  /*84b0*/  HMMA.16816.F32 R48, R20, R78, RZ ;  /* 0x0000004e1430723c */ /* 0x004fee00000018ff */
[----:B------:R2:W-:Y:S01]  /*84c0*/  MUFU.TANH R212, R115 ;  /* 0x0000007300d47308 */ /* 0x0005e20000002400 */
[----:B---3--:R-:W-:Y:S01]  /*84d0*/  FMUL.FTZ R0, R116, c[0x0][0x2ec] ;  /* 0x0000bb0074007a20 */ /* 0x008fe20000410000 */
[----:B------:R-:W-:Y:S06]  /*84e0*/  HMMA.16816.F32 R76, R16, R66, R52 ;  /* 0x00000042104c723c */ /* 0x000fec0000001834 */
[----:B------:R-:W-:Y:S02]  /*84f0*/  MUFU.TANH R97, R80 ;  /* 0x0000005000617308 */ /* 0x000fe40000002400 */
[----:B------:R-:W-:Y:S06]  /*8500*/  HMMA.16816.F32 R64, R24, R110, RZ ;  /* 0x0000006e1840723c */ /* 0x000fec00000018ff */
[----:B------:R3:W-:Y:S02]  /*8510*/  MUFU.TANH R209, R0 ;  /* 0x0000000000d17308 */ /* 0x0007e40000002400 */
[-C--:B------:R-:W-:Y:S08]  /*8520*/  HMMA.16816.F32 R132, R12, R74.reuse, R48 ;  /* 0x0000004a0c84723c */ /* 0x080ff00000001830 */
[----:B--2---:R-:W-:Y:S01]  /*8530*/  HMMA.16816.F32 R112, R16, R74, R40 ;  /* 0x0000004a1070723c */ /* 0x004fe20000001828 */
[----:B---3--:R-:W-:-:S04]  /*8540*/  FMUL.FTZ R0, R117, c[0x0][0x2ec] ;  /* 0x0000bb0075007a20 */ /* 0x008fc80000410000 */
[----:B------:R2:W-:Y:S03]  /*8550*/  MUFU.TANH R207, R0 ;  /* 0x0000000000cf7308 */ /* 0x0005e60000002400 */
[----:B------:R-:W-:Y:S08]  /*8560*/  HMMA.16816.F32 R72, R20, R110, RZ ;  /* 0x0000006e1448723c */ /* 0x000ff000000018ff */
[----:B------:R-:W-:Y:S01]  /*8570*/  HMMA.16816.F32 R108, R16, R94, R56 ;  /* 0x0000005e106c723c */ /* 0x000fe20000001838 */
[----:B------:R-:W-:-:S02]  /*8580*/  FMUL.FTZ R134, R134, c[0x0][0x2ec] ;  /* 0x0000bb0086867a20 */ /* 0x000fc40000410000 */
[----:B------:R-:W-:Y:S02]  /*8590*/  FMUL.FTZ R135, R135, c[0x0][0x2ec] ;  /* 0x0000bb0087877a20 */ /* 0x000fe40000410000 */
[----:B--2---:R-:W-:Y:S02]  /*85a0*/  FMUL.FTZ R0, R118, c[0x0][0x2ec] ;  /* 0x0000bb0076007a20 */ /* 0x004fe40000410000 */
[----:B------:R-:W-:Y:S01]  /*85b0*/  MUFU.TANH R134, R134 ;  /* 0x0000008600867308 */ /* 0x000fe20000002400 */
[C---:B------:R-:W-:Y:S07]  /*85c0*/  HMMA.16816.F32 R52, R24.reuse, R34, RZ ;  /* 0x000000221834723c */ /* 0x040fee00000018ff */
[----:B------:R2:W-:Y:S01]  /*85d0*/  MUFU.TANH R218, R0 ;  /* 0x0000000000da7308 */ /* 0x0005e20000002400 */
[C---:B------:R-:W-:Y:S07]  /*85e0*/  HMMA.16816.F32 R48, R24.reuse, R46, RZ ;  /* 0x0000002e1830723c */ /* 0x040fee00000018ff */
[----:B------:R-:W-:Y:S01]  /*85f0*/  MUFU.TANH R135, R135 ;  /* 0x0000008700877308 */ /* 0x000fe20000002400 */
[----:B------:R-:W-:Y:S01]  /*8600*/  HMMA.16816.F32 R40, R24, R106, RZ ;  /* 0x0000006a1828723c */ /* 0x000fe200000018ff */
[----:B------:R-:W-:-:S02]  /*8610*/  FMUL.FTZ R109, R109, c[0x0][0x2ec] ;  /* 0x0000bb006d6d7a20 */ /* 0x000fc40000410000 */
[----:B------:R-:W-:Y:S02]  /*8620*/  FMUL.FTZ R111, R111, c[0x0][0x2ec] ;  /* 0x0000bb006f6f7a20 */ /* 0x000fe40000410000 */
[----:B------:R-:W-:Y:S02]  /*8630*/  FMUL.FTZ R110, R110, c[0x0][0x2ec] ;  /* 0x0000bb006e6e7a20 */ /* 0x000fe40000410000 */
[----:B--2---:R-:W-:Y:S01]  /*8640*/  FMUL.FTZ R0, R119, c[0x0][0x2ec] ;  /* 0x0000bb0077007a20 */ /* 0x004fe20000410000 */
[----:B------:R-:W-:Y:S01]  /*8650*/  HMMA.16816.F32 R24, R24, R90, RZ ;  /* 0x0000005a1818723c */ /* 0x000fe200000018ff */
[----:B------:R-:W-:Y:S07]  /*8660*/  MUFU.TANH R81, R109 ;  /* 0x0000006d00517308 */ /* 0x000fee0000002400 */
[C---:B------:R-:W-:Y:S01]  /*8670*/  HMMA.16816.F32 R64, R16.reuse, R102, R64 ;  /* 0x000000661040723c */ /* 0x040fe20000001840 */
[----:B------:R2:W-:Y:S07]  /*8680*/  MUFU.TANH R217, R0 ;  /* 0x0000000000d97308 */ /* 0x0005ee0000002400 */
[C---:B------:R-:W-:Y:S08]  /*8690*/  HMMA.16816.F32 R128, R16.reuse, R70, R52 ;  /* 0x000000461080723c */ /* 0x040ff00000001834 */
[----:B------:R-:W-:Y:S01]  /*86a0*/  HMMA.16816.F32 R124, R16, R30, R48 ;  /* 0x0000001e107c723c */ /* 0x000fe20000001830 */
[----:B--2---:R-:W-:-:S04]  /*86b0*/  FMUL.FTZ R0, R120, c[0x0][0x2ec] ;  /* 0x0000bb0078007a20 */ /* 0x004fc80000410000 */
[----:B------:R2:W-:Y:S03]  /*86c0*/  MUFU.TANH R173, R0 ;  /* 0x0000000000ad7308 */ /* 0x0005e60000002400 */
[----:B------:R-:W-:Y:S01]  /*86d0*/  HMMA.16816.F32 R116, R16, R62, R24 ;  /* 0x0000003e1074723c */ /* 0x000fe20000001818 */
[----:B------:R-:W-:-:S07]  /*86e0*/  FMUL.FTZ R4, R66, c[0x0][0x2ec] ;  /* 0x0000bb0042047a20 */ /* 0x000fce0000410000 */
[C---:B------:R-:W-:Y:S01]  /*86f0*/  HMMA.16816.F32 R44, R20.reuse, R46, RZ ;  /* 0x0000002e142c723c */ /* 0x040fe200000018ff */
[----:B------:R-:W-:Y:S02]  /*8700*/  FMUL.FTZ R128, R128, c[0x0][0x2ec] ;  /* 0x0000bb0080807a20 */ /* 0x000fe40000410000 */
[----:B------:R-:W-:Y:S02]  /*8710*/  FMUL.FTZ R129, R129, c[0x0][0x2ec] ;  /* 0x0000bb0081817a20 */ /* 0x000fe40000410000 */
[----:B--2---:R-:W-:Y:S01]  /*8720*/  FMUL.FTZ R0, R121, c[0x0][0x2ec] ;  /* 0x0000bb0079007a20 */ /* 0x004fe20000410000 */
[----:B------:R-:W-:Y:S01]  /*8730*/  MUFU.TANH R84, R128 ;  /* 0x0000008000547308 */ /* 0x000fe20000002400 */
[----:B------:R-:W-:Y:S01]  /*8740*/  FMUL.FTZ R130, R130, c[0x0][0x2ec] ;  /* 0x0000bb0082827a20 */ /* 0x000fe20000410000 */
[----:B------:R-:W-:Y:S01]  /*8750*/  HMMA.16816.F32 R32, R20, R34, RZ ;  /* 0x000000221420723c */ /* 0x000fe200000018ff */
[----:B------:R-:W-:Y:S02]  /*8760*/  FMUL.FTZ R124, R124, c[0x0][0x2ec] ;  /* 0x0000bb007c7c7a20 */ /* 0x000fe40000410000 */
[----:B------:R-:W-:-:S02]  /*8770*/  FMUL.FTZ R89, R125, c[0x0][0x2ec] ;  /* 0x0000bb007d597a20 */ /* 0x000fc40000410000 */
[----:B------:R-:W-:Y:S01]  /*8780*/  FMUL.FTZ R126, R126, c[0x0][0x2ec] ;  /* 0x0000bb007e7e7a20 */ /* 0x000fe20000410000 */
[----:B------:R2:W-:Y:S02]  /*8790*/  MUFU.TANH R172, R0 ;  /* 0x0000000000ac7308 */ /* 0x0005e40000002400 */
[----:B------:R-:W-:Y:S01]  /*87a0*/  HMMA.16816.F32 R72, R12, R102, R72 ;  /* 0x000000660c48723c */ /* 0x000fe20000001848 */
[----:B------:R-:W-:-:S05]  /*87b0*/  FMUL.FTZ R118, R118, c[0x0][0x2ec] ;  /* 0x0000bb0076767a20 */ /* 0x000fca0000410000 */
[----:B------:R-:W-:Y:S01]  /*87c0*/  MUFU.TANH R85, R129 ;  /* 0x0000008100557308 */ /* 0x000fe20000002400 */
[----:B------:R-:W-:Y:S01]  /*87d0*/  FMUL.FTZ R102, R117, c[0x0][0x2ec] ;  /* 0x0000bb0075667a20 */ /* 0x000fe20000410000 */
[----:B------:R-:W-:Y:S01]  /*87e0*/  HMMA.16816.F32 R48, R12, R30, R44 ;  /* 0x0000001e0c30723c */ /* 0x000fe2000000182c */
[----:B--2---:R-:W-:-:S05]  /*87f0*/  FMUL.FTZ R0, R122, c[0x0][0x2ec] ;  /* 0x0000bb007a007a20 */ /* 0x004fca0000410000 */
[----:B------:R-:W-:Y:S01]  /*8800*/  MUFU.TANH R88, R124 ;  /* 0x0000007c00587308 */ /* 0x000fe20000002400 */
[----:B------:R-:W-:Y:S01]  /*8810*/  FMUL.FTZ R30, R67, c[0x0][0x2ec] ;  /* 0x0000bb00431e7a20 */ /* 0x000fe20000410000 */
[----:B------:R-:W-:Y:S06]  /*8820*/  HMMA.16816.F32 R68, R12, R70, R32 ;  /* 0x000000460c44723c */ /* 0x000fec0000001820 */
[----:B------:R2:W-:Y:S02]  /*8830*/  MUFU.TANH R169, R0 ;  /* 0x0000000000a97308 */ /* 0x0005e40000002400 */
[----:B------:R-:W-:-:S02]  /*8840*/  FMUL.FTZ R73, R73, c[0x0][0x2ec] ;  /* 0x0000bb0049497a20 */ /* 0x000fc40000410000 */
[----:B------:R-:W-:Y:S02]  /*8850*/  FMUL.FTZ R72, R72, c[0x0][0x2ec] ;  /* 0x0000bb0048487a20 */ /* 0x000fe40000410000 */
[----:B------:R-:W-:Y:S02]  /*8860*/  FMUL.FTZ R74, R74, c[0x0][0x2ec] ;  /* 0x0000bb004a4a7a20 */ /* 0x000fe40000410000 */
[----:B------:R-:W-:Y:S01]  /*8870*/  FMUL.FTZ R75, R75, c[0x0][0x2ec] ;  /* 0x0000bb004b4b7a20 */ /* 0x000fe20000410000 */
[----:B------:R-:W-:Y:S01]  /*8880*/  MUFU.TANH R89, R89 ;  /* 0x0000005900597308 */ /* 0x000fe20000002400 */
[----:B------:R-:W-:Y:S02]  /*8890*/  FMUL.FTZ R49, R49, c[0x0][0x2ec] ;  /* 0x0000bb0031317a20 */ /* 0x000fe40000410000 */
[----:B------:R-:W-:Y:S02]  /*88a0*/  FMUL.FTZ R48, R48, c[0x0][0x2ec] ;  /* 0x0000bb0030307a20 */ /* 0x000fe40000410000 */
[----:B------:R-:W-:-:S02]  /*88b0*/  FMUL.FTZ R50, R50, c[0x0][0x2ec] ;  /* 0x0000bb0032327a20 */ /* 0x000fc40000410000 */
[----:B------:R-:W-:Y:S01]  /*88c0*/  FMUL.FTZ R51, R51, c[0x0][0x2ec] ;  /* 0x0000bb0033337a20 */ /* 0x000fe20000410000 */
[----:B------:R-:W-:Y:S01]  /*88d0*/  MUFU.TANH R102, R102 ;  /* 0x0000006600667308 */ /* 0x000fe20000002400 */
[----:B--2---:R-:W-:Y:S02]  /*88e0*/  FMUL.FTZ R0, R123, c[0x0][0x2ec] ;  /* 0x0000bb007b007a20 */ /* 0x004fe40000410000 */
[----:B------:R-:W-:Y:S01]  /*88f0*/  HMMA.16816.F32 R120, R16, R98, R40 ;  /* 0x000000621078723c */ /* 0x000fe20000001828 */
[----:B------:R-:W-:Y:S02]  /*8900*/  FMUL.FTZ R68, R68, c[0x0][0x2ec] ;  /* 0x0000bb0044447a20 */ /* 0x000fe40000410000 */
[----:B------:R-:W-:Y:S02]  /*8910*/  FMUL.FTZ R69, R69, c[0x0][0x2ec] ;  /* 0x0000bb0045457a20 */ /* 0x000fe40000410000 */
[----:B------:R2:W-:Y:S01]  /*8920*/  MUFU.TANH R168, R0 ;  /* 0x0000000000a87308 */ /* 0x0005e20000002400 */
[----:B------:R-:W-:-:S02]  /*8930*/  FMUL.FTZ R70, R70, c[0x0][0x2ec] ;  /* 0x0000bb0046467a20 */ /* 0x000fc40000410000 */
[----:B------:R-:W-:Y:S01]  /*8940*/  HMMA.16816.F32 R16, R20, R86, RZ ;  /* 0x000000561410723c */ /* 0x000fe200000018ff */
[----:B------:R-:W-:-:S04]  /*8950*/  FMUL.FTZ R71, R71, c[0x0][0x2ec] ;  /* 0x0000bb0047477a20 */ /* 0x000fc80000410000 */
[----:B------:R-:W-:Y:S01]  /*8960*/  MUFU.TANH R130, R130 ;  /* 0x0000008200827308 */ /* 0x000fe20000002400 */
[----:B--2---:R-:W-:-:S07]  /*8970*/  FMUL.FTZ R0, R132, c[0x0][0x2ec] ;  /* 0x0000bb0084007a20 */ /* 0x004fce0000410000 */
[----:B------:R-:W-:Y:S01]  /*8980*/  MUFU.TANH R118, R118 ;  /* 0x0000007600767308 */ /* 0x000fe20000002400 */
[----:B------:R-:W-:Y:S02]  /*8990*/  FMUL.FTZ R132, R119, c[0x0][0x2ec] ;  /* 0x0000bb0077847a20 */ /* 0x000fe40000410000 */
[----:B------:R-:W-:Y:S02]  /*89a0*/  FMUL.FTZ R96, R121, c[0x0][0x2ec] ;  /* 0x0000bb0079607a20 */ /* 0x000fe40000410000 */
[----:B------:R-:W-:Y:S02]  /*89b0*/  FMUL.FTZ R125, R122, c[0x0][0x2ec] ;  /* 0x0000bb007a7d7a20 */ /* 0x000fe40000410000 */
[----:B------:R-:W-:Y:S01]  /*89c0*/  FMUL.FTZ R124, R123, c[0x0][0x2ec] ;  /* 0x0000bb007b7c7a20 */ /* 0x000fe20000410000 */
[----:B------:R2:W-:Y:S03]  /*89d0*/  MUFU.TANH R171, R0 ;  /* 0x0000000000ab7308 */ /* 0x0005e60000002400 */
[----:B------:R-:W-:Y:S05]  /*89e0*/  HMMA.16816.F32 R52, R12, R94, R16 ;  /* 0x0000005e0c34723c */ /* 0x000fea0000001810 */
[----:B------:R-:W-:Y:S02]  /*89f0*/  MUFU.TANH R96, R96 ;  /* 0x0000006000607308 */ /* 0x000fe40000002400 */
[----:B------:R-:W-:-:S02]  /*8a00*/  FMUL.FTZ R94, R120, c[0x0][0x2ec] ;  /* 0x0000bb00785e7a20 */ /* 0x000fc40000410000 */
[----:B------:R-:W-:Y:S02]  /*8a10*/  FMUL.FTZ R120, R127, c[0x0][0x2ec] ;  /* 0x0000bb007f787a20 */ /* 0x000fe40000410000 */
[----:B--2---:R-:W-:Y:S02]  /*8a20*/  FMUL.FTZ R0, R133, c[0x0][0x2ec] ;  /* 0x0000bb0085007a20 */ /* 0x004fe40000410000 */
[----:B------:R-:W-:Y:S08]  /*8a30*/  MUFU.TANH R94, R94 ;  /* 0x0000005e005e7308 */ /* 0x000ff00000002400 */
[----:B------:R2:W-:Y:S03]  /*8a40*/  MUFU.TANH R170, R0 ;  /* 0x0000000000aa7308 */ /* 0x0005e60000002400 */
[----:B------:R-:W-:-:S02]  /*8a50*/  FMUL.FTZ R52, R52, c[0x0][0x2ec] ;  /* 0x0000bb0034347a20 */ /* 0x000fc40000410000 */
[----:B------:R-:W-:Y:S02]  /*8a60*/  FMUL.FTZ R53, R53, c[0x0][0x2ec] ;  /* 0x0000bb0035357a20 */ /* 0x000fe40000410000 */
[----:B------:R-:W-:Y:S02]  /*8a70*/  FMUL.FTZ R54, R54, c[0x0][0x2ec] ;  /* 0x0000bb0036367a20 */ /* 0x000fe40000410000 */
[----:B------:R-:W-:Y:S01]  /*8a80*/  FMUL.FTZ R55, R55, c[0x0][0x2ec] ;  /* 0x0000bb0037377a20 */ /* 0x000fe20000410000 */
[----:B------:R-:W-:Y:S01]  /*8a90*/  MUFU.TANH R121, R111 ;  /* 0x0000006f00797308 */ /* 0x000fe20000002400 */
[----:B--2---:R-:W-:-:S07]  /*8aa0*/  FMUL.FTZ R0, R76, c[0x0][0x2ec] ;  /* 0x0000bb004c007a20 */ /* 0x004fce0000410000 */
[----:B------:R-:W-:Y:S08]  /*8ab0*/  MUFU.TANH R133, R110 ;  /* 0x0000006e00857308 */ /* 0x000ff00000002400 */
[----:B------:R2:W-:Y:S08]  /*8ac0*/  MUFU.TANH R58, R0 ;  /* 0x00000000003a7308 */ /* 0x0005f00000002400 */
[----:B------:R-:W-:Y:S01]  /*8ad0*/  MUFU.TANH R122, R126 ;  /* 0x0000007e007a7308 */ /* 0x000fe20000002400 */
[----:B--2---:R-:W-:-:S07]  /*8ae0*/  FMUL.FTZ R0, R77, c[0x0][0x2ec] ;  /* 0x0000bb004d007a20 */ /* 0x004fce0000410000 */
[----:B------:R-:W-:Y:S08]  /*8af0*/  MUFU.TANH R120, R120 ;  /* 0x0000007800787308 */ /* 0x000ff00000002400 */
[----:B------:R2:W3:Y:S08]  /*8b00*/  MUFU.TANH R59, R0 ;  /* 0x00000000003b7308 */ /* 0x0004f00000002400 */
[----:B------:R-:W-:Y:S01]  /*8b10*/  MUFU.TANH R125, R125 ;  /* 0x0000007d007d7308 */ /* 0x000fe20000002400 */
[----:B--2---:R-:W-:-:S07]  /*8b20*/  FMUL.FTZ R0, R78, c[0x0][0x2ec] ;  /* 0x0000bb004e007a20 */ /* 0x004fce0000410000 */
[----:B------:R-:W-:Y:S08]  /*8b30*/  MUFU.TANH R124, R124 ;  /* 0x0000007c007c7308 */ /* 0x000ff00000002400 */
[----:B------:R2:W-:Y:S08]  /*8b40*/  MUFU.TANH R104, R0 ;  /* 0x0000000000687308 */ /* 0x0005f00000002400 */
[----:B------:R-:W-:Y:S01]  /*8b50*/  MUFU.TANH R49, R49 ;  /* 0x0000003100317308 */ /* 0x000fe20000002400 */
[----:B--2---:R-:W-:-:S07]  /*8b60*/  FMUL.FTZ R0, R79, c[0x0][0x2ec] ;  /* 0x0000bb004f007a20 */ /* 0x004fce0000410000 */
[----:B------:R-:W-:Y:S08]  /*8b70*/  MUFU.TANH R54, R54 ;  /* 0x0000003600367308 */ /* 0x000ff00000002400 */
[----:B------:R2:W-:Y:S08]  /*8b80*/  MUFU.TANH R105, R0 ;  /* 0x0000000000697308 */ /* 0x0005f00000002400 */
[----:B------:R-:W-:Y:S01]  /*8b90*/  MUFU.TANH R55, R55 ;  /* 0x0000003700377308 */ /* 0x000fe20000002400 */
[----:B--2---:R-:W-:-:S07]  /*8ba0*/  FMUL.FTZ R0, R112, c[0x0][0x2ec] ;  /* 0x0000bb0070007a20 */ /* 0x004fce0000410000 */
[----:B------:R-:W-:Y:S08]  /*8bb0*/  MUFU.TANH R68, R68 ;  /* 0x0000004400447308 */ /* 0x000ff00000002400 */
[----:B------:R2:W4:Y:S08]  /*8bc0*/  MUFU.TANH R79, R0 ;  /* 0x00000000004f7308 */ /* 0x0005300000002400 */
[----:B------:R-:W-:Y:S01]  /*8bd0*/  MUFU.TANH R69, R69 ;  /* 0x0000004500457308 */ /* 0x000fe20000002400 */
[----:B--2---:R-:W-:-:S07]  /*8be0*/  FMUL.FTZ R0, R113, c[0x0][0x2ec] ;  /* 0x0000bb0071007a20 */ /* 0x004fce0000410000 */
[----:B------:R-:W-:Y:S08]  /*8bf0*/  MUFU.TANH R70, R70 ;  /* 0x0000004600467308 */ /* 0x000ff00000002400 */
[----:B------:R2:W5:Y:S08]  /*8c00*/  MUFU.TANH R78, R0 ;  /* 0x00000000004e7308 */ /* 0x0005700000002400 */
        /* <DEDUP_REMOVED lines=8> */
[----:B------:R1:W-:Y:S01]  /*8c90*/  MUFU.TANH R115, R30 ;  /* 0x0000001e00737308 */ /* 0x0003e20000002400 */
[----:B--2---:R-:W-:-:S07]  /*8ca0*/  FMUL.FTZ R0, R64, c[0x0][0x2ec] ;  /* 0x0000bb0040007a20 */ /* 0x004fce0000410000 */
[----:B------:R-:W-:Y:S01]  /*8cb0*/  MUFU.TANH R51, R51 ;  /* 0x0000003300337308 */ /* 0x000fe20000002400 */
[----:B-1----:R-:W-:-:S07]  /*8cc0*/  FMUL.FTZ R30, R108, c[0x0][0x2ec] ;  /* 0x0000bb006c1e7a20 */ /* 0x002fce0000410000 */
[----:B------:R1:W2:Y:S08]  /*8cd0*/  MUFU.TANH R76, R0 ;  /* 0x00000000004c7308 */ /* 0x0002b00000002400 */
[----:B------:R-:W-:Y:S01]  /*8ce0*/  MUFU.TANH R80, R30 ;  /* 0x0000001e00507308 */ /* 0x000fe20000002400 */
[----:B-1----:R-:W-:Y:S02]  /*8cf0*/  IMAD R0, R225, 0x80, R2 ;  /* 0x00000080e1007824 */ /* 0x002fe400078e0202 */
[----:B------:R-:W-:-:S03]  /*8d00*/  FMUL.FTZ R2, R65, c[0x0][0x2ec] ;  /* 0x0000bb0041027a20 */ /* 0x000fc60000410000 */
[CC--:B------:R-:W-:Y:S02]  /*8d10*/  ISETP.GE.AND P1, PT, R0.reuse, R7.reuse, PT ;  /* 0x000000070000720c */ /* 0x0c0fe40003f26270 */
[----:B------:R1:W1:Y:S01]  /*8d20*/  MUFU.TANH R77, R2 ;  /* 0x00000002004d7308 */ /* 0x0002620000002400 */
[C---:B------:R-:W-:Y:S02]  /*8d30*/  IADD3 R27, R0.reuse, 0x9, RZ ;  /* 0x00000009001b7810 */ /* 0x040fe40007ffe0ff */
[----:B------:R-:W-:Y:S02]  /*8d40*/  IADD3 R29, R0, 0x1, RZ ;  /* 0x00000001001d7810 */ /* 0x000fe40007ffe0ff */
[----:B------:R-:W-:Y:S02]  /*8d50*/  FSEL R56, R206, -INF , !P1 ;  /* 0xff800000ce387808 */ /* 0x000fe40004800000 */
[----:B------:R-:W-:Y:S02]  /*8d60*/  ISETP.GE.AND P1, PT, R27, R7, PT ;  /* 0x000000071b00720c */ /* 0x000fe40003f26270 */
[----:B------:R-:W-:-:S02]  /*8d70*/  IADD3 R24, R0, 0x18, RZ ;  /* 0x0000001800187810 */ /* 0x000fc40007ffe0ff */
[-C--:B------:R-:W-:Y:S02]  /*8d80*/  ISETP.GE.AND P4, PT, R29, R7.reuse, PT ;  /* 0x000000071d00720c */ /* 0x080fe40003f86270 */
[C---:B------:R-:W-:Y:S02]  /*8d90*/  IADD3 R26, R0.reuse, 0x10, RZ ;  /* 0x00000010001a7810 */ /* 0x040fe40007ffe0ff */
[----:B------:R-:W-:Y:S02]  /*8da0*/  IADD3 R28, R0, 0x8, RZ ;  /* 0x00000008001c7810 */ /* 0x000fe40007ffe0ff */
[----:B---3--:R-:W-:Y:S02]  /*8db0*/  FSEL R59, R59, -INF , !P1 ;  /* 0xff8000003b3b7808 */ /* 0x008fe40004800000 */
[----:B------:R-:W-:Y:S02]  /*8dc0*/  FSEL R57, R205, -INF , !P4 ;  /* 0xff800000cd397808 */ /* 0x000fe40006000000 */
[----:B------:R-:W-:-:S02]  /*8dd0*/  ISETP.GE.AND P1, PT, R24, R7, PT ;  /* 0x000000071800720c */ /* 0x000fc40003f26270 */
[----:B------:R-:W-:Y:S02]  /*8de0*/  IADD3 R17, R0, 0x21, RZ ;  /* 0x0000002100117810 */ /* 0x000fe40007ffe0ff */
[-C--:B------:R-:W-:Y:S02]  /*8df0*/  ISETP.GE.AND P4, PT, R26, R7.reuse, PT ;  /* 0x000000071a00720c */ /* 0x080fe40003f86270 */
[----:B------:R-:W-:Y:S02]  /*8e00*/  IADD3 R19, R0, 0x19, RZ ;  /* 0x0000001900137810 */ /* 0x000fe40007ffe0ff */
[----:B------:R-:W-:Y:S02]  /*8e10*/  ISETP.GE.AND P2, PT, R28, R7, PT ;  /* 0x000000071c00720c */ /* 0x000fe40003f46270 */
[----:B------:R-:W-:Y:S02]  /*8e20*/  IADD3 R25, R0, 0x11, RZ ;  /* 0x0000001100197810 */ /* 0x000fe40007ffe0ff */
[----:B----4-:R-:W-:-:S02]  /*8e30*/  FSEL R64, R79, -INF , !P1 ;  /* 0xff8000004f407808 */ /* 0x010fc40004800000 */
[----:B------:R-:W-:Y:S02]  /*8e40*/  FSEL R60, R202, -INF , !P4 ;  /* 0xff800000ca3c7808 */ /* 0x000fe40006000000 */
[-C--:B------:R-:W-:Y:S02]  /*8e50*/  ISETP.GE.AND P1, PT, R17, R7.reuse, PT ;  /* 0x000000071100720c */ /* 0x080fe40003f26270 */
[----:B------:R-:W-:Y:S02]  /*8e60*/  IADD3 R6, R0, 0x30, RZ ;  /* 0x0000003000067810 */ /* 0x000fe40007ffe0ff */
[----:B------:R-:W-:Y:S02]  /*8e70*/  FSEL R58, R58, -INF , !P2 ;  /* 0xff8000003a3a7808 */ /* 0x000fe40005000000 */
[----:B------:R-:W-:Y:S02]  /*8e80*/  ISETP.GE.AND P4, PT, R19, R7, PT ;  /* 0x000000071300720c */ /* 0x000fe40003f86270 */
[----:B------:R-:W-:-:S02]  /*8e90*/  IADD3 R16, R0, 0x28, RZ ;  /* 0x0000002800107810 */ /* 0x000fc40007ffe0ff */
[-C--:B------:R-:W-:Y:S02]  /*8ea0*/  ISETP.GE.AND P2, PT, R25, R7.reuse, PT ;  /* 0x000000071900720c */ /* 0x080fe40003f46270 */
[----:B------:R-:W-:Y:S02]  /*8eb0*/  IADD3 R18, R0, 0x20, RZ ;  /* 0x0000002000127810 */ /* 0x000fe40007ffe0ff */
[----:B------:R-:W-:Y:S02]  /*8ec0*/  FSEL R67, R183, -INF , !P1 ;  /* 0xff800000b7437808 */ /* 0x000fe40004800000 */
[----:B-----5:R-:W-:Y:S02]  /*8ed0*/  FSEL R65, R78, -INF , !P4 ;  /* 0xff8000004e417808 */ /* 0x020fe40006000000 */
[----:B------:R-:W-:Y:S02]  /*8ee0*/  ISETP.GE.AND P1, PT, R6, R7, PT ;  /* 0x000000070600720c */ /* 0x000fe40003f26270 */
[----:B-1----:R-:W-:-:S02]  /*8ef0*/  IADD3 R2, R0, 0x39, RZ ;  /* 0x0000003900027810 */ /* 0x002fc40007ffe0ff */
[----:B------:R-:W-:Y:S02]  /*8f00*/  FSEL R61, R201, -INF , !P2 ;  /* 0xff800000c93d7808 */ /* 0x000fe40005000000 */
[-C--:B------:R-:W-:Y:S02]  /*8f10*/  ISETP.GE.AND P4, PT, R16, R7.reuse, PT ;  /* 0x000000071000720c */ /* 0x080fe40003f86270 */
[----:B------:R-:W-:Y:S02]  /*8f20*/  IADD3 R5, R0, 0x31, RZ ;  /* 0x0000003100057810 */ /* 0x000fe40007ffe0ff */
[----:B------:R-:W-:Y:S02]  /*8f30*/  ISETP.GE.AND P2, PT, R18, R7, PT ;  /* 0x000000071200720c */ /* 0x000fe40003f46270 */
[----:B------:R-:W-:Y:S02]  /*8f40*/  IADD3 R11, R0, 0x29, RZ ;  /* 0x00000029000b7810 */ /* 0x000fe40007ffe0ff */
[----:B------:R-:W-:-:S02]  /*8f50*/  FSEL R78, R180, -INF , !P1 ;  /* 0xff800000b44e7808 */ /* 0x000fc40004800000 */
[----:B--2---:R-:W-:Y:S02]  /*8f60*/  FSEL R76, R76, -INF , !P4 ;  /* 0xff8000004c4c7808 */ /* 0x004fe40006000000 */
        /* <DEDUP_REMOVED lines=8> */
[----:B------:R-:W-:Y:S02]  /*8ff0*/  FSEL R79, R179, -INF , !P4 ;  /* 0xff800000b34f7808 */ /* 0x000fe40006000000 */
[----:B------:R-:W-:Y:S02]  /*9000*/  ISETP.GE.AND P1, PT, R32, R7, PT ;  /* 0x000000072000720c */ /* 0x000fe40003f26270 */
[----:B------:R-:W-:-:S02]  /*9010*/  IADD3 R47, R0, 0x51, RZ ;  /* 0x00000051002f7810 */ /* 0x000fc40007ffe0ff */
[----:B------:R-:W-:Y:S02]  /*9020*/  FSEL R77, R77, -INF , !P2 ;  /* 0xff8000004d4d7808 */ /* 0x000fe40005000000 */
[-C--:B------:R-:W-:Y:S02]  /*9030*/  ISETP.GE.AND P4, PT, R34, R7.reuse, PT ;  /* 0x000000072200720c */ /* 0x080fe40003f86270 */
[----:B------:R-:W-:Y:S02]  /*9040*/  IADD3 R31, R0, 0x49, RZ ;  /* 0x00000049001f7810 */ /* 0x000fe40007ffe0ff */
[----:B------:R-:W-:Y:S02]  /*9050*/  ISETP.GE.AND P2, PT, R4, R7, PT ;  /* 0x000000070400720c */ /* 0x000fe40003f46270 */
[----:B------:R-:W-:Y:S02]  /*9060*/  IADD3 R33, R0, 0x41, RZ ;  /* 0x0000004100217810 */ /* 0x000fe40007ffe0ff */
[----:B------:R-:W-:-:S02]  /*9070*/  FSEL R84, R84, -INF , !P1 ;  /* 0xff80000054547808 */ /* 0x000fc40004800000 */
[----:B------:R-:W-:Y:S02]  /*9080*/  FSEL R82, R177, -INF , !P4 ;  /* 0xff800000b1527808 */ /* 0x000fe40006000000 */
[-C--:B------:R-:W-:Y:S02]  /*9090*/  ISETP.GE.AND P1, PT, R47, R7.reuse, PT ;  /* 0x000000072f00720c */ /* 0x080fe40003f26270 */
[----:B------:R-:W-:Y:S02]  /*90a0*/  FSEL R80, R80, -INF , !P2 ;  /* 0xff80000050507808 */ /* 0x000fe40005000000 */
[-C--:B------:R-:W-:Y:S02]  /*90b0*/  ISETP.GE.AND P4, PT, R31, R7.reuse, PT ;  /* 0x000000071f00720c */ /* 0x080fe40003f86270 */
[----:B------:R-:W-:Y:S02]  /*90c0*/  IADD3 R46, R0, 0x58, RZ ;  /* 0x00000058002e7810 */ /* 0x000fe40007ffe0ff */
[----:B------:R-:W-:-:S02]  /*90d0*/  ISETP.GE.AND P2, PT, R33, R7, PT ;  /* 0x000000072100720c */ /* 0x000fc40003f46270 */
[----:B------:R-:W-:Y:S02]  /*90e0*/  IADD3 R30, R0, 0x50, RZ ;  /* 0x00000050001e7810 */ /* 0x000fe40007ffe0ff */
[----:B------:R-:W-:Y:S01]  /*90f0*/  FSEL R87, R100, -INF , !P1 ;  /* 0xff80000064577808 */ /* 0x000fe20004800000 */
[----:B------:R-:W-:Y:S01]  /*9100*/  FMUL.FTZ R100, R116, c[0x0][0x2ec] ;  /* 0x0000bb0074647a20 */ /* 0x000fe20000410000 */
[----:B------:R-:W-:Y:S02]  /*9110*/  FSEL R85, R85, -INF , !P4 ;  /* 0xff80000055557808 */ /* 0x000fe40006000000 */
[----:B------:R-:W-:Y:S02]  /*9120*/  FSEL R83, R176, -INF , !P2 ;  /* 0xff800000b0537808 */ /* 0x000fe40005000000 */
[----:B------:R-:W-:Y:S01]  /*9130*/  ISETP.GE.AND P4, PT, R46, R7, PT ;  /* 0x000000072e00720c */ /* 0x000fe20003f86270 */
[----:B------:R-:W1:Y:S01]  /*9140*/  MUFU.TANH R100, R100 ;  /* 0x0000006400647308 */ /* 0x000e620000002400 */
[----:B------:R-:W-:-:S02]  /*9150*/  IADD3 R43, R0, 0x61, RZ ;  /* 0x00000061002b7810 */ /* 0x000fc40007ffe0ff */
[-C--:B------:R-:W-:Y:S02]  /*9160*/  ISETP.GE.AND P2, PT, R30, R7.reuse, PT ;  /* 0x000000071e00720c */ /* 0x080fe40003f46270 */
[C---:B------:R-:W-:Y:S02]  /*9170*/  IADD3 R45, R0.reuse, 0x59, RZ ;  /* 0x00000059002d7810 */ /* 0x040fe40007ffe0ff */
[----:B------:R-:W-:Y:S02]  /*9180*/  IADD3 R44, R0, 0x60, RZ ;  /* 0x00000060002c7810 */ /* 0x000fe40007ffe0ff */
[----:B------:R-:W-:Y:S02]  /*9190*/  FSEL R88, R88, -INF , !P4 ;  /* 0xff80000058587808 */ /* 0x000fe40006000000 */
[----:B------:R-:W-:Y:S02]  /*91a0*/  FSEL R86, R174, -INF , !P2 ;  /* 0xff800000ae567808 */ /* 0x000fe40005000000 */
[----:B------:R-:W-:-:S02]  /*91b0*/  ISETP.GE.AND P4, PT, R43, R7, PT ;  /* 0x000000072b00720c */ /* 0x000fc40003f86270 */
[C---:B------:R-:W-:Y:S02]  /*91c0*/  IADD3 R40, R0.reuse, 0x70, RZ ;  /* 0x0000007000287810 */ /* 0x040fe40007ffe0ff */
[-C--:B------:R-:W-:Y:S02]  /*91d0*/  ISETP.GE.AND P2, PT, R45, R7.reuse, PT ;  /* 0x000000072d00720c */ /* 0x080fe40003f46270 */
[----:B------:R-:W-:Y:S02]  /*91e0*/  IADD3 R42, R0, 0x68, RZ ;  /* 0x00000068002a7810 */ /* 0x000fe40007ffe0ff */
[----:B------:R-:W-:Y:S02]  /*91f0*/  ISETP.GE.AND P1, PT, R44, R7, PT ;  /* 0x000000072c00720c */ /* 0x000fe40003f26270 */
[----:B------:R-:W-:Y:S02]  /*9200*/  IADD3 R41, R0, 0x69, RZ ;  /* 0x0000006900297810 */ /* 0x000fe40007ffe0ff */
[----:B------:R-:W-:-:S02]  /*9210*/  FSEL R93, R93, -INF , !P4 ;  /* 0xff8000005d5d7808 */ /* 0x000fc40006000000 */
[C---:B------:R-:W-:Y:S01]  /*9220*/  ISETP.GE.AND P3, PT, R0.reuse, R8, PT ;  /* 0x000000080000720c */ /* 0x040fe20003f66270 */
[----:B------:R-:W-:Y:S01]  /*9230*/  BAR.SYNC.DEFER_BLOCKING 0x0 ;  /* 0x0000000000007b1d */ /* 0x000fe20000010000 */
[C---:B------:R-:W-:Y:S02]  /*9240*/  ISETP.GE.AND P6, PT, R0.reuse, R10, PT ;  /* 0x0000000a0000720c */ /* 0x040fe40003fc6270 */
[C---:B------:R-:W-:Y:S02]  /*9250*/  ISETP.GE.AND P5, PT, R0.reuse, R9, PT ;  /* 0x000000090000720c */ /* 0x040fe40003fa6270 */
[C---:B------:R-:W-:Y:S02]  /*9260*/  IADD3 R39, R0.reuse, 0x71, RZ ;  /* 0x0000007100277810 */ /* 0x040fe40007ffe0ff */
[----:B------:R-:W-:Y:S02]  /*9270*/  IADD3 R35, R0, 0x78, RZ ;  /* 0x0000007800237810 */ /* 0x000fe40007ffe0ff */
[----:B------:R-:W-:-:S02]  /*9280*/  FSEL R89, R89, -INF , !P2 ;  /* 0xff80000059597808 */ /* 0x000fc40005000000 */
[-C--:B------:R-:W-:Y:S02]  /*9290*/  ISETP.GE.AND P4, PT, R40, R7.reuse, PT ;  /* 0x000000072800720c */ /* 0x080fe40003f86270 */
[----:B------:R-:W-:Y:S02]  /*92a0*/  IADD3 R0, R0, 0x79, RZ ;  /* 0x0000007900007810 */ /* 0x000fe40007ffe0ff */
[-C--:B------:R-:W-:Y:S02]  /*92b0*/  ISETP.GE.AND P2, PT, R42, R7.reuse, PT ;  /* 0x000000072a00720c */ /* 0x080fe40003f46270 */
[----:B------:R-:W-:Y:S02]  /*92c0*/  FSEL R92, R92, -INF , !P1 ;  /* 0xff8000005c5c7808 */ /* 0x000fe40004800000 */
[----:B------:R-:W-:Y:S02]  /*92d0*/  ISETP.GE.AND P1, PT, R41, R7, PT ;  /* 0x000000072900720c */ /* 0x000fe40003f26270 */
[----:B------:R-:W-:-:S02]  /*92e0*/  FSEL R97, R97, -INF , !P4 ;  /* 0xff80000061617808 */ /* 0x000fc40006000000 */
[----:B------:R-:W-:Y:S02]  /*92f0*/  FSEL R94, R94, -INF , !P2 ;  /* 0xff8000005e5e7808 */ /* 0x000fe40005000000 */
[-C--:B------:R-:W-:Y:S02]  /*9300*/  ISETP.GE.AND P4, PT, R0, R7.reuse, PT ;  /* 0x000000070000720c */ /* 0x080fe40003f86270 */
[-C--:B------:R-:W-:Y:S02]  /*9310*/  ISETP.GE.AND P2, PT, R39, R7.reuse, PT ;  /* 0x000000072700720c */ /* 0x080fe40003f46270 */
[----:B------:R-:W-:Y:S02]  /*9320*/  FSEL R96, R96, -INF , !P1 ;  /* 0xff80000060607808 */ /* 0x000fe40004800000 */
[----:B------:R-:W-:Y:S01]  /*9330*/  ISETP.GE.AND P1, PT, R35, R7, PT ;  /* 0x000000072300720c */ /* 0x000fe20003f26270 */
[----:B------:R-:W-:Y:S01]  /*9340*/  FMUL.FTZ R7, R131, c[0x0][0x2ec] ;  /* 0x0000bb0083077a20 */ /* 0x000fe20000410000 */
[----:B------:R-:W-:-:S02]  /*9350*/  FSEL R102, R102, -INF , !P4 ;  /* 0xff80000066667808 */ /* 0x000fc40006000000 */
[----:B------:R-:W-:Y:S02]  /*9360*/  FSEL R95, R101, -INF , !P2 ;  /* 0xff800000655f7808 */ /* 0x000fe40005000000 */
[-C--:B------:R-:W-:Y:S01]  /*9370*/  ISETP.GE.AND P4, PT, R27, R8.reuse, PT ;  /* 0x000000081b00720c */ /* 0x080fe20003f86270 */
[----:B------:R-:W2:Y:S01]  /*9380*/  MUFU.TANH R7, R7 ;  /* 0x0000000700077308 */ /* 0x000ea20000002400 */
[-C--:B------:R-:W-:Y:S02]  /*9390*/  ISETP.GE.AND P2, PT, R29, R8.reuse, PT ;  /* 0x000000081d00720c */ /* 0x080fe40003f46270 */
[----:B-1----:R-:W-:Y:S02]  /*93a0*/  FSEL R100, R100, -INF , !P1 ;  /* 0xff80000064647808 */ /* 0x002fe40004800000 */
[----:B------:R-:W-:Y:S02]  /*93b0*/  ISETP.GE.AND P1, PT, R28, R8, PT ;  /* 0x000000081c00720c */ /* 0x000fe40003f26270 */
[----:B------:R-:W-:-:S02]  /*93c0*/  FSEL R105, R105, -INF , !P4 ;  /* 0xff80000069697808 */ /* 0x000fc40006000000 */
[----:B------:R-:W-:Y:S02]  /*93d0*/  FSEL R101, R222, -INF , !P3 ;  /* 0xff800000de657808 */ /* 0x000fe40005800000 */
[----:B------:R-:W-:Y:S02]  /*93e0*/  FSEL R103, R221, -INF , !P2 ;  /* 0xff800000dd677808 */ /* 0x000fe40005000000 */
[-C--:B------:R-:W-:Y:S02]  /*93f0*/  ISETP.GE.AND P4, PT, R19, R8.reuse, PT ;  /* 0x000000081300720c */ /* 0x080fe40003f86270 */
[-C--:B------:R-:W-:Y:S02]  /*9400*/  ISETP.GE.AND P3, PT, R26, R8.reuse, PT ;  /* 0x000000081a00720c */ /* 0x080fe40003f66270 */
[----:B------:R-:W-:Y:S02]  /*9410*/  ISETP.GE.AND P2, PT, R25, R8, PT ;  /* 0x000000081900720c */ /* 0x000fe40003f46270 */
[----:B------:R-:W-:-:S02]  /*9420*/  FSEL R104, R104, -INF , !P1 ;  /* 0xff80000068687808 */ /* 0x000fc40004800000 */
[-C--:B------:R-:W-:Y:S02]  /*9430*/  ISETP.GE.AND P1, PT, R24, R8.reuse, PT ;  /* 0x000000081800720c */ /* 0x080fe40003f26270 */
[----:B------:R-:W-:Y:S02]  /*9440*/  FSEL R111, R112, -INF , !P4 ;  /* 0xff800000706f7808 */ /* 0x000fe40006000000 */
[----:B------:R-:W-:Y:S02]  /*9450*/  FSEL R108, R216, -INF , !P3 ;  /* 0xff800000d86c7808 */ /* 0x000fe40005800000 */
[----:B------:R-:W-:Y:S02]  /*9460*/  FSEL R109, R215, -INF , !P2 ;  /* 0xff800000d76d7808 */ /* 0x000fe40005000000 */
[-C--:B------:R-:W-:Y:S02]  /*9470*/  ISETP.GE.AND P4, PT, R11, R8.reuse, PT ;  /* 0x000000080b00720c */ /* 0x080fe40003f86270 */
        /* <DEDUP_REMOVED lines=8> */
[-C--:B------:R-:W-:Y:S02]  /*9500*/  ISETP.GE.AND P3, PT, R6, R8.reuse, PT ;  /* 0x000000080600720c */ /* 0x080fe40003f66270 */
[-C--:B------:R-:W-:Y:S02]  /*9510*/  ISETP.GE.AND P2, PT, R5, R8.reuse, PT ;  /* 0x000000080500720c */ /* 0x080fe40003f46270 */
[----:B------:R-:W-:Y:S02]  /*9520*/  FSEL R114, R114, -INF , !P1 ;  /* 0xff80000072727808 */ /* 0x000fe40004800000 */
        /* <DEDUP_REMOVED lines=8> */
[-C--:B------:R-:W-:Y:S01]  /*95b0*/  ISETP.GE.AND P1, PT, R32, R8.reuse, PT ;  /* 0x000000082000720c */ /* 0x080fe20003f26270 */
[----:B------:R-:W-:Y:S01]  /*95c0*/  MUFU.TANH R133, R73 ;  /* 0x0000004900857308 */ /* 0x000fe20000002400 */
[----:B--2---:R-:W-:Y:S02]  /*95d0*/  FSEL R127, R7, -INF , !P4 ;  /* 0xff800000077f7808 */ /* 0x004fe40006000000 */
[----:B------:R-:W-:Y:S02]  /*95e0*/  FSEL R123, R200, -INF , !P3 ;  /* 0xff800000c87b7808 */ /* 0x000fe40005800000 */
[----:B------:R-:W-:Y:S02]  /*95f0*/  FSEL R126, R199, -INF , !P2 ;  /* 0xff800000c77e7808 */ /* 0x000fe40005000000 */
[-C--:B------:R-:W-:Y:S01]  /*9600*/  ISETP.GE.AND P3, PT, R30, R8.reuse, PT ;  /* 0x000000081e00720c */ /* 0x080fe20003f66270 */
[----:B------:R-:W1:Y:S01]  /*9610*/  MUFU.TANH R7, R132 ;  /* 0x0000008400077308 */ /* 0x000e620000002400 */
[----:B------:R-:W-:-:S02]  /*9620*/  ISETP.GE.AND P2, PT, R47, R8, PT ;  /* 0x000000082f00720c */ /* 0x000fc40003f46270 */
[----:B------:R-:W-:Y:S02]  /*9630*/  FSEL R130, R130, -INF , !P1 ;  /* 0xff80000082827808 */ /* 0x000fe40004800000 */
[-C--:B------:R-:W-:Y:S02]  /*9640*/  ISETP.GE.AND P1, PT, R46, R8.reuse, PT ;  /* 0x000000082e00720c */ /* 0x080fe40003f26270 */
[-C--:B------:R-:W-:Y:S01]  /*9650*/  ISETP.GE.AND P4, PT, R45, R8.reuse, PT ;  /* 0x000000082d00720c */ /* 0x080fe20003f86270 */
[----:B------:R-:W-:Y:S01]  /*9660*/  MUFU.TANH R132, R52 ;  /* 0x0000003400847308 */ /* 0x000fe20000002400 */
[----:B------:R-:W-:Y:S02]  /*9670*/  FSEL R128, R182, -INF , !P3 ;  /* 0xff800000b6807808 */ /* 0x000fe40005800000 */
[----:B------:R-:W-:Y:S02]  /*9680*/  FSEL R129, R181, -INF , !P2 ;  /* 0xff800000b5817808 */ /* 0x000fe40005000000 */
[----:B------:R-:W-:-:S02]  /*9690*/  ISETP.GE.AND P3, PT, R44, R8, PT ;  /* 0x000000082c00720c */ /* 0x000fc40003f66270 */
[-C--:B------:R-:W-:Y:S02]  /*96a0*/  ISETP.GE.AND P2, PT, R43, R8.reuse, PT ;  /* 0x000000082b00720c */ /* 0x080fe40003f46270 */
[----:B------:R-:W-:Y:S02]  /*96b0*/  FSEL R122, R122, -INF , !P1 ;  /* 0xff8000007a7a7808 */ /* 0x000fe40004800000 */
[----:B------:R-:W-:Y:S02]  /*96c0*/  FSEL R120, R120, -INF , !P4 ;  /* 0xff80000078787808 */ /* 0x000fe40006000000 */
[-C--:B------:R-:W-:Y:S02]  /*96d0*/  ISETP.GE.AND P1, PT, R42, R8.reuse, PT ;  /* 0x000000082a00720c */ /* 0x080fe40003f26270 */
[----:B------:R-:W-:Y:S02]  /*96e0*/  ISETP.GE.AND P4, PT, R41, R8, PT ;  /* 0x000000082900720c */ /* 0x000fe40003f86270 */
[----:B------:R-:W-:-:S02]  /*96f0*/  FSEL R131, R175, -INF , !P3 ;  /* 0xff800000af837808 */ /* 0x000fc40005800000 */
[----:B------:R-:W-:Y:S02]  /*9700*/  FSEL R178, R178, -INF , !P2 ;  /* 0xff800000b2b27808 */ /* 0x000fe40005000000 */
[-C--:B------:R-:W-:Y:S02]  /*9710*/  ISETP.GE.AND P3, PT, R40, R8.reuse, PT ;  /* 0x000000082800720c */ /* 0x080fe40003f66270 */
[-C--:B------:R-:W-:Y:S02]  /*9720*/  ISETP.GE.AND P2, PT, R39, R8.reuse, PT ;  /* 0x000000082700720c */ /* 0x080fe40003f46270 */
[----:B------:R-:W-:Y:S02]  /*9730*/  FSEL R206, R125, -INF , !P1 ;  /* 0xff8000007dce7808 */ /* 0x000fe40004800000 */
[----:B------:R-:W-:Y:S02]  /*9740*/  FSEL R221, R124, -INF , !P4 ;  /* 0xff8000007cdd7808 */ /* 0x000fe40006000000 */
[-C--:B------:R-:W-:Y:S01]  /*9750*/  ISETP.GE.AND P1, PT, R35, R8.reuse, PT ;  /* 0x000000082300720c */ /* 0x080fe20003f26270 */
[----:B------:R2:W3:Y:S01]  /*9760*/  MUFU.TANH R124, R72 ;  /* 0x00000048007c7308 */ /* 0x0004e20000002400 */
[----:B------:R-:W-:-:S02]  /*9770*/  ISETP.GE.AND P4, PT, R0, R8, PT ;  /* 0x000000080000720c */ /* 0x000fc40003f86270 */
[----:B------:R-:W-:Y:S02]  /*9780*/  FSEL R219, R219, -INF , !P3 ;  /* 0xff800000dbdb7808 */ /* 0x000fe40005800000 */
[----:B------:R-:W-:Y:S02]  /*9790*/  FSEL R220, R220, -INF , !P2 ;  /* 0xff800000dcdc7808 */ /* 0x000fe40005000000 */
[C---:B------:R-:W-:Y:S01]  /*97a0*/  ISETP.GE.AND P3, PT, R29.reuse, R10, PT ;  /* 0x0000000a1d00720c */ /* 0x040fe20003f66270 */
[----:B------:R-:W-:Y:S01]  /*97b0*/  MUFU.TANH R8, R75 ;  /* 0x0000004b00087308 */ /* 0x000fe20000002400 */
[----:B------:R-:W-:Y:S02]  /*97c0*/  ISETP.GE.AND P2, PT, R29, R9, PT ;  /* 0x000000091d00720c */ /* 0x000fe40003f46270 */
[----:B------:R-:W-:Y:S02]  /*97d0*/  FSEL R222, R118, -INF , !P1 ;  /* 0xff80000076de7808 */ /* 0x000fe40004800000 */
[----:B-1----:R-:W-:-:S02]  /*97e0*/  FSEL R223, R7, -INF , !P4 ;  /* 0xff80000007df7808 */ /* 0x002fc40006000000 */
[CC--:B------:R-:W-:Y:S01]  /*97f0*/  ISETP.GE.AND P1, PT, R28.reuse, R10.reuse, PT ;  /* 0x0000000a1c00720c */ /* 0x0c0fe20003f26270 */
[----:B------:R1:W4:Y:S01]  /*9800*/  MUFU.TANH R7, R74 ;  /* 0x0000004a00077308 */ /* 0x0003220000002400 */
[-C--:B------:R-:W-:Y:S02]  /*9810*/  ISETP.GE.AND P4, PT, R28, R9.reuse, PT ;  /* 0x000000091c00720c */ /* 0x080fe40003f86270 */
[----:B------:R-:W-:Y:S02]  /*9820*/  FSEL R28, R248, -INF , !P6 ;  /* 0xff800000f81c7808 */ /* 0x000fe40007000000 */
[----:B------:R-:W-:Y:S02]  /*9830*/  FSEL R29, R247, -INF , !P5 ;  /* 0xff800000f71d7808 */ /* 0x000fe40006800000 */
[C---:B------:R-:W-:Y:S01]  /*9840*/  ISETP.GE.AND P6, PT, R27.reuse, R10, PT ;  /* 0x0000000a1b00720c */ /* 0x040fe20003fc6270 */
[----:B------:R5:W1:Y:S01]  /*9850*/  MUFU.TANH R118, R53 ;  /* 0x0000003500767308 */ /* 0x000a620000002400 */
[----:B------:R-:W-:-:S02]  /*9860*/  ISETP.GE.AND P5, PT, R27, R9, PT ;  /* 0x000000091b00720c */ /* 0x000fc40003fa6270 */
[----:B------:R-:W-:Y:S02]  /*9870*/  FSEL R27, R249, -INF , !P3 ;  /* 0xff800000f91b7808 */ /* 0x000fe40005800000 */
[----:B------:R-:W-:Y:S02]  /*9880*/  FSEL R73, R246, -INF , !P2 ;  /* 0xff800000f6497808 */ /* 0x000fe40005000000 */
[C---:B------:R-:W-:Y:S02]  /*9890*/  ISETP.GE.AND P3, PT, R26.reuse, R10, PT ;  /* 0x0000000a1a00720c */ /* 0x040fe40003f66270 */
[----:B------:R-:W-:Y:S02]  /*98a0*/  ISETP.GE.AND P2, PT, R26, R9, PT ;  /* 0x000000091a00720c */ /* 0x000fe40003f46270 */
[----:B------:R-:W-:Y:S02]  /*98b0*/  FSEL R26, R173, -INF , !P1 ;  /* 0xff800000ad1a7808 */ /* 0x000fe40004800000 */
[----:B--2---:R-:W-:-:S02]  /*98c0*/  FSEL R72, R169, -INF , !P4 ;  /* 0xff800000a9487808 */ /* 0x004fc40006000000 */
[CC--:B------:R-:W-:Y:S02]  /*98d0*/  ISETP.GE.AND P1, PT, R25.reuse, R10.reuse, PT ;  /* 0x0000000a1900720c */ /* 0x0c0fe40003f26270 */
[-C--:B------:R-:W-:Y:S02]  /*98e0*/  ISETP.GE.AND P4, PT, R25, R9.reuse, PT ;  /* 0x000000091900720c */ /* 0x080fe40003f86270 */
[----:B------:R-:W-:Y:S02]  /*98f0*/  FSEL R25, R172, -INF , !P6 ;  /* 0xff800000ac197808 */ /* 0x000fe40007000000 */
[----:B-1----:R-:W-:Y:S02]  /*9900*/  FSEL R74, R168, -INF , !P5 ;  /* 0xff800000a84a7808 */ /* 0x002fe40006800000 */
        /* <DEDUP_REMOVED lines=8> */
[----:B-----5:R-:W-:Y:S02]  /*9990*/  FSEL R53, R171, -INF , !P6 ;  /* 0xff800000ab357808 */ /* 0x020fe40007000000 */
[----:B------:R-:W-:Y:S02]  /*99a0*/  FSEL R134, R134, -INF , !P5 ;  /* 0xff80000086867808 */ /* 0x000fe40006800000 */
[----:B------:R-:W-:Y:S02]  /*99b0*/  FSEL R52, R170, -INF , !P3 ;  /* 0xff800000aa347808 */ /* 0x000fe40005800000 */
[----:B------:R-:W-:Y:S02]  /*99c0*/  FSEL R135, R135, -INF , !P2 ;  /* 0xff80000087877808 */ /* 0x000fe40005000000 */
[C---:B------:R-:W-:Y:S02]  /*99d0*/  ISETP.GE.AND P1, PT, R18.reuse, R10, PT ;  /* 0x0000000a1200720c */ /* 0x040fe40003f26270 */
[----:B------:R-:W-:-:S02]  /*99e0*/  ISETP.GE.AND P4, PT, R18, R9, PT ;  /* 0x000000091200720c */ /* 0x000fc40003f86270 */
[CC--:B------:R-:W-:Y:S02]  /*99f0*/  ISETP.GE.AND P6, PT, R17.reuse, R10.reuse, PT ;  /* 0x0000000a1100720c */ /* 0x0c0fe40003fc6270 */
[-C--:B------:R-:W-:Y:S02]  /*9a00*/  ISETP.GE.AND P5, PT, R17, R9.reuse, PT ;  /* 0x000000091100720c */ /* 0x080fe40003fa6270 */
[C---:B------:R-:W-:Y:S02]  /*9a10*/  ISETP.GE.AND P3, PT, R16.reuse, R10, PT ;  /* 0x0000000a1000720c */ /* 0x040fe40003f66270 */
[----:B------:R-:W-:Y:S02]  /*9a20*/  ISETP.GE.AND P2, PT, R16, R9, PT ;  /* 0x000000091000720c */ /* 0x000fe40003f46270 */
[----:B------:R-:W-:Y:S01]  /*9a30*/  HMMA.16816.F32 R16, R20, R106, RZ ;  /* 0x0000006a1410723c */ /* 0x000fe200000018ff */
[----:B------:R-:W-:Y:S02]  /*9a40*/  FSEL R169, R239, -INF , !P4 ;  /* 0xff800000efa97808 */ /* 0x000fe40006000000 */
[----:B------:R-:W-:-:S02]  /*9a50*/  FSEL R170, R237, -INF , !P5 ;  /* 0xff800000edaa7808 */ /* 0x000fc40006800000 */
[----:B---3--:R-:W-:Y:S02]  /*9a60*/  FSEL R124, R124, -INF , !P3 ;  /* 0xff8000007c7c7808 */ /* 0x008fe40005800000 */
[----:B------:R-:W-:Y:S01]  /*9a70*/  FSEL R106, R241, -INF , !P1 ;  /* 0xff800000f16a7808 */ /* 0x000fe20004800000 */
[----:B------:R-:W-:Y:S01]  /*9a80*/  HMMA.16816.F32 R20, R20, R90, RZ ;  /* 0x0000005a1414723c */ /* 0x000fe200000018ff */
[-C--:B------:R-:W-:Y:S02]  /*9a90*/  ISETP.GE.AND P1, PT, R11, R10.reuse, PT ;  /* 0x0000000a0b00720c */ /* 0x080fe40003f26270 */
[----:B------:R-:W-:Y:S02]  /*9aa0*/  FSEL R107, R242, -INF , !P6 ;  /* 0xff800000f26b7808 */ /* 0x000fe40007000000 */
[----:B------:R-:W-:Y:S02]  /*9ab0*/  FSEL R133, R133, -INF , !P1 ;  /* 0xff80000085857808 */ /* 0x000fe40004800000 */
[----:B------:R-:W-:-:S02]  /*9ac0*/  ISETP.GE.AND P1, PT, R4, R10, PT ;  /* 0x0000000a0400720c */ /* 0x000fc40003f26270 */
[----:B----4-:R-:W-:Y:S02]  /*9ad0*/  FSEL R171, R7, -INF , !P2 ;  /* 0xff80000007ab7808 */ /* 0x010fe40005000000 */
[----:B------:R-:W-:Y:S02]  /*9ae0*/  FSEL R132, R132, -INF , !P1 ;  /* 0xff80000084847808 */ /* 0x000fe40004800000 */
[-C--:B------:R-:W-:Y:S02]  /*9af0*/  ISETP.GE.AND P1, PT, R33, R10.reuse, PT ;  /* 0x0000000a2100720c */ /* 0x080fe40003f26270 */
[----:B------:R-:W-:Y:S01]  /*9b00*/  ISETP.GE.AND P4, PT, R11, R9, PT ;  /* 0x000000090b00720c */ /* 0x000fe20003f86270 */
[----:B------:R-:W-:Y:S01]  /*9b10*/  HMMA.16816.F32 R16, R12, R98, R16 ;  /* 0x000000620c10723c */ /* 0x000fe20000001810 */
[----:B------:R-:W-:Y:S02]  /*9b20*/  FSEL R176, R233, -INF , !P1 ;  /* 0xff800000e9b07808 */ /* 0x000fe40004800000 */
[----:B------:R-:W-:-:S02]  /*9b30*/  ISETP.GE.AND P1, PT, R30, R10, PT ;  /* 0x0000000a1e00720c */ /* 0x000fc40003f26270 */
[CC--:B------:R-:W-:Y:S02]  /*9b40*/  ISETP.GE.AND P6, PT, R6.reuse, R10.reuse, PT ;  /* 0x0000000a0600720c */ /* 0x0c0fe40003fc6270 */
[-C--:B------:R-:W-:Y:S01]  /*9b50*/  ISETP.GE.AND P5, PT, R6, R9.reuse, PT ;  /* 0x000000090600720c */ /* 0x080fe20003fa6270 */
[----:B------:R-:W-:Y:S01]  /*9b60*/  HMMA.16816.F32 R12, R12, R62, R20 ;  /* 0x0000003e0c0c723c */ /* 0x000fe20000001814 */
        /* <DEDUP_REMOVED lines=8> */
[----:B------:R-:W-:Y:S01]  /*9bf0*/  FMUL.FTZ R16, R16, c[0x0][0x2ec] ;  /* 0x0000bb0010107a20 */ /* 0x000fe20000410000 */
[-C--:B------:R-:W-:Y:S01]  /*9c00*/  ISETP.GE.AND P1, PT, R45, R10.reuse, PT ;  /* 0x0000000a2d00720c */ /* 0x080fe20003f26270 */
[----:B------:R-:W-:Y:S01]  /*9c10*/  FMUL.FTZ R17, R17, c[0x0][0x2ec] ;  /* 0x0000bb0011117a20 */ /* 0x000fe20000410000 */
[-C--:B------:R-:W-:Y:S01]  /*9c20*/  ISETP.GE.AND P4, PT, R4, R9.reuse, PT ;  /* 0x000000090400720c */ /* 0x080fe20003f86270 */
[----:B------:R-:W-:Y:S01]  /*9c30*/  FMUL.FTZ R18, R18, c[0x0][0x2ec] ;  /* 0x0000bb0012127a20 */ /* 0x000fe20000410000 */
[CC--:B------:R-:W-:Y:S01]  /*9c40*/  ISETP.GE.AND P6, PT, R2.reuse, R10.reuse, PT ;  /* 0x0000000a0200720c */ /* 0x0c0fe20003fc6270 */
[----:B------:R-:W1:Y:S01]  /*9c50*/  MUFU.TANH R16, R16 ;  /* 0x0000001000107308 */ /* 0x000e620000002400 */
[-C--:B------:R-:W-:Y:S01]  /*9c60*/  ISETP.GE.AND P5, PT, R2, R9.reuse, PT ;  /* 0x000000090200720c */ /* 0x080fe20003fa6270 */
[----:B------:R-:W-:Y:S01]  /*9c70*/  FMUL.FTZ R19, R19, c[0x0][0x2ec] ;  /* 0x0000bb0013137a20 */ /* 0x000fe20000410000 */
[----:B------:R-:W-:Y:S01]  /*9c80*/  ISETP.GE.AND P3, PT, R34, R10, PT ;  /* 0x0000000a2200720c */ /* 0x000fe20003f66270 */
        /* <DEDUP_REMOVED lines=8> */
[----:B------:R-:W-:Y:S01]  /*9d10*/  MUFU.TANH R17, R17 ;  /* 0x0000001100117308 */ /* 0x000fe20000002400 */
[----:B------:R-:W-:-:S02]  /*9d20*/  FSEL R174, R55, -INF , !P5 ;  /* 0xff80000037ae7808 */ /* 0x000fc40006800000 */
[----:B------:R-:W-:Y:S02]  /*9d30*/  FSEL R175, R232, -INF , !P3 ;  /* 0xff800000e8af7808 */ /* 0x000fe40005800000 */
[----:B------:R-:W-:Y:S02]  /*9d40*/  FSEL R177, R230, -INF , !P2 ;  /* 0xff800000e6b17808 */ /* 0x000fe40005000000 */
[-C--:B------:R-:W-:Y:S01]  /*9d50*/  ISETP.GE.AND P1, PT, R42, R10.reuse, PT ;  /* 0x0000000a2a00720c */ /* 0x080fe20003f26270 */
[----:B------:R-:W2:Y:S01]  /*9d60*/  MUFU.TANH R18, R18 ;  /* 0x0000001200127308 */ /* 0x000ea20000002400 */
[-C--:B------:R-:W-:Y:S02]  /*9d70*/  ISETP.GE.AND P4, PT, R33, R9.reuse, PT ;  /* 0x000000092100720c */ /* 0x080fe40003f86270 */
[C---:B------:R-:W-:Y:S02]  /*9d80*/  ISETP.GE.AND P6, PT, R32.reuse, R10, PT ;  /* 0x0000000a2000720c */ /* 0x040fe40003fc6270 */
[----:B------:R-:W-:-:S02]  /*9d90*/  ISETP.GE.AND P5, PT, R32, R9, PT ;  /* 0x000000092000720c */ /* 0x000fc40003fa6270 */
[C---:B------:R-:W-:Y:S01]  /*9da0*/  ISETP.GE.AND P3, PT, R31.reuse, R10, PT ;  /* 0x0000000a1f00720c */ /* 0x040fe20003f66270 */
[----:B------:R-:W3:Y:S01]  /*9db0*/  MUFU.TANH R19, R19 ;  /* 0x0000001300137308 */ /* 0x000ee20000002400 */
[----:B------:R-:W-:Y:S02]  /*9dc0*/  ISETP.GE.AND P2, PT, R31, R9, PT ;  /* 0x000000091f00720c */ /* 0x000fe40003f46270 */
[----:B-1----:R-:W-:Y:S02]  /*9dd0*/  FSEL R203, R16, -INF , !P1 ;  /* 0xff80000010cb7808 */ /* 0x002fe40004800000 */
[----:B------:R-:W-:Y:S02]  /*9de0*/  FSEL R179, R231, -INF , !P4 ;  /* 0xff800000e7b37808 */ /* 0x000fe40006000000 */
[----:B------:R-:W-:Y:S01]  /*9df0*/  FSEL R68, R68, -INF , !P6 ;  /* 0xff80000044447808 */ /* 0x000fe20007000000 */
[----:B------:R-:W1:Y:S01]  /*9e00*/  MUFU.TANH R12, R12 ;  /* 0x0000000c000c7308 */ /* 0x000e620000002400 */
[----:B------:R-:W-:-:S02]  /*9e10*/  FSEL R70, R70, -INF , !P5 ;  /* 0xff80000046467808 */ /* 0x000fc40006800000 */
[----:B------:R-:W-:Y:S02]  /*9e20*/  FSEL R69, R69, -INF , !P3 ;  /* 0xff80000045457808 */ /* 0x000fe40005800000 */
[----:B------:R-:W-:Y:S02]  /*9e30*/  FSEL R71, R71, -INF , !P2 ;  /* 0xff80000047477808 */ /* 0x000fe40005000000 */
[-C--:B------:R-:W-:Y:S01]  /*9e40*/  ISETP.GE.AND P1, PT, R39, R10.reuse, PT ;  /* 0x0000000a2700720c */ /* 0x080fe20003f26270 */
[----:B------:R-:W4:Y:S01]  /*9e50*/  MUFU.TANH R5, R5 ;  /* 0x0000000500057308 */ /* 0x000f220000002400 */
[-C--:B------:R-:W-:Y:S02]  /*9e60*/  ISETP.GE.AND P4, PT, R30, R9.reuse, PT ;  /* 0x000000091e00720c */ /* 0x080fe40003f86270 */
[C---:B------:R-:W-:Y:S02]  /*9e70*/  ISETP.GE.AND P6, PT, R47.reuse, R10, PT ;  /* 0x0000000a2f00720c */ /* 0x040fe40003fc6270 */
[----:B------:R-:W-:-:S02]  /*9e80*/  ISETP.GE.AND P5, PT, R47, R9, PT ;  /* 0x000000092f00720c */ /* 0x000fc40003fa6270 */
[C---:B------:R-:W-:Y:S01]  /*9e90*/  ISETP.GE.AND P3, PT, R46.reuse, R10, PT ;  /* 0x0000000a2e00720c */ /* 0x040fe20003f66270 */
[----:B------:R-:W5:Y:S01]  /*9ea0*/  MUFU.TANH R4, R4 ;  /* 0x0000000400047308 */ /* 0x000f620000002400 */
[----:B------:R-:W-:Y:S02]  /*9eb0*/  ISETP.GE.AND P2, PT, R46, R9, PT ;  /* 0x000000092e00720c */ /* 0x000fe40003f46270 */
[----:B------:R-:W-:Y:S02]  /*9ec0*/  FSEL R207, R207, -INF , !P1 ;  /* 0xff800000cfcf7808 */ /* 0x000fe40004800000 */
[----:B------:R-:W-:Y:S02]  /*9ed0*/  FSEL R199, R226, -INF , !P4 ;  /* 0xff800000e2c77808 */ /* 0x000fe40006000000 */
[----:B------:R-:W-:Y:S01]  /*9ee0*/  FSEL R180, R229, -INF , !P6 ;  /* 0xff800000e5b47808 */ /* 0x000fe20007000000 */
[----:B------:R-:W1:Y:S01]  /*9ef0*/  MUFU.TANH R2, R2 ;  /* 0x0000000200027308 */ /* 0x000e620000002400 */
[----:B------:R-:W-:-:S02]  /*9f00*/  FSEL R200, R227, -INF , !P5 ;  /* 0xff800000e3c87808 */ /* 0x000fc40006800000 */
[----:B------:R-:W-:Y:S02]  /*9f10*/  FSEL R182, R48, -INF , !P3 ;  /* 0xff80000030b67808 */ /* 0x000fe40005800000 */
[----:B------:R-:W-:Y:S02]  /*9f20*/  FSEL R202, R50, -INF , !P2 ;  /* 0xff80000032ca7808 */ /* 0x000fe40005000000 */
[----:B------:R-:W-:Y:S02]  /*9f30*/  ISETP.GE.AND P1, PT, R224, 0x3, PT ;  /* 0x00000003e000780c */ /* 0x000fe40003f26270 */
        /* <DEDUP_REMOVED lines=10> */
[-C--:B------:R-:W-:Y:S02]  /*9fe0*/  ISETP.GE.AND P4, PT, R42, R9.reuse, PT ;  /* 0x000000092a00720c */ /* 0x080fe40003f86270 */
[CC--:B------:R-:W-:Y:S02]  /*9ff0*/  ISETP.GE.AND P6, PT, R41.reuse, R10.reuse, PT ;  /* 0x0000000a2900720c */ /* 0x0c0fe40003fc6270 */
[-C--:B------:R-:W-:Y:S02]  /*a000*/  ISETP.GE.AND P5, PT, R41, R9.reuse, PT ;  /* 0x000000092900720c */ /* 0x080fe40003fa6270 */
[C---:B------:R-:W-:Y:S02]  /*a010*/  ISETP.GE.AND P3, PT, R40.reuse, R10, PT ;  /* 0x0000000a2800720c */ /* 0x040fe40003f66270 */
[----:B------:R-:W-:-:S02]  /*a020*/  ISETP.GE.AND P2, PT, R40, R9, PT ;  /* 0x000000092800720c */ /* 0x000fc40003f46270 */
[----:B--2---:R-:W-:Y:S02]  /*a030*/  FSEL R213, R18, -INF , !P4 ;  /* 0xff80000012d57808 */ /* 0x004fe40006000000 */
[----:B------:R-:W-:Y:S02]  /*a040*/  FSEL R205, R17, -INF , !P6 ;  /* 0xff80000011cd7808 */ /* 0x000fe40007000000 */
[----:B---3--:R-:W-:Y:S02]  /*a050*/  FSEL R214, R19, -INF , !P5 ;  /* 0xff80000013d67808 */ /* 0x008fe40006800000 */
[----:B------:R-:W-:Y:S02]  /*a060*/  FSEL R209, R209, -INF , !P3 ;  /* 0xff800000d1d17808 */ /* 0x000fe40005800000 */
[----:B------:R-:W-:Y:S02]  /*a070*/  FSEL R218, R218, -INF , !P2 ;  /* 0xff800000dada7808 */ /* 0x000fe40005000000 */
[----:B------:R-:W-:-:S02]  /*a080*/  ISETP.GE.AND P4, PT, R39, R9, PT ;  /* 0x000000092700720c */ /* 0x000fc40003f86270 */
[CC--:B------:R-:W-:Y:S02]  /*a090*/  ISETP.GE.AND P6, PT, R35.reuse, R10.reuse, PT ;  /* 0x0000000a2300720c */ /* 0x0c0fe40003fc6270 */
[C---:B------:R-:W-:Y:S02]  /*a0a0*/  ISETP.GE.AND P5, PT, R0.reuse, R10, PT ;  /* 0x0000000a0000720c */ /* 0x040fe40003fa6270 */
[-C--:B------:R-:W-:Y:S02]  /*a0b0*/  ISETP.GE.AND P3, PT, R35, R9.reuse, PT ;  /* 0x000000092300720c */ /* 0x080fe40003f66270 */
[----:B------:R-:W-:Y:S02]  /*a0c0*/  ISETP.GE.AND P2, PT, R0, R9, PT ;  /* 0x000000090000720c */ /* 0x000fe40003f46270 */
[----:B------:R-:W-:Y:S02]  /*a0d0*/  FSEL R217, R217, -INF , !P4 ;  /* 0xff800000d9d97808 */ /* 0x000fe40006000000 */
[----:B-1----:R-:W-:-:S02]  /*a0e0*/  FSEL R208, R12, -INF , !P6 ;  /* 0xff8000000cd07808 */ /* 0x002fc40007000000 */
[----:B----4-:R-:W-:Y:S02]  /*a0f0*/  FSEL R210, R5, -INF , !P5 ;  /* 0xff80000005d27808 */ /* 0x010fe40006800000 */
[----:B-----5:R-:W-:Y:S02]  /*a100*/  FSEL R216, R4, -INF , !P3 ;  /* 0xff80000004d87808 */ /* 0x020fe40005800000 */
[----:B------:R-:W-:Y:S01]  /*a110*/  FSEL R215, R2, -INF , !P2 ;  /* 0xff80000002d77808 */ /* 0x000fe20005000000 */
[----:B------:R-:W-:Y:S05]  /*a120*/  @!P1 BRA `(.L_x_440) ;  /* 0x0000039000009947 */ /* 0x000fea0003800000 */
[----:B------:R-:W2:Y:S04]  /*a130*/  LDL.64 R244, [R1+0x28] ;  /* 0x0000280001f47983 */ /* 0x000ea80000100a00 */
[----:B------:R-:W3:Y:S04]  /*a140*/  LDL.64 R246, [R1+0x20] ;  /* 0x0000200001f67983 */ /* 0x000ee80000100a00 */
        /* <DEDUP_REMOVED lines=53> */
.L_x_442:
[----:B------:R-:W-:Y:S05]  /*a4a0*/  BSYNC B0 ;  /* 0x0000000000007941 */ /* 0x000fea0003800000 */
.L_x_441:
[----:B------:R-:W0:Y:S02]  /*a4b0*/  LDGDEPBAR ;  /* 0x00000000000079af */ /* 0x000e240000000000 */
.L_x_440:
[----:B-1----:R-:W2:Y:S04]  /*a4c0*/  LDL.LU R5, [R1+0x4] ;  /* 0x0000040001057983 */ /* 0x002ea80000300800 */
[----:B------:R-:W3:Y:S01]  /*a4d0*/  LDL.LU R6, [R1+0x8] ;  /* 0x0000080001067983 */ /* 0x000ee20000300800 */
[----:B------:R-:W-:-:S03]  /*a4e0*/  FMNMX.FTZ R0, R38, R56, !PT ;  /* 0x0000003826007209 */ /* 0x000fc60007810000 */
[----:B------:R-:W-:Y:S01]  /*a4f0*/  LDSM.16.MT88.4 R12, [R185+0x4000] ;  /* 0x00400000b90c783b */ /* 0x000fe20000004200 */
[----:B------:R-:W-:-:S03]  /*a500*/  FMNMX.FTZ R0, R57, R0, !PT ;  /* 0x0000000039007209 */ /* 0x000fc60007810000 */
[----:B------:R-:W-:Y:S01]  /*a510*/  LDSM.16.MT88.4 R16, [R186+0x4000] ;  /* 0x00400000ba10783b */ /* 0x000fe20000004200 */
        /* <DEDUP_REMOVED lines=37> */
[--C-:B------:R-:W-:Y:S01]  /*a770*/  FFMA.FTZ R2, R56, c[0x0][0x23c], -R0.reuse ;  /* 0x00008f0038027a23 */ /* 0x100fe20000010800 */
[----:B------:R-:W-:Y:S01]  /*a780*/  MOV R56, R252 ;  /* 0x000000fc00387202 */ /* 0x000fe20000000f00 */
[--C-:B------:R-:W-:Y:S02]  /*a790*/  FFMA.FTZ R4, R60, c[0x0][0x23c], -R0.reuse ;  /* 0x00008f003c047a23 */ /* 0x100fe40000010800 */
[----:B------:R1:W-:Y:S08]  /*a7a0*/  MUFU.EX2 R245, R2 ;  /* 0x0000000200f57308 */ /* 0x0003f00000000800 */
[----:B------:R4:W-:Y:S01]  /*a7b0*/  MUFU.EX2 R252, R4 ;  /* 0x0000000400fc7308 */ /* 0x0009e20000000800 */
[----:B-1----:R-:W-:-:S07]  /*a7c0*/  FFMA.FTZ R2, R57, c[0x0][0x23c], -R0 ;  /* 0x00008f0039027a23 */ /* 0x002fce0000010800 */
[----:B------:R1:W-:Y:S01]  /*a7d0*/  MUFU.EX2 R246, R2 ;  /* 0x0000000200f67308 */ /* 0x0003e20000000800 */
[----:B----4-:R-:W-:-:S07]  /*a7e0*/  FFMA.FTZ R4, R61, c[0x0][0x23c], -R0 ;  /* 0x00008f003d047a23 */ /* 0x010fce0000010800 */
[----:B------:R4:W-:Y:S01]  /*a7f0*/  MUFU.EX2 R249, R4 ;  /* 0x0000000400f97308 */ /* 0x0009e20000000800 */
[----:B-1----:R-:W-:-:S07]  /*a800*/  FFMA.FTZ R2, R58, c[0x0][0x23c], -R0 ;  /* 0x00008f003a027a23 */ /* 0x002fce0000010800 */
[----:B------:R1:W-:Y:S01]  /*a810*/  MUFU.EX2 R247, R2 ;  /* 0x0000000200f77308 */ /* 0x0003e20000000800 */
[--C-:B----4-:R-:W-:Y:S02]  /*a820*/  FFMA.FTZ R4, R64, c[0x0][0x23c], -R0.reuse ;  /* 0x00008f0040047a23 */ /* 0x110fe40000010800 */
[----:B-1----:R-:W-:-:S05]  /*a830*/  FFMA.FTZ R2, R59, c[0x0][0x23c], -R0 ;  /* 0x00008f003b027a23 */ /* 0x002fca0000010800 */
[----:B------:R1:W-:Y:S02]  /*a840*/  MUFU.EX2 R248, R2 ;  /* 0x0000000200f87308 */ /* 0x0003e40000000800 */
[----:B-1----:R-:W-:-:S04]  /*a850*/  FMNMX.FTZ R2, R37, R101, !PT ;  /* 0x0000006525027209 */ /* 0x002fc80007810000 */
[----:B------:R-:W-:-:S04]  /*a860*/  FMNMX.FTZ R2, R103, R2, !PT ;  /* 0x0000000267027209 */ /* 0x000fc80007810000 */
[----:B------:R-:W-:-:S04]  /*a870*/  FMNMX.FTZ R2, R104, R2, !PT ;  /* 0x0000000268027209 */ /* 0x000fc80007810000 */
[----:B------:R-:W-:-:S04]  /*a880*/  FMNMX.FTZ R2, R105, R2, !PT ;  /* 0x0000000269027209 */ /* 0x000fc80007810000 */
[----:B------:R-:W-:Y:S02]  /*a890*/  FMNMX.FTZ R2, R108, R2, !PT ;  /* 0x000000026c027209 */ /* 0x000fe40007810000 */
[----:B--2---:R-:W-:Y:S02]  /*a8a0*/  MOV R59, R5 ;  /* 0x00000005003b7202 */ /* 0x004fe40000000f00 */
[----:B------:R-:W-:Y:S02]  /*a8b0*/  FMNMX.FTZ R2, R109, R2, !PT ;  /* 0x000000026d027209 */ /* 0x000fe40007810000 */
        /* <DEDUP_REMOVED lines=37> */
[----:B------:R1:W3:Y:S02]  /*ab10*/  MUFU.EX2 R23, R4 ;  /* 0x0000000400177308 */ /* 0x0002e40000000800 */
        /* <DEDUP_REMOVED lines=14> */
[--C-:B-1----:R-:W-:Y:S01]  /*ac00*/  FFMA.FTZ R4, R85, c[0x0][0x23c], -R0.reuse ;  /* 0x00008f0055047a23 */ /* 0x102fe20000010800 */
[----:B--2---:R-:W-:Y:S02]  /*ac10*/  MOV R85, R5 ;  /* 0x0000000500557202 */ /* 0x004fe40000000f00 */
[----:B------:R-:W1:Y:S03]  /*ac20*/  SHFL.BFLY PT, R5, R2, 0x2, 0x1f ;  /* 0x0c401f0002057f89 */ /* 0x000e6600000e0000 */
[----:B------:R2:W-:Y:S02]  /*ac30*/  MUFU.EX2 R84, R4 ;  /* 0x0000000400547308 */ /* 0x0005e40000000800 */
[----:B--2---:R-:W-:-:S06]  /*ac40*/  FFMA.FTZ R4, R86, c[0x0][0x23c], -R0 ;  /* 0x00008f0056047a23 */ /* 0x004fcc0000010800 */
[----:B------:R2:W-:Y:S01]  /*ac50*/  MUFU.EX2 R86, R4 ;  /* 0x0000000400567308 */ /* 0x0005e20000000800 */
[----:B-1----:R-:W-:-:S05]  /*ac60*/  FMNMX.FTZ R2, R2, R5, !PT ;  /* 0x0000000502027209 */ /* 0x002fca0007810000 */
[----:B------:R-:W1:Y:S01]  /*ac70*/  SHFL.BFLY PT, R5, R2, 0x1, 0x1f ;  /* 0x0c201f0002057f89 */ /* 0x000e6200000e0000 */
[----:B--2---:R-:W-:Y:S01]  /*ac80*/  FFMA.FTZ R4, R87, c[0x0][0x23c], -R0 ;  /* 0x00008f0057047a23 */ /* 0x004fe20000010800 */
[----:B------:R-:W-:-:S03]  /*ac90*/  MOV R87, R6 ;  /* 0x0000000600577202 */ /* 0x000fc60000000f00 */
[----:B------:R2:W-:Y:S01]  /*aca0*/  MUFU.EX2 R50, R4 ;  /* 0x0000000400327308 */ /* 0x0005e20000000800 */
[----:B-1----:R-:W-:Y:S01]  /*acb0*/  FMNMX.FTZ R62, R2, R5, !PT ;  /* 0x00000005023e7209 */ /* 0x002fe20007810000 */
[--C-:B------:R-:W-:Y:S02]  /*acc0*/  FFMA.FTZ R2, R100, c[0x0][0x23c], -R0.reuse ;  /* 0x00008f0064027a23 */ /* 0x100fe40000010800 */
[--C-:B------:R-:W-:Y:S01]  /*acd0*/  FFMA.FTZ R5, R102, c[0x0][0x23c], -R0.reuse ;  /* 0x00008f0066057a23 */ /* 0x100fe20000010800 */
[----:B------:R-:W-:Y:S01]  /*ace0*/  FSETP.NEU.FTZ.AND P3, PT, R62, -INF , PT ;  /* 0xff8000003e00780b */ /* 0x000fe20003f7d000 */
[----:B--2---:R-:W-:Y:S02]  /*acf0*/  FFMA.FTZ R4, R88, c[0x0][0x23c], -R0 ;  /* 0x00008f0058047a23 */ /* 0x004fe40000010800 */
[----:B------:R-:W-:Y:S01]  /*ad00*/  MUFU.EX2 R81, R2 ;  /* 0x0000000200517308 */ /* 0x000fe20000000800 */
[----:B---3--:R-:W-:-:S07]  /*ad10*/  MOV R88, R23 ;  /* 0x0000001700587202 */ /* 0x008fce0000000f00 */
        /* <DEDUP_REMOVED lines=8> */
[--C-:B-1----:R-:W-:Y:S01]  /*ada0*/  FFMA.FTZ R4, R93, c[0x0][0x23c], -R0.reuse ;  /* 0x00008f005d047a23 */ /* 0x102fe20000010800 */
[----:B--2---:R-:W-:Y:S02]  /*adb0*/  MOV R93, R20 ;  /* 0x00000014005d7202 */ /* 0x004fe40000000f00 */
[----:B------:R-:W-:Y:S03]  /*adc0*/  LDSM.16.MT88.4 R20, [R186+0x4400] ;  /* 0x00440000ba14783b */ /* 0x000fe60000004200 */
        /* <DEDUP_REMOVED lines=26> */
[----:B--2---:R-:W-:Y:S02]  /*af70*/  FMNMX.FTZ R0, R73, R2, !PT ;  /* 0x0000000249007209 */ /* 0x004fe40007810000 */
        /* <DEDUP_REMOVED lines=54> */
[----:B------:R-:W-:Y:S01]  /*b2e0*/  FMNMX.FTZ R2, R208, R2, !PT ;  /* 0x00000002d0027209 */ /* 0x000fe20007810000 */
        /* <DEDUP_REMOVED lines=23> */
[----:B--2---:R-:W-:-:S03]  /*b460*/  FFMA.FTZ R2, R121, c[0x0][0x23c], -R4 ;  /* 0x00008f0079027a23 */ /* 0x004fc60000010804 */
        /* <DEDUP_REMOVED lines=12> */
[----:B------:R-:W-:-:S03]  /*b530*/  FSETP.NEU.FTZ.AND P2, PT, R58, -INF , PT ;  /* 0xff8000003a00780b */ /* 0x000fc60003f5d000 */
[----:B------:R2:W-:Y:S01]  /*b540*/  MUFU.EX2 R126, R2 ;  /* 0x00000002007e7308 */ /* 0x0005e20000000800 */
[----:B------:R-:W-:-:S05]  /*b550*/  FSEL R7, R58, RZ, P2 ;  /* 0x000000ff3a077208 */ /* 0x000fca0001000000 */
[----:B------:R-:W-:-:S04]  /*b560*/  FADD.FTZ R7, R36, -R7 ;  /* 0x8000000724077221 */ /* 0x000fc80000010000 */
[----:B------:R-:W-:-:S04]  /*b570*/  FMUL.FTZ R7, R7, c[0x0][0x23c] ;  /* 0x00008f0007077a20 */ /* 0x000fc80000410000 */
[----:B------:R-:W3:Y:S01]  /*b580*/  MUFU.EX2 R64, R7 ;  /* 0x0000000700407308 */ /* 0x000ee20000000800 */
[----:B--2---:R-:W-:Y:S01]  /*b590*/  FFMA.FTZ R2, R130, c[0x0][0x23c], -R4 ;  /* 0x00008f0082027a23 */ /* 0x004fe20000010804 */
[----:B-1----:R-:W-:-:S04]  /*b5a0*/  FMNMX.FTZ R57, R5, R6, !PT ;  /* 0x0000000605397209 */ /* 0x002fc80007810000 */
[C---:B------:R-:W-:Y:S02]  /*b5b0*/  FSETP.NEU.FTZ.AND P0, PT, R57.reuse, -INF , PT ;  /* 0xff8000003900780b */ /* 0x040fe40003f1d000 */
[----:B------:R1:W-:Y:S02]  /*b5c0*/  MUFU.EX2 R130, R2 ;  /* 0x0000000200827308 */ /* 0x0003e40000000800 */
[----:B------:R-:W-:-:S05]  /*b5d0*/  FSEL R6, R57, RZ, P0 ;  /* 0x000000ff39067208 */ /* 0x000fca0000000000 */
[----:B------:R-:W-:Y:S02]  /*b5e0*/  FADD.FTZ R3, R3, -R6 ;  /* 0x8000000603037221 */ /* 0x000fe40000010000 */
[-C--:B---3--:R-:W-:Y:S02]  /*b5f0*/  FMUL.FTZ R136, R136, R64.reuse ;  /* 0x0000004088887220 */ /* 0x088fe40000410000 */
[----:B------:R-:W-:Y:S02]  /*b600*/  FMUL.FTZ R3, R3, c[0x0][0x23c] ;  /* 0x00008f0003037a20 */ /* 0x000fe40000410000 */
[-C--:B------:R-:W-:Y:S02]  /*b610*/  FMUL.FTZ R137, R137, R64.reuse ;  /* 0x0000004089897220 */ /* 0x080fe40000410000 */
[----:B-1----:R-:W-:Y:S01]  /*b620*/  FFMA.FTZ R2, R127, c[0x0][0x23c], -R4 ;  /* 0x00008f007f027a23 */ /* 0x002fe20000010804 */
[----:B------:R-:W1:Y:S01]  /*b630*/  MUFU.EX2 R65, R3 ;  /* 0x0000000300417308 */ /* 0x000e620000000800 */
[----:B------:R-:W-:-:S02]  /*b640*/  FMUL.FTZ R144, R144, R64 ;  /* 0x0000004090907220 */ /* 0x000fc40000410000 */
[-C--:B------:R-:W-:Y:S02]  /*b650*/  FMUL.FTZ R145, R145, R64.reuse ;  /* 0x0000004091917220 */ /* 0x080fe40000410000 */
[-C--:B------:R-:W-:Y:S02]  /*b660*/  FMUL.FTZ R156, R156, R64.reuse ;  /* 0x000000409c9c7220 */ /* 0x080fe40000410000 */
[-C--:B------:R-:W-:Y:S01]  /*b670*/  FMUL.FTZ R157, R157, R64.reuse ;  /* 0x000000409d9d7220 */ /* 0x080fe20000410000 */
[----:B------:R2:W-:Y:S01]  /*b680*/  MUFU.EX2 R127, R2 ;  /* 0x00000002007f7308 */ /* 0x0005e20000000800 */
[-C--:B------:R-:W-:Y:S02]  /*b690*/  FMUL.FTZ R160, R160, R64.reuse ;  /* 0x00000040a0a07220 */ /* 0x080fe40000410000 */
[----:B------:R-:W-:Y:S02]  /*b6a0*/  FMUL.FTZ R161, R161, R64 ;  /* 0x00000040a1a17220 */ /* 0x000fe40000410000 */
[----:B-1----:R-:W-:-:S02]  /*b6b0*/  FMUL.FTZ R138, R138, R65 ;  /* 0x000000418a8a7220 */ /* 0x002fc40000410000 */
[-C--:B------:R-:W-:Y:S02]  /*b6c0*/  FMUL.FTZ R139, R139, R65.reuse ;  /* 0x000000418b8b7220 */ /* 0x080fe40000410000 */
[-C--:B------:R-:W-:Y:S02]  /*b6d0*/  FMUL.FTZ R146, R146, R65.reuse ;  /* 0x0000004192927220 */ /* 0x080fe40000410000 */
[-C--:B------:R-:W-:Y:S02]  /*b6e0*/  FMUL.FTZ R147, R147, R65.reuse ;  /* 0x0000004193937220 */ /* 0x080fe40000410000 */
[----:B--2---:R-:W-:Y:S02]  /*b6f0*/  FFMA.FTZ R2, R128, c[0x0][0x23c], -R4 ;  /* 0x00008f0080027a23 */ /* 0x004fe40000010804 */
[-C--:B------:R-:W-:Y:S02]  /*b700*/  FMUL.FTZ R158, R158, R65.reuse ;  /* 0x000000419e9e7220 */ /* 0x080fe40000410000 */
[----:B------:R1:W-:Y:S01]  /*b710*/  MUFU.EX2 R234, R2 ;  /* 0x0000000200ea7308 */ /* 0x0003e20000000800 */
[----:B------:R-:W-:-:S02]  /*b720*/  FMUL.FTZ R159, R159, R65 ;  /* 0x000000419f9f7220 */ /* 0x000fc40000410000 */
[-C--:B------:R-:W-:Y:S02]  /*b730*/  FMUL.FTZ R162, R162, R65.reuse ;  /* 0x00000041a2a27220 */ /* 0x080fe40000410000 */
[----:B------:R-:W-:Y:S02]  /*b740*/  FMUL.FTZ R163, R163, R65 ;  /* 0x00000041a3a37220 */ /* 0x000fe40000410000 */
[--C-:B-1----:R-:W-:Y:S02]  /*b750*/  FFMA.FTZ R2, R129, c[0x0][0x23c], -R4.reuse ;  /* 0x00008f0081027a23 */ /* 0x102fe40000010804 */
[----:B------:R1:W-:Y:S08]  /*b760*/  MUFU.EX2 R129, R0 ;  /* 0x0000000000817308 */ /* 0x0003f00000000800 */
[----:B------:R2:W-:Y:S01]  /*b770*/  MUFU.EX2 R236, R2 ;  /* 0x0000000200ec7308 */ /* 0x0005e20000000800 */
[----:B-1----:R-:W-:-:S07]  /*b780*/  FFMA.FTZ R0, R131, c[0x0][0x23c], -R4 ;  /* 0x00008f0083007a23 */ /* 0x002fce0000010804 */
[----:B------:R-:W-:Y:S01]  /*b790*/  MUFU.EX2 R131, R0 ;  /* 0x0000000000837308 */ /* 0x000fe20000000800 */
[----:B--2---:R-:W-:-:S07]  /*b7a0*/  FFMA.FTZ R2, R122, c[0x0][0x23c], -R4 ;  /* 0x00008f007a027a23 */ /* 0x004fce0000010804 */
        /* <DEDUP_REMOVED lines=17> */
[----:B------:R-:W1:Y:S01]  /*b8c0*/  LDSM.16.MT88.4 R24, [R185+0x4400] ;  /* 0x00440000b918783b */ /* 0x000e620000004200 */
[----:B---3--:R-:W-:-:S06]  /*b8d0*/  F2FP.PACK_AB R8, R114, R97 ;  /* 0x000000617208723e */ /* 0x008fcc00000000ff */
[----:B------:R2:W3:Y:S08]  /*b8e0*/  MUFU.EX2 R116, R0 ;  /* 0x0000000000747308 */ /* 0x0004f00000000800 */
[----:B------:R4:W-:Y:S01]  /*b8f0*/  MUFU.EX2 R121, R6 ;  /* 0x0000000600797308 */ /* 0x0009e20000000800 */
[----:B--2---:R-:W-:Y:S01]  /*b900*/  FMUL.FTZ R0, R57, c[0x0][0x23c] ;  /* 0x00008f0039007a20 */ /* 0x004fe20000410000 */
[----:B---3--:R-:W-:-:S04]  /*b910*/  F2FP.PACK_AB R10, R122, R116 ;  /* 0x000000747a0a723e */ /* 0x008fc800000000ff */
[----:B------:R-:W-:Y:S02]  /*b920*/  FSEL R0, R0, RZ, P0 ;  /* 0x000000ff00007208 */ /* 0x000fe40000000000 */
[----:B----4-:R-:W-:-:S03]  /*b930*/  MOV R6, R81 ;  /* 0x0000005100067202 */ /* 0x010fc60000000f00 */
[----:B------:R-:W-:-:S04]  /*b940*/  FFMA.FTZ R5, R29, c[0x0][0x23c], -R0 ;  /* 0x00008f001d057a23 */ /* 0x000fc80000010800 */
        /* <DEDUP_REMOVED lines=8> */
[----:B--2---:R-:W-:Y:S02]  /*b9d0*/  FSEL R5, R63, RZ, P4 ;  /* 0x000000ff3f057208 */ /* 0x004fe40002000000 */
[----:B---3--:R-:W-:-:S03]  /*b9e0*/  F2FP.PACK_AB R11, R117, R115 ;  /* 0x00000073750b723e */ /* 0x008fc600000000ff */
[----:B------:R-:W-:Y:S01]  /*b9f0*/  FADD.FTZ R7, R38, -R5 ;  /* 0x8000000526077221 */ /* 0x000fe20000010000 */
[----:B------:R-:W-:-:S03]  /*ba00*/  FSEL R5, R62, RZ, P3 ;  /* 0x000000ff3e057208 */ /* 0x000fc60001800000 */
[----:B------:R-:W-:Y:S01]  /*ba10*/  FMUL.FTZ R7, R7, c[0x0][0x23c] ;  /* 0x00008f0007077a20 */ /* 0x000fe20000410000 */
[----:B------:R-:W-:Y:S01]  /*ba20*/  HMMA.16816.F32 R32, R8, R12, R136 ;  /* 0x0000000c0820723c */ /* 0x000fe20000001888 */
[----:B------:R-:W-:-:S04]  /*ba30*/  FADD.FTZ R3, R37, -R5 ;  /* 0x8000000525037221 */ /* 0x000fc80000010000 */
[----:B------:R-:W-:Y:S01]  /*ba40*/  FMUL.FTZ R3, R3, c[0x0][0x23c] ;  /* 0x00008f0003037a20 */ /* 0x000fe20000410000 */
[----:B------:R-:W2:Y:S02]  /*ba50*/  MUFU.EX2 R7, R7 ;  /* 0x0000000700077308 */ /* 0x000ea40000000800 */
[C---:B------:R-:W-:Y:S06]  /*ba60*/  HMMA.16816.F32 R28, R8.reuse, R14, R144 ;  /* 0x0000000e081c723c */ /* 0x040fec0000001890 */
[----:B------:R3:W4:Y:S02]  /*ba70*/  MUFU.EX2 R5, R3 ;  /* 0x0000000300057308 */ /* 0x0007240000000800 */
[----:B------:R-:W-:Y:S01]  /*ba80*/  HMMA.16816.F32 R44, R8, R16, R156 ;  /* 0x00000010082c723c */ /* 0x000fe2000000189c */
[----:B--2---:R-:W-:-:S07]  /*ba90*/  FMUL.FTZ R140, R140, R7 ;  /* 0x000000078c8c7220 */ /* 0x004fce0000410000 */
[----:B------:R-:W-:Y:S01]  /*baa0*/  HMMA.16816.F32 R40, R8, R18, R160 ;  /* 0x000000120828723c */ /* 0x000fe200000018a0 */
[-C--:B------:R-:W-:Y:S02]  /*bab0*/  FMUL.FTZ R141, R141, R7.reuse ;  /* 0x000000078d8d7220 */ /* 0x080fe40000410000 */
[-C--:B------:R-:W-:Y:S02]  /*bac0*/  FMUL.FTZ R148, R148, R7.reuse ;  /* 0x0000000794947220 */ /* 0x080fe40000410000 */
[----:B------:R-:W-:Y:S02]  /*bad0*/  FMUL.FTZ R149, R149, R7 ;  /* 0x0000000795957220 */ /* 0x000fe40000410000 */
[--C-:B---3--:R-:W-:Y:S01]  /*bae0*/  FFMA.FTZ R3, R125, c[0x0][0x23c], -R0.reuse ;  /* 0x00008f007d037a23 */ /* 0x108fe20000010800 */
[----:B------:R-:W-:Y:S01]  /*baf0*/  F2FP.PACK_AB R8, R246, R245 ;  /* 0x000000f5f608723e */ /* 0x000fe200000000ff */
[----:B----4-:R-:W-:Y:S01]  /*bb00*/  FMUL.FTZ R142, R142, R5 ;  /* 0x000000058e8e7220 */ /* 0x010fe20000410000 */
[----:B------:R-:W-:Y:S01]  /*bb10*/  F2FP.PACK_AB R9, R227, R226 ;  /* 0x000000e2e309723e */ /* 0x000fe200000000ff */
[----:B------:R2:W-:Y:S01]  /*bb20*/  MUFU.EX2 R111, R3 ;  /* 0x00000003006f7308 */ /* 0x0005e20000000800 */
[----:B------:R-:W-:Y:S01]  /*bb30*/  F2FP.PACK_AB R10, R248, R247 ;  /* 0x000000f7f80a723e */ /* 0x000fe200000000ff */
[----:B------:R-:W-:Y:S01]  /*bb40*/  FMUL.FTZ R143, R143, R5 ;  /* 0x000000058f8f7220 */ /* 0x000fe20000410000 */
[----:B------:R-:W-:Y:S01]  /*bb50*/  F2FP.PACK_AB R11, R244, R237 ;  /* 0x000000edf40b723e */ /* 0x000fe200000000ff */
[----:B------:R-:W-:Y:S01]  /*bb60*/  FMUL.FTZ R150, R150, R5 ;  /* 0x0000000596967220 */ /* 0x000fe20000410000 */
[----:B------:R-:W-:Y:S01]  /*bb70*/  MOV R163, R87 ;  /* 0x0000005700a37202 */ /* 0x000fe20000000f00 */
[----:B------:R-:W-:Y:S01]  /*bb80*/  FMUL.FTZ R151, R151, R5 ;  /* 0x0000000597977220 */ /* 0x000fe20000410000 */
[----:B------:R-:W-:Y:S01]  /*bb90*/  MOV R162, R85 ;  /* 0x0000005500a27202 */ /* 0x000fe20000000f00 */
[-C--:B------:R-:W-:Y:S01]  /*bba0*/  FMUL.FTZ R152, R152, R7.reuse ;  /* 0x0000000798987220 */ /* 0x080fe20000410000 */
[----:B------:R-:W-:Y:S01]  /*bbb0*/  MOV R87, R84 ;  /* 0x0000005400577202 */ /* 0x000fe20000000f00 */
[----:B------:R-:W-:Y:S01]  /*bbc0*/  FMUL.FTZ R153, R153, R7 ;  /* 0x0000000799997220 */ /* 0x000fe20000410000 */
[----:B------:R-:W-:Y:S01]  /*bbd0*/  MOV R85, R77 ;  /* 0x0000004d00557202 */ /* 0x000fe20000000f00 */
[----:B------:R-:W-:Y:S01]  /*bbe0*/  FMUL.FTZ R154, R154, R5 ;  /* 0x000000059a9a7220 */ /* 0x000fe20000410000 */
[----:B------:R-:W-:Y:S01]  /*bbf0*/  MOV R84, R55 ;  /* 0x0000003700547202 */ /* 0x000fe20000000f00 */
[----:B------:R-:W-:Y:S01]  /*bc00*/  FMUL.FTZ R155, R155, R5 ;  /* 0x000000059b9b7220 */ /* 0x000fe20000410000 */
[----:B------:R-:W-:Y:S01]  /*bc10*/  MOV R77, R54 ;  /* 0x00000036004d7202 */ /* 0x000fe20000000f00 */
[----:B--2---:R-:W-:Y:S01]  /*bc20*/  FFMA.FTZ R3, R168, c[0x0][0x23c], -R0 ;  /* 0x00008f00a8037a23 */ /* 0x004fe20000010800 */
[C---:B------:R-:W-:Y:S01]  /*bc30*/  HMMA.16816.F32 R52, R8.reuse, R12, R140 ;  /* 0x0000000c0834723c */ /* 0x040fe2000000188c */
[-C--:B------:R-:W-:Y:S01]  /*bc40*/  FMUL.FTZ R164, R164, R7.reuse ;  /* 0x00000007a4a47220 */ /* 0x080fe20000410000 */
[----:B------:R-:W-:Y:S01]  /*bc50*/  MOV R161, R92 ;  /* 0x0000005c00a17202 */ /* 0x000fe20000000f00 */
[----:B------:R2:W3:Y:S01]  /*bc60*/  MUFU.EX2 R113, R3 ;  /* 0x0000000300717308 */ /* 0x0004e20000000800 */
[----:B------:R-:W-:Y:S01]  /*bc70*/  FMUL.FTZ R165, R165, R7 ;  /* 0x00000007a5a57220 */ /* 0x000fe20000410000 */
[----:B------:R-:W-:Y:S01]  /*bc80*/  MOV R160, R89 ;  /* 0x0000005900a07202 */ /* 0x000fe20000000f00 */
[----:B------:R-:W-:Y:S01]  /*bc90*/  FMUL.FTZ R166, R166, R5 ;  /* 0x00000005a6a67220 */ /* 0x000fe20000410000 */
[----:B------:R-:W-:Y:S01]  /*bca0*/  MOV R89, R87 ;  /* 0x0000005700597202 */ /* 0x000fe20000000f00 */
[----:B------:R-:W-:Y:S01]  /*bcb0*/  FMUL.FTZ R167, R167, R5 ;  /* 0x00000005a7a77220 */ /* 0x000fe20000410000 */
[----:B------:R-:W-:Y:S01]  /*bcc0*/  HMMA.16816.F32 R148, R8, R14, R148 ;  /* 0x0000000e0894723c */ /* 0x000fe20000001894 */
[----:B------:R-:W4:Y:S01]  /*bcd0*/  LDSM.16.MT88.4 R12, [R185+0x4800] ;  /* 0x00480000b90c783b */ /* 0x000f220000004200 */
[----:B------:R-:W-:-:S02]  /*bce0*/  MOV R87, R48 ;  /* 0x0000003000577202 */ /* 0x000fc40000000f00 */
[----:B------:R-:W-:Y:S02]  /*bcf0*/  MOV R125, R80 ;  /* 0x00000050007d7202 */ /* 0x000fe40000000f00 */
[----:B------:R-:W-:Y:S02]  /*bd00*/  MOV R168, R79 ;  /* 0x0000004f00a87202 */ /* 0x000fe40000000f00 */
[----:B------:R-:W-:Y:S01]  /*bd10*/  HMMA.16816.F32 R152, R8, R16, R152 ;  /* 0x000000100898723c */ /* 0x000fe20000001898 */
[----:B--2---:R-:W-:Y:S01]  /*bd20*/  FFMA.FTZ R3, R134, c[0x0][0x23c], -R0 ;  /* 0x00008f0086037a23 */ /* 0x004fe20000010800 */
[----:B------:R-:W-:-:S03]  /*bd30*/  MOV R134, R78 ;  /* 0x0000004e00867202 */ /* 0x000fc60000000f00 */
[----:B------:R2:W-:Y:S03]  /*bd40*/  MUFU.EX2 R112, R3 ;  /* 0x0000000300707308 */ /* 0x0005e60000000800 */
[----:B------:R-:W-:Y:S01]  /*bd50*/  HMMA.16816.F32 R164, R8, R18, R164 ;  /* 0x0000001208a4723c */ /* 0x000fe200000018a4 */
[----:B------:R-:W5:Y:S06]  /*bd60*/  LDSM.16.MT88.4 R16, [R186+0x4800] ;  /* 0x00480000ba10783b */ /* 0x000f6c0000004200 */
[----:B------:R-:W-:-:S02]  /*bd70*/  F2FP.PACK_AB R8, R120, R123 ;  /* 0x0000007b7808723e */ /* 0x000fc400000000ff */
[----:B---3--:R-:W-:Y:S02]  /*bd80*/  F2FP.PACK_AB R9, R113, R111 ;  /* 0x0000006f7109723e */ /* 0x008fe400000000ff */
[----:B------:R-:W-:Y:S01]  /*bd90*/  F2FP.PACK_AB R10, R121, R119 ;  /* 0x00000077790a723e */ /* 0x000fe200000000ff */
[----:B--2---:R-:W-:Y:S01]  /*bda0*/  FFMA.FTZ R3, R135, c[0x0][0x23c], -R0 ;  /* 0x00008f0087037a23 */ /* 0x004fe20000010800 */
[----:B------:R-:W-:Y:S02]  /*bdb0*/  MOV R135, R88 ;  /* 0x0000005800877202 */ /* 0x000fe40000000f00 */
[----:B------:R-:W-:Y:S01]  /*bdc0*/  MOV R88, R82 ;  /* 0x0000005200587202 */ /* 0x000fe20000000f00 */
[----:B------:R2:W3:Y:S01]  /*bdd0*/  MUFU.EX2 R110, R3 ;  /* 0x00000003006e7308 */ /* 0x0004e20000000800 */
[----:B------:R-:W-:Y:S01]  /*bde0*/  MOV R82, R49 ;  /* 0x0000003100527202 */ /* 0x000fe20000000f00 */
[----:B--2---:R-:W-:Y:S01]  /*bdf0*/  FFMA.FTZ R3, R106, c[0x0][0x23c], -R2 ;  /* 0x00008f006a037a23 */ /* 0x004fe20000010802 */
[----:B---3--:R-:W-:-:S05]  /*be00*/  F2FP.PACK_AB R11, R110, R112 ;  /* 0x000000706e0b723e */ /* 0x008fca00000000ff */
[----:B------:R2:W-:Y:S02]  /*be10*/  MUFU.EX2 R106, R3 ;  /* 0x00000003006a7308 */ /* 0x0005e40000000800 */
[C---:B-1----:R-:W-:Y:S08]  /*be20*/  HMMA.16816.F32 R32, R8.reuse, R24, R32 ;  /* 0x000000180820723c */ /* 0x042ff00000001820 */
[----:B------:R-:W-:Y:S01]  /*be30*/  HMMA.16816.F32 R28, R8, R26, R28 ;  /* 0x0000001a081c723c */ /* 0x000fe2000000181c */
[----:B--2---:R-:W-:-:S04]  /*be40*/  FFMA.FTZ R3, R107, c[0x0][0x23c], -R2 ;  /* 0x00008f006b037a23 */ /* 0x004fc80000010802 */
[----:B------:R1:W2:Y:S03]  /*be50*/  MUFU.EX2 R105, R3 ;  /* 0x0000000300697308 */ /* 0x0002a60000000800 */
[C---:B------:R-:W-:Y:S08]  /*be60*/  HMMA.16816.F32 R44, R8.reuse, R20, R44 ;  /* 0x00000014082c723c */ /* 0x040ff0000000182c */
[----:B------:R-:W-:Y:S01]  /*be70*/  HMMA.16816.F32 R40, R8, R22, R40 ;  /* 0x000000160828723c */ /* 0x000fe20000001828 */
[----:B-1----:R-:W-:-:S06]  /*be80*/  FFMA.FTZ R3, R124, c[0x0][0x23c], -R2 ;  /* 0x00008f007c037a23 */ /* 0x002fcc0000010802 */
[----:B------:R-:W-:Y:S02]  /*be90*/  F2FP.PACK_AB R8, R249, R252 ;  /* 0x000000fcf908723e */ /* 0x000fe400000000ff */
[----:B------:R-:W-:Y:S01]  /*bea0*/  F2FP.PACK_AB R9, R243, R242 ;  /* 0x000000f2f309723e */ /* 0x000fe200000000ff */
[----:B------:R1:W-:Y:S01]  /*beb0*/  MUFU.EX2 R104, R3 ;  /* 0x0000000300687308 */ /* 0x0003e20000000800 */
[----:B------:R-:W-:Y:S02]  /*bec0*/  F2FP.PACK_AB R10, R162, R163 ;  /* 0x000000a3a20a723e */ /* 0x000fe400000000ff */
[----:B------:R-:W-:Y:S02]  /*bed0*/  F2FP.PACK_AB R11, R240, R241 ;  /* 0x000000f1f00b723e */ /* 0x000fe400000000ff */
[----:B------:R-:W-:Y:S01]  /*bee0*/  MOV R124, R61 ;  /* 0x0000003d007c7202 */ /* 0x000fe20000000f00 */
[----:B------:R-:W-:-:S04]  /*bef0*/  FFMA.FTZ R61, R223, c[0x0][0x23c], -R4 ;  /* 0x00008f00df3d7a23 */ /* 0x000fc80000010804 */
[----:B------:R-:W-:Y:S01]  /*bf00*/  HMMA.16816.F32 R152, R8, R20, R152 ;  /* 0x000000140898723c */ /* 0x000fe20000001898 */
[----:B-1----:R-:W-:Y:S01]  /*bf10*/  FFMA.FTZ R3, R133, c[0x0][0x23c], -R2 ;  /* 0x00008f0085037a23 */ /* 0x002fe20000010802 */
[----:B------:R-:W-:-:S06]  /*bf20*/  MOV R133, R66 ;  /* 0x0000004200857202 */ /* 0x000fcc0000000f00 */
[C---:B------:R-:W-:Y:S01]  /*bf30*/  HMMA.16816.F32 R164, R8.reuse, R22, R164 ;  /* 0x0000001608a4723c */ /* 0x040fe200000018a4 */
[----:B------:R-:W1:Y:S01]  /*bf40*/  LDSM.16.MT88.4 R20, [R185+0x4c00] ;  /* 0x004c0000b914783b */ /* 0x000e620000004200 */
[----:B------:R3:W2:Y:S06]  /*bf50*/  MUFU.EX2 R103, R3 ;  /* 0x0000000300677308 */ /* 0x0006ac0000000800 */
[C---:B------:R-:W-:Y:S08]  /*bf60*/  HMMA.16816.F32 R52, R8.reuse, R24, R52 ;  /* 0x000000180834723c */ /* 0x040ff00000001834 */
[----:B------:R-:W-:Y:S01]  /*bf70*/  HMMA.16816.F32 R148, R8, R26, R148 ;  /* 0x0000001a0894723c */ /* 0x000fe20000001894 */
[----:B------:R-:W1:Y:S01]  /*bf80*/  LDSM.16.MT88.4 R24, [R186+0x4c00] ;  /* 0x004c0000ba18783b */ /* 0x000e620000004200 */
[----:B---3--:R-:W-:Y:S01]  /*bf90*/  FFMA.FTZ R3, R169, c[0x0][0x23c], -R0 ;  /* 0x00008f00a9037a23 */ /* 0x008fe20000010800 */
[----:B------:R-:W-:-:S03]  /*bfa0*/  MOV R169, R67 ;  /* 0x0000004300a97202 */ /* 0x000fc60000000f00 */
[----:B------:R3:W-:Y:S01]  /*bfb0*/  MUFU.EX2 R101, R3 ;  /* 0x0000000300657308 */ /* 0x0007e20000000800 */
[----:B--2---:R-:W-:Y:S02]  /*bfc0*/  F2FP.PACK_AB R8, R105, R106 ;  /* 0x0000006a6908723e */ /* 0x004fe400000000ff */
[----:B------:R-:W-:Y:S01]  /*bfd0*/  F2FP.PACK_AB R10, R103, R104 ;  /* 0x00000068670a723e */ /* 0x000fe200000000ff */
[----:B---3--:R-:W-:Y:S01]  /*bfe0*/  FFMA.FTZ R3, R170, c[0x0][0x23c], -R0 ;  /* 0x00008f00aa037a23 */ /* 0x008fe20000010800 */
[----:B------:R-:W-:-:S03]  /*bff0*/  MOV R170, R76 ;  /* 0x0000004c00aa7202 */ /* 0x000fc60000000f00 */
[----:B------:R2:W3:Y:S02]  /*c000*/  MUFU.EX2 R102, R3 ;  /* 0x0000000300667308 */ /* 0x0004e40000000800 */
[----:B--2---:R-:W-:Y:S01]  /*c010*/  FFMA.FTZ R3, R171, c[0x0][0x23c], -R0 ;  /* 0x00008f00ab037a23 */ /* 0x004fe20000010800 */
[----:B------:R-:W-:Y:S02]  /*c020*/  MOV R171, R93 ;  /* 0x0000005d00ab7202 */ /* 0x000fe40000000f00 */
[----:B---3--:R-:W-:-:S03]  /*c030*/  F2FP.PACK_AB R9, R102, R101 ;  /* 0x000000656609723e */ /* 0x008fc600000000ff */
[----:B------:R2:W-:Y:S02]  /*c040*/  MUFU.EX2 R100, R3 ;  /* 0x0000000300647308 */ /* 0x0005e40000000800 */
[----:B--2---:R-:W-:-:S06]  /*c050*/  FFMA.FTZ R3, R98, c[0x0][0x23c], -R0 ;  /* 0x00008f0062037a23 */ /* 0x004fcc0000010800 */
[----:B------:R2:W3:Y:S02]  /*c060*/  MUFU.EX2 R98, R3 ;  /* 0x0000000300627308 */ /* 0x0004e40000000800 */
[----:B--2---:R-:W-:Y:S01]  /*c070*/  FFMA.FTZ R3, R178, c[0x0][0x23c], -R4 ;  /* 0x00008f00b2037a23 */ /* 0x004fe20000010804 */
[----:B---3--:R-:W-:Y:S02]  /*c080*/  F2FP.PACK_AB R11, R98, R100 ;  /* 0x00000064620b723e */ /* 0x008fe400000000ff */
[----:B------:R-:W-:-:S03]  /*c090*/  MOV R178, R83 ;  /* 0x0000005300b27202 */ /* 0x000fc60000000f00 */
[----:B------:R2:W-:Y:S01]  /*c0a0*/  MUFU.EX2 R107, R3 ;  /* 0x00000003006b7308 */ /* 0x0005e20000000800 */
[----:B------:R-:W-:Y:S01]  /*c0b0*/  MOV R83, R51 ;  /* 0x0000003300537202 */ /* 0x000fe20000000f00 */
[--C-:B--2---:R-:W-:Y:S01]  /*c0c0*/  FFMA.FTZ R3, R99, c[0x0][0x23c], -R2.reuse ;  /* 0x00008f0063037a23 */ /* 0x104fe20000010802 */
[----:B------:R-:W-:Y:S02]  /*c0d0*/  MOV R99, R50 ;  /* 0x0000003200637202 */ /* 0x000fe40000000f00 */
[C---:B----4-:R-:W-:Y:S03]  /*c0e0*/  HMMA.16816.F32 R48, R8.reuse, R12, R32 ;  /* 0x0000000c0830723c */ /* 0x050fe60000001820 */
[----:B------:R2:W-:Y:S05]  /*c0f0*/  MUFU.EX2 R95, R3 ;  /* 0x00000003005f7308 */ /* 0x0005ea0000000800 */
[----:B-----5:R-:W-:Y:S01]  /*c100*/  HMMA.16816.F32 R32, R8, R16, R44 ;  /* 0x000000100820723c */ /* 0x020fe2000000182c */
[----:B--2---:R-:W-:-:S04]  /*c110*/  FFMA.FTZ R3, R90, c[0x0][0x23c], -R2 ;  /* 0x00008f005a037a23 */ /* 0x004fc80000010802 */
[----:B------:R2:W3:Y:S02]  /*c120*/  MUFU.EX2 R94, R3 ;  /* 0x00000003005e7308 */ /* 0x0004e40000000800 */
[----:B--2---:R-:W-:Y:S01]  /*c130*/  FFMA.FTZ R3, R132, c[0x0][0x23c], -R2 ;  /* 0x00008f0084037a23 */ /* 0x004fe20000010802 */
[----:B------:R-:W-:Y:S02]  /*c140*/  MOV R132, R86 ;  /* 0x0000005600847202 */ /* 0x000fe40000000f00 */
[----:B------:R-:W-:-:S03]  /*c150*/  MOV R86, R39 ;  /* 0x0000002700567202 */ /* 0x000fc60000000f00 */
[----:B------:R2:W-:Y:S01]  /*c160*/  MUFU.EX2 R93, R3 ;  /* 0x00000003005d7308 */ /* 0x0005e20000000800 */
[C---:B------:R-:W-:Y:S08]  /*c170*/  HMMA.16816.F32 R36, R8.reuse, R14, R28 ;  /* 0x0000000e0824723c */ /* 0x040ff0000000181c */
[----:B------:R-:W-:Y:S01]  /*c180*/  HMMA.16816.F32 R28, R8, R18, R40 ;  /* 0x00000012081c723c */ /* 0x000fe20000001828 */
[----:B--2---:R-:W-:Y:S01]  /*c190*/  FFMA.FTZ R3, R118, c[0x0][0x23c], -R2 ;  /* 0x00008f0076037a23 */ /* 0x004fe20000010802 */
[----:B------:R-:W-:-:S05]  /*c1a0*/  MOV R118, R89 ;  /* 0x0000005900767202 */ /* 0x000fca0000000f00 */
[----:B------:R-:W-:Y:S01]  /*c1b0*/  F2FP.PACK_AB R8, R160, R161 ;  /* 0x000000a1a008723e */ /* 0x000fe200000000ff */
[----:B------:R2:W4:Y:S01]  /*c1c0*/  MUFU.EX2 R92, R3 ;  /* 0x00000003005c7308 */ /* 0x0005220000000800 */
[----:B------:R-:W-:Y:S02]  /*c1d0*/  F2FP.PACK_AB R9, R238, R239 ;  /* 0x000000efee09723e */ /* 0x000fe400000000ff */
[----:B------:R-:W-:Y:S02]  /*c1e0*/  F2FP.PACK_AB R10, R135, R77 ;  /* 0x0000004d870a723e */ /* 0x000fe400000000ff */
[----:B------:R-:W-:-:S07]  /*c1f0*/  F2FP.PACK_AB R11, R233, R235 ;  /* 0x000000ebe90b723e */ /* 0x000fce00000000ff */
[----:B------:R-:W-:Y:S01]  /*c200*/  HMMA.16816.F32 R152, R8, R16, R152 ;  /* 0x000000100898723c */ /* 0x000fe20000001898 */
[----:B--2---:R-:W-:Y:S01]  /*c210*/  FFMA.FTZ R3, R172, c[0x0][0x23c], -R0 ;  /* 0x00008f00ac037a23 */ /* 0x004fe20000010800 */
[----:B------:R-:W-:-:S03]  /*c220*/  MOV R172, R88 ;  /* 0x0000005800ac7202 */ /* 0x000fc60000000f00 */
[----:B------:R2:W-:Y:S03]  /*c230*/  MUFU.EX2 R90, R3 ;  /* 0x00000003005a7308 */ /* 0x0005e60000000800 */
[C---:B------:R-:W-:Y:S01]  /*c240*/  HMMA.16816.F32 R44, R8.reuse, R18, R164 ;  /* 0x00000012082c723c */ /* 0x040fe200000018a4 */
[----:B------:R-:W5:Y:S07]  /*c250*/  LDSM.16.MT88.4 R16, [R186+0x5000] ;  /* 0x00500000ba10783b */ /* 0x000f6e0000004200 */
[----:B------:R-:W-:Y:S01]  /*c260*/  HMMA.16816.F32 R40, R8, R12, R52 ;  /* 0x0000000c0828723c */ /* 0x000fe20000001834 */
[----:B--2---:R-:W-:-:S07]  /*c270*/  FFMA.FTZ R3, R91, c[0x0][0x23c], -R0 ;  /* 0x00008f005b037a23 */ /* 0x004fce0000010800 */
[----:B------:R-:W-:Y:S01]  /*c280*/  HMMA.16816.F32 R52, R8, R14, R148 ;  /* 0x0000000e0834723c */ /* 0x000fe20000001894 */
[----:B------:R-:W2:Y:S01]  /*c290*/  LDSM.16.MT88.4 R12, [R185+0x5000] ;  /* 0x00500000b90c783b */ /* 0x000ea20000004200 */
[----:B------:R-:W1:Y:S05]  /*c2a0*/  MUFU.EX2 R91, R3 ;  /* 0x00000003005b7308 */ /* 0x000e6a0000000800 */
[----:B---3--:R-:W-:Y:S02]  /*c2b0*/  F2FP.PACK_AB R8, R94, R95 ;  /* 0x0000005f5e08723e */ /* 0x008fe400000000ff */
[----:B----4-:R-:W-:Y:S02]  /*c2c0*/  F2FP.PACK_AB R10, R92, R93 ;  /* 0x0000005d5c0a723e */ /* 0x010fe400000000ff */
[----:B------:R-:W-:Y:S01]  /*c2d0*/  MOV R149, R59 ;  /* 0x0000003b00957202 */ /* 0x000fe20000000f00 */
[----:B------:R-:W-:Y:S01]  /*c2e0*/  FFMA.FTZ R59, R220, c[0x0][0x23c], -R4 ;  /* 0x00008f00dc3b7a23 */ /* 0x000fe20000010804 */
[----:B------:R-:W-:-:S02]  /*c2f0*/  MOV R151, R77 ;  /* 0x0000004d00977202 */ /* 0x000fc40000000f00 */
[----:B------:R-:W-:Y:S01]  /*c300*/  MOV R150, R60 ;  /* 0x0000003c00967202 */ /* 0x000fe20000000f00 */
[--C-:B------:R-:W-:Y:S01]  /*c310*/  FFMA.FTZ R60, R222, c[0x0][0x23c], -R4.reuse ;  /* 0x00008f00de3c7a23 */ /* 0x100fe20000010804 */
[----:B------:R-:W-:Y:S01]  /*c320*/  MOV R148, R56 ;  /* 0x0000003800947202 */ /* 0x000fe20000000f00 */
[----:B------:R-:W-:Y:S01]  /*c330*/  FFMA.FTZ R56, R219, c[0x0][0x23c], -R4 ;  /* 0x00008f00db387a23 */ /* 0x000fe20000010804 */
[----:B-1----:R-:W-:Y:S01]  /*c340*/  F2FP.PACK_AB R9, R91, R90 ;  /* 0x0000005a5b09723e */ /* 0x002fe200000000ff */
[----:B------:R-:W-:Y:S01]  /*c350*/  FFMA.FTZ R3, R173, c[0x0][0x23c], -R0 ;  /* 0x00008f00ad037a23 */ /* 0x000fe20000010800 */
[----:B------:R-:W-:-:S03]  /*c360*/  MOV R173, R87 ;  /* 0x0000005700ad7202 */ /* 0x000fc60000000f00 */
[----:B------:R1:W-:Y:S02]  /*c370*/  MUFU.EX2 R89, R3 ;  /* 0x0000000300597308 */ /* 0x0003e40000000800 */
[----:B-1----:R-:W-:Y:S01]  /*c380*/  FFMA.FTZ R3, R174, c[0x0][0x23c], -R0 ;  /* 0x00008f00ae037a23 */ /* 0x002fe20000010800 */
[----:B------:R-:W-:-:S05]  /*c390*/  MOV R174, R86 ;  /* 0x0000005600ae7202 */ /* 0x000fca0000000f00 */
[----:B------:R1:W3:Y:S02]  /*c3a0*/  MUFU.EX2 R88, R3 ;  /* 0x0000000300587308 */ /* 0x0002e40000000800 */
[----:B-1----:R-:W-:Y:S01]  /*c3b0*/  FFMA.FTZ R3, R206, c[0x0][0x23c], -R4 ;  /* 0x00008f00ce037a23 */ /* 0x002fe20000010804 */
[----:B------:R-:W-:Y:S02]  /*c3c0*/  MOV R206, R85 ;  /* 0x0000005500ce7202 */ /* 0x000fe40000000f00 */
[----:B---3--:R-:W-:-:S03]  /*c3d0*/  F2FP.PACK_AB R11, R88, R89 ;  /* 0x00000059580b723e */ /* 0x008fc600000000ff */
[----:B------:R1:W-:Y:S04]  /*c3e0*/  MUFU.EX2 R96, R3 ;  /* 0x0000000300607308 */ /* 0x0003e80000000800 */
        /* <DEDUP_REMOVED lines=10> */
[----:B------:R1:W3:Y:S01]  /*c490*/  MUFU.EX2 R86, R3 ;  /* 0x0000000300567308 */ /* 0x0002e20000000800 */
[----:B------:R-:W-:Y:S02]  /*c4a0*/  F2FP.PACK_AB R10, R206, R175 ;  /* 0x000000afce0a723e */ /* 0x000fe400000000ff */
[----:B------:R-:W-:Y:S01]  /*c4b0*/  F2FP.PACK_AB R11, R229, R230 ;  /* 0x000000e6e50b723e */ /* 0x000fe200000000ff */
[----:B-1----:R-:W-:-:S04]  /*c4c0*/  FFMA.FTZ R3, R68, c[0x0][0x23c], -R2 ;  /* 0x00008f0044037a23 */ /* 0x002fc80000010802 */
[----:B------:R1:W-:Y:S02]  /*c4d0*/  MUFU.EX2 R85, R3 ;  /* 0x0000000300557308 */ /* 0x0003e40000000800 */
[----:B-1----:R-:W-:-:S06]  /*c4e0*/  FFMA.FTZ R3, R69, c[0x0][0x23c], -R2 ;  /* 0x00008f0045037a23 */ /* 0x002fcc0000010802 */
        /* <DEDUP_REMOVED lines=8> */
[----:B------:R1:W4:Y:S07]  /*c570*/  MUFU.EX2 R83, R3 ;  /* 0x0000000300537308 */ /* 0x00032e0000000800 */
[C---:B------:R-:W-:Y:S08]  /*c580*/  HMMA.16816.F32 R36, R8.reuse, R24, R152 ;  /* 0x000000180824723c */ /* 0x040ff00000001898 */
[----:B------:R-:W-:Y:S01]  /*c590*/  HMMA.16816.F32 R28, R8, R26, R44 ;  /* 0x0000001a081c723c */ /* 0x000fe2000000182c */
[----:B------:R-:W2:Y:S01]  /*c5a0*/  LDSM.16.MT88.4 R24, [R185+0x5400] ;  /* 0x00540000b918783b */ /* 0x000ea20000004200 */
[----:B-1----:R-:W-:-:S04]  /*c5b0*/  FFMA.FTZ R3, R70, c[0x0][0x23c], -R0 ;  /* 0x00008f0046037a23 */ /* 0x002fc80000010800 */
[----:B------:R1:W-:Y:S01]  /*c5c0*/  MUFU.EX2 R81, R3 ;  /* 0x0000000300517308 */ /* 0x0003e20000000800 */
[----:B---3--:R-:W-:Y:S02]  /*c5d0*/  F2FP.PACK_AB R8, R86, R87 ;  /* 0x000000575608723e */ /* 0x008fe400000000ff */
[----:B----4-:R-:W-:Y:S02]  /*c5e0*/  F2FP.PACK_AB R9, R83, R82 ;  /* 0x000000525309723e */ /* 0x010fe400000000ff */
[----:B------:R-:W-:Y:S01]  /*c5f0*/  F2FP.PACK_AB R10, R84, R85 ;  /* 0x00000055540a723e */ /* 0x000fe200000000ff */
[----:B-1----:R-:W-:-:S04]  /*c600*/  FFMA.FTZ R3, R71, c[0x0][0x23c], -R0 ;  /* 0x00008f0047037a23 */ /* 0x002fc80000010800 */
[----:B------:R-:W1:Y:S02]  /*c610*/  MUFU.EX2 R80, R3 ;  /* 0x0000000300507308 */ /* 0x000e640000000800 */
[----:B-1----:R-:W-:Y:S01]  /*c620*/  F2FP.PACK_AB R11, R80, R81 ;  /* 0x00000051500b723e */ /* 0x002fe200000000ff */
[----:B------:R-:W-:-:S05]  /*c630*/  FFMA.FTZ R3, R181, c[0x0][0x23c], -R2 ;  /* 0x00008f00b5037a23 */ /* 0x000fca0000010802 */
[----:B------:R1:W-:Y:S01]  /*c640*/  MUFU.EX2 R79, R3 ;  /* 0x00000003004f7308 */ /* 0x0003e20000000800 */
[C---:B-----5:R-:W-:Y:S07]  /*c650*/  HMMA.16816.F32 R52, R8.reuse, R18, R32 ;  /* 0x000000120834723c */ /* 0x060fee0000001820 */
[----:B------:R-:W-:Y:S01]  /*c660*/  FFMA.FTZ R35, R149, R5, R226 ;  /* 0x0000000595237223 */ /* 0x000fe200000100e2 */
[----:B--2---:R-:W-:Y:S01]  /*c670*/  HMMA.16816.F32 R136, R8, R12, R136 ;  /* 0x0000000c0888723c */ /* 0x004fe20000001888 */
[----:B------:R-:W2:Y:S01]  /*c680*/  LDL.LU R149, [R1+0xc] ;  /* 0x00000c0001957983 */ /* 0x000ea20000300800 */
[----:B------:R-:W-:-:S02]  /*c690*/  FFMA.FTZ R32, R210, c[0x0][0x23c], -R2 ;  /* 0x00008f00d2207a23 */ /* 0x000fc40000010802 */
[----:B------:R-:W-:Y:S01]  /*c6a0*/  FFMA.FTZ R34, R150, R64, R97 ;  /* 0x0000004096227223 */ /* 0x000fe20000010061 */
[----:B------:R-:W-:Y:S01]  /*c6b0*/  MOV R150, R135 ;  /* 0x0000008700967202 */ /* 0x000fe20000000f00 */
[----:B-1----:R-:W-:Y:S01]  /*c6c0*/  FFMA.FTZ R3, R180, c[0x0][0x23c], -R2 ;  /* 0x00008f00b4037a23 */ /* 0x002fe20000010802 */
[----:B------:R-:W-:Y:S01]  /*c6d0*/  MOV R135, R134 ;  /* 0x0000008600877202 */ /* 0x000fe20000000f00 */
[----:B------:R-:W-:Y:S01]  /*c6e0*/  HMMA.16816.F32 R144, R8, R14, R144 ;  /* 0x0000000e0890723c */ /* 0x000fe20000001890 */
[----:B------:R-:W-:Y:S01]  /*c6f0*/  MOV R134, R168 ;  /* 0x000000a800867202 */ /* 0x000fe20000000f00 */
[----:B------:R1:W3:Y:S01]  /*c700*/  MUFU.EX2 R78, R3 ;  /* 0x00000003004e7308 */ /* 0x0002e20000000800 */
[----:B------:R-:W-:-:S05]  /*c710*/  FFMA.FTZ R33, R148, R7, R245 ;  /* 0x0000000794217223 */ /* 0x000fca00000100f5 */
[----:B------:R-:W-:Y:S07]  /*c720*/  HMMA.16816.F32 R48, R8, R16, R48 ;  /* 0x000000100830723c */ /* 0x000fee0000001830 */
[----:B------:R-:W-:Y:S02]  /*c730*/  F2FP.PACK_AB R8, R173, R174 ;  /* 0x000000aead08723e */ /* 0x000fe400000000ff */
[----:B------:R-:W-:Y:S01]  /*c740*/  F2FP.PACK_AB R9, R126, R228 ;  /* 0x000000e47e09723e */ /* 0x000fe200000000ff */
[----:B-1----:R-:W-:Y:S01]  /*c750*/  FFMA.FTZ R3, R182, c[0x0][0x23c], -R2 ;  /* 0x00008f00b6037a23 */ /* 0x002fe20000010802 */
[----:B------:R-:W-:-:S02]  /*c760*/  F2FP.PACK_AB R10, R118, R172 ;  /* 0x000000ac760a723e */ /* 0x000fc400000000ff */
[----:B------:R-:W-:Y:S01]  /*c770*/  F2FP.PACK_AB R11, R127, R130 ;  /* 0x000000827f0b723e */ /* 0x000fe200000000ff */
[----:B------:R1:W-:Y:S06]  /*c780*/  MUFU.EX2 R77, R3 ;  /* 0x00000003004d7308 */ /* 0x0003ec0000000800 */
[C---:B------:R-:W-:Y:S01]  /*c790*/  HMMA.16816.F32 R44, R8.reuse, R14, R20 ;  /* 0x0000000e082c723c */ /* 0x040fe20000001814 */
[----:B------:R-:W4:Y:S07]  /*c7a0*/  LDSM.16.MT88.4 R20, [R186+0x5400] ;  /* 0x00540000ba14783b */ /* 0x000f2e0000004200 */
[----:B------:R-:W-:Y:S01]  /*c7b0*/  HMMA.16816.F32 R140, R8, R12, R40 ;  /* 0x0000000c088c723c */ /* 0x000fe20000001828 */
[----:B------:R-:W5:Y:S01]  /*c7c0*/  LDSM.16.MT88.4 R12, [R185+0x5800] ;  /* 0x00580000b90c783b */ /* 0x000f620000004200 */
[----:B-1----:R-:W-:-:S04]  /*c7d0*/  FFMA.FTZ R3, R183, c[0x0][0x23c], -R2 ;  /* 0x00008f00b7037a23 */ /* 0x002fc80000010802 */
[----:B------:R1:W1:Y:S02]  /*c7e0*/  MUFU.EX2 R76, R3 ;  /* 0x00000003004c7308 */ /* 0x0002640000000800 */
[C---:B------:R-:W-:Y:S07]  /*c7f0*/  HMMA.16816.F32 R36, R8.reuse, R16, R36 ;  /* 0x000000100824723c */ /* 0x040fee0000001824 */
[----:B------:R-:W-:Y:S01]  /*c800*/  FFMA.FTZ R16, R209, c[0x0][0x23c], -R2 ;  /* 0x00008f00d1107a23 */ /* 0x000fe20000010802 */
[----:B------:R-:W-:Y:S01]  /*c810*/  HMMA.16816.F32 R28, R8, R18, R28 ;  /* 0x00000012081c723c */ /* 0x000fe2000000181c */
[----:B------:R-:W-:-:S02]  /*c820*/  FFMA.FTZ R17, R221, c[0x0][0x23c], -R4 ;  /* 0x00008f00dd117a23 */ /* 0x000fc40000010804 */
[----:B-1----:R-:W-:-:S04]  /*c830*/  FFMA.FTZ R3, R198, c[0x0][0x23c], -R2 ;  /* 0x00008f00c6037a23 */ /* 0x002fc80000010802 */
[----:B---3--:R-:W-:Y:S01]  /*c840*/  F2FP.PACK_AB R8, R78, R79 ;  /* 0x0000004f4e08723e */ /* 0x008fe200000000ff */
[--C-:B------:R-:W-:Y:S01]  /*c850*/  FFMA.FTZ R18, R207, c[0x0][0x23c], -R2.reuse ;  /* 0x00008f00cf127a23 */ /* 0x100fe20000010802 */
[----:B------:R-:W-:Y:S01]  /*c860*/  F2FP.PACK_AB R10, R76, R77 ;  /* 0x0000004d4c0a723e */ /* 0x000fe200000000ff */
[----:B------:R1:W-:Y:S01]  /*c870*/  MUFU.EX2 R75, R3 ;  /* 0x00000003004b7308 */ /* 0x0003e20000000800 */
[----:B------:R-:W-:Y:S02]  /*c880*/  FFMA.FTZ R19, R208, c[0x0][0x23c], -R2 ;  /* 0x00008f00d0137a23 */ /* 0x000fe40000010802 */
[----:B-1----:R-:W-:-:S05]  /*c890*/  FFMA.FTZ R3, R199, c[0x0][0x23c], -R0 ;  /* 0x00008f00c7037a23 */ /* 0x002fca0000010800 */
[----:B------:R1:W-:Y:S02]  /*c8a0*/  MUFU.EX2 R73, R3 ;  /* 0x0000000300497308 */ /* 0x0003e40000000800 */
[----:B-1----:R-:W-:-:S06]  /*c8b0*/  FFMA.FTZ R3, R200, c[0x0][0x23c], -R0 ;  /* 0x00008f00c8037a23 */ /* 0x002fcc0000010800 */
[----:B------:R1:W3:Y:S02]  /*c8c0*/  MUFU.EX2 R74, R3 ;  /* 0x00000003004a7308 */ /* 0x0002e40000000800 */
[----:B-1----:R-:W-:Y:S01]  /*c8d0*/  FFMA.FTZ R3, R202, c[0x0][0x23c], -R0 ;  /* 0x00008f00ca037a23 */ /* 0x002fe20000010800 */
[----:B---3--:R-:W-:-:S05]  /*c8e0*/  F2FP.PACK_AB R9, R74, R73 ;  /* 0x000000494a09723e */ /* 0x008fca00000000ff */
[----:B------:R1:W-:Y:S02]  /*c8f0*/  MUFU.EX2 R72, R3 ;  /* 0x0000000300487308 */ /* 0x0003e40000000800 */
[----:B-1----:R-:W-:-:S06]  /*c900*/  FFMA.FTZ R3, R201, c[0x0][0x23c], -R0 ;  /* 0x00008f00c9037a23 */ /* 0x002fcc0000010800 */
[----:B------:R-:W1:Y:S02]  /*c910*/  MUFU.EX2 R71, R3 ;  /* 0x0000000300477308 */ /* 0x000e640000000800 */
[----:B-1----:R-:W-:Y:S01]  /*c920*/  F2FP.PACK_AB R11, R71, R72 ;  /* 0x00000048470b723e */ /* 0x002fe200000000ff */
[----:B------:R-:W-:-:S05]  /*c930*/  FFMA.FTZ R3, R204, c[0x0][0x23c], -R2 ;  /* 0x00008f00cc037a23 */ /* 0x000fca0000010802 */
[----:B------:R1:W3:Y:S01]  /*c940*/  MUFU.EX2 R70, R3 ;  /* 0x0000000300467308 */ /* 0x0002e20000000800 */
[C---:B------:R-:W-:Y:S08]  /*c950*/  HMMA.16816.F32 R136, R8.reuse, R24, R136 ;  /* 0x000000180888723c */ /* 0x040ff00000001888 */
[----:B------:R-:W-:Y:S01]  /*c960*/  HMMA.16816.F32 R144, R8, R26, R144 ;  /* 0x0000001a0890723c */ /* 0x000fe20000001890 */
[----:B-1----:R-:W-:-:S07]  /*c970*/  FFMA.FTZ R3, R203, c[0x0][0x23c], -R2 ;  /* 0x00008f00cb037a23 */ /* 0x002fce0000010802 */
[C---:B----4-:R-:W-:Y:S01]  /*c980*/  HMMA.16816.F32 R156, R8.reuse, R20, R48 ;  /* 0x00000014089c723c */ /* 0x050fe20000001830 */
[----:B------:R1:W-:Y:S07]  /*c990*/  MUFU.EX2 R69, R3 ;  /* 0x0000000300457308 */ /* 0x0003ee0000000800 */
[----:B------:R-:W-:Y:S01]  /*c9a0*/  HMMA.16816.F32 R40, R8, R22, R52 ;  /* 0x000000160828723c */ /* 0x000fe20000001834 */
[----:B------:R-:W4:Y:S01]  /*c9b0*/  LDSM.16.MT88.4 R8, [R186+0x5800] ;  /* 0x00580000ba08783b */ /* 0x000f220000004200 */
[----:B-1----:R-:W-:-:S02]  /*c9c0*/  FFMA.FTZ R3, R205, c[0x0][0x23c], -R2 ;  /* 0x00008f00cd037a23 */ /* 0x002fc40000010802 */
[----:B------:R-:W-:Y:S02]  /*c9d0*/  FFMA.FTZ R2, R213, c[0x0][0x23c], -R0 ;  /* 0x00008f00d5027a23 */ /* 0x000fe40000010800 */
[----:B------:R1:W-:Y:S01]  /*c9e0*/  MUFU.EX2 R68, R3 ;  /* 0x0000000300447308 */ /* 0x0003e20000000800 */
[----:B------:R-:W-:Y:S02]  /*c9f0*/  MOV R168, R6 ;  /* 0x0000000600a87202 */ /* 0x000fe40000000f00 */
[----:B------:R-:W-:-:S05]  /*ca00*/  F2FP.PACK_AB R4, R99, R132 ;  /* 0x000000846304723e */ /* 0x000fca00000000ff */
[----:B------:R3:W-:Y:S01]  /*ca10*/  MUFU.EX2 R54, R2 ;  /* 0x0000000200367308 */ /* 0x0007e20000000800 */
[----:B-1----:R-:W-:-:S07]  /*ca20*/  FFMA.FTZ R3, R211, c[0x0][0x23c], -R0 ;  /* 0x00008f00d3037a23 */ /* 0x002fce0000010800 */
[----:B------:R1:W-:Y:S01]  /*ca30*/  MUFU.EX2 R67, R3 ;  /* 0x0000000300437308 */ /* 0x0003e20000000800 */
[----:B---3--:R-:W-:Y:S01]  /*ca40*/  FFMA.FTZ R2, R214, c[0x0][0x23c], -R0 ;  /* 0x00008f00d6027a23 */ /* 0x008fe20000010800 */
[----:B------:R-:W-:Y:S02]  /*ca50*/  F2FP.PACK_AB R5, R236, R234 ;  /* 0x000000eaec05723e */ /* 0x000fe400000000ff */
[----:B------:R-:W-:-:S04]  /*ca60*/  F2FP.PACK_AB R6, R171, R178 ;  /* 0x000000b2ab06723e */ /* 0x000fc800000000ff */
[----:B------:R-:W-:Y:S01]  /*ca70*/  MUFU.EX2 R53, R2 ;  /* 0x0000000200357308 */ /* 0x000fe20000000800 */
[----:B------:R-:W-:Y:S01]  /*ca80*/  F2FP.PACK_AB R7, R129, R128 ;  /* 0x000000808107723e */ /* 0x000fe200000000ff */
[----:B-1----:R-:W-:-:S06]  /*ca90*/  FFMA.FTZ R3, R212, c[0x0][0x23c], -R0 ;  /* 0x00008f00d4037a23 */ /* 0x002fcc0000010800 */
[----:B------:R1:W3:Y:S01]  /*caa0*/  MUFU.EX2 R66, R3 ;  /* 0x0000000300427308 */ /* 0x0002e20000000800 */
[C---:B------:R-:W-:Y:S07]  /*cab0*/  HMMA.16816.F32 R36, R4.reuse, R20, R36 ;  /* 0x000000140424723c */ /* 0x040fee0000001824 */
[----:B------:R3:W2:Y:S01]  /*cac0*/  MUFU.EX2 R52, R17 ;  /* 0x0000001100347308 */ /* 0x0006a20000000800 */
[C---:B------:R-:W-:Y:S08]  /*cad0*/  HMMA.16816.F32 R140, R4.reuse, R24, R140 ;  /* 0x00000018048c723c */ /* 0x040ff0000000188c */
[----:B------:R-:W-:Y:S01]  /*cae0*/  HMMA.16816.F32 R44, R4, R26, R44 ;  /* 0x0000001a042c723c */ /* 0x000fe2000000182c */
[----:B------:R4:W-:Y:S01]  /*caf0*/  MUFU.EX2 R51, R16 ;  /* 0x0000001000337308 */ /* 0x0009e20000000800 */
[----:B-1----:R-:W-:-:S02]  /*cb00*/  FFMA.FTZ R3, R218, c[0x0][0x23c], -R0 ;  /* 0x00008f00da037a23 */ /* 0x002fc40000010800 */
[----:B------:R-:W-:Y:S01]  /*cb10*/  FADD.FTZ R35, R227, R35 ;  /* 0x00000023e3237221 */ /* 0x000fe20000010000 */
[----:B------:R-:W-:Y:S01]  /*cb20*/  MOV R198, R163 ;  /* 0x000000a300c67202 */ /* 0x000fe20000000f00 */
[--C-:B------:R-:W-:Y:S01]  /*cb30*/  FFMA.FTZ R2, R217, c[0x0][0x23c], -R0.reuse ;  /* 0x00008f00d9027a23 */ /* 0x100fe20000010800 */
[----:B------:R-:W-:Y:S01]  /*cb40*/  MOV R183, R162 ;  /* 0x000000a200b77202 */ /* 0x000fe20000000f00 */
[----:B------:R-:W-:Y:S01]  /*cb50*/  HMMA.16816.F32 R20, R4, R22, R28 ;  /* 0x000000160414723c */ /* 0x000fe2000000181c */
[----:B------:R1:W-:Y:S01]  /*cb60*/  MUFU.EX2 R50, R18 ;  /* 0x0000001200327308 */ /* 0x0003e20000000800 */
[----:B---3--:R-:W-:Y:S01]  /*cb70*/  FFMA.FTZ R17, R216, c[0x0][0x23c], -R0 ;  /* 0x00008f00d8117a23 */ /* 0x008fe20000010800 */
[----:B------:R-:W-:Y:S01]  /*cb80*/  MOV R182, R161 ;  /* 0x000000a100b67202 */ /* 0x000fe20000000f00 */
[----:B------:R-:W-:Y:S03]  /*cb90*/  LDSM.16.MT88.4 R24, [R186+0x5c00] ;  /* 0x005c0000ba18783b */ /* 0x000fe60000004200 */
[----:B------:R-:W-:-:S02]  /*cba0*/  F2FP.PACK_AB R4, R70, R75 ;  /* 0x0000004b4604723e */ /* 0x000fc400000000ff */
[----:B------:R-:W-:Y:S02]  /*cbb0*/  F2FP.PACK_AB R5, R66, R67 ;  /* 0x000000434205723e */ /* 0x000fe400000000ff */
[----:B------:R-:W-:Y:S02]  /*cbc0*/  F2FP.PACK_AB R6, R68, R69 ;  /* 0x000000454406723e */ /* 0x000fe400000000ff */
[----:B------:R-:W-:Y:S01]  /*cbd0*/  F2FP.PACK_AB R7, R53, R54 ;  /* 0x000000363507723e */ /* 0x000fe200000000ff */
[----:B----4-:R-:W-:Y:S01]  /*cbe0*/  FFMA.FTZ R16, R215, c[0x0][0x23c], -R0 ;  /* 0x00008f00d7107a23 */ /* 0x010fe20000010800 */
[----:B------:R-:W-:Y:S01]  /*cbf0*/  MUFU.EX2 R48, R32 ;  /* 0x0000002000307308 */ /* 0x000fe20000000800 */
[----:B-1----:R-:W-:-:S04]  /*cc00*/  FADD.FTZ R18, R246, R33 ;  /* 0x00000021f6127221 */ /* 0x002fc80000010000 */
[----:B-----5:R-:W-:Y:S01]  /*cc10*/  HMMA.16816.F32 R136, R4, R12, R136 ;  /* 0x0000000c0488723c */ /* 0x020fe20000001888 */
[----:B--2---:R-:W-:-:S07]  /*cc20*/  FFMA.FTZ R0, R149, R65, R108 ;  /* 0x0000004195007223 */ /* 0x004fce000001006c */
[C---:B------:R-:W-:Y:S01]  /*cc30*/  HMMA.16816.F32 R144, R4.reuse, R14, R144 ;  /* 0x0000000e0490723c */ /* 0x040fe20000001890 */
[----:B------:R1:W-:Y:S07]  /*cc40*/  MUFU.EX2 R49, R19 ;  /* 0x0000001300317308 */ /* 0x0003ee0000000800 */
[C---:B------:R-:W-:Y:S01]  /*cc50*/  HMMA.16816.F32 R156, R4.reuse, R8, R156 ;  /* 0x00000008049c723c */ /* 0x040fe2000000189c */
[----:B------:R2:W-:Y:S07]  /*cc60*/  MUFU.EX2 R32, R3 ;  /* 0x0000000300207308 */ /* 0x0005ee0000000800 */
[----:B------:R-:W-:Y:S01]  /*cc70*/  HMMA.16816.F32 R28, R4, R10, R40 ;  /* 0x0000000a041c723c */ /* 0x000fe20000001828 */
[----:B-1----:R-:W-:-:S02]  /*cc80*/  FADD.FTZ R19, R109, R0 ;  /* 0x000000006d137221 */ /* 0x002fc40000010000 */
[----:B------:R-:W-:-:S04]  /*cc90*/  FADD.FTZ R0, R247, R18 ;  /* 0x00000012f7007221 */ /* 0x000fc80000010000 */
[----:B------:R-:W-:Y:S02]  /*cca0*/  F2FP.PACK_AB R4, R169, R170 ;  /* 0x000000aaa904723e */ /* 0x000fe400000000ff */
[----:B------:R-:W-:Y:S02]  /*ccb0*/  F2FP.PACK_AB R5, R107, R131 ;  /* 0x000000836b05723e */ /* 0x000fe400000000ff */
[----:B------:R-:W-:Y:S02]  /*ccc0*/  F2FP.PACK_AB R6, R124, R133 ;  /* 0x000000857c06723e */ /* 0x000fe400000000ff */
[----:B------:R-:W-:Y:S01]  /*ccd0*/  F2FP.PACK_AB R7, R52, R96 ;  /* 0x000000603407723e */ /* 0x000fe200000000ff */
[----:B--2---:R-:W-:Y:S01]  /*cce0*/  FADD.FTZ R3, R114, R34 ;  /* 0x0000002272037221 */ /* 0x004fe20000010000 */
[----:B------:R1:W-:Y:S01]  /*ccf0*/  MUFU.EX2 R18, R2 ;  /* 0x0000000200127308 */ /* 0x0003e20000000800 */
[----:B------:R-:W-:Y:S02]  /*cd00*/  FADD.FTZ R0, R248, R0 ;  /* 0x00000000f8007221 */ /* 0x000fe40000010000 */
[----:B------:R-:W-:-:S02]  /*cd10*/  FADD.FTZ R3, R116, R3 ;  /* 0x0000000374037221 */ /* 0x000fc40000010000 */
[----:B------:R-:W-:Y:S02]  /*cd20*/  HMMA.16816.F32 R152, R4, R8, R36 ;  /* 0x000000080498723c */ /* 0x000fe40000001824 */
[----:B------:R-:W-:-:S05]  /*cd30*/  FADD.FTZ R3, R122, R3 ;  /* 0x000000037a037221 */ /* 0x000fca0000010000 */
[----:B------:R-:W-:Y:S01]  /*cd40*/  FADD.FTZ R8, R115, R19 ;  /* 0x0000001373087221 */ /* 0x000fe20000010000 */
[----:B------:R-:W-:Y:S01]  /*cd50*/  HMMA.16816.F32 R140, R4, R12, R140 ;  /* 0x0000000c048c723c */ /* 0x000fe2000000188c */
[----:B-1----:R-:W-:-:S07]  /*cd60*/  FADD.FTZ R2, R237, R35 ;  /* 0x00000023ed027221 */ /* 0x002fce0000010000 */
[----:B------:R-:W-:Y:S01]  /*cd70*/  HMMA.16816.F32 R12, R4, R14, R44 ;  /* 0x0000000e040c723c */ /* 0x000fe2000000182c */
[----:B------:R-:W-:-:S07]  /*cd80*/  FADD.FTZ R0, R252, R0 ;  /* 0x00000000fc007221 */ /* 0x000fce0000010000 */
[----:B------:R-:W-:Y:S07]  /*cd90*/  HMMA.16816.F32 R20, R4, R10, R20 ;  /* 0x0000000a0414723c */ /* 0x000fee0000001814 */
        /* <DEDUP_REMOVED lines=15> */
[----:B------:R-:W-:Y:S01]  /*ce90*/  MOV R180, R160 ;  /* 0x000000a000b47202 */ /* 0x000fe20000000f00 */
[----:B------:R-:W-:-:S02]  /*cea0*/  FADD.FTZ R0, R121, R6 ;  /* 0x0000000679007221 */ /* 0x000fc40000010000 */
[----:B------:R-:W-:Y:S02]  /*ceb0*/  FADD.FTZ R4, R110, R4 ;  /* 0x000000046e047221 */ /* 0x000fe40000010000 */
[----:B------:R-:W-:Y:S02]  /*cec0*/  FADD.FTZ R6, R182, R5 ;  /* 0x00000005b6067221 */ /* 0x000fe40000010000 */
[----:B------:R-:W-:Y:S01]  /*ced0*/  FADD.FTZ R2, R239, R2 ;  /* 0x00000002ef027221 */ /* 0x000fe20000010000 */
[----:B------:R-:W-:Y:S01]  /*cee0*/  MOV R181, R151 ;  /* 0x0000009700b57202 */ /* 0x000fe20000000f00 */
[----:B------:R-:W-:Y:S02]  /*cef0*/  FADD.FTZ R0, R106, R0 ;  /* 0x000000006a007221 */ /* 0x000fe40000010000 */
[----:B------:R-:W-:Y:S02]  /*cf00*/  FADD.FTZ R4, R101, R4 ;  /* 0x0000000465047221 */ /* 0x000fe40000010000 */
[----:B------:R-:W-:-:S02]  /*cf10*/  FADD.FTZ R6, R180, R6 ;  /* 0x00000006b4067221 */ /* 0x000fc40000010000 */
[----:B------:R-:W-:Y:S01]  /*cf20*/  FADD.FTZ R2, R238, R2 ;  /* 0x00000002ee027221 */ /* 0x000fe20000010000 */
[----:B------:R-:W-:Y:S01]  /*cf30*/  MOV R179, R150 ;  /* 0x0000009600b37202 */ /* 0x000fe20000000f00 */
[----:B------:R-:W-:Y:S01]  /*cf40*/  FADD.FTZ R0, R105, R0 ;  /* 0x0000000069007221 */ /* 0x000fe20000010000 */
[----:B------:R-:W1:Y:S01]  /*cf50*/  MUFU.EX2 R56, R56 ;  /* 0x0000003800387308 */ /* 0x000e620000000800 */
[----:B------:R-:W-:Y:S01]  /*cf60*/  FADD.FTZ R4, R102, R4 ;  /* 0x0000000466047221 */ /* 0x000fe20000010000 */
[----:B------:R-:W2:Y:S01]  /*cf70*/  LDSM.16.MT88.4 R148, [R185+0x5c00] ;  /* 0x005c0000b994783b */ /* 0x000ea20000004200 */
        /* <DEDUP_REMOVED lines=60> */
[----:B------:R-:W3:Y:S01]  /*d340*/  MUFU.EX2 R59, R59 ;  /* 0x0000003b003b7308 */ /* 0x000ee20000000800 */
[----:B------:R-:W-:Y:S02]  /*d350*/  FADD.FTZ R5, R169, R5 ;  /* 0x00000005a9057221 */ /* 0x000fe40000010000 */
[----:B------:R-:W-:Y:S02]  /*d360*/  FADD.FTZ R4, R107, R4 ;  /* 0x000000046b047221 */ /* 0x000fe40000010000 */
[----:B------:R-:W-:-:S02]  /*d370*/  FADD.FTZ R2, R70, R2 ;  /* 0x0000000246027221 */ /* 0x000fc40000010000 */
[----:B------:R-:W-:Y:S01]  /*d380*/  FADD.FTZ R0, R66, R0 ;  /* 0x0000000042007221 */ /* 0x000fe20000010000 */
[----:B------:R-:W4:Y:S01]  /*d390*/  MUFU.EX2 R60, R60 ;  /* 0x0000003c003c7308 */ /* 0x000f220000000800 */
[----:B------:R-:W-:Y:S02]  /*d3a0*/  FADD.FTZ R5, R133, R5 ;  /* 0x0000000585057221 */ /* 0x000fe40000010000 */
[----:B------:R-:W-:Y:S02]  /*d3b0*/  FADD.FTZ R4, R96, R4 ;  /* 0x0000000460047221 */ /* 0x000fe40000010000 */
[----:B------:R-:W-:Y:S02]  /*d3c0*/  FADD.FTZ R2, R69, R2 ;  /* 0x0000000245027221 */ /* 0x000fe40000010000 */
[----:B------:R-:W-:Y:S01]  /*d3d0*/  FADD.FTZ R0, R54, R0 ;  /* 0x0000000036007221 */ /* 0x000fe20000010000 */
[----:B------:R-:W5:Y:S01]  /*d3e0*/  MUFU.EX2 R17, R17 ;  /* 0x0000001100117308 */ /* 0x000f620000000800 */
[----:B------:R-:W-:-:S02]  /*d3f0*/  FADD.FTZ R5, R124, R5 ;  /* 0x000000057c057221 */ /* 0x000fc40000010000 */
[----:B------:R-:W-:Y:S02]  /*d400*/  FADD.FTZ R4, R52, R4 ;  /* 0x0000000434047221 */ /* 0x000fe40000010000 */
[----:B------:R-:W-:-:S03]  /*d410*/  FADD.FTZ R2, R68, R2 ;  /* 0x0000000244027221 */ /* 0x000fc60000010000 */
[----:B------:R-:W2:Y:S01]  /*d420*/  MUFU.EX2 R61, R61 ;  /* 0x0000003d003d7308 */ /* 0x000ea20000000800 */
[----:B------:R-:W-:Y:S02]  /*d430*/  FADD.FTZ R0, R53, R0 ;  /* 0x0000000035007221 */ /* 0x000fe40000010000 */
[----:B------:R-:W-:Y:S02]  /*d440*/  FADD.FTZ R5, R135, R5 ;  /* 0x0000000587057221 */ /* 0x000fe40000010000 */
[----:B-1----:R-:W-:-:S03]  /*d450*/  FADD.FTZ R4, R56, R4 ;  /* 0x0000000438047221 */ /* 0x002fc60000010000 */
[----:B------:R-:W1:Y:S01]  /*d460*/  MUFU.EX2 R16, R16 ;  /* 0x0000001000107308 */ /* 0x000e620000000800 */
[----:B------:R-:W-:Y:S02]  /*d470*/  FADD.FTZ R2, R51, R2 ;  /* 0x0000000233027221 */ /* 0x000fe40000010000 */
[----:B------:R-:W-:Y:S02]  /*d480*/  FADD.FTZ R0, R32, R0 ;  /* 0x0000000020007221 */ /* 0x000fe40000010000 */
[----:B------:R-:W-:Y:S02]  /*d490*/  FADD.FTZ R5, R134, R5 ;  /* 0x0000000586057221 */ /* 0x000fe40000010000 */
[----:B---3--:R-:W-:Y:S02]  /*d4a0*/  FADD.FTZ R4, R59, R4 ;  /* 0x000000043b047221 */ /* 0x008fe40000010000 */
[----:B------:R-:W-:Y:S02]  /*d4b0*/  FADD.FTZ R2, R50, R2 ;  /* 0x0000000232027221 */ /* 0x000fe40000010000 */
[----:B------:R-:W-:-:S02]  /*d4c0*/  FADD.FTZ R0, R18, R0 ;  /* 0x0000000012007221 */ /* 0x000fc40000010000 */
[----:B------:R-:W-:Y:S02]  /*d4d0*/  FADD.FTZ R5, R168, R5 ;  /* 0x00000005a8057221 */ /* 0x000fe40000010000 */
[----:B----4-:R-:W-:Y:S02]  /*d4e0*/  FADD.FTZ R4, R60, R4 ;  /* 0x000000043c047221 */ /* 0x010fe40000010000 */
[----:B------:R-:W-:Y:S02]  /*d4f0*/  FADD.FTZ R2, R49, R2 ;  /* 0x0000000231027221 */ /* 0x000fe40000010000 */
[----:B-----5:R-:W-:Y:S02]  /*d500*/  FADD.FTZ R0, R17, R0 ;  /* 0x0000000011007221 */ /* 0x020fe40000010000 */
[----:B------:R-:W-:Y:S02]  /*d510*/  FADD.FTZ R6, R125, R5 ;  /* 0x000000057d067221 */ /* 0x000fe40000010000 */
[----:B--2---:R-:W-:-:S02]  /*d520*/  FADD.FTZ R5, R61, R4 ;  /* 0x000000043d057221 */ /* 0x004fc40000010000 */
[----:B------:R-:W-:Y:S02]  /*d530*/  FADD.FTZ R4, R48, R2 ;  /* 0x0000000230047221 */ /* 0x000fe40000010000 */
[----:B-1----:R-:W-:Y:S01]  /*d540*/  FADD.FTZ R2, R16, R0 ;  /* 0x0000000010027221 */ /* 0x002fe20000010000 */
[----:B------:R1:W-:Y:S04]  /*d550*/  STL [R1], R6 ;  /* 0x0000000601007387 */ /* 0x0003e80000100800 */
[----:B------:R1:W-:Y:S04]  /*d560*/  STL [R1+0x4], R5 ;  /* 0x0000040501007387 */ /* 0x0003e80000100800 */
[----:B------:R1:W-:Y:S04]  /*d570*/  STL [R1+0x8], R4 ;  /* 0x0000080401007387 */ /* 0x0003e80000100800 */
[----:B------:R1:W-:Y:S01]  /*d580*/  STL [R1+0xc], R2 ;  /* 0x00000c0201007387 */ /* 0x0003e20000100800 */
[----:B------:R-:W-:-:S02]  /*d590*/  F2FP.PACK_AB R160, R50, R51 ;  /* 0x0000003332a0723e */ /* 0x000fc400000000ff */
[----:B------:R-:W-:Y:S02]  /*d5a0*/  F2FP.PACK_AB R161, R18, R32 ;  /* 0x0000002012a1723e */ /* 0x000fe400000000ff */
[----:B------:R-:W-:Y:S02]  /*d5b0*/  F2FP.PACK_AB R162, R48, R49 ;  /* 0x0000003130a2723e */ /* 0x000fe400000000ff */
[----:B------:R-:W-:Y:S02]  /*d5c0*/  F2FP.PACK_AB R163, R16, R17 ;  /* 0x0000001110a3723e */ /* 0x000fe400000000ff */
[----:B------:R-:W-:Y:S02]  /*d5d0*/  F2FP.PACK_AB R164, R134, R135 ;  /* 0x0000008786a4723e */ /* 0x000fe400000000ff */
[----:B------:R-:W-:Y:S02]  /*d5e0*/  F2FP.PACK_AB R165, R59, R56 ;  /* 0x000000383ba5723e */ /* 0x000fe400000000ff */
[----:B------:R-:W-:-:S02]  /*d5f0*/  F2FP.PACK_AB R166, R125, R168 ;  /* 0x000000a87da6723e */ /* 0x000fc400000000ff */
[----:B------:R-:W-:Y:S01]  /*d600*/  F2FP.PACK_AB R167, R61, R60 ;  /* 0x0000003c3da7723e */ /* 0x000fe200000000ff */
[----:B------:R-:W-:Y:S01]  /*d610*/  HMMA.16816.F32 R136, R160, R148, R136 ;  /* 0x00000094a088723c */ /* 0x000fe20000001888 */
[----:B------:R-:W-:Y:S02]  /*d620*/  MOV R37, R62 ;  /* 0x0000003e00257202 */ /* 0x000fe40000000f00 */
[----:B------:R-:W-:-:S05]  /*d630*/  MOV R38, R63 ;  /* 0x0000003f00267202 */ /* 0x000fca0000000f00 */
[----:B------:R-:W-:Y:S01]  /*d640*/  HMMA.16816.F32 R144, R160, R150, R144 ;  /* 0x00000096a090723c */ /* 0x000fe20000001890 */
[----:B------:R-:W-:Y:S02]  /*d650*/  MOV R3, R57 ;  /* 0x0000003900037202 */ /* 0x000fe40000000f00 */
[----:B------:R-:W-:-:S05]  /*d660*/  MOV R36, R58 ;  /* 0x0000003a00247202 */ /* 0x000fca0000000f00 */
[----:B------:R-:W-:Y:S01]  /*d670*/  HMMA.16816.F32 R140, R164, R148, R140 ;  /* 0x00000094a48c723c */ /* 0x000fe2000000188c */
[----:B------:R-:W-:Y:S02]  /*d680*/  @P1 MOV R37, R62 ;  /* 0x0000003e00251202 */ /* 0x000fe40000000f00 */
[----:B------:R-:W-:-:S05]  /*d690*/  @P1 MOV R38, R63 ;  /* 0x0000003f00261202 */ /* 0x000fca0000000f00 */
[----:B------:R-:W-:Y:S01]  /*d6a0*/  HMMA.16816.F32 R156, R160, R24, R156 ;  /* 0x00000018a09c723c */ /* 0x000fe2000000189c */
[----:B------:R-:W-:Y:S02]  /*d6b0*/  @P1 MOV R3, R57 ;  /* 0x0000003900031202 */ /* 0x000fe40000000f00 */
[----:B------:R-:W-:-:S05]  /*d6c0*/  @P1 MOV R36, R58 ;  /* 0x0000003a00241202 */ /* 0x000fca0000000f00 */
[----:B------:R-:W-:Y:S01]  /*d6d0*/  HMMA.16816.F32 R148, R164, R150, R12 ;  /* 0x00000096a494723c */ /* 0x000fe2000000180c */
[----:B------:R-:W-:Y:S02]  /*d6e0*/  MOV R0, R225 ;  /* 0x000000e100007202 */ /* 0x000fe40000000f00 */
[----:B------:R-:W-:-:S05]  /*d6f0*/  @P1 IADD3 R198, R224, -0x3, RZ ;  /* 0xfffffffde0c61810 */ /* 0x000fca0007ffe0ff */
[----:B------:R-:W-:Y:S08]  /*d700*/  HMMA.16816.F32 R152, R164, R24, R152 ;  /* 0x00000018a498723c */ /* 0x000ff00000001898 */
[-C--:B------:R-:W-:Y:S08]  /*d710*/  HMMA.16816.F32 R160, R160, R26.reuse, R28 ;  /* 0x0000001aa0a0723c */ /* 0x080ff0000000181c */
[----:B------:R-:W-:Y:S01]  /*d720*/  HMMA.16816.F32 R164, R164, R26, R20 ;  /* 0x0000001aa4a4723c */ /* 0x000fe20000001814 */
[----:B------:R-:W-:Y:S05]  /*d730*/  @!UPT UIADD3 URZ, URZ, URZ, URZ ;  /* 0x0000003f3f3ff290 */ /* 0x000fea000fffe03f */
[----:B------:R-:W-:Y:S11]  /*d740*/  @P1 BRA `(.L_x_443) ;  /* 0x0000001000001947 */ /* 0x000ff60003800000 */
.L_x_439:
[----:B-1----:R-:W-:-:S07]  /*d750*/  IADD3 R198, R0, -0x1, RZ ;  /* 0xffffffff00c67810 */ /* 0x002fce0007ffe0ff */
.L_x_443:
[----:B-1----:R-:W-:-:S13]  /*d760*/  ISETP.GE.AND P0, PT, R198, RZ, PT ;  /* 0x000000ffc600720c */ /* 0x002fda0003f06270 */
[----:B------:R-:W-:Y:S05]  /*d770*/  @!P0 BRA `(.L_x_444) ;  /* 0x00004cd000008947 */ /* 0x000fea0003800000 */
[----:B------:R-:W2:Y:S01]  /*d780*/  LDL.LU.64 R4, [R1+0x40] ;  /* 0x0000400001047983 */ /* 0x000ea20000300a00 */
[----:B------:R-:W-:Y:S01]  /*d790*/  MOV R135, R3 ;  /* 0x0000000300877202 */ /* 0x000fe20000000f00 */
[----:B------:R-:W-:Y:S01]  /*d7a0*/  ULDC.64 UR4, c[0x0][0x1a0] ;  /* 0x0000680000047ab9 */ /* 0x000fe20000000a00 */
[----:B------:R-:W-:Y:S01]  /*d7b0*/  IMAD.MOV.U32 R133, RZ, RZ, R37 ;  /* 0x000000ffff857224 */ /* 0x000fe200078e0025 */
[----:B------:R-:W3:Y:S01]  /*d7c0*/  LDL.64 R6, [R1+0x18] ;  /* 0x0000180001067983 */ /* 0x000ee20000100a00 */
[----:B------:R-:W-:Y:S01]  /*d7d0*/  MOV R3, R251 ;  /* 0x000000fb00037202 */ /* 0x000fe20000000f00 */
[----:B------:R-:W-:Y:S01]  /*d7e0*/  USHF.L.U64.HI UR6, UR4, 0x6, UR5 ;  /* 0x0000000604067899 */ /* 0x000fe20008010205 */
[----:B------:R-:W-:Y:S01]  /*d7f0*/  IMAD.MOV.U32 R132, RZ, RZ, R38 ;  /* 0x000000ffff847224 */ /* 0x000fe200078e0026 */
[----:B------:R-:W-:Y:S01]  /*d800*/  USHF.L.U32 UR7, UR4, 0x6, URZ ;  /* 0x0000000604077899 */ /* 0x000fe2000800063f */
[----:B------:R-:W-:Y:S01]  /*d810*/  IMAD.MOV.U32 R134, RZ, RZ, R36 ;  /* 0x000000ffff867224 */ /* 0x000fe200078e0024 */
[----:B------:R-:W-:-:S02]  /*d820*/  UIMAD.WIDE.U32 UR12, UR4, 0x60, URZ ;  /* 0x00000060040c78a5 */ /* 0x000fc4000f8e003f */
[----:B------:R-:W-:-:S03]  /*d830*/  UIMAD UR10, UR5, 0x60, URZ ;  /* 0x00000060050a78a4 */ /* 0x000fc6000f8e023f */
[----:B------:R-:W-:Y:S02]  /*d840*/  ULDC.64 UR4, c[0x0][0x198] ;  /* 0x0000660000047ab9 */ /* 0x000fe40000000a00 */
[----:B------:R-:W-:Y:S02]  /*d850*/  USHF.L.U64.HI UR11, UR4, 0x6, UR5 ;  /* 0x00000006040b7899 */ /* 0x000fe40008010205 */
[----:B------:R-:W-:Y:S02]  /*d860*/  UIMAD.WIDE.U32 UR14, UR4, 0x60, URZ ;  /* 0x00000060040e78a5 */ /* 0x000fe4000f8e003f */
[----:B------:R-:W-:Y:S02]  /*d870*/  UIMAD UR5, UR5, 0x60, URZ ;  /* 0x00000060050578a4 */ /* 0x000fe4000f8e023f */
[----:B------:R-:W-:Y:S02]  /*d880*/  USHF.L.U32 UR4, UR4, 0x6, URZ ;  /* 0x0000000604047899 */ /* 0x000fe4000800063f */
[----:B------:R-:W-:-:S02]  /*d890*/  UIADD3 UR10, UR10, UR13, URZ ;  /* 0x0000000d0a0a7290 */ /* 0x000fc4000fffe03f */
[----:B------:R-:W-:Y:S01]  /*d8a0*/  UIADD3 UR5, UR5, UR15, URZ ;  /* 0x0000000f05057290 */ /* 0x000fe2000fffe03f */
[----:B--2---:R-:W-:-:S05]  /*d8b0*/  MOV R2, R4 ;  /* 0x0000000400027202 */ /* 0x004fca0000000f00 */
[----:B------:R1:W-:Y:S01]  /*d8c0*/  STL.64 [R1+0x10], R2 ;  /* 0x0000100201007387 */ /* 0x0003e20000100a00 */
[----:B---3--:R-:W-:Y:S01]  /*d8d0*/  ISETP.GE.AND P0, PT, R6, c[0x0][0x220], PT ;  /* 0x0000880006007a0c */ /* 0x008fe20003f06270 */
[----:B------:R-:W-:Y:S05]  /*d8e0*/  BRA `(.L_x_445) ;  /* 0x0000035000007947 */ /* 0x000fea0003800000 */
.L_x_447:
[----:B------:R-:W2:Y:S01]  /*d8f0*/  LDL.64 R216, [R1+0x28] ;  /* 0x0000280001d87983 */ /* 0x000ea20000100a00 */
[----:B------:R-:W-:Y:S01]  /*d900*/  IADD3 R0, R198, -0x1, RZ ;  /* 0xffffffffc6007810 */ /* 0x000fe20007ffe0ff */
[----:B------:R-:W-:Y:S02]  /*d910*/  IMAD.MOV.U32 R214, RZ, RZ, c[0x0][0x198] ;  /* 0x00006600ffd67624 */ /* 0x000fe400078e00ff */
[----:B------:R-:W3:Y:S01]  /*d920*/  LDL.64 R212, [R1+0x20] ;  /* 0x0000200001d47983 */ /* 0x000ee20000100a00 */
        /* <DEDUP_REMOVED lines=9> */
[----:B---3--:R-:W-:Y:S01]  /*d9c0*/  IMAD.MOV.U32 R212, RZ, RZ, c[0x0][0x198] ;  /* 0x00006600ffd47624 */ /* 0x008fe200078e00ff */
[C---:B--2---:R-:W-:Y:S04]  /*d9d0*/  LEA R0, P3, R2.reuse, R216, 0x7 ;  /* 0x000000d802007211 */ /* 0x044fe800078638ff */
[----:B------:R-:W-:Y:S01]  /*d9e0*/  LEA.HI.X R2, R2, R213, R4, 0x7, P3 ;  /* 0x000000d502027211 */ /* 0x000fe200018f3c04 */
[----:B------:R-:W-:Y:S01]  /*d9f0*/  IMAD.MOV.U32 R213, RZ, RZ, 0x5 ;  /* 0x00000005ffd57424 */ /* 0x000fe200078e00ff */
[----:B------:R-:W-:Y:S02]  /*da00*/  @!P0 LEA R10, P6, R0, c[0x0][0x168], 0x1 ;  /* 0x00005a00000a8a11 */ /* 0x000fe400078c08ff */
[----:B------:R-:W-:Y:S02]  /*da10*/  @!P0 IADD3 R5, P4, R214, R0, RZ ;  /* 0x00000000d6058210 */ /* 0x000fe40007f9e0ff */
[----:B------:R-:W-:Y:S02]  /*da20*/  SHF.L.U64.HI R212, R212, R213, c[0x0][0x19c] ;  /* 0x00006700d4d47619 */ /* 0x000fe400000102d5 */
[--C-:B------:R-:W-:Y:S02]  /*da30*/  @!P0 LEA.HI.X R11, R0, c[0x0][0x16c], R2.reuse, 0x1, P6 ;  /* 0x00005b00000b8a11 */ /* 0x100fe400030f0c02 */
[C---:B------:R-:W-:Y:S01]  /*da40*/  @!P0 LEA R8, P5, R5.reuse, c[0x0][0x168], 0x1 ;  /* 0x00005a0005088a11 */ /* 0x040fe200078a08ff */
        /* <DEDUP_REMOVED lines=10> */
[C---:B------:R-:W-:Y:S01]  /*daf0*/  @!P0 IADD3.X R12, R2.reuse, UR11, RZ, P2, !PT ;  /* 0x0000000b020c8c10 */ /* 0x040fe200097fe4ff */
        /* <DEDUP_REMOVED lines=20> */
.L_x_445:
[----:B-1----:R-:W2:Y:S01]  /*dc40*/  LDL.64 R2, [R1+0x10] ;  /* 0x0000100001027983 */ /* 0x002ea20000100a00 */
[----:B------:R-:W-:Y:S04]  /*dc50*/  DEPBAR.LE SB0, 0x0 ;  /* 0x000080000000791a */ /* 0x000fe80000000000 */
[----:B------:R-:W-:Y:S01]  /*dc60*/  SHF.R.S32.HI R4, RZ, 0x1f, R198 ;  /* 0x0000001fff047819 */ /* 0x000fe200000114c6 */
[----:B------:R-:W-:Y:S01]  /*dc70*/  BAR.SYNC.DEFER_BLOCKING 0x0 ;  /* 0x0000000000007b1d */ /* 0x000fe20000010000 */
[----:B------:R-:W-:Y:S02]  /*dc80*/  MOV R7, 0x7 ;  /* 0x0000000700077802 */ /* 0x000fe40000000f00 */
[----:B------:R-:W-:Y:S02]  /*dc90*/  MOV R6, c[0x0][0x1a0] ;  /* 0x0000680000067a02 */ /* 0x000fe40000000f00 */
[----:B------:R-:W-:Y:S02]  /*dca0*/  MOV R14, 0x5 ;  /* 0x00000005000e7802 */ /* 0x000fe40000000f00 */
[----:B------:R-:W-:Y:S02]  /*dcb0*/  SHF.L.U32 R6, R6, 0x7, RZ ;  /* 0x0000000706067819 */ /* 0x000fe400000006ff */
[----:B------:R-:W-:Y:S02]  /*dcc0*/  MOV R0, c[0x0][0x1a0] ;  /* 0x0000680000007a02 */ /* 0x000fe40000000f00 */
[----:B------:R-:W-:Y:S02]  /*dcd0*/  MOV R5, c[0x0][0x1a0] ;  /* 0x0000680000057a02 */ /* 0x000fe40000000f00 */
[----:B------:R-:W-:Y:S02]  /*dce0*/  SHF.L.U64.HI R0, R0, R7, c[0x0][0x1a4] ;  /* 0x0000690000007619 */ /* 0x000fe40000010207 */
[----:B------:R-:W-:Y:S02]  /*dcf0*/  SHF.L.U32 R5, R5, 0x5, RZ ;  /* 0x0000000505057819 */ /* 0x000fe400000006ff */
[----:B------:R-:W-:Y:S01]  /*dd00*/  MOV R13, c[0x0][0x1a0] ;  /* 0x00006800000d7a02 */ /* 0x000fe20000000f00 */
[----:B------:R-:W-:Y:S03]  /*dd10*/  IMAD R0, R0, R198, RZ ;  /* 0x000000c600007224 */ /* 0x000fe600078e02ff */
[----:B------:R-:W-:Y:S01]  /*dd20*/  SHF.L.U64.HI R13, R13, R14, c[0x0][0x1a4] ;  /* 0x000069000d0d7619 */ /* 0x000fe2000001020e */
[-C--:B------:R-:W-:Y:S01]  /*dd30*/  IMAD R0, R4, R6.reuse, R0 ;  /* 0x0000000604007224 */ /* 0x080fe200078e0200 */
[----:B------:R-:W-:Y:S06]  /*dd40*/  @P0 STS.64 [R197+0x4008], RZ ;  /* 0x004008ffc5000388 */ /* 0x000fec0000000a00 */
[----:B------:R-:W-:Y:S04]  /*dd50*/  @P0 STS [R197+0x4000], RZ ;  /* 0x004000ffc5000388 */ /* 0x000fe80000000800 */
[----:B------:R-:W-:Y:S01]  /*dd60*/  @P0 STS [R197+0x4004], RZ ;  /* 0x004004ffc5000388 */ /* 0x000fe20000000800 */
[----:B--2---:R-:W-:Y:S05]  /*dd70*/  IMAD.WIDE.U32 R2, R198, R6, R2 ;  /* 0x00000006c6027225 */ /* 0x004fea00078e0002 */
[C---:B------:R-:W-:Y:S02]  /*dd80*/  @!P0 LEA R10, P6, R2.reuse, c[0x0][0x170], 0x1 ;  /* 0x00005c00020a8a11 */ /* 0x040fe400078c08ff */
[----:B------:R-:W-:Y:S02]  /*dd90*/  IADD3 R0, R3, R0, RZ ;  /* 0x0000000003007210 */ /* 0x000fe40007ffe0ff */
[----:B------:R-:W-:Y:S02]  /*dda0*/  @!P0 IADD3 R5, P1, R5, R2, RZ ;  /* 0x0000000205058210 */ /* 0x000fe40007f3e0ff */
[C---:B------:R-:W-:Y:S02]  /*ddb0*/  @!P0 LEA.HI.X R11, R2.reuse, c[0x0][0x174], R0, 0x1, P6 ;  /* 0x00005d00020b8a11 */ /* 0x040fe400030f0c00 */
[----:B------:R-:W-:Y:S02]  /*ddc0*/  @!P0 LEA R8, P5, R5, c[0x0][0x170], 0x1 ;  /* 0x00005c0005088a11 */ /* 0x000fe400078a08ff */
[----:B------:R-:W-:Y:S01]  /*ddd0*/  @!P0 IADD3.X R3, R13, R0, RZ, P1, !PT ;  /* 0x000000000d038210 */ /* 0x000fe20000ffe4ff */
[----:B------:R-:W-:Y:S01]  /*dde0*/  @!PT LDS RZ, [RZ] ;  /* 0x00000000fffff984 */ /* 0x000fe20000000800 */
[----:B------:R-:W-:Y:S01]  /*ddf0*/  @!PT LDS RZ, [RZ] ;  /* 0x00000000fffff984 */ /* 0x000fe20000000800 */
[----:B------:R-:W-:Y:S01]  /*de00*/  @!PT LDS RZ, [RZ] ;  /* 0x00000000fffff984 */ /* 0x000fe20000000800 */
[----:B------:R1:W-:Y:S01]  /*de10*/  @!P0 LDGSTS.E.BYPASS.LTC128B.128 [R197+0x4000], [R10.64] ;  /* 0x040000000ac58fae */ /* 0x0003e2000b901d48 */
[----:B------:R-:W-:Y:S02]  /*de20*/  @!P0 IADD3 R7, P4, R2, UR7, RZ ;  /* 0x0000000702078c10 */ /* 0x000fe4000ff9e0ff */
[----:B------:R-:W-:Y:S02]  /*de30*/  @!P0 LEA.HI.X R9, R5, c[0x0][0x174], R3, 0x1, P5 ;  /* 0x00005d0005098a11 */ /* 0x000fe400028f0c03 */
[C---:B------:R-:W-:Y:S02]  /*de40*/  @!P0 LEA R6, P3, R7.reuse, c[0x0][0x170], 0x1 ;  /* 0x00005c0007068a11 */ /* 0x040fe400078608ff */
[----:B------:R-:W-:Y:S01]  /*de50*/  @!P0 IADD3.X R13, R0, UR6, RZ, P4, !PT ;  /* 0x00000006000d8c10 */ /* 0x000fe2000a7fe4ff */
[----:B------:R-:W-:Y:S01]  /*de60*/  @P0 STS.128 [R197+0x4800], RZ ;  /* 0x004800ffc5000388 */ /* 0x000fe20000000c00 */
[----:B------:R-:W-:Y:S02]  /*de70*/  @!P0 IADD3 R12, P2, R2, UR12, RZ ;  /* 0x0000000c020c8c10 */ /* 0x000fe4000ff5e0ff */
[----:B------:R-:W-:Y:S02]  /*de80*/  @!P0 LEA.HI.X R7, R7, c[0x0][0x174], R13, 0x1, P3 ;  /* 0x00005d0007078a11 */ /* 0x000fe400018f0c0d */
[----:B------:R-:W-:Y:S02]  /*de90*/  @!P0 LEA R4, P1, R12, c[0x0][0x170], 0x1 ;  /* 0x00005c000c048a11 */ /* 0x000fe400078208ff */
[----:B------:R-:W-:Y:S01]  /*dea0*/  @!P0 IADD3.X R14, R0, UR10, RZ, P2, !PT ;  /* 0x0000000a000e8c10 */ /* 0x000fe200097fe4ff */
[----:B------:R-:W-:Y:S01]  /*deb0*/  @!PT LDS RZ, [RZ] ;  /* 0x00000000fffff984 */ /* 0x000fe20000000800 */
[----:B------:R-:W-:Y:S01]  /*dec0*/  @!PT LDS RZ, [RZ] ;  /* 0x00000000fffff984 */ /* 0x000fe20000000800 */
[----:B------:R-:W-:Y:S01]  /*ded0*/  @!PT LDS RZ, [RZ] ;  /* 0x00000000fffff984 */ /* 0x000fe20000000800 */
[----:B------:R1:W-:Y:S03]  /*dee0*/  @!P0 LDGSTS.E.BYPASS.LTC128B.128 [R197+0x4800], [R8.64] ;  /* 0x0480000008c58fae */ /* 0x0003e6000b901d48 */
[----:B------:R-:W-:Y:S02]  /*def0*/  @!P0 LEA.HI.X R5, R12, c[0x0][0x174], R14, 0x1, P1 ;  /* 0x00005d000c058a11 */ /* 0x000fe400008f0c0e */
[----:B------:R-:W-:Y:S03]  /*df00*/  ISETP.GT.AND P1, PT, R198, RZ, PT ;  /* 0x000000ffc600720c */ /* 0x000fe60003f24270 */
[----:B------:R-:W-:Y:S08]  /*df10*/  @P0 STS.128 [R197+0x5000], RZ ;  /* 0x005000ffc5000388 */ /* 0x000ff00000000c00 */
[----:B------:R-:W-:Y:S01]  /*df20*/  @!PT LDS RZ, [RZ] ;  /* 0x00000000fffff984 */ /* 0x000fe20000000800 */
[----:B------:R-:W-:Y:S01]  /*df30*/  @!PT LDS RZ, [RZ] ;  /* 0x00000000fffff984 */ /* 0x000fe20000000800 */
[----:B------:R-:W-:Y:S01]  /*df40*/  @!PT LDS RZ, [RZ] ;  /* 0x00000000fffff984 */ /* 0x000fe20000000800 */
[----:B------:R2:W-:Y:S08]  /*df50*/  @!P0 LDGSTS.E.BYPASS.LTC128B.128 [R197+0x5000], [R6.64] ;  /* 0x0500000006c58fae */ /* 0x0005f0000b901d48 */
[----:B------:R-:W-:Y:S08]  /*df60*/  @P0 STS.128 [R197+0x5800], RZ ;  /* 0x005800ffc5000388 */ /* 0x000ff00000000c00 */
[----:B------:R-:W-:Y:S01]  /*df70*/  @!PT LDS RZ, [RZ] ;  /* 0x00000000fffff984 */ /* 0x000fe20000000800 */
[----:B------:R-:W-:Y:S01]  /*df80*/  @!PT LDS RZ, [RZ] ;  /* 0x00000000fffff984 */ /* 0x000fe20000000800 */
[----:B------:R-:W-:Y:S01]  /*df90*/  @!PT LDS RZ, [RZ] ;  /* 0x00000000fffff984 */ /* 0x000fe20000000800 */
[----:B------:R2:W-:Y:S08]  /*dfa0*/  @!P0 LDGSTS.E.BYPASS.LTC128B.128 [R197+0x5800], [R4.64] ;  /* 0x0580000004c58fae */ /* 0x0005f0000b901d48 */
[----:B------:R-:W-:Y:S08]  /*dfb0*/  LDSM.16.M88.4 R128, [R187] ;  /* 0x00000000bb80783b */ /* 0x000ff00000000200 */
[----:B------:R-:W0:Y:S08]  /*dfc0*/  LDGDEPBAR ;  /* 0x00000000000079af */ /* 0x000e300000000000 */
[----:B------:R-:W2:Y:S08]  /*dfd0*/  LDSM.16.M88.4 R16, [R184+0x2000] ;  /* 0x00200000b810783b */ /* 0x000eb00000000200 */
[----:B------:R-:W1:Y:S08]  /*dfe0*/  LDSM.16.M88.4 R124, [R187+0x1000] ;  /* 0x00100000bb7c783b */ /* 0x000e700000000200 */
[----:B------:R-:W3:Y:S08]  /*dff0*/  LDSM.16.M88.4 R32, [R184+0x2400] ;  /* 0x00240000b820783b */ /* 0x000ef00000000200 */
[----:B------:R-:W4:Y:S08]  /*e000*/  LDSM.16.M88.4 R48, [R184+0x2800] ;  /* 0x00280000b830783b */ /* 0x000f300000000200 */
[----:B------:R-:W5:Y:S08]  /*e010*/  LDSM.16.M88.4 R64, [R184+0x2c00] ;  /* 0x002c0000b840783b */ /* 0x000f700000000200 */
        /* <DEDUP_REMOVED lines=8> */
[----:B------:R-:W-:Y:S01]  /*e0a0*/  LDSM.16.M88.4 R172, [R188] ;  /* 0x00000000bcac783b */ /* 0x000fe20000000200 */
[-C--:B---3--:R-:W-:Y:S07]  /*e0b0*/  HMMA.16816.F32 R20, R128, R32.reuse, RZ ;  /* 0x000000208014723c */ /* 0x088fee00000018ff */
[----:B------:R-:W3:Y:S01]  /*e0c0*/  LDSM.16.M88.4 R176, [R189] ;  /* 0x00000000bdb0783b */ /* 0x000ee20000000200 */
[C---:B------:R-:W-:Y:S07]  /*e0d0*/  HMMA.16816.F32 R24, R124.reuse, R32, RZ ;  /* 0x000000207c18723c */ /* 0x040fee00000018ff */
[----:B------:R-:W1:Y:S01]  /*e0e0*/  LDSM.16.M88.4 R180, [R188+0x1000] ;  /* 0x00100000bcb4783b */ /* 0x000e620000000200 */
[-C--:B------:R-:W-:Y:S08]  /*e0f0*/  HMMA.16816.F32 R28, R124, R34.reuse, RZ ;  /* 0x000000227c1c723c */ /* 0x080ff000000018ff */
[C---:B------:R-:W-:Y:S08]  /*e100*/  HMMA.16816.F32 R32, R128.reuse, R34, RZ ;  /* 0x000000228020723c */ /* 0x040ff000000018ff */
        /* <DEDUP_REMOVED lines=23> */
[----:B------:R-:W-:Y:S08]  /*e280*/  HMMA.16816.F32 R128, R128, R170, RZ ;  /* 0x000000aa8080723c */ /* 0x000ff000000018ff */
[-C--:B---3--:R-:W-:Y:S08]  /*e290*/  HMMA.16816.F32 R4, R172, R176.reuse, R4 ;  /* 0x000000b0ac04723c */ /* 0x088ff00000001804 */
        /* <DEDUP_REMOVED lines=80> */
[----:B------:R1:W1:Y:S01]  /*e7a0*/  MUFU.TANH R170, R23 ;  /* 0x0000001700aa7308 */ /* 0x0002620000002400 */
[-C--:B-----5:R-:W-:Y:S03]  /*e7b0*/  HMMA.16816.F32 R68, R172, R8.reuse, R68 ;  /* 0x00000008ac44723c */ /* 0x0a0fe60000001844 */
[----:B------:R-:W-:Y:S02]  /*e7c0*/  FMUL.FTZ R50, R50, c[0x0][0x2ec] ;  /* 0x0000bb0032327a20 */ /* 0x000fe40000410000 */
[----:B------:R-:W-:Y:S02]  /*e7d0*/  FMUL.FTZ R51, R51, c[0x0][0x2ec] ;  /* 0x0000bb0033337a20 */ /* 0x000fe40000410000 */
[----:B------:R-:W-:Y:S01]  /*e7e0*/  FMUL.FTZ R52, R52, c[0x0][0x2ec] ;  /* 0x0000bb0034347a20 */ /* 0x000fe20000410000 */
[C---:B------:R-:W-:Y:S01]  /*e7f0*/  HMMA.16816.F32 R72, R180.reuse, R8, R72 ;  /* 0x00000008b448723c */ /* 0x040fe20000001848 */
[----:B------:R2:W2:Y:S03]  /*e800*/  MUFU.TANH R178, R24 ;  /* 0x0000001800b27308 */ /* 0x0004a60000002400 */
        /* <DEDUP_REMOVED lines=210> */
.L_x_446:
        /* <DEDUP_REMOVED lines=146> */
[----:B------:R-:W-:Y:S01]  /*fe50*/  FFMA.FTZ R8, R179, c[0x0][0x23c], -R43 ;  /* 0x00008f00b3087a23 */ /* 0x000fe2000001082b */
        /* <DEDUP_REMOVED lines=11> */
[----:B--2---:R-:W-:Y:S03]  /*ff10*/  FFMA.FTZ R5, R168, c[0x0][0x23c], -R65 ;  /* 0x00008f00a8057a23 */ /* 0x004fe60000010841 */
[----:B------:R-:W-:Y:S04]  /*ff20*/  FMNMX.FTZ R0, R42, R0, !PT ;  /* 0x000000002a007209 */ /* 0x000fe80007810000 */
[----:B------:R-:W-:Y:S01]  /*ff30*/  FMNMX.FTZ R0, R41, R0, !PT ;  /* 0x0000000029007209 */ /* 0x000fe20007810000 */
[----:B------:R2:W-:Y:S04]  /*ff40*/  MUFU.EX2 R239, R5 ;  /* 0x0000000500ef7308 */ /* 0x0005e80000000800 */
[----:B------:R-:W4:Y:S01]  /*ff50*/  SHFL.BFLY PT, R2, R0, 0x2, 0x1f ;  /* 0x0c401f0000027f89 */ /* 0x000f2200000e0000 */
[----:B---3--:R-:W-:Y:S05]  /*ff60*/  FFMA.FTZ R7, R48, c[0x0][0x23c], -R43 ;  /* 0x00008f0030077a23 */ /* 0x008fea000001082b */
[----:B------:R3:W-:Y:S01]  /*ff70*/  MUFU.EX2 R246, R7 ;  /* 0x0000000700f67308 */ /* 0x0007e20000000800 */
[----:B-1----:R-:W-:Y:S09]  /*ff80*/  FFMA.FTZ R4, R209, c[0x0][0x23c], -R65 ;  /* 0x00008f00d1047a23 */ /* 0x002ff20000010841 */
[----:B------:R1:W-:Y:S01]  /*ff90*/  MUFU.EX2 R227, R4 ;  /* 0x0000000400e37308 */ /* 0x0003e20000000800 */
[----:B--2---:R-:W-:Y:S01]  /*ffa0*/  FFMA.FTZ R5, R207, c[0x0][0x23c], -R64 ;  /* 0x00008f00cf057a23 */ /* 0x004fe20000010840 */
[----:B----4-:R-:W-:Y:S01]  /*ffb0*/  FMNMX.FTZ R2, R0, R2, !PT ;  /* 0x0000000200027209 */ /* 0x010fe20007810000 */
[----:B------:R-:W-:Y:S07]  /*ffc0*/  FADD.FTZ R0, -R38, R132 ;  /* 0x0000008426007221 */ /* 0x000fee0000010100 */
[----:B------:R2:W-:Y:S01]  /*ffd0*/  MUFU.EX2 R182, R5 ;  /* 0x0000000500b67308 */ /* 0x0005e20000000800 */
[----:B------:R-:W4:Y:S01]  /*ffe0*/  SHFL.BFLY PT, R3, R2, 0x1, 0x1f ;  /* 0x0c201f0002037f89 */ /* 0x000f2200000e0000 */
[----:B------:R-:W-:Y:S02]  /*fff0*/  FMUL.FTZ R0, R0, c[0x0][0x23c] ;  /* 0x00008f0000007a20 */ /* 0x000fe40000410000 */
[--C-:B---3--:R-:W-:Y:S06]  /*10000*/  FFMA.FTZ R7, R16, c[0x0][0x23c], -R43.reuse ;  /* 0x00008f0010077a23 */ /* 0x108fec000001082b */
[----:B------:R3:W5:Y:S01]  /*10010*/  MUFU.EX2 R40, R0 ;  /* 0x0000000000287308 */ /* 0x0007620000000800 */
[----:B-1----:R-:W-:Y:S09]  /*10020*/  FFMA.FTZ R4, R199, c[0x0][0x23c], -R43 ;  /* 0x00008f00c7047a23 */ /* 0x002ff2000001082b */
[----:B------:R1:W-:Y:S01]  /*10030*/  MUFU.EX2 R229, R4 ;  /* 0x0000000400e57308 */ /* 0x0003e20000000800 */
[----:B--2---:R-:W-:Y:S01]  /*10040*/  FFMA.FTZ R5, R176, c[0x0][0x23c], -R65 ;  /* 0x00008f00b0057a23 */ /* 0x004fe20000010841 */
[----:B----4-:R-:W-:Y:S08]  /*10050*/  FMNMX.FTZ R3, R2, R3, !PT ;  /* 0x0000000302037209 */ /* 0x010ff00007810000 */
[----:B------:R2:W-:Y:S01]  /*10060*/  MUFU.EX2 R179, R5 ;  /* 0x0000000500b37308 */ /* 0x0005e20000000800 */
[C---:B------:R-:W-:Y:S01]  /*10070*/  FSETP.NEU.FTZ.AND P2, PT, R3.reuse, -INF , PT ;  /* 0xff8000000300780b */ /* 0x040fe20003f5d000 */
[----:B------:R-:W-:Y:S02]  /*10080*/  FMUL.FTZ R66, R3, c[0x0][0x23c] ;  /* 0x00008f0003427a20 */ /* 0x000fe40000410000 */
[----:B---3--:R-:W-:Y:S02]  /*10090*/  FADD.FTZ R0, -R37, R133 ;  /* 0x0000008525007221 */ /* 0x008fe40000010100 */
[----:B-----5:R-:W-:Y:S01]  /*100a0*/  FMUL.FTZ R16, R40, R148 ;  /* 0x0000009428107220 */ /* 0x020fe20000410000 */
[----:B------:R-:W-:Y:S01]  /*100b0*/  FSEL R66, R66, RZ, P2 ;  /* 0x000000ff42427208 */ /* 0x000fe20001000000 */
[----:B------:R-:W-:Y:S01]  /*100c0*/  FMUL.FTZ R0, R0, c[0x0][0x23c] ;  /* 0x00008f0000007a20 */ /* 0x000fe20000410000 */
[----:B------:R-:W-:Y:S01]  /*100d0*/  MOV R148, R126 ;  /* 0x0000007e00947202 */ /* 0x000fe20000000f00 */
[----:B------:R3:W-:Y:S02]  /*100e0*/  MUFU.EX2 R127, R6 ;  /* 0x00000006007f7308 */ /* 0x0007e40000000800 */
[----:B------:R-:W-:Y:S02]  /*100f0*/  FFMA.FTZ R12, R79, c[0x0][0x23c], -R66 ;  /* 0x00008f004f0c7a23 */ /* 0x000fe40000010842 */
[--C-:B-1----:R-:W-:Y:S06]  /*10100*/  FFMA.FTZ R4, R171, c[0x0][0x23c], -R43.reuse ;  /* 0x00008f00ab047a23 */ /* 0x102fec000001082b */
[----:B------:R1:W-:Y:S01]  /*10110*/  MUFU.EX2 R247, R4 ;  /* 0x0000000400f77308 */ /* 0x0003e20000000800 */
[----:B--2---:R-:W-:Y:S09]  /*10120*/  FFMA.FTZ R5, R28, c[0x0][0x23c], -R64 ;  /* 0x00008f001c057a23 */ /* 0x004ff20000010840 */
[----:B------:R2:W-:Y:S01]  /*10130*/  MUFU.EX2 R39, R0 ;  /* 0x0000000000277308 */ /* 0x0005e20000000800 */
[----:B---3--:R-:W-:Y:S09]  /*10140*/  FFMA.FTZ R6, R49, c[0x0][0x23c], -R43 ;  /* 0x00008f0031067a23 */ /* 0x008ff2000001082b */
[----:B------:R3:W-:Y:S01]  /*10150*/  MUFU.EX2 R225, R5 ;  /* 0x0000000500e17308 */ /* 0x0007e20000000800 */
[--C-:B-1----:R-:W-:Y:S09]  /*10160*/  FFMA.FTZ R4, R169, c[0x0][0x23c], -R65.reuse ;  /* 0x00008f00a9047a23 */ /* 0x102ff20000010841 */
[----:B------:R1:W-:Y:S01]  /*10170*/  MUFU.EX2 R219, R4 ;  /* 0x0000000400db7308 */ /* 0x0003e20000000800 */
[----:B--2---:R-:W-:Y:S04]  /*10180*/  FADD.FTZ R0, -R36, R134 ;  /* 0x0000008624007221 */ /* 0x004fe80000010100 */
[----:B------:R-:W-:Y:S05]  /*10190*/  FMUL.FTZ R0, R0, c[0x0][0x23c] ;  /* 0x00008f0000007a20 */ /* 0x000fea0000410000 */
[----:B------:R2:W-:Y:S01]  /*101a0*/  MUFU.EX2 R249, R7 ;  /* 0x0000000700f97308 */ /* 0x0005e20000000800 */
[----:B---3--:R-:W-:Y:S09]  /*101b0*/  FFMA.FTZ R5, R21, c[0x0][0x23c], -R65 ;  /* 0x00008f0015057a23 */ /* 0x008ff20000010841 */
[----:B------:R3:W-:Y:S01]  /*101c0*/  MUFU.EX2 R226, R5 ;  /* 0x0000000500e27308 */ /* 0x0007e20000000800 */
[--C-:B-1----:R-:W-:Y:S09]  /*101d0*/  FFMA.FTZ R4, R203, c[0x0][0x23c], -R64.reuse ;  /* 0x00008f00cb047a23 */ /* 0x102ff20000010840 */
[----:B------:R1:W-:Y:S01]  /*101e0*/  MUFU.EX2 R171, R4 ;  /* 0x0000000400ab7308 */ /* 0x0003e20000000800 */
[--C-:B--2---:R-:W-:Y:S09]  /*101f0*/  FFMA.FTZ R7, R80, c[0x0][0x23c], -R43.reuse ;  /* 0x00008f0050077a23 */ /* 0x104ff2000001082b */
[----:B------:R2:W-:Y:S01]  /*10200*/  MUFU.EX2 R203, R8 ;  /* 0x0000000800cb7308 */ /* 0x0005e20000000800 */
[--C-:B---3--:R-:W-:Y:S01]  /*10210*/  FFMA.FTZ R5, R44, c[0x0][0x23c], -R64.reuse ;  /* 0x00008f002c057a23 */ /* 0x108fe20000010840 */
[----:B------:R-:W-:Y:S08]  /*10220*/  F2FP.PACK_AB R44, R236, R173 ;  /* 0x000000adec2c723e */ /* 0x000ff000000000ff */
[----:B------:R3:W-:Y:S01]  /*10230*/  MUFU.EX2 R220, R5 ;  /* 0x0000000500dc7308 */ /* 0x0007e20000000800 */
[----:B-1----:R-:W-:Y:S09]  /*10240*/  FFMA.FTZ R4, R210, c[0x0][0x23c], -R64 ;  /* 0x00008f00d2047a23 */ /* 0x002ff20000010840 */
[----:B------:R1:W4:Y:S01]  /*10250*/  MUFU.EX2 R180, R4 ;  /* 0x0000000400b47308 */ /* 0x0003220000000800 */
[----:B--2---:R-:W-:Y:S02]  /*10260*/  FFMA.FTZ R8, R24, c[0x0][0x23c], -R43 ;  /* 0x00008f0018087a23 */ /* 0x004fe4000001082b */
[--C-:B------:R-:W-:Y:S07]  /*10270*/  FFMA.FTZ R24, R87, c[0x0][0x23c], -R65.reuse ;  /* 0x00008f0057187a23 */ /* 0x100fee0000010841 */
[----:B------:R2:W-:Y:S01]  /*10280*/  MUFU.EX2 R234, R8 ;  /* 0x0000000800ea7308 */ /* 0x0005e20000000800 */
[----:B---3--:R-:W-:Y:S09]  /*10290*/  FFMA.FTZ R5, R54, c[0x0][0x23c], -R65 ;  /* 0x00008f0036057a23 */ /* 0x008ff20000010841 */
[----:B------:R3:W-:Y:S01]  /*102a0*/  MUFU.EX2 R233, R5 ;  /* 0x0000000500e97308 */ /* 0x0007e20000000800 */
[----:B-1----:R-:W-:Y:S01]  /*102b0*/  FFMA.FTZ R4, R200, c[0x0][0x23c], -R66 ;  /* 0x00008f00c8047a23 */ /* 0x002fe20000010842 */
[----:B----4-:R-:W-:Y:S08]  /*102c0*/  F2FP.PACK_AB R32, R180, R171 ;  /* 0x000000abb420723e */ /* 0x010ff000000000ff */
[----:B------:R1:W-:Y:S01]  /*102d0*/  MUFU.EX2 R169, R4 ;  /* 0x0000000400a97308 */ /* 0x0003e20000000800 */
[--C-:B--2---:R-:W-:Y:S09]  /*102e0*/  FFMA.FTZ R8, R52, c[0x0][0x23c], -R43.reuse ;  /* 0x00008f0034087a23 */ /* 0x104ff2000001082b */
[----:B------:R2:W-:Y:S01]  /*102f0*/  MUFU.EX2 R133, R6 ;  /* 0x0000000600857308 */ /* 0x0005e20000000800 */
[--C-:B---3--:R-:W-:Y:S02]  /*10300*/  FFMA.FTZ R5, R60, c[0x0][0x23c], -R64.reuse ;  /* 0x00008f003c057a23 */ /* 0x108fe40000010840 */
[----:B------:R-:W-:Y:S07]  /*10310*/  FFMA.FTZ R60, R89, c[0x0][0x23c], -R64 ;  /* 0x00008f00593c7a23 */ /* 0x000fee0000010840 */
[----:B------:R-:W3:Y:S01]  /*10320*/  MUFU.EX2 R2, R0 ;  /* 0x0000000000027308 */ /* 0x000ee20000000800 */
[----:B-1----:R-:W-:Y:S09]  /*10330*/  FFMA.FTZ R4, R208, c[0x0][0x23c], -R66 ;  /* 0x00008f00d0047a23 */ /* 0x002ff20000010842 */
[----:B------:R1:W4:Y:S01]  /*10340*/  MUFU.EX2 R174, R4 ;  /* 0x0000000400ae7308 */ /* 0x0003220000000800 */
[----:B--2---:R-:W-:Y:S09]  /*10350*/  FFMA.FTZ R6, R15, c[0x0][0x23c], -R43 ;  /* 0x00008f000f067a23 */ /* 0x004ff2000001082b */
[----:B------:R2:W-:Y:S01]  /*10360*/  MUFU.EX2 R240, R8 ;  /* 0x0000000800f07308 */ /* 0x0005e20000000800 */
[C---:B---3--:R-:W-:Y:S02]  /*10370*/  FMUL.FTZ R9, R2.reuse, R137 ;  /* 0x0000008902097220 */ /* 0x048fe40000410000 */
[----:B------:R-:W-:Y:S02]  /*10380*/  FMUL.FTZ R13, R2, R145 ;  /* 0x00000091020d7220 */ /* 0x000fe40000410000 */
[----:B------:R-:W-:Y:S05]  /*10390*/  FADD.FTZ R0, -R3, R135 ;  /* 0x0000008703007221 */ /* 0x000fea0000010100 */
[----:B------:R3:W-:Y:S01]  /*103a0*/  MUFU.EX2 R215, R5 ;  /* 0x0000000500d77308 */ /* 0x0007e20000000800 */
[----:B------:R-:W-:Y:S02]  /*103b0*/  FMUL.FTZ R0, R0, c[0x0][0x23c] ;  /* 0x00008f0000007a20 */ /* 0x000fe40000410000 */
[--C-:B-1----:R-:W-:Y:S01]  /*103c0*/  FFMA.FTZ R4, R206, c[0x0][0x23c], -R64.reuse ;  /* 0x00008f00ce047a23 */ /* 0x102fe20000010840 */
[----:B----4-:R-:W-:Y:S06]  /*103d0*/  F2FP.PACK_AB R33, R174, R169 ;  /* 0x000000a9ae21723e */ /* 0x010fec00000000ff */
[----:B------:R1:W-:Y:S01]  /*103e0*/  MUFU.EX2 R201, R4 ;  /* 0x0000000400c97308 */ /* 0x0003e20000000800 */
[----:B--2---:R-:W-:Y:S02]  /*103f0*/  FFMA.FTZ R8, R68, c[0x0][0x23c], -R43 ;  /* 0x00008f0044087a23 */ /* 0x004fe4000001082b */
[--C-:B------:R-:W-:Y:S07]  /*10400*/  FFMA.FTZ R68, R120, c[0x0][0x23c], -R64.reuse ;  /* 0x00008f0078447a23 */ /* 0x100fee0000010840 */
[----:B------:R2:W4:Y:S01]  /*10410*/  MUFU.EX2 R135, R6 ;  /* 0x0000000600877308 */ /* 0x0005220000000800 */
[----:B---3--:R-:W-:Y:S02]  /*10420*/  FFMA.FTZ R5, R70, c[0x0][0x23c], -R65 ;  /* 0x00008f0046057a23 */ /* 0x008fe40000010841 */
[----:B------:R-:W-:Y:S07]  /*10430*/  FFMA.FTZ R70, R121, c[0x0][0x23c], -R64 ;  /* 0x00008f0079467a23 */ /* 0x000fee0000010840 */
[----:B------:R3:W-:Y:S01]  /*10440*/  MUFU.EX2 R221, R8 ;  /* 0x0000000800dd7308 */ /* 0x0007e20000000800 */
[----:B-1----:R-:W-:Y:S09]  /*10450*/  FFMA.FTZ R4, R205, c[0x0][0x23c], -R66 ;  /* 0x00008f00cd047a23 */ /* 0x002ff20000010842 */
[----:B------:R1:W-:Y:S01]  /*10460*/  MUFU.EX2 R175, R4 ;  /* 0x0000000400af7308 */ /* 0x0003e20000000800 */
[--C-:B--2---:R-:W-:Y:S09]  /*10470*/  FFMA.FTZ R6, R81, c[0x0][0x23c], -R43.reuse ;  /* 0x00008f0051067a23 */ /* 0x104ff2000001082b */
[----:B------:R2:W-:Y:S01]  /*10480*/  MUFU.EX2 R222, R12 ;  /* 0x0000000c00de7308 */ /* 0x0005e20000000800 */
[----:B---3--:R-:W-:Y:S09]  /*10490*/  FFMA.FTZ R8, R76, c[0x0][0x23c], -R64 ;  /* 0x00008f004c087a23 */ /* 0x008ff20000010840 */
[----:B------:R3:W-:Y:S01]  /*104a0*/  MUFU.EX2 R212, R5 ;  /* 0x0000000500d47308 */ /* 0x0007e20000000800 */
[----:B-1----:R-:W-:Y:S09]  /*104b0*/  FFMA.FTZ R4, R204, c[0x0][0x23c], -R66 ;  /* 0x00008f00cc047a23 */ /* 0x002ff20000010842 */
[----:B------:R1:W-:Y:S01]  /*104c0*/  MUFU.EX2 R181, R4 ;  /* 0x0000000400b57308 */ /* 0x0003e20000000800 */
[--C-:B--2---:R-:W-:Y:S09]  /*104d0*/  FFMA.FTZ R12, R84, c[0x0][0x23c], -R43.reuse ;  /* 0x00008f00540c7a23 */ /* 0x104ff2000001082b */
[----:B------:R2:W-:Y:S01]  /*104e0*/  MUFU.EX2 R28, R6 ;  /* 0x00000006001c7308 */ /* 0x0005e20000000800 */
[----:B---3--:R-:W-:Y:S09]  /*104f0*/  FMUL.FTZ R5, R40, R141 ;  /* 0x0000008d28057220 */ /* 0x008ff20000410000 */
[----:B------:R-:W3:Y:S01]  /*10500*/  MUFU.EX2 R0, R0 ;  /* 0x0000000000007308 */ /* 0x000ee20000000800 */
[----:B-1----:R-:W-:Y:S09]  /*10510*/  FFMA.FTZ R4, R177, c[0x0][0x23c], -R43 ;  /* 0x00008f00b1047a23 */ /* 0x002ff2000001082b */
[----:B------:R1:W-:Y:S01]  /*10520*/  MUFU.EX2 R209, R4 ;  /* 0x0000000400d17308 */ /* 0x0003e20000000800 */
[----:B--2---:R-:W-:Y:S01]  /*10530*/  FMUL.FTZ R6, R39, R142 ;  /* 0x0000008e27067220 */ /* 0x004fe20000410000 */
[----:B----4-:R-:W-:Y:S08]  /*10540*/  MOV R142, R135 ;  /* 0x00000087008e7202 */ /* 0x010ff00000000f00 */
[----:B------:R2:W-:Y:S01]  /*10550*/  MUFU.EX2 R228, R8 ;  /* 0x0000000800e47308 */ /* 0x0005e20000000800 */
[C---:B---3--:R-:W-:Y:S01]  /*10560*/  FMUL.FTZ R10, R0.reuse, R138 ;  /* 0x0000008a000a7220 */ /* 0x048fe20000410000 */
[----:B------:R-:W-:Y:S01]  /*10570*/  MOV R138, R133 ;  /* 0x00000085008a7202 */ /* 0x000fe20000000f00 */
[C---:B------:R-:W-:Y:S02]  /*10580*/  FMUL.FTZ R11, R0.reuse, R139 ;  /* 0x0000008b000b7220 */ /* 0x040fe40000410000 */
[----:B------:R-:W-:Y:S01]  /*10590*/  FMUL.FTZ R15, R0, R147 ;  /* 0x00000093000f7220 */ /* 0x000fe20000410000 */
[----:B------:R-:W-:Y:S04]  /*105a0*/  MOV R147, R127 ;  /* 0x0000007f00937202 */ /* 0x000fe80000000f00 */
[----:B------:R3:W-:Y:S01]  /*105b0*/  MUFU.EX2 R208, R12 ;  /* 0x0000000c00d07308 */ /* 0x0007e20000000800 */
[--C-:B-1----:R-:W-:Y:S09]  /*105c0*/  FFMA.FTZ R4, R170, c[0x0][0x23c], -R65.reuse ;  /* 0x00008f00aa047a23 */ /* 0x102ff20000010841 */
[----:B------:R1:W-:Y:S01]  /*105d0*/  MUFU.EX2 R202, R4 ;  /* 0x0000000400ca7308 */ /* 0x0003e20000000800 */
[C---:B--2---:R-:W-:Y:S09]  /*105e0*/  FMUL.FTZ R8, R2.reuse, R136 ;  /* 0x0000008802087220 */ /* 0x044ff20000410000 */
[----:B------:R-:W-:Y:S01]  /*105f0*/  MUFU.EX2 R68, R68 ;  /* 0x0000004400447308 */ /* 0x000fe20000000800 */
[----:B---3--:R-:W-:Y:S09]  /*10600*/  FMUL.FTZ R12, R2, R144 ;  /* 0x00000090020c7220 */ /* 0x008ff20000410000 */
[----:B------:R-:W-:Y:S01]  /*10610*/  MUFU.EX2 R70, R70 ;  /* 0x0000004600467308 */ /* 0x000fe20000000800 */
[--C-:B-1----:R-:W-:Y:S01]  /*10620*/  FFMA.FTZ R4, R34, c[0x0][0x23c], -R65.reuse ;  /* 0x00008f0022047a23 */ /* 0x102fe20000010841 */
[----:B------:R-:W-:Y:S08]  /*10630*/  F2FP.PACK_AB R34, R201, R182 ;  /* 0x000000b6c922723e */ /* 0x000ff000000000ff */
[----:B------:R1:W-:Y:S02]  /*10640*/  MUFU.EX2 R251, R4 ;  /* 0x0000000400fb7308 */ /* 0x0003e40000000800 */
[----:B-1----:R-:W-:Y:S01]  /*10650*/  FFMA.FTZ R4, R35, c[0x0][0x23c], -R65 ;  /* 0x00008f0023047a23 */ /* 0x002fe20000010841 */
[----:B------:R-:W-:Y:S07]  /*10660*/  F2FP.PACK_AB R35, R181, R175 ;  /* 0x000000afb523723e */ /* 0x000fee00000000ff */
[----:B------:R1:W2:Y:S02]  /*10670*/  MUFU.EX2 R132, R4 ;  /* 0x0000000400847308 */ /* 0x0002a40000000800 */
[--C-:B-1----:R-:W-:Y:S01]  /*10680*/  FFMA.FTZ R4, R178, c[0x0][0x23c], -R64.reuse ;  /* 0x00008f00b2047a23 */ /* 0x102fe20000010840 */
[----:B--2---:R-:W-:Y:S07]  /*10690*/  MOV R139, R132 ;  /* 0x00000084008b7202 */ /* 0x004fee0000000f00 */
[----:B------:R-:W-:Y:S10]  /*106a0*/  MUFU.EX2 R132, R60 ;  /* 0x0000003c00847308 */ /* 0x000ff40000000800 */
[----:B------:R1:W-:Y:S02]  /*106b0*/  MUFU.EX2 R170, R4 ;  /* 0x0000000400aa7308 */ /* 0x0003e40000000800 */
[----:B-1----:R-:W-:Y:S08]  /*106c0*/  FFMA.FTZ R4, R25, c[0x0][0x23c], -R64 ;  /* 0x00008f0019047a23 */ /* 0x002ff00000010840 */
[----:B------:R1:W-:Y:S02]  /*106d0*/  MUFU.EX2 R205, R4 ;  /* 0x0000000400cd7308 */ /* 0x0003e40000000800 */
[--C-:B-1----:R-:W-:Y:S08]  /*106e0*/  FFMA.FTZ R4, R26, c[0x0][0x23c], -R66.reuse ;  /* 0x00008f001a047a23 */ /* 0x102ff00000010842 */
[----:B------:R1:W-:Y:S02]  /*106f0*/  MUFU.EX2 R168, R4 ;  /* 0x0000000400a87308 */ /* 0x0003e40000000800 */
[--C-:B-1----:R-:W-:Y:S08]  /*10700*/  FFMA.FTZ R4, R27, c[0x0][0x23c], -R66.reuse ;  /* 0x00008f001b047a23 */ /* 0x102ff00000010842 */
[----:B------:R1:W2:Y:S10]  /*10710*/  MUFU.EX2 R27, R7 ;  /* 0x00000007001b7308 */ /* 0x0002b40000000800 */
[----:B------:R3:W-:Y:S01]  /*10720*/  MUFU.EX2 R199, R4 ;  /* 0x0000000400c77308 */ /* 0x0007e20000000800 */
[----:B-1----:R-:W-:Y:S01]  /*10730*/  FFMA.FTZ R7, R75, c[0x0][0x23c], -R66 ;  /* 0x00008f004b077a23 */ /* 0x002fe20000010842 */
[----:B--2---:R-:W-:Y:S01]  /*10740*/  MOV R136, R27 ;  /* 0x0000001b00887202 */ /* 0x004fe20000000f00 */
[----:B------:R-:W-:Y:S07]  /*10750*/  FMUL.FTZ R27, R0, R159 ;  /* 0x0000009f001b7220 */ /* 0x000fee0000410000 */
[----:B------:R1:W-:Y:S01]  /*10760*/  MUFU.EX2 R223, R7 ;  /* 0x0000000700df7308 */ /* 0x0003e20000000800 */
[----:B---3--:R-:W-:Y:S09]  /*10770*/  FFMA.FTZ R4, R29, c[0x0][0x23c], -R64 ;  /* 0x00008f001d047a23 */ /* 0x008ff20000010840 */
[----:B------:R2:W-:Y:S01]  /*10780*/  MUFU.EX2 R242, R4 ;  /* 0x0000000400f27308 */ /* 0x0005e20000000800 */
[--C-:B-1----:R-:W-:Y:S09]  /*10790*/  FFMA.FTZ R7, R78, c[0x0][0x23c], -R66.reuse ;  /* 0x00008f004e077a23 */ /* 0x102ff20000010842 */
[----:B------:R1:W-:Y:S01]  /*107a0*/  MUFU.EX2 R213, R7 ;  /* 0x0000000700d57308 */ /* 0x0003e20000000800 */
[--C-:B--2---:R-:W-:Y:S02]  /*107b0*/  FFMA.FTZ R4, R30, c[0x0][0x23c], -R66.reuse ;  /* 0x00008f001e047a23 */ /* 0x104fe40000010842 */
[--C-:B------:R-:W-:Y:S07]  /*107c0*/  FFMA.FTZ R30, R97, c[0x0][0x23c], -R43.reuse ;  /* 0x00008f00611e7a23 */ /* 0x100fee000001082b */
[----:B------:R2:W-:Y:S01]  /*107d0*/  MUFU.EX2 R217, R4 ;  /* 0x0000000400d97308 */ /* 0x0005e20000000800 */
[----:B-1----:R-:W-:Y:S02]  /*107e0*/  FMUL.FTZ R7, R39, R143 ;  /* 0x0000008f27077220 */ /* 0x002fe40000410000 */
[----:B--2---:R-:W-:Y:S02]  /*107f0*/  FFMA.FTZ R4, R31, c[0x0][0x23c], -R66 ;  /* 0x00008f001f047a23 */ /* 0x004fe40000010842 */
[----:B------:R-:W-:Y:S05]  /*10800*/  FMUL.FTZ R31, R0, R163 ;  /* 0x000000a3001f7220 */ /* 0x000fea0000410000 */
[----:B------:R1:W-:Y:S02]  /*10810*/  MUFU.EX2 R235, R4 ;  /* 0x0000000400eb7308 */ /* 0x0003e40000000800 */
[----:B-1----:R-:W-:Y:S08]  /*10820*/  FFMA.FTZ R4, R22, c[0x0][0x23c], -R43 ;  /* 0x00008f0016047a23 */ /* 0x002ff0000001082b */
[----:B------:R1:W-:Y:S02]  /*10830*/  MUFU.EX2 R250, R4 ;  /* 0x0000000400fa7308 */ /* 0x0003e40000000800 */
[--C-:B-1----:R-:W-:Y:S08]  /*10840*/  FFMA.FTZ R4, R20, c[0x0][0x23c], -R65.reuse ;  /* 0x00008f0014047a23 */ /* 0x102ff00000010841 */
[----:B------:R1:W-:Y:S02]  /*10850*/  MUFU.EX2 R243, R4 ;  /* 0x0000000400f37308 */ /* 0x0003e40000000800 */
[--C-:B-1----:R-:W-:Y:S08]  /*10860*/  FFMA.FTZ R4, R50, c[0x0][0x23c], -R65.reuse ;  /* 0x00008f0032047a23 */ /* 0x102ff00000010841 */
[----:B------:R1:W-:Y:S02]  /*10870*/  MUFU.EX2 R238, R4 ;  /* 0x0000000400ee7308 */ /* 0x0003e40000000800 */
[----:B-1----:R-:W-:Y:S02]  /*10880*/  FFMA.FTZ R4, R51, c[0x0][0x23c], -R65 ;  /* 0x00008f0033047a23 */ /* 0x002fe40000010841 */
[----:B------:R-:W-:Y:S06]  /*10890*/  LDSM.16.MT88.4 R48, [R186+0x4000] ;  /* 0x00400000ba30783b */ /* 0x000fec0000004200 */
[----:B------:R1:W2:Y:S02]  /*108a0*/  MUFU.EX2 R134, R4 ;  /* 0x0000000400867308 */ /* 0x0002a40000000800 */
[--C-:B-1----:R-:W-:Y:S01]  /*108b0*/  FFMA.FTZ R4, R23, c[0x0][0x23c], -R64.reuse ;  /* 0x00008f0017047a23 */ /* 0x102fe20000010840 */
[----:B--2---:R-:W-:Y:S01]  /*108c0*/  MOV R143, R134 ;  /* 0x00000086008f7202 */ /* 0x004fe20000000f00 */
[----:B------:R-:W1:Y:S06]  /*108d0*/  LDSM.16.MT88.4 R20, [R185+0x4000] ;  /* 0x00400000b914783b */ /* 0x000e6c0000004200 */
[----:B------:R2:W-:Y:S02]  /*108e0*/  MUFU.EX2 R177, R4 ;  /* 0x0000000400b17308 */ /* 0x0005e40000000800 */
[----:B--2---:R-:W-:Y:S02]  /*108f0*/  FFMA.FTZ R4, R19, c[0x0][0x23c], -R64 ;  /* 0x00008f0013047a23 */ /* 0x004fe40000010840 */
[C---:B------:R-:W-:Y:S06]  /*10900*/  FMUL.FTZ R19, R39.reuse, R151 ;  /* 0x0000009727137220 */ /* 0x040fec0000410000 */
[----:B------:R2:W-:Y:S02]  /*10910*/  MUFU.EX2 R211, R4 ;  /* 0x0000000400d37308 */ /* 0x0005e40000000800 */
[--C-:B--2---:R-:W-:Y:S02]  /*10920*/  FFMA.FTZ R4, R18, c[0x0][0x23c], -R66.reuse ;  /* 0x00008f0012047a23 */ /* 0x104fe40000010842 */
[----:B------:R-:W-:Y:S06]  /*10930*/  FMUL.FTZ R18, R39, R150 ;  /* 0x0000009627127220 */ /* 0x000fec0000410000 */
[----:B------:R2:W-:Y:S02]  /*10940*/  MUFU.EX2 R183, R4 ;  /* 0x0000000400b77308 */ /* 0x0005e40000000800 */
[----:B--2---:R-:W-:Y:S02]  /*10950*/  FFMA.FTZ R4, R17, c[0x0][0x23c], -R66 ;  /* 0x00008f0011047a23 */ /* 0x004fe40000010842 */
[--C-:B------:R-:W-:Y:S06]  /*10960*/  FFMA.FTZ R17, R85, c[0x0][0x23c], -R43.reuse ;  /* 0x00008f0055117a23 */ /* 0x100fec000001082b */
[----:B------:R2:W-:Y:S02]  /*10970*/  MUFU.EX2 R204, R4 ;  /* 0x0000000400cc7308 */ /* 0x0005e40000000800 */
[----:B--2---:R-:W-:Y:S01]  /*10980*/  FFMA.FTZ R4, R45, c[0x0][0x23c], -R64 ;  /* 0x00008f002d047a23 */ /* 0x004fe20000010840 */
[----:B------:R-:W-:Y:S07]  /*10990*/  F2FP.PACK_AB R45, R227, R172 ;  /* 0x000000ace32d723e */ /* 0x000fee00000000ff */
[----:B------:R2:W-:Y:S02]  /*109a0*/  MUFU.EX2 R237, R4 ;  /* 0x0000000400ed7308 */ /* 0x0005e40000000800 */
[--C-:B--2---:R-:W-:Y:S01]  /*109b0*/  FFMA.FTZ R4, R46, c[0x0][0x23c], -R66.reuse ;  /* 0x00008f002e047a23 */ /* 0x104fe20000010842 */
[----:B------:R-:W-:Y:S07]  /*109c0*/  F2FP.PACK_AB R46, R247, R229 ;  /* 0x000000e5f72e723e */ /* 0x000fee00000000ff */
[----:B------:R2:W-:Y:S02]  /*109d0*/  MUFU.EX2 R210, R4 ;  /* 0x0000000400d27308 */ /* 0x0005e40000000800 */
[----:B--2---:R-:W-:Y:S01]  /*109e0*/  FFMA.FTZ R4, R47, c[0x0][0x23c], -R66 ;  /* 0x00008f002f047a23 */ /* 0x004fe20000010842 */
[----:B------:R-:W-:Y:S07]  /*109f0*/  F2FP.PACK_AB R47, R239, R219 ;  /* 0x000000dbef2f723e */ /* 0x000fee00000000ff */
[----:B------:R2:W-:Y:S02]  /*10a00*/  MUFU.EX2 R241, R4 ;  /* 0x0000000400f17308 */ /* 0x0005e40000000800 */
[----:B--2---:R-:W-:Y:S08]  /*10a10*/  FFMA.FTZ R4, R53, c[0x0][0x23c], -R43 ;  /* 0x00008f0035047a23 */ /* 0x004ff0000001082b */
[----:B------:R2:W-:Y:S02]  /*10a20*/  MUFU.EX2 R245, R4 ;  /* 0x0000000400f57308 */ /* 0x0005e40000000800 */
[--C-:B--2---:R-:W-:Y:S02]  /*10a30*/  FFMA.FTZ R4, R55, c[0x0][0x23c], -R65.reuse ;  /* 0x00008f0037047a23 */ /* 0x104fe40000010841 */
[----:B------:R-:W2:Y:S06]  /*10a40*/  LDSM.16.MT88.4 R52, [R185+0x4400] ;  /* 0x00440000b934783b */ /* 0x000eac0000004200 */
[----:B------:R3:W-:Y:S02]  /*10a50*/  MUFU.EX2 R248, R4 ;  /* 0x0000000400f87308 */ /* 0x0007e40000000800 */
[----:B---3--:R-:W-:Y:S02]  /*10a60*/  FFMA.FTZ R4, R14, c[0x0][0x23c], -R65 ;  /* 0x00008f000e047a23 */ /* 0x008fe40000010841 */
[----:B------:R-:W-:Y:S01]  /*10a70*/  FMUL.FTZ R14, R0, R146 ;  /* 0x00000092000e7220 */ /* 0x000fe20000410000 */
[----:B------:R-:W-:Y:S05]  /*10a80*/  MOV R146, R28 ;  /* 0x0000001c00927202 */ /* 0x000fea0000000f00 */
[----:B------:R3:W-:Y:S01]  /*10a90*/  MUFU.EX2 R244, R4 ;  /* 0x0000000400f47308 */ /* 0x0007e20000000800 */
[----:B------:R-:W-:Y:S02]  /*10aa0*/  FFMA.FTZ R28, R96, c[0x0][0x23c], -R43 ;  /* 0x00008f00601c7a23 */ /* 0x000fe4000001082b */
[----:B---3--:R-:W-:Y:S07]  /*10ab0*/  FFMA.FTZ R4, R67, c[0x0][0x23c], -R65 ;  /* 0x00008f0043047a23 */ /* 0x008fee0000010841 */
[----:B------:R3:W4:Y:S02]  /*10ac0*/  MUFU.EX2 R178, R4 ;  /* 0x0000000400b27308 */ /* 0x0007240000000800 */
[--C-:B---3--:R-:W-:Y:S01]  /*10ad0*/  FFMA.FTZ R4, R56, c[0x0][0x23c], -R64.reuse ;  /* 0x00008f0038047a23 */ /* 0x108fe20000010840 */
[----:B----4-:R-:W-:Y:S07]  /*10ae0*/  MOV R141, R178 ;  /* 0x000000b2008d7202 */ /* 0x010fee0000000f00 */
[----:B------:R3:W-:Y:S10]  /*10af0*/  MUFU.EX2 R178, R17 ;  /* 0x0000001100b27308 */ /* 0x0007f40000000800 */
[----:B------:R4:W-:Y:S01]  /*10b00*/  MUFU.EX2 R200, R4 ;  /* 0x0000000400c87308 */ /* 0x0009e20000000800 */
[----:B---3--:R-:W-:Y:S02]  /*10b10*/  FMUL.FTZ R17, R40, R149 ;  /* 0x0000009528117220 */ /* 0x008fe40000410000 */
[----:B----4-:R-:W-:Y:S07]  /*10b20*/  FFMA.FTZ R4, R57, c[0x0][0x23c], -R64 ;  /* 0x00008f0039047a23 */ /* 0x010fee0000010840 */
[----:B------:R3:W-:Y:S02]  /*10b30*/  MUFU.EX2 R218, R4 ;  /* 0x0000000400da7308 */ /* 0x0007e40000000800 */
[--C-:B---3--:R-:W-:Y:S08]  /*10b40*/  FFMA.FTZ R4, R58, c[0x0][0x23c], -R66.reuse ;  /* 0x00008f003a047a23 */ /* 0x108ff00000010842 */
[----:B------:R3:W-:Y:S02]  /*10b50*/  MUFU.EX2 R176, R4 ;  /* 0x0000000400b07308 */ /* 0x0007e40000000800 */
[----:B---3--:R-:W-:Y:S02]  /*10b60*/  FFMA.FTZ R4, R59, c[0x0][0x23c], -R66 ;  /* 0x00008f003b047a23 */ /* 0x008fe40000010842 */
[----:B------:R-:W3:Y:S06]  /*10b70*/  LDSM.16.MT88.4 R56, [R186+0x4400] ;  /* 0x00440000ba38783b */ /* 0x000eec0000004200 */
[----:B------:R4:W-:Y:S02]  /*10b80*/  MUFU.EX2 R207, R4 ;  /* 0x0000000400cf7308 */ /* 0x0009e40000000800 */
[----:B----4-:R-:W-:Y:S08]  /*10b90*/  FFMA.FTZ R4, R61, c[0x0][0x23c], -R64 ;  /* 0x00008f003d047a23 */ /* 0x010ff00000010840 */
[----:B------:R4:W-:Y:S02]  /*10ba0*/  MUFU.EX2 R232, R4 ;  /* 0x0000000400e87308 */ /* 0x0009e40000000800 */
[--C-:B----4-:R-:W-:Y:S08]  /*10bb0*/  FFMA.FTZ R4, R62, c[0x0][0x23c], -R66.reuse ;  /* 0x00008f003e047a23 */ /* 0x110ff00000010842 */
[----:B------:R4:W-:Y:S02]  /*10bc0*/  MUFU.EX2 R216, R4 ;  /* 0x0000000400d87308 */ /* 0x0009e40000000800 */
[--C-:B----4-:R-:W-:Y:S02]  /*10bd0*/  FFMA.FTZ R4, R63, c[0x0][0x23c], -R66.reuse ;  /* 0x00008f003f047a23 */ /* 0x110fe40000010842 */
[----:B------:R-:W4:Y:S06]  /*10be0*/  LDSM.16.MT88.4 R60, [R185+0x4800] ;  /* 0x00480000b93c783b */ /* 0x000f2c0000004200 */
[----:B------:R5:W-:Y:S02]  /*10bf0*/  MUFU.EX2 R224, R4 ;  /* 0x0000000400e07308 */ /* 0x000be40000000800 */
[----:B-----5:R-:W-:Y:S02]  /*10c00*/  FFMA.FTZ R4, R69, c[0x0][0x23c], -R43 ;  /* 0x00008f0045047a23 */ /* 0x020fe4000001082b */
[----:B------:R-:W5:Y:S06]  /*10c10*/  LDL.LU R69, [R1] ;  /* 0x0000000001457983 */ /* 0x000f6c0000300800 */
[----:B------:R1:W-:Y:S01]  /*10c20*/  MUFU.EX2 R25, R4 ;  /* 0x0000000400197308 */ /* 0x0003e20000000800 */
[----:B------:R-:W2:Y:S04]  /*10c30*/  LDL.LU R67, [R1+0x4] ;  /* 0x0000040001437983 */ /* 0x000ea80000300800 */
[----:B------:R-:W2:Y:S04]  /*10c40*/  LDL.LU R149, [R1+0xc] ;  /* 0x00000c0001957983 */ /* 0x000ea80000300800 */
[----:B------:R-:W3:Y:S01]  /*10c50*/  LDL.LU R150, [R1+0x8] ;  /* 0x0000080001967983 */ /* 0x000ee20000300800 */
[--C-:B-1----:R-:W-:Y:S02]  /*10c60*/  FFMA.FTZ R4, R71, c[0x0][0x23c], -R65.reuse ;  /* 0x00008f0047047a23 */ /* 0x102fe40000010841 */
[----:B------:R-:W-:Y:S02]  /*10c70*/  FFMA.FTZ R71, R42, c[0x0][0x23c], -R66 ;  /* 0x00008f002a477a23 */ /* 0x000fe40000010842 */
[----:B------:R1:W1:Y:S10]  /*10c80*/  MUFU.EX2 R26, R4 ;  /* 0x00000004001a7308 */ /* 0x0002740000000800 */
[----:B------:R-:W-:Y:S01]  /*10c90*/  MUFU.EX2 R71, R71 ;  /* 0x0000004700477308 */ /* 0x000fe20000000800 */
[--C-:B-1----:R-:W-:Y:S01]  /*10ca0*/  FFMA.FTZ R4, R82, c[0x0][0x23c], -R65.reuse ;  /* 0x00008f0052047a23 */ /* 0x102fe20000010841 */
[----:B------:R-:W-:Y:S01]  /*10cb0*/  MOV R137, R26 ;  /* 0x0000001a00897202 */ /* 0x000fe20000000f00 */
[----:B------:R-:W-:Y:S07]  /*10cc0*/  FMUL.FTZ R26, R0, R158 ;  /* 0x0000009e001a7220 */ /* 0x000fee0000410000 */
[----:B------:R1:W-:Y:S02]  /*10cd0*/  MUFU.EX2 R252, R4 ;  /* 0x0000000400fc7308 */ /* 0x0003e40000000800 */
[--C-:B-1----:R-:W-:Y:S08]  /*10ce0*/  FFMA.FTZ R4, R83, c[0x0][0x23c], -R65.reuse ;  /* 0x00008f0053047a23 */ /* 0x102ff00000010841 */
[----:B------:R1:W1:Y:S02]  /*10cf0*/  MUFU.EX2 R29, R4 ;  /* 0x00000004001d7308 */ /* 0x0002640000000800 */
[--C-:B-1----:R-:W-:Y:S01]  /*10d00*/  FFMA.FTZ R4, R72, c[0x0][0x23c], -R64.reuse ;  /* 0x00008f0048047a23 */ /* 0x102fe20000010840 */
[----:B------:R-:W-:Y:S01]  /*10d10*/  MOV R145, R29 ;  /* 0x0000001d00917202 */ /* 0x000fe20000000f00 */
[----:B------:R-:W-:Y:S06]  /*10d20*/  FMUL.FTZ R29, R2, R161 ;  /* 0x000000a1021d7220 */ /* 0x000fec0000410000 */
[----:B------:R1:W-:Y:S01]  /*10d30*/  MUFU.EX2 R214, R4 ;  /* 0x0000000400d67308 */ /* 0x0003e20000000800 */
[--C-:B------:R-:W-:Y:S09]  /*10d40*/  FFMA.FTZ R72, R124, c[0x0][0x23c], -R64.reuse ;  /* 0x00008f007c487a23 */ /* 0x100ff20000010840 */
[----:B------:R-:W-:Y:S01]  /*10d50*/  MUFU.EX2 R72, R72 ;  /* 0x0000004800487308 */ /* 0x000fe20000000800 */
[----:B-1----:R-:W-:Y:S09]  /*10d60*/  FFMA.FTZ R4, R73, c[0x0][0x23c], -R64 ;  /* 0x00008f0049047a23 */ /* 0x002ff20000010840 */
[----:B------:R1:W-:Y:S02]  /*10d70*/  MUFU.EX2 R231, R4 ;  /* 0x0000000400e77308 */ /* 0x0003e40000000800 */
[----:B-1----:R-:W-:Y:S08]  /*10d80*/  FFMA.FTZ R4, R74, c[0x0][0x23c], -R66 ;  /* 0x00008f004a047a23 */ /* 0x002ff00000010842 */
[----:B------:R1:W-:Y:S02]  /*10d90*/  MUFU.EX2 R206, R4 ;  /* 0x0000000400ce7308 */ /* 0x0003e40000000800 */
[----:B-1----:R-:W-:Y:S08]  /*10da0*/  FFMA.FTZ R4, R77, c[0x0][0x23c], -R64 ;  /* 0x00008f004d047a23 */ /* 0x002ff00000010840 */
[----:B------:R1:W-:Y:S02]  /*10db0*/  MUFU.EX2 R230, R4 ;  /* 0x0000000400e67308 */ /* 0x0003e40000000800 */
[----:B-1----:R-:W-:Y:S01]  /*10dc0*/  FMUL.FTZ R4, R40, R140 ;  /* 0x0000008c28047220 */ /* 0x002fe20000410000 */
[----:B------:R-:W-:Y:S01]  /*10dd0*/  MOV R140, R25 ;  /* 0x00000019008c7202 */ /* 0x000fe20000000f00 */
[----:B------:R-:W-:Y:S05]  /*10de0*/  FMUL.FTZ R25, R2, R157 ;  /* 0x0000009d02197220 */ /* 0x000fea0000410000 */
[-C--:B------:R-:W-:Y:S08]  /*10df0*/  HMMA.16816.F32 R4, R44, R20.reuse, R4 ;  /* 0x000000142c04723c */ /* 0x080ff00000001804 */
[C---:B------:R-:W-:Y:S07]  /*10e00*/  HMMA.16816.F32 R8, R32.reuse, R20, R8 ;  /* 0x000000142008723c */ /* 0x040fee0000001808 */
[----:B------:R-:W-:Y:S01]  /*10e10*/  FMUL.FTZ R21, R40, R153 ;  /* 0x0000009928157220 */ /* 0x000fe20000410000 */
[-C--:B------:R-:W-:Y:S01]  /*10e20*/  HMMA.16816.F32 R12, R32, R22.reuse, R12 ;  /* 0x00000016200c723c */ /* 0x080fe2000000180c */
[----:B------:R1:W-:Y:S03]  /*10e30*/  MUFU.EX2 R153, R28 ;  /* 0x0000001c00997308 */ /* 0x0003e60000000800 */
[--C-:B------:R-:W-:Y:S04]  /*10e40*/  FFMA.FTZ R20, R86, c[0x0][0x23c], -R65.reuse ;  /* 0x00008f0056147a23 */ /* 0x100fe80000010841 */
[C---:B------:R-:W-:Y:S03]  /*10e50*/  HMMA.16816.F32 R16, R44.reuse, R22, R16 ;  /* 0x000000162c10723c */ /* 0x040fe60000001810 */
[----:B------:R4:W-:Y:S04]  /*10e60*/  MUFU.EX2 R144, R20 ;  /* 0x0000001400907308 */ /* 0x0009e80000000800 */
[C---:B------:R-:W-:Y:S02]  /*10e70*/  FMUL.FTZ R22, R39.reuse, R154 ;  /* 0x0000009a27167220 */ /* 0x040fe40000410000 */
[----:B------:R-:W-:Y:S04]  /*10e80*/  FMUL.FTZ R23, R39, R155 ;  /* 0x0000009b27177220 */ /* 0x000fe80000410000 */
[----:B------:R4:W-:Y:S01]  /*10e90*/  MUFU.EX2 R154, R24 ;  /* 0x00000018009a7308 */ /* 0x0009e20000000800 */
[----:B-1----:R-:W-:Y:S01]  /*10ea0*/  FMUL.FTZ R28, R2, R160 ;  /* 0x000000a0021c7220 */ /* 0x002fe20000410000 */
[----:B------:R-:W-:Y:S01]  /*10eb0*/  F2FP.PACK_AB R160, R70, R68 ;  /* 0x0000004446a0723e */ /* 0x000fe200000000ff */
[----:B----4-:R-:W-:Y:S07]  /*10ec0*/  FMUL.FTZ R20, R40, R152 ;  /* 0x0000009828147220 */ /* 0x010fee0000410000 */
[----:B------:R1:W-:Y:S01]  /*10ed0*/  MUFU.EX2 R152, R30 ;  /* 0x0000001e00987308 */ /* 0x0003e20000000800 */
[-C--:B------:R-:W-:Y:S03]  /*10ee0*/  HMMA.16816.F32 R20, R44, R48.reuse, R20 ;  /* 0x000000302c14723c */ /* 0x080fe60000001814 */
[----:B------:R-:W-:Y:S07]  /*10ef0*/  FMUL.FTZ R24, R2, R156 ;  /* 0x0000009c02187220 */ /* 0x000fee0000410000 */
[C---:B------:R-:W-:Y:S07]  /*10f00*/  HMMA.16816.F32 R24, R32.reuse, R48, R24 ;  /* 0x000000302018723c */ /* 0x040fee0000001818 */
[----:B------:R-:W-:Y:S01]  /*10f10*/  FFMA.FTZ R48, R98, c[0x0][0x23c], -R65 ;  /* 0x00008f0062307a23 */ /* 0x000fe20000010841 */
[----:B------:R-:W-:Y:S01]  /*10f20*/  F2FP.PACK_AB R49, R199, R168 ;  /* 0x000000a8c731723e */ /* 0x000fe200000000ff */
[C---:B-1----:R-:W-:Y:S02]  /*10f30*/  FMUL.FTZ R30, R0.reuse, R162 ;  /* 0x000000a2001e7220 */ /* 0x042fe40000410000 */
[----:B------:R1:W-:Y:S01]  /*10f40*/  MUFU.EX2 R135, R48 ;  /* 0x0000003000877308 */ /* 0x0003e20000000800 */
[----:B--2---:R-:W-:Y:S02]  /*10f50*/  FFMA.FTZ R0, R0, R149, R169 ;  /* 0x0000009500007223 */ /* 0x004fe400000100a9 */
[----:B---3--:R-:W-:Y:S02]  /*10f60*/  FFMA.FTZ R2, R2, R150, R171 ;  /* 0x0000009602027223 */ /* 0x008fe400000100ab */
[-C--:B------:R-:W-:Y:S03]  /*10f70*/  HMMA.16816.F32 R28, R32, R50.reuse, R28 ;  /* 0x00000032201c723c */ /* 0x080fe6000000181c */
[----:B------:R-:W-:Y:S04]  /*10f80*/  FADD.FTZ R0, R174, R0 ;  /* 0x00000000ae007221 */ /* 0x000fe80000010000 */
[C---:B------:R-:W-:Y:S02]  /*10f90*/  FMUL.FTZ R32, R40.reuse, R164 ;  /* 0x000000a428207220 */ /* 0x040fe40000410000 */
[----:B------:R-:W-:Y:S03]  /*10fa0*/  FMUL.FTZ R33, R40, R165 ;  /* 0x000000a528217220 */ /* 0x000fe60000410000 */
[C---:B------:R-:W-:Y:S02]  /*10fb0*/  FMUL.FTZ R34, R39.reuse, R166 ;  /* 0x000000a627227220 */ /* 0x040fe40000410000 */
[----:B------:R-:W-:Y:S02]  /*10fc0*/  FMUL.FTZ R35, R39, R167 ;  /* 0x000000a727237220 */ /* 0x000fe40000410000 */
[----:B------:R-:W-:Y:S02]  /*10fd0*/  FADD.FTZ R0, R175, R0 ;  /* 0x00000000af007221 */ /* 0x000fe40000010000 */
[----:B-1----:R-:W-:Y:S03]  /*10fe0*/  FFMA.FTZ R48, R99, c[0x0][0x23c], -R65 ;  /* 0x00008f0063307a23 */ /* 0x002fe60000010841 */
[----:B------:R-:W-:Y:S01]  /*10ff0*/  HMMA.16816.F32 R32, R44, R50, R32 ;  /* 0x000000322c20723c */ /* 0x000fe20000001820 */
[----:B------:R1:W-:Y:S06]  /*11000*/  MUFU.EX2 R134, R48 ;  /* 0x0000003000867308 */ /* 0x0003ec0000000800 */
[----:B------:R-:W-:Y:S02]  /*11010*/  F2FP.PACK_AB R46, R147, R148 ;  /* 0x00000094932e723e */ /* 0x000fe400000000ff */
[----:B------:R-:W-:Y:S03]  /*11020*/  F2FP.PACK_AB R44, R209, R203 ;  /* 0x000000cbd12c723e */ /* 0x000fe600000000ff */
[----:B------:R-:W-:Y:S02]  /*11030*/  F2FP.PACK_AB R45, R202, R179 ;  /* 0x000000b3ca2d723e */ /* 0x000fe400000000ff */
[----:B------:R-:W-:Y:S02]  /*11040*/  F2FP.PACK_AB R47, R139, R251 ;  /* 0x000000fb8b2f723e */ /* 0x000fe400000000ff */
        /* <DEDUP_REMOVED lines=26> */
[----:B-1----:R-:W-:Y:S01]  /*111f0*/  FFMA.FTZ R52, R92, c[0x0][0x23c], -R64 ;  /* 0x00008f005c347a23 */ /* 0x002fe20000010840 */
[----:B------:R-:W-:Y:S03]  /*11200*/  F2FP.PACK_AB R51, R241, R210 ;  /* 0x000000d2f133723e */ /* 0x000fe600000000ff */
[----:B------:R1:W-:Y:S02]  /*11210*/  MUFU.EX2 R126, R52 ;  /* 0x00000034007e7308 */ /* 0x0003e40000000800 */
[-C--:B------:R-:W-:Y:S03]  /*11220*/  HMMA.16816.F32 R4, R44, R60.reuse, R4 ;  /* 0x0000003c2c04723c */ /* 0x080fe60000001804 */
[----:B--2---:R-:W-:Y:S05]  /*11230*/  FFMA.FTZ R48, R95, c[0x0][0x23c], -R66 ;  /* 0x00008f005f307a23 */ /* 0x004fea0000010842 */
[----:B------:R2:W-:Y:S10]  /*11240*/  MUFU.EX2 R96, R48 ;  /* 0x0000003000607308 */ /* 0x0005f40000000800 */
[----:B------:R3:W-:Y:S01]  /*11250*/  MUFU.EX2 R95, R56 ;  /* 0x00000038005f7308 */ /* 0x0007e20000000800 */
[--C-:B-1----:R-:W-:Y:S09]  /*11260*/  FFMA.FTZ R52, R93, c[0x0][0x23c], -R64.reuse ;  /* 0x00008f005d347a23 */ /* 0x102ff20000010840 */
[----:B------:R1:W-:Y:S01]  /*11270*/  MUFU.EX2 R98, R52 ;  /* 0x0000003400627308 */ /* 0x0003e20000000800 */
[----:B--2---:R-:W-:Y:S07]  /*11280*/  F2FP.PACK_AB R48, R211, R177 ;  /* 0x000000b1d330723e */ /* 0x004fee00000000ff */
[C---:B------:R-:W-:Y:S04]  /*11290*/  HMMA.16816.F32 R8, R48.reuse, R60, R8 ;  /* 0x0000003c3008723c */ /* 0x040fe80000001808 */
[----:B---3--:R-:W-:Y:S03]  /*112a0*/  FFMA.FTZ R56, R101, c[0x0][0x23c], -R43 ;  /* 0x00008f0065387a23 */ /* 0x008fe6000001082b */
[--C-:B------:R-:W-:Y:S01]  /*112b0*/  FFMA.FTZ R60, R102, c[0x0][0x23c], -R65.reuse ;  /* 0x00008f00663c7a23 */ /* 0x100fe20000010841 */
[-C--:B------:R-:W-:Y:S01]  /*112c0*/  HMMA.16816.F32 R12, R48, R62.reuse, R12 ;  /* 0x0000003e300c723c */ /* 0x080fe2000000180c */
[----:B------:R2:W-:Y:S01]  /*112d0*/  MUFU.EX2 R94, R56 ;  /* 0x00000038005e7308 */ /* 0x0005e20000000800 */
[----:B-1----:R-:W1:Y:S06]  /*112e0*/  LDSM.16.MT88.4 R52, [R186+0x4800] ;  /* 0x00480000ba34783b */ /* 0x002e6c0000004200 */
[C---:B------:R-:W-:Y:S03]  /*112f0*/  HMMA.16816.F32 R16, R44.reuse, R62, R16 ;  /* 0x0000003e2c10723c */ /* 0x040fe60000001810 */
[----:B------:R3:W-:Y:S01]  /*11300*/  MUFU.EX2 R93, R60 ;  /* 0x0000003c005d7308 */ /* 0x0007e20000000800 */
[----:B--2---:R-:W2:Y:S01]  /*11310*/  LDSM.16.MT88.4 R56, [R185+0x4c00] ;  /* 0x004c0000b938783b */ /* 0x004ea20000004200 */
[----:B---3--:R-:W-:Y:S08]  /*11320*/  FFMA.FTZ R60, R103, c[0x0][0x23c], -R65 ;  /* 0x00008f00673c7a23 */ /* 0x008ff00000010841 */
[----:B------:R3:W-:Y:S01]  /*11330*/  MUFU.EX2 R92, R60 ;  /* 0x0000003c005c7308 */ /* 0x0007e20000000800 */
[-C--:B-1----:R-:W-:Y:S08]  /*11340*/  HMMA.16816.F32 R20, R44, R52.reuse, R20 ;  /* 0x000000342c14723c */ /* 0x082ff00000001814 */
[C---:B------:R-:W-:Y:S07]  /*11350*/  HMMA.16816.F32 R24, R48.reuse, R52, R24 ;  /* 0x000000343018723c */ /* 0x040fee0000001818 */
[--C-:B------:R-:W-:Y:S01]  /*11360*/  FFMA.FTZ R52, R112, c[0x0][0x23c], -R43.reuse ;  /* 0x00008f0070347a23 */ /* 0x100fe2000001082b */
[-C--:B------:R-:W-:Y:S01]  /*11370*/  HMMA.16816.F32 R28, R48, R54.reuse, R28 ;  /* 0x00000036301c723c */ /* 0x080fe2000000181c */
[----:B---3--:R-:W1:Y:S02]  /*11380*/  LDSM.16.MT88.4 R60, [R186+0x4c00] ;  /* 0x004c0000ba3c783b */ /* 0x008e640000004200 */
[----:B------:R3:W-:Y:S04]  /*11390*/  MUFU.EX2 R91, R52 ;  /* 0x00000034005b7308 */ /* 0x0007e80000000800 */
[----:B------:R-:W-:Y:S01]  /*113a0*/  FFMA.FTZ R48, R113, c[0x0][0x23c], -R43 ;  /* 0x00008f0071307a23 */ /* 0x000fe2000001082b */
[----:B------:R-:W-:Y:S04]  /*113b0*/  HMMA.16816.F32 R32, R44, R54, R32 ;  /* 0x000000362c20723c */ /* 0x000fe80000001820 */
[----:B------:R-:W-:Y:S01]  /*113c0*/  F2FP.PACK_AB R49, R207, R176 ;  /* 0x000000b0cf31723e */ /* 0x000fe200000000ff */
[----:B------:R4:W4:Y:S01]  /*113d0*/  MUFU.EX2 R90, R48 ;  /* 0x00000030005a7308 */ /* 0x0009220000000800 */
        /* <DEDUP_REMOVED lines=9> */
[----:B----4-:R-:W-:Y:S01]  /*11470*/  FFMA.FTZ R48, R114, c[0x0][0x23c], -R65 ;  /* 0x00008f0072307a23 */ /* 0x010fe20000010841 */
[----:B------:R-:W-:Y:S07]  /*11480*/  F2FP.PACK_AB R42, R90, R91 ;  /* 0x0000005b5a2a723e */ /* 0x000fee00000000ff */
[----:B------:R3:W-:Y:S01]  /*11490*/  MUFU.EX2 R89, R48 ;  /* 0x0000003000597308 */ /* 0x0007e20000000800 */
[--C-:B--2---:R-:W-:Y:S09]  /*114a0*/  FFMA.FTZ R52, R104, c[0x0][0x23c], -R64.reuse ;  /* 0x00008f0068347a23 */ /* 0x104ff20000010840 */
[----:B------:R2:W-:Y:S01]  /*114b0*/  MUFU.EX2 R87, R52 ;  /* 0x0000003400577308 */ /* 0x0005e20000000800 */
[----:B---3--:R-:W-:Y:S07]  /*114c0*/  F2FP.PACK_AB R48, R218, R200 ;  /* 0x000000c8da30723e */ /* 0x008fee00000000ff */
[C---:B------:R-:W-:Y:S07]  /*114d0*/  HMMA.16816.F32 R8, R48.reuse, R56, R8 ;  /* 0x000000383008723c */ /* 0x040fee0000001808 */
[----:B------:R-:W-:Y:S01]  /*114e0*/  FFMA.FTZ R56, R105, c[0x0][0x23c], -R64 ;  /* 0x00008f0069387a23 */ /* 0x000fe20000010840 */
[-C--:B------:R-:W-:Y:S01]  /*114f0*/  HMMA.16816.F32 R12, R48, R58.reuse, R12 ;  /* 0x0000003a300c723c */ /* 0x080fe2000000180c */
[----:B--2---:R-:W2:Y:S02]  /*11500*/  LDSM.16.MT88.4 R52, [R185+0x5000] ;  /* 0x00500000b934783b */ /* 0x004ea40000004200 */
[----:B------:R3:W-:Y:S05]  /*11510*/  MUFU.EX2 R86, R56 ;  /* 0x0000003800567308 */ /* 0x0007ea0000000800 */
[C---:B------:R-:W-:Y:S08]  /*11520*/  HMMA.16816.F32 R16, R44.reuse, R58, R16 ;  /* 0x0000003a2c10723c */ /* 0x040ff00000001810 */
[-C--:B-1----:R-:W-:Y:S08]  /*11530*/  HMMA.16816.F32 R20, R44, R60.reuse, R20 ;  /* 0x0000003c2c14723c */ /* 0x082ff00000001814 */
[C---:B------:R-:W-:Y:S04]  /*11540*/  HMMA.16816.F32 R24, R48.reuse, R60, R24 ;  /* 0x0000003c3018723c */ /* 0x040fe80000001818 */
[--C-:B---3--:R-:W-:Y:S03]  /*11550*/  FFMA.FTZ R56, R106, c[0x0][0x23c], -R66.reuse ;  /* 0x00008f006a387a23 */ /* 0x108fe60000010842 */
[----:B------:R-:W-:Y:S01]  /*11560*/  FFMA.FTZ R60, R110, c[0x0][0x23c], -R66 ;  /* 0x00008f006e3c7a23 */ /* 0x000fe20000010842 */
        /* <DEDUP_REMOVED lines=12> */
[----:B-1----:R-:W-:Y:S01]  /*11630*/  FFMA.FTZ R56, R107, c[0x0][0x23c], -R66 ;  /* 0x00008f006b387a23 */ /* 0x002fe20000010842 */
[----:B------:R-:W-:Y:S05]  /*11640*/  F2FP.PACK_AB R51, R222, R213 ;  /* 0x000000d5de33723e */ /* 0x000fea00000000ff */
[-C--:B--2---:R-:W-:Y:S01]  /*11650*/  HMMA.16816.F32 R4, R44, R52.reuse, R4 ;  /* 0x000000342c04723c */ /* 0x084fe20000001804 */
[----:B------:R1:W-:Y:S02]  /*11660*/  MUFU.EX2 R84, R56 ;  /* 0x0000003800547308 */ /* 0x0003e40000000800 */
[--C-:B---3--:R-:W-:Y:S02]  /*11670*/  FFMA.FTZ R48, R109, c[0x0][0x23c], -R64.reuse ;  /* 0x00008f006d307a23 */ /* 0x108fe40000010840 */
[----:B------:R-:W-:Y:S06]  /*11680*/  FFMA.FTZ R64, R125, c[0x0][0x23c], -R64 ;  /* 0x00008f007d407a23 */ /* 0x000fec0000010840 */
[----:B------:R2:W-:Y:S01]  /*11690*/  MUFU.EX2 R82, R48 ;  /* 0x0000003000527308 */ /* 0x0005e20000000800 */
[----:B----4-:R-:W-:Y:S09]  /*116a0*/  FFMA.FTZ R60, R117, c[0x0][0x23c], -R43 ;  /* 0x00008f00753c7a23 */ /* 0x010ff2000001082b */
[----:B------:R3:W-:Y:S01]  /*116b0*/  MUFU.EX2 R78, R60 ;  /* 0x0000003c004e7308 */ /* 0x0007e20000000800 */
[----:B-1----:R-:W1:Y:S09]  /*116c0*/  LDSM.16.MT88.4 R56, [R186+0x5000] ;  /* 0x00500000ba38783b */ /* 0x002e720000004200 */
[----:B------:R-:W4:Y:S01]  /*116d0*/  MUFU.EX2 R64, R64 ;  /* 0x0000004000407308 */ /* 0x000f220000000800 */
[----:B--2---:R-:W-:Y:S07]  /*116e0*/  F2FP.PACK_AB R48, R231, R214 ;  /* 0x000000d6e730723e */ /* 0x004fee00000000ff */
[C---:B------:R-:W-:Y:S04]  /*116f0*/  HMMA.16816.F32 R8, R48.reuse, R52, R8 ;  /* 0x000000343008723c */ /* 0x040fe80000001808 */
[--C-:B---3--:R-:W-:Y:S03]  /*11700*/  FFMA.FTZ R60, R118, c[0x0][0x23c], -R65.reuse ;  /* 0x00008f00763c7a23 */ /* 0x108fe60000010841 */
[----:B------:R-:W-:Y:S01]  /*11710*/  FFMA.FTZ R52, R111, c[0x0][0x23c], -R66 ;  /* 0x00008f006f347a23 */ /* 0x000fe20000010842 */
[-C--:B------:R-:W-:Y:S01]  /*11720*/  HMMA.16816.F32 R12, R48, R54.reuse, R12 ;  /* 0x00000036300c723c */ /* 0x080fe2000000180c */
[----:B------:R2:W-:Y:S03]  /*11730*/  MUFU.EX2 R77, R60 ;  /* 0x0000003c004d7308 */ /* 0x0005e60000000800 */
[----:B----4-:R-:W-:Y:S04]  /*11740*/  F2FP.PACK_AB R162, R64, R72 ;  /* 0x0000004840a2723e */ /* 0x010fe800000000ff */
[C---:B------:R-:W-:Y:S03]  /*11750*/  HMMA.16816.F32 R16, R44.reuse, R54, R16 ;  /* 0x000000362c10723c */ /* 0x040fe60000001810 */
[----:B------:R3:W-:Y:S05]  /*11760*/  MUFU.EX2 R80, R52 ;  /* 0x0000003400507308 */ /* 0x0007ea0000000800 */
[-C--:B-1----:R-:W-:Y:S08]  /*11770*/  HMMA.16816.F32 R20, R44, R56.reuse, R20 ;  /* 0x000000382c14723c */ /* 0x082ff00000001814 */
[C---:B------:R-:W-:Y:S01]  /*11780*/  HMMA.16816.F32 R24, R48.reuse, R56, R24 ;  /* 0x000000383018723c */ /* 0x040fe20000001818 */
[----:B--2---:R-:W-:Y:S06]  /*11790*/  LDSM.16.MT88.4 R60, [R186+0x5400] ;  /* 0x00540000ba3c783b */ /* 0x004fec0000004200 */
[----:B------:R-:W-:Y:S01]  /*117a0*/  FFMA.FTZ R56, R119, c[0x0][0x23c], -R65 ;  /* 0x00008f0077387a23 */ /* 0x000fe20000010841 */
[-C--:B------:R-:W-:Y:S03]  /*117b0*/  HMMA.16816.F32 R28, R48, R58.reuse, R28 ;  /* 0x0000003a301c723c */ /* 0x080fe6000000181c */
[----:B------:R1:W2:Y:S01]  /*117c0*/  MUFU.EX2 R76, R56 ;  /* 0x00000038004c7308 */ /* 0x0002a20000000800 */
[----:B---3--:R-:W-:Y:S02]  /*117d0*/  FFMA.FTZ R52, R116, c[0x0][0x23c], -R43 ;  /* 0x00008f0074347a23 */ /* 0x008fe4000001082b */
[--C-:B------:R-:W-:Y:S01]  /*117e0*/  FFMA.FTZ R57, R130, c[0x0][0x23c], -R65.reuse ;  /* 0x00008f0082397a23 */ /* 0x100fe20000010841 */
[----:B------:R-:W-:Y:S01]  /*117f0*/  F2FP.PACK_AB R48, R132, R133 ;  /* 0x000000858430723e */ /* 0x000fe200000000ff */
[----:B------:R-:W-:Y:S01]  /*11800*/  FFMA.FTZ R65, R131, c[0x0][0x23c], -R65 ;  /* 0x00008f0083417a23 */ /* 0x000fe20000010841 */
[----:B------:R-:W-:Y:S01]  /*11810*/  F2FP.PACK_AB R49, R99, R127 ;  /* 0x0000007f6331723e */ /* 0x000fe200000000ff */
[----:B------:R-:W-:Y:S03]  /*11820*/  HMMA.16816.F32 R32, R44, R58, R32 ;  /* 0x0000003a2c20723c */ /* 0x000fe60000001820 */
[----:B------:R3:W4:Y:S01]  /*11830*/  MUFU.EX2 R79, R52 ;  /* 0x00000034004f7308 */ /* 0x0007220000000800 */
[----:B------:R-:W-:Y:S02]  /*11840*/  F2FP.PACK_AB R50, R98, R126 ;  /* 0x0000007e6232723e */ /* 0x000fe400000000ff */
[----:B------:R-:W-:Y:S02]  /*11850*/  F2FP.PACK_AB R51, R96, R97 ;  /* 0x000000616033723e */ /* 0x000fe400000000ff */
[----:B------:R-:W-:Y:S04]  /*11860*/  F2FP.PACK_AB R44, R178, R208 ;  /* 0x000000d0b22c723e */ /* 0x000fe800000000ff */
[----:B------:R-:W-:Y:S01]  /*11870*/  F2FP.PACK_AB R45, R154, R144 ;  /* 0x000000909a2d723e */ /* 0x000fe200000000ff */
[----:B------:R-:W-:Y:S01]  /*11880*/  MUFU.EX2 R65, R65 ;  /* 0x0000004100417308 */ /* 0x000fe20000000800 */
[----:B------:R-:W-:Y:S02]  /*11890*/  F2FP.PACK_AB R46, R152, R153 ;  /* 0x00000099982e723e */ /* 0x000fe400000000ff */
[----:B------:R-:W-:Y:S01]  /*118a0*/  F2FP.PACK_AB R47, R134, R135 ;  /* 0x00000087862f723e */ /* 0x000fe200000000ff */
[--C-:B-1----:R-:W-:Y:S01]  /*118b0*/  FFMA.FTZ R56, R128, c[0x0][0x23c], -R43.reuse ;  /* 0x00008f0080387a23 */ /* 0x102fe2000001082b */
[----:B--2---:R-:W-:Y:S01]  /*118c0*/  F2FP.PACK_AB R165, R76, R77 ;  /* 0x0000004d4ca5723e */ /* 0x004fe200000000ff */
[----:B------:R-:W-:Y:S04]  /*118d0*/  FFMA.FTZ R43, R129, c[0x0][0x23c], -R43 ;  /* 0x00008f00812b7a23 */ /* 0x000fe8000001082b */
[----:B------:R1:W-:Y:S01]  /*118e0*/  MUFU.EX2 R74, R43 ;  /* 0x0000002b004a7308 */ /* 0x0003e20000000800 */
[----:B---3--:R-:W2:Y:S01]  /*118f0*/  LDSM.16.MT88.4 R52, [R185+0x5400] ;  /* 0x00540000b934783b */ /* 0x008ea20000004200 */
[----:B----4-:R-:W-:Y:S08]  /*11900*/  F2FP.PACK_AB R164, R78, R79 ;  /* 0x0000004f4ea4723e */ /* 0x010ff000000000ff */
[----:B------:R5:W3:Y:S10]  /*11910*/  MUFU.EX2 R75, R56 ;  /* 0x00000038004b7308 */ /* 0x000af40000000800 */
[----:B------:R-:W4:Y:S01]  /*11920*/  MUFU.EX2 R73, R57 ;  /* 0x0000003900497308 */ /* 0x000f220000000800 */
[----:B-1----:R-:W-:Y:S01]  /*11930*/  F2FP.PACK_AB R43, R88, R89 ;  /* 0x00000059582b723e */ /* 0x002fe200000000ff */
[----:B-----5:R-:W-:Y:S01]  /*11940*/  FFMA.FTZ R56, R40, R69, R173 ;  /* 0x0000004528387223 */ /* 0x020fe200000100ad */
[----:B---3--:R-:W-:Y:S01]  /*11950*/  F2FP.PACK_AB R166, R74, R75 ;  /* 0x0000004b4aa6723e */ /* 0x008fe200000000ff */
[----:B------:R-:W-:Y:S02]  /*11960*/  FFMA.FTZ R40, R39, R67, R172 ;  /* 0x0000004327287223 */ /* 0x000fe400000100ac */
[----:B------:R-:W-:Y:S02]  /*11970*/  FADD.FTZ R39, R236, R56 ;  /* 0x00000038ec277221 */ /* 0x000fe40000010000 */
[----:B------:R-:W-:Y:S02]  /*11980*/  FADD.FTZ R40, R227, R40 ;  /* 0x00000028e3287221 */ /* 0x000fe40000010000 */
[----:B------:R-:W-:Y:S02]  /*11990*/  FFMA.FTZ R67, R122, c[0x0][0x23c], -R66 ;  /* 0x00008f007a437a23 */ /* 0x000fe40000010842 */
[----:B------:R-:W-:Y:S01]  /*119a0*/  FADD.FTZ R40, R219, R40 ;  /* 0x00000028db287221 */ /* 0x000fe20000010000 */
[-C--:B--2---:R-:W-:Y:S03]  /*119b0*/  HMMA.16816.F32 R4, R44, R52.reuse, R4 ;  /* 0x000000342c04723c */ /* 0x084fe60000001804 */
[----:B------:R-:W-:Y:S01]  /*119c0*/  FADD.FTZ R40, R239, R40 ;  /* 0x00000028ef287221 */ /* 0x000fe20000010000 */
[----:B------:R-:W-:Y:S01]  /*119d0*/  MUFU.EX2 R67, R67 ;  /* 0x0000004300437308 */ /* 0x000fe20000000800 */
[--C-:B------:R-:W-:Y:S01]  /*119e0*/  FFMA.FTZ R69, R123, c[0x0][0x23c], -R66.reuse ;  /* 0x00008f007b457a23 */ /* 0x100fe20000010842 */
[----:B----4-:R-:W-:Y:S01]  /*119f0*/  F2FP.PACK_AB R167, R65, R73 ;  /* 0x0000004941a7723e */ /* 0x010fe200000000ff */
[----:B------:R-:W-:Y:S01]  /*11a00*/  FFMA.FTZ R66, R41, c[0x0][0x23c], -R66 ;  /* 0x00008f0029427a23 */ /* 0x000fe20000010842 */
[----:B------:R-:W-:Y:S01]  /*11a10*/  F2FP.PACK_AB R41, R92, R93 ;  /* 0x0000005d5c29723e */ /* 0x000fe200000000ff */
[----:B------:R-:W-:Y:S01]  /*11a20*/  FADD.FTZ R57, R180, R2 ;  /* 0x00000002b4397221 */ /* 0x000fe20000010000 */
[C---:B------:R-:W-:Y:S04]  /*11a30*/  HMMA.16816.F32 R8, R48.reuse, R52, R8 ;  /* 0x000000343008723c */ /* 0x040fe80000001808 */
[----:B------:R-:W-:Y:S01]  /*11a40*/  FADD.FTZ R2, R229, R39 ;  /* 0x00000027e5027221 */ /* 0x000fe20000010000 */
[----:B------:R-:W1:Y:S01]  /*11a50*/  MUFU.EX2 R66, R66 ;  /* 0x0000004200427308 */ /* 0x000e620000000800 */
[----:B------:R-:W-:Y:S02]  /*11a60*/  FADD.FTZ R39, R181, R0 ;  /* 0x00000000b5277221 */ /* 0x000fe40000010000 */
[----:B------:R-:W-:Y:S01]  /*11a70*/  FADD.FTZ R0, R179, R40 ;  /* 0x00000028b3007221 */ /* 0x000fe20000010000 */
[-C--:B------:R-:W-:Y:S03]  /*11a80*/  HMMA.16816.F32 R12, R48, R54.reuse, R12 ;  /* 0x00000036300c723c */ /* 0x080fe6000000180c */
[----:B------:R-:W-:Y:S01]  /*11a90*/  FADD.FTZ R2, R247, R2 ;  /* 0x00000002f7027221 */ /* 0x000fe20000010000 */
[----:B------:R-:W-:Y:S01]  /*11aa0*/  F2FP.PACK_AB R40, R94, R95 ;  /* 0x0000005f5e28723e */ /* 0x000fe200000000ff */
[----:B------:R-:W-:Y:S01]  /*11ab0*/  FADD.FTZ R58, R202, R0 ;  /* 0x00000000ca3a7221 */ /* 0x000fe20000010000 */
[----:B------:R-:W2:Y:S01]  /*11ac0*/  MUFU.EX2 R69, R69 ;  /* 0x0000004500457308 */ /* 0x000ea20000000800 */
[----:B------:R-:W-:Y:S01]  /*11ad0*/  FADD.FTZ R2, R203, R2 ;  /* 0x00000002cb027221 */ /* 0x000fe20000010000 */
[C---:B------:R-:W-:Y:S01]  /*11ae0*/  HMMA.16816.F32 R16, R44.reuse, R54, R16 ;  /* 0x000000362c10723c */ /* 0x040fe20000001810 */
[----:B------:R-:W3:Y:S03]  /*11af0*/  LDSM.16.MT88.4 R52, [R185+0x5800] ;  /* 0x00580000b934783b */ /* 0x000ee60000004200 */
[----:B------:R-:W-:Y:S02]  /*11b00*/  FADD.FTZ R59, R209, R2 ;  /* 0x00000002d13b7221 */ /* 0x000fe40000010000 */
[----:B------:R-:W-:Y:S02]  /*11b10*/  FADD.FTZ R57, R182, R57 ;  /* 0x00000039b6397221 */ /* 0x000fe40000010000 */
[----:B------:R-:W-:Y:S01]  /*11b20*/  FADD.FTZ R0, R148, R59 ;  /* 0x0000003b94007221 */ /* 0x000fe20000010000 */
[-C--:B------:R-:W-:Y:S01]  /*11b30*/  HMMA.16816.F32 R20, R44, R60.reuse, R20 ;  /* 0x0000003c2c14723c */ /* 0x080fe20000001814 */
[----:B------:R-:W-:Y:S02]  /*11b40*/  LDSM.16.MT88.4 R148, [R185+0x5c00] ;  /* 0x005c0000b994783b */ /* 0x000fe40000004200 */
[----:B------:R-:W-:Y:S01]  /*11b50*/  FADD.FTZ R57, R201, R57 ;  /* 0x00000039c9397221 */ /* 0x000fe20000010000 */
[----:B-1----:R-:W-:Y:S01]  /*11b60*/  F2FP.PACK_AB R163, R66, R71 ;  /* 0x0000004742a3723e */ /* 0x002fe200000000ff */
[----:B------:R-:W-:Y:S02]  /*11b70*/  FADD.FTZ R56, R168, R39 ;  /* 0x00000027a8387221 */ /* 0x000fe40000010000 */
[----:B------:R-:W-:Y:S01]  /*11b80*/  FADD.FTZ R57, R170, R57 ;  /* 0x00000039aa397221 */ /* 0x000fe20000010000 */
[C---:B------:R-:W-:Y:S04]  /*11b90*/  HMMA.16816.F32 R24, R48.reuse, R60, R24 ;  /* 0x0000003c3018723c */ /* 0x040fe80000001818 */
[----:B------:R-:W-:Y:S01]  /*11ba0*/  FADD.FTZ R39, R205, R57 ;  /* 0x00000039cd277221 */ /* 0x000fe20000010000 */
[----:B--2---:R-:W-:Y:S01]  /*11bb0*/  F2FP.PACK_AB R161, R69, R67 ;  /* 0x0000004345a1723e */ /* 0x004fe200000000ff */
[----:B------:R-:W-:Y:S02]  /*11bc0*/  FADD.FTZ R2, R199, R56 ;  /* 0x00000038c7027221 */ /* 0x000fe40000010000 */
[----:B------:R-:W-:Y:S01]  /*11bd0*/  FADD.FTZ R57, R251, R58 ;  /* 0x0000003afb397221 */ /* 0x000fe20000010000 */
[-C--:B------:R-:W-:Y:S01]  /*11be0*/  HMMA.16816.F32 R28, R48, R62.reuse, R28 ;  /* 0x0000003e301c723c */ /* 0x080fe2000000181c */
[----:B------:R-:W1:Y:S02]  /*11bf0*/  LDSM.16.MT88.4 R48, [R186+0x5800] ;  /* 0x00580000ba30783b */ /* 0x000e640000004200 */
[----:B------:R-:W-:Y:S02]  /*11c00*/  FADD.FTZ R56, R225, R39 ;  /* 0x00000027e1387221 */ /* 0x000fe40000010000 */
[----:B------:R-:W-:Y:S02]  /*11c10*/  FADD.FTZ R39, R217, R2 ;  /* 0x00000002d9277221 */ /* 0x000fe40000010000 */
[----:B------:R-:W-:Y:S01]  /*11c20*/  FADD.FTZ R58, R147, R0 ;  /* 0x00000000933a7221 */ /* 0x000fe20000010000 */
[----:B------:R-:W-:Y:S04]  /*11c30*/  HMMA.16816.F32 R32, R44, R62, R32 ;  /* 0x0000003e2c20723c */ /* 0x000fe80000001820 */
[----:B------:R-:W-:Y:S02]  /*11c40*/  FADD.FTZ R2, R139, R57 ;  /* 0x000000398b027221 */ /* 0x000fe40000010000 */
[----:B------:R-:W-:Y:S01]  /*11c50*/  FADD.FTZ R0, R242, R56 ;  /* 0x00000038f2007221 */ /* 0x000fe20000010000 */
[----:B------:R-:W-:Y:S01]  /*11c60*/  F2FP.PACK_AB R44, R86, R87 ;  /* 0x00000057562c723e */ /* 0x000fe200000000ff */
[----:B------:R-:W-:Y:S01]  /*11c70*/  FADD.FTZ R39, R235, R39 ;  /* 0x00000027eb277221 */ /* 0x000fe20000010000 */
[-C--:B---3--:R-:W-:Y:S05]  /*11c80*/  HMMA.16816.F32 R4, R40, R52.reuse, R4 ;  /* 0x000000342804723c */ /* 0x088fea0000001804 */
[----:B------:R-:W-:Y:S01]  /*11c90*/  FADD.FTZ R2, R226, R2 ;  /* 0x00000002e2027221 */ /* 0x000fe20000010000 */
[----:B------:R-:W-:Y:S02]  /*11ca0*/  F2FP.PACK_AB R45, R84, R85 ;  /* 0x00000055542d723e */ /* 0x000fe400000000ff */
[----:B------:R-:W-:Y:S01]  /*11cb0*/  F2FP.PACK_AB R46, R82, R83 ;  /* 0x00000053522e723e */ /* 0x000fe200000000ff */
[----:B------:R-:W-:Y:S03]  /*11cc0*/  FADD.FTZ R2, R243, R2 ;  /* 0x00000002f3027221 */ /* 0x000fe60000010000 */
[----:B------:R-:W-:Y:S07]  /*11cd0*/  F2FP.PACK_AB R47, R80, R81 ;  /* 0x00000051502f723e */ /* 0x000fee00000000ff */
        /* <DEDUP_REMOVED lines=41> */
[-C--:B------:R-:W-:Y:S05]  /*11f70*/  HMMA.16816.F32 R140, R164, R148.reuse, R4 ;  /* 0x00000094a48c723c */ /* 0x080fea0000001804 */
        /* <DEDUP_REMOVED lines=19> */
[-C--:B------:R-:W-:Y:S03]  /*120b0*/  HMMA.16816.F32 R144, R160, R150.reuse, R12 ;  /* 0x00000096a090723c */ /* 0x080fe6000000180c */
[----:B------:R-:W-:Y:S02]  /*120c0*/  FADD.FTZ R0, R127, R0 ;  /* 0x000000007f007221 */ /* 0x000fe40000010000 */
[----:B------:R-:W-:Y:S02]  /*120d0*/  FADD.FTZ R5, R154, R6 ;  /* 0x000000069a057221 */ /* 0x000fe40000010000 */
[----:B------:R-:W-:Y:S01]  /*120e0*/  FADD.FTZ R2, R132, R2 ;  /* 0x0000000284027221 */ /* 0x000fe20000010000 */
[C---:B------:R-:W-:Y:S04]  /*120f0*/  HMMA.16816.F32 R148, R164.reuse, R150, R16 ;  /* 0x00000096a494723c */ /* 0x040fe80000001810 */
[----:B------:R-:W-:Y:S01]  /*12100*/  FADD.FTZ R8, R153, R4 ;  /* 0x0000000499087221 */ /* 0x000fe20000010000 */
[----:B------:R-:W-:Y:S01]  /*12110*/  MOV R132, R38 ;  /* 0x0000002600847202 */ /* 0x000fe20000000f00 */
[----:B------:R-:W-:Y:S02]  /*12120*/  FADD.FTZ R0, R99, R0 ;  /* 0x0000000063007221 */ /* 0x000fe40000010000 */
[----:B------:R-:W-:Y:S01]  /*12130*/  FADD.FTZ R4, R135, R5 ;  /* 0x0000000587047221 */ /* 0x000fe20000010000 */
[----:B------:R-:W-:Y:S03]  /*12140*/  MOV R135, R3 ;  /* 0x0000000300877202 */ /* 0x000fe60000000f00 */
        /* <DEDUP_REMOVED lines=48> */
.L_x_444:
[----:B------:R-:W2:Y:S04]  /*12450*/  LDL.LU R5, [R1] ;  /* 0x0000000001057983 */ /* 0x000ea80000300800 */
[----:B------:R-:W3:Y:S04]  /*12460*/  LDL.LU R7, [R1+0x4] ;  /* 0x0000040001077983 */ /* 0x000ee80000300800 */
[----:B------:R-:W4:Y:S04]  /*12470*/  LDL.LU R6, [R1+0x8] ;  /* 0x0000080001067983 */ /* 0x000f280000300800 */
[----:B------:R-:W4:Y:S04]  /*12480*/  LDL.LU R9, [R1+0xc] ;  /* 0x00000c0001097983 */ /* 0x000f280000300800 */
[----:B------:R-:W4:Y:S01]  /*12490*/  LDL.LU R48, [R1+0x30] ;  /* 0x0000300001307983 */ /* 0x000f220000300800 */
[----:B------:R-:W1:Y:S03]  /*124a0*/  LDC.U8 R25, c[0x0][0x329] ;  /* 0x0000ca40ff197b82 */ /* 0x000e660000000000 */
[----:B------:R-:W1:Y:S05]  /*124b0*/  S2R R47, SR_TID.X ;  /* 0x00000000002f7919 */ /* 0x000e6a0000002100 */
[----:B------:R-:W2:Y:S01]  /*124c0*/  LDC.U8 R26, c[0x0][0x328] ;  /* 0x0000ca00ff1a7b82 */ /* 0x000ea20000000000 */
[----:B-1----:R-:W-:-:S04]  /*124d0*/  SHF.R.S32.HI R24, RZ, 0x1f, R47 ;  /* 0x0000001fff187819 */ /* 0x002fc8000001142f */
[CC--:B------:R-:W-:Y:S02]  /*124e0*/  LEA.HI R44, R24.reuse, R47.reuse, RZ, 0x2 ;  /* 0x0000002f182c7211 */ /* 0x0c0fe400078f10ff */
[----:B------:R-:W-:Y:S02]  /*124f0*/  LEA.HI R24, R24, R47, RZ, 0x5 ;  /* 0x0000002f18187211 */ /* 0x000fe400078f28ff */
[----:B------:R-:W-:Y:S02]  /*12500*/  SHF.R.S32.HI R46, RZ, 0x2, R44 ;  /* 0x00000002ff2e7819 */ /* 0x000fe4000001142c */
[----:B------:R-:W-:Y:S01]  /*12510*/  SHF.R.S32.HI R19, RZ, 0x5, R24 ;  /* 0x00000005ff137819 */ /* 0x000fe20000011418 */
        /* <DEDUP_REMOVED lines=24> */
[----:B------:R-:W-:-:S07]  /*126a0*/  @P0 IMAD.MOV.U32 R39, RZ, RZ, R6 ;  /* 0x000000ffff270224 */ /* 0x000fce00078e0006 */
[----:B------:R-:W3:Y:S01]  /*126b0*/  @P5 MUFU.RCP R4, R22 ;  /* 0x0000001600045308 */ /* 0x000ee20000001000 */
[----:B-1----:R-:W-:Y:S01]  /*126c0*/  FADD.FTZ R23, R5, R2 ;  /* 0x0000000205177221 */ /* 0x002fe20000010000 */
[----:B------:R-:W-:Y:S02]  /*126d0*/  MOV R2, 0x3f800000 ;  /* 0x3f80000000027802 */ /* 0x000fe40000000f00 */
[----:B------:R-:W-:Y:S02]  /*126e0*/  LOP3.LUT R5, R44, 0xfffffffc, RZ, 0xc0, !PT ;  /* 0xfffffffc2c057812 */ /* 0x000fe400078ec0ff */
[----:B------:R-:W-:Y:S01]  /*126f0*/  FSETP.NE.FTZ.AND P3, PT, R23, RZ, PT ;  /* 0x000000ff1700720b */ /* 0x000fe20003f75000 */
[C---:B--2---:R-:W-:Y:S01]  /*12700*/  FMUL.FTZ R140, R0.reuse, R140 ;  /* 0x0000008c008c7220 */ /* 0x044fe20000410000 */
        /* <DEDUP_REMOVED lines=11> */
[C---:B---3--:R-:W-:Y:S01]  /*127c0*/  FMUL.FTZ R142, R4.reuse, R142 ;  /* 0x0000008e048e7220 */ /* 0x048fe20000410000 */
        /* <DEDUP_REMOVED lines=70> */
[----:B------:R-:W-:Y:S04]  /*12c30*/  STS [R4+0x1000], R14 ;  /* 0x0010000e04007388 */ /* 0x000fe80000000800 */
[----:B------:R4:W-:Y:S04]  /*12c40*/  STS [R4+0x1200], R146 ;  /* 0x0012009204007388 */ /* 0x0009e80000000800 */
[----:B------:R4:W-:Y:S04]  /*12c50*/  STS [R2+0x200], R12 ;  /* 0x0002000c02007388 */ /* 0x0009e80000000800 */
[----:B-1----:R-:W1:Y:S04]  /*12c60*/  S2R R17, SR_CTAID.Y ;  /* 0x0000000000117919 */ /* 0x002e680000002600 */
[----:B------:R1:W-:Y:S04]  /*12c70*/  STS [R2], R13 ;  /* 0x0000000d02007388 */ /* 0x0003e80000000800 */
[----:B--2---:R-:W2:Y:S01]  /*12c80*/  S2R R18, SR_CTAID.Z ;  /* 0x0000000000127919 */ /* 0x004ea20000002700 */
[----:B---3--:R-:W-:-:S05]  /*12c90*/  IMAD.IADD R0, R5, 0x1, R2 ;  /* 0x0000000105007824 */ /* 0x008fca00078e0202 */
[----:B------:R-:W-:Y:S01]  /*12ca0*/  STS [R0], R9 ;  /* 0x0000000900007388 */ /* 0x000fe20000000800 */
[----:B----4-:R-:W-:-:S03]  /*12cb0*/  @P1 MOV R4, c[0x0][0x210] ;  /* 0x0000840000041a02 */ /* 0x010fc60000000f00 */
[----:B------:R3:W-:Y:S01]  /*12cc0*/  STS [R0+0x200], R6 ;  /* 0x0002000600007388 */ /* 0x0007e20000000800 */
[----:B------:R4:W-:Y:S03]  /*12cd0*/  @P4 MUFU.LG2 R12, R21 ;  /* 0x00000015000c4308 */ /* 0x0009e60000000c00 */
[----:B------:R-:W-:Y:S04]  /*12ce0*/  STS [R2+0x1000], R11 ;  /* 0x0010000b02007388 */ /* 0x000fe80000000800 */
[----:B------:R2:W-:Y:S01]  /*12cf0*/  STS [R2+0x1200], R10 ;  /* 0x0012000a02007388 */ /* 0x0005e20000000800 */
[----:B-1----:R-:W-:Y:S03]  /*12d00*/  @P5 MUFU.LG2 R13, R22 ;  /* 0x00000016000d5308 */ /* 0x002fe60000000c00 */
[----:B------:R1:W-:Y:S04]  /*12d10*/  STS [R0+0x1000], R8 ;  /* 0x0010000800007388 */ /* 0x0003e80000000800 */
[----:B------:R1:W-:Y:S04]  /*12d20*/  STS [R0+0x1200], R7 ;  /* 0x0012000700007388 */ /* 0x0003e80000000800 */
[----:B----4-:R4:W5:Y:S04]  /*12d30*/  LDL R21, [R1+0x34] ;  /* 0x0000340001157983 */ /* 0x0109680000100800 */
[----:B------:R-:W-:Y:S01]  /*12d40*/  BAR.SYNC.DEFER_BLOCKING 0x0 ;  /* 0x0000000000007b1d */ /* 0x000fe20000010000 */
[----:B---3--:R-:W-:-:S02]  /*12d50*/  @P1 IMAD R6, R4, c[0x0][0x214], RZ ;  /* 0x0000850004061a24 */ /* 0x008fc400078e02ff */
[----:B------:R-:W-:-:S05]  /*12d60*/  @!P1 IMAD.MOV.U32 R4, RZ, RZ, c[0x0][0x214] ;  /* 0x00008500ff049624 */ /* 0x000fca00078e00ff */
[----:B------:R-:W-:Y:S01]  /*12d70*/  @!P1 SEL R6, R4, c[0x0][0x234], !P2 ;  /* 0x00008d0004069a07 */ /* 0x000fe20005000000 */
[----:B--2---:R2:W3:Y:S01]  /*12d80*/  @P6 MUFU.LG2 R10, R20 ;  /* 0x00000014000a6308 */ /* 0x0044e20000000c00 */
[----:B------:R-:W-:Y:S02]  /*12d90*/  @!P0 SHF.R.S32.HI R2, RZ, 0x1f, R17 ;  /* 0x0000001fff028819 */ /* 0x000fe40000011411 */
[----:B------:R-:W-:Y:S01]  /*12da0*/  ISETP.NE.OR P2, PT, R25, RZ, !P2 ;  /* 0x000000ff1900720c */ /* 0x000fe20005745670 */
[----:B-1----:R-:W-:-:S04]  /*12db0*/  @!P0 IMAD.WIDE.U32 R8, R17, c[0x0][0x1e0], RZ ;  /* 0x0000780011088a25 */ /* 0x002fc800078e00ff */
[----:B------:R-:W-:Y:S01]  /*12dc0*/  @!P0 IMAD R4, R2, c[0x0][0x1e0], RZ ;  /* 0x0000780002048a24 */ /* 0x000fe200078e02ff */
[----:B------:R-:W-:Y:S01]  /*12dd0*/  LOP3.LUT R2, R24, 0xffffffe0, RZ, 0xc0, !PT ;  /* 0xffffffe018027812 */ /* 0x000fe200078ec0ff */
[----:B------:R-:W1:Y:S01]  /*12de0*/  @P3 MUFU.LG2 R11, R23 ;  /* 0x00000017000b3308 */ /* 0x000e620000000c00 */
[----:B------:R-:W-:Y:S01]  /*12df0*/  @P1 MOV R0, 0x1 ;  /* 0x0000000100001802 */ /* 0x000fe20000000f00 */
[----:B------:R-:W-:Y:S02]  /*12e00*/  @!P0 IMAD R4, R17, c[0x0][0x1e4], R4 ;  /* 0x0000790011048a24 */ /* 0x000fe400078e0204 */
[----:B------:R-:W-:Y:S01]  /*12e10*/  @!P1 IMAD R0, R6, c[0x0][0x1c0], RZ ;  /* 0x0000700006009a24 */ /* 0x000fe200078e02ff */
[----:B------:R4:W4:Y:S01]  /*12e20*/  LDS.128 R24, [R197] ;  /* 0x00000000c5187984 */ /* 0x0009220000000c00 */
[----:B------:R-:W-:Y:S01]  /*12e30*/  @!P2 IMAD R5, R17, c[0x0][0x214], RZ ;  /* 0x000085001105aa24 */ /* 0x000fe200078e02ff */
[----:B------:R-:W-:Y:S01]  /*12e40*/  @!P0 IADD3 R45, R9, R4, RZ ;  /* 0x00000004092d8210 */ /* 0x000fe20007ffe0ff */
[----:B------:R-:W-:Y:S01]  /*12e50*/  IMAD.IADD R9, R47, 0x1, -R2 ;  /* 0x000000012f097824 */ /* 0x000fe200078e0a02 */
[----:B--2---:R-:W2:Y:S04]  /*12e60*/  S2R R20, SR_CTAID.X ;  /* 0x0000000000147919 */ /* 0x004ea80000002500 */
[----:B------:R1:W4:Y:S04]  /*12e70*/  LDS.128 R28, [R197+0x800] ;  /* 0x00080000c51c7984 */ /* 0x0003280000000c00 */
[----:B------:R4:W4:Y:S04]  /*12e80*/  LDS.128 R32, [R197+0x1000] ;  /* 0x00100000c5207984 */ /* 0x0009280000000c00 */
[----:B------:R4:W4:Y:S01]  /*12e90*/  LDS.128 R40, [R197+0x1800] ;  /* 0x00180000c5287984 */ /* 0x0009220000000c00 */
[----:B------:R-:W-:Y:S01]  /*12ea0*/  IMAD R0, R17, R0, RZ ;  /* 0x0000000011007224 */ /* 0x000fe200078e02ff */
[----:B------:R-:W-:Y:S01]  /*12eb0*/  @P1 MOV R7, c[0x0][0x210] ;  /* 0x0000840000071a02 */ /* 0x000fe20000000f00 */
[----:B------:R-:W-:Y:S01]  /*12ec0*/  @!P1 IMAD.MOV.U32 R7, RZ, RZ, 0x1 ;  /* 0x00000001ff079424 */ /* 0x000fe200078e00ff */
[----:B------:R-:W-:Y:S01]  /*12ed0*/  @!P2 SEL R2, R5, R48, !P0 ;  /* 0x000000300502a207 */ /* 0x000fe20004000000 */
[----:B------:R-:W-:Y:S01]  /*12ee0*/  @!P0 IMAD.MOV.U32 R39, RZ, RZ, R8 ;  /* 0x000000ffff278224 */ /* 0x000fe200078e0008 */
[----:B------:R-:W-:Y:S01]  /*12ef0*/  LOP3.LUT P0, RZ, R9, 0x3, RZ, 0xc0, !PT ;  /* 0x0000000309ff7812 */ /* 0x000fe2000780c0ff */
[----:B---3--:R-:W-:Y:S01]  /*12f00*/  @P6 FMUL.FTZ R8, R10, 0.69314718246459960938 ;  /* 0x3f3172180a086820 */ /* 0x008fe20000410000 */
[----:B------:R-:W-:Y:S01]  /*12f10*/  SEL R10, R0, RZ, P2 ;  /* 0x000000ff000a7207 */ /* 0x000fe20001000000 */
[----:B------:R-:W-:Y:S01]  /*12f20*/  CS2R R4, SRZ ;  /* 0x0000000000047805 */ /* 0x000fe2000001ff00 */
[----:B--2---:R-:W-:Y:S01]  /*12f30*/  IMAD R0, R20, R7, RZ ;  /* 0x0000000714007224 */ /* 0x004fe200078e02ff */
[----:B------:R-:W-:-:S02]  /*12f40*/  @!P2 SHF.R.S32.HI R5, RZ, 0x1f, R2 ;  /* 0x0000001fff05a819 */ /* 0x000fc40000011402 */
[----:B------:R-:W-:Y:S01]  /*12f50*/  @!P2 MOV R4, R2 ;  /* 0x000000020004a202 */ /* 0x000fe20000000f00 */
[----:B------:R-:W-:Y:S01]  /*12f60*/  IMAD R2, R18, R6, R10 ;  /* 0x0000000612027224 */ /* 0x000fe200078e020a */
[----:B------:R-:W-:Y:S01]  /*12f70*/  SHF.L.U32 R0, R0, 0x7, RZ ;  /* 0x0000000700007819 */ /* 0x000fe200000006ff */
[----:B-1----:R-:W-:Y:S01]  /*12f80*/  @P3 FMUL.FTZ R6, R11, 0.69314718246459960938 ;  /* 0x3f3172180b063820 */ /* 0x002fe20000410000 */
[----:B------:R-:W-:Y:S01]  /*12f90*/  MOV R17, 0x7f800000 ;  /* 0x7f80000000117802 */ /* 0x000fe20000000f00 */
[----:B------:R-:W-:Y:S01]  /*12fa0*/  @P6 FFMA.FTZ R17, R38, c[0x0][0x238], R8 ;  /* 0x00008e0026116a23 */ /* 0x000fe20000010008 */
[----:B------:R-:W-:Y:S01]  /*12fb0*/  IADD3 R11, P2, P1, R0, R4, R2 ;  /* 0x00000004000b7210 */ /* 0x000fe2000795e002 */
[----:B------:R-:W-:Y:S01]  /*12fc0*/  @P5 FMUL.FTZ R9, R13, 0.69314718246459960938 ;  /* 0x3f3172180d095820 */ /* 0x000fe20000410000 */
[----:B------:R-:W-:Y:S01]  /*12fd0*/  SHF.R.S32.HI R0, RZ, 0x1f, R0 ;  /* 0x0000001fff007819 */ /* 0x000fe20000011400 */
[----:B------:R-:W-:Y:S01]  /*12fe0*/  @P4 FMUL.FTZ R8, R12, 0.69314718246459960938 ;  /* 0x3f3172180c084820 */ /* 0x000fe20000410000 */
[----:B------:R-:W-:Y:S01]  /*12ff0*/  SHF.R.S32.HI R2, RZ, 0x1f, R2 ;  /* 0x0000001fff027819 */ /* 0x000fe20000011402 */
        /* <DEDUP_REMOVED lines=46> */
.L_x_449:
[----:B------:R-:W-:Y:S05]  /*132e0*/  BSYNC B0 ;  /* 0x0000000000007941 */ /* 0x000fea0003800000 */
.L_x_448:
[----:B-1----:R-:W2:Y:S04]  /*132f0*/  LDL.LU R8, [R1+0x38] ;  /* 0x0000380001087983 */ /* 0x002ea80000300800 */
[----:B------:R-:W3:Y:S01]  /*13300*/  LDL.LU.64 R6, [R1+0x18] ;  /* 0x0000180001067983 */ /* 0x000ee20000300a00 */
[----:B------:R-:W-:Y:S01]  /*13310*/  SHF.R.S32.HI R5, RZ, 0x1f, R18 ;  /* 0x0000001fff057819 */ /* 0x000fe20000011412 */
[----:B------:R-:W-:Y:S02]  /*13320*/  BSSY B0, `(.L_x_450) ;  /* 0x000001e000007945 */ /* 0x000fe40003800000 */
[----:B------:R-:W1:Y:S02]  /*13330*/  S2R R2, SR_TID.X ;  /* 0x0000000000027919 */ /* 0x000e640000002100 */
[----:B-1----:R-:W-:-:S04]  /*13340*/  SHF.R.S32.HI R4, RZ, 0x1f, R2 ;  /* 0x0000001fff047819 */ /* 0x002fc80000011402 */
[----:B------:R-:W-:-:S04]  /*13350*/  LEA.HI R4, R4, R2, RZ, 0x2 ;  /* 0x0000000204047211 */ /* 0x000fc800078f10ff */
[----:B------:R-:W-:Y:S02]  /*13360*/  LOP3.LUT R0, R4, 0xfffffffc, RZ, 0xc0, !PT ;  /* 0xfffffffc04007812 */ /* 0x000fe400078ec0ff */
[----:B------:R-:W-:-:S03]  /*13370*/  SHF.R.S32.HI R10, RZ, 0x2, R4 ;  /* 0x00000002ff0a7819 */ /* 0x000fc60000011404 */
[----:B------:R-:W-:Y:S01]  /*13380*/  IMAD.IADD R0, R2, 0x1, -R0 ;  /* 0x0000000102007824 */ /* 0x000fe200078e0a00 */
[----:B------:R-:W-:-:S03]  /*13390*/  SHF.R.S32.HI R11, RZ, 0x1f, R10 ;  /* 0x0000001fff0b7819 */ /* 0x000fc6000001140a */
[----:B------:R-:W-:-:S05]  /*133a0*/  IMAD.SHL.U32 R0, R0, 0x8, RZ ;  /* 0x0000000800007824 */ /* 0x000fca00078e00ff */
[----:B------:R-:W-:Y:S01]  /*133b0*/  SHF.R.S32.HI R0, RZ, 0x1f, R0 ;  /* 0x0000001fff007819 */ /* 0x000fe20000011400 */
[----:B--2---:R-:W-:Y:S02]  /*133c0*/  IMAD R14, R20, -0x80, R8 ;  /* 0xffffff80140e7824 */ /* 0x004fe400078e0208 */
[----:B------:R-:W1:Y:S01]  /*133d0*/  S2R R8, SR_CTAID.X ;  /* 0x0000000000087919 */ /* 0x000e620000002500 */
[C---:B---3--:R-:W-:Y:S02]  /*133e0*/  IADD3 R2, P0, R6.reuse, R39, RZ ;  /* 0x0000002706027210 */ /* 0x048fe40007f1e0ff */
[----:B------:R-:W-:-:S03]  /*133f0*/  ISETP.GE.AND P1, PT, R6, c[0x0][0x220], PT ;  /* 0x0000880006007a0c */ /* 0x000fc60003f26270 */
[----:B------:R-:W-:Y:S01]  /*13400*/  IMAD.X R3, R0, 0x1, R45, P0 ;  /* 0x0000000100037824 */ /* 0x000fe200000e062d */
[----:B------:R-:W-:Y:S01]  /*13410*/  ISETP.GE.OR P0, PT, R46, R14, P1 ;  /* 0x0000000e2e00720c */ /* 0x000fe20000f06670 */
[----:B------:R-:W-:Y:S02]  /*13420*/  IMAD R0, R5, c[0x0][0x1f0], RZ ;  /* 0x00007c0005007a24 */ /* 0x000fe400078e02ff */
[----:B------:R-:W-:-:S04]  /*13430*/  IMAD.WIDE.U32 R6, R18, c[0x0][0x1f0], R2 ;  /* 0x00007c0012067a25 */ /* 0x000fc800078e0002 */
[----:B------:R-:W-:-:S04]  /*13440*/  IMAD R0, R18, c[0x0][0x1f4], R0 ;  /* 0x00007d0012007a24 */ /* 0x000fc800078e0200 */
[----:B------:R-:W-:Y:S02]  /*13450*/  IMAD.IADD R5, R7, 0x1, R0 ;  /* 0x0000000107057824 */ /* 0x000fe400078e0200 */
[----:B-1----:R-:W-:Y:S01]  /*13460*/  IMAD.WIDE R2, R8, 0x80, R10 ;  /* 0x0000008008027825 */ /* 0x002fe200078e020a */
        /* <DEDUP_REMOVED lines=8> */
[----:B----4-:R1:W-:Y:S02]  /*134f0*/  STG.E.128 [R12.64], R24 ;  /* 0x000000180c007986 */ /* 0x0103e4000c101d08 */
.L_x_451:
[----:B------:R-:W-:Y:S05]  /*13500*/  BSYNC B0 ;  /* 0x0000000000007941 */ /* 0x000fea0003800000 */
.L_x_450:
        /* <DEDUP_REMOVED lines=14> */
[----:B----4-:R1:W-:Y:S02]  /*135f0*/  STG.E.128 [R12.64], R28 ;  /* 0x0000001c0c007986 */ /* 0x0103e4000c101d08 */
.L_x_453:
[----:B------:R-:W-:Y:S05]  /*13600*/  BSYNC B0 ;  /* 0x0000000000007941 */ /* 0x000fea0003800000 */
.L_x_452:
        /* <DEDUP_REMOVED lines=15> */
.L_x_455:
[----:B------:R-:W-:Y:S05]  /*13700*/  BSYNC B0 ;  /* 0x0000000000007941 */ /* 0x000fea0003800000 */
.L_x_454:
        /* <DEDUP_REMOVED lines=13> */
[----:B----4-:R-:W-:Y:S01]  /*137e0*/  STG.E.128 [R2.64], R40 ;  /* 0x0000002802007986 */ /* 0x010fe2000c101d08 */
[----:B------:R-:W-:Y:S05]  /*137f0*/  EXIT ;  /* 0x000000000000794d */ /* 0x000fea0003800000 */
.L_x_409:
[----:B--2---:R-:W2:Y:S04]  /*13800*/  LDL.LU R15, [R1+0x30] ;  /* 0x00003000010f7983 */ /* 0x004ea80000300800 */
[----:B------:R-:W3:Y:S01]  /*13810*/  LDL.LU R14, [R1+0x38] ;  /* 0x00003800010e7983 */ /* 0x000ee20000300800 */
[----:B------:R-:W1:Y:S01]  /*13820*/  LDC.U8 R0, c[0x0][0x328] ;  /* 0x0000ca00ff007b82 */ /* 0x000e620000000000 */
[----:B------:R-:W-:Y:S01]  /*13830*/  SHF.R.S32.HI R8, RZ, 0x1f, R28 ;  /* 0x0000001fff087819 */ /* 0x000fe2000001141c */
[----:B------:R-:W-:Y:S01]  /*13840*/  BSSY B0, `(.L_x_456) ;  /* 0x0000041000007945 */ /* 0x000fe20003800000 */
[----:B------:R-:W-:Y:S02]  /*13850*/  SHF.R.S32.HI R9, RZ, 0x1f, R13 ;  /* 0x0000001fff097819 */ /* 0x000fe4000001140d */
[----:B------:R-:W-:-:S03]  /*13860*/  LEA.HI R8, R8, R28, RZ, 0x2 ;  /* 0x0000001c08087211 */ /* 0x000fc600078f10ff */
[----:B------:R-:W4:Y:S01]  /*13870*/  LDC.U8 R4, c[0x0][0x329] ;  /* 0x0000ca40ff047b82 */ /* 0x000f220000000000 */
[----:B------:R-:W-:Y:S01]  /*13880*/  LOP3.LUT R7, R8, 0xfffffffc, RZ, 0xc0, !PT ;  /* 0xfffffffc08077812 */ /* 0x000fe200078ec0ff */
[----:B------:R-:W-:-:S04]  /*13890*/  IMAD R9, R9, c[0x0][0x1f0], RZ ;  /* 0x00007c0009097a24 */ /* 0x000fc800078e02ff */
[----:B------:R-:W-:Y:S02]  /*138a0*/  IMAD.IADD R19, R28, 0x1, -R7 ;  /* 0x000000011c137824 */ /* 0x000fe400078e0a07 */
[----:B------:R-:W-:Y:S01]  /*138b0*/  IMAD R9, R13, c[0x0][0x1f4], R9 ;  /* 0x00007d000d097a24 */ /* 0x000fe200078e0209 */
[----:B-1----:R-:W-:Y:S02]  /*138c0*/  ISETP.NE.AND P3, PT, R0, RZ, PT ;  /* 0x000000ff0000720c */ /* 0x002fe40003f65270 */
[C---:B----4-:R-:W-:Y:S02]  /*138d0*/  ISETP.NE.AND P0, PT, R4.reuse, RZ, PT ;  /* 0x000000ff0400720c */ /* 0x050fe40003f05270 */
[----:B------:R-:W-:-:S11]  /*138e0*/  ISETP.NE.OR P2, PT, R4, RZ, !P3 ;  /* 0x000000ff0400720c */ /* 0x000fd60005f45670 */
[----:B------:R-:W-:Y:S01]  /*138f0*/  @P0 IMAD.MOV.U32 R5, RZ, RZ, c[0x0][0x210] ;  /* 0x00008400ff050624 */ /* 0x000fe200078e00ff */
[----:B------:R-:W-:Y:S01]  /*13900*/  @P0 MOV R17, c[0x0][0x210] ;  /* 0x0000840000110a02 */ /* 0x000fe20000000f00 */
[----:B------:R-:W-:Y:S02]  /*13910*/  @!P0 IMAD.MOV.U32 R6, RZ, RZ, c[0x0][0x214] ;  /* 0x00008500ff068624 */ /* 0x000fe400078e00ff */
[----:B------:R-:W-:Y:S02]  /*13920*/  @P0 IMAD R5, R5, c[0x0][0x214], RZ ;  /* 0x0000850005050a24 */ /* 0x000fe400078e02ff */
[----:B------:R-:W-:Y:S01]  /*13930*/  @!P0 IMAD.MOV.U32 R17, RZ, RZ, 0x1 ;  /* 0x00000001ff118424 */ /* 0x000fe200078e00ff */
[----:B------:R-:W-:Y:S02]  /*13940*/  @!P0 SEL R5, R6, c[0x0][0x234], !P3 ;  /* 0x00008d0006058a07 */ /* 0x000fe40005800000 */
[----:B------:R-:W-:Y:S01]  /*13950*/  CS2R R6, SRZ ;  /* 0x0000000000067805 */ /* 0x000fe2000001ff00 */
[----:B--2---:R-:W-:-:S02]  /*13960*/  ISETP.NE.AND P4, PT, R15, -0x1, PT ;  /* 0xffffffff0f00780c */ /* 0x004fc40003f85270 */
[----:B------:R-:W-:Y:S02]  /*13970*/  ISETP.NE.OR P1, PT, R15, -0x1, P2 ;  /* 0xffffffff0f00780c */ /* 0x000fe40001725670 */
[----:B---3--:R-:W-:-:S09]  /*13980*/  IADD3 R14, -R29, R14, RZ ;  /* 0x0000000e1d0e7210 */ /* 0x008fd20007ffe1ff */
[----:B------:R-:W-:Y:S01]  /*13990*/  @!P4 SHF.R.S32.HI R0, RZ, 0x1f, R12 ;  /* 0x0000001fff00c819 */ /* 0x000fe2000001140c */
[----:B------:R-:W-:-:S04]  /*139a0*/  @P4 IMAD.WIDE.U32 R2, R15, c[0x0][0x1e8], RZ ;  /* 0x00007a000f024a25 */ /* 0x000fc800078e00ff */
[----:B------:R-:W-:Y:S02]  /*139b0*/  @!P4 IMAD R0, R0, c[0x0][0x1e0], RZ ;  /* 0x000078000000ca24 */ /* 0x000fe400078e02ff */
[----:B------:R-:W-:Y:S02]  /*139c0*/  @P4 IMAD R4, R15, c[0x0][0x1ec], R3 ;  /* 0x00007b000f044a24 */ /* 0x000fe400078e0203 */
[----:B------:R-:W-:Y:S02]  /*139d0*/  @P4 IMAD.MOV.U32 R10, RZ, RZ, R2 ;  /* 0x000000ffff0a4224 */ /* 0x000fe400078e0002 */
[----:B------:R-:W-:-:S04]  /*139e0*/  @!P4 IMAD.WIDE.U32 R2, R12, c[0x0][0x1e0], RZ ;  /* 0x000078000c02ca25 */ /* 0x000fc800078e00ff */
[----:B------:R-:W-:Y:S01]  /*139f0*/  @!P4 IMAD R0, R12, c[0x0][0x1e4], R0 ;  /* 0x000079000c00ca24 */ /* 0x000fe200078e0200 */
[----:B------:R-:W-:Y:S01]  /*13a00*/  @!P4 MOV R10, R2 ;  /* 0x00000002000ac202 */ /* 0x000fe20000000f00 */
[----:B------:R-:W-:Y:S02]  /*13a10*/  @!P1 IMAD R15, R12, c[0x0][0x214], RZ ;  /* 0x000085000c0f9a24 */ /* 0x000fe400078e02ff */
[----:B------:R-:W-:Y:S02]  /*13a20*/  @!P4 IMAD.IADD R4, R3, 0x1, R0 ;  /* 0x000000010304c824 */ /* 0x000fe400078e0200 */
[----:B------:R-:W-:Y:S01]  /*13a30*/  IMAD.SHL.U32 R0, R19, 0x8, RZ ;  /* 0x0000000813007824 */ /* 0x000fe200078e00ff */
[----:B------:R1:W-:Y:S01]  /*13a40*/  @!P1 STL [R1+0x30], R15 ;  /* 0x0000300f01009387 */ /* 0x0003e20000100800 */
[----:B------:R-:W-:Y:S01]  /*13a50*/  @P0 IMAD.MOV.U32 R2, RZ, RZ, 0x1 ;  /* 0x00000001ff020424 */ /* 0x000fe200078e00ff */
[----:B------:R-:W-:Y:S01]  /*13a60*/  @!P2 SHF.R.S32.HI R7, RZ, 0x1f, R15 ;  /* 0x0000001fff07a819 */ /* 0x000fe2000001140f */
[----:B------:R-:W-:Y:S01]  /*13a70*/  @!P0 IMAD R2, R5, c[0x0][0x1c0], RZ ;  /* 0x0000700005028a24 */ /* 0x000fe200078e02ff */
[C---:B------:R-:W-:Y:S01]  /*13a80*/  IADD3 R10, P3, R0.reuse, R10, RZ ;  /* 0x0000000a000a7210 */ /* 0x040fe20007f7e0ff */
[----:B------:R-:W-:Y:S01]  /*13a90*/  @!P2 IMAD.MOV.U32 R6, RZ, RZ, R15 ;  /* 0x000000ffff06a224 */ /* 0x000fe200078e000f */
[----:B------:R-:W-:Y:S01]  /*13aa0*/  ISETP.GE.AND P1, PT, R0, c[0x0][0x220], PT ;  /* 0x0000880000007a0c */ /* 0x000fe20003f26270 */
[----:B------:R-:W-:Y:S01]  /*13ab0*/  IMAD R2, R12, R2, RZ ;  /* 0x000000020c027224 */ /* 0x000fe200078e02ff */
[----:B------:R-:W-:-:S02]  /*13ac0*/  LEA.HI.X.SX32 R11, R0, R4, 0x1, P3 ;  /* 0x00000004000b7211 */ /* 0x000fc400018f0eff */
[----:B------:R-:W-:Y:S02]  /*13ad0*/  SHF.R.S32.HI R4, RZ, 0x2, R8 ;  /* 0x00000002ff047819 */ /* 0x000fe40000011408 */
[----:B------:R-:W-:Y:S01]  /*13ae0*/  SEL R0, R2, RZ, P2 ;  /* 0x000000ff02007207 */ /* 0x000fe20001000000 */
[----:B------:R-:W-:Y:S01]  /*13af0*/  IMAD R2, R29, R17, RZ ;  /* 0x000000111d027224 */ /* 0x000fe200078e02ff */
[CC--:B------:R-:W-:Y:S01]  /*13b00*/  ISETP.GE.OR P3, PT, R4.reuse, R14.reuse, P1 ;  /* 0x0000000e0400720c */ /* 0x0c0fe20000f66670 */
[C---:B------:R-:W-:Y:S01]  /*13b10*/  IMAD.WIDE.U32 R10, R13.reuse, c[0x0][0x1f0], R10 ;  /* 0x00007c000d0a7a25 */ /* 0x040fe200078e000a */
[----:B------:R-:W-:Y:S02]  /*13b20*/  ISETP.GE.AND P6, PT, R4, R14, PT ;  /* 0x0000000e0400720c */ /* 0x000fe40003fc6270 */
[----:B------:R-:W-:Y:S01]  /*13b30*/  SHF.R.S32.HI R8, RZ, 0x1f, R2 ;  /* 0x0000001fff087819 */ /* 0x000fe20000011402 */
[----:B------:R-:W-:Y:S01]  /*13b40*/  IMAD R0, R13, R5, R0 ;  /* 0x000000050d007224 */ /* 0x000fe200078e0200 */
[----:B------:R-:W-:-:S04]  /*13b50*/  SHF.R.S32.HI R5, RZ, 0x1f, R4 ;  /* 0x0000001fff057819 */ /* 0x000fc80000011404 */
[--C-:B------:R-:W-:Y:S01]  /*13b60*/  IADD3 R20, P2, P0, R2, R6, R0.reuse ;  /* 0x0000000602147210 */ /* 0x100fe2000785e000 */
[----:B-1----:R-:W1:Y:S01]  /*13b70*/  S2R R15, SR_CTAID.X ;  /* 0x00000000000f7919 */ /* 0x002e620000002500 */
[----:B------:R-:W-:-:S04]  /*13b80*/  SHF.R.S32.HI R0, RZ, 0x1f, R0 ;  /* 0x0000001fff007819 */ /* 0x000fc80000011400 */
[----:B------:R-:W-:Y:S01]  /*13b90*/  IADD3.X R18, R8, R7, R0, P2, P0 ;  /* 0x0000000708127210 */ /* 0x000fe200017e0400 */
        /* <DEDUP_REMOVED lines=11> */
.L_x_457:
[----:B------:R-:W-:Y:S05]  /*13c50*/  BSYNC B0 ;  /* 0x0000000000007941 */ /* 0x000fea0003800000 */
.L_x_456:
        /* <DEDUP_REMOVED lines=16> */
.L_x_459:
[----:B------:R-:W-:Y:S05]  /*13d60*/  BSYNC B0 ;  /* 0x0000000000007941 */ /* 0x000fea0003800000 */
.L_x_458:
        /* <DEDUP_REMOVED lines=16> */
.L_x_461:
[----:B------:R-:W-:Y:S05]  /*13e70*/  BSYNC B0 ;  /* 0x0000000000007941 */ /* 0x000fea0003800000 */
.L_x_460:
        /* <DEDUP_REMOVED lines=15> */
.L_x_463:
[----:B------:R-:W-:Y:S05]  /*13f70*/  BSYNC B0 ;  /* 0x0000000000007941 */ /* 0x000fea0003800000 */
.L_x_462:
        /* <DEDUP_REMOVED lines=34> */
.L_x_464:
        /* <DEDUP_REMOVED lines=14> */
.L_x_619:


//--------------------- .text._ZN5flash16flash_fwd_kernelI23Flash_fwd_kernel_traitsILi32ELi128ELi128ELi4ELb0ELb0EN7cutlass6half_tE19Flash_kernel_traitsILi32ELi128ELi128ELi4ES3_EELb1ELb1ELb0ELb1ELb0ELb0ELb0ELb1EEEvNS_16Flash_fwd_paramsE --------------------------
	.section	.text._ZN5flash16flash_fwd_kernelI23Flash_fwd_kernel_traitsILi32ELi128ELi128ELi4ELb0ELb0EN7cutlass6half_tE19Flash_kernel_traitsILi32ELi128ELi128ELi4ES3_EELb1ELb1ELb0ELb1ELb0ELb0ELb0ELb1EEEvNS_16Flash_fwd_paramsE,"ax",@progbits
	.sectioninfo	@"SHI_REGISTERS=255"
	.align	128
        .global         _ZN5flash16flash_fwd_kernelI23Flash_fwd_kernel_traitsILi32ELi128ELi128ELi4ELb0ELb0EN7cutlass6half_tE19Flash_kernel_traitsILi32ELi128ELi128ELi4ES3_EELb1ELb1ELb0ELb1ELb0ELb0ELb0ELb1EEEvNS_16Flash_fwd_paramsE
        .type           _ZN5flash16flash_fwd_kernelI23Flash_fwd_kernel_traitsILi32ELi128ELi128ELi4ELb0ELb0EN7cutlass6half_tE19Flash_kernel_traitsILi32ELi128ELi128ELi4ES3_EELb1ELb1ELb0ELb1ELb0ELb0ELb0ELb1EEEvNS_16Flash_fwd_paramsE,@function
        .size           _ZN5flash16flash_fwd_kernelI23Flash_fwd_kernel_traitsILi32ELi128ELi128ELi4ELb0ELb0EN7cutlass6half_tE19Flash_kernel_traitsILi32ELi128ELi128ELi4ES3_EELb1ELb1ELb0ELb1ELb0ELb0ELb0ELb1EEEvNS_16Flash_fwd_paramsE,(.L_x_607 - _ZN5flash16flash_fwd_kernelI23Flash_fwd_kernel_traitsILi32ELi128ELi128ELi4ELb0ELb0EN7cutlass6half_tE19Flash_kernel_traitsILi32ELi128ELi128ELi4ES3_EELb1ELb1ELb0ELb1ELb0ELb0ELb0ELb1EEEvNS_16Flash_fwd_paramsE)
        .other          _ZN5flash16flash_fwd_kernelI23Flash_fwd_kernel_traitsILi32ELi128ELi128ELi4ELb0ELb0EN7cutlass6half_tE19Flash_kernel_traitsILi32ELi128ELi128ELi4ES3_EELb1ELb1ELb0ELb1ELb0ELb0ELb0ELb1EEEvNS_16Flash_fwd_paramsE,@"STO_CUDA_ENTRY STV_DEFAULT"
_ZN5flash16flash_fwd_kernelI23Flash_fwd_kernel_traitsILi32ELi128ELi128ELi4ELb0ELb0EN7cutlass6half_tE19Flash_kernel_traitsILi32ELi128ELi128ELi4ES3_EELb1ELb1ELb0ELb1ELb0ELb0ELb0ELb1EEEvNS_16Flash_fwd_paramsE:
.text._ZN5flash16flash_fwd_kernelI23Flash_fwd_kernel_traitsILi32ELi128ELi128ELi4ELb0ELb0EN7cutlass6half_tE19Flash_kernel_traitsILi32ELi128ELi128ELi4ES3_EELb1ELb1ELb0ELb1ELb0ELb0ELb0ELb1EEEvNS_16Flash_fwd_paramsE:
[----:B------:R-:W-:Y:S02]  /*0000*/  MOV R1, c[0x0][0x28] ;  /* 0x00000a0000017a02 */ /* 0x000fe40000000f00 */
[----:B------:R-:W-:Y:S01]  /*0010*/  ULDC.64 UR4, c[0x0][0x40] ;  /* 0x0000100000047ab9 */ /* 0x000fe20000000a00 */
[----:B------:R-:W-:Y:S01]  /*0020*/  BSSY B3, `(.L_x_465) ;  /* 0x0000005000037945 */ /* 0x000fe20003800000 */
[----:B------:R-:W-:Y:S01]  /*0030*/  UIADD3 UR6, UP0, UR4, 0x160, URZ ;  /* 0x0000016004067890 */ /* 0x000fe2000ff1e03f */
[----:B------:R-:W-:-:S03]  /*0040*/  IADD3 R1, R1, -0x408, RZ ;  /* 0xfffffbf801017810 */ /* 0x000fc60007ffe0ff */
[----:B------:R-:W-:-:S07]  /*0050*/  UIADD3.X UR7, URZ, UR5, URZ, UP0, !UPT ;  /* 0x000000053f077290 */ /* 0x000fce00087fe43f */
[----:B------:R-:W-:Y:S05]  /*0060*/  CALL.REL.NOINC `($_ZN5flash16flash_fwd_kernelI23Flash_fwd_kernel_traitsILi32ELi128ELi128ELi4ELb0ELb0EN7cutlass6half_tE19Flash_kernel_traitsILi32ELi128ELi128ELi4ES3_EELb1ELb1ELb0ELb1ELb0ELb0ELb0ELb1EEEvNS_16Flash_fwd_paramsE$_ZN5flash22compute_attn_1rowblockI23Flash_fwd_kernel_traitsILi32ELi128ELi128ELi4ELb0ELb0EN7cutlass6half_tE19Flash_kernel_traitsILi32ELi128ELi128ELi4ES3_EELb1ELb1ELb0ELb1ELb0ELb0ELb0ELb1ENS_16Flash_fwd_paramsEEEvRKT8_iii) ;  /* 0x0000002000007944 */ /* 0x000fea0003c00000 */
[----:B------:R-:W-:Y:S05]  /*0070*/  BSYNC B3 ;  /* 0x0000000000037941 */ /* 0x000fea0003800000 */
.L_x_465:
[----:B------:R-:W-:Y:S05]  /*0080*/  EXIT ;  /* 0x000000000000794d */ /* 0x000fea0003800000 */
        .type           $_ZN5flash16flash_fwd_kernelI23Flash_fwd_kernel_traitsILi32ELi128ELi128ELi4ELb0ELb0EN7cutlass6half_tE19Flash_kernel_traitsILi32ELi128ELi128ELi4ES3_EELb1ELb1ELb0ELb1ELb0ELb0ELb0ELb1EEEvNS_16Flash_fwd_paramsE$_ZN5flash22compute_attn_1rowblockI23Flash_fwd_kernel_traitsILi32ELi128ELi128ELi4ELb0ELb0EN7cutlass6half_tE19Flash_kernel_traitsILi32ELi128ELi128ELi4ES3_EELb1ELb1ELb0ELb1ELb0ELb0ELb0ELb1ENS_16Flash_fwd_paramsEEEvRKT8_iii,@function
        .size           $_ZN5flash16flash_fwd_kernelI23Flash_fwd_kernel_traitsILi32ELi128ELi128ELi4ELb0ELb0EN7cutlass6half_tE19Flash_kernel_traitsILi32ELi128ELi128ELi4ES3_EELb1ELb1ELb0ELb1ELb0ELb0ELb0ELb1EEEvNS_16Flash_fwd_paramsE$_ZN5flash22compute_attn_1rowblockI23Flash_fwd_kernel_traitsILi32ELi128ELi128ELi4ELb0ELb0EN7cutlass6half_tE19Flash_kernel_traitsILi32ELi128ELi128ELi4ES3_EELb1ELb1ELb0ELb1ELb0ELb0ELb0ELb1ENS_16Flash_fwd_paramsEEEvRKT8_iii,($__internal_0_$__cuda_sm70_shflsync_bfly_p - $_ZN5flash16flash_fwd_kernelI23Flash_fwd_kernel_traitsILi32ELi128ELi128ELi4ELb0ELb0EN7cutlass6half_tE19Flash_kernel_traitsILi32ELi128ELi128ELi4ES3_EELb1ELb1ELb0ELb1ELb0ELb0ELb0ELb1EEEvNS_16Flash_fwd_paramsE$_ZN5flash22compute_attn_1rowblockI23Flash_fwd_kernel_traitsILi32ELi128ELi128ELi4ELb0ELb0EN7cutlass6half_tE19Flash_kernel_traitsILi32ELi128ELi128ELi4ES3_EELb1ELb1ELb0ELb1ELb0ELb0ELb0ELb1ENS_16Flash_fwd_paramsEEEvRKT8_iii)
$_ZN5flash16flash_fwd_kernelI23Flash_fwd_kernel_traitsILi32ELi128ELi128ELi4ELb0ELb0EN7cutlass6half_tE19Flash_kernel_traitsILi32ELi128ELi128ELi4ES3_EELb1ELb1ELb0ELb1ELb0ELb0ELb0ELb1EEEvNS_16Flash_fwd_paramsE$_ZN5flash22compute_attn_1rowblockI23Flash_fwd_kernel_traitsILi32ELi128ELi128ELi4ELb0ELb0EN7cutlass6half_tE19Flash_kernel_traitsILi32ELi128ELi128ELi4ES3_EELb1ELb1ELb0ELb1ELb0ELb0ELb0ELb1ENS_16Flash_fwd_paramsEEEvRKT8_iii:
[----:B------:R-:W-:Y:S01]  /*0090*/  IMAD.U32 R2, RZ, RZ, UR6 ;  /* 0x00000006ff027e24 */ /* 0x000fe2000f8e00ff */
[----:B------:R-:W-:Y:S01]  /*00a0*/  ULDC.64 UR10, c[0x0][0x118] ;  /* 0x00004600000a7ab9 */ /* 0x000fe20000000a00 */
[----:B------:R-:W-:-:S05]  /*00b0*/  IMAD.U32 R3, RZ, RZ, UR7 ;  /* 0x00000007ff037e24 */ /* 0x000fca000f8e00ff */
[----:B------:R-:W2:Y:S04]  /*00c0*/  LD.E.U8 R0, [R2.64+0x1a4] ;  /* 0x0001a40a02007980 */ /* 0x000ea8000c101100 */
[----:B------:R-:W3:Y:S01]  /*00d0*/  LD.E.64 R246, [R2.64+0x190] ;  /* 0x0001900a02f67980 */ /* 0x000ee2000c101b00 */
[----:B------:R-:W1:Y:S03]  /*00e0*/  S2UR UR8, SR_CTAID.Y ;  /* 0x00000000000879c3 */ /* 0x000e660000002600 */
[----:B------:R-:W4:Y:S04]  /*00f0*/  S2R R43, SR_TID.X ;  /* 0x00000000002b7919 */ /* 0x000f280000002100 */
[----:B------:R-:W3:Y:S01]  /*0100*/  LD.E.64 R6, [R2.64+0x198] ;  /* 0x0001980a02067980 */ /* 0x000ee2000c101b00 */
[----:B------:R-:W1:Y:S08]  /*0110*/  S2UR UR5, SR_CTAID.X ;  /* 0x00000000000579c3 */ /* 0x000e700000002500 */
[----:B------:R-:W1:Y:S02]  /*0120*/  S2UR UR4, SR_CTAID.Z ;  /* 0x00000000000479c3 */ /* 0x000e640000002700 */
[----:B-1----:R-:W-:-:S06]  /*0130*/  ULOP3.LUT UR4, UR4, UR5, UR8, 0xfe, !UPT ;  /* 0x0000000504047292 */ /* 0x002fcc000f8efe08 */
[----:B----4-:R-:W-:-:S13]  /*0140*/  LOP3.LUT P2, RZ, R43, UR4, RZ, 0xfc, !PT ;  /* 0x000000042bff7c12 */ /* 0x010fda000f84fcff */
[----:B------:R1:W4:Y:S01]  /*0150*/  @!P2 LD.E.64 R12, [R2.64+0x1a8] ;  /* 0x0001a80a020ca980 */ /* 0x000322000c101b00 */
[----:B--2---:R-:W-:-:S13]  /*0160*/  ISETP.NE.AND P1, PT, R0, RZ, PT ;  /* 0x000000ff0000720c */ /* 0x004fda0003f25270 */
[----:B---3--:R-:W4:Y:S04]  /*0170*/  @P1 LD.E.64 R246, [R246.64] ;  /* 0x0000000af6f61980 */ /* 0x008f28000c101b00 */
[----:B------:R1:W2:Y:S01]  /*0180*/  @P1 LD.E R0, [R2.64+0x1a0] ;  /* 0x0001a00a02001980 */ /* 0x0002a2000c101900 */
[----:B------:R-:W-:Y:S01]  /*0190*/  IMAD.U32 R10, RZ, RZ, UR6 ;  /* 0x00000006ff0a7e24 */ /* 0x000fe2000f8e00ff */
[----:B------:R-:W-:Y:S01]  /*01a0*/  MOV R5, UR7 ;  /* 0x0000000700057c02 */ /* 0x000fe20008000f00 */
[----:B------:R-:W-:Y:S01]  /*01b0*/  IMAD.U32 R4, RZ, RZ, UR6 ;  /* 0x00000006ff047e24 */ /* 0x000fe2000f8e00ff */
[----:B------:R-:W-:Y:S01]  /*01c0*/  MOV R9, UR7 ;  /* 0x0000000700097c02 */ /* 0x000fe20008000f00 */
[----:B------:R-:W-:Y:S02]  /*01d0*/  IMAD.U32 R11, RZ, RZ, UR7 ;  /* 0x00000007ff0b7e24 */ /* 0x000fe4000f8e00ff */
[----:B------:R-:W-:Y:S01]  /*01e0*/  IMAD.U32 R8, RZ, RZ, UR6 ;  /* 0x00000006ff087e24 */ /* 0x000fe2000f8e00ff */
[----:B------:R3:W5:Y:S04]  /*01f0*/  LD.E.U8 R191, [R4.64+0x178] ;  /* 0x0001780a04bf7980 */ /* 0x000768000c101100 */
[----:B------:R-:W2:Y:S04]  /*0200*/  LD.E R10, [R10.64+0x60] ;  /* 0x0000600a0a0a7980 */ /* 0x000ea8000c101900 */
[----:B-1----:R-:W2:Y:S04]  /*0210*/  @P1 LD.E.64 R2, [R6.64] ;  /* 0x0000000a06021980 */ /* 0x002ea8000c101b00 */
[----:B----4-:R-:W-:Y:S04]  /*0220*/  @!P2 ST.E.64 [R12.64], R246 ;  /* 0x000000f60c00a985 */ /* 0x010fe8000c101b0a */
[----:B------:R-:W4:Y:S01]  /*0230*/  @!P2 LD.E.64 R8, [R8.64+0x1a8] ;  /* 0x0001a80a0808a980 */ /* 0x000f22000c101b00 */
[----:B--2---:R-:W-:-:S05]  /*0240*/  @P1 IADD3 R0, P0, R0, R2, RZ ;  /* 0x0000000200001210 */ /* 0x004fca0007f1e0ff */
[----:B------:R-:W-:Y:S02]  /*0250*/  @P1 IMAD.X R2, RZ, RZ, R3, P0 ;  /* 0x000000ffff021224 */ /* 0x000fe400000e0603 */
[----:B------:R-:W-:Y:S02]  /*0260*/  @P1 IMAD.MOV.U32 R6, RZ, RZ, R0 ;  /* 0x000000ffff061224 */ /* 0x000fe400078e0000 */
[----:B------:R-:W-:-:S03]  /*0270*/  @P1 IMAD.MOV.U32 R7, RZ, RZ, R2 ;  /* 0x000000ffff071224 */ /* 0x000fc600078e0002 */
[----:B------:R-:W-:Y:S01]  /*0280*/  @!P2 MOV R2, R6 ;  /* 0x000000060002a202 */ /* 0x000fe20000000f00 */
[----:B------:R-:W-:-:S05]  /*0290*/  @!P2 IMAD.MOV.U32 R3, RZ, RZ, R7 ;  /* 0x000000ffff03a224 */ /* 0x000fca00078e0007 */
[----:B----4-:R1:W-:Y:S04]  /*02a0*/  @!P2 ST.E.64 [R8.64+0x8], R2 ;  /* 0x000008020800a985 */ /* 0x0103e8000c101b0a */
[----:B---3--:R-:W2:Y:S04]  /*02b0*/  LD.E.64 R4, [R4.64+0xe0] ;  /* 0x0000e00a04047980 */ /* 0x008ea8000c101b00 */
[----:B------:R-:W3:Y:S01]  /*02c0*/  S2R R55, SR_CTAID.Y ;  /* 0x0000000000377919 */ /* 0x000ee20000002600 */
[----:B------:R-:W-:Y:S02]  /*02d0*/  IMAD.MOV.U32 R52, RZ, RZ, -0x1 ;  /* 0xffffffffff347424 */ /* 0x000fe400078e00ff */
[----:B-1----:R-:W-:Y:S01]  /*02e0*/  IMAD.U32 R2, RZ, RZ, UR6 ;  /* 0x00000006ff027e24 */ /* 0x002fe2000f8e00ff */
[----:B------:R-:W-:-:S06]  /*02f0*/  MOV R3, UR7 ;  /* 0x0000000700037c02 */ /* 0x000fcc0008000f00 */
[----:B------:R-:W4:Y:S01]  /*0300*/  LD.E.64 R2, [R2.64+0xe8] ;  /* 0x0000e80a02027980 */ /* 0x000f22000c101b00 */
[----:B--2---:R-:W-:-:S04]  /*0310*/  ISETP.NE.U32.AND P3, PT, R4, RZ, PT ;  /* 0x000000ff0400720c */ /* 0x004fc80003f65070 */
[----:B------:R-:W-:Y:S01]  /*0320*/  ISETP.NE.AND.EX P3, PT, R5, RZ, PT, P3 ;  /* 0x000000ff0500720c */ /* 0x000fe20003f65330 */
[----:B---3--:R-:W-:-:S12]  /*0330*/  IMAD.WIDE R4, R55, 0x4, R4 ;  /* 0x0000000437047825 */ /* 0x008fd800078e0204 */
[----:B------:R-:W2:Y:S04]  /*0340*/  @P3 LD.E R52, [R4.64] ;  /* 0x0000000a04343980 */ /* 0x000ea8000c101900 */
[----:B------:R-:W1:Y:S01]  /*0350*/  S2R R56, SR_CTAID.Z ;  /* 0x0000000000387919 */ /* 0x000e620000002700 */
[----:B------:R-:W-:-:S04]  /*0360*/  SHF.R.S32.HI R40, RZ, 0x1f, R43 ;  /* 0x0000001fff287819 */ /* 0x000fc8000001142b */
[----:B------:R-:W-:-:S04]  /*0370*/  LEA.HI R37, R40, R43, RZ, 0x5 ;  /* 0x0000002b28257211 */ /* 0x000fc800078f28ff */
[----:B------:R-:W-:-:S05]  /*0380*/  LOP3.LUT R0, R37, 0xffffffe0, RZ, 0xc0, !PT ;  /* 0xffffffe025007812 */ /* 0x000fca00078ec0ff */
[----:B------:R-:W-:Y:S02]  /*0390*/  IMAD.IADD R31, R43, 0x1, -R0 ;  /* 0x000000012b1f7824 */ /* 0x000fe400078e0a00 */
[----:B-1----:R-:W-:-:S05]  /*03a0*/  IMAD R8, R55, R10, R56 ;  /* 0x0000000a37087224 */ /* 0x002fca00078e0238 */
[----:B------:R-:W-:-:S04]  /*03b0*/  SHF.L.U32 R8, R8, 0x5, RZ ;  /* 0x0000000508087819 */ /* 0x000fc800000006ff */
[----:B------:R-:W-:Y:S02]  /*03c0*/  IADD3 R244, P2, P1, R8, R6, R31 ;  /* 0x0000000608f47210 */ /* 0x000fe4000795e01f */
[----:B----4-:R-:W-:-:S03]  /*03d0*/  ISETP.NE.U32.AND P0, PT, R2, RZ, PT ;  /* 0x000000ff0200720c */ /* 0x010fc60003f05070 */
[----:B------:R1:W-:Y:S01]  /*03e0*/  STL [R1+0x2f8], R244 ;  /* 0x0002f8f401007387 */ /* 0x0003e20000100800 */
[----:B------:R-:W-:Y:S02]  /*03f0*/  ISETP.NE.AND.EX P0, PT, R3, RZ, PT, P0 ;  /* 0x000000ff0300720c */ /* 0x000fe40003f05300 */
[----:B------:R-:W-:Y:S02]  /*0400*/  SHF.R.S32.HI R0, RZ, 0x1f, R31 ;  /* 0x0000001fff007819 */ /* 0x000fe4000001141f */
[----:B------:R-:W-:Y:S01]  /*0410*/  SHF.R.S32.HI R9, RZ, 0x1f, R8 ;  /* 0x0000001fff097819 */ /* 0x000fe20000011408 */
[----:B------:R-:W-:Y:S01]  /*0420*/  BSSY B0, `(.L_x_466) ;  /* 0x000000c000007945 */ /* 0x000fe20003800000 */
[----:B------:R-:W-:Y:S02]  /*0430*/  IMAD.MOV.U32 R21, RZ, RZ, -0x1 ;  /* 0xffffffffff157424 */ /* 0x000fe400078e00ff */
[----:B------:R-:W-:Y:S01]  /*0440*/  IADD3.X R221, R9, R7, R0, P2, P1 ;  /* 0x0000000709dd7210 */ /* 0x000fe200017e2400 */
[----:B------:R-:W-:Y:S01]  /*0450*/  IMAD.WIDE R6, R55, 0x4, R2 ;  /* 0x0000000437067825 */ /* 0x000fe200078e0202 */
[----:B--2---:R1:W-:Y:S03]  /*0460*/  STL [R1+0x2fc], R52 ;  /* 0x0002fc3401007387 */ /* 0x0043e60000100800 */
[----:B------:R-:W-:Y:S05]  /*0470*/  @!P0 BRA `(.L_x_467) ;  /* 0x0000006000008947 */ /* 0x000fea0003800000 */
[----:B------:R-:W-:Y:S01]  /*0480*/  IMAD.U32 R2, RZ, RZ, UR6 ;  /* 0x00000006ff027e24 */ /* 0x000fe2000f8e00ff */
[----:B------:R-:W-:-:S05]  /*0490*/  MOV R3, UR7 ;  /* 0x0000000700037c02 */ /* 0x000fca0008000f00 */
[----:B------:R-:W2:Y:S02]  /*04a0*/  LD.E.U8 R2, [R2.64+0x1b2] ;  /* 0x0001b20a02027980 */ /* 0x000ea4000c101100 */
[----:B--2---:R-:W-:-:S13]  /*04b0*/  ISETP.NE.AND P1, PT, R2, RZ, PT ;  /* 0x000000ff0200720c */ /* 0x004fda0003f25270 */
[----:B------:R-:W-:Y:S05]  /*04c0*/  @!P1 BRA `(.L_x_467) ;  /* 0x0000001000009947 */ /* 0x000fea0003800000 */
[----:B------:R2:W5:Y:S02]  /*04d0*/  LD.E R21, [R6.64] ;  /* 0x0000000a06157980 */ /* 0x000564000c101900 */
.L_x_467:
[----:B------:R-:W-:Y:S05]  /*04e0*/  BSYNC B0 ;  /* 0x0000000000007941 */ /* 0x000fea0003800000 */
.L_x_466:
[----:B------:R3:W4:Y:S01]  /*04f0*/  @P3 LD.E R0, [R4.64+0x4] ;  /* 0x0000040a04003980 */ /* 0x000722000c101900 */
[----:B------:R-:W-:Y:S02]  /*0500*/  IMAD.U32 R2, RZ, RZ, UR6 ;  /* 0x00000006ff027e24 */ /* 0x000fe4000f8e00ff */
[----:B------:R-:W-:-:S06]  /*0510*/  IMAD.U32 R3, RZ, RZ, UR7 ;  /* 0x00000007ff037e24 */ /* 0x000fcc000f8e00ff */
[----:B--2---:R-:W2:Y:S01]  /*0520*/  LD.E.64 R2, [R2.64+0xf0] ;  /* 0x0000f00a02027980 */ /* 0x004ea2000c101b00 */
[----:B---3--:R-:W-:Y:S01]  /*0530*/  IMAD.U32 R4, RZ, RZ, UR6 ;  /* 0x00000006ff047e24 */ /* 0x008fe2000f8e00ff */
[----:B------:R-:W-:Y:S02]  /*0540*/  MOV R5, UR7 ;  /* 0x0000000700057c02 */ /* 0x000fe40008000f00 */
[----:B------:R-:W-:Y:S02]  /*0550*/  MOV R20, RZ ;  /* 0x000000ff00147202 */ /* 0x000fe40000000f00 */
[----:B----4-:R-:W-:-:S06]  /*0560*/  @P3 IADD3 R51, -R52, R0, RZ ;  /* 0x0000000034333210 */ /* 0x010fcc0007ffe1ff */
[----:B------:R-:W3:Y:S01]  /*0570*/  @!P3 LD.E R51, [R4.64+0xb4] ;  /* 0x0000b40a0433b980 */ /* 0x000ee2000c101900 */
[----:B--2---:R-:W-:-:S04]  /*0580*/  ISETP.NE.U32.AND P1, PT, R2, RZ, PT ;  /* 0x000000ff0200720c */ /* 0x004fc80003f25070 */
[----:B------:R-:W-:-:S13]  /*0590*/  ISETP.NE.AND.EX P1, PT, R3, RZ, PT, P1 ;  /* 0x000000ff0300720c */ /* 0x000fda0003f25310 */
[----:B------:R-:W-:-:S05]  /*05a0*/  @P1 IMAD.WIDE R2, R55, 0x4, R2 ;  /* 0x0000000437021825 */ /* 0x000fca00078e0202 */
[----:B------:R2:W5:Y:S01]  /*05b0*/  @P1 LD.E R20, [R2.64] ;  /* 0x0000000a02141980 */ /* 0x000562000c101900 */
[----:B------:R-:W-:Y:S03]  /*05c0*/  BSSY B0, `(.L_x_468) ;  /* 0x000000e000007945 */ /* 0x000fe60003800000 */
[----:B---3--:R2:W-:Y:S01]  /*05d0*/  STL [R1+0x30c], R51 ;  /* 0x00030c3301007387 */ /* 0x0085e20000100800 */
[----:B------:R-:W-:Y:S05]  /*05e0*/  @!P0 BRA `(.L_x_469) ;  /* 0x0000008000008947 */ /* 0x000fea0003800000 */
[----:B--2---:R-:W-:Y:S01]  /*05f0*/  IMAD.U32 R2, RZ, RZ, UR6 ;  /* 0x00000006ff027e24 */ /* 0x004fe2000f8e00ff */
[----:B------:R-:W-:-:S05]  /*0600*/  MOV R3, UR7 ;  /* 0x0000000700037c02 */ /* 0x000fca0008000f00 */
[----:B------:R-:W2:Y:S02]  /*0610*/  LD.E.U8 R2, [R2.64+0x1b2] ;  /* 0x0001b20a02027980 */ /* 0x000ea4000c101100 */
[----:B--2---:R-:W-:-:S13]  /*0620*/  ISETP.NE.AND P0, PT, R2, RZ, PT ;  /* 0x000000ff0200720c */ /* 0x004fda0003f05270 */
[----:B------:R-:W2:Y:S02]  /*0630*/  @P0 LD.E R0, [R6.64+0x4] ;  /* 0x0000040a06000980 */ /* 0x000ea4000c101900 */
[----:B--2--5:R-:W-:-:S06]  /*0640*/  @P0 IMAD.IADD R4, R0, 0x1, -R21 ;  /* 0x0000000100040824 */ /* 0x024fcc00078e0a15 */
[----:B------:R2:W5:Y:S01]  /*0650*/  @!P0 LD.E R4, [R6.64] ;  /* 0x0000000a06048980 */ /* 0x000562000c101900 */
[----:B------:R-:W-:Y:S05]  /*0660*/  BRA `(.L_x_470) ;  /* 0x0000003000007947 */ /* 0x000fea0003800000 */
.L_x_469:
[----:B--2---:R-:W-:Y:S02]  /*0670*/  MOV R2, UR6 ;  /* 0x0000000600027c02 */ /* 0x004fe40008000f00 */
[----:B------:R-:W-:-:S05]  /*0680*/  MOV R3, UR7 ;  /* 0x0000000700037c02 */ /* 0x000fca0008000f00 */
[----:B------:R2:W5:Y:S02]  /*0690*/  LD.E R4, [R2.64+0xb8] ;  /* 0x0000b80a02047980 */ /* 0x000564000c101900 */
.L_x_470:
[----:B------:R-:W-:Y:S05]  /*06a0*/  BSYNC B0 ;  /* 0x0000000000007941 */ /* 0x000fea0003800000 */
.L_x_468:
[----:B--2---:R-:W-:Y:S02]  /*06b0*/  IMAD.U32 R2, RZ, RZ, UR6 ;  /* 0x00000006ff027e24 */ /* 0x004fe4000f8e00ff */
[----:B------:R-:W-:-:S06]  /*06c0*/  IMAD.U32 R3, RZ, RZ, UR7 ;  /* 0x00000007ff037e24 */ /* 0x000fcc000f8e00ff */
[----:B------:R-:W2:Y:S01]  /*06d0*/  LD.E.64 R2, [R2.64+0xf8] ;  /* 0x0000f80a02027980 */ /* 0x000ea2000c101b00 */
[----:B------:R-:W-:Y:S01]  /*06e0*/  BSSY B1, `(.L_x_471) ;  /* 0x0000015000017945 */ /* 0x000fe20003800000 */
[----:B--2---:R-:W-:-:S04]  /*06f0*/  ISETP.NE.U32.AND P0, PT, R2, RZ, PT ;  /* 0x000000ff0200720c */ /* 0x004fc80003f05070 */
[----:B------:R-:W-:-:S13]  /*0700*/  ISETP.NE.AND.EX P0, PT, R3, RZ, PT, P0 ;  /* 0x000000ff0300720c */ /* 0x000fda0003f05300 */
[----:B------:R-:W-:Y:S05]  /*0710*/  @!P0 BRA `(.L_x_472) ;  /* 0x0000004000008947 */ /* 0x000fea0003800000 */
[----:B------:R-:W-:-:S05]  /*0720*/  IMAD.WIDE R2, R55, 0x4, R2 ;  /* 0x0000000437027825 */ /* 0x000fca00078e0202 */
[----:B------:R-:W2:Y:S02]  /*0730*/  LD.E R0, [R2.64] ;  /* 0x0000000a02007980 */ /* 0x000ea4000c101900 */
[----:B--2--5:R-:W-:Y:S01]  /*0740*/  IADD3 R42, R0, -R20, RZ ;  /* 0x80000014002a7210 */ /* 0x024fe20007ffe0ff */
[----:B------:R-:W-:Y:S05]  /*0750*/  BRA `(.L_x_473) ;  /* 0x000000d000007947 */ /* 0x000fea0003800000 */
.L_x_472:
[----:B------:R-:W-:Y:S01]  /*0760*/  IMAD.U32 R2, RZ, RZ, UR6 ;  /* 0x00000006ff027e24 */ /* 0x000fe2000f8e00ff */
[----:B------:R-:W-:-:S06]  /*0770*/  MOV R3, UR7 ;  /* 0x0000000700037c02 */ /* 0x000fcc0008000f00 */
[----:B------:R-:W2:Y:S01]  /*0780*/  LD.E.64 R2, [R2.64+0x108] ;  /* 0x0001080a02027980 */ /* 0x000ea2000c101b00 */
[----:B------:R-:W-:Y:S01]  /*0790*/  BSSY B0, `(.L_x_474) ;  /* 0x0000008000007945 */ /* 0x000fe20003800000 */
[----:B------:R-:W-:Y:S01]  /*07a0*/  IMAD.MOV.U32 R0, RZ, RZ, RZ ;  /* 0x000000ffff007224 */ /* 0x000fe200078e00ff */
[----:B--2---:R-:W-:-:S04]  /*07b0*/  ISETP.NE.U32.AND P0, PT, R2, RZ, PT ;  /* 0x000000ff0200720c */ /* 0x004fc80003f05070 */
[----:B------:R-:W-:-:S13]  /*07c0*/  ISETP.NE.AND.EX P0, PT, R3, RZ, PT, P0 ;  /* 0x000000ff0300720c */ /* 0x000fda0003f05300 */
[----:B------:R-:W-:Y:S05]  /*07d0*/  @!P0 BRA `(.L_x_475) ;  /* 0x0000003000008947 */ /* 0x000fea0003800000 */
[----:B------:R-:W-:Y:S02]  /*07e0*/  MOV R2, UR6 ;  /* 0x0000000600027c02 */ /* 0x000fe40008000f00 */
[----:B------:R-:W-:-:S05]  /*07f0*/  MOV R3, UR7 ;  /* 0x0000000700037c02 */ /* 0x000fca0008000f00 */
[----:B------:R2:W5:Y:S02]  /*0800*/  LD.E R0, [R2.64+0xbc] ;  /* 0x0000bc0a02007980 */ /* 0x000564000c101900 */
.L_x_475:
[----:B------:R-:W-:Y:S05]  /*0810*/  BSYNC B0 ;  /* 0x0000000000007941 */ /* 0x000fea0003800000 */
.L_x_474:
[----:B-----5:R-:W-:Y:S02]  /*0820*/  IADD3 R42, R0, R4, -R20 ;  /* 0x00000004002a7210 */ /* 0x020fe40007ffe814 */
.L_x_473:
[----:B------:R-:W-:Y:S05]  /*0830*/  BSYNC B1 ;  /* 0x0000000000017941 */ /* 0x000fea0003800000 */
.L_x_471:
[----:B------:R-:W3:Y:S01]  /*0840*/  S2R R50, SR_CTAID.X ;  /* 0x0000000000327919 */ /* 0x000ee20000002500 */
[----:B------:R-:W-:Y:S01]  /*0850*/  MOV R0, 0x70 ;  /* 0x0000007000007802 */ /* 0x000fe20000000f00 */
[----:B--2---:R-:W-:-:S03]  /*0860*/  IMAD.MOV.U32 R3, RZ, RZ, 0x0 ;  /* 0x00000000ff037424 */ /* 0x004fc600078e00ff */
[----:B------:R-:W-:Y:S01]  /*0870*/  MOV R2, R0 ;  /* 0x0000000000027202 */ /* 0x000fe20000000f00 */
[----:B---3--:R-:W-:-:S05]  /*0880*/  IMAD.SHL.U32 R44, R50, 0x80, RZ ;  /* 0x00000080322c7824 */ /* 0x008fca00078e00ff */
[----:B------:R-:W-:-:S13]  /*0890*/  ISETP.GT.AND P0, PT, R51, R44, PT ;  /* 0x0000002c3300720c */ /* 0x000fda0003f04270 */
[----:B------:R-:W-:Y:S05]  /*08a0*/  @!P0 RET.REL.NODEC R2 `(_ZN5flash16flash_fwd_kernelI23Flash_fwd_kernel_traitsILi32ELi128ELi128ELi4ELb0ELb0EN7cutlass6half_tE19Flash_kernel_traitsILi32ELi128ELi128ELi4ES3_EELb1ELb1ELb0ELb1ELb0ELb0ELb0ELb1EEEvNS_16Flash_fwd_paramsE) ;  /* 0xfffff75002008950 */ /* 0x000fea0003c3ffff */
[----:B------:R-:W-:Y:S02]  /*08b0*/  IMAD.U32 R2, RZ, RZ, UR6 ;  /* 0x00000006ff027e24 */ /* 0x000fe4000f8e00ff */
[----:B------:R-:W-:-:S05]  /*08c0*/  IMAD.U32 R3, RZ, RZ, UR7 ;  /* 0x00000007ff037e24 */ /* 0x000fca000f8e00ff */
[----:B------:R2:W3:Y:S02]  /*08d0*/  LD.E R0, [R2.64+0x188] ;  /* 0x0001880a02007980 */ /* 0x0004e4000c101900 */
[----:B--2---:R-:W-:Y:S02]  /*08e0*/  IADD3 R2, -R51, 0xff, R44 ;  /* 0x000000ff33027810 */ /* 0x004fe40007ffe12c */
[----:B------:R-:W-:Y:S02]  /*08f0*/  IADD3 R3, R42, 0x7f, RZ ;  /* 0x0000007f2a037810 */ /* 0x000fe40007ffe0ff */
[----:B---3--:R-:W-:Y:S02]  /*0900*/  IADD3 R0, R0, R2, R42 ;  /* 0x0000000200007210 */ /* 0x008fe40007ffe02a */
[----:B------:R-:W-:Y:S02]  /*0910*/  SHF.R.S32.HI R2, RZ, 0x1f, R3 ;  /* 0x0000001fff027819 */ /* 0x000fe40000011403 */
[----:B------:R-:W-:-:S02]  /*0920*/  SHF.R.S32.HI R4, RZ, 0x1f, R0 ;  /* 0x0000001fff047819 */ /* 0x000fc40000011400 */
[----:B------:R-:W-:Y:S02]  /*0930*/  LEA.HI R2, R2, R3, RZ, 0x7 ;  /* 0x0000000302027211 */ /* 0x000fe400078f38ff */
[----:B------:R-:W-:Y:S02]  /*0940*/  LEA.HI R0, R4, R0, RZ, 0x7 ;  /* 0x0000000004007211 */ /* 0x000fe400078f38ff */
[----:B------:R-:W-:Y:S02]  /*0950*/  SHF.R.S32.HI R2, RZ, 0x7, R2 ;  /* 0x00000007ff027819 */ /* 0x000fe40000011402 */
[----:B------:R-:W-:-:S04]  /*0960*/  SHF.R.S32.HI R0, RZ, 0x7, R0 ;  /* 0x00000007ff007819 */ /* 0x000fc80000011400 */
[----:B------:R-:W-:-:S04]  /*0970*/  IMNMX R148, R2, R0, PT ;  /* 0x0000000002947217 */ /* 0x000fc80003800200 */
[----:B------:R-:W-:Y:S01]  /*0980*/  ISETP.GE.AND P0, PT, R148, 0x1, PT ;  /* 0x000000019400780c */ /* 0x000fe20003f06270 */
[----:B------:R2:W-:-:S12]  /*0990*/  STL [R1+0x198], R148 ;  /* 0x0001989401007387 */ /* 0x0005d80000100800 */
[----:B------:R-:W-:Y:S05]  /*09a0*/  @!P0 BRA `(.L_x_476) ;  /* 0x0002c3a000008947 */ /* 0x000fea0003800000 */
[----:B------:R-:W-:Y:S01]  /*09b0*/  IMAD.U32 R2, RZ, RZ, UR6 ;  /* 0x00000006ff027e24 */ /* 0x000fe2000f8e00ff */
[----:B------:R-:W-:Y:S01]  /*09c0*/  MOV R4, UR6 ;  /* 0x0000000600047c02 */ /* 0x000fe20008000f00 */
[----:B------:R-:W-:Y:S01]  /*09d0*/  IMAD.U32 R3, RZ, RZ, UR7 ;  /* 0x00000007ff037e24 */ /* 0x000fe2000f8e00ff */
[----:B------:R-:W-:Y:S01]  /*09e0*/  MOV R15, UR7 ;  /* 0x00000007000f7c02 */ /* 0x000fe20008000f00 */
[----:B------:R-:W-:Y:S02]  /*09f0*/  IMAD.U32 R5, RZ, RZ, UR7 ;  /* 0x00000007ff057e24 */ /* 0x000fe4000f8e00ff */
[----:B------:R-:W-:Y:S01]  /*0a00*/  IMAD.U32 R14, RZ, RZ, UR6 ;  /* 0x00000006ff0e7e24 */ /* 0x000fe2000f8e00ff */
[----:B------:R-:W3:Y:S01]  /*0a10*/  LD.E.64 R250, [R2.64+0x38] ;  /* 0x0000380a02fa7980 */ /* 0x000ee2000c101b00 */
[----:B------:R-:W-:-:S03]  /*0a20*/  ISETP.NE.AND P0, PT, R21, -0x1, PT ;  /* 0xffffffff1500780c */ /* 0x000fc60003f05270 */
[----:B--2---:R4:W2:Y:S04]  /*0a30*/  LD.E.64 R22, [R4.64+0x30] ;  /* 0x0000300a04167980 */ /* 0x0048a8000c101b00 */
[----:B------:R4:W2:Y:S04]  /*0a40*/  LD.E.64 R28, [R4.64+0x48] ;  /* 0x0000480a041c7980 */ /* 0x0008a8000c101b00 */
[----:B------:R4:W5:Y:S01]  /*0a50*/  LD.E.64 R34, [R4.64+0x58] ;  /* 0x0000580a04227980 */ /* 0x000962000c101b00 */
[----:B------:R-:W-:Y:S01]  /*0a60*/  IMAD.U32 R6, RZ, RZ, UR6 ;  /* 0x00000006ff067e24 */ /* 0x000fe2000f8e00ff */
[----:B------:R-:W-:Y:S01]  /*0a70*/  MOV R7, UR7 ;  /* 0x0000000700077c02 */ /* 0x000fe20008000f00 */
[----:B------:R-:W-:Y:S01]  /*0a80*/  IMAD.U32 R8, RZ, RZ, UR6 ;  /* 0x00000006ff087e24 */ /* 0x000fe2000f8e00ff */
[----:B------:R-:W-:Y:S01]  /*0a90*/  MOV R9, UR7 ;  /* 0x0000000700097c02 */ /* 0x000fe20008000f00 */
[----:B------:R1:W2:Y:S04]  /*0aa0*/  LD.E.64 R48, [R2.64+0x40] ;  /* 0x0000400a02307980 */ /* 0x0002a8000c101b00 */
[----:B------:R1:W2:Y:S04]  /*0ab0*/  LD.E R54, [R6.64+0xc8] ;  /* 0x0000c80a06367980 */ /* 0x0002a8000c101900 */
[----:B------:R1:W5:Y:S04]  /*0ac0*/  LD.E R39, [R8.64+0x60] ;  /* 0x0000600a08277980 */ /* 0x000368000c101900 */
[----:B------:R1:W5:Y:S04]  /*0ad0*/  LD.E.64 R32, [R8.64+0x50] ;  /* 0x0000500a08207980 */ /* 0x000368000c101b00 */
[----:B------:R3:W2:Y:S04]  /*0ae0*/  @!P0 LD.E.64 R18, [R2.64+0x20] ;  /* 0x0000200a02128980 */ /* 0x0006a8000c101b00 */
[----:B----4-:R-:W4:Y:S01]  /*0af0*/  LD.E.64 R4, [R14.64+0xc0] ;  /* 0x0000c00a0e047980 */ /* 0x010f22000c101b00 */
[----:B------:R-:W-:-:S03]  /*0b00*/  ISETP.NE.AND P1, PT, R52, -0x1, PT ;  /* 0xffffffff3400780c */ /* 0x000fc60003f25270 */
[----:B------:R3:W2:Y:S01]  /*0b10*/  @!P0 LD.E.64 R24, [R2.64+0x28] ;  /* 0x0000280a02188980 */ /* 0x0006a2000c101b00 */
[----:B------:R-:W-:Y:S01]  /*0b20*/  IMAD.U32 R10, RZ, RZ, UR6 ;  /* 0x00000006ff0a7e24 */ /* 0x000fe2000f8e00ff */
[----:B------:R-:W-:Y:S02]  /*0b30*/  MOV R11, UR7 ;  /* 0x00000007000b7c02 */ /* 0x000fe40008000f00 */
[----:B------:R1:W2:Y:S04]  /*0b40*/  LD.E.64 R46, [R6.64+0x10] ;  /* 0x0000100a062e7980 */ /* 0x0002a8000c101b00 */
[----:B------:R3:W2:Y:S04]  /*0b50*/  LD.E.64 R248, [R10.64+0x8] ;  /* 0x0000080a0af87980 */ /* 0x0006a8000c101b00 */
[----:B------:R3:W2:Y:S04]  /*0b60*/  @!P1 LD.E.64 R26, [R2.64+0x18] ;  /* 0x0000180a021a9980 */ /* 0x0006a8000c101b00 */
[----:B-1----:R1:W2:Y:S01]  /*0b70*/  LD.E.64 R8, [R2.64+0x98] ;  /* 0x0000980a02087980 */ /* 0x0022a2000c101b00 */
[----:B------:R-:W-:Y:S01]  /*0b80*/  LEA.HI R41, R40, R43, RZ, 0x3 ;  /* 0x0000002b28297211 */ /* 0x000fe200078f18ff */
[----:B------:R-:W-:Y:S01]  /*0b90*/  IMAD.U32 R12, RZ, RZ, UR6 ;  /* 0x00000006ff0c7e24 */ /* 0x000fe2000f8e00ff */
[----:B------:R-:W-:Y:S01]  /*0ba0*/  MOV R13, UR7 ;  /* 0x00000007000d7c02 */ /* 0x000fe20008000f00 */
[----:B------:R1:W5:Y:S01]  /*0bb0*/  LD.E R30, [R2.64+0x68] ;  /* 0x0000680a021e7980 */ /* 0x000362000c101900 */
[----:B------:R-:W-:-:S03]  /*0bc0*/  SHF.R.S32.HI R38, RZ, 0x3, R41 ;  /* 0x00000003ff267819 */ /* 0x000fc60000011429 */
[----:B------:R1:W5:Y:S02]  /*0bd0*/  LD.E.64 R16, [R12.64] ;  /* 0x0000000a0c107980 */ /* 0x000364000c101b00 */
[----:B------:R-:W-:-:S05]  /*0be0*/  IMAD.SHL.U32 R0, R38, 0x40, RZ ;  /* 0x0000004026007824 */ /* 0x000fca00078e00ff */
[----:B------:R-:W-:Y:S02]  /*0bf0*/  LOP3.LUT R0, R0, 0xc0, RZ, 0xc0, !PT ;  /* 0x000000c000007812 */ /* 0x000fe400078ec0ff */
[----:B------:R-:W-:Y:S02]  /*0c00*/  SHF.R.S32.HI R36, RZ, 0x5, R37 ;  /* 0x00000005ff247819 */ /* 0x000fe40000011425 */
[----:B------:R-:W-:Y:S01]  /*0c10*/  @!P0 SHF.R.S32.HI R7, RZ, 0x1f, R55 ;  /* 0x0000001fff078819 */ /* 0x000fe20000011437 */
[----:B------:R-:W-:Y:S01]  /*0c20*/  IMAD.IADD R57, R51, 0x1, -R44 ;  /* 0x0000000133397824 */ /* 0x000fe200078e0a2c */
[----:B------:R-:W-:Y:S01]  /*0c30*/  BSSY B0, `(.L_x_477) ;  /* 0x000006a000007945 */ /* 0x000fe20003800000 */
[----:B---3--:R-:W-:Y:S01]  /*0c40*/  STL.64 [R1+0x20], R250 ;  /* 0x000020fa01007387 */ /* 0x008fe20000100a00 */
[----:B-1----:R-:W-:-:S03]  /*0c50*/  @!P0 IMAD R3, R251, R20, RZ ;  /* 0x00000014fb038224 */ /* 0x002fc600078e02ff */
[----:B----4-:R1:W-:Y:S01]  /*0c60*/  STL.64 [R1+0x2a0], R4 ;  /* 0x0002a00401007387 */ /* 0x0103e20000100a00 */
[----:B------:R-:W-:-:S03]  /*0c70*/  IMAD.MOV.U32 R11, RZ, RZ, R4 ;  /* 0x000000ffff0b7224 */ /* 0x000fc600078e0004 */
[----:B--2---:R-:W-:Y:S04]  /*0c80*/  STL.64 [R1+0x28], R48 ;  /* 0x0000283001007387 */ /* 0x004fe80000100a00 */
[----:B------:R-:W-:Y:S01]  /*0c90*/  STL [R1+0x2d4], R54 ;  /* 0x0002d43601007387 */ /* 0x000fe20000100800 */
[----:B-1----:R-:W-:-:S04]  /*0ca0*/  LEA.HI R5, R40, R43, RZ, 0x2 ;  /* 0x0000002b28057211 */ /* 0x002fc800078f10ff */
[C---:B------:R-:W-:Y:S02]  /*0cb0*/  LOP3.LUT R2, R5.reuse, 0xfffffffc, RZ, 0xc0, !PT ;  /* 0xfffffffc05027812 */ /* 0x040fe400078ec0ff */
[----:B------:R-:W-:Y:S02]  /*0cc0*/  SHF.R.S32.HI R12, RZ, 0x2, R5 ;  /* 0x00000002ff0c7819 */ /* 0x000fe40000011405 */
[----:B------:R-:W-:Y:S02]  /*0cd0*/  IADD3 R2, -R2, R43, RZ ;  /* 0x0000002b02027210 */ /* 0x000fe40007ffe1ff */
[----:B------:R-:W-:Y:S02]  /*0ce0*/  @!P0 SHF.R.S32.HI R4, RZ, 0x1f, R20 ;  /* 0x0000001fff048819 */ /* 0x000fe40000011414 */
[----:B------:R-:W-:Y:S02]  /*0cf0*/  LEA.HI R5, R5, R12, RZ, 0x1 ;  /* 0x0000000c05057211 */ /* 0x000fe400078f08ff */
[----:B------:R-:W-:Y:S01]  /*0d00*/  SHF.L.U32 R45, R2, 0x3, RZ ;  /* 0x00000003022d7819 */ /* 0x000fe200000006ff */
[C---:B------:R-:W-:Y:S01]  /*0d10*/  @!P0 IMAD R6, R250.reuse, R4, R3 ;  /* 0x00000004fa068224 */ /* 0x040fe200078e0203 */
[----:B------:R-:W-:Y:S01]  /*0d20*/  LOP3.LUT R5, R5, 0x7fffffe, RZ, 0xc0, !PT ;  /* 0x07fffffe05057812 */ /* 0x000fe200078ec0ff */
[----:B------:R-:W-:Y:S01]  /*0d30*/  @!P0 IMAD.WIDE.U32 R2, R250, R20, RZ ;  /* 0x00000014fa028225 */ /* 0x000fe200078e00ff */
[----:B------:R-:W-:-:S02]  /*0d40*/  LOP3.LUT R4, R0, 0x18, R45, 0xf8, !PT ;  /* 0x0000001800047812 */ /* 0x000fc400078ef82d */
[----:B------:R-:W-:Y:S01]  /*0d50*/  SHF.R.U32.HI R0, RZ, 0x3, R0 ;  /* 0x00000003ff007819 */ /* 0x000fe20000011600 */
[----:B------:R-:W-:Y:S01]  /*0d60*/  IMAD.IADD R5, R12, 0x1, -R5 ;  /* 0x000000010c057824 */ /* 0x000fe200078e0a05 */
[----:B------:R-:W-:Y:S01]  /*0d70*/  STL [R1+0x2cc], R45 ;  /* 0x0002cc2d01007387 */ /* 0x000fe20000100800 */
[----:B------:R-:W-:Y:S02]  /*0d80*/  @!P0 IADD3 R3, R3, R6, RZ ;  /* 0x0000000603038210 */ /* 0x000fe40007ffe0ff */
[----:B------:R-:W-:Y:S01]  /*0d90*/  LOP3.LUT R0, R4, R0, RZ, 0x3c, !PT ;  /* 0x0000000004007212 */ /* 0x000fe200078e3cff */
[----:B------:R1:W-:Y:S01]  /*0da0*/  STL.64 [R1+0x1c8], R8 ;  /* 0x0001c80801007387 */ /* 0x0003e20000100a00 */
[----:B------:R-:W-:Y:S01]  /*0db0*/  @P0 IADD3 R4, R20, R21, RZ ;  /* 0x0000001514040210 */ /* 0x000fe20007ffe0ff */
[----:B------:R-:W-:-:S04]  /*0dc0*/  IMAD R5, R36, 0x8, R5 ;  /* 0x0000000824057824 */ /* 0x000fc800078e0205 */
[----:B------:R-:W-:Y:S01]  /*0dd0*/  IMAD.U32 R194, R5, 0x20, R0 ;  /* 0x0000002005c27824 */ /* 0x000fe200078e0000 */
[----:B------:R-:W-:Y:S01]  /*0de0*/  @P0 IADD3 R0, R20, R21, RZ ;  /* 0x0000001514000210 */ /* 0x000fe20007ffe0ff */
[----:B-1----:R-:W-:Y:S02]  /*0df0*/  @!P0 IMAD R9, R19, R55, RZ ;  /* 0x0000003713098224 */ /* 0x002fe400078e02ff */
[----:B------:R-:W-:Y:S02]  /*0e00*/  @P0 IMAD R8, R251, R4, RZ ;  /* 0x00000004fb080224 */ /* 0x000fe400078e02ff */
[----:B------:R-:W-:Y:S02]  /*0e10*/  @!P0 IMAD R9, R18, R7, R9 ;  /* 0x0000000712098224 */ /* 0x000fe400078e0209 */
[----:B------:R-:W-:Y:S01]  /*0e20*/  @!P0 IMAD.WIDE.U32 R6, R55, R18, R2 ;  /* 0x0000001237068225 */ /* 0x000fe200078e0002 */
[----:B------:R-:W-:-:S03]  /*0e30*/  @!P0 SHF.R.S32.HI R2, RZ, 0x1f, R20 ;  /* 0x0000001fff028819 */ /* 0x000fc60000011414 */
[----:B------:R-:W-:-:S04]  /*0e40*/  @P0 IMAD.WIDE.U32 R4, R250, R4, RZ ;  /* 0x00000004fa040225 */ /* 0x000fc800078e00ff */
[----:B------:R-:W-:Y:S02]  /*0e50*/  @!P0 IMAD R3, R49, R20, RZ ;  /* 0x0000001431038224 */ /* 0x000fe400078e02ff */
[----:B------:R-:W-:Y:S02]  /*0e60*/  @P0 IMAD.IADD R21, R5, 0x1, R8 ;  /* 0x0000000105150824 */ /* 0x000fe400078e0208 */
[----:B------:R-:W-:Y:S01]  /*0e70*/  @!P0 IMAD R8, R48, R2, R3 ;  /* 0x0000000230088224 */ /* 0x000fe200078e0203 */
[----:B------:R-:W-:Y:S01]  /*0e80*/  @P0 MOV R18, R4 ;  /* 0x0000000400120202 */ /* 0x000fe20000000f00 */
[----:B------:R-:W-:Y:S01]  /*0e90*/  @!P0 IMAD.WIDE.U32 R2, R48, R20, RZ ;  /* 0x0000001430028225 */ /* 0x000fe200078e00ff */
[----:B------:R-:W-:-:S03]  /*0ea0*/  @!P0 MOV R18, R6 ;  /* 0x0000000600128202 */ /* 0x000fc60000000f00 */
[----:B------:R-:W-:Y:S01]  /*0eb0*/  @!P0 IMAD.IADD R21, R7, 0x1, R9 ;  /* 0x0000000107158824 */ /* 0x000fe200078e0209 */
[----:B------:R-:W-:Y:S01]  /*0ec0*/  @!P0 SHF.R.S32.HI R6, RZ, 0x1f, R55 ;  /* 0x0000001fff068819 */ /* 0x000fe20000011437 */
[-C--:B------:R-:W-:Y:S02]  /*0ed0*/  @P0 IMAD R7, R49, R0.reuse, RZ ;  /* 0x0000000031070224 */ /* 0x080fe400078e02ff */
[----:B------:R-:W-:Y:S01]  /*0ee0*/  @P0 IMAD.WIDE.U32 R4, R48, R0, RZ ;  /* 0x0000000030040225 */ /* 0x000fe200078e00ff */
[----:B------:R-:W-:-:S03]  /*0ef0*/  SHF.R.S32.HI R13, RZ, 0x1f, R12 ;  /* 0x0000001fff0d7819 */ /* 0x000fc6000001140c */
[----:B------:R-:W-:Y:S02]  /*0f00*/  @!P0 IMAD.IADD R3, R3, 0x1, R8 ;  /* 0x0000000103038824 */ /* 0x000fe400078e0208 */
[----:B------:R-:W-:Y:S01]  /*0f10*/  @!P0 IMAD R0, R25, R55, RZ ;  /* 0x0000003719008224 */ /* 0x000fe200078e02ff */
[----:B------:R-:W-:Y:S01]  /*0f20*/  @P0 IADD3 R15, R5, R7, RZ ;  /* 0x00000007050f0210 */ /* 0x000fe20007ffe0ff */
[----:B------:R-:W-:Y:S02]  /*0f30*/  @P0 IMAD.MOV.U32 R14, RZ, RZ, R4 ;  /* 0x000000ffff0e0224 */ /* 0x000fe400078e0004 */
[----:B------:R-:W-:Y:S02]  /*0f40*/  @!P0 IMAD R0, R24, R6, R0 ;  /* 0x0000000618008224 */ /* 0x000fe400078e0200 */
[----:B------:R-:W-:Y:S01]  /*0f50*/  @!P0 IMAD.WIDE.U32 R4, R55, R24, R2 ;  /* 0x0000001837048225 */ /* 0x000fe200078e0002 */
[----:B------:R-:W-:-:S03]  /*0f60*/  @!P1 SHF.R.S32.HI R3, RZ, 0x1f, R55 ;  /* 0x0000001fff039819 */ /* 0x000fc60000011437 */
[----:B------:R-:W-:Y:S02]  /*0f70*/  @!P1 IMAD R2, R27, R55, RZ ;  /* 0x000000371b029224 */ /* 0x000fe400078e02ff */
[-C--:B------:R-:W-:Y:S02]  /*0f80*/  @P1 IMAD R10, R23, R52.reuse, RZ ;  /* 0x00000034170a1224 */ /* 0x080fe400078e02ff */
[----:B------:R-:W-:Y:S01]  /*0f90*/  @P1 IMAD.WIDE.U32 R6, R22, R52, RZ ;  /* 0x0000003416061225 */ /* 0x000fe200078e00ff */
[----:B------:R-:W-:Y:S01]  /*0fa0*/  @!P0 IADD3 R15, R5, R0, RZ ;  /* 0x00000000050f8210 */ /* 0x000fe20007ffe0ff */
[----:B------:R1:W-:Y:S02]  /*0fb0*/  STL.64 [R1+0x50], R248 ;  /* 0x000050f801007387 */ /* 0x0003e40000100a00 */
[----:B------:R-:W-:Y:S02]  /*0fc0*/  IMAD.WIDE R52, R50, 0x80, R12 ;  /* 0x0000008032347825 */ /* 0x000fe400078e020c */
[----:B------:R1:W-:Y:S02]  /*0fd0*/  STL.64 [R1+0x58], R46 ;  /* 0x0000582e01007387 */ /* 0x0003e40000100a00 */
[----:B------:R-:W-:-:S02]  /*0fe0*/  @!P1 IMAD R0, R26, R3, R2 ;  /* 0x000000031a009224 */ /* 0x000fc400078e0202 */
[----:B------:R-:W-:Y:S01]  /*0ff0*/  @!P1 IMAD.WIDE.U32 R8, R26, R55, RZ ;  /* 0x000000371a089225 */ /* 0x000fe200078e00ff */
[----:B------:R1:W-:Y:S03]  /*1000*/  STL [R1+0x308], R57 ;  /* 0x0003083901007387 */ /* 0x0003e60000100800 */
[----:B------:R-:W-:Y:S01]  /*1010*/  @P1 IMAD.IADD R5, R7, 0x1, R10 ;  /* 0x0000000107051824 */ /* 0x000fe200078e020a */
[----:B------:R1:W-:Y:S01]  /*1020*/  STL.64 [R1+0x300], R52 ;  /* 0x0003003401007387 */ /* 0x0003e20000100a00 */
[----:B------:R-:W-:Y:S01]  /*1030*/  @!P1 IMAD.IADD R5, R9, 0x1, R0 ;  /* 0x0000000109059824 */ /* 0x000fe200078e0200 */
[----:B------:R-:W-:Y:S01]  /*1040*/  @!P1 MOV R6, R8 ;  /* 0x0000000800069202 */ /* 0x000fe20000000f00 */
[--C-:B------:R-:W-:Y:S01]  /*1050*/  @P1 IMAD.MOV.U32 R2, RZ, RZ, R22.reuse ;  /* 0x000000ffff021224 */ /* 0x100fe200078e0016 */
[----:B------:R-:W-:Y:S01]  /*1060*/  SHF.R.S32.HI R0, RZ, 0x1f, R37 ;  /* 0x0000001fff007819 */ /* 0x000fe20000011425 */
[----:B------:R-:W-:Y:S01]  /*1070*/  @!P1 IMAD.MOV.U32 R2, RZ, RZ, R22 ;  /* 0x000000ffff029224 */ /* 0x000fe200078e0016 */
[----:B------:R-:W-:-:S02]  /*1080*/  @P1 MOV R3, R23 ;  /* 0x0000001700031202 */ /* 0x000fc40000000f00 */
[----:B------:R-:W-:Y:S02]  /*1090*/  @!P1 MOV R3, R23 ;  /* 0x0000001700039202 */ /* 0x000fe40000000f00 */
[----:B------:R-:W-:Y:S02]  /*10a0*/  @!P0 MOV R14, R4 ;  /* 0x00000004000e8202 */ /* 0x000fe40000000f00 */
[----:B------:R-:W-:Y:S02]  /*10b0*/  ISETP.GE.AND P1, PT, R12, R57, PT ;  /* 0x000000390c00720c */ /* 0x000fe40003f26270 */
[----:B------:R-:W-:Y:S02]  /*10c0*/  SHF.R.S32.HI R4, RZ, 0x1f, R31 ;  /* 0x0000001fff047819 */ /* 0x000fe4000001141f */
[----:B------:R-:W-:Y:S02]  /*10d0*/  LEA.HI R0, R0, R36, RZ, 0x2 ;  /* 0x0000002400007211 */ /* 0x000fe400078f10ff */
[----:B------:R-:W-:-:S02]  /*10e0*/  SHF.R.S32.HI R20, RZ, 0x1f, R45 ;  /* 0x0000001fff147819 */ /* 0x000fc4000001142d */
[----:B------:R-:W-:Y:S02]  /*10f0*/  IADD3 R6, P0, R45, R6, RZ ;  /* 0x000000062d067210 */ /* 0x000fe40007f1e0ff */
[----:B------:R-:W-:Y:S02]  /*1100*/  SHF.R.S32.HI R19, RZ, 0x1f, R56 ;  /* 0x0000001fff137819 */ /* 0x000fe40000011438 */
[----:B------:R-:W-:Y:S01]  /*1110*/  LEA.HI R26, R4, R31, RZ, 0x2 ;  /* 0x0000001f041a7211 */ /* 0x000fe200078f10ff */
[----:B------:R-:W-:Y:S01]  /*1120*/  IMAD R4, R29, R56, RZ ;  /* 0x000000381d047224 */ /* 0x000fe200078e02ff */
[----:B------:R-:W-:Y:S02]  /*1130*/  LOP3.LUT R0, R0, 0xffffffc, RZ, 0xc0, !PT ;  /* 0x0ffffffc00007812 */ /* 0x000fe400078ec0ff */
[----:B------:R-:W-:Y:S01]  /*1140*/  IADD3.X R7, R20, R5, RZ, P0, !PT ;  /* 0x0000000514077210 */ /* 0x000fe200007fe4ff */
[----:B------:R-:W-:Y:S01]  /*1150*/  IMAD R4, R28, R19, R4 ;  /* 0x000000131c047224 */ /* 0x000fe200078e0204 */
[----:B------:R-:W-:Y:S01]  /*1160*/  SHF.R.S32.HI R25, RZ, 0x2, R26 ;  /* 0x00000002ff197819 */ /* 0x000fe2000001141a */
[----:B------:R-:W-:-:S02]  /*1170*/  IMAD.IADD R0, R36, 0x1, -R0 ;  /* 0x0000000124007824 */ /* 0x000fc400078e0a00 */
[----:B------:R-:W-:-:S03]  /*1180*/  IMAD.WIDE.U32 R6, R56, R28, R6 ;  /* 0x0000001c38067225 */ /* 0x000fc600078e0006 */
[----:B------:R-:W-:Y:S01]  /*1190*/  LEA R28, R0, R25, 0x4 ;  /* 0x00000019001c7211 */ /* 0x000fe200078e20ff */
[----:B------:R-:W-:Y:S01]  /*11a0*/  IMAD.SHL.U32 R194, R194, 0x2, RZ ;  /* 0x00000002c2c27824 */ /* 0x000fe200078e00ff */
[----:B------:R-:W-:Y:S01]  /*11b0*/  IADD3 R5, R7, R4, RZ ;  /* 0x0000000407057210 */ /* 0x000fe20007ffe0ff */
[----:B------:R-:W-:Y:S05]  /*11c0*/  @P1 BRA `(.L_x_478) ;  /* 0x0000010000001947 */ /* 0x000fea0003800000 */
[----:B-1----:R-:W-:-:S13]  /*11d0*/  ISETP.GE.AND P0, PT, R45, R11, PT ;  /* 0x0000000b2d00720c */ /* 0x002fda0003f06270 */
[----:B------:R1:W-:Y:S04]  /*11e0*/  @P0 STS [R194], RZ ;  /* 0x000000ffc2000388 */ /* 0x0003e80000000800 */
[----:B------:R1:W-:Y:S04]  /*11f0*/  @P0 STS [R194+0x4], RZ ;  /* 0x000004ffc2000388 */ /* 0x0003e80000000800 */
[----:B------:R1:W-:Y:S01]  /*1200*/  @P0 STS.64 [R194+0x8], RZ ;  /* 0x000008ffc2000388 */ /* 0x0003e20000000a00 */
[----:B------:R-:W-:Y:S05]  /*1210*/  @P0 BRA `(.L_x_478) ;  /* 0x000000b000000947 */ /* 0x000fea0003800000 */
[----:B------:R-:W-:Y:S01]  /*1220*/  MOV R4, R6 ;  /* 0x0000000600047202 */ /* 0x000fe20000000f00 */
[----:B------:R-:W-:-:S04]  /*1230*/  IMAD R0, R53, R2, RZ ;  /* 0x0000000235007224 */ /* 0x000fc800078e02ff */
[----:B------:R-:W-:-:S04]  /*1240*/  IMAD.WIDE.U32 R8, R52, R2, R4 ;  /* 0x0000000234087225 */ /* 0x000fc800078e0004 */
[----:B------:R-:W-:Y:S01]  /*1250*/  IMAD R0, R52, R3, R0 ;  /* 0x0000000334007224 */ /* 0x000fe200078e0200 */
[----:B-----5:R-:W-:-:S04]  /*1260*/  LEA R10, P0, R8, R16, 0x1 ;  /* 0x00000010080a7211 */ /* 0x020fc800078008ff */
[----:B------:R-:W-:-:S04]  /*1270*/  IADD3 R0, R9, R0, RZ ;  /* 0x0000000009007210 */ /* 0x000fc80007ffe0ff */
[----:B------:R-:W-:-:S05]  /*1280*/  LEA.HI.X R11, R8, R17, R0, 0x1, P0 ;  /* 0x00000011080b7211 */ /* 0x000fca00000f0c00 */
[----:B------:R-:W-:Y:S01]  /*1290*/  @!PT LDS RZ, [RZ] ;  /* 0x00000000fffff984 */ /* 0x000fe20000000800 */
[----:B------:R-:W-:Y:S01]  /*12a0*/  @!PT LDS RZ, [RZ] ;  /* 0x00000000fffff984 */ /* 0x000fe20000000800 */
[----:B------:R-:W-:Y:S01]  /*12b0*/  @!PT LDS RZ, [RZ] ;  /* 0x00000000fffff984 */ /* 0x000fe20000000800 */
[----:B------:R2:W-:Y:S02]  /*12c0*/  LDGSTS.E.BYPASS.LTC128B.128 [R194], [R10.64] ;  /* 0x000000000ac27fae */ /* 0x0005e4000b901d4a */
.L_x_478:
[----:B-1----:R-:W-:Y:S05]  /*12d0*/  BSYNC B0 ;  /* 0x0000000000007941 */ /* 0x002fea0003800000 */
.L_x_477:
[----:B------:R-:W-:Y:S01]  /*12e0*/  IADD3 R24, R12, 0x20, RZ ;  /* 0x000000200c187810 */ /* 0x000fe20007ffe0ff */
[----:B------:R-:W-:Y:S03]  /*12f0*/  BSSY B0, `(.L_x_479) ;  /* 0x0000015000007945 */ /* 0x000fe60003800000 */
[----:B------:R-:W-:-:S13]  /*1300*/  ISETP.GE.AND P0, PT, R24, R57, PT ;  /* 0x000000391800720c */ /* 0x000fda0003f06270 */
[----:B------:R-:W-:Y:S05]  /*1310*/  @P0 BRA `(.L_x_480) ;  /* 0x0000012000000947 */ /* 0x000fea0003800000 */
[----:B------:R-:W3:Y:S02]  /*1320*/  LDL R0, [R1+0x2a0] ;  /* 0x0002a00001007983 */ /* 0x000ee40000100800 */
[----:B---3--:R-:W-:-:S13]  /*1330*/  ISETP.GE.AND P0, PT, R45, R0, PT ;  /* 0x000000002d00720c */ /* 0x008fda0003f06270 */
[----:B------:R1:W-:Y:S01]  /*1340*/  @P0 STS.128 [R194+0x800], RZ ;  /* 0x000800ffc2000388 */ /* 0x0003e20000000c00 */
[----:B------:R-:W-:Y:S05]  /*1350*/  @P0 BRA `(.L_x_480) ;  /* 0x000000e000000947 */ /* 0x000fea0003800000 */
[----:B------:R-:W-:Y:S02]  /*1360*/  IADD3 R0, P0, R52, 0x20, RZ ;  /* 0x0000002034007810 */ /* 0x000fe40007f1e0ff */
[----:B------:R-:W-:-:S03]  /*1370*/  MOV R9, R5 ;  /* 0x0000000500097202 */ /* 0x000fc60000000f00 */
[----:B------:R-:W-:-:S04]  /*1380*/  IMAD.X R8, RZ, RZ, R53, P0 ;  /* 0x000000ffff087224 */ /* 0x000fc800000e0635 */
[----:B--2---:R-:W-:Y:S02]  /*1390*/  IMAD R10, R8, R2, RZ ;  /* 0x00000002080a7224 */ /* 0x004fe400078e02ff */
[----:B------:R-:W-:-:S04]  /*13a0*/  IMAD.MOV.U32 R8, RZ, RZ, R6 ;  /* 0x000000ffff087224 */ /* 0x000fc800078e0006 */
        /* <DEDUP_REMOVED lines=8> */
[----:B------:R2:W-:Y:S02]  /*1430*/  LDGSTS.E.BYPASS.LTC128B.128 [R194+0x800], [R10.64] ;  /* 0x008000000ac27fae */ /* 0x0005e4000b901d4a */
.L_x_480:
[----:B------:R-:W-:Y:S05]  /*1440*/  BSYNC B0 ;  /* 0x0000000000007941 */ /* 0x000fea0003800000 */
.L_x_479:
        /* <DEDUP_REMOVED lines=22> */
.L_x_482:
[----:B------:R-:W-:Y:S05]  /*15b0*/  BSYNC B0 ;  /* 0x0000000000007941 */ /* 0x000fea0003800000 */
.L_x_481:
[----:B------:R-:W-:Y:S01]  /*15c0*/  IADD3 R22, R12, 0x60, RZ ;  /* 0x000000600c167810 */ /* 0x000fe20007ffe0ff */
[----:B------:R-:W-:Y:S03]  /*15d0*/  BSSY B0, `(.L_x_483) ;  /* 0x0000014000007945 */ /* 0x000fe60003800000 */
[----:B------:R-:W-:-:S13]  /*15e0*/  ISETP.GE.AND P0, PT, R22, R57, PT ;  /* 0x000000391600720c */ /* 0x000fda0003f06270 */
[----:B------:R-:W-:Y:S05]  /*15f0*/  @P0 BRA `(.L_x_484) ;  /* 0x0000011000000947 */ /* 0x000fea0003800000 */
[----:B------:R-:W4:Y:S02]  /*1600*/  LDL R0, [R1+0x2a0] ;  /* 0x0002a00001007983 */ /* 0x000f240000100800 */
[----:B----4-:R-:W-:-:S13]  /*1610*/  ISETP.GE.AND P0, PT, R45, R0, PT ;  /* 0x000000002d00720c */ /* 0x010fda0003f06270 */
[----:B------:R4:W-:Y:S01]  /*1620*/  @P0 STS.128 [R194+0x1800], RZ ;  /* 0x001800ffc2000388 */ /* 0x0009e20000000c00 */
[----:B------:R-:W-:Y:S05]  /*1630*/  @P0 BRA `(.L_x_484) ;  /* 0x000000d000000947 */ /* 0x000fea0003800000 */
[----:B------:R-:W-:-:S04]  /*1640*/  IADD3 R0, P0, R52, 0x60, RZ ;  /* 0x0000006034007810 */ /* 0x000fc80007f1e0ff */
[----:B------:R-:W-:-:S05]  /*1650*/  IADD3.X R4, RZ, R53, RZ, P0, !PT ;  /* 0x00000035ff047210 */ /* 0x000fca00007fe4ff */
[----:B------:R-:W-:Y:S01]  /*1660*/  IMAD R7, R4, R2, RZ ;  /* 0x0000000204077224 */ /* 0x000fe200078e02ff */
[----:B------:R-:W-:-:S03]  /*1670*/  MOV R4, R6 ;  /* 0x0000000600047202 */ /* 0x000fc60000000f00 */
[-C--:B------:R-:W-:Y:S02]  /*1680*/  IMAD R3, R3, R0.reuse, R7 ;  /* 0x0000000003037224 */ /* 0x080fe400078e0207 */
[----:B------:R-:W-:-:S05]  /*1690*/  IMAD.WIDE.U32 R4, R2, R0, R4 ;  /* 0x0000000002047225 */ /* 0x000fca00078e0004 */
[----:B-----5:R-:W-:Y:S02]  /*16a0*/  LEA R2, P0, R4, R16, 0x1 ;  /* 0x0000001004027211 */ /* 0x020fe400078008ff */
[----:B------:R-:W-:-:S04]  /*16b0*/  IADD3 R3, R5, R3, RZ ;  /* 0x0000000305037210 */ /* 0x000fc80007ffe0ff */
[----:B------:R-:W-:-:S05]  /*16c0*/  LEA.HI.X R3, R4, R17, R3, 0x1, P0 ;  /* 0x0000001104037211 */ /* 0x000fca00000f0c03 */
[----:B------:R-:W-:Y:S01]  /*16d0*/  @!PT LDS RZ, [RZ] ;  /* 0x00000000fffff984 */ /* 0x000fe20000000800 */
[----:B------:R-:W-:Y:S01]  /*16e0*/  @!PT LDS RZ, [RZ] ;  /* 0x00000000fffff984 */ /* 0x000fe20000000800 */
[----:B------:R-:W-:Y:S01]  /*16f0*/  @!PT LDS RZ, [RZ] ;  /* 0x00000000fffff984 */ /* 0x000fe20000000800 */
[----:B------:R1:W-:Y:S02]  /*1700*/  LDGSTS.E.BYPASS.LTC128B.128 [R194+0x1800], [R2.64] ;  /* 0x0180000002c27fae */ /* 0x0003e4000b901d4a */
.L_x_484:
[----:B------:R-:W-:Y:S05]  /*1710*/  BSYNC B0 ;  /* 0x0000000000007941 */ /* 0x000fea0003800000 */
.L_x_483:
[----:B-----5:R-:W-:Y:S01]  /*1720*/  IABS R0, R30 ;  /* 0x0000001e00007213 */ /* 0x020fe20000000000 */
[----:B------:R-:W-:Y:S01]  /*1730*/  IMAD R7, R251, R12, RZ ;  /* 0x0000000cfb077224 */ /* 0x000fe200078e02ff */
[----:B------:R-:W-:Y:S01]  /*1740*/  IABS R5, R30 ;  /* 0x0000001e00057213 */ /* 0x000fe20000000000 */
[----:B------:R-:W-:Y:S01]  /*1750*/  BSSY B0, `(.L_x_485) ;  /* 0x0000058000007945 */ /* 0x000fe20003800000 */
[----:B------:R-:W-:Y:S01]  /*1760*/  IABS R6, R56 ;  /* 0x0000003800067213 */ /* 0x000fe20000000000 */
[----:B------:R-:W-:Y:S01]  /*1770*/  IMAD.MOV.U32 R4, RZ, RZ, R0 ;  /* 0x000000ffff047224 */ /* 0x000fe200078e0000 */
[----:B------:R-:W-:Y:S01]  /*1780*/  LEA.HI R27, R40, R43, RZ, 0x4 ;  /* 0x0000002b281b7211 */ /* 0x000fe200078f20ff */
[C---:B--2---:R-:W-:Y:S01]  /*1790*/  IMAD R10, R250.reuse, R13, R7 ;  /* 0x0000000dfa0a7224 */ /* 0x044fe200078e0207 */
[C---:B------:R-:W-:Y:S01]  /*17a0*/  SHF.L.U64.HI R252, R250.reuse, 0x7, R251 ;  /* 0x00000007fafc7819 */ /* 0x040fe200000102fb */
[----:B-1----:R-:W1:Y:S01]  /*17b0*/  I2F.RP R2, R4 ;  /* 0x0000000400027306 */ /* 0x002e620000209400 */
[----:B------:R-:W-:-:S02]  /*17c0*/  SHF.L.U32 R245, R250, 0x7, RZ ;  /* 0x00000007faf57819 */ /* 0x000fc400000006ff */
[----:B------:R-:W-:-:S04]  /*17d0*/  IADD3 R195, R148, -0x1, RZ ;  /* 0xffffffff94c37810 */ /* 0x000fc80007ffe0ff */
[----:B------:R-:W-:Y:S01]  /*17e0*/  SHF.R.S32.HI R16, RZ, 0x1f, R195 ;  /* 0x0000001fff107819 */ /* 0x000fe200000114c3 */
[----:B-1----:R-:W1:Y:S02]  /*17f0*/  MUFU.RCP R2, R2 ;  /* 0x0000000200027308 */ /* 0x002e640000001000 */
[----:B-1----:R-:W-:-:S06]  /*1800*/  IADD3 R2, R2, 0xffffffe, RZ ;  /* 0x0ffffffe02027810 */ /* 0x002fcc0007ffe0ff */
[----:B------:R-:W1:Y:S02]  /*1810*/  F2I.FTZ.U32.TRUNC.NTZ R3, R2 ;  /* 0x0000000200037305 */ /* 0x000e64000021f000 */
[----:B-1----:R-:W-:Y:S01]  /*1820*/  IMAD.MOV R0, RZ, RZ, -R3 ;  /* 0x000000ffff007224 */ /* 0x002fe200078e0a03 */
[----:B------:R-:W-:-:S03]  /*1830*/  MOV R2, RZ ;  /* 0x000000ff00027202 */ /* 0x000fc60000000f00 */
[----:B------:R-:W-:-:S04]  /*1840*/  IMAD R0, R0, R4, RZ ;  /* 0x0000000400007224 */ /* 0x000fc800078e02ff */
[----:B------:R-:W-:-:S04]  /*1850*/  IMAD.HI.U32 R3, R3, R0, R2 ;  /* 0x0000000003037227 */ /* 0x000fc800078e0002 */
[----:B------:R-:W-:-:S04]  /*1860*/  IMAD.MOV R0, RZ, RZ, -R5 ;  /* 0x000000ffff007224 */ /* 0x000fc800078e0a05 */
[----:B------:R-:W-:Y:S02]  /*1870*/  IMAD.MOV.U32 R2, RZ, RZ, R0 ;  /* 0x000000ffff027224 */ /* 0x000fe400078e0000 */
[----:B------:R-:W-:Y:S01]  /*1880*/  IMAD.HI.U32 R0, R3, R6, RZ ;  /* 0x0000000603007227 */ /* 0x000fe200078e00ff */
[----:B------:R-:W-:-:S03]  /*1890*/  LOP3.LUT R3, R56, R30, RZ, 0x3c, !PT ;  /* 0x0000001e38037212 */ /* 0x000fc600078e3cff */
[----:B------:R-:W-:Y:S01]  /*18a0*/  IMAD R2, R0, R2, R6 ;  /* 0x0000000200027224 */ /* 0x000fe200078e0206 */
[----:B------:R-:W-:Y:S01]  /*18b0*/  ISETP.GE.AND P2, PT, R3, RZ, PT ;  /* 0x000000ff0300720c */ /* 0x000fe20003f46270 */
[----:B------:R-:W-:-:S03]  /*18c0*/  IMAD R6, R49, R12, RZ ;  /* 0x0000000c31067224 */ /* 0x000fc600078e02ff */
[----:B------:R-:W-:Y:S01]  /*18d0*/  ISETP.GT.U32.AND P3, PT, R4, R2, PT ;  /* 0x000000020400720c */ /* 0x000fe20003f64070 */
[----:B------:R-:W-:Y:S01]  /*18e0*/  IMAD R9, R48, R13, R6 ;  /* 0x0000000d30097224 */ /* 0x000fe200078e0206 */
[----:B------:R-:W-:-:S04]  /*18f0*/  LOP3.LUT R6, R27, 0xfffffff0, RZ, 0xc0, !PT ;  /* 0xfffffff01b067812 */ /* 0x000fc800078ec0ff */
[----:B------:R-:W-:-:S07]  /*1900*/  IADD3 R11, -R6, R43, RZ ;  /* 0x0000002b060b7210 */ /* 0x000fce0007ffe1ff */
[-C--:B------:R-:W-:Y:S02]  /*1910*/  @!P3 IADD3 R2, R2, -R4.reuse, RZ ;  /* 0x800000040202b210 */ /* 0x080fe40007ffe0ff */
[----:B------:R-:W-:Y:S02]  /*1920*/  @!P3 IADD3 R0, R0, 0x1, RZ ;  /* 0x000000010000b810 */ /* 0x000fe40007ffe0ff */
[----:B------:R-:W-:Y:S02]  /*1930*/  ISETP.GE.U32.AND P4, PT, R2, R4, PT ;  /* 0x000000040200720c */ /* 0x000fe40003f86070 */
[C---:B------:R-:W-:Y:S02]  /*1940*/  IADD3 R4, P0, R45.reuse, R18, RZ ;  /* 0x000000122d047210 */ /* 0x040fe40007f1e0ff */
[----:B------:R-:W-:Y:S01]  /*1950*/  IADD3 R2, P1, R45, R14, RZ ;  /* 0x0000000e2d027210 */ /* 0x000fe20007f3e0ff */
[----:B------:R-:W-:Y:S02]  /*1960*/  IMAD R14, R195, -0x80, R42 ;  /* 0xffffff80c30e7824 */ /* 0x000fe400078e022a */
[----:B------:R-:W-:Y:S01]  /*1970*/  IMAD.X R5, R20, 0x1, R21, P0 ;  /* 0x0000000114057824 */ /* 0x000fe200000e0615 */
[----:B------:R-:W-:Y:S01]  /*1980*/  ISETP.NE.AND P0, PT, R30, RZ, PT ;  /* 0x000000ff1e00720c */ /* 0x000fe20003f05270 */
[----:B------:R-:W-:Y:S01]  /*1990*/  IMAD.X R3, R20, 0x1, R15, P1 ;  /* 0x0000000114037824 */ /* 0x000fe200008e060f */
[----:B------:R-:W-:Y:S01]  /*19a0*/  LEA.HI R15, R11, R11, RZ, 0x1 ;  /* 0x0000000b0b0f7211 */ /* 0x000fe200078f08ff */
[----:B------:R-:W-:-:S02]  /*19b0*/  IMAD.MOV.U32 R21, RZ, RZ, 0x10 ;  /* 0x00000010ff157424 */ /* 0x000fc400078e00ff */
[----:B------:R-:W-:Y:S01]  /*19c0*/  @P4 IADD3 R0, R0, 0x1, RZ ;  /* 0x0000000100004810 */ /* 0x000fe20007ffe0ff */
[----:B------:R-:W-:Y:S01]  /*19d0*/  IMAD.WIDE.U32 R6, R48, R12, R2 ;  /* 0x0000000c30067225 */ /* 0x000fe200078e0002 */
[----:B------:R-:W-:-:S03]  /*19e0*/  SHF.R.S32.HI R8, RZ, 0x1, R15 ;  /* 0x00000001ff087819 */ /* 0x000fc6000001140f */
[----:B------:R-:W-:Y:S01]  /*19f0*/  IMAD.WIDE.U32 R2, R250, R12, R4 ;  /* 0x0000000cfa027225 */ /* 0x000fe200078e0004 */
[----:B------:R-:W-:-:S03]  /*1a00*/  SHF.R.S32.HI R4, RZ, 0x1f, R15 ;  /* 0x0000001fff047819 */ /* 0x000fc6000001140f */
[----:B------:R-:W-:Y:S01]  /*1a10*/  @!P2 IMAD.MOV R0, RZ, RZ, -R0 ;  /* 0x000000ffff00a224 */ /* 0x000fe200078e0a00 */
[----:B------:R-:W-:Y:S01]  /*1a20*/  @!P0 LOP3.LUT R0, RZ, R30, RZ, 0x33, !PT ;  /* 0x0000001eff008212 */ /* 0x000fe200078e33ff */
[----:B------:R-:W-:Y:S01]  /*1a30*/  IMAD.IADD R5, R7, 0x1, R9 ;  /* 0x0000000107057824 */ /* 0x000fe200078e0209 */
[----:B------:R-:W-:Y:S02]  /*1a40*/  IADD3 R3, R3, R10, RZ ;  /* 0x0000000a03037210 */ /* 0x000fe40007ffe0ff */
[----:B------:R-:W-:Y:S01]  /*1a50*/  LEA.HI R9, R4, R8, RZ, 0x2 ;  /* 0x0000000804097211 */ /* 0x000fe200078f10ff */
[----:B------:R-:W-:Y:S01]  /*1a60*/  IMAD.MOV.U32 R4, RZ, RZ, R6 ;  /* 0x000000ffff047224 */ /* 0x000fe200078e0006 */
[----:B------:R-:W-:Y:S01]  /*1a70*/  SHF.R.S32.HI R6, RZ, 0x1f, R0 ;  /* 0x0000001fff067819 */ /* 0x000fe20000011400 */
[----:B------:R-:W-:Y:S01]  /*1a80*/  IMAD R7, R33, R0, RZ ;  /* 0x0000000021077224 */ /* 0x000fe200078e02ff */
[----:B------:R-:W-:Y:S01]  /*1a90*/  ISETP.GE.AND P0, PT, R12, R14, PT ;  /* 0x0000000e0c00720c */ /* 0x000fe20003f06270 */
[----:B------:R-:W-:Y:S01]  /*1aa0*/  IMAD.WIDE.U32 R60, R32, R0, R2 ;  /* 0x00000000203c7225 */ /* 0x000fe200078e0002 */
[----:B------:R-:W-:-:S03]  /*1ab0*/  LOP3.LUT R9, R9, 0xfffffffc, RZ, 0xc0, !PT ;  /* 0xfffffffc09097812 */ /* 0x000fc600078ec0ff */
[----:B------:R-:W-:Y:S01]  /*1ac0*/  IMAD R2, R35, R0, RZ ;  /* 0x0000000023027224 */ /* 0x000fe200078e02ff */
[----:B------:R-:W-:Y:S01]  /*1ad0*/  MOV R58, R60 ;  /* 0x0000003c003a7202 */ /* 0x000fe20000000f00 */
[----:B------:R-:W-:Y:S01]  /*1ae0*/  IMAD R3, R32, R6, R7 ;  /* 0x0000000620037224 */ /* 0x000fe200078e0207 */
[----:B------:R1:W-:Y:S01]  /*1af0*/  STL.64 [R1+0x2f0], R60 ;  /* 0x0002f03c01007387 */ /* 0x0003e20000100a00 */
[----:B------:R-:W-:-:S03]  /*1b00*/  IMAD.WIDE.U32 R52, R34, R0, R4 ;  /* 0x0000000022347225 */ /* 0x000fc600078e0004 */
[----:B------:R1:W-:Y:S01]  /*1b10*/  STL [R1+0x200], R252 ;  /* 0x000200fc01007387 */ /* 0x0003e20000100800 */
[----:B------:R-:W-:Y:S02]  /*1b20*/  IMAD R5, R34, R6, R2 ;  /* 0x0000000622057224 */ /* 0x000fe400078e0202 */
[----:B------:R-:W-:Y:S01]  /*1b30*/  IMAD.IADD R59, R61, 0x1, R3 ;  /* 0x000000013d3b7824 */ /* 0x000fe200078e0203 */
[----:B------:R1:W-:Y:S01]  /*1b40*/  STL.64 [R1+0x2e8], R52 ;  /* 0x0002e83401007387 */ /* 0x0003e20000100a00 */
[----:B------:R-:W-:Y:S02]  /*1b50*/  IMAD.IADD R33, R53, 0x1, R5 ;  /* 0x0000000135217824 */ /* 0x000fe400078e0205 */
[----:B------:R-:W-:Y:S01]  /*1b60*/  IMAD.IADD R17, R8, 0x1, -R9 ;  /* 0x0000000108117824 */ /* 0x000fe200078e0a09 */
[----:B------:R1:W-:Y:S01]  /*1b70*/  STL [R1+0x144], R245 ;  /* 0x000144f501007387 */ /* 0x0003e20000100800 */
[----:B------:R-:W-:Y:S02]  /*1b80*/  IMAD R0, R252, R195, RZ ;  /* 0x000000c3fc007224 */ /* 0x000fe400078e02ff */
[----:B------:R-:W-:Y:S01]  /*1b90*/  IMAD.WIDE.U32 R2, R195, R245, R58 ;  /* 0x000000f5c3027225 */ /* 0x000fe200078e003a */
[----:B------:R1:W-:Y:S01]  /*1ba0*/  STL.64 [R1+0x2d8], R58 ;  /* 0x0002d83a01007387 */ /* 0x0003e20000100a00 */
[----:B------:R-:W-:-:S02]  /*1bb0*/  LOP3.LUT P1, RZ, R17, 0x2, RZ, 0xc0, !PT ;  /* 0x0000000211ff7812 */ /* 0x000fc4000782c0ff */
[----:B------:R-:W-:Y:S01]  /*1bc0*/  IMAD R0, R16, R245, R0 ;  /* 0x000000f510007224 */ /* 0x000fe200078e0200 */
[----:B------:R1:W-:Y:S01]  /*1bd0*/  STL [R1+0x2e4], R33 ;  /* 0x0002e42101007387 */ /* 0x0003e20000100800 */
[----:B------:R-:W-:-:S03]  /*1be0*/  SEL R4, R21, 0xfffffff0, !P1 ;  /* 0xfffffff015047807 */ /* 0x000fc60004800000 */
[----:B------:R-:W-:Y:S01]  /*1bf0*/  IADD3 R7, R3, R0, RZ ;  /* 0x0000000003077210 */ /* 0x000fe20007ffe0ff */
[----:B------:R-:W-:Y:S05]  /*1c00*/  @P0 BRA `(.L_x_486) ;  /* 0x000000c000000947 */ /* 0x000fea0003800000 */
[----:B------:R-:W2:Y:S02]  /*1c10*/  LDL R29, [R1+0x2a0] ;  /* 0x0002a000011d7983 */ /* 0x000ea40000100800 */
[----:B--2---:R-:W-:-:S13]  /*1c20*/  ISETP.GE.AND P0, PT, R45, R29, PT ;  /* 0x0000001d2d00720c */ /* 0x004fda0003f06270 */
[----:B------:R2:W-:Y:S04]  /*1c30*/  @P0 STS [R194+0x2000], RZ ;  /* 0x002000ffc2000388 */ /* 0x0005e80000000800 */
[----:B------:R2:W-:Y:S04]  /*1c40*/  @P0 STS [R194+0x2004], RZ ;  /* 0x002004ffc2000388 */ /* 0x0005e80000000800 */
[----:B------:R2:W-:Y:S01]  /*1c50*/  @P0 STS.64 [R194+0x2008], RZ ;  /* 0x002008ffc2000388 */ /* 0x0005e20000000a00 */
[----:B------:R-:W-:Y:S05]  /*1c60*/  @P0 BRA `(.L_x_486) ;  /* 0x0000006000000947 */ /* 0x000fea0003800000 */
[----:B------:R-:W-:-:S04]  /*1c70*/  LEA R8, P0, R2, R248, 0x1 ;  /* 0x000000f802087211 */ /* 0x000fc800078008ff */
[----:B------:R-:W-:-:S05]  /*1c80*/  LEA.HI.X R9, R2, R249, R7, 0x1, P0 ;  /* 0x000000f902097211 */ /* 0x000fca00000f0c07 */
[----:B------:R-:W-:Y:S01]  /*1c90*/  @!PT LDS RZ, [RZ] ;  /* 0x00000000fffff984 */ /* 0x000fe20000000800 */
[----:B------:R-:W-:Y:S01]  /*1ca0*/  @!PT LDS RZ, [RZ] ;  /* 0x00000000fffff984 */ /* 0x000fe20000000800 */
[----:B------:R-:W-:Y:S01]  /*1cb0*/  @!PT LDS RZ, [RZ] ;  /* 0x00000000fffff984 */ /* 0x000fe20000000800 */
[----:B------:R1:W-:Y:S04]  /*1cc0*/  LDGSTS.E.BYPASS.LTC128B.128 [R194+0x2000], [R8.64] ;  /* 0x0200000008c27fae */ /* 0x0003e8000b901d4a */
.L_x_486:
[----:B------:R-:W-:Y:S05]  /*1cd0*/  BSYNC B0 ;  /* 0x0000000000007941 */ /* 0x000fea0003800000 */
.L_x_485:
[----:B------:R-:W-:Y:S01]  /*1ce0*/  ISETP.GE.AND P0, PT, R24, R14, PT ;  /* 0x0000000e1800720c */ /* 0x000fe20003f06270 */
[----:B------:R-:W-:Y:S01]  /*1cf0*/  BSSY B0, `(.L_x_487) ;  /* 0x0000010000007945 */ /* 0x000fe20003800000 */
[C---:B------:R-:W-:Y:S01]  /*1d00*/  SHF.L.U64.HI R220, R250.reuse, 0x5, R251 ;  /* 0x00000005fadc7819 */ /* 0x040fe200000102fb */
[----:B------:R-:W-:-:S10]  /*1d10*/  IMAD.SHL.U32 R211, R250, 0x20, RZ ;  /* 0x00000020fad37824 */ /* 0x000fd400078e00ff */
[----:B------:R-:W-:Y:S05]  /*1d20*/  @P0 BRA `(.L_x_488) ;  /* 0x000000c000000947 */ /* 0x000fea0003800000 */
[----:B------:R-:W5:Y:S02]  /*1d30*/  LDL R0, [R1+0x2a0] ;  /* 0x0002a00001007983 */ /* 0x000f640000100800 */
[----:B-----5:R-:W-:-:S13]  /*1d40*/  ISETP.GE.AND P0, PT, R45, R0, PT ;  /* 0x000000002d00720c */ /* 0x020fda0003f06270 */
[----:B------:R1:W-:Y:S01]  /*1d50*/  @P0 STS.128 [R194+0x2800], RZ ;  /* 0x002800ffc2000388 */ /* 0x0003e20000000c00 */
[----:B------:R-:W-:Y:S05]  /*1d60*/  @P0 BRA `(.L_x_488) ;  /* 0x0000008000000947 */ /* 0x000fea0003800000 */
[----:B------:R-:W-:-:S05]  /*1d70*/  IADD3 R0, P0, R211, R2, RZ ;  /* 0x00000002d3007210 */ /* 0x000fca0007f1e0ff */
[----:B------:R-:W-:Y:S01]  /*1d80*/  IMAD.X R5, R220, 0x1, R7, P0 ;  /* 0x00000001dc057824 */ /* 0x000fe200000e0607 */
[----:B-1----:R-:W-:-:S04]  /*1d90*/  LEA R8, P0, R0, R248, 0x1 ;  /* 0x000000f800087211 */ /* 0x002fc800078008ff */
[----:B------:R-:W-:-:S05]  /*1da0*/  LEA.HI.X R9, R0, R249, R5, 0x1, P0 ;  /* 0x000000f900097211 */ /* 0x000fca00000f0c05 */
[----:B------:R-:W-:Y:S01]  /*1db0*/  @!PT LDS RZ, [RZ] ;  /* 0x00000000fffff984 */ /* 0x000fe20000000800 */
[----:B------:R-:W-:Y:S01]  /*1dc0*/  @!PT LDS RZ, [RZ] ;  /* 0x00000000fffff984 */ /* 0x000fe20000000800 */
[----:B------:R-:W-:Y:S01]  /*1dd0*/  @!PT LDS RZ, [RZ] ;  /* 0x00000000fffff984 */ /* 0x000fe20000000800 */
[----:B------:R1:W-:Y:S04]  /*1de0*/  LDGSTS.E.BYPASS.LTC128B.128 [R194+0x2800], [R8.64] ;  /* 0x0280000008c27fae */ /* 0x0003e8000b901d4a */
.L_x_488:
[----:B------:R-:W-:Y:S05]  /*1df0*/  BSYNC B0 ;  /* 0x0000000000007941 */ /* 0x000fea0003800000 */
.L_x_487:
[----:B------:R-:W-:Y:S01]  /*1e00*/  ISETP.GE.AND P0, PT, R23, R14, PT ;  /* 0x0000000e1700720c */ /* 0x000fe20003f06270 */
[----:B------:R-:W-:-:S12]  /*1e10*/  BSSY B0, `(.L_x_489) ;  /* 0x000000e000007945 */ /* 0x000fd80003800000 */
[----:B------:R-:W-:Y:S05]  /*1e20*/  @P0 BRA `(.L_x_490) ;  /* 0x000000c000000947 */ /* 0x000fea0003800000 */
[----:B------:R-:W5:Y:S02]  /*1e30*/  LDL R0, [R1+0x2a0] ;  /* 0x0002a00001007983 */ /* 0x000f640000100800 */
[----:B-----5:R-:W-:-:S13]  /*1e40*/  ISETP.GE.AND P0, PT, R45, R0, PT ;  /* 0x000000002d00720c */ /* 0x020fda0003f06270 */
[----:B------:R1:W-:Y:S01]  /*1e50*/  @P0 STS.128 [R194+0x3000], RZ ;  /* 0x003000ffc2000388 */ /* 0x0003e20000000c00 */
[----:B------:R-:W-:Y:S05]  /*1e60*/  @P0 BRA `(.L_x_490) ;  /* 0x0000008000000947 */ /* 0x000fea0003800000 */
[----:B------:R-:W-:-:S04]  /*1e70*/  LEA R0, P0, R250, R2, 0x6 ;  /* 0x00000002fa007211 */ /* 0x000fc800078030ff */
[----:B------:R-:W-:Y:S02]  /*1e80*/  LEA.HI.X R5, R250, R7, R251, 0x6, P0 ;  /* 0x00000007fa057211 */ /* 0x000fe400000f34fb */
[----:B-1----:R-:W-:-:S04]  /*1e90*/  LEA R8, P0, R0, R248, 0x1 ;  /* 0x000000f800087211 */ /* 0x002fc800078008ff */
[----:B------:R-:W-:-:S05]  /*1ea0*/  LEA.HI.X R9, R0, R249, R5, 0x1, P0 ;  /* 0x000000f900097211 */ /* 0x000fca00000f0c05 */
[----:B------:R-:W-:Y:S01]  /*1eb0*/  @!PT LDS RZ, [RZ] ;  /* 0x00000000fffff984 */ /* 0x000fe20000000800 */
[----:B------:R-:W-:Y:S01]  /*1ec0*/  @!PT LDS RZ, [RZ] ;  /* 0x00000000fffff984 */ /* 0x000fe20000000800 */
[----:B------:R-:W-:Y:S01]  /*1ed0*/  @!PT LDS RZ, [RZ] ;  /* 0x00000000fffff984 */ /* 0x000fe20000000800 */
[----:B------:R1:W-:Y:S04]  /*1ee0*/  LDGSTS.E.BYPASS.LTC128B.128 [R194+0x3000], [R8.64] ;  /* 0x0300000008c27fae */ /* 0x0003e8000b901d4a */
.L_x_490:
[----:B------:R-:W-:Y:S05]  /*1ef0*/  BSYNC B0 ;  /* 0x0000000000007941 */ /* 0x000fea0003800000 */
.L_x_489:
[----:B------:R-:W-:Y:S01]  /*1f00*/  ISETP.GE.AND P0, PT, R22, R14, PT ;  /* 0x0000000e1600720c */ /* 0x000fe20003f06270 */
[----:B------:R-:W-:-:S12]  /*1f10*/  BSSY B0, `(.L_x_491) ;  /* 0x0000010000007945 */ /* 0x000fd80003800000 */
[----:B------:R-:W-:Y:S05]  /*1f20*/  @P0 BRA `(.L_x_492) ;  /* 0x000000e000000947 */ /* 0x000fea0003800000 */
[----:B------:R-:W5:Y:S02]  /*1f30*/  LDL R0, [R1+0x2a0] ;  /* 0x0002a00001007983 */ /* 0x000f640000100800 */
[----:B-----5:R-:W-:-:S13]  /*1f40*/  ISETP.GE.AND P0, PT, R45, R0, PT ;  /* 0x000000002d00720c */ /* 0x020fda0003f06270 */
[----:B------:R1:W-:Y:S01]  /*1f50*/  @P0 STS.128 [R194+0x3800], RZ ;  /* 0x003800ffc2000388 */ /* 0x0003e20000000c00 */
[----:B------:R-:W-:Y:S05]  /*1f60*/  @P0 BRA `(.L_x_492) ;  /* 0x000000a000000947 */ /* 0x000fea0003800000 */
[----:B------:R-:W-:Y:S01]  /*1f70*/  MOV R6, R2 ;  /* 0x0000000200067202 */ /* 0x000fe20000000f00 */
[----:B------:R-:W-:-:S04]  /*1f80*/  IMAD R0, R251, 0x60, RZ ;  /* 0x00000060fb007824 */ /* 0x000fc800078e02ff */
[----:B------:R-:W-:-:S05]  /*1f90*/  IMAD.WIDE.U32 R6, R250, 0x60, R6 ;  /* 0x00000060fa067825 */ /* 0x000fca00078e0006 */
[----:B------:R-:W-:Y:S02]  /*1fa0*/  IADD3 R0, R7, R0, RZ ;  /* 0x0000000007007210 */ /* 0x000fe40007ffe0ff */
[----:B------:R-:W-:-:S04]  /*1fb0*/  LEA R2, P0, R6, R248, 0x1 ;  /* 0x000000f806027211 */ /* 0x000fc800078008ff */
[----:B------:R-:W-:-:S05]  /*1fc0*/  LEA.HI.X R3, R6, R249, R0, 0x1, P0 ;  /* 0x000000f906037211 */ /* 0x000fca00000f0c00 */
[----:B------:R-:W-:Y:S01]  /*1fd0*/  @!PT LDS RZ, [RZ] ;  /* 0x00000000fffff984 */ /* 0x000fe20000000800 */
[----:B------:R-:W-:Y:S01]  /*1fe0*/  @!PT LDS RZ, [RZ] ;  /* 0x00000000fffff984 */ /* 0x000fe20000000800 */
[----:B------:R-:W-:Y:S01]  /*1ff0*/  @!PT LDS RZ, [RZ] ;  /* 0x00000000fffff984 */ /* 0x000fe20000000800 */
[----:B------:R1:W-:Y:S04]  /*2000*/  LDGSTS.E.BYPASS.LTC128B.128 [R194+0x3800], [R2.64] ;  /* 0x0380000002c27fae */ /* 0x0003e8000b901d4a */
.L_x_492:
[----:B------:R-:W-:Y:S05]  /*2010*/  BSYNC B0 ;  /* 0x0000000000007941 */ /* 0x000fea0003800000 */
.L_x_491:
[----:B-1----:R-:W-:Y:S01]  /*2020*/  IMAD.U32 R2, RZ, RZ, UR6 ;  /* 0x00000006ff027e24 */ /* 0x002fe2000f8e00ff */
[----:B------:R-:W5:Y:S01]  /*2030*/  LDL.LU R10, [R1+0x2a4] ;  /* 0x0002a400010a7983 */ /* 0x000f620000300800 */
[----:B------:R-:W-:Y:S02]  /*2040*/  IMAD.U32 R3, RZ, RZ, UR7 ;  /* 0x00000007ff037e24 */ /* 0x000fe4000f8e00ff */
[----:B------:R-:W-:Y:S02]  /*2050*/  IMAD.U32 R6, RZ, RZ, UR6 ;  /* 0x00000006ff067e24 */ /* 0x000fe4000f8e00ff */
[----:B------:R-:W-:Y:S01]  /*2060*/  IMAD.U32 R7, RZ, RZ, UR7 ;  /* 0x00000007ff077e24 */ /* 0x000fe2000f8e00ff */
[----:B------:R-:W-:Y:S01]  /*2070*/  MOV R9, UR7 ;  /* 0x0000000700097c02 */ /* 0x000fe20008000f00 */
[----:B--2---:R-:W2:Y:S01]  /*2080*/  LD.E.64 R2, [R2.64+0x1b8] ;  /* 0x0001b80a02027980 */ /* 0x004ea2000c101b00 */
[----:B------:R-:W-:-:S03]  /*2090*/  IMAD.U32 R8, RZ, RZ, UR6 ;  /* 0x00000006ff087e24 */ /* 0x000fc6000f8e00ff */
[----:B------:R-:W0:Y:S01]  /*20a0*/  LDGDEPBAR ;  /* 0x00000000000079af */ /* 0x000e220000000000 */
[----:B--2---:R-:W-:-:S04]  /*20b0*/  ISETP.NE.U32.AND P3, PT, R2, RZ, PT ;  /* 0x000000ff0200720c */ /* 0x004fc80003f65070 */
[----:B------:R-:W-:-:S13]  /*20c0*/  ISETP.NE.AND.EX P3, PT, R3, RZ, PT, P3 ;  /* 0x000000ff0300720c */ /* 0x000fda0003f65330 */
[----:B------:R-:W2:Y:S01]  /*20d0*/  @P3 LD.E.64 R6, [R6.64+0x1c0] ;  /* 0x0001c00a06063980 */ /* 0x000ea2000c101b00 */
[----:B------:R-:W-:Y:S01]  /*20e0*/  @P3 SHF.R.S32.HI R5, RZ, 0x1f, R55 ;  /* 0x0000001fff053819 */ /* 0x000fe20000011437 */
[----:B------:R-:W-:Y:S02]  /*20f0*/  @P3 IMAD.MOV.U32 R18, RZ, RZ, R56 ;  /* 0x000000ffff123224 */ /* 0x000fe400078e0038 */
[----:B---3--:R1:W3:Y:S01]  /*2100*/  @P3 LD.E R20, [R8.64+0xd8] ;  /* 0x0000d80a08143980 */ /* 0x0082e2000c101900 */
[----:B------:R-:W-:Y:S01]  /*2110*/  ISETP.GE.AND P1, PT, R12, R14, PT ;  /* 0x0000000e0c00720c */ /* 0x000fe20003f26270 */
[----:B------:R-:W-:Y:S02]  /*2120*/  IMAD.MOV.U32 R32, RZ, RZ, R52 ;  /* 0x000000ffff207224 */ /* 0x000fe400078e0034 */
[----:B--2---:R-:W-:Y:S02]  /*2130*/  @P3 IMAD R0, R7, R55, RZ ;  /* 0x0000003707003224 */ /* 0x004fe400078e02ff */
[----:B-1----:R-:W-:-:S04]  /*2140*/  @P3 IMAD.WIDE.U32 R8, R55, R6, R18 ;  /* 0x0000000637083225 */ /* 0x002fc800078e0012 */
[----:B------:R-:W-:Y:S01]  /*2150*/  @P3 IMAD R6, R6, R5, R0 ;  /* 0x0000000506063224 */ /* 0x000fe200078e0200 */
[----:B------:R-:W-:-:S03]  /*2160*/  @P3 LEA R2, P0, R8, R2, 0x2 ;  /* 0x0000000208023211 */ /* 0x000fc600078010ff */
[----:B------:R-:W-:Y:S02]  /*2170*/  @P3 IMAD.IADD R6, R9, 0x1, R6 ;  /* 0x0000000109063824 */ /* 0x000fe400078e0206 */
[----:B------:R-:W-:-:S03]  /*2180*/  IMAD.U32 R7, RZ, RZ, UR7 ;  /* 0x00000007ff077e24 */ /* 0x000fc6000f8e00ff */
[----:B------:R-:W-:Y:S01]  /*2190*/  @P3 LEA.HI.X R3, R8, R3, R6, 0x2, P0 ;  /* 0x0000000308033211 */ /* 0x000fe200000f1406 */
[----:B------:R-:W-:-:S04]  /*21a0*/  IMAD.U32 R6, RZ, RZ, UR6 ;  /* 0x00000006ff067e24 */ /* 0x000fc8000f8e00ff */
[----:B------:R1:W2:Y:S04]  /*21b0*/  @P3 LD.E R18, [R2.64] ;  /* 0x0000000a02123980 */ /* 0x0002a8000c101900 */
[----:B------:R4:W2:Y:S01]  /*21c0*/  LD.E R40, [R6.64+0x188] ;  /* 0x0001880a06287980 */ /* 0x0008a2000c101900 */
[----:B------:R-:W-:Y:S01]  /*21d0*/  IMAD R0, R55, R39, R56 ;  /* 0x0000002737007224 */ /* 0x000fe200078e0238 */
[----:B------:R-:W-:Y:S01]  /*21e0*/  SHF.R.S32.HI R5, RZ, 0x1f, R11 ;  /* 0x0000001fff057819 */ /* 0x000fe2000001140b */
[----:B------:R-:W-:Y:S01]  /*21f0*/  IMAD.SHL.U32 R19, R48, 0x80, RZ ;  /* 0x0000008030137824 */ /* 0x000fe200078e00ff */
[----:B------:R-:W-:-:S04]  /*2200*/  DEPBAR.LE SB0, 0x0 ;  /* 0x000080000000791a */ /* 0x000fc80000000000 */
[----:B-----5:R-:W-:Y:S01]  /*2210*/  IMAD R8, R10, R0, R44 ;  /* 0x000000000a087224 */ /* 0x020fe200078e022c */
[----:B------:R-:W-:Y:S02]  /*2220*/  LOP3.LUT R0, R26, 0x7ffffffc, RZ, 0xc0, !PT ;  /* 0x7ffffffc1a007812 */ /* 0x000fe400078ec0ff */
[----:B------:R-:W-:Y:S02]  /*2230*/  LEA.HI R9, R5, R11, RZ, 0x3 ;  /* 0x0000000b05097211 */ /* 0x000fe400078f18ff */
[----:B-1----:R-:W-:Y:S01]  /*2240*/  LOP3.LUT R3, R15, 0x7fffffe, RZ, 0xc0, !PT ;  /* 0x07fffffe0f037812 */ /* 0x002fe200078ec0ff */
[----:B----4-:R-:W-:Y:S01]  /*2250*/  IMAD.IADD R6, R31, 0x1, -R0 ;  /* 0x000000011f067824 */ /* 0x010fe200078e0a00 */
[----:B------:R-:W-:-:S03]  /*2260*/  LOP3.LUT R0, R41, 0xfffffff8, RZ, 0xc0, !PT ;  /* 0xfffffff829007812 */ /* 0x000fc600078ec0ff */
[----:B------:R-:W-:Y:S01]  /*2270*/  IMAD.IADD R10, R11, 0x1, -R3 ;  /* 0x000000010b0a7824 */ /* 0x000fe200078e0a03 */
[----:B------:R-:W-:Y:S02]  /*2280*/  LEA R2, R36, R25, 0x4 ;  /* 0x0000001924027211 */ /* 0x000fe400078e20ff */
[----:B------:R-:W-:Y:S02]  /*2290*/  SHF.L.U64.HI R7, R48, 0x7, R49 ;  /* 0x0000000730077819 */ /* 0x000fe40000010231 */
[----:B------:R-:W-:Y:S02]  /*22a0*/  SHF.R.S32.HI R11, RZ, 0x4, R27 ;  /* 0x00000004ff0b7819 */ /* 0x000fe4000001141b */
[----:B------:R-:W-:Y:S01]  /*22b0*/  IADD3 R0, -R0, R43, RZ ;  /* 0x0000002b00007210 */ /* 0x000fe20007ffe1ff */
[----:B------:R-:W-:Y:S01]  /*22c0*/  IMAD.SHL.U32 R3, R148, 0x80, RZ ;  /* 0x0000008094037824 */ /* 0x000fe200078e00ff */
[----:B------:R-:W-:Y:S01]  /*22d0*/  IADD3 R15, R2, 0x1, R44 ;  /* 0x00000001020f7810 */ /* 0x000fe20007ffe02c */
[----:B------:R1:W-:Y:S01]  /*22e0*/  STL [R1+0x204], R7 ;  /* 0x0002040701007387 */ /* 0x0003e20000100800 */
[----:B------:R-:W-:Y:S01]  /*22f0*/  IMAD R2, R7, R195, RZ ;  /* 0x000000c307027224 */ /* 0x000fe200078e02ff */
[----:B------:R-:W-:Y:S01]  /*2300*/  LEA.HI R5, R27, R11, RZ, 0x1 ;  /* 0x0000000b1b057211 */ /* 0x000fe200078f08ff */
[----:B------:R-:W-:-:S02]  /*2310*/  IMAD.SHL.U32 R6, R6, 0x2, RZ ;  /* 0x0000000206067824 */ /* 0x000fc400078e00ff */
[----:B------:R-:W-:Y:S01]  /*2320*/  IMAD R12, R54, R8, R3 ;  /* 0x00000008360c7224 */ /* 0x000fe200078e0203 */
[----:B------:R-:W-:Y:S01]  /*2330*/  LOP3.LUT R5, R5, 0xfffffffe, RZ, 0xc0, !PT ;  /* 0xfffffffe05057812 */ /* 0x000fe200078ec0ff */
[----:B------:R-:W-:Y:S02]  /*2340*/  IMAD R13, R16, R19, R2 ;  /* 0x00000013100d7224 */ /* 0x000fe400078e0202 */
[----:B------:R-:W-:Y:S02]  /*2350*/  IMAD R8, R54, R28, R6 ;  /* 0x0000001c36087224 */ /* 0x000fe400078e0206 */
[----:B------:R-:W-:Y:S01]  /*2360*/  IMAD.SHL.U32 R6, R9, 0x20, RZ ;  /* 0x0000002009067824 */ /* 0x000fe200078e00ff */
[----:B------:R-:W-:Y:S01]  /*2370*/  WARPSYNC 0xffffffff ;  /* 0xffffffff00007948 */ /* 0x000fe20003800000 */
[----:B------:R-:W-:Y:S01]  /*2380*/  IMAD.IADD R5, R11, 0x1, -R5 ;  /* 0x000000010b057824 */ /* 0x000fe200078e0a05 */
[----:B------:R-:W-:Y:S01]  /*2390*/  BAR.SYNC.DEFER_BLOCKING 0x0 ;  /* 0x0000000000007b1d */ /* 0x000fe20000010000 */
[----:B-1----:R-:W-:-:S04]  /*23a0*/  LEA.HI R7, R0, R0, RZ, 0x1 ;  /* 0x0000000000077211 */ /* 0x002fc800078f08ff */
[----:B------:R-:W-:-:S04]  /*23b0*/  LOP3.LUT R2, R7, 0x7fffffe, RZ, 0xc0, !PT ;  /* 0x07fffffe07027812 */ /* 0x000fc800078ec0ff */
[----:B------:R-:W-:Y:S02]  /*23c0*/  IADD3 R0, R0, -R2, RZ ;  /* 0x8000000200007210 */ /* 0x000fe40007ffe0ff */
[----:B------:R-:W-:Y:S01]  /*23d0*/  LOP3.LUT R2, R6, 0xffffff00, RZ, 0xc0, !PT ;  /* 0xffffff0006027812 */ /* 0x000fe200078ec0ff */
[C---:B------:R-:W-:Y:S02]  /*23e0*/  IMAD.SHL.U32 R6, R5.reuse, 0x8, RZ ;  /* 0x0000000805067824 */ /* 0x040fe400078e00ff */
[----:B------:R-:W-:Y:S02]  /*23f0*/  IMAD R11, R5, 0x8, R0 ;  /* 0x00000008050b7824 */ /* 0x000fe400078e0200 */
[--C-:B------:R-:W-:Y:S01]  /*2400*/  IMAD R5, R36, 0x200, R2.reuse ;  /* 0x0000020024057824 */ /* 0x100fe200078e0202 */
[----:B------:R-:W-:Y:S01]  /*2410*/  SHF.R.S32.HI R0, RZ, 0x1, R7 ;  /* 0x00000001ff007819 */ /* 0x000fe20000011407 */
[----:B------:R-:W-:-:S03]  /*2420*/  IMAD R9, R10, 0x20, R2 ;  /* 0x000000200a097824 */ /* 0x000fc600078e0202 */
[----:B------:R-:W-:Y:S02]  /*2430*/  LEA R7, R10, R5, 0x5 ;  /* 0x000000050a077211 */ /* 0x000fe400078e28ff */
[----:B------:R-:W-:Y:S01]  /*2440*/  IADD3 R10, R12, -0x80, RZ ;  /* 0xffffff800c0a7810 */ /* 0x000fe20007ffe0ff */
[----:B------:R-:W-:Y:S01]  /*2450*/  IMAD.SHL.U32 R3, R17, 0x40, RZ ;  /* 0x0000004011037824 */ /* 0x000fe200078e00ff */
[----:B------:R-:W-:Y:S02]  /*2460*/  SHF.R.S32.HI R5, RZ, 0x1f, R8 ;  /* 0x0000001fff057819 */ /* 0x000fe40000011408 */
[----:B------:R-:W-:Y:S01]  /*2470*/  IADD3 R8, P0, R8, R10, RZ ;  /* 0x0000000a08087210 */ /* 0x000fe20007f1e0ff */
[----:B------:R-:W-:Y:S01]  /*2480*/  IMAD R223, R50, 0x8, R36 ;  /* 0x0000000832df7824 */ /* 0x000fe200078e0224 */
[----:B------:R-:W-:Y:S02]  /*2490*/  LOP3.LUT R3, R3, 0xc0, RZ, 0xc0, !PT ;  /* 0x000000c003037812 */ /* 0x000fe400078ec0ff */
[----:B------:R-:W-:Y:S01]  /*24a0*/  LEA.HI.X.SX32 R5, R10, R5, 0x1, P0 ;  /* 0x000000050a057211 */ /* 0x000fe200000f0eff */
[----:B------:R-:W-:Y:S01]  /*24b0*/  STL [R1+0x184], R19 ;  /* 0x0001841301007387 */ /* 0x000fe20000100800 */
[C---:B------:R-:W-:Y:S01]  /*24c0*/  LOP3.LUT P2, RZ, R0.reuse, 0x2, RZ, 0xc0, !PT ;  /* 0x0000000200ff7812 */ /* 0x040fe2000784c0ff */
[----:B------:R-:W-:Y:S01]  /*24d0*/  IMAD.SHL.U32 R0, R0, 0x40, RZ ;  /* 0x0000004000007824 */ /* 0x000fe200078e00ff */
[----:B------:R-:W-:Y:S01]  /*24e0*/  LOP3.LUT R6, R3, 0x8, R6, 0xf8, !PT ;  /* 0x0000000803067812 */ /* 0x000fe200078ef806 */
[----:B------:R-:W-:Y:S01]  /*24f0*/  STL [R1+0x164], R8 ;  /* 0x0001640801007387 */ /* 0x000fe20000100800 */
[----:B------:R-:W-:-:S03]  /*2500*/  SHF.R.U32.HI R3, RZ, 0x3, R3 ;  /* 0x00000003ff037819 */ /* 0x000fc60000011603 */
[----:B------:R1:W-:Y:S01]  /*2510*/  STL [R1+0x168], R5 ;  /* 0x0001680501007387 */ /* 0x0003e20000100800 */
[----:B------:R-:W-:-:S03]  /*2520*/  IMAD.SHL.U32 R2, R38, 0x8, RZ ;  /* 0x0000000826027824 */ /* 0x000fc600078e00ff */
[----:B------:R4:W-:Y:S01]  /*2530*/  STL.64 [R1+0x2e0], R32 ;  /* 0x0002e02001007387 */ /* 0x0009e20000100a00 */
[----:B------:R-:W-:-:S03]  /*2540*/  LOP3.LUT R3, R6, R3, RZ, 0x3c, !PT ;  /* 0x0000000306037212 */ /* 0x000fc600078e3cff */
[----:B------:R4:W-:Y:S01]  /*2550*/  @P1 STS [R194+0x4000], RZ ;  /* 0x004000ffc2001388 */ /* 0x0009e20000000800 */
[----:B------:R-:W-:-:S03]  /*2560*/  LOP3.LUT R0, R0, 0xc0, RZ, 0xc0, !PT ;  /* 0x000000c000007812 */ /* 0x000fc600078ec0ff */
[----:B------:R4:W-:Y:S04]  /*2570*/  @P1 STS [R194+0x4004], RZ ;  /* 0x004004ffc2001388 */ /* 0x0009e80000000800 */
[----:B------:R4:W-:Y:S04]  /*2580*/  @P1 STS.64 [R194+0x4008], RZ ;  /* 0x004008ffc2001388 */ /* 0x0009e80000000a00 */
[----:B------:R4:W-:Y:S01]  /*2590*/  STL [R1+0x2a4], R223 ;  /* 0x0002a4df01007387 */ /* 0x0009e20000100800 */
[----:B---3--:R-:W2:Y:S01]  /*25a0*/  @P3 MUFU.RCP R6, R20 ;  /* 0x0000001400063308 */ /* 0x008ea20000001000 */
[----:B------:R-:W-:-:S02]  /*25b0*/  LOP3.LUT R2, R0, 0x8, R2, 0xf8, !PT ;  /* 0x0000000800027812 */ /* 0x000fc400078ef802 */
[----:B------:R-:W-:Y:S01]  /*25c0*/  SHF.R.U32.HI R0, RZ, 0x3, R0 ;  /* 0x00000003ff007819 */ /* 0x000fe20000011600 */
[----:B------:R-:W-:-:S03]  /*25d0*/  IMAD.IADD R222, R3, 0x1, R9 ;  /* 0x0000000103de7824 */ /* 0x000fc600078e0209 */
[----:B------:R-:W-:Y:S02]  /*25e0*/  LOP3.LUT R2, R2, R0, RZ, 0x3c, !PT ;  /* 0x0000000002027212 */ /* 0x000fe400078e3cff */
[----:B------:R-:W-:Y:S01]  /*25f0*/  IADD3 R0, R3, R7, RZ ;  /* 0x0000000703007210 */ /* 0x000fe20007ffe0ff */
[----:B------:R-:W-:Y:S01]  /*2600*/  IMAD.SHL.U32 R3, R43, 0x2, RZ ;  /* 0x000000022b037824 */ /* 0x000fe200078e00ff */
[----:B-1----:R-:W-:Y:S01]  /*2610*/  IADD3 R5, R42, R15, -R51 ;  /* 0x0000000f2a057210 */ /* 0x002fe20007ffe833 */
[----:B------:R-:W-:Y:S01]  /*2620*/  IMAD.WIDE.U32 R8, R195, R19, R32 ;  /* 0x00000013c3087225 */ /* 0x000fe200078e0020 */
[----:B------:R-:W-:Y:S01]  /*2630*/  BSSY B0, `(.L_x_493) ;  /* 0x0000016000007945 */ /* 0x000fe20003800000 */
[----:B------:R-:W-:Y:S02]  /*2640*/  IADD3 R177, R246, -0x4ab325aa, RZ ;  /* 0xb54cda56f6b17810 */ /* 0x000fe40007ffe0ff */
[----:B------:R-:W-:Y:S01]  /*2650*/  IMAD.MOV.U32 R180, RZ, RZ, RZ ;  /* 0x000000ffffb47224 */ /* 0x000fe200078e00ff */
[----:B------:R-:W-:Y:S01]  /*2660*/  LOP3.LUT R190, R3, 0x6, RZ, 0xc0, !PT ;  /* 0x0000000603be7812 */ /* 0x000fe200078ec0ff */
[----:B------:R-:W-:Y:S01]  /*2670*/  IMAD.U32 R2, R11, 0x20, R2 ;  /* 0x000000200b027824 */ /* 0x000fe200078e0002 */
[----:B------:R-:W-:Y:S01]  /*2680*/  SEL R3, R21, 0xfffffff0, !P2 ;  /* 0xfffffff015037807 */ /* 0x000fe20005000000 */
[----:B------:R-:W-:-:S02]  /*2690*/  IMAD.IADD R7, R9, 0x1, R13 ;  /* 0x0000000109077824 */ /* 0x000fc400078e020d */
[----:B--2---:R-:W-:Y:S01]  /*26a0*/  @P3 FMUL.FTZ R180, R18, R6 ;  /* 0x0000000612b43220 */ /* 0x004fe20000410000 */
[----:B------:R-:W-:Y:S01]  /*26b0*/  IADD3 R40, R5, R40, RZ ;  /* 0x0000002805287210 */ /* 0x000fe20007ffe0ff */
[----:B------:R-:W-:Y:S05]  /*26c0*/  @P1 BRA `(.L_x_494) ;  /* 0x000000c000001947 */ /* 0x000fea0003800000 */
[----:B----4-:R-:W2:Y:S02]  /*26d0*/  LDL R29, [R1+0x2a0] ;  /* 0x0002a000011d7983 */ /* 0x010ea40000100800 */
        /* <DEDUP_REMOVED lines=11> */
.L_x_494:
[----:B----4-:R-:W-:Y:S05]  /*2790*/  BSYNC B0 ;  /* 0x0000000000007941 */ /* 0x010fea0003800000 */
.L_x_493:
[----:B------:R-:W-:Y:S01]  /*27a0*/  ISETP.GE.AND P0, PT, R24, R14, PT ;  /* 0x0000000e1800720c */ /* 0x000fe20003f06270 */
[----:B------:R-:W-:-:S12]  /*27b0*/  BSSY B0, `(.L_x_495) ;  /* 0x000000f000007945 */ /* 0x000fd80003800000 */
[----:B------:R3:W-:Y:S01]  /*27c0*/  @P0 STS.128 [R194+0x4800], RZ ;  /* 0x004800ffc2000388 */ /* 0x0007e20000000c00 */
[----:B------:R-:W-:Y:S05]  /*27d0*/  @P0 BRA `(.L_x_496) ;  /* 0x000000c000000947 */ /* 0x000fea0003800000 */
[----:B------:R-:W4:Y:S02]  /*27e0*/  LDL R5, [R1+0x2a0] ;  /* 0x0002a00001057983 */ /* 0x000f240000100800 */
[----:B----4-:R-:W-:-:S13]  /*27f0*/  ISETP.GE.AND P0, PT, R45, R5, PT ;  /* 0x000000052d00720c */ /* 0x010fda0003f06270 */
[----:B------:R4:W-:Y:S01]  /*2800*/  @P0 STS.128 [R194+0x4800], RZ ;  /* 0x004800ffc2000388 */ /* 0x0009e20000000c00 */
[----:B------:R-:W-:Y:S05]  /*2810*/  @P0 BRA `(.L_x_496) ;  /* 0x0000008000000947 */ /* 0x000fea0003800000 */
[----:B------:R-:W-:-:S04]  /*2820*/  LEA R5, P0, R48, R8, 0x5 ;  /* 0x0000000830057211 */ /* 0x000fc800078028ff */
[----:B--2---:R-:W-:Y:S02]  /*2830*/  LEA.HI.X R11, R48, R7, R49, 0x5, P0 ;  /* 0x00000007300b7211 */ /* 0x004fe400000f2c31 */
[----:B------:R-:W-:-:S04]  /*2840*/  LEA R10, P0, R5, R46, 0x1 ;  /* 0x0000002e050a7211 */ /* 0x000fc800078008ff */
[----:B------:R-:W-:-:S05]  /*2850*/  LEA.HI.X R11, R5, R47, R11, 0x1, P0 ;  /* 0x0000002f050b7211 */ /* 0x000fca00000f0c0b */
[----:B------:R-:W-:Y:S01]  /*2860*/  @!PT LDS RZ, [RZ] ;  /* 0x00000000fffff984 */ /* 0x000fe20000000800 */
[----:B------:R-:W-:Y:S01]  /*2870*/  @!PT LDS RZ, [RZ] ;  /* 0x00000000fffff984 */ /* 0x000fe20000000800 */
[----:B------:R-:W-:Y:S01]  /*2880*/  @!PT LDS RZ, [RZ] ;  /* 0x00000000fffff984 */ /* 0x000fe20000000800 */
[----:B------:R2:W-:Y:S04]  /*2890*/  LDGSTS.E.BYPASS.LTC128B.128 [R194+0x4800], [R10.64] ;  /* 0x048000000ac27fae */ /* 0x0005e8000b901d4a */
.L_x_496:
[----:B------:R-:W-:Y:S05]  /*28a0*/  BSYNC B0 ;  /* 0x0000000000007941 */ /* 0x000fea0003800000 */
.L_x_495:
[----:B------:R-:W-:Y:S01]  /*28b0*/  ISETP.GE.AND P0, PT, R23, R14, PT ;  /* 0x0000000e1700720c */ /* 0x000fe20003f06270 */
[----:B------:R-:W-:-:S12]  /*28c0*/  BSSY B0, `(.L_x_497) ;  /* 0x000000f000007945 */ /* 0x000fd80003800000 */
[----:B------:R1:W-:Y:S01]  /*28d0*/  @P0 STS.128 [R194+0x5000], RZ ;  /* 0x005000ffc2000388 */ /* 0x0003e20000000c00 */
[----:B------:R-:W-:Y:S05]  /*28e0*/  @P0 BRA `(.L_x_498) ;  /* 0x000000c000000947 */ /* 0x000fea0003800000 */
[----:B------:R-:W5:Y:S02]  /*28f0*/  LDL R5, [R1+0x2a0] ;  /* 0x0002a00001057983 */ /* 0x000f640000100800 */
[----:B-----5:R-:W-:-:S13]  /*2900*/  ISETP.GE.AND P0, PT, R45, R5, PT ;  /* 0x000000052d00720c */ /* 0x020fda0003f06270 */
        /* <DEDUP_REMOVED lines=10> */
.L_x_498:
[----:B------:R-:W-:Y:S05]  /*29b0*/  BSYNC B0 ;  /* 0x0000000000007941 */ /* 0x000fea0003800000 */
.L_x_497:
        /* <DEDUP_REMOVED lines=18> */
.L_x_500:
[----:B------:R-:W-:Y:S05]  /*2ae0*/  BSYNC B0 ;  /* 0x0000000000007941 */ /* 0x000fea0003800000 */
.L_x_499:
[----:B------:R-:W-:Y:S01]  /*2af0*/  IMAD.SHL.U32 R138, R0, 0x2, RZ ;  /* 0x00000002008a7824 */ /* 0x000fe200078e00ff */
[----:B------:R-:W-:Y:S01]  /*2b00*/  IADD3 R7, R40, 0x40, RZ ;  /* 0x0000004028077810 */ /* 0x000fe20007ffe0ff */
[----:B------:R-:W-:Y:S01]  /*2b10*/  IMAD.SHL.U32 R136, R2, 0x2, RZ ;  /* 0x0000000202887824 */ /* 0x000fe200078e00ff */
[----:B------:R-:W-:Y:S01]  /*2b20*/  IADD3 R2, R40, 0x48, RZ ;  /* 0x0000004828027810 */ /* 0x000fe20007ffe0ff */
[----:B------:R-:W-:Y:S01]  /*2b30*/  IMAD R139, R4, 0x2, R138 ;  /* 0x00000002048b7824 */ /* 0x000fe200078e028a */
[----:B------:R-:W-:Y:S01]  /*2b40*/  LDSM.16.M88.4 R12, [R138] ;  /* 0x000000008a0c783b */ /* 0x000fe20000000200 */
[C---:B------:R-:W-:Y:S01]  /*2b50*/  IMAD R41, R3.reuse, 0x2, R136 ;  /* 0x0000000203297824 */ /* 0x040fe200078e0288 */
[----:B------:R-:W-:Y:S01]  /*2b60*/  IADD3 R0, R136, 0x2000, RZ ;  /* 0x0000200088007810 */ /* 0x000fe20007ffe0ff */
[----:B------:R-:W-:Y:S01]  /*2b70*/  BSSY B1, `(.L_x_501) ;  /* 0x0000254000017945 */ /* 0x000fe20003800000 */
[----:B------:R-:W5:Y:S03]  /*2b80*/  LDSM.16.M88.4 R16, [R136+0x2000] ;  /* 0x002000008810783b */ /* 0x000f660000000200 */
[----:B------:R-:W-:Y:S01]  /*2b90*/  IMAD R137, R3, 0x2, R0 ;  /* 0x0000000203897824 */ /* 0x000fe200078e0200 */
[----:B-12---:R-:W1:Y:S04]  /*2ba0*/  LDSM.16.M88.4 R8, [R138+0x1000] ;  /* 0x001000008a08783b */ /* 0x006e680000000200 */
[----:B------:R-:W2:Y:S04]  /*2bb0*/  LDSM.16.M88.4 R52, [R136+0x2400] ;  /* 0x002400008834783b */ /* 0x000ea80000000200 */
[----:B------:R-:W3:Y:S04]  /*2bc0*/  LDSM.16.M88.4 R48, [R136+0x2800] ;  /* 0x002800008830783b */ /* 0x000ee80000000200 */
[----:B------:R-:W4:Y:S04]  /*2bd0*/  LDSM.16.M88.4 R44, [R136+0x2c00] ;  /* 0x002c0000882c783b */ /* 0x000f280000000200 */
[----:B------:R-:W2:Y:S04]  /*2be0*/  LDSM.16.M88.4 R36, [R136+0x3000] ;  /* 0x003000008824783b */ /* 0x000ea80000000200 */
[----:B------:R-:W2:Y:S04]  /*2bf0*/  LDSM.16.M88.4 R32, [R136+0x3400] ;  /* 0x003400008820783b */ /* 0x000ea80000000200 */
[----:B------:R-:W2:Y:S04]  /*2c00*/  LDSM.16.M88.4 R28, [R136+0x3800] ;  /* 0x00380000881c783b */ /* 0x000ea80000000200 */
[----:B------:R-:W2:Y:S04]  /*2c10*/  LDSM.16.M88.4 R24, [R136+0x3c00] ;  /* 0x003c00008818783b */ /* 0x000ea80000000200 */
[----:B------:R-:W-:Y:S04]  /*2c20*/  LDSM.16.M88.4 R20, [R139] ;  /* 0x000000008b14783b */ /* 0x000fe80000000200 */
[----:B------:R-:W3:Y:S01]  /*2c30*/  LDSM.16.M88.4 R56, [R41+0x2000] ;  /* 0x002000002938783b */ /* 0x000ee20000000200 */
[-C--:B-----5:R-:W-:Y:S03]  /*2c40*/  HMMA.16816.F32 R60, R12, R16.reuse, RZ ;  /* 0x000000100c3c723c */ /* 0x0a0fe600000018ff */
[----:B------:R-:W0:Y:S05]  /*2c50*/  LDGDEPBAR ;  /* 0x00000000000079af */ /* 0x000e2a0000000000 */
[C---:B-1----:R-:W-:Y:S08]  /*2c60*/  HMMA.16816.F32 R64, R8.reuse, R16, RZ ;  /* 0x000000100840723c */ /* 0x042ff000000018ff */
        /* <DEDUP_REMOVED lines=16> */
[----:B------:R-:W-:Y:S07]  /*2d70*/  HMMA.16816.F32 R240, R8, R26, RZ ;  /* 0x0000001a08f0723c */ /* 0x000fee00000018ff */
[----:B------:R-:W-:Y:S01]  /*2d80*/  IMAD R11, R195, 0x80, R190 ;  /* 0x00000080c30b7824 */ /* 0x000fe200078e02be */
[----:B------:R-:W-:Y:S01]  /*2d90*/  HMMA.16816.F32 R76, R12, R52, RZ ;  /* 0x000000340c4c723c */ /* 0x000fe200000018ff */
[----:B------:R-:W-:-:S03]  /*2da0*/  IADD3 R8, R40, 0x8, RZ ;  /* 0x0000000828087810 */ /* 0x000fc60007ffe0ff */
[C---:B------:R-:W-:Y:S02]  /*2db0*/  IADD3 R5, R11.reuse, 0x1, RZ ;  /* 0x000000010b057810 */ /* 0x040fe40007ffe0ff */
[----:B------:R-:W-:Y:S02]  /*2dc0*/  IADD3 R0, R11, 0x9, RZ ;  /* 0x000000090b007810 */ /* 0x000fe40007ffe0ff */
[C---:B------:R-:W-:Y:S01]  /*2dd0*/  HMMA.16816.F32 R88, R12.reuse, R48, RZ ;  /* 0x000000300c58723c */ /* 0x040fe200000018ff */
[----:B------:R-:W2:Y:S07]  /*2de0*/  I2F R6, R5 ;  /* 0x0000000500067306 */ /* 0x000eae0000201400 */
        /* <DEDUP_REMOVED lines=12> */
[----:B------:R-:W3:Y:S07]  /*2eb0*/  LDSM.16.M88.4 R12, [R41+0x2400] ;  /* 0x00240000290c783b */ /* 0x000eee0000000200 */
[-C--:B------:R-:W-:Y:S07]  /*2ec0*/  HMMA.16816.F32 R132, R20, R56.reuse, R60 ;  /* 0x000000381484723c */ /* 0x080fee000000183c */
[-C--:B------:R-:W-:Y:S01]  /*2ed0*/  IMNMX R61, R40, R42.reuse, PT ;  /* 0x0000002a283d7217 */ /* 0x080fe20003800200 */
[----:B-1----:R-:W-:Y:S01]  /*2ee0*/  HMMA.16816.F32 R128, R16, R56, R64 ;  /* 0x000000381080723c */ /* 0x002fe20000001840 */
[----:B------:R-:W-:-:S02]  /*2ef0*/  IMNMX R60, R8, R42, PT ;  /* 0x0000002a083c7217 */ /* 0x000fc40003800200 */
[-C--:B------:R-:W-:Y:S02]  /*2f00*/  IMNMX R63, R7, R42.reuse, PT ;  /* 0x0000002a073f7217 */ /* 0x080fe40003800200 */
[----:B------:R-:W-:Y:S02]  /*2f10*/  IMNMX R62, R2, R42, PT ;  /* 0x0000002a023e7217 */ /* 0x000fe40003800200 */
[----:B------:R-:W-:Y:S01]  /*2f20*/  IADD3 R2, R11, 0x8, RZ ;  /* 0x000000080b027810 */ /* 0x000fe20007ffe0ff */
[----:B------:R-:W-:Y:S01]  /*2f30*/  HMMA.16816.F32 R24, R20, R58, R68 ;  /* 0x0000003a1418723c */ /* 0x000fe20000001844 */
[C---:B------:R-:W-:Y:S02]  /*2f40*/  ISETP.GE.AND P2, PT, R5.reuse, R61, PT ;  /* 0x0000003d0500720c */ /* 0x040fe40003f46270 */
[C---:B------:R-:W-:Y:S01]  /*2f50*/  ISETP.GE.AND P0, PT, R5.reuse, R60, PT ;  /* 0x0000003c0500720c */ /* 0x040fe20003f06270 */
[----:B------:R1:W4:Y:S01]  /*2f60*/  I2F R3, R2 ;  /* 0x0000000200037306 */ /* 0x0003220000201400 */
[----:B------:R-:W-:-:S02]  /*2f70*/  ISETP.GE.AND P6, PT, R5, R63, PT ;  /* 0x0000003f0500720c */ /* 0x000fc40003fc6270 */
[----:B------:R-:W-:Y:S01]  /*2f80*/  ISETP.GE.AND P3, PT, R5, R62, PT ;  /* 0x0000003e0500720c */ /* 0x000fe20003f66270 */
[----:B------:R-:W-:Y:S01]  /*2f90*/  HMMA.16816.F32 R28, R16, R58, R72 ;  /* 0x0000003a101c723c */ /* 0x000fe20000001848 */
[-C--:B--2---:R-:W-:Y:S01]  /*2fa0*/  FFMA.FTZ R5, R6, R180.reuse, R133 ;  /* 0x000000b406057223 */ /* 0x084fe20000010085 */
[----:B------:R-:W-:Y:S01]  /*2fb0*/  ISETP.GE.AND P1, PT, R2, R61, PT ;  /* 0x0000003d0200720c */ /* 0x000fe20003f26270 */
[----:B------:R-:W-:Y:S01]  /*2fc0*/  FFMA.FTZ R8, R6, R180, R135 ;  /* 0x000000b406087223 */ /* 0x000fe20000010087 */
[C---:B------:R-:W-:Y:S01]  /*2fd0*/  ISETP.GE.AND P5, PT, R2.reuse, R60, PT ;  /* 0x0000003c0200720c */ /* 0x040fe20003fa6270 */
[----:B------:R-:W-:Y:S01]  /*2fe0*/  IMAD.MOV.U32 R135, RZ, RZ, R148 ;  /* 0x000000ffff877224 */ /* 0x000fe200078e0094 */
[----:B------:R-:W-:Y:S02]  /*2ff0*/  FSEL R202, R5, -INF , !P2 ;  /* 0xff80000005ca7808 */ /* 0x000fe40005000000 */
[----:B------:R-:W2:Y:S01]  /*3000*/  I2F R5, R0 ;  /* 0x0000000000057306 */ /* 0x000ea20000201400 */
[----:B------:R-:W-:Y:S01]  /*3010*/  ISETP.GE.AND P4, PT, R2, R63, PT ;  /* 0x0000003f0200720c */ /* 0x000fe20003f86270 */
[----:B------:R-:W-:Y:S01]  /*3020*/  FFMA.FTZ R7, R6, R180, R129 ;  /* 0x000000b406077223 */ /* 0x000fe20000010081 */
[----:B------:R-:W-:Y:S01]  /*3030*/  ISETP.GE.AND P2, PT, R2, R62, PT ;  /* 0x0000003e0200720c */ /* 0x000fe20003f46270 */
[----:B-1----:R-:W-:Y:S01]  /*3040*/  FFMA.FTZ R2, R6, R180, R131 ;  /* 0x000000b406027223 */ /* 0x002fe20000010083 */
[----:B---3--:R-:W-:Y:S01]  /*3050*/  HMMA.16816.F32 R44, R20, R12, R76 ;  /* 0x0000000c142c723c */ /* 0x008fe2000000184c */
[----:B------:R-:W-:-:S02]  /*3060*/  FSEL R207, R8, -INF , !P0 ;  /* 0xff80000008cf7808 */ /* 0x000fc40004000000 */
[CC--:B----4-:R-:W-:Y:S01]  /*3070*/  FFMA.FTZ R6, R3.reuse, R180.reuse, R24 ;  /* 0x000000b403067223 */ /* 0x0d0fe20000010018 */
[----:B------:R-:W-:Y:S01]  /*3080*/  FSEL R192, R2, -INF , !P3 ;  /* 0xff80000002c07808 */ /* 0x000fe20005800000 */
[-C--:B------:R-:W-:Y:S01]  /*3090*/  FFMA.FTZ R9, R3, R180.reuse, R26 ;  /* 0x000000b403097223 */ /* 0x080fe2000001001a */
[----:B------:R-:W-:Y:S02]  /*30a0*/  IADD3 R2, R11, 0x10, RZ ;  /* 0x000000100b027810 */ /* 0x000fe40007ffe0ff */
[----:B------:R-:W-:Y:S01]  /*30b0*/  FSEL R209, R7, -INF , !P6 ;  /* 0xff80000007d17808 */ /* 0x000fe20007000000 */
[----:B------:R-:W-:Y:S01]  /*30c0*/  HMMA.16816.F32 R36, R16, R12, R80 ;  /* 0x0000000c1024723c */ /* 0x000fe20000001850 */
[----:B------:R-:W-:Y:S01]  /*30d0*/  FSEL R203, R6, -INF , !P1 ;  /* 0xff80000006cb7808 */ /* 0x000fe20004800000 */
[CC--:B------:R-:W-:Y:S01]  /*30e0*/  FFMA.FTZ R8, R3.reuse, R180.reuse, R28 ;  /* 0x000000b403087223 */ /* 0x0c0fe2000001001c */
[C---:B------:R-:W-:Y:S01]  /*30f0*/  ISETP.GE.AND P0, PT, R0.reuse, R61, PT ;  /* 0x0000003d0000720c */ /* 0x040fe20003f06270 */
[----:B------:R-:W-:Y:S01]  /*3100*/  FFMA.FTZ R6, R3, R180, R30 ;  /* 0x000000b403067223 */ /* 0x000fe2000001001e */
[C---:B------:R-:W-:Y:S01]  /*3110*/  ISETP.GE.AND P6, PT, R0.reuse, R60, PT ;  /* 0x0000003c0000720c */ /* 0x040fe20003fc6270 */
[CC--:B--2---:R-:W-:Y:S01]  /*3120*/  FFMA.FTZ R7, R5.reuse, R180.reuse, R25 ;  /* 0x000000b405077223 */ /* 0x0c4fe20000010019 */
[----:B------:R-:W1:Y:S01]  /*3130*/  I2F R3, R2 ;  /* 0x0000000200037306 */ /* 0x000e620000201400 */
[----:B------:R-:W-:Y:S01]  /*3140*/  FFMA.FTZ R10, R5, R180, R27 ;  /* 0x000000b4050a7223 */ /* 0x000fe2000001001b */
[C---:B------:R-:W-:Y:S01]  /*3150*/  ISETP.GE.AND P3, PT, R0.reuse, R63, PT ;  /* 0x0000003f0000720c */ /* 0x040fe20003f66270 */
[----:B------:R-:W2:Y:S01]  /*3160*/  LDSM.16.M88.4 R24, [R41+0x2800] ;  /* 0x002800002918783b */ /* 0x000ea20000000200 */
[----:B------:R-:W-:Y:S01]  /*3170*/  ISETP.GE.AND P1, PT, R0, R62, PT ;  /* 0x0000003e0000720c */ /* 0x000fe20003f26270 */
[----:B------:R-:W-:Y:S01]  /*3180*/  HMMA.16816.F32 R32, R20, R14, R52 ;  /* 0x0000000e1420723c */ /* 0x000fe20000001834 */
[----:B------:R-:W-:-:S02]  /*3190*/  IADD3 R0, R11, 0x11, RZ ;  /* 0x000000110b007810 */ /* 0x000fc40007ffe0ff */
[----:B------:R-:W-:Y:S02]  /*31a0*/  FSEL R206, R9, -INF , !P5 ;  /* 0xff80000009ce7808 */ /* 0x000fe40006800000 */
[----:B------:R-:W-:Y:S02]  /*31b0*/  FSEL R210, R8, -INF , !P4 ;  /* 0xff80000008d27808 */ /* 0x000fe40006000000 */
[----:B------:R-:W-:Y:S02]  /*31c0*/  FSEL R189, R6, -INF , !P2 ;  /* 0xff80000006bd7808 */ /* 0x000fe40005000000 */
[----:B------:R-:W-:Y:S01]  /*31d0*/  FSEL R200, R7, -INF , !P0 ;  /* 0xff80000007c87808 */ /* 0x000fe20004000000 */
[-C--:B------:R-:W-:Y:S01]  /*31e0*/  FFMA.FTZ R7, R5, R180.reuse, R29 ;  /* 0x000000b405077223 */ /* 0x080fe2000001001d */
[C---:B------:R-:W-:Y:S01]  /*31f0*/  ISETP.GE.AND P5, PT, R2.reuse, R61, PT ;  /* 0x0000003d0200720c */ /* 0x040fe20003fa6270 */
[C---:B-1----:R-:W-:Y:S01]  /*3200*/  FFMA.FTZ R6, R3.reuse, R180, R44 ;  /* 0x000000b403067223 */ /* 0x042fe2000001002c */
[C---:B------:R-:W-:Y:S01]  /*3210*/  ISETP.GE.AND P4, PT, R2.reuse, R60, PT ;  /* 0x0000003c0200720c */ /* 0x040fe20003f86270 */
[CC--:B------:R-:W-:Y:S01]  /*3220*/  FFMA.FTZ R9, R3.reuse, R180.reuse, R46 ;  /* 0x000000b403097223 */ /* 0x0c0fe2000001002e */
[C---:B------:R-:W-:Y:S01]  /*3230*/  ISETP.GE.AND P2, PT, R2.reuse, R63, PT ;  /* 0x0000003f0200720c */ /* 0x040fe20003f46270 */
[----:B------:R-:W-:Y:S01]  /*3240*/  FFMA.FTZ R8, R3, R180, R36 ;  /* 0x000000b403087223 */ /* 0x000fe20000010024 */
[----:B------:R-:W-:Y:S01]  /*3250*/  ISETP.GE.AND P0, PT, R2, R62, PT ;  /* 0x0000003e0200720c */ /* 0x000fe20003f06270 */
[-C--:B------:R-:W-:Y:S01]  /*3260*/  FFMA.FTZ R2, R5, R180.reuse, R31 ;  /* 0x000000b405027223 */ /* 0x080fe2000001001f */
[----:B------:R-:W-:Y:S01]  /*3270*/  FSEL R208, R7, -INF , !P3 ;  /* 0xff80000007d07808 */ /* 0x000fe20005800000 */
[----:B------:R-:W1:Y:S01]  /*3280*/  I2F R5, R0 ;  /* 0x0000000000057306 */ /* 0x000e620000201400 */
[----:B------:R-:W-:Y:S01]  /*3290*/  FSEL R183, R6, -INF , !P5 ;  /* 0xff80000006b77808 */ /* 0x000fe20006800000 */
[----:B------:R-:W-:Y:S01]  /*32a0*/  HMMA.16816.F32 R28, R16, R14, R84 ;  /* 0x0000000e101c723c */ /* 0x000fe20000001854 */
[----:B------:R-:W-:Y:S01]  /*32b0*/  FSEL R181, R2, -INF , !P1 ;  /* 0xff80000002b57808 */ /* 0x000fe20004800000 */
[----:B------:R-:W-:Y:S01]  /*32c0*/  FFMA.FTZ R6, R3, R180, R38 ;  /* 0x000000b403067223 */ /* 0x000fe20000010026 */
[----:B------:R-:W-:Y:S01]  /*32d0*/  IADD3 R2, R11, 0x18, RZ ;  /* 0x000000180b027810 */ /* 0x000fe20007ffe0ff */
[----:B------:R-:W3:Y:S01]  /*32e0*/  LDSM.16.M88.4 R12, [R41+0x2c00] ;  /* 0x002c0000290c783b */ /* 0x000ee20000000200 */
[----:B------:R-:W-:-:S02]  /*32f0*/  FSEL R205, R10, -INF , !P6 ;  /* 0xff8000000acd7808 */ /* 0x000fc40007000000 */
[C---:B------:R-:W-:Y:S01]  /*3300*/  ISETP.GE.AND P6, PT, R0.reuse, R61, PT ;  /* 0x0000003d0000720c */ /* 0x040fe20003fc6270 */
[----:B------:R-:W4:Y:S01]  /*3310*/  I2F R3, R2 ;  /* 0x0000000200037306 */ /* 0x000f220000201400 */
[C---:B------:R-:W-:Y:S02]  /*3320*/  ISETP.GE.AND P3, PT, R0.reuse, R60, PT ;  /* 0x0000003c0000720c */ /* 0x040fe40003f66270 */
[C---:B------:R-:W-:Y:S02]  /*3330*/  ISETP.GE.AND P1, PT, R0.reuse, R63, PT ;  /* 0x0000003f0000720c */ /* 0x040fe40003f26270 */
[----:B------:R-:W-:Y:S01]  /*3340*/  ISETP.GE.AND P5, PT, R0, R62, PT ;  /* 0x0000003e0000720c */ /* 0x000fe20003fa6270 */
[-C--:B-1----:R-:W-:Y:S01]  /*3350*/  FFMA.FTZ R7, R5, R180.reuse, R45 ;  /* 0x000000b405077223 */ /* 0x082fe2000001002d */
[----:B------:R-:W-:Y:S01]  /*3360*/  IADD3 R0, R11, 0x19, RZ ;  /* 0x000000190b007810 */ /* 0x000fe20007ffe0ff */
[----:B------:R-:W-:Y:S01]  /*3370*/  FFMA.FTZ R10, R5, R180, R47 ;  /* 0x000000b4050a7223 */ /* 0x000fe2000001002f */
[----:B------:R-:W-:Y:S01]  /*3380*/  FSEL R193, R9, -INF , !P4 ;  /* 0xff80000009c17808 */ /* 0x000fe20006000000 */
[----:B--2---:R-:W-:Y:S01]  /*3390*/  HMMA.16816.F32 R44, R20, R24, R88 ;  /* 0x00000018142c723c */ /* 0x004fe20000001858 */
[----:B------:R-:W-:-:S02]  /*33a0*/  FSEL R204, R8, -INF , !P2 ;  /* 0xff80000008cc7808 */ /* 0x000fc40005000000 */
[----:B------:R-:W-:Y:S02]  /*33b0*/  FSEL R175, R6, -INF , !P0 ;  /* 0xff80000006af7808 */ /* 0x000fe40004000000 */
[----:B------:R-:W-:Y:S01]  /*33c0*/  FSEL R178, R7, -INF , !P6 ;  /* 0xff80000007b27808 */ /* 0x000fe20007000000 */
[-C--:B------:R-:W-:Y:S01]  /*33d0*/  FFMA.FTZ R7, R5, R180.reuse, R37 ;  /* 0x000000b405077223 */ /* 0x080fe20000010025 */
[C---:B------:R-:W-:Y:S01]  /*33e0*/  ISETP.GE.AND P4, PT, R2.reuse, R61, PT ;  /* 0x0000003d0200720c */ /* 0x040fe20003f86270 */
[C---:B----4-:R-:W-:Y:S01]  /*33f0*/  FFMA.FTZ R6, R3.reuse, R180, R32 ;  /* 0x000000b403067223 */ /* 0x050fe20000010020 */
        /* <DEDUP_REMOVED lines=12> */
[----:B------:R-:W-:-:S02]  /*34c0*/  IADD3 R2, R11, 0x20, RZ ;  /* 0x000000200b027810 */ /* 0x000fc40007ffe0ff */
[----:B------:R-:W-:Y:S02]  /*34d0*/  FSEL R188, R10, -INF , !P3 ;  /* 0xff8000000abc7808 */ /* 0x000fe40005800000 */
[C---:B------:R-:W-:Y:S01]  /*34e0*/  ISETP.GE.AND P3, PT, R0.reuse, R61, PT ;  /* 0x0000003d0000720c */ /* 0x040fe20003f66270 */
[----:B------:R-:W2:Y:S01]  /*34f0*/  I2F R3, R2 ;  /* 0x0000000200037306 */ /* 0x000ea20000201400 */
[C---:B------:R-:W-:Y:S02]  /*3500*/  ISETP.GE.AND P1, PT, R0.reuse, R60, PT ;  /* 0x0000003c0000720c */ /* 0x040fe40003f26270 */
[C---:B------:R-:W-:Y:S02]  /*3510*/  ISETP.GE.AND P5, PT, R0.reuse, R63, PT ;  /* 0x0000003f0000720c */ /* 0x040fe40003fa6270 */
[----:B------:R-:W-:Y:S01]  /*3520*/  ISETP.GE.AND P4, PT, R0, R62, PT ;  /* 0x0000003e0000720c */ /* 0x000fe20003f86270 */
[-C--:B-1----:R-:W-:Y:S01]  /*3530*/  FFMA.FTZ R7, R5, R180.reuse, R33 ;  /* 0x000000b405077223 */ /* 0x082fe20000010021 */
[----:B------:R-:W-:Y:S01]  /*3540*/  IADD3 R0, R11, 0x21, RZ ;  /* 0x000000210b007810 */ /* 0x000fe20007ffe0ff */
[----:B------:R-:W-:Y:S01]  /*3550*/  FFMA.FTZ R10, R5, R180, R35 ;  /* 0x000000b4050a7223 */ /* 0x000fe20000010023 */
[----:B------:R-:W-:Y:S01]  /*3560*/  FSEL R176, R9, -INF , !P2 ;  /* 0xff80000009b07808 */ /* 0x000fe20005000000 */
[----:B------:R-:W-:Y:S01]  /*3570*/  HMMA.16816.F32 R32, R20, R26, R48 ;  /* 0x0000001a1420723c */ /* 0x000fe20000001830 */
[----:B------:R-:W-:-:S02]  /*3580*/  FSEL R182, R8, -INF , !P0 ;  /* 0xff80000008b67808 */ /* 0x000fc40004000000 */
[----:B------:R-:W-:Y:S02]  /*3590*/  FSEL R159, R6, -INF , !P6 ;  /* 0xff800000069f7808 */ /* 0x000fe40007000000 */
[----:B------:R-:W-:Y:S01]  /*35a0*/  FSEL R170, R7, -INF , !P3 ;  /* 0xff80000007aa7808 */ /* 0x000fe20005800000 */
[-C--:B------:R-:W-:Y:S01]  /*35b0*/  FFMA.FTZ R7, R5, R180.reuse, R29 ;  /* 0x000000b405077223 */ /* 0x080fe2000001001d */
[C---:B------:R-:W-:Y:S01]  /*35c0*/  ISETP.GE.AND P2, PT, R2.reuse, R61, PT ;  /* 0x0000003d0200720c */ /* 0x040fe20003f46270 */
[C---:B--2---:R-:W-:Y:S01]  /*35d0*/  FFMA.FTZ R6, R3.reuse, R180, R44 ;  /* 0x000000b403067223 */ /* 0x044fe2000001002c */
        /* <DEDUP_REMOVED lines=8> */
[----:B------:R-:W-:Y:S01]  /*3660*/  HMMA.16816.F32 R28, R16, R26, R96 ;  /* 0x0000001a101c723c */ /* 0x000fe20000001860 */
[----:B------:R-:W-:Y:S01]  /*3670*/  FSEL R179, R7, -INF , !P5 ;  /* 0xff80000007b37808 */ /* 0x000fe20006800000 */
[----:B------:R-:W-:Y:S01]  /*3680*/  FFMA.FTZ R6, R3, R180, R38 ;  /* 0x000000b403067223 */ /* 0x000fe20000010026 */
[----:B------:R-:W-:Y:S01]  /*3690*/  FSEL R156, R2, -INF , !P4 ;  /* 0xff800000029c7808 */ /* 0x000fe20006000000 */
[----:B------:R-:W2:Y:S01]  /*36a0*/  LDSM.16.M88.4 R24, [R41+0x3000] ;  /* 0x003000002918783b */ /* 0x000ea20000000200 */
[----:B------:R-:W-:-:S02]  /*36b0*/  IADD3 R2, R11, 0x28, RZ ;  /* 0x000000280b027810 */ /* 0x000fc40007ffe0ff */
[----:B------:R-:W-:Y:S02]  /*36c0*/  FSEL R173, R10, -INF , !P1 ;  /* 0xff8000000aad7808 */ /* 0x000fe40004800000 */
[----:B------:R-:W4:Y:S01]  /*36d0*/  I2F R3, R2 ;  /* 0x0000000200037306 */ /* 0x000f220000201400 */
[C---:B------:R-:W-:Y:S02]  /*36e0*/  ISETP.GE.AND P1, PT, R0.reuse, R61, PT ;  /* 0x0000003d0000720c */ /* 0x040fe40003f26270 */
[C---:B------:R-:W-:Y:S02]  /*36f0*/  ISETP.GE.AND P5, PT, R0.reuse, R60, PT ;  /* 0x0000003c0000720c */ /* 0x040fe40003fa6270 */
[C---:B------:R-:W-:Y:S01]  /*3700*/  ISETP.GE.AND P4, PT, R0.reuse, R63, PT ;  /* 0x0000003f0000720c */ /* 0x040fe20003f86270 */
[C---:B-1----:R-:W-:Y:S01]  /*3710*/  FFMA.FTZ R7, R5.reuse, R180, R45 ;  /* 0x000000b405077223 */ /* 0x042fe2000001002d */
[----:B------:R-:W-:Y:S01]  /*3720*/  ISETP.GE.AND P2, PT, R0, R62, PT ;  /* 0x0000003e0000720c */ /* 0x000fe20003f46270 */
[----:B------:R-:W-:Y:S01]  /*3730*/  FFMA.FTZ R10, R5, R180, R47 ;  /* 0x000000b4050a7223 */ /* 0x000fe2000001002f */
[----:B------:R-:W-:Y:S01]  /*3740*/  IADD3 R0, R11, 0x29, RZ ;  /* 0x000000290b007810 */ /* 0x000fe20007ffe0ff */
[----:B---3--:R-:W-:Y:S01]  /*3750*/  HMMA.16816.F32 R44, R20, R12, R100 ;  /* 0x0000000c142c723c */ /* 0x008fe20000001864 */
[----:B------:R-:W-:-:S02]  /*3760*/  FSEL R169, R9, -INF , !P0 ;  /* 0xff80000009a97808 */ /* 0x000fc40004000000 */
[----:B------:R-:W-:Y:S02]  /*3770*/  FSEL R172, R8, -INF , !P6 ;  /* 0xff80000008ac7808 */ /* 0x000fe40007000000 */
[----:B------:R-:W-:Y:S01]  /*3780*/  FSEL R150, R6, -INF , !P3 ;  /* 0xff80000006967808 */ /* 0x000fe20005800000 */
[-C--:B----4-:R-:W-:Y:S01]  /*3790*/  FFMA.FTZ R6, R3, R180.reuse, R32 ;  /* 0x000000b403067223 */ /* 0x090fe20000010020 */
[----:B------:R-:W-:Y:S01]  /*37a0*/  FSEL R154, R7, -INF , !P1 ;  /* 0xff800000079a7808 */ /* 0x000fe20004800000 */
[-C--:B------:R-:W-:Y:S01]  /*37b0*/  FFMA.FTZ R7, R5, R180.reuse, R37 ;  /* 0x000000b405077223 */ /* 0x080fe20000010025 */
[C---:B------:R-:W-:Y:S01]  /*37c0*/  ISETP.GE.AND P0, PT, R2.reuse, R61, PT ;  /* 0x0000003d0200720c */ /* 0x040fe20003f06270 */
[C---:B------:R-:W-:Y:S01]  /*37d0*/  FFMA.FTZ R8, R3.reuse, R180, R28 ;  /* 0x000000b403087223 */ /* 0x040fe2000001001c */
[C---:B------:R-:W-:Y:S01]  /*37e0*/  ISETP.GE.AND P6, PT, R2.reuse, R60, PT ;  /* 0x0000003c0200720c */ /* 0x040fe20003fc6270 */
[----:B------:R-:W-:Y:S01]  /*37f0*/  FFMA.FTZ R9, R3, R180, R34 ;  /* 0x000000b403097223 */ /* 0x000fe20000010022 */
[----:B------:R-:W-:-:S02]  /*3800*/  ISETP.GE.AND P3, PT, R2, R63, PT ;  /* 0x0000003f0200720c */ /* 0x000fc40003f66270 */
[----:B------:R-:W-:Y:S01]  /*3810*/  ISETP.GE.AND P1, PT, R2, R62, PT ;  /* 0x0000003e0200720c */ /* 0x000fe20003f26270 */
[-C--:B------:R-:W-:Y:S01]  /*3820*/  FFMA.FTZ R2, R5, R180.reuse, R39 ;  /* 0x000000b405027223 */ /* 0x080fe20000010027 */
[----:B------:R-:W-:Y:S01]  /*3830*/  FSEL R152, R6, -INF , !P0 ;  /* 0xff80000006987808 */ /* 0x000fe20004000000 */
[----:B------:R-:W1:Y:S01]  /*3840*/  I2F R5, R0 ;  /* 0x0000000000057306 */ /* 0x000e620000201400 */
[----:B------:R-:W-:Y:S01]  /*3850*/  HMMA.16816.F32 R36, R16, R12, R104 ;  /* 0x0000000c1024723c */ /* 0x000fe20000001868 */
[----:B------:R-:W-:Y:S01]  /*3860*/  FFMA.FTZ R6, R3, R180, R30 ;  /* 0x000000b403067223 */ /* 0x000fe2000001001e */
[----:B------:R-:W-:Y:S02]  /*3870*/  FSEL R148, R2, -INF , !P2 ;  /* 0xff80000002947808 */ /* 0x000fe40005000000 */
[----:B------:R-:W-:Y:S02]  /*3880*/  IADD3 R2, R11, 0x30, RZ ;  /* 0x000000300b027810 */ /* 0x000fe40007ffe0ff */
[----:B------:R-:W-:-:S02]  /*3890*/  FSEL R168, R7, -INF , !P4 ;  /* 0xff80000007a87808 */ /* 0x000fc40006000000 */
[----:B------:R-:W3:Y:S01]  /*38a0*/  I2F R3, R2 ;  /* 0x0000000200037306 */ /* 0x000ee20000201400 */
[----:B------:R-:W-:Y:S02]  /*38b0*/  FSEL R157, R10, -INF , !P5 ;  /* 0xff8000000a9d7808 */ /* 0x000fe40006800000 */
[C---:B------:R-:W-:Y:S02]  /*38c0*/  ISETP.GE.AND P5, PT, R0.reuse, R61, PT ;  /* 0x0000003d0000720c */ /* 0x040fe40003fa6270 */
[C---:B------:R-:W-:Y:S01]  /*38d0*/  ISETP.GE.AND P4, PT, R0.reuse, R60, PT ;  /* 0x0000003c0000720c */ /* 0x040fe20003f86270 */
[CC--:B-1----:R-:W-:Y:S01]  /*38e0*/  FFMA.FTZ R7, R5.reuse, R180.reuse, R33 ;  /* 0x000000b405077223 */ /* 0x0c2fe20000010021 */
[C---:B------:R-:W-:Y:S01]  /*38f0*/  ISETP.GE.AND P2, PT, R0.reuse, R63, PT ;  /* 0x0000003f0000720c */ /* 0x040fe20003f46270 */
[----:B------:R-:W-:Y:S01]  /*3900*/  FFMA.FTZ R10, R5, R180, R35 ;  /* 0x000000b4050a7223 */ /* 0x000fe20000010023 */
[----:B------:R-:W-:Y:S01]  /*3910*/  ISETP.GE.AND P0, PT, R0, R62, PT ;  /* 0x0000003e0000720c */ /* 0x000fe20003f06270 */
[----:B------:R-:W-:Y:S01]  /*3920*/  HMMA.16816.F32 R32, R20, R14, R108 ;  /* 0x0000000e1420723c */ /* 0x000fe2000000186c */
[----:B------:R-:W-:-:S02]  /*3930*/  IADD3 R0, R11, 0x31, RZ ;  /* 0x000000310b007810 */ /* 0x000fc40007ffe0ff */
[----:B------:R-:W-:Y:S02]  /*3940*/  FSEL R153, R9, -INF , !P6 ;  /* 0xff80000009997808 */ /* 0x000fe40007000000 */
[----:B------:R-:W-:Y:S01]  /*3950*/  FSEL R155, R8, -INF , !P3 ;  /* 0xff800000089b7808 */ /* 0x000fe20005800000 */
[CC--:B---3--:R-:W-:Y:S01]  /*3960*/  FFMA.FTZ R9, R3.reuse, R180.reuse, R46 ;  /* 0x000000b403097223 */ /* 0x0c8fe2000001002e */
[----:B------:R-:W-:Y:S01]  /*3970*/  FSEL R129, R6, -INF , !P1 ;  /* 0xff80000006817808 */ /* 0x000fe20004800000 */
[-C--:B------:R-:W-:Y:S01]  /*3980*/  FFMA.FTZ R6, R3, R180.reuse, R44 ;  /* 0x000000b403067223 */ /* 0x080fe2000001002c */
[----:B------:R-:W-:Y:S01]  /*3990*/  FSEL R133, R7, -INF , !P5 ;  /* 0xff80000007857808 */ /* 0x000fe20006800000 */
[-C--:B------:R-:W-:Y:S01]  /*39a0*/  FFMA.FTZ R7, R5, R180.reuse, R29 ;  /* 0x000000b405077223 */ /* 0x080fe2000001001d */
[C---:B------:R-:W-:Y:S01]  /*39b0*/  ISETP.GE.AND P6, PT, R2.reuse, R61, PT ;  /* 0x0000003d0200720c */ /* 0x040fe20003fc6270 */
[----:B------:R-:W-:Y:S01]  /*39c0*/  FFMA.FTZ R8, R3, R180, R36 ;  /* 0x000000b403087223 */ /* 0x000fe20000010024 */
[----:B------:R-:W-:-:S02]  /*39d0*/  ISETP.GE.AND P3, PT, R2, R60, PT ;  /* 0x0000003c0200720c */ /* 0x000fc40003f66270 */
[C---:B------:R-:W-:Y:S02]  /*39e0*/  ISETP.GE.AND P1, PT, R2.reuse, R63, PT ;  /* 0x0000003f0200720c */ /* 0x040fe40003f26270 */
[----:B------:R-:W-:Y:S01]  /*39f0*/  ISETP.GE.AND P5, PT, R2, R62, PT ;  /* 0x0000003e0200720c */ /* 0x000fe20003fa6270 */
[-C--:B------:R-:W-:Y:S01]  /*3a00*/  FFMA.FTZ R2, R5, R180.reuse, R31 ;  /* 0x000000b405027223 */ /* 0x080fe2000001001f */
[----:B------:R-:W-:Y:S01]  /*3a10*/  FSEL R131, R6, -INF , !P6 ;  /* 0xff80000006837808 */ /* 0x000fe20007000000 */
[----:B------:R-:W1:Y:S01]  /*3a20*/  I2F R5, R0 ;  /* 0x0000000000057306 */ /* 0x000e620000201400 */
[----:B------:R-:W-:Y:S01]  /*3a30*/  HMMA.16816.F32 R28, R16, R14, R116 ;  /* 0x0000000e101c723c */ /* 0x000fe20000001874 */
[----:B------:R-:W-:Y:S01]  /*3a40*/  FFMA.FTZ R6, R3, R180, R38 ;  /* 0x000000b403067223 */ /* 0x000fe20000010026 */
[----:B------:R-:W-:Y:S01]  /*3a50*/  FSEL R109, R2, -INF , !P0 ;  /* 0xff800000026d7808 */ /* 0x000fe20004000000 */
[----:B------:R-:W3:Y:S01]  /*3a60*/  LDSM.16.M88.4 R12, [R41+0x3400] ;  /* 0x00340000290c783b */ /* 0x000ee20000000200 */
[----:B------:R-:W-:-:S02]  /*3a70*/  IADD3 R2, R11, 0x38, RZ ;  /* 0x000000380b027810 */ /* 0x000fc40007ffe0ff */
[----:B------:R-:W-:Y:S02]  /*3a80*/  FSEL R151, R7, -INF , !P2 ;  /* 0xff80000007977808 */ /* 0x000fe40005000000 */
[----:B------:R-:W4:Y:S01]  /*3a90*/  I2F R3, R2 ;  /* 0x0000000200037306 */ /* 0x000f220000201400 */
[----:B------:R-:W-:Y:S02]  /*3aa0*/  FSEL R149, R10, -INF , !P4 ;  /* 0xff8000000a957808 */ /* 0x000fe40006000000 */
[C---:B------:R-:W-:Y:S02]  /*3ab0*/  ISETP.GE.AND P4, PT, R0.reuse, R61, PT ;  /* 0x0000003d0000720c */ /* 0x040fe40003f86270 */
[C---:B------:R-:W-:Y:S01]  /*3ac0*/  ISETP.GE.AND P2, PT, R0.reuse, R60, PT ;  /* 0x0000003c0000720c */ /* 0x040fe20003f46270 */
[CC--:B-1----:R-:W-:Y:S01]  /*3ad0*/  FFMA.FTZ R7, R5.reuse, R180.reuse, R45 ;  /* 0x000000b405077223 */ /* 0x0c2fe2000001002d */
[C---:B------:R-:W-:Y:S01]  /*3ae0*/  ISETP.GE.AND P0, PT, R0.reuse, R63, PT ;  /* 0x0000003f0000720c */ /* 0x040fe20003f06270 */
[----:B------:R-:W-:Y:S01]  /*3af0*/  FFMA.FTZ R10, R5, R180, R47 ;  /* 0x000000b4050a7223 */ /* 0x000fe2000001002f */
[----:B------:R-:W-:Y:S01]  /*3b00*/  ISETP.GE.AND P6, PT, R0, R62, PT ;  /* 0x0000003e0000720c */ /* 0x000fe20003fc6270 */
[----:B--2---:R-:W-:Y:S01]  /*3b10*/  HMMA.16816.F32 R44, R20, R24, R112 ;  /* 0x00000018142c723c */ /* 0x004fe20000001870 */
[----:B------:R-:W-:-:S02]  /*3b20*/  IADD3 R0, R11, 0x39, RZ ;  /* 0x000000390b007810 */ /* 0x000fc40007ffe0ff */
[----:B------:R-:W-:Y:S02]  /*3b30*/  FSEL R116, R9, -INF , !P3 ;  /* 0xff80000009747808 */ /* 0x000fe40005800000 */
[----:B------:R-:W-:Y:S01]  /*3b40*/  FSEL R117, R8, -INF , !P1 ;  /* 0xff80000008757808 */ /* 0x000fe20004800000 */
[CC--:B----4-:R-:W-:Y:S01]  /*3b50*/  FFMA.FTZ R8, R3.reuse, R180.reuse, R28 ;  /* 0x000000b403087223 */ /* 0x0d0fe2000001001c */
        /* <DEDUP_REMOVED lines=14> */
[----:B------:R-:W-:Y:S02]  /*3c40*/  FSEL R101, R2, -INF , !P6 ;  /* 0xff80000002657808 */ /* 0x000fe40007000000 */
[----:B------:R-:W-:-:S02]  /*3c50*/  IADD3 R2, R11, 0x40, RZ ;  /* 0x000000400b027810 */ /* 0x000fc40007ffe0ff */
[----:B------:R-:W-:Y:S02]  /*3c60*/  FSEL R111, R7, -INF , !P0 ;  /* 0xff800000076f7808 */ /* 0x000fe40004000000 */
[----:B------:R-:W2:Y:S01]  /*3c70*/  I2F R3, R2 ;  /* 0x0000000200037306 */ /* 0x000ea20000201400 */
        /* <DEDUP_REMOVED lines=11> */
[CC--:B--2---:R-:W-:Y:S01]  /*3d30*/  FFMA.FTZ R9, R3.reuse, R180.reuse, R46 ;  /* 0x000000b403097223 */ /* 0x0c4fe2000001002e */
        /* <DEDUP_REMOVED lines=15> */
[----:B------:R-:W2:Y:S01]  /*3e30*/  LDSM.16.M88.4 R24, [R41+0x3800] ;  /* 0x003800002918783b */ /* 0x000ea20000000200 */
        /* <DEDUP_REMOVED lines=10> */
[----:B---3--:R-:W-:Y:S01]  /*3ee0*/  HMMA.16816.F32 R44, R20, R12, R140 ;  /* 0x0000000c142c723c */ /* 0x008fe2000000188c */
        /* <DEDUP_REMOVED lines=50> */
[----:B------:R-:W-:Y:S01]  /*4210*/  IADD3 R2, R11, 0x58, RZ ;  /* 0x000000580b027810 */ /* 0x000fe20007ffe0ff */
[----:B------:R-:W-:-:S04]  /*4220*/  DEPBAR.LE SB0, 0x0 ;  /* 0x000080000000791a */ /* 0x000fc80000000000 */
[----:B------:R-:W4:Y:S01]  /*4230*/  I2F R3, R2 ;  /* 0x0000000200037306 */ /* 0x000f220000201400 */
[----:B------:R-:W-:Y:S02]  /*4240*/  FSEL R88, R7, -INF , !P1 ;  /* 0xff80000007587808 */ /* 0x000fe40004800000 */
[----:B------:R-:W-:Y:S02]  /*4250*/  FSEL R87, R10, -INF , !P3 ;  /* 0xff8000000a577808 */ /* 0x000fe40005800000 */
[C---:B------:R-:W-:Y:S01]  /*4260*/  ISETP.GE.AND P3, PT, R0.reuse, R61, PT ;  /* 0x0000003d0000720c */ /* 0x040fe20003f66270 */
[C---:B-1----:R-:W-:Y:S01]  /*4270*/  FFMA.FTZ R7, R5.reuse, R180, R45 ;  /* 0x000000b405077223 */ /* 0x042fe2000001002d */
[C---:B------:R-:W-:Y:S01]  /*4280*/  ISETP.GE.AND P1, PT, R0.reuse, R60, PT ;  /* 0x0000003c0000720c */ /* 0x040fe20003f26270 */
[----:B------:R-:W-:Y:S01]  /*4290*/  FFMA.FTZ R10, R5, R180, R47 ;  /* 0x000000b4050a7223 */ /* 0x000fe2000001002f */
[C---:B------:R-:W-:Y:S01]  /*42a0*/  ISETP.GE.AND P5, PT, R0.reuse, R63, PT ;  /* 0x0000003f0000720c */ /* 0x040fe20003fa6270 */
[----:B--2---:R-:W-:Y:S01]  /*42b0*/  HMMA.16816.F32 R44, R20, R24, R184 ;  /* 0x00000018142c723c */ /* 0x004fe200000018b8 */
[----:B------:R-:W-:Y:S01]  /*42c0*/  BAR.SYNC.DEFER_BLOCKING 0x0 ;  /* 0x0000000000007b1d */ /* 0x000fe20000010000 */
[----:B------:R-:W-:-:S02]  /*42d0*/  ISETP.GE.AND P4, PT, R0, R62, PT ;  /* 0x0000003e0000720c */ /* 0x000fc40003f86270 */
[----:B------:R-:W-:Y:S02]  /*42e0*/  IADD3 R0, R11, 0x59, RZ ;  /* 0x000000590b007810 */ /* 0x000fe40007ffe0ff */
[----:B------:R-:W-:Y:S01]  /*42f0*/  FSEL R82, R9, -INF , !P2 ;  /* 0xff80000009527808 */ /* 0x000fe20005000000 */
[CC--:B----4-:R-:W-:Y:S01]  /*4300*/  FFMA.FTZ R9, R3.reuse, R180.reuse, R34 ;  /* 0x000000b403097223 */ /* 0x0d0fe20000010022 */
[----:B------:R-:W-:Y:S01]  /*4310*/  FSEL R85, R8, -INF , !P0 ;  /* 0xff80000008557808 */ /* 0x000fe20004000000 */
[CC--:B------:R-:W-:Y:S01]  /*4320*/  FFMA.FTZ R8, R3.reuse, R180.reuse, R28 ;  /* 0x000000b403087223 */ /* 0x0c0fe2000001001c */
[----:B------:R-:W-:Y:S01]  /*4330*/  FSEL R70, R6, -INF , !P6 ;  /* 0xff80000006467808 */ /* 0x000fe20007000000 */
[-C--:B------:R-:W-:Y:S01]  /*4340*/  FFMA.FTZ R6, R3, R180.reuse, R32 ;  /* 0x000000b403067223 */ /* 0x080fe20000010020 */
[----:B------:R-:W-:Y:S01]  /*4350*/  FSEL R76, R7, -INF , !P3 ;  /* 0xff800000074c7808 */ /* 0x000fe20005800000 */
[----:B------:R-:W-:Y:S01]  /*4360*/  FFMA.FTZ R7, R5, R180, R37 ;  /* 0x000000b405077223 */ /* 0x000fe20000010025 */
[----:B------:R-:W-:-:S02]  /*4370*/  ISETP.GE.AND P2, PT, R2, R61, PT ;  /* 0x0000003d0200720c */ /* 0x000fc40003f46270 */
[C---:B------:R-:W-:Y:S02]  /*4380*/  ISETP.GE.AND P0, PT, R2.reuse, R60, PT ;  /* 0x0000003c0200720c */ /* 0x040fe40003f06270 */
[C---:B------:R-:W-:Y:S02]  /*4390*/  ISETP.GE.AND P6, PT, R2.reuse, R63, PT ;  /* 0x0000003f0200720c */ /* 0x040fe40003fc6270 */
[----:B------:R-:W-:Y:S01]  /*43a0*/  ISETP.GE.AND P3, PT, R2, R62, PT ;  /* 0x0000003e0200720c */ /* 0x000fe20003f66270 */
[-C--:B------:R-:W-:Y:S01]  /*43b0*/  FFMA.FTZ R2, R5, R180.reuse, R39 ;  /* 0x000000b405027223 */ /* 0x080fe20000010027 */
[----:B------:R-:W-:Y:S01]  /*43c0*/  FSEL R73, R6, -INF , !P2 ;  /* 0xff80000006497808 */ /* 0x000fe20005000000 */
[----:B------:R-:W1:Y:S01]  /*43d0*/  I2F R5, R0 ;  /* 0x0000000000057306 */ /* 0x000e620000201400 */
[----:B------:R-:W-:Y:S01]  /*43e0*/  FFMA.FTZ R6, R3, R180, R30 ;  /* 0x000000b403067223 */ /* 0x000fe2000001001e */
[----:B------:R-:W-:Y:S01]  /*43f0*/  HMMA.16816.F32 R36, R16, R24, R216 ;  /* 0x000000181024723c */ /* 0x000fe200000018d8 */
[----:B------:R-:W-:-:S02]  /*4400*/  FSEL R67, R2, -INF , !P4 ;  /* 0xff80000002437808 */ /* 0x000fc40006000000 */
[----:B------:R-:W-:Y:S02]  /*4410*/  IADD3 R2, R11, 0x60, RZ ;  /* 0x000000600b027810 */ /* 0x000fe40007ffe0ff */
        /* <DEDUP_REMOVED lines=13> */
[CC--:B--2---:R-:W-:Y:S01]  /*44f0*/  FFMA.FTZ R8, R3.reuse, R180.reuse, R46 ;  /* 0x000000b403087223 */ /* 0x0c4fe2000001002e */
[----:B------:R-:W-:Y:S01]  /*4500*/  FSEL R58, R6, -INF , !P3 ;  /* 0xff800000063a7808 */ /* 0x000fe20005800000 */
[-C--:B------:R-:W-:Y:S01]  /*4510*/  FFMA.FTZ R6, R3, R180.reuse, R44 ;  /* 0x000000b403067223 */ /* 0x080fe2000001002c */
[----:B------:R-:W-:Y:S01]  /*4520*/  FSEL R68, R7, -INF , !P1 ;  /* 0xff80000007447808 */ /* 0x000fe20004800000 */
[CC--:B------:R-:W-:Y:S01]  /*4530*/  FFMA.FTZ R7, R5.reuse, R180.reuse, R29 ;  /* 0x000000b405077223 */ /* 0x0c0fe2000001001d */
[C---:B------:R-:W-:Y:S01]  /*4540*/  ISETP.GE.AND P0, PT, R2.reuse, R61, PT ;  /* 0x0000003d0200720c */ /* 0x040fe20003f06270 */
[----:B------:R-:W-:Y:S01]  /*4550*/  FFMA.FTZ R5, R5, R180, R31 ;  /* 0x000000b405057223 */ /* 0x000fe2000001001f */
[C---:B------:R-:W-:Y:S01]  /*4560*/  ISETP.GE.AND P6, PT, R2.reuse, R60, PT ;  /* 0x0000003c0200720c */ /* 0x040fe20003fc6270 */
[----:B------:R-:W-:Y:S01]  /*4570*/  HMMA.16816.F32 R28, R20, R26, R212 ;  /* 0x0000001a141c723c */ /* 0x000fe200000018d4 */
[----:B------:R-:W-:-:S02]  /*4580*/  ISETP.GE.AND P3, PT, R2, R63, PT ;  /* 0x0000003f0200720c */ /* 0x000fc40003f66270 */
[----:B------:R-:W-:Y:S02]  /*4590*/  ISETP.GE.AND P1, PT, R2, R62, PT ;  /* 0x0000003e0200720c */ /* 0x000fe40003f26270 */
[----:B------:R-:W1:Y:S01]  /*45a0*/  I2F R2, R0 ;  /* 0x0000000000027306 */ /* 0x000e620000201400 */
[----:B------:R-:W-:Y:S02]  /*45b0*/  FSEL R71, R10, -INF , !P5 ;  /* 0xff8000000a477808 */ /* 0x000fe40006800000 */
[----:B------:R-:W-:Y:S01]  /*45c0*/  FSEL R72, R7, -INF , !P4 ;  /* 0xff80000007487808 */ /* 0x000fe20006000000 */
[-C--:B------:R-:W-:Y:S01]  /*45d0*/  FFMA.FTZ R7, R3, R180.reuse, R36 ;  /* 0x000000b403077223 */ /* 0x080fe20000010024 */
[----:B------:R-:W-:Y:S01]  /*45e0*/  FSEL R55, R5, -INF , !P2 ;  /* 0xff80000005377808 */ /* 0x000fe20005000000 */
[----:B------:R-:W-:Y:S01]  /*45f0*/  FFMA.FTZ R5, R3, R180, R38 ;  /* 0x000000b403057223 */ /* 0x000fe20000010026 */
[----:B------:R-:W-:Y:S01]  /*4600*/  FSEL R64, R6, -INF , !P0 ;  /* 0xff80000006407808 */ /* 0x000fe20004000000 */
[----:B------:R-:W-:Y:S01]  /*4610*/  HMMA.16816.F32 R24, R16, R26, R228 ;  /* 0x0000001a1018723c */ /* 0x000fe200000018e4 */
[----:B------:R-:W-:-:S02]  /*4620*/  ISETP.GE.AND P5, PT, R0, R61, PT ;  /* 0x0000003d0000720c */ /* 0x000fc40003fa6270 */
[C---:B------:R-:W-:Y:S02]  /*4630*/  ISETP.GE.AND P4, PT, R0.reuse, R60, PT ;  /* 0x0000003c0000720c */ /* 0x040fe40003f86270 */
[C---:B------:R-:W-:Y:S02]  /*4640*/  ISETP.GE.AND P2, PT, R0.reuse, R63, PT ;  /* 0x0000003f0000720c */ /* 0x040fe40003f46270 */
[----:B------:R-:W-:Y:S01]  /*4650*/  ISETP.GE.AND P0, PT, R0, R62, PT ;  /* 0x0000003e0000720c */ /* 0x000fe20003f06270 */
[CC--:B-1----:R-:W-:Y:S01]  /*4660*/  FFMA.FTZ R6, R2.reuse, R180.reuse, R45 ;  /* 0x000000b402067223 */ /* 0x0c2fe2000001002d */
[----:B------:R-:W-:Y:S01]  /*4670*/  IADD3 R0, R11, 0x68, RZ ;  /* 0x000000680b007810 */ /* 0x000fe20007ffe0ff */
[-C--:B------:R-:W-:Y:S01]  /*4680*/  FFMA.FTZ R9, R2, R180.reuse, R47 ;  /* 0x000000b402097223 */ /* 0x080fe2000001002f */
[----:B------:R-:W-:Y:S01]  /*4690*/  FSEL R66, R8, -INF , !P6 ;  /* 0xff80000008427808 */ /* 0x000fe20007000000 */
[----:B------:R-:W-:Y:S01]  /*46a0*/  HMMA.16816.F32 R16, R16, R14, R240 ;  /* 0x0000000e1010723c */ /* 0x000fe200000018f0 */
[----:B------:R-:W1:Y:S01]  /*46b0*/  I2F R3, R0 ;  /* 0x0000000000037306 */ /* 0x000e620000201400 */
[----:B------:R-:W-:Y:S01]  /*46c0*/  FSEL R69, R7, -INF , !P3 ;  /* 0xff80000007457808 */ /* 0x000fe20005800000 */
[CC--:B------:R-:W-:Y:S01]  /*46d0*/  FFMA.FTZ R7, R2.reuse, R180.reuse, R37 ;  /* 0x000000b402077223 */ /* 0x0c0fe20000010025 */
[----:B------:R-:W-:Y:S01]  /*46e0*/  FSEL R51, R5, -INF , !P1 ;  /* 0xff80000005337808 */ /* 0x000fe20004800000 */
[----:B------:R-:W-:Y:S01]  /*46f0*/  FFMA.FTZ R5, R2, R180, R39 ;  /* 0x000000b402057223 */ /* 0x000fe20000010027 */
[----:B------:R-:W-:-:S02]  /*4700*/  FSEL R56, R6, -INF , !P5 ;  /* 0xff80000006387808 */ /* 0x000fc40006800000 */
[C---:B------:R-:W-:Y:S01]  /*4710*/  ISETP.GE.AND P6, PT, R0.reuse, R61, PT ;  /* 0x0000003d0000720c */ /* 0x040fe20003fc6270 */
[C---:B------:R-:W-:Y:S01]  /*4720*/  HMMA.16816.F32 R36, R20.reuse, R12, R224 ;  /* 0x0000000c1424723c */ /* 0x040fe200000018e0 */
[C---:B------:R-:W-:Y:S02]  /*4730*/  ISETP.GE.AND P3, PT, R0.reuse, R60, PT ;  /* 0x0000003c0000720c */ /* 0x040fe40003f66270 */
[C---:B------:R-:W-:Y:S02]  /*4740*/  ISETP.GE.AND P1, PT, R0.reuse, R63, PT ;  /* 0x0000003f0000720c */ /* 0x040fe40003f26270 */
[----:B------:R-:W-:Y:S02]  /*4750*/  ISETP.GE.AND P5, PT, R0, R62, PT ;  /* 0x0000003e0000720c */ /* 0x000fe40003fa6270 */
[----:B------:R-:W-:Y:S01]  /*4760*/  FSEL R59, R9, -INF , !P4 ;  /* 0xff800000093b7808 */ /* 0x000fe20006000000 */
[-C--:B-1----:R-:W-:Y:S01]  /*4770*/  FFMA.FTZ R6, R3, R180.reuse, R28 ;  /* 0x000000b403067223 */ /* 0x082fe2000001001c */
        /* <DEDUP_REMOVED lines=9> */
[----:B------:R-:W-:-:S02]  /*4810*/  ISETP.GE.AND P4, PT, R0, R61, PT ;  /* 0x0000003d0000720c */ /* 0x000fc40003f86270 */
[C---:B------:R-:W-:Y:S02]  /*4820*/  ISETP.GE.AND P2, PT, R0.reuse, R60, PT ;  /* 0x0000003c0000720c */ /* 0x040fe40003f46270 */
[C---:B------:R-:W-:Y:S02]  /*4830*/  ISETP.GE.AND P0, PT, R0.reuse, R63, PT ;  /* 0x0000003f0000720c */ /* 0x040fe40003f06270 */
[----:B------:R-:W-:Y:S02]  /*4840*/  ISETP.GE.AND P6, PT, R0, R62, PT ;  /* 0x0000003e0000720c */ /* 0x000fe40003fc6270 */
[----:B------:R-:W-:Y:S02]  /*4850*/  FSEL R54, R5, -INF , !P3 ;  /* 0xff80000005367808 */ /* 0x000fe40005800000 */
[----:B------:R-:W-:Y:S01]  /*4860*/  FSEL R57, R8, -INF , !P1 ;  /* 0xff80000008397808 */ /* 0x000fe20004800000 */
[CC--:B-1----:R-:W-:Y:S01]  /*4870*/  FFMA.FTZ R3, R2.reuse, R180.reuse, R29 ;  /* 0x000000b402037223 */ /* 0x0c2fe2000001001d */
[----:B------:R-:W-:Y:S01]  /*4880*/  IADD3 R0, R11, 0x70, RZ ;  /* 0x000000700b007810 */ /* 0x000fe20007ffe0ff */
[----:B------:R-:W-:Y:S01]  /*4890*/  FFMA.FTZ R5, R2, R180, R25 ;  /* 0x000000b402057223 */ /* 0x000fe20000010019 */
[----:B------:R-:W-:-:S02]  /*48a0*/  FSEL R41, R6, -INF , !P5 ;  /* 0xff80000006297808 */ /* 0x000fc40006800000 */
[----:B------:R-:W1:Y:S01]  /*48b0*/  I2F R7, R0 ;  /* 0x0000000000077306 */ /* 0x000e620000201400 */
[----:B------:R-:W-:Y:S01]  /*48c0*/  FSEL R49, R3, -INF , !P4 ;  /* 0xff80000003317808 */ /* 0x000fe20006000000 */
[-C--:B------:R-:W-:Y:S01]  /*48d0*/  FFMA.FTZ R3, R2, R180.reuse, R31 ;  /* 0x000000b402037223 */ /* 0x080fe2000001001f */
[----:B------:R-:W-:Y:S01]  /*48e0*/  ISETP.GE.AND P3, PT, R0, R61, PT ;  /* 0x0000003d0000720c */ /* 0x000fe20003f66270 */
[----:B------:R-:W-:Y:S01]  /*48f0*/  FFMA.FTZ R2, R2, R180, R27 ;  /* 0x000000b402027223 */ /* 0x000fe2000001001b */
[C---:B------:R-:W-:Y:S02]  /*4900*/  ISETP.GE.AND P1, PT, R0.reuse, R60, PT ;  /* 0x0000003c0000720c */ /* 0x040fe40003f26270 */
[C---:B------:R-:W-:Y:S02]  /*4910*/  ISETP.GE.AND P5, PT, R0.reuse, R63, PT ;  /* 0x0000003f0000720c */ /* 0x040fe40003fa6270 */
[----:B------:R-:W-:Y:S02]  /*4920*/  ISETP.GE.AND P4, PT, R0, R62, PT ;  /* 0x0000003e0000720c */ /* 0x000fe40003f86270 */
[----:B------:R-:W-:-:S02]  /*4930*/  FSEL R50, R3, -INF , !P2 ;  /* 0xff80000003327808 */ /* 0x000fc40005000000 */
[----:B------:R-:W-:Y:S02]  /*4940*/  FSEL R52, R5, -INF , !P0 ;  /* 0xff80000005347808 */ /* 0x000fe40004000000 */
[----:B------:R-:W-:Y:S01]  /*4950*/  FSEL R31, R2, -INF , !P6 ;  /* 0xff800000021f7808 */ /* 0x000fe20007000000 */
[-C--:B-1----:R-:W-:Y:S01]  /*4960*/  FFMA.FTZ R3, R7, R180.reuse, R36 ;  /* 0x000000b407037223 */ /* 0x082fe20000010024 */
[----:B------:R-:W-:Y:S01]  /*4970*/  IADD3 R0, R11, 0x71, RZ ;  /* 0x000000710b007810 */ /* 0x000fe20007ffe0ff */
[CC--:B------:R-:W-:Y:S02]  /*4980*/  FFMA.FTZ R6, R7.reuse, R180.reuse, R38 ;  /* 0x000000b407067223 */ /* 0x0c0fe40000010026 */
[-C--:B------:R-:W-:Y:S01]  /*4990*/  FFMA.FTZ R5, R7, R180.reuse, R32 ;  /* 0x000000b407057223 */ /* 0x080fe20000010020 */
[----:B------:R1:W2:Y:S01]  /*49a0*/  I2F R8, R0 ;  /* 0x0000000000087306 */ /* 0x0002a20000201400 */
[----:B------:R-:W-:Y:S01]  /*49b0*/  FSEL R43, R3, -INF , !P3 ;  /* 0xff800000032b7808 */ /* 0x000fe20005800000 */
[----:B------:R-:W-:Y:S01]  /*49c0*/  FFMA.FTZ R3, R7, R180, R34 ;  /* 0x000000b407037223 */ /* 0x000fe20000010022 */
[----:B------:R-:W-:-:S02]  /*49d0*/  ISETP.GE.AND P2, PT, R0, R61, PT ;  /* 0x0000003d0000720c */ /* 0x000fc40003f46270 */
[C---:B------:R-:W-:Y:S02]  /*49e0*/  ISETP.GE.AND P0, PT, R0.reuse, R60, PT ;  /* 0x0000003c0000720c */ /* 0x040fe40003f06270 */
[C---:B------:R-:W-:Y:S02]  /*49f0*/  ISETP.GE.AND P6, PT, R0.reuse, R63, PT ;  /* 0x0000003f0000720c */ /* 0x040fe40003fc6270 */
[----:B------:R-:W-:Y:S02]  /*4a00*/  ISETP.GE.AND P3, PT, R0, R62, PT ;  /* 0x0000003e0000720c */ /* 0x000fe40003f66270 */
[----:B------:R-:W-:Y:S02]  /*4a10*/  FSEL R46, R6, -INF , !P1 ;  /* 0xff800000062e7808 */ /* 0x000fe40004800000 */
[----:B------:R-:W-:Y:S01]  /*4a20*/  I2F R6, R11 ;  /* 0x0000000b00067306 */ /* 0x000fe20000201400 */
[----:B------:R-:W-:Y:S02]  /*4a30*/  FSEL R47, R5, -INF , !P5 ;  /* 0xff800000052f7808 */ /* 0x000fe40006800000 */
[----:B-1----:R-:W-:Y:S01]  /*4a40*/  IADD3 R0, R11, 0x78, RZ ;  /* 0x000000780b007810 */ /* 0x002fe20007ffe0ff */
[CC--:B--2---:R-:W-:Y:S01]  /*4a50*/  FFMA.FTZ R7, R8.reuse, R180.reuse, R37 ;  /* 0x000000b408077223 */ /* 0x0c4fe20000010025 */
[----:B------:R-:W-:Y:S01]  /*4a60*/  FSEL R29, R3, -INF , !P4 ;  /* 0xff800000031d7808 */ /* 0x000fe20006000000 */
[-C--:B------:R-:W-:Y:S01]  /*4a70*/  FFMA.FTZ R3, R8, R180.reuse, R33 ;  /* 0x000000b408037223 */ /* 0x080fe20000010021 */
[----:B------:R-:W-:Y:S01]  /*4a80*/  ISETP.GE.AND P1, PT, R0, R61, PT ;  /* 0x0000003d0000720c */ /* 0x000fe20003f26270 */
[----:B------:R1:W2:Y:S01]  /*4a90*/  I2F R2, R0 ;  /* 0x0000000000027306 */ /* 0x0002a20000201400 */
[----:B------:R-:W-:Y:S01]  /*4aa0*/  FSEL R30, R7, -INF , !P2 ;  /* 0xff800000071e7808 */ /* 0x000fe20005000000 */
[----:B------:R-:W-:Y:S01]  /*4ab0*/  FFMA.FTZ R9, R8, R180, R39 ;  /* 0x000000b408097223 */ /* 0x000fe20000010027 */
[----:B------:R-:W-:-:S02]  /*4ac0*/  ISETP.GE.AND P5, PT, R0, R60, PT ;  /* 0x0000003c0000720c */ /* 0x000fc40003fa6270 */
[C---:B------:R-:W-:Y:S02]  /*4ad0*/  ISETP.GE.AND P4, PT, R0.reuse, R63, PT ;  /* 0x0000003f0000720c */ /* 0x040fe40003f86270 */
[----:B------:R-:W-:Y:S02]  /*4ae0*/  ISETP.GE.AND P2, PT, R0, R62, PT ;  /* 0x0000003e0000720c */ /* 0x000fe40003f46270 */
[----:B------:R-:W-:Y:S02]  /*4af0*/  FSEL R45, R3, -INF , !P6 ;  /* 0xff800000032d7808 */ /* 0x000fe40007000000 */
[----:B------:R-:W-:Y:S02]  /*4b00*/  ISETP.GE.AND P6, PT, R11, R60, PT ;  /* 0x0000003c0b00720c */ /* 0x000fe40003fc6270 */
[----:B------:R-:W-:Y:S02]  /*4b10*/  FSEL R44, R9, -INF , !P0 ;  /* 0xff800000092c7808 */ /* 0x000fe40004000000 */
[----:B------:R-:W-:Y:S01]  /*4b20*/  ISETP.GE.AND P0, PT, R11, R61, PT ;  /* 0x0000003d0b00720c */ /* 0x000fe20003f06270 */
[----:B-1----:R-:W-:-:S02]  /*4b30*/  FFMA.FTZ R0, R8, R180, R35 ;  /* 0x000000b408007223 */ /* 0x002fc40000010023 */
[CC--:B--2---:R-:W-:Y:S02]  /*4b40*/  FFMA.FTZ R5, R2.reuse, R180.reuse, R20 ;  /* 0x000000b402057223 */ /* 0x0c4fe40000010014 */
[-C--:B------:R-:W-:Y:S01]  /*4b50*/  FFMA.FTZ R7, R2, R180.reuse, R22 ;  /* 0x000000b402077223 */ /* 0x080fe20000010016 */
[----:B------:R-:W-:Y:S01]  /*4b60*/  FSEL R26, R0, -INF , !P3 ;  /* 0xff800000001a7808 */ /* 0x000fe20005800000 */
[-C--:B------:R-:W-:Y:S01]  /*4b70*/  FFMA.FTZ R3, R2, R180.reuse, R18 ;  /* 0x000000b402037223 */ /* 0x080fe20000010012 */
[----:B------:R-:W-:Y:S01]  /*4b80*/  IADD3 R0, R11, 0x79, RZ ;  /* 0x000000790b007810 */ /* 0x000fe20007ffe0ff */
[-C--:B------:R-:W-:Y:S01]  /*4b90*/  FFMA.FTZ R8, R6, R180.reuse, R134 ;  /* 0x000000b406087223 */ /* 0x080fe20000010086 */
[----:B------:R-:W-:Y:S01]  /*4ba0*/  FSEL R22, R5, -INF , !P1 ;  /* 0xff80000005167808 */ /* 0x000fe20004800000 */
[-C--:B------:R-:W-:Y:S01]  /*4bb0*/  FFMA.FTZ R5, R2, R180.reuse, R16 ;  /* 0x000000b402057223 */ /* 0x080fe20000010010 */
[----:B------:R-:W-:Y:S01]  /*4bc0*/  FSEL R18, R3, -INF , !P2 ;  /* 0xff80000003127808 */ /* 0x000fe20005000000 */
[----:B------:R-:W1:Y:S01]  /*4bd0*/  I2F R2, R0 ;  /* 0x0000000000027306 */ /* 0x000e620000201400 */
[----:B------:R-:W-:Y:S01]  /*4be0*/  FSEL R20, R8, -INF , !P6 ;  /* 0xff80000008147808 */ /* 0x000fe20007000000 */
[----:B------:R-:W-:Y:S01]  /*4bf0*/  FFMA.FTZ R3, R6, R180, R132 ;  /* 0x000000b406037223 */ /* 0x000fe20000010084 */
[----:B------:R-:W-:-:S02]  /*4c00*/  ISETP.GE.AND P6, PT, R135, 0x2, PT ;  /* 0x000000028700780c */ /* 0x000fc40003fc6270 */
[----:B------:R-:W-:Y:S01]  /*4c10*/  FSEL R40, R7, -INF , !P5 ;  /* 0xff80000007287808 */ /* 0x000fe20006800000 */
[----:B------:R-:W-:Y:S01]  /*4c20*/  FFMA.FTZ R7, R6, R180, R128 ;  /* 0x000000b406077223 */ /* 0x000fe20000010080 */
[----:B------:R-:W-:Y:S02]  /*4c30*/  FSEL R42, R5, -INF , !P4 ;  /* 0xff800000052a7808 */ /* 0x000fe40006000000 */
[----:B------:R-:W-:Y:S02]  /*4c40*/  FSEL R16, R3, -INF , !P0 ;  /* 0xff80000003107808 */ /* 0x000fe40004000000 */
[C---:B------:R-:W-:Y:S02]  /*4c50*/  ISETP.GE.AND P5, PT, R0.reuse, R61, PT ;  /* 0x0000003d0000720c */ /* 0x040fe40003fa6270 */
[C---:B------:R-:W-:Y:S02]  /*4c60*/  ISETP.GE.AND P4, PT, R0.reuse, R60, PT ;  /* 0x0000003c0000720c */ /* 0x040fe40003f86270 */
[-C--:B------:R-:W-:Y:S01]  /*4c70*/  ISETP.GE.AND P2, PT, R0, R63.reuse, PT ;  /* 0x0000003f0000720c */ /* 0x080fe20003f46270 */
[----:B-1----:R-:W-:Y:S01]  /*4c80*/  FFMA.FTZ R5, R2, R180, R23 ;  /* 0x000000b402057223 */ /* 0x002fe20000010017 */
[----:B------:R-:W-:Y:S01]  /*4c90*/  ISETP.GE.AND P0, PT, R0, R62, PT ;  /* 0x0000003e0000720c */ /* 0x000fe20003f06270 */
[-C--:B------:R-:W-:Y:S01]  /*4ca0*/  FFMA.FTZ R0, R6, R180.reuse, R130 ;  /* 0x000000b406007223 */ /* 0x080fe20000010082 */
[C---:B------:R-:W-:Y:S01]  /*4cb0*/  ISETP.GE.AND P3, PT, R11.reuse, R63, PT ;  /* 0x0000003f0b00720c */ /* 0x040fe20003f66270 */
[C---:B------:R-:W-:Y:S01]  /*4cc0*/  FFMA.FTZ R6, R2.reuse, R180, R21 ;  /* 0x000000b402067223 */ /* 0x040fe20000010015 */
[----:B------:R-:W-:Y:S01]  /*4cd0*/  ISETP.GE.AND P1, PT, R11, R62, PT ;  /* 0x0000003e0b00720c */ /* 0x000fe20003f26270 */
[CC--:B------:R-:W-:Y:S01]  /*4ce0*/  FFMA.FTZ R3, R2.reuse, R180.reuse, R17 ;  /* 0x000000b402037223 */ /* 0x0c0fe20000010011 */
[----:B------:R-:W-:Y:S01]  /*4cf0*/  FSEL R33, R7, -INF , !P3 ;  /* 0xff80000007217808 */ /* 0x000fe20005800000 */
[----:B------:R-:W-:Y:S01]  /*4d00*/  FFMA.FTZ R2, R2, R180, R19 ;  /* 0x000000b402027223 */ /* 0x000fe20000010013 */
[----:B------:R-:W-:-:S02]  /*4d10*/  FSEL R24, R0, -INF , !P1 ;  /* 0xff80000000187808 */ /* 0x000fc40004800000 */
[----:B------:R-:W-:Y:S02]  /*4d20*/  FSEL R19, R6, -INF , !P5 ;  /* 0xff80000006137808 */ /* 0x000fe40006800000 */
[----:B------:R-:W-:Y:S02]  /*4d30*/  FSEL R34, R5, -INF , !P4 ;  /* 0xff80000005227808 */ /* 0x000fe40006000000 */
[----:B------:R-:W-:Y:S02]  /*4d40*/  FSEL R35, R3, -INF , !P2 ;  /* 0xff80000003237808 */ /* 0x000fe40005000000 */
[----:B------:R-:W-:Y:S01]  /*4d50*/  FSEL R15, R2, -INF , !P0 ;  /* 0xff800000020f7808 */ /* 0x000fe20004000000 */
[----:B------:R-:W-:Y:S05]  /*4d60*/  @!P6 BRA `(.L_x_502) ;  /* 0x000003400000e947 */ /* 0x000fea0003800000 */
[----:B------:R-:W2:Y:S04]  /*4d70*/  LDL R114, [R1+0x2a0] ;  /* 0x0002a00001727983 */ /* 0x000ea80000100800 */
[----:B------:R-:W2:Y:S04]  /*4d80*/  LDL R115, [R1+0x2cc] ;  /* 0x0002cc0001737983 */ /* 0x000ea80000100800 */
[----:B------:R-:W3:Y:S01]  /*4d90*/  LDL.64 R118, [R1+0x2d8] ;  /* 0x0002d80001767983 */ /* 0x000ee20000100a00 */
[----:B------:R-:W-:-:S04]  /*4da0*/  IADD3 R2, R135, -0x2, RZ ;  /* 0xfffffffe87027810 */ /* 0x000fc80007ffe0ff */
[----:B------:R-:W-:Y:S01]  /*4db0*/  SHF.R.S32.HI R0, RZ, 0x1f, R2 ;  /* 0x0000001fff007819 */ /* 0x000fe20000011402 */
[----:B------:R-:W-:-:S04]  /*4dc0*/  IMAD R6, R252, R2, RZ ;  /* 0x00000002fc067224 */ /* 0x000fc800078e02ff */
[-C--:B------:R-:W-:Y:S01]  /*4dd0*/  IMAD R6, R0, R245.reuse, R6 ;  /* 0x000000f500067224 */ /* 0x080fe200078e0206 */
[----:B------:R-:W-:Y:S01]  /*4de0*/  BSSY B0, `(.L_x_503) ;  /* 0x000002b000007945 */ /* 0x000fe20003800000 */
[----:B--2---:R-:W-:Y:S01]  /*4df0*/  ISETP.GE.AND P0, PT, R115, R114, PT ;  /* 0x000000727300720c */ /* 0x004fe20003f06270 */
[----:B---3--:R-:W-:-:S04]  /*4e00*/  IMAD.WIDE.U32 R2, R2, R245, R118 ;  /* 0x000000f502027225 */ /* 0x008fc800078e0076 */
[----:B------:R-:W-:-:S08]  /*4e10*/  IMAD.IADD R7, R3, 0x1, R6 ;  /* 0x0000000103077824 */ /* 0x000fd000078e0206 */
[-C--:B------:R-:W-:Y:S02]  /*4e20*/  @!P0 IADD3 R5, P1, R211, R2.reuse, RZ ;  /* 0x00000002d3058210 */ /* 0x080fe40007f3e0ff */
[----:B------:R-:W-:Y:S02]  /*4e30*/  @!P0 LEA R0, P2, R250, R2, 0x6 ;  /* 0x00000002fa008211 */ /* 0x000fe400078430ff */
[-C--:B------:R-:W-:Y:S01]  /*4e40*/  @!P0 LEA R12, P4, R2, R248.reuse, 0x1 ;  /* 0x000000f8020c8211 */ /* 0x080fe200078808ff */
[----:B------:R-:W-:Y:S01]  /*4e50*/  @!P0 IMAD.X R9, R220, 0x1, R7, P1 ;  /* 0x00000001dc098824 */ /* 0x000fe200008e0607 */
[-C--:B------:R-:W-:Y:S02]  /*4e60*/  @!P0 LEA R10, P3, R5, R248.reuse, 0x1 ;  /* 0x000000f8050a8211 */ /* 0x080fe400078608ff */
[----:B------:R-:W-:Y:S02]  /*4e70*/  @!P0 LEA R8, P1, R0, R248, 0x1 ;  /* 0x000000f800088211 */ /* 0x000fe400078208ff */
[----:B------:R-:W-:-:S02]  /*4e80*/  @!P0 LEA.HI.X R14, R250, R7, R251, 0x6, P2 ;  /* 0x00000007fa0e8211 */ /* 0x000fc400010f34fb */
[-C--:B------:R-:W-:Y:S02]  /*4e90*/  @!P0 LEA.HI.X R13, R2, R249.reuse, R7, 0x1, P4 ;  /* 0x000000f9020d8211 */ /* 0x080fe400020f0c07 */
[-C--:B------:R-:W-:Y:S01]  /*4ea0*/  @!P0 LEA.HI.X R11, R5, R249.reuse, R9, 0x1, P3 ;  /* 0x000000f9050b8211 */ /* 0x080fe200018f0c09 */
[----:B------:R1:W-:Y:S01]  /*4eb0*/  @P0 STS [R194+0x2000], RZ ;  /* 0x002000ffc2000388 */ /* 0x0003e20000000800 */
[----:B------:R-:W-:-:S03]  /*4ec0*/  @!P0 LEA.HI.X R9, R0, R249, R14, 0x1, P1 ;  /* 0x000000f900098211 */ /* 0x000fc600008f0c0e */
[----:B------:R1:W-:Y:S04]  /*4ed0*/  @P0 STS [R194+0x2004], RZ ;  /* 0x002004ffc2000388 */ /* 0x0003e80000000800 */
[----:B------:R1:W-:Y:S04]  /*4ee0*/  @P0 STS.64 [R194+0x2008], RZ ;  /* 0x002008ffc2000388 */ /* 0x0003e80000000a00 */
        /* <DEDUP_REMOVED lines=26> */
.L_x_504:
[----:B------:R-:W-:Y:S05]  /*5090*/  BSYNC B0 ;  /* 0x0000000000007941 */ /* 0x000fea0003800000 */
.L_x_503:
[----:B------:R-:W0:Y:S02]  /*50a0*/  LDGDEPBAR ;  /* 0x00000000000079af */ /* 0x000e240000000000 */
.L_x_502:
[----:B------:R-:W-:Y:S05]  /*50b0*/  BSYNC B1 ;  /* 0x0000000000017941 */ /* 0x000fea0003800000 */
.L_x_501:
[----:B--2---:R-:W-:Y:S01]  /*50c0*/  IMAD.U32 R2, RZ, RZ, UR6 ;  /* 0x00000006ff027e24 */ /* 0x004fe2000f8e00ff */
[----:B------:R-:W-:Y:S01]  /*50d0*/  STL [R1+0x3b0], R161 ;  /* 0x0003b0a101007387 */ /* 0x000fe20000100800 */
[----:B------:R-:W-:Y:S01]  /*50e0*/  IMAD.U32 R3, RZ, RZ, UR7 ;  /* 0x00000007ff037e24 */ /* 0x000fe2000f8e00ff */
[----:B-1----:R-:W-:Y:S02]  /*50f0*/  FMNMX.FTZ R12, R24, R192, !PT ;  /* 0x000000c0180c7209 */ /* 0x002fe40007810000 */
[----:B------:R-:W-:Y:S01]  /*5100*/  FMNMX.FTZ R5, R33, R209, !PT ;  /* 0x000000d121057209 */ /* 0x000fe20007810000 */
[----:B------:R-:W-:Y:S04]  /*5110*/  STL [R1+0x3ac], R160 ;  /* 0x0003aca001007387 */ /* 0x000fe80000100800 */
[----:B------:R1:W2:Y:S01]  /*5120*/  LD.E R0, [R2.64+0xdc] ;  /* 0x0000dc0a02007980 */ /* 0x0002a2000c101900 */
        /* <DEDUP_REMOVED lines=10> */
[----:B-1----:R-:W-:-:S03]  /*51d0*/  FMNMX.FTZ R3, R16, R202, !PT ;  /* 0x000000ca10037209 */ /* 0x002fc60007810000 */
        /* <DEDUP_REMOVED lines=30> */
[----:B------:R-:W-:Y:S01]  /*53c0*/  STL.64 [R1+0x358], R234 ;  /* 0x000358ea01007387 */ /* 0x000fe20000100a00 */
        /* <DEDUP_REMOVED lines=20> */
[----:B------:R-:W-:Y:S01]  /*5510*/  STL.64 [R1+0x328], R138 ;  /* 0x0003288a01007387 */ /* 0x000fe20000100a00 */
        /* <DEDUP_REMOVED lines=72> */
[----:B------:R-:W1:Y:S01]  /*59a0*/  SHFL.BFLY PT, R7, R12, 0x2, 0x1f ;  /* 0x0c401f000c077f89 */ /* 0x000e6200000e0000 */
        /* <DEDUP_REMOVED lines=10> */
[----:B------:R-:W3:Y:S01]  /*5a50*/  SHFL.BFLY PT, R5, R135, 0x2, 0x1f ;  /* 0x0c401f0087057f89 */ /* 0x000ee200000e0000 */
[----:B------:R-:W-:Y:S02]  /*5a60*/  FMNMX.FTZ R3, R34, R3, !PT ;  /* 0x0000000322037209 */ /* 0x000fe40007810000 */
[----:B------:R-:W-:-:S03]  /*5a70*/  FMNMX.FTZ R2, R47, R2, !PT ;  /* 0x000000022f027209 */ /* 0x000fc60007810000 */
[----:B------:R-:W4:Y:S01]  /*5a80*/  SHFL.BFLY PT, R6, R3, 0x2, 0x1f ;  /* 0x0c401f0003067f89 */ /* 0x000f2200000e0000 */
[----:B------:R-:W-:Y:S02]  /*5a90*/  FMNMX.FTZ R2, R45, R2, !PT ;  /* 0x000000022d027209 */ /* 0x000fe40007810000 */
[----:B-1----:R-:W-:Y:S02]  /*5aa0*/  FMNMX.FTZ R12, R12, R7, !PT ;  /* 0x000000070c0c7209 */ /* 0x002fe40007810000 */
[----:B------:R-:W-:-:S03]  /*5ab0*/  FMNMX.FTZ R2, R42, R2, !PT ;  /* 0x000000022a027209 */ /* 0x000fc60007810000 */
[----:B------:R-:W1:Y:S01]  /*5ac0*/  SHFL.BFLY PT, R7, R12, 0x1, 0x1f ;  /* 0x0c201f000c077f89 */ /* 0x000e6200000e0000 */
[----:B------:R-:W-:-:S05]  /*5ad0*/  FMNMX.FTZ R2, R35, R2, !PT ;  /* 0x0000000223027209 */ /* 0x000fca0007810000 */
[----:B------:R-:W1:Y:S01]  /*5ae0*/  SHFL.BFLY PT, R13, R2, 0x2, 0x1f ;  /* 0x0c401f00020d7f89 */ /* 0x000e6200000e0000 */
[----:B---3--:R-:W-:-:S05]  /*5af0*/  FMNMX.FTZ R135, R135, R5, !PT ;  /* 0x0000000587877209 */ /* 0x008fca0007810000 */
[----:B------:R-:W3:Y:S01]  /*5b00*/  SHFL.BFLY PT, R5, R135, 0x1, 0x1f ;  /* 0x0c201f0087057f89 */ /* 0x000ee200000e0000 */
[----:B----4-:R-:W-:-:S05]  /*5b10*/  FMNMX.FTZ R3, R3, R6, !PT ;  /* 0x0000000603037209 */ /* 0x010fca0007810000 */
[----:B------:R-:W4:Y:S01]  /*5b20*/  SHFL.BFLY PT, R134, R3, 0x1, 0x1f ;  /* 0x0c201f0003867f89 */ /* 0x000f2200000e0000 */
[----:B-1----:R-:W-:-:S04]  /*5b30*/  FMNMX.FTZ R12, R12, R7, !PT ;  /* 0x000000070c0c7209 */ /* 0x002fc80007810000 */
[----:B------:R-:W-:Y:S02]  /*5b40*/  FSETP.NEU.FTZ.AND P0, PT, R12, -INF , PT ;  /* 0xff8000000c00780b */ /* 0x000fe40003f1d000 */
[----:B------:R-:W-:Y:S01]  /*5b50*/  FMNMX.FTZ R13, R2, R13, !PT ;  /* 0x0000000d020d7209 */ /* 0x000fe20007810000 */
[----:B--2---:R-:W-:-:S04]  /*5b60*/  FMUL.FTZ R2, R0, R12 ;  /* 0x0000000c00027220 */ /* 0x004fc80000410000 */
[----:B------:R-:W1:Y:S01]  /*5b70*/  SHFL.BFLY PT, R6, R13, 0x1, 0x1f ;  /* 0x0c201f000d067f89 */ /* 0x000e6200000e0000 */
[----:B---3--:R-:W-:Y:S02]  /*5b80*/  FMNMX.FTZ R135, R135, R5, !PT ;  /* 0x0000000587877209 */ /* 0x008fe40007810000 */
[----:B------:R-:W-:Y:S01]  /*5b90*/  FSEL R2, R2, RZ, P0 ;  /* 0x000000ff02027208 */ /* 0x000fe20000000000 */
[----:B------:R-:W-:Y:S01]  /*5ba0*/  STL [R1+0x340], R12 ;  /* 0x0003400c01007387 */ /* 0x000fe20000100800 */
[----:B----4-:R-:W-:-:S03]  /*5bb0*/  FMNMX.FTZ R134, R3, R134, !PT ;  /* 0x0000008603867209 */ /* 0x010fc60007810000 */
[-CC-:B------:R-:W-:Y:S01]  /*5bc0*/  FFMA.FTZ R199, R159, R0.reuse, -R2.reuse ;  /* 0x000000009fc77223 */ /* 0x180fe20000010802 */
[----:B------:R-:W-:Y:S01]  /*5bd0*/  STL [R1+0x344], R135 ;  /* 0x0003448701007387 */ /* 0x000fe20000100800 */
[-CC-:B------:R-:W-:Y:S02]  /*5be0*/  FFMA.FTZ R211, R156, R0.reuse, -R2.reuse ;  /* 0x000000009cd37223 */ /* 0x180fe40000010802 */
[-CC-:B------:R-:W-:Y:S01]  /*5bf0*/  FFMA.FTZ R213, R148, R0.reuse, -R2.reuse ;  /* 0x0000000094d57223 */ /* 0x180fe20000010802 */
[----:B------:R-:W-:Y:S01]  /*5c00*/  STL [R1+0x384], R192 ;  /* 0x000384c001007387 */ /* 0x000fe20000100800 */
[-CC-:B------:R-:W-:Y:S02]  /*5c10*/  FFMA.FTZ R3, R109, R0.reuse, -R2.reuse ;  /* 0x000000006d037223 */ /* 0x180fe40000010802 */
[-CC-:B------:R-:W-:Y:S01]  /*5c20*/  FFMA.FTZ R196, R94, R0.reuse, -R2.reuse ;  /* 0x000000005ec47223 */ /* 0x180fe20000010802 */
[----:B------:R-:W-:Y:S01]  /*5c30*/  STL [R1+0x3c4], R199 ;  /* 0x0003c4c701007387 */ /* 0x000fe20000100800 */
[----:B------:R-:W-:-:S03]  /*5c40*/  FFMA.FTZ R197, R91, R0, -R2 ;  /* 0x000000005bc57223 */ /* 0x000fc60000010802 */
[----:B------:R-:W-:Y:S01]  /*5c50*/  STL [R1+0x3b8], R159 ;  /* 0x0003b89f01007387 */ /* 0x000fe20000100800 */
[----:B------:R-:W-:-:S03]  /*5c60*/  FFMA.FTZ R198, R86, R0, -R2 ;  /* 0x0000000056c67223 */ /* 0x000fc60000010802 */
[----:B------:R-:W-:Y:S04]  /*5c70*/  STL [R1+0x3c0], R211 ;  /* 0x0003c0d301007387 */ /* 0x000fe80000100800 */
[----:B------:R-:W-:Y:S04]  /*5c80*/  STL [R1+0x3bc], R213 ;  /* 0x0003bcd501007387 */ /* 0x000fe80000100800 */
[----:B------:R-:W-:Y:S01]  /*5c90*/  STL [R1+0xc], R3 ;  /* 0x00000c0301007387 */ /* 0x000fe20000100800 */
[----:B------:R-:W-:-:S03]  /*5ca0*/  FMUL.FTZ R5, R0, R135 ;  /* 0x0000008700057220 */ /* 0x000fc60000410000 */
[----:B------:R2:W-:Y:S01]  /*5cb0*/  STL [R1+0x398], R196 ;  /* 0x000398c401007387 */ /* 0x0005e20000100800 */
[----:B------:R-:W-:-:S03]  /*5cc0*/  FSETP.NEU.FTZ.AND P0, PT, R135, -INF , PT ;  /* 0xff8000008700780b */ /* 0x000fc60003f1d000 */
[----:B------:R3:W-:Y:S01]  /*5cd0*/  STL [R1+0x3a4], R197 ;  /* 0x0003a4c501007387 */ /* 0x0007e20000100800 */
[----:B------:R-:W-:-:S03]  /*5ce0*/  FFMA.FTZ R24, R24, R0, -R2 ;  /* 0x0000000018187223 */ /* 0x000fc60000010802 */
[----:B------:R-:W-:Y:S01]  /*5cf0*/  STL [R1+0x3a8], R198 ;  /* 0x0003a8c601007387 */ /* 0x000fe20000100800 */
[-CC-:B------:R-:W-:Y:S02]  /*5d00*/  FFMA.FTZ R25, R192, R0.reuse, -R2.reuse ;  /* 0x00000000c0197223 */ /* 0x180fe40000010802 */
[-CC-:B------:R-:W-:Y:S02]  /*5d10*/  FFMA.FTZ R27, R189, R0.reuse, -R2.reuse ;  /* 0x00000000bd1b7223 */ /* 0x180fe40000010802 */
[-CC-:B------:R-:W-:Y:S02]  /*5d20*/  FFMA.FTZ R28, R181, R0.reuse, -R2.reuse ;  /* 0x00000000b51c7223 */ /* 0x180fe40000010802 */
[-CC-:B------:R-:W-:Y:S02]  /*5d30*/  FFMA.FTZ R175, R175, R0.reuse, -R2.reuse ;  /* 0x00000000afaf7223 */ /* 0x180fe40000010802 */
[-CC-:B------:R-:W-:Y:S02]  /*5d40*/  FFMA.FTZ R171, R171, R0.reuse, -R2.reuse ;  /* 0x00000000abab7223 */ /* 0x180fe40000010802 */
[----:B------:R-:W-:-:S02]  /*5d50*/  FFMA.FTZ R212, R150, R0, -R2 ;  /* 0x0000000096d47223 */ /* 0x000fc40000010802 */
[-CC-:B--2---:R-:W-:Y:S02]  /*5d60*/  FFMA.FTZ R196, R78, R0.reuse, -R2.reuse ;  /* 0x000000004ec47223 */ /* 0x184fe40000010802 */
[-CC-:B------:R-:W-:Y:S02]  /*5d70*/  FFMA.FTZ R248, R129, R0.reuse, -R2.reuse ;  /* 0x0000000081f87223 */ /* 0x180fe40000010802 */
[-CC-:B------:R-:W-:Y:S01]  /*5d80*/  FFMA.FTZ R211, R104, R0.reuse, -R2.reuse ;  /* 0x0000000068d37223 */ /* 0x180fe20000010802 */
[----:B------:R2:W-:Y:S01]  /*5d90*/  STL [R1+0x3b4], R196 ;  /* 0x0003b4c401007387 */ /* 0x0005e20000100800 */
[-CC-:B------:R-:W-:Y:S02]  /*5da0*/  FFMA.FTZ R12, R101, R0.reuse, -R2.reuse ;  /* 0x00000000650c7223 */ /* 0x180fe40000010802 */
[-CC-:B------:R-:W-:Y:S02]  /*5db0*/  FFMA.FTZ R229, R83, R0.reuse, -R2.reuse ;  /* 0x0000000053e57223 */ /* 0x180fe40000010802 */
[----:B------:R-:W-:-:S02]  /*5dc0*/  FFMA.FTZ R62, R75, R0, -R2 ;  /* 0x000000004b3e7223 */ /* 0x000fc40000010802 */
[-CC-:B------:R-:W-:Y:S02]  /*5dd0*/  FFMA.FTZ R187, R70, R0.reuse, -R2.reuse ;  /* 0x0000000046bb7223 */ /* 0x180fe40000010802 */
[-CC-:B------:R-:W-:Y:S02]  /*5de0*/  FFMA.FTZ R162, R67, R0.reuse, -R2.reuse ;  /* 0x0000000043a27223 */ /* 0x180fe40000010802 */
[-CC-:B------:R-:W-:Y:S02]  /*5df0*/  FFMA.FTZ R159, R58, R0.reuse, -R2.reuse ;  /* 0x000000003a9f7223 */ /* 0x180fe40000010802 */
[-CC-:B------:R-:W-:Y:S02]  /*5e00*/  FFMA.FTZ R135, R55, R0.reuse, -R2.reuse ;  /* 0x0000000037877223 */ /* 0x180fe40000010802 */
[-CC-:B---3--:R-:W-:Y:S02]  /*5e10*/  FFMA.FTZ R197, R51, R0.reuse, -R2.reuse ;  /* 0x0000000033c57223 */ /* 0x188fe40000010802 */
[----:B------:R-:W-:-:S02]  /*5e20*/  FFMA.FTZ R63, R41, R0, -R2 ;  /* 0x00000000293f7223 */ /* 0x000fc40000010802 */
[-CC-:B------:R-:W-:Y:S02]  /*5e30*/  FFMA.FTZ R199, R31, R0.reuse, -R2.reuse ;  /* 0x000000001fc77223 */ /* 0x180fe40000010802 */
[-CC-:B------:R-:W-:Y:S02]  /*5e40*/  FFMA.FTZ R194, R29, R0.reuse, -R2.reuse ;  /* 0x000000001dc27223 */ /* 0x180fe40000010802 */
[-CC-:B------:R-:W-:Y:S02]  /*5e50*/  FFMA.FTZ R238, R26, R0.reuse, -R2.reuse ;  /* 0x000000001aee7223 */ /* 0x180fe40000010802 */
[-CC-:B--2---:R-:W-:Y:S02]  /*5e60*/  FFMA.FTZ R196, R48, R0.reuse, -R2.reuse ;  /* 0x0000000030c47223 */ /* 0x184fe40000010802 */
[-CC-:B------:R-:W-:Y:S02]  /*5e70*/  FFMA.FTZ R4, R18, R0.reuse, -R2.reuse ;  /* 0x0000000012047223 */ /* 0x180fe40000010802 */
[----:B------:R-:W-:Y:S01]  /*5e80*/  FFMA.FTZ R198, R15, R0, -R2 ;  /* 0x000000000fc67223 */ /* 0x000fe20000010802 */
[----:B------:R-:W-:-:S02]  /*5e90*/  FSEL R2, R5, RZ, P0 ;  /* 0x000000ff05027208 */ /* 0x000fc40000000000 */
[----:B-1----:R-:W-:Y:S01]  /*5ea0*/  FMNMX.FTZ R13, R13, R6, !PT ;  /* 0x000000060d0d7209 */ /* 0x002fe20007810000 */
[----:B------:R-:W-:Y:S02]  /*5eb0*/  IMAD.SHL.U32 R192, R195, 0x4, RZ ;  /* 0x00000004c3c07824 */ /* 0x000fe400078e00ff */
[-CC-:B------:R-:W-:Y:S02]  /*5ec0*/  FFMA.FTZ R8, R16, R0.reuse, -R2.reuse ;  /* 0x0000000010087223 */ /* 0x180fe40000010802 */
[--C-:B------:R-:W-:Y:S01]  /*5ed0*/  FFMA.FTZ R7, R202, R0, -R2.reuse ;  /* 0x00000000ca077223 */ /* 0x100fe20000010802 */
[----:B------:R-:W-:Y:S01]  /*5ee0*/  FSETP.NEU.FTZ.AND P1, PT, R134, -INF , PT ;  /* 0xff8000008600780b */ /* 0x000fe20003f3d000 */
[C---:B------:R-:W-:Y:S01]  /*5ef0*/  FMUL.FTZ R3, R0.reuse, R134 ;  /* 0x0000008600037220 */ /* 0x040fe20000410000 */
[----:B------:R-:W-:Y:S01]  /*5f00*/  FSETP.NEU.FTZ.AND P0, PT, R13, -INF , PT ;  /* 0xff8000000d00780b */ /* 0x000fe20003f1d000 */
[----:B------:R-:W-:Y:S01]  /*5f10*/  FMUL.FTZ R6, R0, R13 ;  /* 0x0000000d00067220 */ /* 0x000fe20000410000 */
[----:B------:R-:W-:Y:S01]  /*5f20*/  LOP3.LUT R5, R247, R192, RZ, 0x3c, !PT ;  /* 0x000000c0f7057212 */ /* 0x000fe200078e3cff */
[----:B------:R-:W-:Y:S01]  /*5f30*/  IMAD.WIDE.U32 R216, R244, -0x2daee0ad, RZ ;  /* 0xd2511f53f4d87825 */ /* 0x000fe200078e00ff */
[----:B------:R-:W-:Y:S01]  /*5f40*/  FSEL R3, R3, RZ, P1 ;  /* 0x000000ff03037208 */ /* 0x000fe20000800000 */
[----:B------:R-:W-:Y:S02]  /*5f50*/  MUFU.EX2 R8, R8 ;  /* 0x0000000800087308 */ /* 0x000fe40000000800 */
[----:B------:R-:W-:-:S02]  /*5f60*/  FFMA.FTZ R18, R178, R0, -R2 ;  /* 0x00000000b2127223 */ /* 0x000fc40000010802 */
[-CC-:B------:R-:W-:Y:S02]  /*5f70*/  FFMA.FTZ R26, R174, R0.reuse, -R2.reuse ;  /* 0x00000000ae1a7223 */ /* 0x180fe40000010802 */
[----:B------:R-:W-:Y:S02]  /*5f80*/  IMAD.MOV.U32 R61, RZ, RZ, R223 ;  /* 0x000000ffff3d7224 */ /* 0x000fe400078e00df */
[-CC-:B------:R-:W-:Y:S01]  /*5f90*/  FFMA.FTZ R15, R203, R0.reuse, -R2.reuse ;  /* 0x00000000cb0f7223 */ /* 0x180fe20000010802 */
[----:B------:R-:W1:Y:S01]  /*5fa0*/  MUFU.EX2 R7, R7 ;  /* 0x0000000700077308 */ /* 0x000e620000000800 */
[-CC-:B------:R-:W-:Y:S02]  /*5fb0*/  FFMA.FTZ R16, R200, R0.reuse, -R2.reuse ;  /* 0x00000000c8107223 */ /* 0x180fe40000010802 */
[-CC-:B------:R-:W-:Y:S02]  /*5fc0*/  FFMA.FTZ R17, R183, R0.reuse, -R2.reuse ;  /* 0x00000000b7117223 */ /* 0x180fe40000010802 */
[----:B------:R-:W-:-:S02]  /*5fd0*/  FFMA.FTZ R29, R170, R0, -R2 ;  /* 0x00000000aa1d7223 */ /* 0x000fc40000010802 */
[-CC-:B------:R-:W-:Y:S02]  /*5fe0*/  FFMA.FTZ R31, R158, R0.reuse, -R2.reuse ;  /* 0x000000009e1f7223 */ /* 0x180fe40000010802 */
[-CC-:B------:R-:W-:Y:S02]  /*5ff0*/  FFMA.FTZ R36, R154, R0.reuse, -R2.reuse ;  /* 0x000000009a247223 */ /* 0x180fe40000010802 */
[-CC-:B------:R-:W-:Y:S02]  /*6000*/  FFMA.FTZ R37, R152, R0.reuse, -R2.reuse ;  /* 0x0000000098257223 */ /* 0x180fe40000010802 */
        /* <DEDUP_REMOVED lines=20> */
[----:B------:R-:W-:Y:S01]  /*6150*/  FFMA.FTZ R228, R19, R0, -R2 ;  /* 0x0000000013e47223 */ /* 0x000fe20000010802 */
[----:B------:R-:W-:Y:S01]  /*6160*/  FSEL R2, R6, RZ, P0 ;  /* 0x000000ff06027208 */ /* 0x000fe20000000000 */
[----:B------:R-:W-:Y:S01]  /*6170*/  IMAD.WIDE.U32 R234, R61, -0x326172a9, RZ ;  /* 0xcd9e8d573dea7825 */ /* 0x000fe200078e00ff */
[----:B------:R-:W-:-:S02]  /*6180*/  LOP3.LUT R5, R5, R217, RZ, 0x3c, !PT ;  /* 0x000000d905057212 */ /* 0x000fc400078e3cff */
[----:B------:R-:W-:Y:S01]  /*6190*/  LOP3.LUT R60, R246, R221, RZ, 0x3c, !PT ;  /* 0x000000ddf63c7212 */ /* 0x000fe200078e3cff */
[----:B------:R-:W-:Y:S01]  /*61a0*/  IMAD.MOV.U32 R160, RZ, RZ, R222 ;  /* 0x000000ffffa07224 */ /* 0x000fe200078e00de */
[----:B------:R2:W-:Y:S01]  /*61b0*/  STL [R1+0x348], R135 ;  /* 0x0003488701007387 */ /* 0x0005e20000100800 */
        /* <DEDUP_REMOVED lines=10> */
[-C--:B------:R-:W-:Y:S01]  /*6260*/  FFMA.FTZ R44, R210, R0.reuse, -R2 ;  /* 0x00000000d22c7223 */ /* 0x080fe20000010802 */
[----:B------:R-:W-:Y:S01]  /*6270*/  IADD3 R240, R246, -0x61c88647, RZ ;  /* 0x9e3779b9f6f07810 */ /* 0x000fe20007ffe0ff */
        /* <DEDUP_REMOVED lines=21> */
[-C--:B------:R-:W-:Y:S02]  /*63d0*/  FFMA.FTZ R188, R54, R0.reuse, -R3 ;  /* 0x0000000036bc7223 */ /* 0x080fe40000010803 */
        /* <DEDUP_REMOVED lines=30> */
[----:B------:R-:W-:Y:S01]  /*65c0*/  FFMA.FTZ R161, R35, R0, -R2 ;  /* 0x0000000023a17223 */ /* 0x000fe20000010802 */
[----:B------:R-:W-:Y:S01]  /*65d0*/  LOP3.LUT R0, R60, R235, RZ, 0x3c, !PT ;  /* 0x000000eb3c007212 */ /* 0x000fe200078e3cff */
[----:B------:R-:W-:Y:S01]  /*65e0*/  IMAD.WIDE.U32 R50, R5, -0x326172a9, RZ ;  /* 0xcd9e8d5705327825 */ /* 0x000fe200078e00ff */
[----:B------:R-:W-:-:S03]  /*65f0*/  IADD3 R190, R247, -0x4498517b, RZ ;  /* 0xbb67ae85f7be7810 */ /* 0x000fc60007ffe0ff */
[----:B------:R-:W-:Y:S01]  /*6600*/  IMAD.WIDE.U32 R138, R0, -0x2daee0ad, RZ ;  /* 0xd2511f53008a7825 */ /* 0x000fe200078e00ff */
[----:B------:R-:W-:Y:S02]  /*6610*/  LOP3.LUT R6, R51, R240, R234, 0x96, !PT ;  /* 0x000000f033067212 */ /* 0x000fe400078e96ea */
[----:B-1----:R-:W-:Y:S01]  /*6620*/  F2FP.PACK_AB R20, R7, R8 ;  /* 0x000000080714723e */ /* 0x002fe200000000ff */
[----:B------:R-:W-:Y:S01]  /*6630*/  FADD.FTZ R33, R8, R7 ;  /* 0x0000000708217221 */ /* 0x000fe20000010000 */
[----:B------:R-:W-:Y:S01]  /*6640*/  LOP3.LUT R0, R139, R190, R216, 0x96, !PT ;  /* 0x000000be8b007212 */ /* 0x000fe200078e96d8 */
[----:B------:R-:W-:Y:S01]  /*6650*/  IMAD.WIDE.U32 R6, R6, -0x2daee0ad, RZ ;  /* 0xd2511f5306067825 */ /* 0x000fe200078e00ff */
[----:B------:R-:W-:Y:S02]  /*6660*/  IADD3 R241, R247, 0x76cf5d0a, RZ ;  /* 0x76cf5d0af7f17810 */ /* 0x000fe40007ffe0ff */
[----:B------:R-:W-:Y:S01]  /*6670*/  IADD3 R239, R246, 0x3c6ef372, RZ ;  /* 0x3c6ef372f6ef7810 */ /* 0x000fe20007ffe0ff */
[----:B------:R-:W-:Y:S01]  /*6680*/  IMAD.WIDE.U32 R132, R0, -0x326172a9, RZ ;  /* 0xcd9e8d5700847825 */ /* 0x000fe200078e00ff */
[----:B------:R-:W-:-:S02]  /*6690*/  LOP3.LUT R10, R7, R241, R138, 0x96, !PT ;  /* 0x000000f1070a7212 */ /* 0x000fc400078e968a */
[----:B------:R-:W-:Y:S02]  /*66a0*/  IADD3 R233, R246, -0x255992d5, RZ ;  /* 0xdaa66d2bf6e97810 */ /* 0x000fe40007ffe0ff */
[----:B------:R-:W-:Y:S01]  /*66b0*/  LOP3.LUT R2, R133, R239, R50, 0x96, !PT ;  /* 0x000000ef85027212 */ /* 0x000fe200078e9632 */
[----:B------:R-:W-:Y:S01]  /*66c0*/  IMAD.WIDE.U32 R10, R10, -0x326172a9, RZ ;  /* 0xcd9e8d570a0a7825 */ /* 0x000fe200078e00ff */
[----:B------:R-:W-:-:S03]  /*66d0*/  IADD3 R242, R247, 0x32370b8f, RZ ;  /* 0x32370b8ff7f27810 */ /* 0x000fc60007ffe0ff */
[----:B------:R-:W-:Y:S01]  /*66e0*/  IMAD.WIDE.U32 R2, R2, -0x2daee0ad, RZ ;  /* 0xd2511f5302027825 */ /* 0x000fe200078e00ff */
[----:B------:R-:W-:Y:S02]  /*66f0*/  LOP3.LUT R8, R11, R233, R132, 0x96, !PT ;  /* 0x000000e90b087212 */ /* 0x000fe400078e9684 */
[----:B------:R-:W-:Y:S02]  /*6700*/  IADD3 R251, R247, -0x126145ec, RZ ;  /* 0xed9eba14f7fb7810 */ /* 0x000fe40007ffe0ff */
[----:B------:R-:W-:Y:S01]  /*6710*/  LOP3.LUT R3, R3, R242, R6, 0x96, !PT ;  /* 0x000000f203037212 */ /* 0x000fe200078e9606 */
[----:B------:R-:W-:Y:S01]  /*6720*/  IMAD.WIDE.U32 R8, R8, -0x2daee0ad, RZ ;  /* 0xd2511f5308087825 */ /* 0x000fe200078e00ff */
[----:B------:R-:W-:-:S04]  /*6730*/  IADD3 R249, R246, 0x78dde6e4, RZ ;  /* 0x78dde6e4f6f97810 */ /* 0x000fc80007ffe0ff */
[----:B------:R-:W-:Y:S01]  /*6740*/  LOP3.LUT R6, R9, R251, R2, 0x96, !PT ;  /* 0x000000fb09067212 */ /* 0x000fe200078e9602 */
[----:B------:R-:W-:-:S05]  /*6750*/  IMAD.WIDE.U32 R2, R3, -0x326172a9, RZ ;  /* 0xcd9e8d5703027825 */ /* 0x000fca00078e00ff */
[----:B------:R-:W-:Y:S01]  /*6760*/  LOP3.LUT R10, R3, R249, R10, 0x96, !PT ;  /* 0x000000f9030a7212 */ /* 0x000fe200078e960a */
[----:B------:R-:W-:Y:S01]  /*6770*/  IMAD.WIDE.U32 R6, R6, -0x326172a9, RZ ;  /* 0xcd9e8d5706067825 */ /* 0x000fe200078e00ff */
[----:B------:R-:W-:Y:S02]  /*6780*/  IADD3 R245, R246, 0x1715609d, RZ ;  /* 0x1715609df6f57810 */ /* 0x000fe40007ffe0ff */
[----:B------:R-:W-:Y:S01]  /*6790*/  IADD3 R243, R247, -0x56f99767, RZ ;  /* 0xa9066899f7f37810 */ /* 0x000fe20007ffe0ff */
[----:B------:R-:W-:Y:S01]  /*67a0*/  IMAD.WIDE.U32 R10, R10, -0x2daee0ad, RZ ;  /* 0xd2511f530a0a7825 */ /* 0x000fe200078e00ff */
[----:B------:R-:W-:-:S04]  /*67b0*/  LOP3.LUT R14, R7, R245, R2, 0x96, !PT ;  /* 0x000000f5070e7212 */ /* 0x000fc800078e9602 */
[----:B------:R-:W-:-:S05]  /*67c0*/  LOP3.LUT R2, R11, R243, R8, 0x96, !PT ;  /* 0x000000f30b027212 */ /* 0x000fca00078e9608 */
[----:B------:R-:W-:-:S05]  /*67d0*/  IMAD.WIDE.U32 R2, R2, -0x326172a9, RZ ;  /* 0xcd9e8d5702027825 */ /* 0x000fca00078e00ff */
[----:B------:R-:W-:-:S04]  /*67e0*/  LOP3.LUT R0, R3, R177, R6, 0x96, !PT ;  /* 0x000000b103007212 */ /* 0x000fc800078e9606 */
[----:B------:R-:W-:-:S04]  /*67f0*/  LOP3.LUT R5, R0, 0xff, RZ, 0xc0, !PT ;  /* 0x000000ff00057812 */ /* 0x000fc800078ec0ff */
[----:B------:R-:W-:Y:S02]  /*6800*/  ISETP.GE.U32.AND P2, PT, R191, R5, PT ;  /* 0x00000005bf00720c */ /* 0x000fe40003f46070 */
[----:B------:R-:W-:-:S04]  /*6810*/  LOP3.LUT R5, R0, 0xffff, RZ, 0xc0, !PT ;  /* 0x0000ffff00057812 */ /* 0x000fc800078ec0ff */
[----:B------:R-:W-:Y:S01]  /*6820*/  SHF.R.U32.HI R5, RZ, 0x8, R5 ;  /* 0x00000008ff057819 */ /* 0x000fe20000011605 */
[----:B------:R-:W1:Y:S03]  /*6830*/  MUFU.EX2 R15, R15 ;  /* 0x0000000f000f7308 */ /* 0x000e660000000800 */
[----:B------:R-:W-:-:S04]  /*6840*/  LOP3.LUT R5, R5, 0xffff, RZ, 0xc0, !PT ;  /* 0x0000ffff05057812 */ /* 0x000fc800078ec0ff */
[----:B------:R-:W-:Y:S01]  /*6850*/  ISETP.GE.U32.AND P1, PT, R191, R5, PT ;  /* 0x00000005bf00720c */ /* 0x000fe20003f26070 */
[----:B------:R-:W2:Y:S01]  /*6860*/  MUFU.EX2 R7, R16 ;  /* 0x0000001000077308 */ /* 0x000ea20000000800 */
[--C-:B------:R-:W-:Y:S02]  /*6870*/  SHF.R.U32.HI R5, RZ, 0x10, R0.reuse ;  /* 0x00000010ff057819 */ /* 0x100fe40000011600 */
[----:B------:R-:W-:-:S05]  /*6880*/  SHF.R.U32.HI R0, RZ, 0x18, R0 ;  /* 0x00000018ff007819 */ /* 0x000fca0000011600 */
[----:B------:R-:W3:Y:S01]  /*6890*/  MUFU.EX2 R17, R17 ;  /* 0x0000001100117308 */ /* 0x000ee20000000800 */
[----:B------:R-:W-:Y:S02]  /*68a0*/  ISETP.GE.U32.AND P0, PT, R191, R0, PT ;  /* 0x00000000bf00720c */ /* 0x000fe40003f06070 */
[----:B------:R-:W-:-:S05]  /*68b0*/  LOP3.LUT R0, R2, 0xff, RZ, 0xc0, !PT ;  /* 0x000000ff02007812 */ /* 0x000fca00078ec0ff */
[----:B------:R-:W4:Y:S01]  /*68c0*/  MUFU.EX2 R9, R18 ;  /* 0x0000001200097308 */ /* 0x000f220000000800 */
[----:B------:R-:W-:Y:S01]  /*68d0*/  ISETP.GE.U32.AND P5, PT, R191, R0, PT ;  /* 0x00000000bf00720c */ /* 0x000fe20003fa6070 */
[----:B-1----:R-:W-:-:S06]  /*68e0*/  FADD.FTZ R0, R15, R33 ;  /* 0x000000210f007221 */ /* 0x002fcc0000010000 */
[----:B------:R-:W-:Y:S01]  /*68f0*/  MUFU.EX2 R19, R19 ;  /* 0x0000001300137308 */ /* 0x000fe20000000800 */
[----:B--2---:R-:W-:-:S07]  /*6900*/  FADD.FTZ R0, R7, R0 ;  /* 0x0000000007007221 */ /* 0x004fce0000010000 */
[----:B------:R-:W1:Y:S01]  /*6910*/  MUFU.EX2 R8, R21 ;  /* 0x0000001500087308 */ /* 0x000e620000000800 */
[----:B------:R-:W-:Y:S01]  /*6920*/  LOP3.LUT R5, R5, 0xff, RZ, 0xc0, !PT ;  /* 0x000000ff05057812 */ /* 0x000fe200078ec0ff */
[----:B---3--:R-:W-:Y:S01]  /*6930*/  FADD.FTZ R0, R17, R0 ;  /* 0x0000000011007221 */ /* 0x008fe20000010000 */
[----:B------:R-:W-:Y:S02]  /*6940*/  PRMT R157, R20, 0x7610, R157 ;  /* 0x00007610149d7816 */ /* 0x000fe4000000009d */
[----:B------:R-:W-:Y:S01]  /*6950*/  ISETP.GE.U32.AND P4, PT, R191, R5, PT ;  /* 0x00000005bf00720c */ /* 0x000fe20003f86070 */
[----:B----4-:R-:W-:Y:S01]  /*6960*/  FADD.FTZ R11, R9, R0 ;  /* 0x00000000090b7221 */ /* 0x010fe20000010000 */
[----:B------:R-:W-:Y:S01]  /*6970*/  LOP3.LUT R3, R2, 0xffff, RZ, 0xc0, !PT ;  /* 0x0000ffff02037812 */ /* 0x000fe200078ec0ff */
[----:B------:R-:W2:Y:S01]  /*6980*/  MUFU.EX2 R16, R22 ;  /* 0x0000001600107308 */ /* 0x000ea20000000800 */
[--C-:B------:R-:W-:Y:S02]  /*6990*/  SHF.R.U32.HI R5, RZ, 0x10, R2.reuse ;  /* 0x00000010ff057819 */ /* 0x100fe40000011602 */
[----:B------:R-:W-:-:S02]  /*69a0*/  SHF.R.U32.HI R2, RZ, 0x18, R2 ;  /* 0x00000018ff027819 */ /* 0x000fc40000011602 */
[----:B------:R-:W-:Y:S01]  /*69b0*/  F2FP.PACK_AB R7, R7, R15 ;  /* 0x0000000f0707723e */ /* 0x000fe200000000ff */
[----:B------:R-:W-:Y:S01]  /*69c0*/  @!P2 HADD2 R42, -R157.H0_H0, -RZ.H0_H0 ;  /* 0xa00000ff9d2aa230 */ /* 0x000fe20000000900 */
[----:B-1----:R-:W-:Y:S01]  /*69d0*/  F2FP.PACK_AB R0, R8, R19 ;  /* 0x000000130800723e */ /* 0x002fe200000000ff */
[----:B------:R-:W1:Y:S01]  /*69e0*/  MUFU.EX2 R15, R23 ;  /* 0x00000017000f7308 */ /* 0x000e620000000800 */
[----:B------:R-:W-:Y:S02]  /*69f0*/  PRMT R156, R20, 0x7632, R156 ;  /* 0x00007632149c7816 */ /* 0x000fe4000000009c */
[----:B------:R-:W-:Y:S02]  /*6a00*/  ISETP.GE.U32.AND P3, PT, R191, R2, PT ;  /* 0x00000002bf00720c */ /* 0x000fe40003f66070 */
[C---:B------:R-:W-:Y:S02]  /*6a10*/  PRMT R155, R0.reuse, 0x7632, R155 ;  /* 0x00007632009b7816 */ /* 0x040fe4000000009b */
[----:B------:R-:W-:-:S02]  /*6a20*/  PRMT R154, R0, 0x7610, R154 ;  /* 0x00007610009a7816 */ /* 0x000fc4000000009a */
[----:B------:R-:W-:Y:S02]  /*6a30*/  LOP3.LUT R2, R5, 0xff, RZ, 0xc0, !PT ;  /* 0x000000ff05027812 */ /* 0x000fe400078ec0ff */
[----:B------:R-:W-:Y:S01]  /*6a40*/  SHF.R.U32.HI R0, RZ, 0x8, R3 ;  /* 0x00000008ff007819 */ /* 0x000fe20000011603 */
[----:B------:R-:W-:Y:S01]  /*6a50*/  @!P1 HADD2 R35, -R156.H0_H0, -RZ.H0_H0 ;  /* 0xa00000ff9c239230 */ /* 0x000fe20000000900 */
[----:B------:R-:W-:Y:S02]  /*6a60*/  PRMT R232, R157, 0x5410, R156 ;  /* 0x000054109de87816 */ /* 0x000fe4000000009c */
[----:B------:R-:W-:Y:S01]  /*6a70*/  @!P2 PRMT R157, R42, 0x5410, RZ ;  /* 0x000054102a9da816 */ /* 0x000fe200000000ff */
[----:B------:R-:W-:Y:S01]  /*6a80*/  FADD.FTZ R6, R19, R8 ;  /* 0x0000000813067221 */ /* 0x000fe20000010000 */
[----:B------:R-:W-:Y:S01]  /*6a90*/  ISETP.GE.U32.AND P2, PT, R191, R2, PT ;  /* 0x00000002bf00720c */ /* 0x000fe20003f46070 */
[----:B------:R-:W-:Y:S01]  /*6aa0*/  IMAD.WIDE.U32 R2, R14, -0x2daee0ad, RZ ;  /* 0xd2511f530e027825 */ /* 0x000fe200078e00ff */
[----:B------:R-:W-:-:S02]  /*6ab0*/  LOP3.LUT R0, R0, 0xffff, RZ, 0xc0, !PT ;  /* 0x0000ffff00007812 */ /* 0x000fc400078ec0ff */
[----:B------:R-:W-:Y:S01]  /*6ac0*/  IADD3 R173, R247, 0x646e171e, RZ ;  /* 0x646e171ef7ad7810 */ /* 0x000fe20007ffe0ff */
[----:B--2---:R-:W-:Y:S01]  /*6ad0*/  FADD.FTZ R5, R16, R6 ;  /* 0x0000000610057221 */ /* 0x004fe20000010000 */
[----:B------:R-:W-:Y:S02]  /*6ae0*/  @!P1 PRMT R156, R35, 0x5410, RZ ;  /* 0x00005410239c9816 */ /* 0x000fe400000000ff */
[----:B------:R-:W-:Y:S02]  /*6af0*/  ISETP.GE.U32.AND P1, PT, R191, R0, PT ;  /* 0x00000000bf00720c */ /* 0x000fe40003f26070 */
[----:B------:R-:W-:Y:S01]  /*6b00*/  LOP3.LUT R0, R3, R173, R10, 0x96, !PT ;  /* 0x000000ad03007212 */ /* 0x000fe200078e960a */
[----:B------:R-:W-:Y:S01]  /*6b10*/  @!P0 HADD2 R45, -R155.H0_H0, -RZ.H0_H0 ;  /* 0xa00000ff9b2d8230 */ /* 0x000fe20000000900 */
[----:B-1----:R-:W-:Y:S02]  /*6b20*/  FADD.FTZ R8, R15, R5 ;  /* 0x000000050f087221 */ /* 0x002fe40000010000 */
[----:B------:R-:W-:Y:S01]  /*6b30*/  LOP3.LUT R5, R0, 0xff, RZ, 0xc0, !PT ;  /* 0x000000ff00057812 */ /* 0x000fe200078ec0ff */
[----:B------:R-:W-:Y:S01]  /*6b40*/  @!P4 HADD2 R47, -R154.H0_H0, -RZ.H0_H0 ;  /* 0xa00000ff9a2fc230 */ /* 0x000fe20000000900 */
[----:B------:R-:W-:-:S02]  /*6b50*/  PRMT R136, R154, 0x5410, R155 ;  /* 0x000054109a887816 */ /* 0x000fc4000000009b */
[----:B------:R-:W-:Y:S02]  /*6b60*/  @!P0 PRMT R155, R45, 0x5410, RZ ;  /* 0x000054102d9b8816 */ /* 0x000fe400000000ff */
[----:B------:R-:W-:Y:S02]  /*6b70*/  ISETP.GE.U32.AND P0, PT, R191, R5, PT ;  /* 0x00000005bf00720c */ /* 0x000fe40003f06070 */
[--C-:B------:R-:W-:Y:S02]  /*6b80*/  SHF.R.U32.HI R5, RZ, 0x18, R0.reuse ;  /* 0x00000018ff057819 */ /* 0x100fe40000011600 */
[----:B------:R-:W-:Y:S02]  /*6b90*/  @!P4 PRMT R154, R47, 0x5410, RZ ;  /* 0x000054102f9ac816 */ /* 0x000fe400000000ff */
[----:B------:R-:W-:Y:S02]  /*6ba0*/  ISETP.GE.U32.AND P4, PT, R191, R5, PT ;  /* 0x00000005bf00720c */ /* 0x000fe40003f86070 */
[----:B------:R-:W-:-:S02]  /*6bb0*/  SHF.R.U32.HI R5, RZ, 0x10, R0 ;  /* 0x00000010ff057819 */ /* 0x000fc40000011600 */
[----:B------:R-:W-:Y:S01]  /*6bc0*/  LOP3.LUT R0, R0, 0xffff, RZ, 0xc0, !PT ;  /* 0x0000ffff00007812 */ /* 0x000fe200078ec0ff */
[----:B------:R-:W1:Y:S01]  /*6bd0*/  MUFU.EX2 R10, R30 ;  /* 0x0000001e000a7308 */ /* 0x000e620000000800 */
[----:B------:R-:W-:Y:S02]  /*6be0*/  PRMT R153, R7, 0x7632, R153 ;  /* 0x0000763207997816 */ /* 0x000fe40000000099 */
[----:B------:R-:W-:Y:S02]  /*6bf0*/  F2FP.PACK_AB R6, R15, R16 ;  /* 0x000000100f06723e */ /* 0x000fe400000000ff */
[----:B------:R-:W-:Y:S01]  /*6c00*/  SHF.R.U32.HI R0, RZ, 0x8, R0 ;  /* 0x00000008ff007819 */ /* 0x000fe20000011600 */
[----:B------:R-:W-:Y:S01]  /*6c10*/  @!P1 HADD2 R54, -R153.H0_H0, -RZ.H0_H0 ;  /* 0xa00000ff99369230 */ /* 0x000fe20000000900 */
[----:B------:R-:W-:Y:S02]  /*6c20*/  PRMT R152, R7, 0x7610, R152 ;  /* 0x0000761007987816 */ /* 0x000fe40000000098 */
[----:B------:R-:W-:Y:S01]  /*6c30*/  PRMT R151, R6, 0x7632, R151 ;  /* 0x0000763206977816 */ /* 0x000fe20000000097 */
[----:B------:R-:W2:Y:S01]  /*6c40*/  MUFU.EX2 R7, R32 ;  /* 0x0000002000077308 */ /* 0x000ea20000000800 */
[----:B------:R-:W-:-:S02]  /*6c50*/  LOP3.LUT R0, R0, 0xffff, RZ, 0xc0, !PT ;  /* 0x0000ffff00007812 */ /* 0x000fc400078ec0ff */
[----:B------:R-:W-:Y:S01]  /*6c60*/  PRMT R163, R152, 0x5410, R153 ;  /* 0x0000541098a37816 */ /* 0x000fe20000000099 */
[----:B------:R-:W-:Y:S01]  /*6c70*/  @!P3 HADD2 R55, -R151.H0_H0, -RZ.H0_H0 ;  /* 0xa00000ff9737b230 */ /* 0x000fe20000000900 */
[----:B------:R-:W-:Y:S02]  /*6c80*/  @!P1 PRMT R153, R54, 0x5410, RZ ;  /* 0x0000541036999816 */ /* 0x000fe400000000ff */
[----:B------:R-:W-:Y:S02]  /*6c90*/  PRMT R150, R6, 0x7610, R150 ;  /* 0x0000761006967816 */ /* 0x000fe40000000096 */
[----:B------:R-:W-:Y:S02]  /*6ca0*/  ISETP.GE.U32.AND P1, PT, R191, R0, PT ;  /* 0x00000000bf00720c */ /* 0x000fe40003f26070 */
[----:B------:R-:W-:Y:S02]  /*6cb0*/  LOP3.LUT R0, R2, 0xff, RZ, 0xc0, !PT ;  /* 0x000000ff02007812 */ /* 0x000fe400078ec0ff */
[----:B------:R-:W-:-:S02]  /*6cc0*/  PRMT R250, R150, 0x5410, R151 ;  /* 0x0000541096fa7816 */ /* 0x000fc40000000097 */
[----:B------:R-:W-:Y:S02]  /*6cd0*/  @!P3 PRMT R151, R55, 0x5410, RZ ;  /* 0x000054103797b816 */ /* 0x000fe400000000ff */
[----:B------:R-:W-:Y:S01]  /*6ce0*/  ISETP.GE.U32.AND P3, PT, R191, R0, PT ;  /* 0x00000000bf00720c */ /* 0x000fe20003f66070 */
[----:B-1----:R-:W-:Y:S01]  /*6cf0*/  FADD.FTZ R0, R10, R8 ;  /* 0x000000080a007221 */ /* 0x002fe20000010000 */
[----:B------:R-:W-:Y:S01]  /*6d00*/  F2FP.PACK_AB R9, R9, R17 ;  /* 0x000000110909723e */ /* 0x000fe200000000ff */
[----:B------:R-:W1:Y:S01]  /*6d10*/  MUFU.EX2 R16, R26 ;  /* 0x0000001a00107308 */ /* 0x000e620000000800 */
[----:B------:R-:W-:Y:S01]  /*6d20*/  @!P5 HADD2 R52, -R152.H0_H0, -RZ.H0_H0 ;  /* 0xa00000ff9834d230 */ /* 0x000fe20000000900 */
[----:B------:R-:W-:Y:S01]  /*6d30*/  LOP3.LUT R3, R2, 0xffff, RZ, 0xc0, !PT ;  /* 0x0000ffff02037812 */ /* 0x000fe200078ec0ff */
[----:B--2---:R-:W-:Y:S01]  /*6d40*/  FADD.FTZ R6, R7, R0 ;  /* 0x0000000007067221 */ /* 0x004fe20000010000 */
[C---:B------:R-:W-:Y:S02]  /*6d50*/  PRMT R149, R9.reuse, 0x7610, R149 ;  /* 0x0000761009957816 */ /* 0x040fe40000000095 */
[----:B------:R-:W-:-:S02]  /*6d60*/  PRMT R148, R9, 0x7632, R148 ;  /* 0x0000763209947816 */ /* 0x000fc40000000094 */
[----:B------:R-:W2:Y:S01]  /*6d70*/  MUFU.EX2 R15, R29 ;  /* 0x0000001d000f7308 */ /* 0x000ea20000000800 */
[----:B------:R-:W-:Y:S02]  /*6d80*/  F2FP.PACK_AB R0, R7, R10 ;  /* 0x0000000a0700723e */ /* 0x000fe400000000ff */
[----:B------:R-:W-:Y:S02]  /*6d90*/  LOP3.LUT R5, R5, 0xff, RZ, 0xc0, !PT ;  /* 0x000000ff05057812 */ /* 0x000fe400078ec0ff */
[----:B------:R-:W-:-:S03]  /*6da0*/  SHF.R.U32.HI R3, RZ, 0x8, R3 ;  /* 0x00000008ff037819 */ /* 0x000fc60000011603 */
[----:B------:R-:W3:Y:S01]  /*6db0*/  MUFU.EX2 R7, R38 ;  /* 0x0000002600077308 */ /* 0x000ee20000000800 */
[----:B------:R-:W-:Y:S01]  /*6dc0*/  @!P5 PRMT R152, R52, 0x5410, RZ ;  /* 0x000054103498d816 */ /* 0x000fe200000000ff */
[----:B------:R-:W-:Y:S01]  /*6dd0*/  @!P2 HADD2 R56, -R150.H0_H0, -RZ.H0_H0 ;  /* 0xa00000ff9638a230 */ /* 0x000fe20000000900 */
[----:B------:R-:W-:Y:S01]  /*6de0*/  ISETP.GE.U32.AND P5, PT, R191, R5, PT ;  /* 0x00000005bf00720c */ /* 0x000fe20003fa6070 */
[----:B------:R-:W-:-:S04]  /*6df0*/  @!P0 HADD2 R58, -R149.H0_H0, -RZ.H0_H0 ;  /* 0xa00000ff953a8230 */ /* 0x000fc80000000900 */
[----:B------:R-:W4:Y:S01]  /*6e00*/  MUFU.EX2 R9, R41 ;  /* 0x0000002900097308 */ /* 0x000f220000000800 */
[----:B------:R-:W-:Y:S02]  /*6e10*/  SHF.R.U32.HI R5, RZ, 0x10, R2 ;  /* 0x00000010ff057819 */ /* 0x000fe40000011602 */
[C---:B------:R-:W-:Y:S02]  /*6e20*/  PRMT R144, R0.reuse, 0x7632, R144 ;  /* 0x0000763200907816 */ /* 0x040fe40000000090 */
[----:B------:R-:W-:Y:S02]  /*6e30*/  PRMT R142, R0, 0x7610, R142 ;  /* 0x00007610008e7816 */ /* 0x000fe4000000008e */
[----:B------:R-:W-:Y:S01]  /*6e40*/  SHF.R.U32.HI R2, RZ, 0x18, R2 ;  /* 0x00000018ff027819 */ /* 0x000fe20000011602 */
[----:B------:R2:W-:Y:S01]  /*6e50*/  MUFU.EX2 R18, R31 ;  /* 0x0000001f00127308 */ /* 0x0005e20000000800 */
[----:B------:R-:W-:Y:S01]  /*6e60*/  LOP3.LUT R0, R3, 0xffff, RZ, 0xc0, !PT ;  /* 0x0000ffff03007812 */ /* 0x000fe200078ec0ff */
[----:B------:R-:W-:Y:S01]  /*6e70*/  @!P1 HADD2 R57, -R148.H0_H0, -RZ.H0_H0 ;  /* 0xa00000ff94399230 */ /* 0x000fe20000000900 */
[----:B------:R-:W-:-:S02]  /*6e80*/  @!P2 PRMT R150, R56, 0x5410, RZ ;  /* 0x000054103896a816 */ /* 0x000fc400000000ff */
[----:B------:R-:W-:Y:S01]  /*6e90*/  ISETP.GE.U32.AND P2, PT, R191, R0, PT ;  /* 0x00000000bf00720c */ /* 0x000fe20003f46070 */
[----:B-1----:R-:W-:Y:S02]  /*6ea0*/  FADD.FTZ R0, R16, R11 ;  /* 0x0000000b10007221 */ /* 0x002fe40000010000 */
[----:B------:R-:W-:Y:S01]  /*6eb0*/  MUFU.EX2 R24, R24 ;  /* 0x0000001800187308 */ /* 0x000fe20000000800 */
[----:B--2---:R-:W-:Y:S01]  /*6ec0*/  IMAD.MOV.U32 R31, RZ, RZ, R211 ;  /* 0x000000ffff1f7224 */ /* 0x004fe200078e00d3 */
[----:B------:R-:W-:-:S06]  /*6ed0*/  PRMT R211, R149, 0x5410, R148 ;  /* 0x0000541095d37816 */ /* 0x000fcc0000000094 */
[----:B------:R-:W1:Y:S01]  /*6ee0*/  MUFU.EX2 R25, R25 ;  /* 0x0000001900197308 */ /* 0x000e620000000800 */
[----:B------:R-:W-:Y:S02]  /*6ef0*/  @!P0 PRMT R149, R58, 0x5410, RZ ;  /* 0x000054103a958816 */ /* 0x000fe400000000ff */
[----:B------:R-:W-:Y:S02]  /*6f00*/  ISETP.GE.U32.AND P0, PT, R191, R2, PT ;  /* 0x00000002bf00720c */ /* 0x000fe40003f06070 */
[----:B------:R-:W-:Y:S01]  /*6f10*/  LOP3.LUT R2, R5, 0xff, RZ, 0xc0, !PT ;  /* 0x000000ff05027812 */ /* 0x000fe200078ec0ff */
[----:B------:R-:W-:Y:S01]  /*6f20*/  FADD.FTZ R5, R15, R0 ;  /* 0x000000000f057221 */ /* 0x000fe20000010000 */
[----:B------:R-:W-:Y:S01]  /*6f30*/  @!P1 PRMT R148, R57, 0x5410, RZ ;  /* 0x0000541039949816 */ /* 0x000fe200000000ff */
[----:B------:R-:W-:Y:S01]  /*6f40*/  MUFU.EX2 R10, R34 ;  /* 0x00000022000a7308 */ /* 0x000fe20000000800 */
[----:B------:R-:W-:Y:S01]  /*6f50*/  ISETP.GE.U32.AND P1, PT, R191, R2, PT ;  /* 0x00000002bf00720c */ /* 0x000fe20003f26070 */
[----:B---3--:R-:W-:Y:S01]  /*6f60*/  FADD.FTZ R2, R7, R6 ;  /* 0x0000000607027221 */ /* 0x008fe20000010000 */
[----:B----4-:R-:W-:-:S05]  /*6f70*/  F2FP.PACK_AB R0, R9, R7 ;  /* 0x000000070900723e */ /* 0x010fca00000000ff */
[----:B------:R-:W2:Y:S08]  /*6f80*/  MUFU.EX2 R8, R40 ;  /* 0x0000002800087308 */ /* 0x000eb00000000800 */
[----:B------:R-:W3:Y:S01]  /*6f90*/  MUFU.EX2 R27, R27 ;  /* 0x0000001b001b7308 */ /* 0x000ee20000000800 */
[----:B------:R-:W-:-:S07]  /*6fa0*/  F2FP.PACK_AB R3, R15, R16 ;  /* 0x000000100f03723e */ /* 0x000fce00000000ff */
[----:B------:R-:W4:Y:S01]  /*6fb0*/  MUFU.EX2 R7, R44 ;  /* 0x0000002c00077308 */ /* 0x000f220000000800 */
[----:B------:R-:W-:-:S07]  /*6fc0*/  PRMT R145, R0, 0x7610, R145 ;  /* 0x0000761000917816 */ /* 0x000fce0000000091 */
[----:B------:R-:W2:Y:S01]  /*6fd0*/  MUFU.EX2 R28, R28 ;  /* 0x0000001c001c7308 */ /* 0x000ea20000000800 */
[----:B------:R-:W-:Y:S01]  /*6fe0*/  PRMT R143, R0, 0x7632, R143 ;  /* 0x00007632008f7816 */ /* 0x000fe2000000008f */
[----:B------:R-:W-:Y:S02]  /*6ff0*/  FADD.FTZ R0, R9, R2 ;  /* 0x0000000209007221 */ /* 0x000fe40000010000 */
[----:B-1----:R-:W-:-:S04]  /*7000*/  FADD.FTZ R2, R24, R25 ;  /* 0x0000001918027221 */ /* 0x002fc80000010000 */
[----:B------:R-:W1:Y:S01]  /*7010*/  MUFU.EX2 R6, R46 ;  /* 0x0000002e00067308 */ /* 0x000e620000000800 */
[C---:B------:R-:W-:Y:S02]  /*7020*/  PRMT R147, R3.reuse, 0x7610, R147 ;  /* 0x0000761003937816 */ /* 0x040fe40000000093 */
[----:B------:R-:W-:-:S05]  /*7030*/  PRMT R146, R3, 0x7632, R146 ;  /* 0x0000763203927816 */ /* 0x000fca0000000092 */
[----:B------:R1:W1:Y:S01]  /*7040*/  MUFU.EX2 R17, R36 ;  /* 0x0000002400117308 */ /* 0x0002620000000800 */
[----:B--2---:R-:W-:Y:S02]  /*7050*/  FADD.FTZ R3, R10, R8 ;  /* 0x000000080a037221 */ /* 0x004fe40000010000 */
[----:B---3--:R-:W-:-:S05]  /*7060*/  FADD.FTZ R2, R27, R2 ;  /* 0x000000021b027221 */ /* 0x008fca0000010000 */
[----:B------:R-:W-:Y:S01]  /*7070*/  MUFU.EX2 R19, R37 ;  /* 0x0000002500137308 */ /* 0x000fe20000000800 */
[----:B----4-:R-:W-:-:S07]  /*7080*/  FADD.FTZ R3, R7, R3 ;  /* 0x0000000307037221 */ /* 0x010fce0000010000 */
[----:B------:R-:W2:Y:S01]  /*7090*/  MUFU.EX2 R14, R43 ;  /* 0x0000002b000e7308 */ /* 0x000ea20000000800 */
[----:B-1----:R-:W-:Y:S01]  /*70a0*/  F2FP.PACK_AB R36, R25, R24 ;  /* 0x000000181924723e */ /* 0x002fe200000000ff */
[----:B------:R-:W-:Y:S01]  /*70b0*/  FADD.FTZ R25, R28, R2 ;  /* 0x000000021c197221 */ /* 0x000fe20000010000 */
[----:B------:R-:W-:Y:S01]  /*70c0*/  F2FP.PACK_AB R41, R8, R10 ;  /* 0x0000000a0829723e */ /* 0x000fe200000000ff */
[----:B------:R-:W-:-:S04]  /*70d0*/  FADD.FTZ R2, R18, R5 ;  /* 0x0000000512027221 */ /* 0x000fc80000010000 */
[----:B------:R-:W-:Y:S01]  /*70e0*/  MUFU.EX2 R20, R39 ;  /* 0x0000002700147308 */ /* 0x000fe20000000800 */
[----:B------:R-:W-:-:S07]  /*70f0*/  FADD.FTZ R24, R6, R3 ;  /* 0x0000000306187221 */ /* 0x000fce0000010000 */
[----:B------:R-:W1:Y:S01]  /*7100*/  MUFU.EX2 R9, R48 ;  /* 0x0000003000097308 */ /* 0x000e620000000800 */
[----:B------:R-:W-:-:S07]  /*7110*/  FADD.FTZ R2, R17, R2 ;  /* 0x0000000211027221 */ /* 0x000fce0000010000 */
[----:B------:R-:W3:Y:S01]  /*7120*/  MUFU.EX2 R8, R49 ;  /* 0x0000003100087308 */ /* 0x000ee20000000800 */
[----:B--2---:R-:W-:Y:S02]  /*7130*/  FADD.FTZ R0, R14, R0 ;  /* 0x000000000e007221 */ /* 0x004fe40000010000 */
[----:B------:R-:W-:-:S05]  /*7140*/  FADD.FTZ R2, R19, R2 ;  /* 0x0000000213027221 */ /* 0x000fca0000010000 */
[----:B------:R-:W2:Y:S01]  /*7150*/  MUFU.EX2 R3, R53 ;  /* 0x0000003500037308 */ /* 0x000ea20000000800 */
[----:B------:R-:W-:Y:S01]  /*7160*/  PRMT R21, R145, 0x5410, R143 ;  /* 0x0000541091157816 */ /* 0x000fe2000000008f */
[----:B-1----:R-:W-:Y:S02]  /*7170*/  FADD.FTZ R0, R9, R0 ;  /* 0x0000000009007221 */ /* 0x002fe40000010000 */
[----:B------:R-:W-:Y:S01]  /*7180*/  FADD.FTZ R15, R20, R2 ;  /* 0x00000002140f7221 */ /* 0x000fe20000010000 */
[----:B------:R-:W-:Y:S01]  /*7190*/  IADD3 R2, R192, 0x1, RZ ;  /* 0x00000001c0027810 */ /* 0x000fe20007ffe0ff */
[----:B------:R-:W-:Y:S02]  /*71a0*/  IMAD.MOV.U32 R46, RZ, RZ, R21 ;  /* 0x000000ffff2e7224 */ /* 0x000fe400078e0015 */
[----:B------:R-:W-:Y:S01]  /*71b0*/  IMAD.MOV.U32 R21, RZ, RZ, R186 ;  /* 0x000000ffff157224 */ /* 0x000fe200078e00ba */
[----:B------:R-:W-:Y:S01]  /*71c0*/  LOP3.LUT R186, R247, R2, RZ, 0x3c, !PT ;  /* 0x00000002f7ba7212 */ /* 0x000fe200078e3cff */
[----:B---3--:R-:W-:Y:S01]  /*71d0*/  FADD.FTZ R0, R8, R0 ;  /* 0x0000000008007221 */ /* 0x008fe20000010000 */
[----:B------:R-:W-:-:S02]  /*71e0*/  F2FP.PACK_AB R17, R17, R18 ;  /* 0x000000121111723e */ /* 0x000fc400000000ff */
[----:B------:R-:W-:Y:S01]  /*71f0*/  F2FP.PACK_AB R18, R9, R14 ;  /* 0x0000000e0912723e */ /* 0x000fe200000000ff */
[----:B--2---:R-:W-:Y:S01]  /*7200*/  FADD.FTZ R14, R3, R0 ;  /* 0x00000000030e7221 */ /* 0x004fe20000010000 */
[----:B------:R-:W-:Y:S02]  /*7210*/  LOP3.LUT R0, R186, R217, RZ, 0x3c, !PT ;  /* 0x000000d9ba007212 */ /* 0x000fe400078e3cff */
[----:B------:R-:W-:-:S03]  /*7220*/  F2FP.PACK_AB R48, R28, R27 ;  /* 0x0000001b1c30723e */ /* 0x000fc600000000ff */
[----:B------:R-:W-:Y:S01]  /*7230*/  IMAD.WIDE.U32 R28, R0, -0x326172a9, RZ ;  /* 0xcd9e8d57001c7825 */ /* 0x000fe200078e00ff */
[----:B------:R-:W-:-:S04]  /*7240*/  F2FP.PACK_AB R34, R6, R7 ;  /* 0x000000070622723e */ /* 0x000fc800000000ff */
[----:B------:R-:W-:Y:S02]  /*7250*/  LOP3.LUT R2, R29, R240, R234, 0x96, !PT ;  /* 0x000000f01d027212 */ /* 0x000fe400078e96ea */
[----:B------:R-:W-:Y:S02]  /*7260*/  LOP3.LUT R6, R133, R239, R28, 0x96, !PT ;  /* 0x000000ef85067212 */ /* 0x000fe400078e961c */
[----:B------:R-:W-:Y:S02]  /*7270*/  F2FP.PACK_AB R20, R20, R19 ;  /* 0x000000131414723e */ /* 0x000fe400000000ff */
[----:B------:R-:W-:Y:S01]  /*7280*/  F2FP.PACK_AB R19, R3, R8 ;  /* 0x000000080313723e */ /* 0x000fe200000000ff */
[----:B------:R-:W-:-:S04]  /*7290*/  IMAD.WIDE.U32 R2, R2, -0x2daee0ad, RZ ;  /* 0xd2511f5302027825 */ /* 0x000fc800078e00ff */
[----:B------:R-:W-:Y:S01]  /*72a0*/  IMAD.WIDE.U32 R6, R6, -0x2daee0ad, RZ ;  /* 0xd2511f5306067825 */ /* 0x000fe200078e00ff */
[----:B------:R-:W-:-:S04]  /*72b0*/  LOP3.LUT R10, R3, R241, R138, 0x96, !PT ;  /* 0x000000f1030a7212 */ /* 0x000fc800078e968a */
[----:B------:R-:W-:Y:S01]  /*72c0*/  LOP3.LUT R8, R7, R242, R2, 0x96, !PT ;  /* 0x000000f207087212 */ /* 0x000fe200078e9602 */
        /* <DEDUP_REMOVED lines=10> */
[----:B------:R-:W-:-:S04]  /*7370*/  @!P5 HADD2 R59, -R142.H0_H0, -RZ.H0_H0 ;  /* 0xa00000ff8e3bd230 */ /* 0x000fc80000000900 */
[----:B------:R-:W-:Y:S02]  /*7380*/  LOP3.LUT R0, R3, R177, R6, 0x96, !PT ;  /* 0x000000b103007212 */ /* 0x000fe400078e9606 */
[----:B------:R-:W-:Y:S02]  /*7390*/  PRMT R45, R142, 0x5410, R144 ;  /* 0x000054108e2d7816 */ /* 0x000fe40000000090 */
[C---:B------:R-:W-:Y:S02]  /*73a0*/  LOP3.LUT R5, R0.reuse, 0xff, RZ, 0xc0, !PT ;  /* 0x000000ff00057812 */ /* 0x040fe400078ec0ff */
[----:B------:R-:W-:Y:S02]  /*73b0*/  @!P5 PRMT R142, R59, 0x5410, RZ ;  /* 0x000054103b8ed816 */ /* 0x000fe400000000ff */
[----:B------:R-:W-:Y:S02]  /*73c0*/  ISETP.GE.U32.AND P5, PT, R191, R5, PT ;  /* 0x00000005bf00720c */ /* 0x000fe40003fa6070 */
[----:B------:R-:W-:Y:S01]  /*73d0*/  LOP3.LUT R5, R0, 0xffff, RZ, 0xc0, !PT ;  /* 0x0000ffff00057812 */ /* 0x000fe200078ec0ff */
[----:B------:R-:W-:-:S03]  /*73e0*/  @!P4 HADD2 R64, -R144.H0_H0, -RZ.H0_H0 ;  /* 0xa00000ff9040c230 */ /* 0x000fc60000000900 */
[----:B------:R-:W-:-:S04]  /*73f0*/  SHF.R.U32.HI R5, RZ, 0x8, R5 ;  /* 0x00000008ff057819 */ /* 0x000fc80000011605 */
[----:B------:R-:W-:Y:S02]  /*7400*/  LOP3.LUT R5, R5, 0xffff, RZ, 0xc0, !PT ;  /* 0x0000ffff05057812 */ /* 0x000fe400078ec0ff */
[----:B------:R-:W-:Y:S02]  /*7410*/  @!P4 PRMT R144, R64, 0x5410, RZ ;  /* 0x000054104090c816 */ /* 0x000fe400000000ff */
[----:B------:R-:W-:Y:S02]  /*7420*/  ISETP.GE.U32.AND P4, PT, R191, R5, PT ;  /* 0x00000005bf00720c */ /* 0x000fe40003f86070 */
[----:B------:R-:W-:Y:S01]  /*7430*/  SHF.R.U32.HI R5, RZ, 0x10, R0 ;  /* 0x00000010ff057819 */ /* 0x000fe20000011600 */
[----:B------:R-:W-:Y:S01]  /*7440*/  @!P2 HADD2 R67, -R146.H0_H0, -RZ.H0_H0 ;  /* 0xa00000ff9243a230 */ /* 0x000fe20000000900 */
[----:B------:R-:W-:Y:S01]  /*7450*/  IMAD.MOV.U32 R182, RZ, RZ, R62 ;  /* 0x000000ffffb67224 */ /* 0x000fe200078e003e */
[----:B------:R-:W-:Y:S01]  /*7460*/  @!P3 HADD2 R68, -R147.H0_H0, -RZ.H0_H0 ;  /* 0xa00000ff9344b230 */ /* 0x000fe20000000900 */
[----:B------:R-:W-:Y:S01]  /*7470*/  LOP3.LUT R5, R5, 0xff, RZ, 0xc0, !PT ;  /* 0x000000ff05057812 */ /* 0x000fe200078ec0ff */
[----:B------:R-:W1:Y:S01]  /*7480*/  MUFU.EX2 R9, R70 ;  /* 0x0000004600097308 */ /* 0x000e620000000800 */
[----:B------:R-:W-:-:S02]  /*7490*/  PRMT R62, R147, 0x5410, R146 ;  /* 0x00005410933e7816 */ /* 0x000fc40000000092 */
[----:B------:R-:W-:Y:S02]  /*74a0*/  SHF.R.U32.HI R0, RZ, 0x18, R0 ;  /* 0x00000018ff007819 */ /* 0x000fe40000011600 */
[----:B------:R-:W-:-:S03]  /*74b0*/  @!P2 PRMT R146, R67, 0x5410, RZ ;  /* 0x000054104392a816 */ /* 0x000fc600000000ff */
[----:B------:R-:W2:Y:S01]  /*74c0*/  MUFU.EX2 R16, R75 ;  /* 0x0000004b00107308 */ /* 0x000ea20000000800 */
[C---:B------:R-:W-:Y:S01]  /*74d0*/  ISETP.GE.U32.AND P2, PT, R191.reuse, R5, PT ;  /* 0x00000005bf00720c */ /* 0x040fe20003f46070 */
[----:B------:R-:W-:Y:S01]  /*74e0*/  @!P1 HADD2 R66, -R145.H0_H0, -RZ.H0_H0 ;  /* 0xa00000ff91429230 */ /* 0x000fe20000000900 */
[----:B------:R-:W-:Y:S02]  /*74f0*/  @!P3 PRMT R147, R68, 0x5410, RZ ;  /* 0x000054104493b816 */ /* 0x000fe400000000ff */
[----:B------:R-:W-:-:S03]  /*7500*/  ISETP.GE.U32.AND P3, PT, R191, R0, PT ;  /* 0x00000000bf00720c */ /* 0x000fc60003f66070 */
[----:B------:R-:W3:Y:S01]  /*7510*/  MUFU.EX2 R5, R73 ;  /* 0x0000004900057308 */ /* 0x000ee20000000800 */
[----:B------:R-:W-:Y:S01]  /*7520*/  LOP3.LUT R0, R2, 0xff, RZ, 0xc0, !PT ;  /* 0x000000ff02007812 */ /* 0x000fe200078ec0ff */
[----:B------:R-:W-:Y:S01]  /*7530*/  @!P0 HADD2 R65, -R143.H0_H0, -RZ.H0_H0 ;  /* 0xa00000ff8f418230 */ /* 0x000fe20000000900 */
[----:B------:R-:W-:-:S05]  /*7540*/  @!P1 PRMT R145, R66, 0x5410, RZ ;  /* 0x0000541042919816 */ /* 0x000fca00000000ff */
[----:B------:R-:W4:Y:S01]  /*7550*/  MUFU.EX2 R11, R78 ;  /* 0x0000004e000b7308 */ /* 0x000f220000000800 */
[----:B------:R-:W-:Y:S02]  /*7560*/  ISETP.GE.U32.AND P1, PT, R191, R0, PT ;  /* 0x00000000bf00720c */ /* 0x000fe40003f26070 */
[----:B------:R-:W-:Y:S02]  /*7570*/  SHF.R.U32.HI R0, RZ, 0x18, R2 ;  /* 0x00000018ff007819 */ /* 0x000fe40000011602 */
[----:B------:R-:W-:Y:S02]  /*7580*/  @!P0 PRMT R143, R65, 0x5410, RZ ;  /* 0x00005410418f8816 */ /* 0x000fe400000000ff */
[----:B------:R-:W-:Y:S02]  /*7590*/  LOP3.LUT R6, R2, 0xffff, RZ, 0xc0, !PT ;  /* 0x0000ffff02067812 */ /* 0x000fe400078ec0ff */
[----:B------:R-:W-:Y:S01]  /*75a0*/  ISETP.GE.U32.AND P0, PT, R191, R0, PT ;  /* 0x00000000bf00720c */ /* 0x000fe20003f06070 */
[----:B-1----:R-:W-:Y:S01]  /*75b0*/  FADD.FTZ R0, R9, R14 ;  /* 0x0000000e09007221 */ /* 0x002fe20000010000 */
[----:B------:R-:W-:-:S02]  /*75c0*/  PRMT R141, R17, 0x7610, R141 ;  /* 0x00007610118d7816 */ /* 0x000fc4000000008d */
[----:B------:R-:W-:Y:S01]  /*75d0*/  SHF.R.U32.HI R3, RZ, 0x10, R2 ;  /* 0x00000010ff037819 */ /* 0x000fe20000011602 */
[----:B--2---:R-:W-:Y:S01]  /*75e0*/  FADD.FTZ R2, R16, R15 ;  /* 0x0000000f10027221 */ /* 0x004fe20000010000 */
[----:B------:R-:W-:Y:S01]  /*75f0*/  LOP3.LUT R8, R7, R245, R8, 0x96, !PT ;  /* 0x000000f507087212 */ /* 0x000fe200078e9608 */
[----:B---3--:R-:W-:Y:S01]  /*7600*/  FADD.FTZ R15, R5, R0 ;  /* 0x00000000050f7221 */ /* 0x008fe20000010000 */
[----:B------:R-:W-:Y:S01]  /*7610*/  @!P5 HADD2 R69, -R141.H0_H0, -RZ.H0_H0 ;  /* 0xa00000ff8d45d230 */ /* 0x000fe20000000900 */
[----:B------:R-:W-:Y:S01]  /*7620*/  PRMT R140, R17, 0x7632, R140 ;  /* 0x00007632118c7816 */ /* 0x000fe2000000008c */
[----:B----4-:R-:W-:Y:S01]  /*7630*/  FADD.FTZ R7, R11, R2 ;  /* 0x000000020b077221 */ /* 0x010fe20000010000 */
[----:B------:R-:W-:Y:S01]  /*7640*/  LOP3.LUT R0, R3, 0xff, RZ, 0xc0, !PT ;  /* 0x000000ff03007812 */ /* 0x000fe200078ec0ff */
[----:B------:R-:W-:Y:S02]  /*7650*/  IMAD.MOV.U32 R47, RZ, RZ, R182 ;  /* 0x000000ffff2f7224 */ /* 0x000fe400078e00b6 */
[----:B------:R-:W-:Y:S01]  /*7660*/  IMAD.WIDE.U32 R2, R8, -0x2daee0ad, RZ ;  /* 0xd2511f5308027825 */ /* 0x000fe200078e00ff */
[----:B------:R-:W-:-:S03]  /*7670*/  F2FP.PACK_AB R14, R5, R9 ;  /* 0x00000009050e723e */ /* 0x000fc600000000ff */
[----:B------:R-:W-:Y:S01]  /*7680*/  IMAD.MOV.U32 R182, RZ, RZ, R160 ;  /* 0x000000ffffb67224 */ /* 0x000fe200078e00a0 */
[----:B------:R-:W-:Y:S02]  /*7690*/  PRMT R160, R141, 0x5410, R140 ;  /* 0x000054108da07816 */ /* 0x000fe4000000008c */
[----:B------:R-:W-:Y:S02]  /*76a0*/  @!P5 PRMT R141, R69, 0x5410, RZ ;  /* 0x00005410458dd816 */ /* 0x000fe400000000ff */
[----:B------:R-:W-:Y:S02]  /*76b0*/  ISETP.GE.U32.AND P5, PT, R191, R0, PT ;  /* 0x00000000bf00720c */ /* 0x000fe40003fa6070 */
[----:B------:R-:W-:Y:S02]  /*76c0*/  LOP3.LUT R0, R3, R173, R10, 0x96, !PT ;  /* 0x000000ad03007212 */ /* 0x000fe400078e960a */
[----:B------:R-:W-:Y:S02]  /*76d0*/  LOP3.LUT R9, R2, 0xffff, RZ, 0xc0, !PT ;  /* 0x0000ffff02097812 */ /* 0x000fe400078ec0ff */
[----:B------:R-:W-:-:S02]  /*76e0*/  PRMT R131, R18, 0x7632, R131 ;  /* 0x0000763212837816 */ /* 0x000fc40000000083 */
[----:B------:R-:W-:Y:S02]  /*76f0*/  LOP3.LUT R5, R2, 0xff, RZ, 0xc0, !PT ;  /* 0x000000ff02057812 */ /* 0x000fe400078ec0ff */
[--C-:B------:R-:W-:Y:S02]  /*7700*/  SHF.R.U32.HI R8, RZ, 0x10, R2.reuse ;  /* 0x00000010ff087819 */ /* 0x100fe40000011602 */
[----:B------:R-:W-:Y:S02]  /*7710*/  SHF.R.U32.HI R3, RZ, 0x18, R2 ;  /* 0x00000018ff037819 */ /* 0x000fe40000011602 */
[----:B------:R-:W-:Y:S01]  /*7720*/  SHF.R.U32.HI R2, RZ, 0x8, R6 ;  /* 0x00000008ff027819 */ /* 0x000fe20000011606 */
[----:B------:R-:W-:Y:S01]  /*7730*/  @!P4 HADD2 R71, -R140.H0_H0, -RZ.H0_H0 ;  /* 0xa00000ff8c47c230 */ /* 0x000fe20000000900 */
[----:B------:R-:W-:Y:S01]  /*7740*/  PRMT R130, R18, 0x7610, R130 ;  /* 0x0000761012827816 */ /* 0x000fe20000000082 */
[----:B------:R-:W-:Y:S01]  /*7750*/  @!P3 HADD2 R72, -R131.H0_H0, -RZ.H0_H0 ;  /* 0xa00000ff8348b230 */ /* 0x000fe20000000900 */
[----:B------:R-:W-:Y:S01]  /*7760*/  LOP3.LUT R2, R2, 0xffff, RZ, 0xc0, !PT ;  /* 0x0000ffff02027812 */ /* 0x000fe200078ec0ff */
[----:B------:R-:W-:Y:S01]  /*7770*/  IMAD.MOV.U32 R26, RZ, RZ, R229 ;  /* 0x000000ffff1a7224 */ /* 0x000fe200078e00e5 */
[----:B------:R-:W1:Y:S01]  /*7780*/  MUFU.EX2 R10, R105 ;  /* 0x00000069000a7308 */ /* 0x000e620000000800 */
[----:B------:R-:W-:-:S02]  /*7790*/  @!P4 PRMT R140, R71, 0x5410, RZ ;  /* 0x00005410478cc816 */ /* 0x000fc400000000ff */
[----:B------:R-:W-:Y:S02]  /*77a0*/  PRMT R229, R130, 0x5410, R131 ;  /* 0x0000541082e57816 */ /* 0x000fe40000000083 */
[C---:B------:R-:W-:Y:S02]  /*77b0*/  ISETP.GE.U32.AND P4, PT, R191.reuse, R2, PT ;  /* 0x00000002bf00720c */ /* 0x040fe40003f86070 */
[----:B------:R-:W-:Y:S02]  /*77c0*/  @!P3 PRMT R131, R72, 0x5410, RZ ;  /* 0x000054104883b816 */ /* 0x000fe400000000ff */
[----:B------:R-:W-:Y:S02]  /*77d0*/  ISETP.GE.U32.AND P3, PT, R191, R5, PT ;  /* 0x00000005bf00720c */ /* 0x000fe40003f66070 */
[----:B------:R-:W-:Y:S01]  /*77e0*/  LOP3.LUT R2, R0, 0xffff, RZ, 0xc0, !PT ;  /* 0x0000ffff00027812 */ /* 0x000fe200078ec0ff */
[----:B------:R-:W2:Y:S01]  /*77f0*/  MUFU.EX2 R5, R100 ;  /* 0x0000006400057308 */ /* 0x000ea20000000800 */
[----:B------:R-:W-:-:S02]  /*7800*/  @!P2 HADD2 R74, -R130.H0_H0, -RZ.H0_H0 ;  /* 0xa00000ff824aa230 */ /* 0x000fc40000000900 */
[----:B------:R-:W-:-:S04]  /*7810*/  SHF.R.U32.HI R2, RZ, 0x8, R2 ;  /* 0x00000008ff027819 */ /* 0x000fc80000011602 */
[----:B------:R-:W-:Y:S02]  /*7820*/  LOP3.LUT R2, R2, 0xffff, RZ, 0xc0, !PT ;  /* 0x0000ffff02027812 */ /* 0x000fe400078ec0ff */
[----:B------:R-:W-:Y:S02]  /*7830*/  @!P2 PRMT R130, R74, 0x5410, RZ ;  /* 0x000054104a82a816 */ /* 0x000fe400000000ff */
[----:B------:R-:W-:Y:S02]  /*7840*/  PRMT R128, R20, 0x7610, R128 ;  /* 0x0000761014807816 */ /* 0x000fe40000000080 */
[----:B------:R-:W-:Y:S01]  /*7850*/  ISETP.GE.U32.AND P2, PT, R191, R2, PT ;  /* 0x00000002bf00720c */ /* 0x000fe20003f46070 */
[----:B-1----:R-:W-:Y:S01]  /*7860*/  FADD.FTZ R2, R10, R7 ;  /* 0x000000070a027221 */ /* 0x002fe20000010000 */
[----:B------:R-:W-:Y:S01]  /*7870*/  PRMT R124, R20, 0x7632, R124 ;  /* 0x00007632147c7816 */ /* 0x000fe2000000007c */
[----:B------:R-:W-:Y:S01]  /*7880*/  @!P1 HADD2 R77, -R128.H0_H0, -RZ.H0_H0 ;  /* 0xa00000ff804d9230 */ /* 0x000fe20000000900 */
[----:B------:R-:W-:Y:S01]  /*7890*/  F2FP.PACK_AB R11, R11, R16 ;  /* 0x000000100b0b723e */ /* 0x000fe200000000ff */
[----:B--2---:R-:W-:Y:S01]  /*78a0*/  FADD.FTZ R6, R5, R2 ;  /* 0x0000000205067221 */ /* 0x004fe20000010000 */
[----:B------:R-:W-:Y:S01]  /*78b0*/  LOP3.LUT R2, R0, 0xff, RZ, 0xc0, !PT ;  /* 0x000000ff00027812 */ /* 0x000fe200078ec0ff */
[----:B------:R1:W-:Y:S01]  /*78c0*/  MUFU.EX2 R16, R171 ;  /* 0x000000ab00107308 */ /* 0x0003e20000000800 */
[----:B------:R-:W-:-:S02]  /*78d0*/  PRMT R120, R19, 0x7610, R120 ;  /* 0x0000761013787816 */ /* 0x000fc40000000078 */
[----:B------:R-:W-:Y:S02]  /*78e0*/  PRMT R122, R19, 0x7632, R122 ;  /* 0x00007632137a7816 */ /* 0x000fe4000000007a */
[----:B------:R-:W-:Y:S01]  /*78f0*/  PRMT R119, R11, 0x7610, R119 ;  /* 0x000076100b777816 */ /* 0x000fe20000000077 */
[----:B------:R-:W-:Y:S01]  /*7900*/  @!P5 HADD2 R82, -R120.H0_H0, -RZ.H0_H0 ;  /* 0xa00000ff7852d230 */ /* 0x000fe20000000900 */
[----:B-1----:R-:W-:Y:S02]  /*7910*/  PRMT R171, R128, 0x5410, R124 ;  /* 0x0000541080ab7816 */ /* 0x002fe4000000007c */
[----:B------:R-:W-:Y:S02]  /*7920*/  @!P1 PRMT R128, R77, 0x5410, RZ ;  /* 0x000054104d809816 */ /* 0x000fe400000000ff */
[----:B------:R-:W-:Y:S02]  /*7930*/  ISETP.GE.U32.AND P1, PT, R191, R2, PT ;  /* 0x00000002bf00720c */ /* 0x000fe40003f26070 */
[----:B------:R-:W-:-:S02]  /*7940*/  SHF.R.U32.HI R2, RZ, 0x18, R0 ;  /* 0x00000018ff027819 */ /* 0x000fc40000011600 */
[----:B------:R-:W-:Y:S01]  /*7950*/  SHF.R.U32.HI R0, RZ, 0x10, R0 ;  /* 0x00000010ff007819 */ /* 0x000fe20000011600 */
[----:B------:R1:W-:Y:S01]  /*7960*/  MUFU.EX2 R23, R175 ;  /* 0x000000af00177308 */ /* 0x0003e20000000800 */
[----:B------:R-:W-:Y:S02]  /*7970*/  @!P4 HADD2 R79, -R124.H0_H0, -RZ.H0_H0 ;  /* 0xa00000ff7c4fc230 */ /* 0x000fe40000000900 */
[----:B------:R-:W-:Y:S02]  /*7980*/  LOP3.LUT R0, R0, 0xff, RZ, 0xc0, !PT ;  /* 0x000000ff00007812 */ /* 0x000fe400078ec0ff */
[----:B------:R-:W-:-:S03]  /*7990*/  PRMT R118, R11, 0x7632, R118 ;  /* 0x000076320b767816 */ /* 0x000fc60000000076 */
[----:B------:R-:W2:Y:S01]  /*79a0*/  MUFU.EX2 R7, R106 ;  /* 0x0000006a00077308 */ /* 0x000ea20000000800 */
[----:B------:R-:W-:Y:S01]  /*79b0*/  @!P1 HADD2 R84, -R119.H0_H0, -RZ.H0_H0 ;  /* 0xa00000ff77549230 */ /* 0x000fe20000000900 */
[----:B------:R-:W-:Y:S01]  /*79c0*/  @!P4 PRMT R124, R79, 0x5410, RZ ;  /* 0x000054104f7cc816 */ /* 0x000fe200000000ff */
[----:B------:R-:W-:Y:S02]  /*79d0*/  IMAD.MOV.U32 R32, RZ, RZ, R248 ;  /* 0x000000ffff207224 */ /* 0x000fe400078e00f8 */
[----:B-1----:R-:W-:Y:S01]  /*79e0*/  IMAD.MOV.U32 R175, RZ, RZ, R182 ;  /* 0x000000ffffaf7224 */ /* 0x002fe200078e00b6 */
[----:B------:R-:W-:Y:S02]  /*79f0*/  PRMT R182, R120, 0x5410, R122 ;  /* 0x0000541078b67816 */ /* 0x000fe4000000007a */
[----:B------:R-:W-:Y:S02]  /*7a00*/  @!P5 PRMT R120, R82, 0x5410, RZ ;  /* 0x000054105278d816 */ /* 0x000fe400000000ff */
[----:B------:R-:W-:-:S02]  /*7a10*/  ISETP.GE.U32.AND P5, PT, R191, R0, PT ;  /* 0x00000000bf00720c */ /* 0x000fc40003fa6070 */
[----:B------:R-:W-:Y:S02]  /*7a20*/  LOP3.LUT R0, R8, 0xff, RZ, 0xc0, !PT ;  /* 0x000000ff08007812 */ /* 0x000fe400078ec0ff */
[----:B------:R-:W-:Y:S02]  /*7a30*/  ISETP.GE.U32.AND P4, PT, R191, R2, PT ;  /* 0x00000002bf00720c */ /* 0x000fe40003f86070 */
[----:B------:R-:W1:Y:S01]  /*7a40*/  MUFU.EX2 R2, R103 ;  /* 0x0000006700027308 */ /* 0x000e620000000800 */
[----:B------:R-:W-:Y:S02]  /*7a50*/  PRMT R248, R119, 0x5410, R118 ;  /* 0x0000541077f87816 */ /* 0x000fe40000000076 */
[----:B------:R-:W-:Y:S02]  /*7a60*/  @!P1 PRMT R119, R84, 0x5410, RZ ;  /* 0x0000541054779816 */ /* 0x000fe400000000ff */
[----:B------:R-:W-:Y:S02]  /*7a70*/  ISETP.GE.U32.AND P1, PT, R191, R0, PT ;  /* 0x00000000bf00720c */ /* 0x000fe40003f26070 */
[----:B------:R-:W-:Y:S01]  /*7a80*/  SHF.R.U32.HI R0, RZ, 0x8, R9 ;  /* 0x00000008ff007819 */ /* 0x000fe20000011609 */
[----:B------:R-:W-:Y:S01]  /*7a90*/  @!P2 HADD2 R83, -R118.H0_H0, -RZ.H0_H0 ;  /* 0xa00000ff7653a230 */ /* 0x000fe20000000900 */
[----:B------:R-:W-:-:S02]  /*7aa0*/  F2FP.PACK_AB R5, R5, R10 ;  /* 0x0000000a0505723e */ /* 0x000fc400000000ff */
[----:B------:R-:W-:Y:S01]  /*7ab0*/  LOP3.LUT R0, R0, 0xffff, RZ, 0xc0, !PT ;  /* 0x0000ffff00007812 */ /* 0x000fe200078ec0ff */
[----:B------:R-:W-:Y:S01]  /*7ac0*/  @!P0 HADD2 R81, -R122.H0_H0, -RZ.H0_H0 ;  /* 0xa00000ff7a518230 */ /* 0x000fe20000000900 */
[----:B------:R-:W-:Y:S01]  /*7ad0*/  @!P2 PRMT R118, R83, 0x5410, RZ ;  /* 0x000054105376a816 */ /* 0x000fe200000000ff */
[----:B------:R-:W3:Y:S01]  /*7ae0*/  MUFU.EX2 R10, R76 ;  /* 0x0000004c000a7308 */ /* 0x000ee20000000800 */
[----:B------:R-:W-:Y:S01]  /*7af0*/  ISETP.GE.U32.AND P2, PT, R191, R0, PT ;  /* 0x00000000bf00720c */ /* 0x000fe20003f46070 */
[----:B--2---:R-:W-:Y:S01]  /*7b00*/  FADD.FTZ R0, R7, R15 ;  /* 0x0000000f07007221 */ /* 0x004fe20000010000 */
[----:B------:R-:W-:Y:S02]  /*7b10*/  @!P0 PRMT R122, R81, 0x5410, RZ ;  /* 0x00005410517a8816 */ /* 0x000fe400000000ff */
[----:B------:R-:W-:Y:S01]  /*7b20*/  ISETP.GE.U32.AND P0, PT, R191, R3, PT ;  /* 0x00000003bf00720c */ /* 0x000fe20003f06070 */
[C---:B-1----:R-:W-:Y:S02]  /*7b30*/  FADD.FTZ R3, R2.reuse, R0 ;  /* 0x0000000002037221 */ /* 0x042fe40000010000 */
[----:B------:R-:W1:Y:S01]  /*7b40*/  MUFU.EX2 R8, R80 ;  /* 0x0000005000087308 */ /* 0x000e620000000800 */
[----:B------:R-:W-:Y:S01]  /*7b50*/  F2FP.PACK_AB R0, R2, R7 ;  /* 0x000000070200723e */ /* 0x000fe200000000ff */
[----:B------:R-:W-:Y:S01]  /*7b60*/  IMAD.MOV.U32 R78, RZ, RZ, R21 ;  /* 0x000000ffff4e7224 */ /* 0x000fe200078e0015 */
[----:B------:R-:W-:-:S02]  /*7b70*/  PRMT R129, R5, 0x7610, R129 ;  /* 0x0000761005817816 */ /* 0x000fc40000000081 */
[----:B------:R-:W-:-:S03]  /*7b80*/  PRMT R126, R5, 0x7632, R126 ;  /* 0x00007632057e7816 */ /* 0x000fc6000000007e */
[----:B------:R-:W2:Y:S01]  /*7b90*/  MUFU.EX2 R7, R87 ;  /* 0x0000005700077308 */ /* 0x000ea20000000800 */
[----:B------:R-:W-:-:S07]  /*7ba0*/  PRMT R125, R0, 0x7610, R125 ;  /* 0x00007610007d7816 */ /* 0x000fce000000007d */
[----:B------:R-:W4:Y:S01]  /*7bb0*/  MUFU.EX2 R21, R97 ;  /* 0x0000006100157308 */ /* 0x000f220000000800 */
[----:B------:R-:W-:Y:S01]  /*7bc0*/  PRMT R127, R0, 0x7632, R127 ;  /* 0x00007632007f7816 */ /* 0x000fe2000000007f */
[----:B---3--:R-:W-:-:S06]  /*7bd0*/  FADD.FTZ R0, R10, R24 ;  /* 0x000000180a007221 */ /* 0x008fcc0000010000 */
[----:B------:R-:W3:Y:S01]  /*7be0*/  MUFU.EX2 R5, R93 ;  /* 0x0000005d00057308 */ /* 0x000ee20000000800 */
[----:B------:R-:W-:-:S07]  /*7bf0*/  FADD.FTZ R2, R23, R25 ;  /* 0x0000001917027221 */ /* 0x000fce0000010000 */
[----:B------:R-:W2:Y:S01]  /*7c00*/  MUFU.EX2 R17, R94 ;  /* 0x0000005e00117308 */ /* 0x000ea20000000800 */
[----:B-1----:R-:W-:Y:S01]  /*7c10*/  FADD.FTZ R0, R8, R0 ;  /* 0x0000000008007221 */ /* 0x002fe20000010000 */
[C---:B------:R-:W-:Y:S02]  /*7c20*/  PRMT R123, R14.reuse, 0x7610, R123 ;  /* 0x000076100e7b7816 */ /* 0x040fe4000000007b */
[----:B------:R-:W-:-:S04]  /*7c30*/  PRMT R121, R14, 0x7632, R121 ;  /* 0x000076320e797816 */ /* 0x000fc80000000079 */
[----:B------:R-:W-:Y:S01]  /*7c40*/  MUFU.EX2 R22, R101 ;  /* 0x0000006500167308 */ /* 0x000fe20000000800 */
[----:B------:R-:W-:-:S07]  /*7c50*/  IMAD.MOV.U32 R14, RZ, RZ, R26 ;  /* 0x000000ffff0e7224 */ /* 0x000fce00078e001a */
[----:B------:R-:W1:Y:S01]  /*7c60*/  MUFU.EX2 R18, R98 ;  /* 0x0000006200127308 */ /* 0x000e620000000800 */
[----:B------:R-:W-:Y:S01]  /*7c70*/  IMAD.MOV.U32 R26, RZ, RZ, R165 ;  /* 0x000000ffff1a7224 */ /* 0x000fe200078e00a5 */
[----:B------:R-:W-:Y:S01]  /*7c80*/  F2FP.PACK_AB R83, R8, R10 ;  /* 0x0000000a0853723e */ /* 0x000fe200000000ff */
[----:B------:R-:W-:Y:S02]  /*7c90*/  FADD.FTZ R27, R16, R2 ;  /* 0x00000002101b7221 */ /* 0x000fe40000010000 */
[----:B--2---:R-:W-:-:S03]  /*7ca0*/  FADD.FTZ R0, R7, R0 ;  /* 0x0000000007007221 */ /* 0x004fc60000010000 */
[----:B------:R-:W-:Y:S01]  /*7cb0*/  MUFU.EX2 R20, R104 ;  /* 0x0000006800147308 */ /* 0x000fe20000000800 */
[----:B----4-:R-:W-:-:S07]  /*7cc0*/  FADD.FTZ R2, R21, R6 ;  /* 0x0000000615027221 */ /* 0x010fce0000010000 */
[----:B------:R-:W2:Y:S01]  /*7cd0*/  MUFU.EX2 R9, R95 ;  /* 0x0000005f00097308 */ /* 0x000ea20000000800 */
[----:B------:R-:W-:Y:S01]  /*7ce0*/  IMAD.MOV.U32 R24, RZ, RZ, R26 ;  /* 0x000000ffff187224 */ /* 0x000fe200078e001a */
[C---:B---3--:R-:W-:Y:S01]  /*7cf0*/  F2FP.PACK_AB R80, R5.reuse, R7 ;  /* 0x000000070550723e */ /* 0x048fe200000000ff */
[----:B------:R-:W-:-:S05]  /*7d00*/  FADD.FTZ R26, R5, R0 ;  /* 0x00000000051a7221 */ /* 0x000fca0000010000 */
[----:B------:R-:W3:Y:S01]  /*7d10*/  MUFU.EX2 R8, R108 ;  /* 0x0000006c00087308 */ /* 0x000ee20000000800 */
[----:B------:R-:W-:Y:S02]  /*7d20*/  FADD.FTZ R2, R17, R2 ;  /* 0x0000000211027221 */ /* 0x000fe40000010000 */
[----:B-1----:R-:W-:-:S05]  /*7d30*/  FADD.FTZ R0, R18, R3 ;  /* 0x0000000312007221 */ /* 0x002fca0000010000 */
[----:B------:R-:W1:Y:S01]  /*7d40*/  MUFU.EX2 R5, R109 ;  /* 0x0000006d00057308 */ /* 0x000e620000000800 */
[----:B------:R-:W-:Y:S02]  /*7d50*/  FADD.FTZ R2, R22, R2 ;  /* 0x0000000216027221 */ /* 0x000fe40000010000 */
[----:B--2---:R-:W-:Y:S02]  /*7d60*/  FADD.FTZ R0, R9, R0 ;  /* 0x0000000009007221 */ /* 0x004fe40000010000 */
[----:B------:R-:W-:Y:S01]  /*7d70*/  FADD.FTZ R15, R20, R2 ;  /* 0x00000002140f7221 */ /* 0x000fe20000010000 */
[----:B------:R-:W-:Y:S02]  /*7d80*/  IADD3 R2, R192, 0x2, RZ ;  /* 0x00000002c0027810 */ /* 0x000fe40007ffe0ff */
[----:B------:R-:W-:Y:S01]  /*7d90*/  F2FP.PACK_AB R17, R17, R21 ;  /* 0x000000151111723e */ /* 0x000fe200000000ff */
[----:B------:R-:W-:Y:S01]  /*7da0*/  IMAD.MOV.U32 R21, RZ, RZ, R78 ;  /* 0x000000ffff157224 */ /* 0x000fe200078e004e */
[----:B------:R-:W-:Y:S01]  /*7db0*/  LOP3.LUT R78, R247, R2, RZ, 0x3c, !PT ;  /* 0x00000002f74e7212 */ /* 0x000fe200078e3cff */
[----:B---3--:R-:W-:Y:S01]  /*7dc0*/  FADD.FTZ R0, R8, R0 ;  /* 0x0000000008007221 */ /* 0x008fe20000010000 */
[----:B------:R-:W-:Y:S01]  /*7dd0*/  F2FP.PACK_AB R84, R16, R23 ;  /* 0x000000171054723e */ /* 0x000fe200000000ff */
[----:B------:R-:W-:-:S02]  /*7de0*/  IMAD.MOV.U32 R16, RZ, RZ, R14 ;  /* 0x000000ffff107224 */ /* 0x000fc400078e000e */
[----:B-1----:R-:W-:Y:S01]  /*7df0*/  FADD.FTZ R14, R5, R0 ;  /* 0x00000000050e7221 */ /* 0x002fe20000010000 */
[----:B------:R-:W-:Y:S02]  /*7e00*/  LOP3.LUT R0, R78, R217, RZ, 0x3c, !PT ;  /* 0x000000d94e007212 */ /* 0x000fe400078e3cff */
[----:B------:R-:W-:Y:S01]  /*7e10*/  F2FP.PACK_AB R20, R20, R22 ;  /* 0x000000161414723e */ /* 0x000fe200000000ff */
[----:B------:R-:W-:Y:S02]  /*7e20*/  IMAD.MOV.U32 R22, RZ, RZ, R24 ;  /* 0x000000ffff167224 */ /* 0x000fe400078e0018 */
[----:B------:R-:W-:-:S05]  /*7e30*/  IMAD.WIDE.U32 R24, R0, -0x326172a9, RZ ;  /* 0xcd9e8d5700187825 */ /* 0x000fca00078e00ff */
[----:B------:R-:W-:Y:S02]  /*7e40*/  LOP3.LUT R2, R25, R240, R234, 0x96, !PT ;  /* 0x000000f019027212 */ /* 0x000fe400078e96ea */
[----:B------:R-:W-:-:S03]  /*7e50*/  LOP3.LUT R6, R133, R239, R24, 0x96, !PT ;  /* 0x000000ef85067212 */ /* 0x000fc600078e9618 */
[----:B------:R-:W-:-:S04]  /*7e60*/  IMAD.WIDE.U32 R2, R2, -0x2daee0ad, RZ ;  /* 0xd2511f5302027825 */ /* 0x000fc800078e00ff */
[----:B------:R-:W-:Y:S01]  /*7e70*/  IMAD.WIDE.U32 R6, R6, -0x2daee0ad, RZ ;  /* 0xd2511f5306067825 */ /* 0x000fe200078e00ff */
[----:B------:R-:W-:Y:S02]  /*7e80*/  PRMT R11, R129, 0x5410, R126 ;  /* 0x00005410810b7816 */ /* 0x000fe4000000007e */
[----:B------:R-:W-:Y:S02]  /*7e90*/  F2FP.PACK_AB R19, R5, R8 ;  /* 0x000000080513723e */ /* 0x000fe400000000ff */
[----:B------:R-:W-:Y:S02]  /*7ea0*/  LOP3.LUT R10, R3, R241, R138, 0x96, !PT ;  /* 0x000000f1030a7212 */ /* 0x000fe400078e968a */
[----:B------:R-:W-:Y:S01]  /*7eb0*/  LOP3.LUT R8, R7, R242, R2, 0x96, !PT ;  /* 0x000000f207087212 */ /* 0x000fe200078e9602 */
[----:B------:R-:W-:Y:S01]  /*7ec0*/  IMAD.MOV.U32 R23, RZ, RZ, R11 ;  /* 0x000000ffff177224 */ /* 0x000fe200078e000b */
        /* <DEDUP_REMOVED lines=12> */
[----:B------:R-:W-:Y:S01]  /*7f90*/  LOP3.LUT R0, R3, R177, R6, 0x96, !PT ;  /* 0x000000b103007212 */ /* 0x000fe200078e9606 */
[----:B------:R-:W-:Y:S01]  /*7fa0*/  IMAD.MOV.U32 R30, RZ, RZ, R12 ;  /* 0x000000ffff1e7224 */ /* 0x000fe200078e000c */
[----:B------:R-:W-:Y:S02]  /*7fb0*/  PRMT R12, R123, 0x5410, R121 ;  /* 0x000054107b0c7816 */ /* 0x000fe40000000079 */
[----:B------:R-:W-:Y:S02]  /*7fc0*/  LOP3.LUT R5, R0, 0xff, RZ, 0xc0, !PT ;  /* 0x000000ff00057812 */ /* 0x000fe400078ec0ff */
[----:B------:R-:W-:Y:S02]  /*7fd0*/  @!P5 PRMT R123, R86, 0x5410, RZ ;  /* 0x00005410567bd816 */ /* 0x000fe400000000ff */
[----:B------:R-:W-:Y:S02]  /*7fe0*/  ISETP.GE.U32.AND P5, PT, R191, R5, PT ;  /* 0x00000005bf00720c */ /* 0x000fe40003fa6070 */
[----:B------:R-:W-:Y:S01]  /*7ff0*/  LOP3.LUT R5, R0, 0xffff, RZ, 0xc0, !PT ;  /* 0x0000ffff00057812 */ /* 0x000fe200078ec0ff */
[----:B------:R-:W-:-:S03]  /*8000*/  @!P4 HADD2 R85, -R121.H0_H0, -RZ.H0_H0 ;  /* 0xa00000ff7955c230 */ /* 0x000fc60000000900 */
[----:B------:R-:W-:Y:S02]  /*8010*/  SHF.R.U32.HI R5, RZ, 0x8, R5 ;  /* 0x00000008ff057819 */ /* 0x000fe40000011605 */
[----:B------:R-:W-:Y:S01]  /*8020*/  LOP3.LUT R8, R7, R245, R8, 0x96, !PT ;  /* 0x000000f507087212 */ /* 0x000fe200078e9608 */
[----:B------:R-:W-:Y:S01]  /*8030*/  IMAD.MOV.U32 R7, RZ, RZ, R16 ;  /* 0x000000ffff077224 */ /* 0x000fe200078e0010 */
[----:B------:R-:W-:Y:S01]  /*8040*/  LOP3.LUT R5, R5, 0xffff, RZ, 0xc0, !PT ;  /* 0x0000ffff05057812 */ /* 0x000fe200078ec0ff */
[----:B------:R-:W1:Y:S01]  /*8050*/  MUFU.EX2 R16, R114 ;  /* 0x0000007200107308 */ /* 0x000e620000000800 */
[----:B------:R-:W-:Y:S01]  /*8060*/  @!P4 PRMT R121, R85, 0x5410, RZ ;  /* 0x000054105579c816 */ /* 0x000fe200000000ff */
[----:B------:R-:W-:Y:S01]  /*8070*/  @!P3 HADD2 R91, -R129.H0_H0, -RZ.H0_H0 ;  /* 0xa00000ff815bb230 */ /* 0x000fe20000000900 */
[----:B------:R-:W-:Y:S02]  /*8080*/  ISETP.GE.U32.AND P4, PT, R191, R5, PT ;  /* 0x00000005bf00720c */ /* 0x000fe40003f86070 */
[----:B------:R-:W-:-:S02]  /*8090*/  SHF.R.U32.HI R5, RZ, 0x10, R0 ;  /* 0x00000010ff057819 */ /* 0x000fc40000011600 */
[----:B------:R-:W-:Y:S01]  /*80a0*/  SHF.R.U32.HI R0, RZ, 0x18, R0 ;  /* 0x00000018ff007819 */ /* 0x000fe20000011600 */
[----:B------:R-:W2:Y:S01]  /*80b0*/  MUFU.EX2 R11, R115 ;  /* 0x00000073000b7308 */ /* 0x000ea20000000800 */
[----:B------:R-:W-:Y:S01]  /*80c0*/  @!P1 HADD2 R89, -R125.H0_H0, -RZ.H0_H0 ;  /* 0xa00000ff7d599230 */ /* 0x000fe20000000900 */
[----:B------:R-:W-:Y:S02]  /*80d0*/  @!P3 PRMT R129, R91, 0x5410, RZ ;  /* 0x000054105b81b816 */ /* 0x000fe400000000ff */
[----:B------:R-:W-:Y:S02]  /*80e0*/  ISETP.GE.U32.AND P3, PT, R191, R0, PT ;  /* 0x00000000bf00720c */ /* 0x000fe40003f66070 */
[----:B------:R-:W-:Y:S02]  /*80f0*/  LOP3.LUT R0, R2, 0xff, RZ, 0xc0, !PT ;  /* 0x000000ff02007812 */ /* 0x000fe400078ec0ff */
[----:B------:R-:W-:Y:S02]  /*8100*/  PRMT R165, R125, 0x5410, R127 ;  /* 0x000054107da57816 */ /* 0x000fe4000000007f */
[----:B------:R-:W-:-:S02]  /*8110*/  @!P1 PRMT R125, R89, 0x5410, RZ ;  /* 0x00005410597d9816 */ /* 0x000fc400000000ff */
[----:B------:R-:W-:Y:S02]  /*8120*/  ISETP.GE.U32.AND P1, PT, R191, R0, PT ;  /* 0x00000000bf00720c */ /* 0x000fe40003f26070 */
[----:B------:R-:W-:Y:S02]  /*8130*/  LOP3.LUT R6, R2, 0xffff, RZ, 0xc0, !PT ;  /* 0x0000ffff02067812 */ /* 0x000fe400078ec0ff */
[--C-:B------:R-:W-:Y:S02]  /*8140*/  SHF.R.U32.HI R0, RZ, 0x18, R2.reuse ;  /* 0x00000018ff007819 */ /* 0x100fe40000011602 */
[----:B------:R-:W-:Y:S01]  /*8150*/  SHF.R.U32.HI R3, RZ, 0x10, R2 ;  /* 0x00000010ff037819 */ /* 0x000fe20000011602 */
[----:B-1----:R-:W-:Y:S01]  /*8160*/  FADD.FTZ R2, R16, R15 ;  /* 0x0000000f10027221 */ /* 0x002fe20000010000 */
[----:B------:R1:W-:Y:S01]  /*8170*/  STL [R1+0x140], R192 ;  /* 0x000140c001007387 */ /* 0x0003e20000100800 */
[----:B------:R-:W-:-:S03]  /*8180*/  IMAD.MOV.U32 R15, RZ, RZ, R7 ;  /* 0x000000ffff0f7224 */ /* 0x000fc600078e0007 */
[----:B------:R-:W-:Y:S01]  /*8190*/  STL [R1+0x2c4], R60 ;  /* 0x0002c43c01007387 */ /* 0x000fe20000100800 */
[----:B--2---:R-:W-:-:S03]  /*81a0*/  FADD.FTZ R7, R11, R2 ;  /* 0x000000020b077221 */ /* 0x004fc60000010000 */
[----:B------:R2:W-:Y:S01]  /*81b0*/  STL.64 [R1+0x260], R234 ;  /* 0x000260ea01007387 */ /* 0x0005e20000100a00 */
[----:B------:R-:W-:-:S03]  /*81c0*/  IMAD.MOV.U32 R2, RZ, RZ, R199 ;  /* 0x000000ffff027224 */ /* 0x000fc600078e00c7 */
[----:B------:R-:W-:Y:S04]  /*81d0*/  STL [R1+0x2c8], R190 ;  /* 0x0002c8be01007387 */ /* 0x000fe80000100800 */
[----:B------:R3:W-:Y:S04]  /*81e0*/  STL.64 [R1+0xc0], R138 ;  /* 0x0000c08a01007387 */ /* 0x0007e80000100a00 */
[----:B------:R-:W4:Y:S01]  /*81f0*/  LDL.LU R199, [R1+0x3c4] ;  /* 0x0003c40001c77983 */ /* 0x000f220000300800 */
[----:B------:R-:W-:Y:S01]  /*8200*/  @!P2 HADD2 R90, -R126.H0_H0, -RZ.H0_H0 ;  /* 0xa00000ff7e5aa230 */ /* 0x000fe20000000900 */
[----:B------:R-:W-:Y:S01]  /*8210*/  LOP3.LUT R5, R5, 0xff, RZ, 0xc0, !PT ;  /* 0x000000ff05057812 */ /* 0x000fe200078ec0ff */
[----:B------:R-:W1:Y:S03]  /*8220*/  MUFU.EX2 R9, R112 ;  /* 0x0000007000097308 */ /* 0x000e660000000800 */
[----:B------:R-:W-:-:S02]  /*8230*/  @!P2 PRMT R126, R90, 0x5410, RZ ;  /* 0x000054105a7ea816 */ /* 0x000fc400000000ff */
[----:B------:R-:W-:-:S03]  /*8240*/  ISETP.GE.U32.AND P2, PT, R191, R5, PT ;  /* 0x00000005bf00720c */ /* 0x000fc60003f46070 */
[----:B------:R-:W2:Y:S01]  /*8250*/  MUFU.EX2 R5, R113 ;  /* 0x0000007100057308 */ /* 0x000ea20000000800 */
[----:B------:R-:W-:Y:S01]  /*8260*/  @!P0 HADD2 R88, -R127.H0_H0, -RZ.H0_H0 ;  /* 0xa00000ff7f588230 */ /* 0x000fe20000000900 */
[----:B------:R-:W-:-:S04]  /*8270*/  PRMT R117, R17, 0x7610, R117 ;  /* 0x0000761011757816 */ /* 0x000fc80000000075 */
[----:B------:R-:W-:Y:S02]  /*8280*/  @!P0 PRMT R127, R88, 0x5410, RZ ;  /* 0x00005410587f8816 */ /* 0x000fe400000000ff */
[----:B------:R-:W-:Y:S01]  /*8290*/  ISETP.GE.U32.AND P0, PT, R191, R0, PT ;  /* 0x00000000bf00720c */ /* 0x000fe20003f06070 */
[----:B-1----:R-:W-:Y:S01]  /*82a0*/  FADD.FTZ R0, R9, R14 ;  /* 0x0000000e09007221 */ /* 0x002fe20000010000 */
[----:B------:R-:W-:Y:S01]  /*82b0*/  F2FP.PACK_AB R11, R11, R16 ;  /* 0x000000100b0b723e */ /* 0x000fe200000000ff */
[----:B------:R-:W-:Y:S01]  /*82c0*/  IMAD.MOV.U32 R16, RZ, RZ, R15 ;  /* 0x000000ffff107224 */ /* 0x000fe200078e000f */
[----:B------:R-:W-:Y:S01]  /*82d0*/  @!P5 HADD2 R92, -R117.H0_H0, -RZ.H0_H0 ;  /* 0xa00000ff755cd230 */ /* 0x000fe20000000900 */
[----:B------:R-:W-:Y:S01]  /*82e0*/  PRMT R116, R17, 0x7632, R116 ;  /* 0x0000763211747816 */ /* 0x000fe20000000074 */
[----:B------:R-:W-:Y:S02]  /*82f0*/  IMAD.MOV.U32 R17, RZ, RZ, R21 ;  /* 0x000000ffff117224 */ /* 0x000fe400078e0015 */
[C---:B--2---:R-:W-:Y:S01]  /*8300*/  FADD.FTZ R15, R5.reuse, R0 ;  /* 0x00000000050f7221 */ /* 0x044fe20000010000 */
[----:B------:R-:W-:Y:S01]  /*8310*/  F2FP.PACK_AB R14, R5, R9 ;  /* 0x00000009050e723e */ /* 0x000fe200000000ff */
[----:B------:R-:W-:Y:S01]  /*8320*/  IMAD.MOV.U32 R5, RZ, RZ, R2 ;  /* 0x000000ffff057224 */ /* 0x000fe200078e0002 */
[----:B------:R-:W-:Y:S01]  /*8330*/  LOP3.LUT R0, R3, 0xff, RZ, 0xc0, !PT ;  /* 0x000000ff03007812 */ /* 0x000fe200078ec0ff */
[----:B------:R-:W-:-:S04]  /*8340*/  IMAD.WIDE.U32 R2, R8, -0x2daee0ad, RZ ;  /* 0xd2511f5308027825 */ /* 0x000fc800078e00ff */
[----:B------:R-:W-:Y:S01]  /*8350*/  IMAD.MOV.U32 R21, RZ, RZ, R182 ;  /* 0x000000ffff157224 */ /* 0x000fe200078e00b6 */
[----:B------:R-:W-:Y:S02]  /*8360*/  PRMT R182, R117, 0x5410, R116 ;  /* 0x0000541075b67816 */ /* 0x000fe40000000074 */
[----:B------:R-:W-:Y:S02]  /*8370*/  @!P5 PRMT R117, R92, 0x5410, RZ ;  /* 0x000054105c75d816 */ /* 0x000fe400000000ff */
[----:B------:R-:W-:Y:S02]  /*8380*/  ISETP.GE.U32.AND P5, PT, R191, R0, PT ;  /* 0x00000000bf00720c */ /* 0x000fe40003fa6070 */
[----:B------:R-:W-:Y:S01]  /*8390*/  LOP3.LUT R0, R3, R173, R10, 0x96, !PT ;  /* 0x000000ad03007212 */ /* 0x000fe200078e960a */
[----:B------:R-:W-:Y:S01]  /*83a0*/  IMAD.MOV.U32 R10, RZ, RZ, R5 ;  /* 0x000000ffff0a7224 */ /* 0x000fe200078e0005 */
[C---:B------:R-:W-:Y:S02]  /*83b0*/  LOP3.LUT R9, R2.reuse, 0xffff, RZ, 0xc0, !PT ;  /* 0x0000ffff02097812 */ /* 0x040fe400078ec0ff */
[----:B------:R-:W-:-:S02]  /*83c0*/  LOP3.LUT R5, R2, 0xff, RZ, 0xc0, !PT ;  /* 0x000000ff02057812 */ /* 0x000fc400078ec0ff */
[--C-:B------:R-:W-:Y:S02]  /*83d0*/  SHF.R.U32.HI R8, RZ, 0x10, R2.reuse ;  /* 0x00000010ff087819 */ /* 0x100fe40000011602 */
[----:B------:R-:W-:Y:S02]  /*83e0*/  SHF.R.U32.HI R3, RZ, 0x18, R2 ;  /* 0x00000018ff037819 */ /* 0x000fe40000011602 */
[----:B------:R-:W-:Y:S01]  /*83f0*/  SHF.R.U32.HI R2, RZ, 0x8, R6 ;  /* 0x00000008ff027819 */ /* 0x000fe20000011606 */
[----:B------:R-:W-:Y:S02]  /*8400*/  IMAD.MOV.U32 R6, RZ, RZ, R23 ;  /* 0x000000ffff067224 */ /* 0x000fe400078e0017 */
[----:B----4-:R1:W-:Y:S02]  /*8410*/  MUFU.EX2 R23, R199 ;  /* 0x000000c700177308 */ /* 0x0103e40000000800 */
[----:B-1----:R-:W-:Y:S02]  /*8420*/  IMAD.MOV.U32 R199, RZ, RZ, R211 ;  /* 0x000000ffffc77224 */ /* 0x002fe400078e00d3 */
[----:B------:R-:W2:Y:S01]  /*8430*/  LDL.LU R211, [R1+0x3c0] ;  /* 0x0003c00001d37983 */ /* 0x000ea20000300800 */
[----:B------:R-:W-:-:S02]  /*8440*/  PRMT R115, R18, 0x7632, R115 ;  /* 0x0000763212737816 */ /* 0x000fc40000000073 */
[----:B------:R-:W-:Y:S01]  /*8450*/  PRMT R114, R18, 0x7610, R114 ;  /* 0x0000761012727816 */ /* 0x000fe20000000072 */
[----:B------:R-:W-:Y:S02]  /*8460*/  IMAD.MOV.U32 R18, RZ, RZ, R10 ;  /* 0x000000ffff127224 */ /* 0x000fe400078e000a */
[----:B------:R-:W-:Y:S01]  /*8470*/  @!P3 HADD2 R99, -R115.H0_H0, -RZ.H0_H0 ;  /* 0xa00000ff7363b230 */ /* 0x000fe20000000900 */
[----:B------:R1:W4:Y:S02]  /*8480*/  MUFU.EX2 R10, R174 ;  /* 0x000000ae000a7308 */ /* 0x0003240000000800 */
[----:B-1----:R-:W-:Y:S01]  /*8490*/  IMAD.MOV.U32 R174, RZ, RZ, R136 ;  /* 0x000000ffffae7224 */ /* 0x002fe200078e0088 */
[----:B------:R-:W-:Y:S02]  /*84a0*/  PRMT R136, R114, 0x5410, R115 ;  /* 0x0000541072887816 */ /* 0x000fe40000000073 */
[----:B------:R-:W-:Y:S02]  /*84b0*/  @!P3 PRMT R115, R99, 0x5410, RZ ;  /* 0x000054106373b816 */ /* 0x000fe400000000ff */
[----:B------:R-:W-:-:S02]  /*84c0*/  ISETP.GE.U32.AND P3, PT, R191, R5, PT ;  /* 0x00000005bf00720c */ /* 0x000fc40003f66070 */
[----:B------:R1:W1:Y:S02]  /*84d0*/  MUFU.EX2 R5, R178 ;  /* 0x000000b200057308 */ /* 0x0002640000000800 */
[----:B-1----:R-:W-:-:S06]  /*84e0*/  IMAD.MOV.U32 R178, RZ, RZ, R21 ;  /* 0x000000ffffb27224 */ /* 0x002fcc00078e0015 */
[----:B--2---:R1:W-:Y:S02]  /*84f0*/  MUFU.EX2 R21, R211 ;  /* 0x000000d300157308 */ /* 0x0043e40000000800 */
[----:B-1----:R-:W-:Y:S02]  /*8500*/  IMAD.MOV.U32 R211, RZ, RZ, R213 ;  /* 0x000000ffffd37224 */ /* 0x002fe400078e00d5 */
[----:B------:R-:W2:Y:S01]  /*8510*/  LDL.LU R213, [R1+0x3bc] ;  /* 0x0003bc0001d57983 */ /* 0x000ea20000300800 */
[----:B------:R-:W-:Y:S01]  /*8520*/  @!P4 HADD2 R96, -R116.H0_H0, -RZ.H0_H0 ;  /* 0xa00000ff7460c230 */ /* 0x000fe20000000900 */
[----:B------:R-:W-:-:S04]  /*8530*/  LOP3.LUT R2, R2, 0xffff, RZ, 0xc0, !PT ;  /* 0x0000ffff02027812 */ /* 0x000fc800078ec0ff */
[----:B------:R-:W-:Y:S02]  /*8540*/  @!P4 PRMT R116, R96, 0x5410, RZ ;  /* 0x000054106074c816 */ /* 0x000fe400000000ff */
[----:B------:R-:W-:Y:S02]  /*8550*/  ISETP.GE.U32.AND P4, PT, R191, R2, PT ;  /* 0x00000002bf00720c */ /* 0x000fe40003f86070 */
[----:B------:R-:W-:Y:S01]  /*8560*/  LOP3.LUT R2, R0, 0xffff, RZ, 0xc0, !PT ;  /* 0x0000ffff00027812 */ /* 0x000fe200078ec0ff */
[----:B------:R-:W-:-:S03]  /*8570*/  @!P2 HADD2 R102, -R114.H0_H0, -RZ.H0_H0 ;  /* 0xa00000ff7266a230 */ /* 0x000fc60000000900 */
[----:B------:R-:W-:-:S04]  /*8580*/  SHF.R.U32.HI R2, RZ, 0x8, R2 ;  /* 0x00000008ff027819 */ /* 0x000fc80000011602 */
[----:B------:R-:W-:Y:S02]  /*8590*/  LOP3.LUT R2, R2, 0xffff, RZ, 0xc0, !PT ;  /* 0x0000ffff02027812 */ /* 0x000fe400078ec0ff */
[----:B------:R-:W-:Y:S02]  /*85a0*/  @!P2 PRMT R114, R102, 0x5410, RZ ;  /* 0x000054106672a816 */ /* 0x000fe400000000ff */
[----:B------:R-:W-:Y:S01]  /*85b0*/  ISETP.GE.U32.AND P2, PT, R191, R2, PT ;  /* 0x00000002bf00720c */ /* 0x000fe20003f46070 */
[----:B------:R-:W-:Y:S02]  /*85c0*/  IMAD.MOV.U32 R2, RZ, RZ, R22 ;  /* 0x000000ffff027224 */ /* 0x000fe400078e0016 */
[----:B------:R1:W-:Y:S01]  /*85d0*/  MUFU.EX2 R22, R212 ;  /* 0x000000d400167308 */ /* 0x0003e20000000800 */
[C---:B------:R-:W-:Y:S02]  /*85e0*/  PRMT R113, R20.reuse, 0x7610, R113 ;  /* 0x0000761014717816 */ /* 0x040fe40000000071 */
[----:B------:R-:W-:Y:S01]  /*85f0*/  PRMT R112, R20, 0x7632, R112 ;  /* 0x0000763214707816 */ /* 0x000fe20000000070 */
[----:B------:R-:W-:-:S02]  /*8600*/  IMAD.MOV.U32 R20, RZ, RZ, R6 ;  /* 0x000000ffff147224 */ /* 0x000fc400078e0006 */
[----:B------:R-:W-:Y:S01]  /*8610*/  @!P1 HADD2 R107, -R113.H0_H0, -RZ.H0_H0 ;  /* 0xa00000ff716b9230 */ /* 0x000fe20000000900 */
[----:B-1----:R-:W-:Y:S02]  /*8620*/  IMAD.MOV.U32 R212, RZ, RZ, R2 ;  /* 0x000000ffffd47224 */ /* 0x002fe400078e0002 */
[----:B----4-:R-:W-:Y:S02]  /*8630*/  FADD.FTZ R2, R10, R7 ;  /* 0x000000070a027221 */ /* 0x010fe40000010000 */
[----:B------:R-:W-:Y:S02]  /*8640*/  IMAD.MOV.U32 R7, RZ, RZ, R159 ;  /* 0x000000ffff077224 */ /* 0x000fe400078e009f */
[C---:B------:R-:W-:Y:S01]  /*8650*/  FADD.FTZ R6, R5.reuse, R2 ;  /* 0x0000000205067221 */ /* 0x040fe20000010000 */
[----:B------:R-:W-:Y:S01]  /*8660*/  F2FP.PACK_AB R5, R5, R10 ;  /* 0x0000000a0505723e */ /* 0x000fe200000000ff */
[----:B------:R-:W-:Y:S01]  /*8670*/  IMAD.MOV.U32 R10, RZ, RZ, R20 ;  /* 0x000000ffff0a7224 */ /* 0x000fe200078e0014 */
[----:B------:R-:W-:Y:S01]  /*8680*/  @!P4 HADD2 R110, -R112.H0_H0, -RZ.H0_H0 ;  /* 0xa00000ff706ec230 */ /* 0x000fe20000000900 */
[----:B------:R-:W-:Y:S01]  /*8690*/  IMAD.MOV.U32 R20, RZ, RZ, R7 ;  /* 0x000000ffff147224 */ /* 0x000fe200078e0007 */
[----:B------:R-:W-:Y:S01]  /*86a0*/  LOP3.LUT R2, R0, 0xff, RZ, 0xc0, !PT ;  /* 0x000000ff00027812 */ /* 0x000fe200078ec0ff */
[----:B------:R-:W-:Y:S01]  /*86b0*/  IMAD.MOV.U32 R7, RZ, RZ, R18 ;  /* 0x000000ffff077224 */ /* 0x000fe200078e0012 */
[----:B------:R-:W-:Y:S01]  /*86c0*/  PRMT R111, R19, 0x7632, R111 ;  /* 0x00007632136f7816 */ /* 0x000fe2000000006f */
[----:B------:R1:W4:Y:S04]  /*86d0*/  LDL.LU R159, [R1+0x3b8] ;  /* 0x0003b800019f7983 */ /* 0x0003280000300800 */
[----:B------:R-:W-:Y:S01]  /*86e0*/  @!P0 HADD2 R158, -R111.H0_H0, -RZ.H0_H0 ;  /* 0xa00000ff6f9e8230 */ /* 0x000fe20000000900 */
[----:B--2---:R2:W-:Y:S02]  /*86f0*/  MUFU.EX2 R18, R213 ;  /* 0x000000d500127308 */ /* 0x0045e40000000800 */
[----:B--2---:R-:W-:Y:S01]  /*8700*/  IMAD.MOV.U32 R213, RZ, RZ, R212 ;  /* 0x000000ffffd57224 */ /* 0x004fe200078e00d4 */
[----:B------:R-:W-:-:S02]  /*8710*/  PRMT R212, R113, 0x5410, R112 ;  /* 0x0000541071d47816 */ /* 0x000fc40000000070 */
[----:B------:R-:W-:Y:S02]  /*8720*/  @!P1 PRMT R113, R107, 0x5410, RZ ;  /* 0x000054106b719816 */ /* 0x000fe400000000ff */
[----:B------:R-:W-:Y:S01]  /*8730*/  ISETP.GE.U32.AND P1, PT, R191, R2, PT ;  /* 0x00000002bf00720c */ /* 0x000fe20003f26070 */
[----:B------:R-:W-:Y:S02]  /*8740*/  IMAD.MOV.U32 R2, RZ, RZ, R16 ;  /* 0x000000ffff027224 */ /* 0x000fe400078e0010 */
[----:B------:R2:W-:Y:S01]  /*8750*/  MUFU.EX2 R16, R181 ;  /* 0x000000b500107308 */ /* 0x0005e20000000800 */
[----:B------:R-:W-:Y:S02]  /*8760*/  @!P4 PRMT R112, R110, 0x5410, RZ ;  /* 0x000054106e70c816 */ /* 0x000fe400000000ff */
[----:B------:R-:W-:Y:S01]  /*8770*/  PRMT R110, R19, 0x7610, R110 ;  /* 0x00007610136e7816 */ /* 0x000fe2000000006e */
[----:B------:R-:W-:-:S04]  /*8780*/  IMAD.MOV.U32 R19, RZ, RZ, R17 ;  /* 0x000000ffff137224 */ /* 0x000fc800078e0011 */
[----:B------:R1:W-:Y:S01]  /*8790*/  MUFU.EX2 R17, R184 ;  /* 0x000000b800117308 */ /* 0x0003e20000000800 */
[----:B--2---:R-:W-:Y:S01]  /*87a0*/  IMAD.MOV.U32 R181, RZ, RZ, R2 ;  /* 0x000000ffffb57224 */ /* 0x004fe200078e0002 */
[----:B------:R-:W-:-:S04]  /*87b0*/  SHF.R.U32.HI R2, RZ, 0x18, R0 ;  /* 0x00000018ff027819 */ /* 0x000fc80000011600 */
[----:B------:R-:W-:Y:S01]  /*87c0*/  ISETP.GE.U32.AND P4, PT, R191, R2, PT ;  /* 0x00000002bf00720c */ /* 0x000fe20003f86070 */
[----:B------:R-:W-:Y:S01]  /*87d0*/  IMAD.MOV.U32 R2, RZ, RZ, R211 ;  /* 0x000000ffff027224 */ /* 0x000fe200078e00d3 */
[----:B------:R-:W-:Y:S01]  /*87e0*/  PRMT R211, R110, 0x5410, R111 ;  /* 0x000054106ed37816 */ /* 0x000fe2000000006f */
[----:B-1----:R-:W-:Y:S01]  /*87f0*/  IMAD.MOV.U32 R184, RZ, RZ, R196 ;  /* 0x000000ffffb87224 */ /* 0x002fe200078e00c4 */
[----:B------:R-:W-:Y:S01]  /*8800*/  @!P0 PRMT R111, R158, 0x5410, RZ ;  /* 0x000054109e6f8816 */ /* 0x000fe200000000ff */
[----:B------:R-:W2:Y:S01]  /*8810*/  LDL.LU R196, [R1+0x3b4] ;  /* 0x0003b40001c47983 */ /* 0x000ea20000300800 */
[----:B------:R-:W-:-:S03]  /*8820*/  IMAD.MOV.U32 R158, RZ, RZ, R161 ;  /* 0x000000ffff9e7224 */ /* 0x000fc600078e00a1 */
[----:B------:R1:W2:Y:S01]  /*8830*/  LDL.LU R161, [R1+0x3b0] ;  /* 0x0003b00001a17983 */ /* 0x0002a20000300800 */
[----:B------:R-:W-:Y:S01]  /*8840*/  ISETP.GE.U32.AND P0, PT, R191, R3, PT ;  /* 0x00000003bf00720c */ /* 0x000fe20003f06070 */
[----:B------:R-:W-:Y:S02]  /*8850*/  IMAD.MOV.U32 R3, RZ, RZ, R19 ;  /* 0x000000ffff037224 */ /* 0x000fe400078e0013 */
[----:B------:R3:W-:Y:S01]  /*8860*/  MUFU.EX2 R19, R185 ;  /* 0x000000b900137308 */ /* 0x0007e20000000800 */
[----:B------:R-:W-:Y:S01]  /*8870*/  SHF.R.U32.HI R0, RZ, 0x10, R0 ;  /* 0x00000010ff007819 */ /* 0x000fe20000011600 */
[----:B----4-:R-:W-:-:S03]  /*8880*/  @!P5 HADD2 R159, -R110.H0_H0, -RZ.H0_H0 ;  /* 0xa00000ff6e9fd230 */ /* 0x010fc60000000900 */
[----:B------:R-:W-:Y:S01]  /*8890*/  LOP3.LUT R0, R0, 0xff, RZ, 0xc0, !PT ;  /* 0x000000ff00007812 */ /* 0x000fe200078ec0ff */
[----:B---3--:R-:W-:Y:S02]  /*88a0*/  IMAD.MOV.U32 R185, RZ, RZ, R160 ;  /* 0x000000ffffb97224 */ /* 0x008fe400078e00a0 */
[----:B------:R1:W3:Y:S01]  /*88b0*/  LDL.LU R160, [R1+0x3ac] ;  /* 0x0003ac0001a07983 */ /* 0x0002e20000300800 */
[----:B------:R-:W-:Y:S02]  /*88c0*/  @!P5 PRMT R110, R159, 0x5410, RZ ;  /* 0x000054109f6ed816 */ /* 0x000fe400000000ff */
[----:B------:R-:W-:Y:S02]  /*88d0*/  PRMT R109, R11, 0x7610, R109 ;  /* 0x000076100b6d7816 */ /* 0x000fe4000000006d */
[----:B------:R-:W-:Y:S01]  /*88e0*/  ISETP.GE.U32.AND P5, PT, R191, R0, PT ;  /* 0x00000000bf00720c */ /* 0x000fe20003fa6070 */
[----:B------:R-:W-:Y:S01]  /*88f0*/  IMAD.MOV.U32 R0, RZ, RZ, R2 ;  /* 0x000000ffff007224 */ /* 0x000fe200078e0002 */
[----:B------:R-:W-:Y:S01]  /*8900*/  PRMT R108, R11, 0x7632, R108 ;  /* 0x000076320b6c7816 */ /* 0x000fe2000000006c */
[----:B------:R-:W-:Y:S01]  /*8910*/  IMAD.MOV.U32 R159, RZ, RZ, R3 ;  /* 0x000000ffff9f7224 */ /* 0x000fe200078e0003 */
[----:B------:R4:W-:Y:S01]  /*8920*/  MUFU.EX2 R2, R170 ;  /* 0x000000aa00027308 */ /* 0x0009e20000000800 */
[----:B------:R-:W-:-:S02]  /*8930*/  IMAD.MOV.U32 R3, RZ, RZ, R181 ;  /* 0x000000ffff037224 */ /* 0x000fc400078e00b5 */
[----:B------:R-:W-:Y:S02]  /*8940*/  IMAD.MOV.U32 R181, RZ, RZ, R10 ;  /* 0x000000ffffb57224 */ /* 0x000fe400078e000a */
[----:B------:R-:W-:-:S03]  /*8950*/  IMAD.MOV.U32 R11, RZ, RZ, R197 ;  /* 0x000000ffff0b7224 */ /* 0x000fc600078e00c5 */
[----:B------:R1:W1:Y:S01]  /*8960*/  MUFU.EX2 R10, R169 ;  /* 0x000000a9000a7308 */ /* 0x0002620000000800 */
[----:B----4-:R-:W-:Y:S01]  /*8970*/  IMAD.MOV.U32 R170, RZ, RZ, R0 ;  /* 0x000000ffffaa7224 */ /* 0x010fe200078e0000 */
[----:B------:R-:W-:Y:S01]  /*8980*/  LOP3.LUT R0, R8, 0xff, RZ, 0xc0, !PT ;  /* 0x000000ff08007812 */ /* 0x000fe200078ec0ff */
[----:B------:R-:W-:Y:S01]  /*8990*/  IMAD.MOV.U32 R8, RZ, RZ, R185 ;  /* 0x000000ffff087224 */ /* 0x000fe200078e00b9 */
[----:B------:R-:W-:Y:S01]  /*89a0*/  PRMT R185, R109, 0x5410, R108 ;  /* 0x000054106db97816 */ /* 0x000fe2000000006c */
[----:B-1----:R-:W-:Y:S02]  /*89b0*/  IMAD.MOV.U32 R169, RZ, RZ, R198 ;  /* 0x000000ffffa97224 */ /* 0x002fe400078e00c6 */
[----:B------:R-:W4:Y:S04]  /*89c0*/  LDL.LU R198, [R1+0x3a8] ;  /* 0x0003a80001c67983 */ /* 0x000f280000300800 */
[----:B------:R-:W4:Y:S01]  /*89d0*/  LDL.LU R197, [R1+0x3a4] ;  /* 0x0003a40001c57983 */ /* 0x000f220000300800 */
[----:B--2---:R-:W-:-:S05]  /*89e0*/  @!P1 HADD2 R161, -R109.H0_H0, -RZ.H0_H0 ;  /* 0xa00000ff6da19230 */ /* 0x004fca0000000900 */
[----:B------:R-:W-:Y:S01]  /*89f0*/  @!P1 PRMT R109, R161, 0x5410, RZ ;  /* 0x00005410a16d9816 */ /* 0x000fe200000000ff */
[----:B------:R-:W-:Y:S02]  /*8a00*/  IMAD.MOV.U32 R161, RZ, RZ, R163 ;  /* 0x000000ffffa17224 */ /* 0x000fe400078e00a3 */
[----:B------:R1:W2:Y:S01]  /*8a10*/  LDL.LU R163, [R1+0x3a0] ;  /* 0x0003a00001a37983 */ /* 0x0002a20000300800 */
[----:B------:R-:W-:Y:S01]  /*8a20*/  ISETP.GE.U32.AND P1, PT, R191, R0, PT ;  /* 0x00000000bf00720c */ /* 0x000fe20003f26070 */
[----:B------:R-:W-:Y:S02]  /*8a30*/  IMAD.MOV.U32 R0, RZ, RZ, R162 ;  /* 0x000000ffff007224 */ /* 0x000fe400078e00a2 */
[----:B------:R1:W4:Y:S01]  /*8a40*/  LDL.LU R162, [R1+0x39c] ;  /* 0x00039c0001a27983 */ /* 0x0003220000300800 */
[----:B---3--:R-:W-:-:S05]  /*8a50*/  @!P2 HADD2 R160, -R108.H0_H0, -RZ.H0_H0 ;  /* 0xa00000ff6ca0a230 */ /* 0x008fca0000000900 */
[----:B------:R-:W-:Y:S01]  /*8a60*/  @!P2 PRMT R108, R160, 0x5410, RZ ;  /* 0x00005410a06ca816 */ /* 0x000fe200000000ff */
[----:B------:R-:W-:Y:S01]  /*8a70*/  IMAD.MOV.U32 R160, RZ, RZ, R0 ;  /* 0x000000ffffa07224 */ /* 0x000fe200078e0000 */
[----:B------:R-:W-:-:S04]  /*8a80*/  SHF.R.U32.HI R0, RZ, 0x8, R9 ;  /* 0x00000008ff007819 */ /* 0x000fc80000011609 */
[----:B------:R-:W-:Y:S02]  /*8a90*/  LOP3.LUT R0, R0, 0xffff, RZ, 0xc0, !PT ;  /* 0x0000ffff00007812 */ /* 0x000fe400078ec0ff */
[C---:B------:R-:W-:Y:S02]  /*8aa0*/  PRMT R107, R14.reuse, 0x7610, R107 ;  /* 0x000076100e6b7816 */ /* 0x040fe4000000006b */
[----:B------:R-:W-:Y:S01]  /*8ab0*/  ISETP.GE.U32.AND P2, PT, R191, R0, PT ;  /* 0x00000000bf00720c */ /* 0x000fe20003f46070 */
[----:B------:R-:W-:Y:S02]  /*8ac0*/  IMAD.MOV.U32 R0, RZ, RZ, R7 ;  /* 0x000000ffff007224 */ /* 0x000fe400078e0007 */
[----:B------:R-:W-:Y:S01]  /*8ad0*/  IMAD.MOV.U32 R9, RZ, RZ, R11 ;  /* 0x000000ffff097224 */ /* 0x000fe200078e000b */
[----:B------:R3:W1:Y:S01]  /*8ae0*/  MUFU.EX2 R7, R172 ;  /* 0x000000ac00077308 */ /* 0x0006620000000800 */
[----:B------:R-:W-:Y:S01]  /*8af0*/  PRMT R106, R14, 0x7632, R106 ;  /* 0x000076320e6a7816 */ /* 0x000fe2000000006a */
[----:B------:R-:W-:-:S06]  /*8b00*/  IMAD.MOV.U32 R14, RZ, RZ, R167 ;  /* 0x000000ffff0e7224 */ /* 0x000fcc00078e00a7 */
[----:B------:R1:W-:Y:S01]  /*8b10*/  MUFU.EX2 R11, R189 ;  /* 0x000000bd000b7308 */ /* 0x0003e20000000800 */
[----:B---3--:R-:W-:Y:S02]  /*8b20*/  IMAD.MOV.U32 R172, RZ, RZ, R0 ;  /* 0x000000ffffac7224 */ /* 0x008fe400078e0000 */
[----:B------:R-:W-:Y:S02]  /*8b30*/  FADD.FTZ R0, R10, R15 ;  /* 0x0000000f0a007221 */ /* 0x000fe40000010000 */
[----:B------:R-:W-:Y:S02]  /*8b40*/  IMAD.MOV.U32 R15, RZ, RZ, R9 ;  /* 0x000000ffff0f7224 */ /* 0x000fe400078e0009 */
[----:B------:R-:W-:Y:S02]  /*8b50*/  IMAD.MOV.U32 R9, RZ, RZ, R213 ;  /* 0x000000ffff097224 */ /* 0x000fe400078e00d5 */
[----:B-1----:R-:W-:Y:S02]  /*8b60*/  IMAD.MOV.U32 R189, RZ, RZ, R196 ;  /* 0x000000ffffbd7224 */ /* 0x002fe400078e00c4 */
[----:B------:R-:W3:Y:S01]  /*8b70*/  LDL.LU R196, [R1+0x398] ;  /* 0x0003980001c47983 */ /* 0x000ee20000300800 */
[----:B------:R-:W-:Y:S01]  /*8b80*/  IMAD.MOV.U32 R213, RZ, RZ, R178 ;  /* 0x000000ffffd57224 */ /* 0x000fe200078e00b2 */
[----:B------:R-:W-:-:S02]  /*8b90*/  PRMT R178, R107, 0x5410, R106 ;  /* 0x000054106bb27816 */ /* 0x000fc4000000006a */
[----:B------:R1:W3:Y:S01]  /*8ba0*/  LDL.LU R167, [R1+0x394] ;  /* 0x0003940001a77983 */ /* 0x0002e20000300800 */
[C---:B------:R-:W-:Y:S02]  /*8bb0*/  PRMT R105, R5.reuse, 0x7610, R105 ;  /* 0x0000761005697816 */ /* 0x040fe40000000069 */
[----:B------:R-:W-:Y:S02]  /*8bc0*/  PRMT R104, R5, 0x7632, R104 ;  /* 0x0000763205687816 */ /* 0x000fe40000000068 */
[----:B------:R1:W1:Y:S01]  /*8bd0*/  MUFU.EX2 R5, R168 ;  /* 0x000000a800057308 */ /* 0x0002620000000800 */
[----:B--2---:R-:W-:Y:S02]  /*8be0*/  @!P5 HADD2 R163, -R107.H0_H0, -RZ.H0_H0 ;  /* 0xa00000ff6ba3d230 */ /* 0x004fe40000000900 */
[----:B----4-:R-:W-:-:S03]  /*8bf0*/  @!P4 HADD2 R162, -R106.H0_H0, -RZ.H0_H0 ;  /* 0xa00000ff6aa2c230 */ /* 0x010fc60000000900 */
[----:B------:R-:W-:Y:S01]  /*8c00*/  @!P5 PRMT R107, R163, 0x5410, RZ ;  /* 0x00005410a36bd816 */ /* 0x000fe200000000ff */
[----:B------:R-:W-:Y:S02]  /*8c10*/  IMAD.MOV.U32 R163, RZ, RZ, R166 ;  /* 0x000000ffffa37224 */ /* 0x000fe400078e00a6 */
[----:B------:R2:W4:Y:S01]  /*8c20*/  LDL.LU R166, [R1+0x390] ;  /* 0x0003900001a67983 */ /* 0x0005220000300800 */
[----:B------:R-:W-:Y:S01]  /*8c30*/  @!P4 PRMT R106, R162, 0x5410, RZ ;  /* 0x00005410a26ac816 */ /* 0x000fe200000000ff */
[----:B------:R-:W-:Y:S02]  /*8c40*/  IMAD.MOV.U32 R162, RZ, RZ, R163 ;  /* 0x000000ffffa27224 */ /* 0x000fe400078e00a3 */
[----:B------:R-:W-:Y:S02]  /*8c50*/  IMAD.MOV.U32 R163, RZ, RZ, R3 ;  /* 0x000000ffffa37224 */ /* 0x000fe400078e0003 */
[C---:B------:R-:W-:Y:S01]  /*8c60*/  FADD.FTZ R3, R2.reuse, R0 ;  /* 0x0000000002037221 */ /* 0x040fe20000010000 */
[----:B------:R-:W-:Y:S01]  /*8c70*/  F2FP.PACK_AB R0, R2, R10 ;  /* 0x0000000a0200723e */ /* 0x000fe200000000ff */
[----:B------:R-:W-:-:S02]  /*8c80*/  IMAD.MOV.U32 R10, RZ, RZ, R165 ;  /* 0x000000ffff0a7224 */ /* 0x000fc400078e00a5 */
[----:B------:R2:W2:Y:S01]  /*8c90*/  LDL.LU R165, [R1+0x38c] ;  /* 0x00038c0001a57983 */ /* 0x0004a20000300800 */
[----:B------:R-:W-:-:S03]  /*8ca0*/  IMAD.MOV.U32 R2, RZ, RZ, R164 ;  /* 0x000000ffff027224 */ /* 0x000fc600078e00a4 */
[----:B------:R2:W2:Y:S04]  /*8cb0*/  LDL.LU R164, [R1+0x388] ;  /* 0x0003880001a47983 */ /* 0x0004a80000300800 */
[----:B-1----:R-:W2:Y:S01]  /*8cc0*/  LDL.LU R168, [R1+0xc] ;  /* 0x00000c0001a87983 */ /* 0x002ea20000300800 */
[C---:B------:R-:W-:Y:S02]  /*8cd0*/  PRMT R103, R0.reuse, 0x7610, R103 ;  /* 0x0000761000677816 */ /* 0x040fe40000000067 */
[----:B------:R-:W-:Y:S01]  /*8ce0*/  PRMT R102, R0, 0x7632, R102 ;  /* 0x0000763200667816 */ /* 0x000fe20000000066 */
[----:B------:R-:W-:Y:S02]  /*8cf0*/  IMAD.MOV.U32 R0, RZ, RZ, R9 ;  /* 0x000000ffff007224 */ /* 0x000fe400078e0009 */
[----:B------:R1:W1:Y:S02]  /*8d00*/  MUFU.EX2 R9, R183 ;  /* 0x000000b700097308 */ /* 0x0002640000000800 */
[----:B-1----:R-:W-:Y:S01]  /*8d10*/  IMAD.MOV.U32 R183, RZ, RZ, R248 ;  /* 0x000000ffffb77224 */ /* 0x002fe200078e00f8 */
[----:B------:R-:W-:Y:S01]  /*8d20*/  PRMT R248, R105, 0x5410, R104 ;  /* 0x0000541069f87816 */ /* 0x000fe20000000068 */
[----:B---3--:R-:W-:-:S05]  /*8d30*/  @!P3 HADD2 R167, -R105.H0_H0, -RZ.H0_H0 ;  /* 0xa00000ff69a7b230 */ /* 0x008fca0000000900 */
[----:B------:R-:W-:Y:S01]  /*8d40*/  @!P3 PRMT R105, R167, 0x5410, RZ ;  /* 0x00005410a769b816 */ /* 0x000fe200000000ff */
[----:B------:R-:W-:Y:S02]  /*8d50*/  IMAD.MOV.U32 R167, RZ, RZ, R10 ;  /* 0x000000ffffa77224 */ /* 0x000fe400078e000a */
[----:B------:R-:W-:Y:S02]  /*8d60*/  IMAD.MOV.U32 R10, RZ, RZ, R2 ;  /* 0x000000ffff0a7224 */ /* 0x000fe400078e0002 */
[----:B------:R-:W-:-:S04]  /*8d70*/  FADD.FTZ R2, R7, R26 ;  /* 0x0000001a07027221 */ /* 0x000fc80000010000 */
[----:B------:R-:W-:Y:S02]  /*8d80*/  FADD.FTZ R26, R5, R2 ;  /* 0x00000002051a7221 */ /* 0x000fe40000010000 */
[----:B------:R-:W-:-:S04]  /*8d90*/  FADD.FTZ R2, R16, R6 ;  /* 0x0000000610027221 */ /* 0x000fc80000010000 */
[----:B------:R-:W-:-:S04]  /*8da0*/  FADD.FTZ R2, R17, R2 ;  /* 0x0000000211027221 */ /* 0x000fc80000010000 */
[----:B------:R-:W-:Y:S01]  /*8db0*/  FADD.FTZ R2, R19, R2 ;  /* 0x0000000213027221 */ /* 0x000fe20000010000 */
[----:B------:R-:W-:Y:S02]  /*8dc0*/  F2FP.PACK_AB R70, R5, R7 ;  /* 0x000000070546723e */ /* 0x000fe400000000ff */
[----:B------:R-:W-:Y:S01]  /*8dd0*/  MUFU.EX2 R7, R188 ;  /* 0x000000bc00077308 */ /* 0x000fe20000000800 */
[----:B------:R-:W-:-:S07]  /*8de0*/  F2FP.PACK_AB R82, R21, R23 ;  /* 0x000000171552723e */ /* 0x000fce00000000ff */
[----:B------:R1:W-:Y:S01]  /*8df0*/  MUFU.EX2 R5, R193 ;  /* 0x000000c100057308 */ /* 0x0003e20000000800 */
[----:B------:R-:W-:Y:S02]  /*8e00*/  F2FP.PACK_AB R65, R18, R22 ;  /* 0x000000161241723e */ /* 0x000fe400000000ff */
[----:B------:R-:W-:Y:S02]  /*8e10*/  F2FP.PACK_AB R17, R17, R16 ;  /* 0x000000101111723e */ /* 0x000fe400000000ff */
[----:B------:R-:W-:Y:S02]  /*8e20*/  F2FP.PACK_AB R19, R11, R19 ;  /* 0x000000130b13723e */ /* 0x000fe400000000ff */
[C---:B------:R-:W-:Y:S02]  /*8e30*/  PRMT R101, R17.reuse, 0x7610, R101 ;  /* 0x0000761011657816 */ /* 0x040fe40000000065 */
[----:B------:R-:W-:Y:S01]  /*8e40*/  PRMT R100, R17, 0x7632, R100 ;  /* 0x0000763211647816 */ /* 0x000fe20000000064 */
[----:B------:R-:W-:Y:S01]  /*8e50*/  IMAD.MOV.U32 R17, RZ, RZ, R198 ;  /* 0x000000ffff117224 */ /* 0x000fe200078e00c6 */
[----:B----4-:R-:W-:-:S05]  /*8e60*/  @!P2 HADD2 R166, -R104.H0_H0, -RZ.H0_H0 ;  /* 0xa00000ff68a6a230 */ /* 0x010fca0000000900 */
[----:B------:R-:W-:Y:S01]  /*8e70*/  @!P2 PRMT R104, R166, 0x5410, RZ ;  /* 0x00005410a668a816 */ /* 0x000fe200000000ff */
[----:B--2---:R-:W-:Y:S02]  /*8e80*/  @!P1 HADD2 R165, -R103.H0_H0, -RZ.H0_H0 ;  /* 0xa00000ff67a59230 */ /* 0x004fe40000000900 */
[----:B------:R-:W-:Y:S01]  /*8e90*/  @!P0 HADD2 R164, -R102.H0_H0, -RZ.H0_H0 ;  /* 0xa00000ff66a48230 */ /* 0x000fe20000000900 */
[----:B------:R-:W-:Y:S01]  /*8ea0*/  IMAD.MOV.U32 R166, RZ, RZ, R168 ;  /* 0x000000ffffa67224 */ /* 0x000fe200078e00a8 */
[----:B------:R-:W-:-:S03]  /*8eb0*/  PRMT R168, R103, 0x5410, R102 ;  /* 0x0000541067a87816 */ /* 0x000fc60000000066 */
[----:B------:R-:W-:Y:S01]  /*8ec0*/  @!P0 PRMT R102, R164, 0x5410, RZ ;  /* 0x00005410a4668816 */ /* 0x000fe200000000ff */
[----:B------:R-:W-:Y:S02]  /*8ed0*/  IMAD.MOV.U32 R164, RZ, RZ, R172 ;  /* 0x000000ffffa47224 */ /* 0x000fe400078e00ac */
[----:B------:R-:W-:Y:S01]  /*8ee0*/  IMAD.MOV.U32 R172, RZ, RZ, R8 ;  /* 0x000000ffffac7224 */ /* 0x000fe200078e0008 */
[----:B------:R-:W-:Y:S01]  /*8ef0*/  @!P1 PRMT R103, R165, 0x5410, RZ ;  /* 0x00005410a5679816 */ /* 0x000fe200000000ff */
[----:B------:R2:W3:Y:S01]  /*8f00*/  MUFU.EX2 R8, R176 ;  /* 0x000000b000087308 */ /* 0x0004e20000000800 */
[----:B------:R-:W-:Y:S02]  /*8f10*/  IMAD.MOV.U32 R165, RZ, RZ, R183 ;  /* 0x000000ffffa57224 */ /* 0x000fe400078e00b7 */
[----:B------:R-:W-:Y:S02]  /*8f20*/  IMAD.MOV.U32 R183, RZ, RZ, R14 ;  /* 0x000000ffffb77224 */ /* 0x000fe400078e000e */
[----:B------:R-:W-:Y:S01]  /*8f30*/  FADD.FTZ R14, R11, R2 ;  /* 0x000000020b0e7221 */ /* 0x000fe20000010000 */
[----:B------:R-:W-:Y:S01]  /*8f40*/  IADD3 R2, R192, 0x3, RZ ;  /* 0x00000003c0027810 */ /* 0x000fe20007ffe0ff */
[----:B-1----:R-:W-:Y:S01]  /*8f50*/  IMAD.MOV.U32 R193, RZ, RZ, R164 ;  /* 0x000000ffffc17224 */ /* 0x002fe200078e00a4 */
[----:B------:R1:W4:Y:S01]  /*8f60*/  LDL.LU R192, [R1+0x384] ;  /* 0x0003840001c07983 */ /* 0x0003220000300800 */
[----:B--2---:R-:W-:-:S02]  /*8f70*/  IMAD.MOV.U32 R176, RZ, RZ, R0 ;  /* 0x000000ffffb07224 */ /* 0x004fc400078e0000 */
[----:B------:R-:W-:Y:S01]  /*8f80*/  FADD.FTZ R0, R23, R27 ;  /* 0x0000001b17007221 */ /* 0x000fe20000010000 */
[----:B------:R-:W-:-:S03]  /*8f90*/  LOP3.LUT R188, R217, R247, R2, 0x96, !PT ;  /* 0x000000f7d9bc7212 */ /* 0x000fc600078e9602 */
[----:B------:R-:W-:-:S04]  /*8fa0*/  FADD.FTZ R0, R21, R0 ;  /* 0x0000000015007221 */ /* 0x000fc80000010000 */
[----:B------:R-:W-:Y:S02]  /*8fb0*/  FADD.FTZ R0, R22, R0 ;  /* 0x0000000016007221 */ /* 0x000fe40000010000 */
[----:B------:R-:W-:-:S04]  /*8fc0*/  IMAD.WIDE.U32 R22, R188, -0x326172a9, RZ ;  /* 0xcd9e8d57bc167825 */ /* 0x000fc800078e00ff */
[----:B------:R-:W-:Y:S02]  /*8fd0*/  FADD.FTZ R21, R18, R0 ;  /* 0x0000000012157221 */ /* 0x000fe40000010000 */
[----:B------:R-:W-:Y:S01]  /*8fe0*/  FADD.FTZ R0, R9, R3 ;  /* 0x0000000309007221 */ /* 0x000fe20000010000 */
[----:B------:R-:W-:Y:S02]  /*8ff0*/  LOP3.LUT R2, R23, R240, R234, 0x96, !PT ;  /* 0x000000f017027212 */ /* 0x000fe400078e96ea */
[----:B------:R-:W-:Y:S01]  /*9000*/  LOP3.LUT R6, R133, R239, R22, 0x96, !PT ;  /* 0x000000ef85067212 */ /* 0x000fe200078e9616 */
[----:B---3--:R-:W-:Y:S01]  /*9010*/  FADD.FTZ R0, R8, R0 ;  /* 0x0000000008007221 */ /* 0x008fe20000010000 */
[----:B------:R-:W-:Y:S01]  /*9020*/  F2FP.PACK_AB R18, R5, R7 ;  /* 0x000000070512723e */ /* 0x000fe200000000ff */
[----:B------:R-:W-:-:S04]  /*9030*/  IMAD.WIDE.U32 R2, R2, -0x2daee0ad, RZ ;  /* 0xd2511f5302027825 */ /* 0x000fc800078e00ff */
[----:B------:R-:W-:Y:S02]  /*9040*/  FADD.FTZ R0, R7, R0 ;  /* 0x0000000007007221 */ /* 0x000fe40000010000 */
[----:B------:R-:W-:Y:S01]  /*9050*/  IMAD.WIDE.U32 R6, R6, -0x2daee0ad, RZ ;  /* 0xd2511f5306067825 */ /* 0x000fe200078e00ff */
[----:B------:R-:W-:-:S03]  /*9060*/  F2FP.PACK_AB R16, R8, R9 ;  /* 0x000000090810723e */ /* 0x000fc600000000ff */
[----:B------:R-:W-:Y:S02]  /*9070*/  IMAD.MOV.U32 R164, RZ, RZ, R162 ;  /* 0x000000ffffa47224 */ /* 0x000fe400078e00a2 */
[----:B------:R-:W-:Y:S02]  /*9080*/  IMAD.MOV.U32 R162, RZ, RZ, R15 ;  /* 0x000000ffffa27224 */ /* 0x000fe400078e000f */
[----:B------:R-:W-:Y:S01]  /*9090*/  FADD.FTZ R15, R5, R0 ;  /* 0x00000000050f7221 */ /* 0x000fe20000010000 */
[----:B------:R-:W-:Y:S01]  /*90a0*/  LOP3.LUT R8, R7, R242, R2, 0x96, !PT ;  /* 0x000000f207087212 */ /* 0x000fe200078e9602 */
[----:B------:R-:W-:Y:S01]  /*90b0*/  IMAD.MOV.U32 R0, RZ, RZ, R10 ;  /* 0x000000ffff007224 */ /* 0x000fe200078e000a */
[----:B------:R-:W-:-:S03]  /*90c0*/  LOP3.LUT R10, R3, R241, R138, 0x96, !PT ;  /* 0x000000f1030a7212 */ /* 0x000fc600078e968a */
[----:B------:R-:W-:-:S04]  /*90d0*/  IMAD.WIDE.U32 R8, R8, -0x326172a9, RZ ;  /* 0xcd9e8d5708087825 */ /* 0x000fc800078e00ff */
[----:B------:R-:W-:-:S05]  /*90e0*/  IMAD.WIDE.U32 R10, R10, -0x326172a9, RZ ;  /* 0xcd9e8d570a0a7825 */ /* 0x000fca00078e00ff */
[----:B------:R-:W-:Y:S02]  /*90f0*/  LOP3.LUT R3, R11, R233, R132, 0x96, !PT ;  /* 0x000000e90b037212 */ /* 0x000fe400078e9684 */
[----:B------:R-:W-:-:S03]  /*9100*/  LOP3.LUT R10, R9, R249, R10, 0x96, !PT ;  /* 0x000000f9090a7212 */ /* 0x000fc600078e960a */
[----:B------:R-:W-:-:S04]  /*9110*/  IMAD.WIDE.U32 R2, R3, -0x2daee0ad, RZ ;  /* 0xd2511f5303027825 */ /* 0x000fc800078e00ff */
[----:B------:R-:W-:Y:S01]  /*9120*/  IMAD.WIDE.U32 R10, R10, -0x2daee0ad, RZ ;  /* 0xd2511f530a0a7825 */ /* 0x000fe200078e00ff */
[----:B------:R-:W-:-:S04]  /*9130*/  LOP3.LUT R6, R3, R251, R6, 0x96, !PT ;  /* 0x000000fb03067212 */ /* 0x000fc800078e9606 */
[----:B------:R-:W-:Y:S01]  /*9140*/  LOP3.LUT R2, R11, R243, R2, 0x96, !PT ;  /* 0x000000f30b027212 */ /* 0x000fe200078e9602 */
[----:B------:R-:W-:-:S04]  /*9150*/  IMAD.WIDE.U32 R6, R6, -0x326172a9, RZ ;  /* 0xcd9e8d5706067825 */ /* 0x000fc800078e00ff */
[----:B------:R-:W-:-:S04]  /*9160*/  IMAD.WIDE.U32 R2, R2, -0x326172a9, RZ ;  /* 0xcd9e8d5702027825 */ /* 0x000fc800078e00ff */
[----:B------:R-:W-:Y:S01]  /*9170*/  IMAD.MOV.U32 R11, RZ, RZ, R0 ;  /* 0x000000ffff0b7224 */ /* 0x000fe200078e0000 */
[----:B------:R-:W-:-:S04]  /*9180*/  LOP3.LUT R0, R3, R177, R6, 0x96, !PT ;  /* 0x000000b103007212 */ /* 0x000fc800078e9606 */
[----:B------:R-:W-:-:S04]  /*9190*/  LOP3.LUT R5, R0, 0xff, RZ, 0xc0, !PT ;  /* 0x000000ff00057812 */ /* 0x000fc800078ec0ff */
[----:B------:R-:W-:Y:S02]  /*91a0*/  ISETP.GE.U32.AND P1, PT, R191, R5, PT ;  /* 0x00000005bf00720c */ /* 0x000fe40003f26070 */
[----:B------:R-:W-:-:S04]  /*91b0*/  LOP3.LUT R5, R0, 0xffff, RZ, 0xc0, !PT ;  /* 0x0000ffff00057812 */ /* 0x000fc800078ec0ff */
[----:B------:R-:W-:Y:S01]  /*91c0*/  SHF.R.U32.HI R5, RZ, 0x8, R5 ;  /* 0x00000008ff057819 */ /* 0x000fe20000011605 */
[----:B------:R-:W-:Y:S01]  /*91d0*/  IMAD.MOV.U32 R27, RZ, RZ, R166 ;  /* 0x000000ffff1b7224 */ /* 0x000fe200078e00a6 */
[----:B------:R-:W-:Y:S01]  /*91e0*/  LOP3.LUT R8, R7, R245, R8, 0x96, !PT ;  /* 0x000000f507087212 */ /* 0x000fe200078e9608 */
[----:B------:R2:W-:Y:S01]  /*91f0*/  MUFU.EX2 R9, R219 ;  /* 0x000000db00097308 */ /* 0x0005e20000000800 */
[----:B------:R-:W-:Y:S01]  /*9200*/  LOP3.LUT R5, R5, 0xffff, RZ, 0xc0, !PT ;  /* 0x0000ffff05057812 */ /* 0x000fe200078ec0ff */
[----:B------:R-:W-:Y:S02]  /*9210*/  IMAD.MOV.U32 R166, RZ, RZ, R160 ;  /* 0x000000ffffa67224 */ /* 0x000fe400078e00a0 */
[----:B------:R-:W-:-:S04]  /*9220*/  IMAD.MOV.U32 R160, RZ, RZ, R161 ;  /* 0x000000ffffa07224 */ /* 0x000fc800078e00a1 */
[----:B------:R-:W3:Y:S01]  /*9230*/  MUFU.EX2 R7, R218 ;  /* 0x000000da00077308 */ /* 0x000ee20000000800 */
[----:B------:R-:W-:Y:S01]  /*9240*/  IMAD.MOV.U32 R161, RZ, RZ, R187 ;  /* 0x000000ffffa17224 */ /* 0x000fe200078e00bb */
[----:B------:R-:W-:Y:S01]  /*9250*/  ISETP.GE.U32.AND P4, PT, R191, R5, PT ;  /* 0x00000005bf00720c */ /* 0x000fe20003f86070 */
[----:B------:R1:W4:Y:S01]  /*9260*/  LDL.LU R187, [R1+0x380] ;  /* 0x0003800001bb7983 */ /* 0x0003220000300800 */
[----:B------:R-:W-:Y:S01]  /*9270*/  SHF.R.U32.HI R5, RZ, 0x10, R0 ;  /* 0x00000010ff057819 */ /* 0x000fe20000011600 */
[----:B--2---:R-:W-:-:S03]  /*9280*/  IMAD.MOV.U32 R219, RZ, RZ, R11 ;  /* 0x000000ffffdb7224 */ /* 0x004fc600078e000b */
[----:B------:R2:W1:Y:S01]  /*9290*/  MUFU.EX2 R6, R214 ;  /* 0x000000d600067308 */ /* 0x0004620000000800 */
[----:B------:R-:W-:-:S04]  /*92a0*/  SHF.R.U32.HI R0, RZ, 0x18, R0 ;  /* 0x00000018ff007819 */ /* 0x000fc80000011600 */
[----:B------:R-:W-:-:S03]  /*92b0*/  ISETP.GE.U32.AND P3, PT, R191, R0, PT ;  /* 0x00000000bf00720c */ /* 0x000fc60003f66070 */
[----:B------:R1:W1:Y:S01]  /*92c0*/  MUFU.EX2 R11, R215 ;  /* 0x000000d7000b7308 */ /* 0x0002620000000800 */
[----:B------:R-:W-:Y:S01]  /*92d0*/  LOP3.LUT R0, R2, 0xff, RZ, 0xc0, !PT ;  /* 0x000000ff02007812 */ /* 0x000fe200078ec0ff */
[----:B--2---:R-:W-:Y:S02]  /*92e0*/  IMAD.MOV.U32 R214, RZ, RZ, R219 ;  /* 0x000000ffffd67224 */ /* 0x004fe400078e00db */
[----:B------:R-:W-:Y:S02]  /*92f0*/  IMAD.MOV.U32 R219, RZ, RZ, R163 ;  /* 0x000000ffffdb7224 */ /* 0x000fe400078e00a3 */
[----:B-1----:R-:W-:Y:S02]  /*9300*/  IMAD.MOV.U32 R215, RZ, RZ, R214 ;  /* 0x000000ffffd77224 */ /* 0x002fe400078e00d6 */
[----:B------:R-:W-:Y:S02]  /*9310*/  IMAD.MOV.U32 R214, RZ, RZ, R219 ;  /* 0x000000ffffd67224 */ /* 0x000fe400078e00db */
[----:B------:R-:W-:-:S02]  /*9320*/  IMAD.MOV.U32 R219, RZ, RZ, R213 ;  /* 0x000000ffffdb7224 */ /* 0x000fc400078e00d5 */
[----:B------:R-:W-:Y:S02]  /*9330*/  IMAD.MOV.U32 R213, RZ, RZ, R20 ;  /* 0x000000ffffd57224 */ /* 0x000fe400078e0014 */
[----:B------:R-:W-:Y:S01]  /*9340*/  IMAD.MOV.U32 R20, RZ, RZ, R196 ;  /* 0x000000ffff147224 */ /* 0x000fe200078e00c4 */
[----:B------:R-:W-:Y:S01]  /*9350*/  ISETP.GE.U32.AND P2, PT, R191, R0, PT ;  /* 0x00000000bf00720c */ /* 0x000fe20003f46070 */
[----:B------:R1:W2:Y:S01]  /*9360*/  LDL.LU R196, [R1+0x37c] ;  /* 0x00037c0001c47983 */ /* 0x0002a20000300800 */
[----:B---3--:R-:W-:Y:S02]  /*9370*/  FADD.FTZ R0, R7, R14 ;  /* 0x0000000e07007221 */ /* 0x008fe40000010000 */
[----:B------:R-:W-:Y:S02]  /*9380*/  IMAD.MOV.U32 R14, RZ, RZ, R215 ;  /* 0x000000ffff0e7224 */ /* 0x000fe400078e00d7 */
[----:B------:R-:W-:Y:S02]  /*9390*/  IMAD.MOV.U32 R215, RZ, RZ, R197 ;  /* 0x000000ffffd77224 */ /* 0x000fe400078e00c5 */
[----:B------:R1:W3:Y:S04]  /*93a0*/  LDL.LU R197, [R1+0x378] ;  /* 0x0003780001c57983 */ /* 0x0002e80000300800 */
[----:B------:R1:W3:Y:S01]  /*93b0*/  LDL.LU R198, [R1+0x374] ;  /* 0x0003740001c67983 */ /* 0x0002e20000300800 */
[----:B------:R-:W-:Y:S01]  /*93c0*/  IMAD.MOV.U32 R218, RZ, RZ, R193 ;  /* 0x000000ffffda7224 */ /* 0x000fe200078e00c1 */
[----:B------:R-:W-:Y:S01]  /*93d0*/  LOP3.LUT R5, R5, 0xff, RZ, 0xc0, !PT ;  /* 0x000000ff05057812 */ /* 0x000fe200078ec0ff */
[----:B------:R-:W-:-:S02]  /*93e0*/  IMAD.MOV.U32 R193, RZ, RZ, R176 ;  /* 0x000000ffffc17224 */ /* 0x000fc400078e00b0 */
[----:B------:R-:W-:Y:S01]  /*93f0*/  IMAD.MOV.U32 R176, RZ, RZ, R167 ;  /* 0x000000ffffb07224 */ /* 0x000fe200078e00a7 */
[----:B------:R-:W-:Y:S01]  /*9400*/  ISETP.GE.U32.AND P5, PT, R191, R5, PT ;  /* 0x00000005bf00720c */ /* 0x000fe20003fa6070 */
[----:B------:R-:W-:Y:S01]  /*9410*/  IMAD.MOV.U32 R167, RZ, RZ, R169 ;  /* 0x000000ffffa77224 */ /* 0x000fe200078e00a9 */
[----:B------:R-:W-:Y:S01]  /*9420*/  LOP3.LUT R5, R2, 0xffff, RZ, 0xc0, !PT ;  /* 0x0000ffff02057812 */ /* 0x000fe200078ec0ff */
[----:B------:R-:W-:Y:S01]  /*9430*/  IMAD.MOV.U32 R169, RZ, RZ, R181 ;  /* 0x000000ffffa97224 */ /* 0x000fe200078e00b5 */
[----:B------:R-:W-:Y:S01]  /*9440*/  SHF.R.U32.HI R3, RZ, 0x10, R2 ;  /* 0x00000010ff037819 */ /* 0x000fe20000011602 */
[C---:B------:R-:W-:Y:S01]  /*9450*/  FADD.FTZ R181, R9.reuse, R0 ;  /* 0x0000000009b57221 */ /* 0x040fe20000010000 */
[----:B------:R-:W-:Y:S01]  /*9460*/  SHF.R.U32.HI R2, RZ, 0x18, R2 ;  /* 0x00000018ff027819 */ /* 0x000fe20000011602 */
[----:B------:R-:W-:Y:S01]  /*9470*/  FADD.FTZ R0, R6, R15 ;  /* 0x0000000f06007221 */ /* 0x000fe20000010000 */
[----:B------:R-:W-:Y:S01]  /*9480*/  @!P1 HADD2 R179, -R101.H0_H0, -RZ.H0_H0 ;  /* 0xa00000ff65b39230 */ /* 0x000fe20000000900 */
[----:B------:R-:W-:Y:S01]  /*9490*/  IMAD.MOV.U32 R163, RZ, RZ, R182 ;  /* 0x000000ffffa37224 */ /* 0x000fe200078e00b6 */
[----:B------:R-:W-:Y:S01]  /*94a0*/  F2FP.PACK_AB R9, R9, R7 ;  /* 0x000000070909723e */ /* 0x000fe200000000ff */
[----:B------:R-:W-:Y:S01]  /*94b0*/  FADD.FTZ R182, R11, R0 ;  /* 0x000000000bb67221 */ /* 0x000fe20000010000 */
[----:B------:R-:W-:Y:S01]  /*94c0*/  ISETP.GE.U32.AND P0, PT, R191, R2, PT ;  /* 0x00000002bf00720c */ /* 0x000fe20003f06070 */
[----:B------:R-:W-:Y:S01]  /*94d0*/  IMAD.MOV.U32 R7, RZ, RZ, R214 ;  /* 0x000000ffff077224 */ /* 0x000fe200078e00d6 */
[----:B------:R-:W-:Y:S01]  /*94e0*/  LOP3.LUT R0, R3, 0xff, RZ, 0xc0, !PT ;  /* 0x000000ff03007812 */ /* 0x000fe200078ec0ff */
[----:B------:R-:W-:Y:S01]  /*94f0*/  IMAD.MOV.U32 R214, RZ, RZ, R218 ;  /* 0x000000ffffd67224 */ /* 0x000fe200078e00da */
[----:B------:R-:W-:Y:S01]  /*9500*/  PRMT R218, R101, 0x5410, R100 ;  /* 0x0000541065da7816 */ /* 0x000fe20000000064 */
[----:B------:R-:W-:Y:S01]  /*9510*/  IMAD.WIDE.U32 R2, R8, -0x2daee0ad, RZ ;  /* 0xd2511f5308027825 */ /* 0x000fe200078e00ff */
[----:B------:R-:W-:-:S02]  /*9520*/  @!P1 PRMT R101, R179, 0x5410, RZ ;  /* 0x00005410b3659816 */ /* 0x000fc400000000ff */
[----:B------:R-:W-:Y:S01]  /*9530*/  ISETP.GE.U32.AND P1, PT, R191, R0, PT ;  /* 0x00000000bf00720c */ /* 0x000fe20003f26070 */
[----:B------:R-:W-:Y:S01]  /*9540*/  IMAD.MOV.U32 R179, RZ, RZ, R215 ;  /* 0x000000ffffb37224 */ /* 0x000fe200078e00d7 */
[----:B------:R-:W-:Y:S01]  /*9550*/  LOP3.LUT R0, R3, R173, R10, 0x96, !PT ;  /* 0x000000ad03007212 */ /* 0x000fe200078e960a */
[----:B------:R-:W-:Y:S01]  /*9560*/  IMAD.MOV.U32 R15, RZ, RZ, R7 ;  /* 0x000000ffff0f7224 */ /* 0x000fe200078e0007 */
[C---:B------:R-:W-:Y:S02]  /*9570*/  PRMT R98, R16.reuse, 0x7610, R98 ;  /* 0x0000761010627816 */ /* 0x040fe40000000062 */
[----:B------:R-:W-:Y:S02]  /*9580*/  F2FP.PACK_AB R11, R11, R6 ;  /* 0x000000060b0b723e */ /* 0x000fe400000000ff */
[----:B------:R-:W-:Y:S02]  /*9590*/  PRMT R99, R16, 0x7632, R99 ;  /* 0x0000763210637816 */ /* 0x000fe40000000063 */
[----:B------:R-:W-:-:S02]  /*95a0*/  LOP3.LUT R7, R2, 0xffff, RZ, 0xc0, !PT ;  /* 0x0000ffff02077812 */ /* 0x000fc400078ec0ff */
[----:B------:R-:W-:Y:S02]  /*95b0*/  LOP3.LUT R6, R2, 0xff, RZ, 0xc0, !PT ;  /* 0x000000ff02067812 */ /* 0x000fe400078ec0ff */
[--C-:B------:R-:W-:Y:S02]  /*95c0*/  SHF.R.U32.HI R8, RZ, 0x10, R2.reuse ;  /* 0x00000010ff087819 */ /* 0x100fe40000011602 */
[----:B------:R-:W-:Y:S02]  /*95d0*/  SHF.R.U32.HI R3, RZ, 0x18, R2 ;  /* 0x00000018ff037819 */ /* 0x000fe40000011602 */
[----:B------:R-:W-:Y:S02]  /*95e0*/  SHF.R.U32.HI R2, RZ, 0x10, R0 ;  /* 0x00000010ff027819 */ /* 0x000fe40000011600 */
[----:B------:R-:W-:Y:S02]  /*95f0*/  PRMT R97, R19, 0x7610, R97 ;  /* 0x0000761013617816 */ /* 0x000fe40000000061 */
[----:B------:R-:W-:-:S02]  /*9600*/  SHF.R.U32.HI R5, RZ, 0x8, R5 ;  /* 0x00000008ff057819 */ /* 0x000fc40000011605 */
[----:B------:R-:W-:Y:S02]  /*9610*/  LOP3.LUT R2, R2, 0xff, RZ, 0xc0, !PT ;  /* 0x000000ff02027812 */ /* 0x000fe400078ec0ff */
[----:B------:R-:W-:Y:S02]  /*9620*/  PRMT R215, R98, 0x5410, R99 ;  /* 0x0000541062d77816 */ /* 0x000fe40000000063 */
[----:B------:R-:W-:Y:S02]  /*9630*/  LOP3.LUT R5, R5, 0xffff, RZ, 0xc0, !PT ;  /* 0x0000ffff05057812 */ /* 0x000fe400078ec0ff */
[----:B------:R-:W-:Y:S01]  /*9640*/  PRMT R96, R19, 0x7632, R96 ;  /* 0x0000763213607816 */ /* 0x000fe20000000060 */
[----:B------:R-:W1:Y:S01]  /*9650*/  MUFU.EX2 R10, R226 ;  /* 0x000000e2000a7308 */ /* 0x000e620000000800 */
[C---:B------:R-:W-:Y:S02]  /*9660*/  PRMT R94, R18.reuse, 0x7610, R94 ;  /* 0x00007610125e7816 */ /* 0x040fe4000000005e */
[----:B------:R-:W-:-:S03]  /*9670*/  PRMT R95, R18, 0x7632, R95 ;  /* 0x00007632125f7816 */ /* 0x000fc6000000005f */
[----:B------:R-:W-:Y:S01]  /*9680*/  @!P1 HADD2 R201, -R94.H0_H0, -RZ.H0_H0 ;  /* 0xa00000ff5ec99230 */ /* 0x000fe20000000900 */
[C---:B------:R-:W-:Y:S01]  /*9690*/  PRMT R93, R9.reuse, 0x7610, R93 ;  /* 0x00007610095d7816 */ /* 0x040fe2000000005d */
[----:B-1----:R-:W-:Y:S01]  /*96a0*/  FADD.FTZ R181, R10, R181 ;  /* 0x000000b50ab57221 */ /* 0x002fe20000010000 */
[----:B------:R-:W-:Y:S01]  /*96b0*/  PRMT R92, R9, 0x7632, R92 ;  /* 0x00007632095c7816 */ /* 0x000fe2000000005c */
[----:B------:R-:W-:Y:S08]  /*96c0*/  MUFU.EX2 R32, R32 ;  /* 0x0000002000207308 */ /* 0x000ff00000000800 */
[----:B------:R-:W-:Y:S01]  /*96d0*/  MUFU.EX2 R27, R27 ;  /* 0x0000001b001b7308 */ /* 0x000fe20000000800 */
[----:B----4-:R-:W-:-:S05]  /*96e0*/  @!P3 HADD2 R192, -R99.H0_H0, -RZ.H0_H0 ;  /* 0xa00000ff63c0b230 */ /* 0x010fca0000000900 */
[----:B------:R-:W-:Y:S02]  /*96f0*/  @!P3 PRMT R99, R192, 0x5410, RZ ;  /* 0x00005410c063b816 */ /* 0x000fe400000000ff */
[----:B------:R-:W-:Y:S08]  /*9700*/  MUFU.EX2 R31, R31 ;  /* 0x0000001f001f7308 */ /* 0x000ff00000000800 */
[----:B------:R-:W-:Y:S08]  /*9710*/  MUFU.EX2 R30, R30 ;  /* 0x0000001e001e7308 */ /* 0x000ff00000000800 */
[----:B------:R-:W-:Y:S08]  /*9720*/  MUFU.EX2 R20, R20 ;  /* 0x0000001400147308 */ /* 0x000ff00000000800 */
[----:B------:R-:W-:Y:S01]  /*9730*/  MUFU.EX2 R17, R17 ;  /* 0x0000001100117308 */ /* 0x000fe20000000800 */
[----:B------:R-:W-:-:S05]  /*9740*/  @!P4 HADD2 R187, -R100.H0_H0, -RZ.H0_H0 ;  /* 0xa00000ff64bbc230 */ /* 0x000fca0000000900 */
[----:B------:R-:W-:Y:S01]  /*9750*/  @!P4 PRMT R100, R187, 0x5410, RZ ;  /* 0x00005410bb64c816 */ /* 0x000fe200000000ff */
[----:B------:R-:W-:Y:S02]  /*9760*/  IMAD.MOV.U32 R187, RZ, RZ, R179 ;  /* 0x000000ffffbb7224 */ /* 0x000fe400078e00b3 */
[----:B------:R-:W-:Y:S02]  /*9770*/  IMAD.MOV.U32 R179, RZ, RZ, R14 ;  /* 0x000000ffffb37224 */ /* 0x000fe400078e000e */
[----:B------:R-:W-:Y:S01]  /*9780*/  IMAD.MOV.U32 R14, RZ, RZ, R170 ;  /* 0x000000ffff0e7224 */ /* 0x000fe200078e00aa */
[----:B------:R1:W-:Y:S01]  /*9790*/  MUFU.EX2 R16, R187 ;  /* 0x000000bb00107308 */ /* 0x0003e20000000800 */
[----:B------:R-:W-:Y:S02]  /*97a0*/  ISETP.GE.U32.AND P4, PT, R191, R5, PT ;  /* 0x00000005bf00720c */ /* 0x000fe40003f86070 */
[----:B-1----:R-:W-:Y:S02]  /*97b0*/  IMAD.MOV.U32 R187, RZ, RZ, R14 ;  /* 0x000000ffffbb7224 */ /* 0x002fe400078e000e */
[----:B------:R-:W-:-:S02]  /*97c0*/  IMAD.MOV.U32 R14, RZ, RZ, R214 ;  /* 0x000000ffff0e7224 */ /* 0x000fc400078e00d6 */
[----:B------:R-:W-:Y:S02]  /*97d0*/  IMAD.MOV.U32 R214, RZ, RZ, R172 ;  /* 0x000000ffffd67224 */ /* 0x000fe400078e00ac */
[----:B------:R-:W-:Y:S01]  /*97e0*/  IMAD.MOV.U32 R192, RZ, RZ, R187 ;  /* 0x000000ffffc07224 */ /* 0x000fe200078e00bb */
[----:B--2---:R-:W-:Y:S01]  /*97f0*/  @!P5 HADD2 R196, -R98.H0_H0, -RZ.H0_H0 ;  /* 0xa00000ff62c4d230 */ /* 0x004fe20000000900 */
[----:B------:R-:W-:-:S04]  /*9800*/  IMAD.MOV.U32 R187, RZ, RZ, R214 ;  /* 0x000000ffffbb7224 */ /* 0x000fc800078e00d6 */
[----:B------:R-:W-:Y:S01]  /*9810*/  @!P5 PRMT R98, R196, 0x5410, RZ ;  /* 0x00005410c462d816 */ /* 0x000fe200000000ff */
[----:B---3--:R-:W-:Y:S01]  /*9820*/  @!P2 HADD2 R197, -R97.H0_H0, -RZ.H0_H0 ;  /* 0xa00000ff61c5a230 */ /* 0x008fe20000000900 */
[----:B------:R-:W-:Y:S02]  /*9830*/  ISETP.GE.U32.AND P5, PT, R191, R2, PT ;  /* 0x00000002bf00720c */ /* 0x000fe40003fa6070 */
[----:B------:R-:W-:Y:S02]  /*9840*/  LOP3.LUT R2, R0, 0xff, RZ, 0xc0, !PT ;  /* 0x000000ff00027812 */ /* 0x000fe400078ec0ff */
[----:B------:R-:W-:Y:S01]  /*9850*/  PRMT R214, R97, 0x5410, R96 ;  /* 0x0000541061d67816 */ /* 0x000fe20000000060 */
[----:B------:R-:W1:Y:S01]  /*9860*/  MUFU.EX2 R5, R228 ;  /* 0x000000e400057308 */ /* 0x000e620000000800 */
[----:B------:R-:W-:Y:S02]  /*9870*/  @!P2 PRMT R97, R197, 0x5410, RZ ;  /* 0x00005410c561a816 */ /* 0x000fe400000000ff */
[----:B------:R-:W-:-:S02]  /*9880*/  ISETP.GE.U32.AND P2, PT, R191, R2, PT ;  /* 0x00000002bf00720c */ /* 0x000fc40003f46070 */
[----:B------:R-:W-:Y:S02]  /*9890*/  SHF.R.U32.HI R2, RZ, 0x18, R0 ;  /* 0x00000018ff027819 */ /* 0x000fe40000011600 */
[----:B------:R-:W-:Y:S01]  /*98a0*/  LOP3.LUT R0, R0, 0xffff, RZ, 0xc0, !PT ;  /* 0x0000ffff00007812 */ /* 0x000fe200078ec0ff */
[----:B------:R-:W-:-:S03]  /*98b0*/  IMAD.MOV.U32 R19, RZ, RZ, R192 ;  /* 0x000000ffff137224 */ /* 0x000fc600078e00c0 */
[----:B------:R-:W-:Y:S01]  /*98c0*/  SHF.R.U32.HI R0, RZ, 0x8, R0 ;  /* 0x00000008ff007819 */ /* 0x000fe20000011600 */
[----:B------:R-:W-:Y:S01]  /*98d0*/  IMAD.MOV.U32 R192, RZ, RZ, R187 ;  /* 0x000000ffffc07224 */ /* 0x000fe200078e00bb */
[----:B------:R-:W-:Y:S01]  /*98e0*/  @!P4 HADD2 R198, -R96.H0_H0, -RZ.H0_H0 ;  /* 0xa00000ff60c6c230 */ /* 0x000fe20000000900 */
[----:B------:R-:W-:Y:S01]  /*98f0*/  IMAD.MOV.U32 R187, RZ, RZ, R213 ;  /* 0x000000ffffbb7224 */ /* 0x000fe200078e00d5 */
[----:B------:R-:W-:Y:S02]  /*9900*/  LOP3.LUT R0, R0, 0xffff, RZ, 0xc0, !PT ;  /* 0x0000ffff00007812 */ /* 0x000fe400078ec0ff */
[----:B------:R-:W-:Y:S02]  /*9910*/  PRMT R213, R94, 0x5410, R95 ;  /* 0x000054105ed57816 */ /* 0x000fe4000000005f */
[----:B------:R-:W-:Y:S02]  /*9920*/  @!P1 PRMT R94, R201, 0x5410, RZ ;  /* 0x00005410c95e9816 */ /* 0x000fe400000000ff */
[----:B------:R-:W-:Y:S01]  /*9930*/  ISETP.GE.U32.AND P1, PT, R191, R0, PT ;  /* 0x00000000bf00720c */ /* 0x000fe20003f26070 */
[C---:B-1----:R-:W-:Y:S01]  /*9940*/  FADD.FTZ R181, R5.reuse, R181 ;  /* 0x000000b505b57221 */ /* 0x042fe20000010000 */
[----:B------:R-:W-:Y:S01]  /*9950*/  @!P4 PRMT R96, R198, 0x5410, RZ ;  /* 0x00005410c660c816 */ /* 0x000fe200000000ff */
[----:B------:R-:W-:Y:S01]  /*9960*/  IMAD.MOV.U32 R226, RZ, RZ, R14 ;  /* 0x000000ffffe27224 */ /* 0x000fe200078e000e */
[----:B------:R-:W-:Y:S01]  /*9970*/  F2FP.PACK_AB R5, R5, R10 ;  /* 0x0000000a0505723e */ /* 0x000fe200000000ff */
[----:B------:R-:W-:Y:S01]  /*9980*/  IMAD.MOV.U32 R14, RZ, RZ, R193 ;  /* 0x000000ffff0e7224 */ /* 0x000fe200078e00c1 */
[----:B------:R-:W-:Y:S01]  /*9990*/  ISETP.GE.U32.AND P4, PT, R191, R2, PT ;  /* 0x00000002bf00720c */ /* 0x000fe20003f86070 */
[----:B------:R-:W-:Y:S01]  /*99a0*/  MUFU.EX2 R10, R222 ;  /* 0x000000de000a7308 */ /* 0x000fe20000000800 */
[----:B------:R-:W-:Y:S01]  /*99b0*/  SHF.R.U32.HI R0, RZ, 0x8, R7 ;  /* 0x00000008ff007819 */ /* 0x000fe20000011607 */
[----:B------:R-:W-:Y:S01]  /*99c0*/  IMAD.MOV.U32 R196, RZ, RZ, R14 ;  /* 0x000000ffffc47224 */ /* 0x000fe200078e000e */
[----:B------:R-:W-:-:S05]  /*99d0*/  @!P2 HADD2 R202, -R93.H0_H0, -RZ.H0_H0 ;  /* 0xa00000ff5dcaa230 */ /* 0x000fca0000000900 */
[----:B------:R-:W1:Y:S01]  /*99e0*/  MUFU.EX2 R2, R225 ;  /* 0x000000e100027308 */ /* 0x000e620000000800 */
[----:B------:R-:W-:Y:S01]  /*99f0*/  LOP3.LUT R0, R0, 0xffff, RZ, 0xc0, !PT ;  /* 0x0000ffff00007812 */ /* 0x000fe200078ec0ff */
[----:B------:R-:W-:Y:S01]  /*9a00*/  IMAD.MOV.U32 R228, RZ, RZ, R219 ;  /* 0x000000ffffe47224 */ /* 0x000fe200078e00db */
[----:B------:R-:W-:Y:S01]  /*9a10*/  PRMT R219, R93, 0x5410, R92 ;  /* 0x000054105ddb7816 */ /* 0x000fe2000000005c */
[----:B------:R-:W-:-:S04]  /*9a20*/  @!P1 HADD2 R204, -R92.H0_H0, -RZ.H0_H0 ;  /* 0xa00000ff5ccc9230 */ /* 0x000fc80000000900 */
[----:B------:R-:W2:Y:S01]  /*9a30*/  MUFU.EX2 R14, R210 ;  /* 0x000000d2000e7308 */ /* 0x000ea20000000800 */
[----:B------:R-:W-:Y:S02]  /*9a40*/  @!P2 PRMT R93, R202, 0x5410, RZ ;  /* 0x00005410ca5da816 */ /* 0x000fe400000000ff */
[----:B------:R-:W-:Y:S02]  /*9a50*/  ISETP.GE.U32.AND P2, PT, R191, R0, PT ;  /* 0x00000000bf00720c */ /* 0x000fe40003f46070 */
[----:B------:R-:W-:-:S03]  /*9a60*/  LOP3.LUT R0, R8, 0xff, RZ, 0xc0, !PT ;  /* 0x000000ff08007812 */ /* 0x000fc600078ec0ff */
[----:B------:R-:W3:Y:S01]  /*9a70*/  MUFU.EX2 R7, R220 ;  /* 0x000000dc00077308 */ /* 0x000ee20000000800 */
[----:B------:R-:W-:Y:S02]  /*9a80*/  @!P1 PRMT R92, R204, 0x5410, RZ ;  /* 0x00005410cc5c9816 */ /* 0x000fe400000000ff */
[----:B------:R-:W-:Y:S02]  /*9a90*/  ISETP.GE.U32.AND P1, PT, R191, R0, PT ;  /* 0x00000000bf00720c */ /* 0x000fe40003f26070 */
[----:B-1----:R-:W-:Y:S01]  /*9aa0*/  F2FP.PACK_AB R0, R2, R10 ;  /* 0x0000000a0200723e */ /* 0x002fe200000000ff */
[----:B------:R-:W-:-:S03]  /*9ab0*/  FADD.FTZ R182, R10, R182 ;  /* 0x000000b60ab67221 */ /* 0x000fc60000010000 */
[C---:B------:R-:W-:Y:S02]  /*9ac0*/  PRMT R87, R0.reuse, 0x7610, R87 ;  /* 0x0000761000577816 */ /* 0x040fe40000000057 */
[----:B------:R-:W-:Y:S01]  /*9ad0*/  PRMT R86, R0, 0x7632, R86 ;  /* 0x0000763200567816 */ /* 0x000fe20000000056 */
[----:B--2---:R-:W-:Y:S02]  /*9ae0*/  FADD.FTZ R0, R14, R26 ;  /* 0x0000001a0e007221 */ /* 0x004fe40000010000 */
[----:B------:R-:W-:Y:S02]  /*9af0*/  FADD.FTZ R182, R2, R182 ;  /* 0x000000b602b67221 */ /* 0x000fe40000010000 */
[----:B---3--:R-:W-:Y:S02]  /*9b00*/  FADD.FTZ R2, R7, R0 ;  /* 0x0000000007027221 */ /* 0x008fe40000010000 */
[----:B------:R-:W-:-:S04]  /*9b10*/  FADD.FTZ R0, R32, R21 ;  /* 0x0000001520007221 */ /* 0x000fc80000010000 */
[----:B------:R-:W-:-:S04]  /*9b20*/  FADD.FTZ R0, R27, R0 ;  /* 0x000000001b007221 */ /* 0x000fc80000010000 */
[----:B------:R-:W-:Y:S01]  /*9b30*/  FADD.FTZ R0, R31, R0 ;  /* 0x000000001f007221 */ /* 0x000fe20000010000 */
[----:B------:R-:W1:Y:S03]  /*9b40*/  MUFU.EX2 R15, R15 ;  /* 0x0000000f000f7308 */ /* 0x000e660000000800 */
[----:B------:R-:W-:Y:S01]  /*9b50*/  FADD.FTZ R0, R30, R0 ;  /* 0x000000001e007221 */ /* 0x000fe20000010000 */
[----:B------:R-:W-:-:S03]  /*9b60*/  IADD3 R61, R61, 0x4, RZ ;  /* 0x000000043d3d7810 */ /* 0x000fc60007ffe0ff */
[----:B------:R-:W-:Y:S02]  /*9b70*/  FADD.FTZ R0, R20, R0 ;  /* 0x0000000014007221 */ /* 0x000fe40000010000 */
[----:B------:R-:W-:Y:S02]  /*9b80*/  IMAD.MOV.U32 R198, RZ, RZ, R179 ;  /* 0x000000ffffc67224 */ /* 0x000fe400078e00b3 */
[----:B------:R-:W-:Y:S02]  /*9b90*/  FADD.FTZ R0, R16, R0 ;  /* 0x0000000010007221 */ /* 0x000fe40000010000 */
[----:B------:R-:W-:Y:S02]  /*9ba0*/  IMAD.MOV.U32 R179, RZ, RZ, R46 ;  /* 0x000000ffffb37224 */ /* 0x000fe400078e002e */
[----:B------:R-:W-:Y:S01]  /*9bb0*/  IMAD.MOV.U32 R222, RZ, RZ, R47 ;  /* 0x000000ffffde7224 */ /* 0x000fe200078e002f */
[----:B------:R-:W-:Y:S01]  /*9bc0*/  @!P0 HADD2 R200, -R95.H0_H0, -RZ.H0_H0 ;  /* 0xa00000ff5fc88230 */ /* 0x000fe20000000900 */
[----:B------:R-:W-:-:S02]  /*9bd0*/  FADD.FTZ R0, R17, R0 ;  /* 0x0000000011007221 */ /* 0x000fc40000010000 */
[----:B------:R-:W-:Y:S01]  /*9be0*/  IMAD.WIDE.U32 R46, R61, -0x326172a9, RZ ;  /* 0xcd9e8d573d2e7825 */ /* 0x000fe200078e00ff */
[----:B------:R-:W-:-:S03]  /*9bf0*/  F2FP.PACK_AB R68, R16, R20 ;  /* 0x000000141044723e */ /* 0x000fc600000000ff */
[----:B------:R-:W-:Y:S02]  /*9c00*/  IMAD.MOV.U32 R170, RZ, RZ, R229 ;  /* 0x000000ffffaa7224 */ /* 0x000fe400078e00e5 */
[----:B------:R3:W3:Y:S01]  /*9c10*/  LDL.LU R229, [R1+0x370] ;  /* 0x0003700001e57983 */ /* 0x0006e20000300800 */
[----:B-1----:R-:W-:Y:S01]  /*9c20*/  FADD.FTZ R16, R15, R0 ;  /* 0x000000000f107221 */ /* 0x002fe20000010000 */
[----:B------:R-:W-:Y:S02]  /*9c30*/  LOP3.LUT R0, R60, R47, RZ, 0x3c, !PT ;  /* 0x0000002f3c007212 */ /* 0x000fe400078e3cff */
[----:B------:R-:W-:Y:S01]  /*9c40*/  @!P0 PRMT R95, R200, 0x5410, RZ ;  /* 0x00005410c85f8816 */ /* 0x000fe200000000ff */
[----:B------:R-:W-:Y:S02]  /*9c50*/  IMAD.MOV.U32 R200, RZ, RZ, R189 ;  /* 0x000000ffffc87224 */ /* 0x000fe400078e00bd */
[----:B------:R-:W-:Y:S02]  /*9c60*/  IMAD.MOV.U32 R197, RZ, RZ, R19 ;  /* 0x000000ffffc57224 */ /* 0x000fe400078e0013 */
[----:B------:R-:W-:Y:S01]  /*9c70*/  IMAD.WIDE.U32 R18, R0, -0x2daee0ad, RZ ;  /* 0xd2511f5300127825 */ /* 0x000fe200078e00ff */
[----:B------:R1:W-:Y:S03]  /*9c80*/  MUFU.EX2 R20, R200 ;  /* 0x000000c800147308 */ /* 0x0003e60000000800 */
[----:B------:R-:W-:-:S02]  /*9c90*/  IMAD.MOV.U32 R172, RZ, RZ, R232 ;  /* 0x000000ffffac7224 */ /* 0x000fc400078e00e8 */
[----:B------:R-:W-:Y:S01]  /*9ca0*/  IMAD.MOV.U32 R193, RZ, RZ, R162 ;  /* 0x000000ffffc17224 */ /* 0x000fe200078e00a2 */
[----:B------:R3:W4:Y:S01]  /*9cb0*/  LDL.LU R232, [R1+0x36c] ;  /* 0x00036c0001e87983 */ /* 0x0007220000300800 */
[----:B------:R-:W-:Y:S02]  /*9cc0*/  IMAD.MOV.U32 R162, RZ, RZ, R237 ;  /* 0x000000ffffa27224 */ /* 0x000fe400078e00ed */
[----:B------:R-:W-:Y:S01]  /*9cd0*/  IMAD.MOV.U32 R189, RZ, RZ, R199 ;  /* 0x000000ffffbd7224 */ /* 0x000fe200078e00c7 */
[----:B------:R3:W3:Y:S01]  /*9ce0*/  LDL.LU R237, [R1+0x368] ;  /* 0x0003680001ed7983 */ /* 0x0006e20000300800 */
[----:B------:R-:W-:Y:S01]  /*9cf0*/  IMAD.MOV.U32 R199, RZ, RZ, R238 ;  /* 0x000000ffffc77224 */ /* 0x000fe200078e00ee */
[----:B------:R-:W-:Y:S02]  /*9d00*/  LOP3.LUT R0, R19, R190, R216, 0x96, !PT ;  /* 0x000000be13007212 */ /* 0x000fe400078e96d8 */
[----:B------:R3:W3:Y:S01]  /*9d10*/  LDL.LU R238, [R1+0x364] ;  /* 0x0003640001ee7983 */ /* 0x0006e20000300800 */
[----:B-1----:R-:W-:-:S02]  /*9d20*/  IMAD.MOV.U32 R200, RZ, RZ, R222 ;  /* 0x000000ffffc87224 */ /* 0x002fc400078e00de */
[----:B------:R-:W-:Y:S02]  /*9d30*/  IMAD.MOV.U32 R222, RZ, RZ, R198 ;  /* 0x000000ffffde7224 */ /* 0x000fe400078e00c6 */
[----:B------:R-:W-:Y:S01]  /*9d40*/  IMAD.MOV.U32 R198, RZ, RZ, R197 ;  /* 0x000000ffffc67224 */ /* 0x000fe200078e00c5 */
[----:B------:R-:W-:Y:S01]  /*9d50*/  STL [R1+0x2d0], R61 ;  /* 0x0002d03d01007387 */ /* 0x000fe20000100800 */
[----:B------:R-:W-:Y:S01]  /*9d60*/  IMAD.MOV.U32 R197, RZ, RZ, R187 ;  /* 0x000000ffffc57224 */ /* 0x000fe200078e00bb */
[----:B------:R1:W-:Y:S01]  /*9d70*/  MUFU.EX2 R19, R200 ;  /* 0x000000c800137308 */ /* 0x0003e20000000800 */
[----:B------:R-:W-:Y:S02]  /*9d80*/  IMAD.MOV.U32 R187, RZ, RZ, R248 ;  /* 0x000000ffffbb7224 */ /* 0x000fe400078e00f8 */
[----:B------:R3:W3:Y:S01]  /*9d90*/  LDL.LU R248, [R1+0x360] ;  /* 0x0003600001f87983 */ /* 0x0006e20000300800 */
[----:B------:R-:W-:Y:S02]  /*9da0*/  IMAD.MOV.U32 R201, RZ, RZ, R235 ;  /* 0x000000ffffc97224 */ /* 0x000fe400078e00eb */
[----:B-1----:R-:W-:-:S02]  /*9db0*/  IMAD.MOV.U32 R200, RZ, RZ, R234 ;  /* 0x000000ffffc87224 */ /* 0x002fc400078e00ea */
[----:B------:R1:W3:Y:S01]  /*9dc0*/  LDL.LU.64 R234, [R1+0x358] ;  /* 0x0003580001ea7983 */ /* 0x0002e20000300a00 */
[----:B------:R-:W1:Y:S01]  /*9dd0*/  MUFU.EX2 R9, R221 ;  /* 0x000000dd00097308 */ /* 0x000e620000000800 */
[----:B------:R-:W-:Y:S02]  /*9de0*/  ISETP.GE.U32.AND P3, PT, R191, R6, PT ;  /* 0x00000006bf00720c */ /* 0x000fe40003f66070 */
[C---:B------:R-:W-:Y:S02]  /*9df0*/  PRMT R91, R11.reuse, 0x7610, R91 ;  /* 0x000076100b5b7816 */ /* 0x040fe4000000005b */
[----:B------:R-:W-:-:S03]  /*9e00*/  PRMT R90, R11, 0x7632, R90 ;  /* 0x000076320b5a7816 */ /* 0x000fc6000000005a */
[----:B------:R-:W1:Y:S01]  /*9e10*/  MUFU.EX2 R6, R223 ;  /* 0x000000df00067308 */ /* 0x000e620000000800 */
[----:B------:R-:W-:-:S07]  /*9e20*/  ISETP.GE.U32.AND P0, PT, R191, R3, PT ;  /* 0x00000003bf00720c */ /* 0x000fce0003f06070 */
[----:B------:R-:W1:Y:S02]  /*9e30*/  MUFU.EX2 R11, R224 ;  /* 0x000000e0000b7308 */ /* 0x000e640000000800 */
[----:B-1----:R-:W-:-:S06]  /*9e40*/  FADD.FTZ R2, R9, R2 ;  /* 0x0000000209027221 */ /* 0x002fcc0000010000 */
[----:B------:R-:W1:Y:S01]  /*9e50*/  MUFU.EX2 R3, R227 ;  /* 0x000000e300037308 */ /* 0x000e620000000800 */
[----:B------:R-:W-:Y:S01]  /*9e60*/  F2FP.PACK_AB R59, R7, R14 ;  /* 0x0000000e073b723e */ /* 0x000fe200000000ff */
[----:B------:R-:W-:-:S06]  /*9e70*/  FADD.FTZ R2, R6, R2 ;  /* 0x0000000206027221 */ /* 0x000fcc0000010000 */
[----:B------:R-:W1:Y:S01]  /*9e80*/  MUFU.EX2 R8, R230 ;  /* 0x000000e600087308 */ /* 0x000e620000000800 */
[----:B------:R-:W-:Y:S01]  /*9e90*/  PRMT R89, R5, 0x7610, R89 ;  /* 0x0000761005597816 */ /* 0x000fe20000000059 */
[----:B------:R-:W-:Y:S01]  /*9ea0*/  FADD.FTZ R2, R11, R2 ;  /* 0x000000020b027221 */ /* 0x000fe20000010000 */
[----:B------:R-:W-:-:S05]  /*9eb0*/  PRMT R88, R5, 0x7632, R88 ;  /* 0x0000763205587816 */ /* 0x000fca0000000058 */
[----:B------:R-:W1:Y:S02]  /*9ec0*/  MUFU.EX2 R7, R231 ;  /* 0x000000e700077308 */ /* 0x000e640000000800 */
[C---:B-1----:R-:W-:Y:S01]  /*9ed0*/  FADD.FTZ R2, R3.reuse, R2 ;  /* 0x0000000203027221 */ /* 0x042fe20000010000 */
[----:B------:R-:W-:-:S05]  /*9ee0*/  F2FP.PACK_AB R53, R3, R11 ;  /* 0x0000000b0335723e */ /* 0x000fca00000000ff */
[----:B------:R-:W1:Y:S01]  /*9ef0*/  MUFU.EX2 R5, R236 ;  /* 0x000000ec00057308 */ /* 0x000e620000000800 */
[----:B------:R-:W-:-:S07]  /*9f00*/  FADD.FTZ R2, R8, R2 ;  /* 0x0000000208027221 */ /* 0x000fce0000010000 */
[----:B------:R-:W1:Y:S01]  /*9f10*/  MUFU.EX2 R3, R244 ;  /* 0x000000f400037308 */ /* 0x000e620000000800 */
[----:B------:R-:W-:Y:S01]  /*9f20*/  FADD.FTZ R2, R7, R2 ;  /* 0x0000000207027221 */ /* 0x000fe20000010000 */
[----:B------:R-:W-:Y:S01]  /*9f30*/  F2FP.PACK_AB R39, R15, R17 ;  /* 0x000000110f27723e */ /* 0x000fe200000000ff */
[----:B------:R-:W-:Y:S01]  /*9f40*/  IMAD.WIDE.U32 R14, R0, -0x326172a9, RZ ;  /* 0xcd9e8d57000e7825 */ /* 0x000fe200078e00ff */
[----:B------:R-:W-:-:S03]  /*9f50*/  F2FP.PACK_AB R55, R6, R9 ;  /* 0x000000090637723e */ /* 0x000fc600000000ff */
[----:B-1----:R-:W-:Y:S01]  /*9f60*/  FADD.FTZ R2, R5, R2 ;  /* 0x0000000205027221 */ /* 0x002fe20000010000 */
[----:B------:R-:W-:Y:S02]  /*9f70*/  LOP3.LUT R6, R15, R239, R50, 0x96, !PT ;  /* 0x000000ef0f067212 */ /* 0x000fe400078e9632 */
[----:B------:R-:W-:Y:S01]  /*9f80*/  F2FP.PACK_AB R27, R27, R32 ;  /* 0x000000201b1b723e */ /* 0x000fe200000000ff */
[----:B------:R-:W-:Y:S01]  /*9f90*/  FADD.FTZ R17, R3, R2 ;  /* 0x0000000203117221 */ /* 0x000fe20000010000 */
[----:B------:R-:W-:Y:S02]  /*9fa0*/  LOP3.LUT R2, R51, R240, R46, 0x96, !PT ;  /* 0x000000f033027212 */ /* 0x000fe400078e962e */
[----:B------:R-:W-:Y:S01]  /*9fb0*/  F2FP.PACK_AB R32, R7, R8 ;  /* 0x000000080720723e */ /* 0x000fe200000000ff */
[----:B------:R-:W-:Y:S01]  /*9fc0*/  IMAD.WIDE.U32 R6, R6, -0x2daee0ad, RZ ;  /* 0xd2511f5306067825 */ /* 0x000fe200078e00ff */
[----:B------:R-:W-:-:S03]  /*9fd0*/  F2FP.PACK_AB R37, R3, R5 ;  /* 0x000000050325723e */ /* 0x000fc600000000ff */
        /* <DEDUP_REMOVED lines=13> */
[----:B------:R-:W-:Y:S02]  /*a0b0*/  @!P4 HADD2 R205, -R90.H0_H0, -RZ.H0_H0 ;  /* 0xa00000ff5acdc230 */ /* 0x000fe40000000900 */
[----:B------:R-:W-:Y:S02]  /*a0c0*/  @!P3 HADD2 R207, -R89.H0_H0, -RZ.H0_H0 ;  /* 0xa00000ff59cfb230 */ /* 0x000fe40000000900 */
[----:B------:R-:W-:Y:S02]  /*a0d0*/  LOP3.LUT R0, R3, R177, R6, 0x96, !PT ;  /* 0x000000b103007212 */ /* 0x000fe400078e9606 */
[----:B------:R-:W-:Y:S02]  /*a0e0*/  PRMT R210, R91, 0x5410, R90 ;  /* 0x000054105bd27816 */ /* 0x000fe4000000005a */
[----:B------:R-:W-:Y:S02]  /*a0f0*/  LOP3.LUT R5, R0, 0xff, RZ, 0xc0, !PT ;  /* 0x000000ff00057812 */ /* 0x000fe400078ec0ff */
[----:B------:R-:W-:-:S02]  /*a100*/  @!P4 PRMT R90, R205, 0x5410, RZ ;  /* 0x00005410cd5ac816 */ /* 0x000fc400000000ff */
[----:B------:R-:W-:Y:S02]  /*a110*/  PRMT R205, R89, 0x5410, R88 ;  /* 0x0000541059cd7816 */ /* 0x000fe40000000058 */
[----:B------:R-:W-:Y:S02]  /*a120*/  @!P3 PRMT R89, R207, 0x5410, RZ ;  /* 0x00005410cf59b816 */ /* 0x000fe400000000ff */
[----:B------:R-:W-:Y:S02]  /*a130*/  ISETP.GE.U32.AND P3, PT, R191, R5, PT ;  /* 0x00000005bf00720c */ /* 0x000fe40003f66070 */
[----:B------:R-:W-:-:S04]  /*a140*/  LOP3.LUT R5, R0, 0xffff, RZ, 0xc0, !PT ;  /* 0x0000ffff00057812 */ /* 0x000fc800078ec0ff */
[----:B------:R-:W-:-:S04]  /*a150*/  SHF.R.U32.HI R5, RZ, 0x8, R5 ;  /* 0x00000008ff057819 */ /* 0x000fc80000011605 */
[----:B------:R-:W-:-:S04]  /*a160*/  LOP3.LUT R5, R5, 0xffff, RZ, 0xc0, !PT ;  /* 0x0000ffff05057812 */ /* 0x000fc800078ec0ff */
[----:B------:R-:W-:Y:S02]  /*a170*/  ISETP.GE.U32.AND P4, PT, R191, R5, PT ;  /* 0x00000005bf00720c */ /* 0x000fe40003f86070 */
[----:B------:R-:W-:Y:S01]  /*a180*/  SHF.R.U32.HI R5, RZ, 0x10, R0 ;  /* 0x00000010ff057819 */ /* 0x000fe20000011600 */
[----:B------:R-:W-:Y:S01]  /*a190*/  @!P1 HADD2 R209, -R87.H0_H0, -RZ.H0_H0 ;  /* 0xa00000ff57d19230 */ /* 0x000fe20000000900 */
[----:B------:R1:W1:Y:S02]  /*a1a0*/  MUFU.EX2 R11, R222 ;  /* 0x000000de000b7308 */ /* 0x0002640000000800 */
[----:B------:R-:W-:Y:S01]  /*a1b0*/  LOP3.LUT R5, R5, 0xff, RZ, 0xc0, !PT ;  /* 0x000000ff05057812 */ /* 0x000fe200078ec0ff */
[----:B------:R-:W-:Y:S01]  /*a1c0*/  @!P2 HADD2 R206, -R88.H0_H0, -RZ.H0_H0 ;  /* 0xa00000ff58cea230 */ /* 0x000fe20000000900 */
[----:B------:R-:W-:Y:S02]  /*a1d0*/  PRMT R204, R87, 0x5410, R86 ;  /* 0x0000541057cc7816 */ /* 0x000fe40000000056 */
[----:B------:R-:W-:-:S02]  /*a1e0*/  @!P1 PRMT R87, R209, 0x5410, RZ ;  /* 0x00005410d1579816 */ /* 0x000fc400000000ff */
[----:B------:R-:W-:Y:S02]  /*a1f0*/  ISETP.GE.U32.AND P1, PT, R191, R5, PT ;  /* 0x00000005bf00720c */ /* 0x000fe40003f26070 */
[----:B------:R-:W-:Y:S01]  /*a200*/  SHF.R.U32.HI R0, RZ, 0x18, R0 ;  /* 0x00000018ff007819 */ /* 0x000fe20000011600 */
[----:B-1----:R-:W-:Y:S01]  /*a210*/  IMAD.MOV.U32 R222, RZ, RZ, R198 ;  /* 0x000000ffffde7224 */ /* 0x002fe200078e00c6 */
[----:B------:R-:W-:-:S03]  /*a220*/  @!P0 HADD2 R208, -R86.H0_H0, -RZ.H0_H0 ;  /* 0xa00000ff56d08230 */ /* 0x000fc60000000900 */
[----:B------:R-:W1:Y:S01]  /*a230*/  MUFU.EX2 R5, R222 ;  /* 0x000000de00057308 */ /* 0x000e620000000800 */
[----:B------:R-:W-:Y:S02]  /*a240*/  @!P2 PRMT R88, R206, 0x5410, RZ ;  /* 0x00005410ce58a816 */ /* 0x000fe400000000ff */
[C---:B------:R-:W-:Y:S02]  /*a250*/  ISETP.GE.U32.AND P2, PT, R191.reuse, R0, PT ;  /* 0x00000000bf00720c */ /* 0x040fe40003f46070 */
[----:B------:R-:W-:Y:S01]  /*a260*/  LOP3.LUT R0, R2, 0xff, RZ, 0xc0, !PT ;  /* 0x000000ff02007812 */ /* 0x000fe200078ec0ff */
[----:B------:R-:W-:Y:S01]  /*a270*/  @!P5 HADD2 R203, -R91.H0_H0, -RZ.H0_H0 ;  /* 0xa00000ff5bcbd230 */ /* 0x000fe20000000900 */
[----:B------:R-:W-:Y:S02]  /*a280*/  @!P0 PRMT R86, R208, 0x5410, RZ ;  /* 0x00005410d0568816 */ /* 0x000fe400000000ff */
[----:B------:R-:W-:Y:S02]  /*a290*/  ISETP.GE.U32.AND P0, PT, R191, R0, PT ;  /* 0x00000000bf00720c */ /* 0x000fe40003f06070 */
[----:B------:R-:W-:-:S02]  /*a2a0*/  LOP3.LUT R9, R7, R245, R8, 0x96, !PT ;  /* 0x000000f507097212 */ /* 0x000fc400078e9608 */
[--C-:B------:R-:W-:Y:S02]  /*a2b0*/  SHF.R.U32.HI R0, RZ, 0x18, R2.reuse ;  /* 0x00000018ff007819 */ /* 0x100fe40000011602 */
[----:B------:R-:W-:Y:S02]  /*a2c0*/  LOP3.LUT R6, R2, 0xffff, RZ, 0xc0, !PT ;  /* 0x0000ffff02067812 */ /* 0x000fe400078ec0ff */
[----:B------:R-:W-:Y:S01]  /*a2d0*/  SHF.R.U32.HI R7, RZ, 0x10, R2 ;  /* 0x00000010ff077819 */ /* 0x000fe20000011602 */
[----:B------:R-:W-:Y:S01]  /*a2e0*/  FADD.FTZ R2, R11, R17 ;  /* 0x000000110b027221 */ /* 0x000fe20000010000 */
[----:B------:R-:W-:Y:S02]  /*a2f0*/  @!P5 PRMT R91, R203, 0x5410, RZ ;  /* 0x00005410cb5bd816 */ /* 0x000fe400000000ff */
[----:B------:R-:W-:Y:S01]  /*a300*/  ISETP.GE.U32.AND P5, PT, R191, R0, PT ;  /* 0x00000000bf00720c */ /* 0x000fe20003fa6070 */
[----:B------:R-:W-:Y:S02]  /*a310*/  FADD.FTZ R0, R20, R16 ;  /* 0x0000001014007221 */ /* 0x000fe40000010000 */
[----:B-1----:R-:W-:-:S02]  /*a320*/  FADD.FTZ R16, R5, R2 ;  /* 0x0000000205107221 */ /* 0x002fc40000010000 */
[----:B------:R-:W-:Y:S01]  /*a330*/  IMAD.WIDE.U32 R2, R9, -0x2daee0ad, RZ ;  /* 0xd2511f5309027825 */ /* 0x000fe200078e00ff */
[----:B------:R-:W-:Y:S02]  /*a340*/  PRMT R40, R41, 0x7632, R40 ;  /* 0x0000763229287816 */ /* 0x000fe40000000028 */
[----:B------:R-:W-:Y:S01]  /*a350*/  F2FP.PACK_AB R33, R5, R11 ;  /* 0x0000000b0521723e */ /* 0x000fe200000000ff */
[----:B------:R-:W-:Y:S01]  /*a360*/  IMAD.MOV.U32 R220, RZ, RZ, R200 ;  /* 0x000000ffffdc7224 */ /* 0x000fe200078e00c8 */
[C---:B------:R-:W-:Y:S01]  /*a370*/  LOP3.LUT R5, R2.reuse, 0xff, RZ, 0xc0, !PT ;  /* 0x000000ff02057812 */ /* 0x040fe200078ec0ff */
[----:B------:R-:W-:Y:S01]  /*a380*/  IMAD.MOV.U32 R200, RZ, RZ, R161 ;  /* 0x000000ffffc87224 */ /* 0x000fe200078e00a1 */
[----:B------:R-:W-:Y:S01]  /*a390*/  PRMT R161, R41, 0x5410, R40 ;  /* 0x0000541029a17816 */ /* 0x000fe20000000028 */
[----:B------:R-:W-:Y:S01]  /*a3a0*/  FADD.FTZ R8, R19, R0 ;  /* 0x0000000013087221 */ /* 0x000fe20000010000 */
[----:B------:R-:W-:Y:S02]  /*a3b0*/  LOP3.LUT R0, R3, R173, R10, 0x96, !PT ;  /* 0x000000ad03007212 */ /* 0x000fe400078e960a */
[----:B------:R-:W-:-:S02]  /*a3c0*/  LOP3.LUT R9, R2, 0xffff, RZ, 0xc0, !PT ;  /* 0x0000ffff02097812 */ /* 0x000fc400078ec0ff */
[----:B------:R-:W-:Y:S02]  /*a3d0*/  SHF.R.U32.HI R10, RZ, 0x10, R2 ;  /* 0x00000010ff0a7819 */ /* 0x000fe40000011602 */
[C---:B------:R-:W-:Y:S01]  /*a3e0*/  PRMT R74, R36.reuse, 0x7632, R74 ;  /* 0x00007632244a7816 */ /* 0x040fe2000000004a */
[----:B------:R-:W-:Y:S01]  /*a3f0*/  IMAD.MOV.U32 R222, RZ, RZ, R166 ;  /* 0x000000ffffde7224 */ /* 0x000fe200078e00a6 */
[----:B------:R-:W-:Y:S01]  /*a400*/  PRMT R75, R36, 0x7610, R75 ;  /* 0x00007610244b7816 */ /* 0x000fe2000000004b */
[----:B------:R-:W-:Y:S02]  /*a410*/  IMAD.MOV.U32 R198, RZ, RZ, R183 ;  /* 0x000000ffffc67224 */ /* 0x000fe400078e00b7 */
[----:B------:R-:W-:Y:S01]  /*a420*/  IMAD.MOV.U32 R166, RZ, RZ, R160 ;  /* 0x000000ffffa67224 */ /* 0x000fe200078e00a0 */
[----:B------:R-:W-:Y:S01]  /*a430*/  PRMT R160, R75, 0x5410, R74 ;  /* 0x000054104ba07816 */ /* 0x000fe2000000004a */
[----:B------:R-:W-:Y:S02]  /*a440*/  IMAD.MOV.U32 R183, RZ, RZ, R199 ;  /* 0x000000ffffb77224 */ /* 0x000fe400078e00c7 */
[----:B------:R-:W-:-:S02]  /*a450*/  IMAD.MOV.U32 R199, RZ, RZ, R250 ;  /* 0x000000ffffc77224 */ /* 0x000fc400078e00fa */
[----:B------:R1:W2:Y:S01]  /*a460*/  LDL.LU R250, [R1+0x350] ;  /* 0x0003500001fa7983 */ /* 0x0002a20000300800 */
[----:B---3--:R-:W-:-:S05]  /*a470*/  @!P3 HADD2 R229, -R41.H0_H0, -RZ.H0_H0 ;  /* 0xa00000ff29e5b230 */ /* 0x008fca0000000900 */
[----:B------:R-:W-:Y:S02]  /*a480*/  @!P3 PRMT R41, R229, 0x5410, RZ ;  /* 0x00005410e529b816 */ /* 0x000fe400000000ff */
[----:B------:R-:W-:Y:S02]  /*a490*/  ISETP.GE.U32.AND P3, PT, R191, R5, PT ;  /* 0x00000005bf00720c */ /* 0x000fe40003f66070 */
[----:B------:R-:W-:Y:S02]  /*a4a0*/  SHF.R.U32.HI R5, RZ, 0x18, R2 ;  /* 0x00000018ff057819 */ /* 0x000fe40000011602 */
[----:B------:R-:W-:Y:S01]  /*a4b0*/  SHF.R.U32.HI R2, RZ, 0x8, R6 ;  /* 0x00000008ff027819 */ /* 0x000fe20000011606 */
[----:B----4-:R-:W-:-:S03]  /*a4c0*/  @!P4 HADD2 R232, -R40.H0_H0, -RZ.H0_H0 ;  /* 0xa00000ff28e8c230 */ /* 0x010fc60000000900 */
[----:B------:R-:W-:Y:S02]  /*a4d0*/  LOP3.LUT R2, R2, 0xffff, RZ, 0xc0, !PT ;  /* 0x0000ffff02027812 */ /* 0x000fe400078ec0ff */
[----:B------:R-:W-:Y:S02]  /*a4e0*/  @!P4 PRMT R40, R232, 0x5410, RZ ;  /* 0x00005410e828c816 */ /* 0x000fe400000000ff */
[----:B------:R-:W-:Y:S02]  /*a4f0*/  ISETP.GE.U32.AND P4, PT, R191, R2, PT ;  /* 0x00000002bf00720c */ /* 0x000fe40003f86070 */
[----:B------:R-:W-:Y:S02]  /*a500*/  LOP3.LUT R2, R7, 0xff, RZ, 0xc0, !PT ;  /* 0x000000ff07027812 */ /* 0x000fe400078ec0ff */
[----:B------:R3:W4:Y:S02]  /*a510*/  MUFU.EX2 R7, R200 ;  /* 0x000000c800077308 */ /* 0x0007240000000800 */
[----:B---3--:R-:W-:-:S02]  /*a520*/  IMAD.MOV.U32 R200, RZ, RZ, R222 ;  /* 0x000000ffffc87224 */ /* 0x008fc400078e00de */
[----:B------:R-:W-:Y:S01]  /*a530*/  IMAD.MOV.U32 R222, RZ, RZ, R198 ;  /* 0x000000ffffde7224 */ /* 0x000fe200078e00c6 */
[----:B------:R-:W-:Y:S01]  /*a540*/  @!P2 HADD2 R234, -R74.H0_H0, -RZ.H0_H0 ;  /* 0xa00000ff4aeaa230 */ /* 0x000fe20000000900 */
[----:B------:R-:W-:Y:S02]  /*a550*/  IMAD.MOV.U32 R198, RZ, RZ, R197 ;  /* 0x000000ffffc67224 */ /* 0x000fe400078e00c5 */
[----:B------:R-:W3:Y:S01]  /*a560*/  MUFU.EX2 R6, R200 ;  /* 0x000000c800067308 */ /* 0x000ee20000000800 */
[----:B------:R-:W-:Y:S01]  /*a570*/  IMAD.MOV.U32 R197, RZ, RZ, R192 ;  /* 0x000000ffffc57224 */ /* 0x000fe200078e00c0 */
[----:B------:R-:W-:Y:S02]  /*a580*/  @!P2 PRMT R74, R234, 0x5410, RZ ;  /* 0x00005410ea4aa816 */ /* 0x000fe400000000ff */
[----:B------:R-:W-:Y:S01]  /*a590*/  ISETP.GE.U32.AND P2, PT, R191, R2, PT ;  /* 0x00000002bf00720c */ /* 0x000fe20003f46070 */
[----:B------:R-:W-:Y:S01]  /*a5a0*/  IMAD.MOV.U32 R192, RZ, RZ, R226 ;  /* 0x000000ffffc07224 */ /* 0x000fe200078e00e2 */
[----:B------:R-:W-:Y:S01]  /*a5b0*/  LOP3.LUT R2, R0, 0xffff, RZ, 0xc0, !PT ;  /* 0x0000ffff00027812 */ /* 0x000fe200078ec0ff */
[----:B------:R-:W-:-:S02]  /*a5c0*/  IMAD.MOV.U32 R226, RZ, RZ, R165 ;  /* 0x000000ffffe27224 */ /* 0x000fc400078e00a5 */
[----:B------:R-:W-:Y:S01]  /*a5d0*/  IMAD.MOV.U32 R165, RZ, RZ, R168 ;  /* 0x000000ffffa57224 */ /* 0x000fe200078e00a8 */
[----:B------:R-:W-:Y:S01]  /*a5e0*/  SHF.R.U32.HI R2, RZ, 0x8, R2 ;  /* 0x00000008ff027819 */ /* 0x000fe20000011602 */
[----:B------:R-:W-:Y:S01]  /*a5f0*/  IMAD.MOV.U32 R168, RZ, RZ, R170 ;  /* 0x000000ffffa87224 */ /* 0x000fe200078e00aa */
[----:B------:R-:W-:Y:S01]  /*a600*/  @!P1 HADD2 R235, -R75.H0_H0, -RZ.H0_H0 ;  /* 0xa00000ff4beb9230 */ /* 0x000fe20000000900 */
[----:B------:R-:W-:Y:S02]  /*a610*/  IMAD.MOV.U32 R170, RZ, RZ, R174 ;  /* 0x000000ffffaa7224 */ /* 0x000fe400078e00ae */
[----:B------:R-:W-:Y:S01]  /*a620*/  IMAD.MOV.U32 R174, RZ, RZ, R252 ;  /* 0x000000ffffae7224 */ /* 0x000fe200078e00fc */
[----:B------:R-:W-:Y:S01]  /*a630*/  LOP3.LUT R2, R2, 0xffff, RZ, 0xc0, !PT ;  /* 0x0000ffff02027812 */ /* 0x000fe200078ec0ff */
[----:B------:R1:W2:Y:S01]  /*a640*/  LDL.LU R252, [R1+0x34c] ;  /* 0x00034c0001fc7983 */ /* 0x0002a20000300800 */
[----:B------:R-:W-:-:S03]  /*a650*/  @!P1 PRMT R75, R235, 0x5410, RZ ;  /* 0x00005410eb4b9816 */ /* 0x000fc600000000ff */
[----:B------:R1:W2:Y:S01]  /*a660*/  LDL.LU.S16 R202, [R1] ;  /* 0x0000000001ca7983 */ /* 0x0002a20000300600 */
[----:B------:R-:W-:Y:S01]  /*a670*/  ISETP.GE.U32.AND P1, PT, R191, R2, PT ;  /* 0x00000002bf00720c */ /* 0x000fe20003f26070 */
[----:B----4-:R-:W-:Y:S01]  /*a680*/  FADD.FTZ R2, R7, R8 ;  /* 0x0000000807027221 */ /* 0x010fe20000010000 */
[----:B------:R-:W-:Y:S02]  /*a690*/  F2FP.PACK_AB R30, R30, R31 ;  /* 0x0000001f1e1e723e */ /* 0x000fe400000000ff */
[C---:B---3--:R-:W-:Y:S01]  /*a6a0*/  F2FP.PACK_AB R31, R6.reuse, R7 ;  /* 0x00000007061f723e */ /* 0x048fe200000000ff */
[----:B------:R-:W-:Y:S02]  /*a6b0*/  FADD.FTZ R3, R6, R2 ;  /* 0x0000000206037221 */ /* 0x000fe40000010000 */
[----:B------:R3:W-:Y:S02]  /*a6c0*/  MUFU.EX2 R6, R135 ;  /* 0x0000008700067308 */ /* 0x0007e40000000800 */
[----:B---3--:R-:W3:Y:S01]  /*a6d0*/  LDL.LU R135, [R1+0x348] ;  /* 0x0003480001877983 */ /* 0x008ee20000300800 */
[----:B------:R-:W-:-:S02]  /*a6e0*/  PRMT R73, R34, 0x7610, R73 ;  /* 0x0000761022497816 */ /* 0x000fc40000000049 */
[----:B------:R-:W-:-:S03]  /*a6f0*/  PRMT R72, R34, 0x7632, R72 ;  /* 0x0000763222487816 */ /* 0x000fc60000000048 */
[----:B------:R-:W-:Y:S01]  /*a700*/  @!P0 HADD2 R237, -R73.H0_H0, -RZ.H0_H0 ;  /* 0xa00000ff49ed8230 */ /* 0x000fe20000000900 */
[----:B------:R-:W-:Y:S01]  /*a710*/  LOP3.LUT R2, R0, 0xff, RZ, 0xc0, !PT ;  /* 0x000000ff00027812 */ /* 0x000fe200078ec0ff */
[----:B------:R-:W-:Y:S01]  /*a720*/  IMAD.MOV.U32 R200, RZ, RZ, R159 ;  /* 0x000000ffffc87224 */ /* 0x000fe200078e009f */
[----:B------:R-:W-:Y:S02]  /*a730*/  PRMT R159, R73, 0x5410, R72 ;  /* 0x00005410499f7816 */ /* 0x000fe40000000048 */
[----:B------:R-:W-:Y:S02]  /*a740*/  @!P0 PRMT R73, R237, 0x5410, RZ ;  /* 0x00005410ed498816 */ /* 0x000fe400000000ff */
[----:B------:R-:W-:Y:S02]  /*a750*/  PRMT R71, R48, 0x7632, R71 ;  /* 0x0000763230477816 */ /* 0x000fe40000000047 */
[----:B------:R-:W-:Y:S02]  /*a760*/  ISETP.GE.U32.AND P0, PT, R191, R2, PT ;  /* 0x00000002bf00720c */ /* 0x000fe40003f06070 */
[----:B------:R-:W-:-:S02]  /*a770*/  SHF.R.U32.HI R2, RZ, 0x18, R0 ;  /* 0x00000018ff027819 */ /* 0x000fc40000011600 */
[----:B------:R-:W-:Y:S02]  /*a780*/  PRMT R77, R83, 0x7632, R77 ;  /* 0x00007632534d7816 */ /* 0x000fe4000000004d */
[----:B------:R-:W-:Y:S01]  /*a790*/  SHF.R.U32.HI R0, RZ, 0x10, R0 ;  /* 0x00000010ff007819 */ /* 0x000fe20000011600 */
[----:B------:R-:W-:Y:S01]  /*a7a0*/  IMAD.MOV.U32 R225, RZ, RZ, R198 ;  /* 0x000000ffffe17224 */ /* 0x000fe200078e00c6 */
[----:B------:R-:W-:Y:S01]  /*a7b0*/  @!P5 HADD2 R248, -R71.H0_H0, -RZ.H0_H0 ;  /* 0xa00000ff47f8d230 */ /* 0x000fe20000000900 */
[----:B------:R-:W-:Y:S01]  /*a7c0*/  IMAD.MOV.U32 R198, RZ, RZ, R192 ;  /* 0x000000ffffc67224 */ /* 0x000fe200078e00c0 */
[----:B------:R-:W-:Y:S01]  /*a7d0*/  LOP3.LUT R0, R0, 0xff, RZ, 0xc0, !PT ;  /* 0x000000ff00007812 */ /* 0x000fe200078ec0ff */
[----:B------:R-:W-:Y:S02]  /*a7e0*/  IMAD.MOV.U32 R192, RZ, RZ, R166 ;  /* 0x000000ffffc07224 */ /* 0x000fe400078e00a6 */
[----:B------:R-:W-:Y:S01]  /*a7f0*/  IMAD.MOV.U32 R166, RZ, RZ, R158 ;  /* 0x000000ffffa67224 */ /* 0x000fe200078e009e */
[----:B------:R-:W-:Y:S01]  /*a800*/  PRMT R158, R48, 0x5410, R71 ;  /* 0x00005410309e7816 */ /* 0x000fe20000000047 */
[----:B------:R-:W-:Y:S01]  /*a810*/  IMAD.MOV.U32 R221, RZ, RZ, R201 ;  /* 0x000000ffffdd7224 */ /* 0x000fe200078e00c9 */
[----:B------:R-:W-:Y:S01]  /*a820*/  @!P5 PRMT R71, R248, 0x5410, RZ ;  /* 0x00005410f847d816 */ /* 0x000fe200000000ff */
[----:B------:R-:W-:Y:S01]  /*a830*/  IMAD.MOV.U32 R201, RZ, RZ, R222 ;  /* 0x000000ffffc97224 */ /* 0x000fe200078e00de */
[----:B------:R-:W-:Y:S01]  /*a840*/  ISETP.GE.U32.AND P5, PT, R191, R0, PT ;  /* 0x00000000bf00720c */ /* 0x000fe20003fa6070 */
[----:B------:R-:W-:-:S02]  /*a850*/  IMAD.MOV.U32 R222, RZ, RZ, R226 ;  /* 0x000000ffffde7224 */ /* 0x000fc400078e00e2 */
[----:B------:R-:W-:Y:S01]  /*a860*/  IMAD.MOV.U32 R226, RZ, RZ, R165 ;  /* 0x000000ffffe27224 */ /* 0x000fe200078e00a5 */
[----:B------:R-:W-:Y:S01]  /*a870*/  PRMT R165, R83, 0x5410, R77 ;  /* 0x0000541053a57816 */ /* 0x000fe2000000004d */
[----:B--2---:R-:W-:-:S05]  /*a880*/  @!P1 HADD2 R202, -R77.H0_H0, -RZ.H0_H0 ;  /* 0xa00000ff4dca9230 */ /* 0x004fca0000000900 */
[----:B------:R-:W-:Y:S01]  /*a890*/  PRMT R0, R202, 0x7610, R0 ;  /* 0x00007610ca007816 */ /* 0x000fe20000000000 */
[----:B------:R-:W-:Y:S02]  /*a8a0*/  IMAD.MOV.U32 R202, RZ, RZ, R201 ;  /* 0x000000ffffca7224 */ /* 0x000fe400078e00c9 */
[----:B------:R-:W-:Y:S01]  /*a8b0*/  IMAD.MOV.U32 R201, RZ, RZ, R225 ;  /* 0x000000ffffc97224 */ /* 0x000fe200078e00e1 */
[----:B------:R-:W-:Y:S02]  /*a8c0*/  @!P1 PRMT R77, R0, 0x5410, RZ ;  /* 0x00005410004d9816 */ /* 0x000fe400000000ff */
[----:B------:R1:W2:Y:S01]  /*a8d0*/  LDL.LU.S16 R0, [R1+0x8] ;  /* 0x0000080001007983 */ /* 0x0002a20000300600 */
[----:B---3--:R-:W-:-:S03]  /*a8e0*/  IMAD.MOV.U32 R225, RZ, RZ, R135 ;  /* 0x000000ffffe17224 */ /* 0x008fc600078e0087 */
[----:B------:R1:W5:Y:S04]  /*a8f0*/  LDL.LU R135, [R1+0x344] ;  /* 0x0003440001877983 */ /* 0x0003680000300800 */
[----:B------:R1:W3:Y:S01]  /*a900*/  LDL.LU.S16 R8, [R1+0x10] ;  /* 0x0000100001087983 */ /* 0x0002e20000300600 */
[----:B------:R-:W-:-:S05]  /*a910*/  @!P4 HADD2 R238, -R72.H0_H0, -RZ.H0_H0 ;  /* 0xa00000ff48eec230 */ /* 0x000fca0000000900 */
[----:B------:R-:W-:Y:S02]  /*a920*/  @!P4 PRMT R72, R238, 0x5410, RZ ;  /* 0x00005410ee48c816 */ /* 0x000fe400000000ff */
[----:B------:R-:W-:Y:S01]  /*a930*/  ISETP.GE.U32.AND P4, PT, R191, R2, PT ;  /* 0x00000002bf00720c */ /* 0x000fe20003f86070 */
[----:B------:R-:W-:Y:S01]  /*a940*/  @!P0 HADD2 R252, -R83.H0_H0, -RZ.H0_H0 ;  /* 0xa00000ff53fc8230 */ /* 0x000fe20000000900 */
[----:B------:R-:W-:-:S04]  /*a950*/  PRMT R85, R84, 0x7632, R85 ;  /* 0x0000763254557816 */ /* 0x000fc80000000055 */
[----:B------:R-:W-:Y:S02]  /*a960*/  @!P0 PRMT R83, R252, 0x5410, RZ ;  /* 0x00005410fc538816 */ /* 0x000fe400000000ff */
[----:B------:R-:W-:Y:S02]  /*a970*/  ISETP.GE.U32.AND P0, PT, R191, R5, PT ;  /* 0x00000005bf00720c */ /* 0x000fe40003f06070 */
[----:B------:R4:W1:Y:S01]  /*a980*/  MUFU.EX2 R5, R202 ;  /* 0x000000ca00057308 */ /* 0x0008620000000800 */
[----:B------:R-:W-:Y:S01]  /*a990*/  F2FP.PACK_AB R35, R19, R20 ;  /* 0x000000141323723e */ /* 0x000fe200000000ff */
[----:B------:R-:W-:Y:S01]  /*a9a0*/  @!P2 HADD2 R250, -R48.H0_H0, -RZ.H0_H0 ;  /* 0xa00000ff30faa230 */ /* 0x000fe20000000900 */
[----:B----4-:R-:W-:Y:S02]  /*a9b0*/  IMAD.MOV.U32 R202, RZ, RZ, R201 ;  /* 0x000000ffffca7224 */ /* 0x010fe400078e00c9 */
[----:B------:R-:W-:Y:S02]  /*a9c0*/  IMAD.MOV.U32 R201, RZ, RZ, R225 ;  /* 0x000000ffffc97224 */ /* 0x000fe400078e00e1 */
[----:B------:R-:W-:-:S02]  /*a9d0*/  IMAD.MOV.U32 R225, RZ, RZ, R200 ;  /* 0x000000ffffe17224 */ /* 0x000fc400078e00c8 */
[----:B------:R-:W-:Y:S02]  /*a9e0*/  IMAD.MOV.U32 R200, RZ, RZ, R198 ;  /* 0x000000ffffc87224 */ /* 0x000fe400078e00c6 */
[----:B------:R-:W-:Y:S02]  /*a9f0*/  IMAD.MOV.U32 R198, RZ, RZ, R196 ;  /* 0x000000ffffc67224 */ /* 0x000fe400078e00c4 */
[----:B------:R-:W-:Y:S01]  /*aa00*/  IMAD.MOV.U32 R196, RZ, RZ, R193 ;  /* 0x000000ffffc47224 */ /* 0x000fe200078e00c1 */
[----:B------:R-:W-:Y:S01]  /*aa10*/  @!P2 PRMT R48, R250, 0x5410, RZ ;  /* 0x00005410fa30a816 */ /* 0x000fe200000000ff */
[----:B------:R-:W-:Y:S02]  /*aa20*/  IMAD.MOV.U32 R193, RZ, RZ, R162 ;  /* 0x000000ffffc17224 */ /* 0x000fe400078e00a2 */
[----:B------:R-:W-:Y:S02]  /*aa30*/  IMAD.MOV.U32 R162, RZ, RZ, R163 ;  /* 0x000000ffffa27224 */ /* 0x000fe400078e00a3 */
[----:B------:R-:W-:-:S02]  /*aa40*/  IMAD.MOV.U32 R163, RZ, RZ, R184 ;  /* 0x000000ffffa37224 */ /* 0x000fc400078e00b8 */
[----:B------:R-:W-:Y:S01]  /*aa50*/  IMAD.MOV.U32 R184, RZ, RZ, R12 ;  /* 0x000000ffffb87224 */ /* 0x000fe200078e000c */
[----:B------:R-:W-:Y:S01]  /*aa60*/  LOP3.LUT R11, R29, R240, R46, 0x96, !PT ;  /* 0x000000f01d0b7212 */ /* 0x000fe200078e962e */
[----:B------:R4:W5:Y:S01]  /*aa70*/  LDL.LU R12, [R1+0x340] ;  /* 0x00034000010c7983 */ /* 0x0009620000300800 */
[----:B-1----:R-:W-:Y:S01]  /*aa80*/  F2FP.PACK_AB R29, R5, R6 ;  /* 0x00000006051d723e */ /* 0x002fe200000000ff */
[----:B--2---:R-:W-:-:S05]  /*aa90*/  @!P4 HADD2 R0, -R85.H0_H0, -RZ.H0_H0 ;  /* 0xa00000ff5500c230 */ /* 0x004fca0000000900 */
[----:B------:R-:W-:Y:S02]  /*aaa0*/  PRMT R19, R0, 0x7610, R19 ;  /* 0x0000761000137816 */ /* 0x000fe40000000013 */
[----:B------:R-:W-:Y:S01]  /*aab0*/  SHF.R.U32.HI R0, RZ, 0x8, R9 ;  /* 0x00000008ff007819 */ /* 0x000fe20000011609 */
[----:B---3--:R-:W-:-:S05]  /*aac0*/  @!P5 HADD2 R8, -R84.H0_H0, -RZ.H0_H0 ;  /* 0xa00000ff5408d230 */ /* 0x008fca0000000900 */
[----:B------:R-:W-:Y:S02]  /*aad0*/  PRMT R7, R8, 0x7610, R7 ;  /* 0x0000761008077816 */ /* 0x000fe40000000007 */
[----:B------:R1:W-:Y:S01]  /*aae0*/  MUFU.EX2 R8, R202 ;  /* 0x000000ca00087308 */ /* 0x0003e20000000800 */
[----:B------:R-:W-:-:S04]  /*aaf0*/  LOP3.LUT R0, R0, 0xffff, RZ, 0xc0, !PT ;  /* 0x0000ffff00007812 */ /* 0x000fc800078ec0ff */
[----:B------:R-:W-:Y:S01]  /*ab00*/  ISETP.GE.U32.AND P2, PT, R191, R0, PT ;  /* 0x00000000bf00720c */ /* 0x000fe20003f46070 */
[----:B-1----:R-:W-:Y:S02]  /*ab10*/  IMAD.MOV.U32 R202, RZ, RZ, R201 ;  /* 0x000000ffffca7224 */ /* 0x002fe400078e00c9 */
[----:B------:R-:W-:Y:S02]  /*ab20*/  IMAD.MOV.U32 R201, RZ, RZ, R225 ;  /* 0x000000ffffc97224 */ /* 0x000fe400078e00e1 */
[----:B------:R-:W-:Y:S02]  /*ab30*/  IMAD.MOV.U32 R225, RZ, RZ, R200 ;  /* 0x000000ffffe17224 */ /* 0x000fe400078e00c8 */
[----:B------:R-:W-:Y:S02]  /*ab40*/  IMAD.MOV.U32 R200, RZ, RZ, R198 ;  /* 0x000000ffffc87224 */ /* 0x000fe400078e00c6 */
[----:B------:R-:W-:Y:S02]  /*ab50*/  IMAD.MOV.U32 R198, RZ, RZ, R196 ;  /* 0x000000ffffc67224 */ /* 0x000fe400078e00c4 */
[----:B------:R-:W-:-:S02]  /*ab60*/  IMAD.MOV.U32 R196, RZ, RZ, R164 ;  /* 0x000000ffffc47224 */ /* 0x000fc400078e00a4 */
[----:B------:R-:W-:Y:S02]  /*ab70*/  IMAD.MOV.U32 R223, RZ, RZ, R202 ;  /* 0x000000ffffdf7224 */ /* 0x000fe400078e00ca */
[----:B------:R-:W-:Y:S01]  /*ab80*/  IMAD.MOV.U32 R202, RZ, RZ, R201 ;  /* 0x000000ffffca7224 */ /* 0x000fe200078e00c9 */
[----:B------:R-:W-:Y:S01]  /*ab90*/  PRMT R164, R84, 0x5410, R85 ;  /* 0x0000541054a47816 */ /* 0x000fe20000000055 */
[----:B------:R-:W-:Y:S01]  /*aba0*/  IMAD.MOV.U32 R201, RZ, RZ, R200 ;  /* 0x000000ffffc97224 */ /* 0x000fe200078e00c8 */
[----:B------:R-:W-:Y:S01]  /*abb0*/  @!P5 PRMT R84, R7, 0x5410, RZ ;  /* 0x000054100754d816 */ /* 0x000fe200000000ff */
[----:B------:R-:W-:Y:S01]  /*abc0*/  IMAD.MOV.U32 R200, RZ, RZ, R196 ;  /* 0x000000ffffc87224 */ /* 0x000fe200078e00c4 */
[----:B------:R1:W-:Y:S01]  /*abd0*/  MUFU.EX2 R7, R223 ;  /* 0x000000df00077308 */ /* 0x0003e20000000800 */
[----:B------:R-:W-:Y:S02]  /*abe0*/  IMAD.MOV.U32 R196, RZ, RZ, R4 ;  /* 0x000000ffffc47224 */ /* 0x000fe400078e0004 */
[----:B------:R-:W-:Y:S01]  /*abf0*/  FADD.FTZ R0, R6, R16 ;  /* 0x0000001006007221 */ /* 0x000fe20000010000 */
[----:B------:R-:W2:Y:S03]  /*ac00*/  LDL.LU R4, [R1+0x33c] ;  /* 0x00033c0001047983 */ /* 0x000ea60000300800 */
[----:B------:R-:W-:-:S02]  /*ac10*/  FADD.FTZ R0, R5, R0 ;  /* 0x0000000005007221 */ /* 0x000fc40000010000 */
[----:B-1----:R-:W-:Y:S02]  /*ac20*/  IMAD.MOV.U32 R223, RZ, RZ, R202 ;  /* 0x000000ffffdf7224 */ /* 0x002fe400078e00ca */
[----:B------:R-:W-:Y:S02]  /*ac30*/  IMAD.MOV.U32 R202, RZ, RZ, R201 ;  /* 0x000000ffffca7224 */ /* 0x000fe400078e00c9 */
[----:B------:R-:W-:Y:S02]  /*ac40*/  IMAD.MOV.U32 R201, RZ, RZ, R196 ;  /* 0x000000ffffc97224 */ /* 0x000fe400078e00c4 */
[----:B------:R-:W-:Y:S02]  /*ac50*/  IMAD.MOV.U32 R196, RZ, RZ, R194 ;  /* 0x000000ffffc47224 */ /* 0x000fe400078e00c2 */
[----:B------:R4:W5:Y:S04]  /*ac60*/  LDL.LU R194, [R1+0x338] ;  /* 0x0003380001c27983 */ /* 0x0009680000300800 */
[----:B------:R4:W3:Y:S01]  /*ac70*/  LDL.LU.S16 R5, [R1+0x30] ;  /* 0x0000300001057983 */ /* 0x0008e20000300600 */
[----:B------:R1:W1:Y:S01]  /*ac80*/  MUFU.EX2 R6, R223 ;  /* 0x000000df00067308 */ /* 0x0002620000000800 */
[----:B------:R-:W-:Y:S01]  /*ac90*/  @!P4 PRMT R85, R19, 0x5410, RZ ;  /* 0x000054101355c816 */ /* 0x000fe200000000ff */
[----:B-1----:R-:W-:-:S02]  /*aca0*/  IMAD.MOV.U32 R223, RZ, RZ, R202 ;  /* 0x000000ffffdf7224 */ /* 0x002fc400078e00ca */
[----:B------:R-:W-:Y:S01]  /*acb0*/  IMAD.MOV.U32 R202, RZ, RZ, R180 ;  /* 0x000000ffffca7224 */ /* 0x000fe200078e00b4 */
[----:B---3--:R-:W-:-:S05]  /*acc0*/  @!P3 HADD2 R5, -R80.H0_H0, -RZ.H0_H0 ;  /* 0xa00000ff5005b230 */ /* 0x008fca0000000900 */
[----:B------:R-:W-:Y:S02]  /*acd0*/  PRMT R16, R5, 0x7610, R16 ;  /* 0x0000761005107816 */ /* 0x000fe40000000010 */
[----:B------:R4:W3:Y:S04]  /*ace0*/  LDL.LU.S16 R5, [R1+0x1c] ;  /* 0x00001c0001057983 */ /* 0x0008e80000300600 */
[----:B------:R4:W5:Y:S04]  /*acf0*/  LDL.LU R180, [R1+0x334] ;  /* 0x0003340001b47983 */ /* 0x0009680000300800 */
[----:B------:R4:W2:Y:S01]  /*ad00*/  LDL.LU.S16 R19, [R1+0x38] ;  /* 0x0000380001137983 */ /* 0x0008a20000300600 */
[----:B------:R-:W-:-:S04]  /*ad10*/  LOP3.LUT R2, R10, 0xff, RZ, 0xc0, !PT ;  /* 0x000000ff0a027812 */ /* 0x000fc800078ec0ff */
[----:B------:R-:W-:-:S13]  /*ad20*/  ISETP.GE.U32.AND P1, PT, R191, R2, PT ;  /* 0x00000002bf00720c */ /* 0x000fda0003f26070 */
[----:B--2---:R-:W-:-:S05]  /*ad30*/  @!P1 HADD2 R19, -R82.H0_H0, -RZ.H0_H0 ;  /* 0xa00000ff52139230 */ /* 0x004fca0000000900 */
[----:B------:R-:W-:Y:S02]  /*ad40*/  PRMT R9, R19, 0x7610, R9 ;  /* 0x0000761013097816 */ /* 0x000fe40000000009 */
[----:B------:R4:W2:Y:S01]  /*ad50*/  LDL.LU.S16 R19, [R1+0x34] ;  /* 0x0000340001137983 */ /* 0x0008a20000300600 */
[----:B------:R-:W-:Y:S02]  /*ad60*/  PRMT R79, R80, 0x7632, R79 ;  /* 0x00007632504f7816 */ /* 0x000fe4000000004f */
[----:B------:R-:W-:-:S03]  /*ad70*/  PRMT R81, R82, 0x7632, R81 ;  /* 0x0000763252517816 */ /* 0x000fc60000000051 */
[----:B---3--:R-:W-:-:S05]  /*ad80*/  @!P2 HADD2 R5, -R79.H0_H0, -RZ.H0_H0 ;  /* 0xa00000ff4f05a230 */ /* 0x008fca0000000900 */
[----:B------:R-:W-:Y:S02]  /*ad90*/  PRMT R10, R5, 0x7610, R10 ;  /* 0x00007610050a7816 */ /* 0x000fe4000000000a */
[----:B------:R1:W3:Y:S01]  /*ada0*/  MUFU.EX2 R5, R223 ;  /* 0x000000df00057308 */ /* 0x0002e20000000800 */
[----:B------:R-:W-:Y:S01]  /*adb0*/  LOP3.LUT R17, R15, R239, R28, 0x96, !PT ;  /* 0x000000ef0f117212 */ /* 0x000fe200078e961c */
[----:B-1----:R-:W-:-:S04]  /*adc0*/  IMAD.MOV.U32 R223, RZ, RZ, R198 ;  /* 0x000000ffffdf7224 */ /* 0x002fc800078e00c6 */
[----:B------:R-:W-:Y:S02]  /*add0*/  IMAD.MOV.U32 R203, RZ, RZ, R223 ;  /* 0x000000ffffcb7224 */ /* 0x000fe400078e00df */
[----:B------:R-:W-:Y:S01]  /*ade0*/  IMAD.MOV.U32 R223, RZ, RZ, R163 ;  /* 0x000000ffffdf7224 */ /* 0x000fe200078e00a3 */
[----:B------:R-:W-:Y:S01]  /*adf0*/  PRMT R163, R82, 0x5410, R81 ;  /* 0x0000541052a37816 */ /* 0x000fe20000000051 */
[----:B------:R-:W-:Y:S01]  /*ae00*/  IMAD.MOV.U32 R198, RZ, RZ, R162 ;  /* 0x000000ffffc67224 */ /* 0x000fe200078e00a2 */
[----:B------:R-:W-:Y:S01]  /*ae10*/  PRMT R162, R80, 0x5410, R79 ;  /* 0x0000541050a27816 */ /* 0x000fe2000000004f */
[----:B------:R-:W-:Y:S01]  /*ae20*/  FADD.FTZ R0, R6, R0 ;  /* 0x0000000006007221 */ /* 0x000fe20000010000 */
[----:B------:R-:W-:Y:S02]  /*ae30*/  F2FP.PACK_AB R26, R7, R8 ;  /* 0x00000008071a723e */ /* 0x000fe400000000ff */
[----:B---3--:R-:W-:Y:S02]  /*ae40*/  F2FP.PACK_AB R44, R5, R6 ;  /* 0x00000006052c723e */ /* 0x008fe400000000ff */
[----:B------:R-:W-:-:S02]  /*ae50*/  @!P2 PRMT R79, R10, 0x5410, RZ ;  /* 0x000054100a4fa816 */ /* 0x000fc400000000ff */
[----:B------:R-:W-:Y:S01]  /*ae60*/  @!P1 PRMT R82, R9, 0x5410, RZ ;  /* 0x0000541009529816 */ /* 0x000fe200000000ff */
[----:B------:R-:W-:Y:S02]  /*ae70*/  IMAD.MOV.U32 R224, RZ, RZ, R203 ;  /* 0x000000ffffe07224 */ /* 0x000fe400078e00cb */
[----:B------:R-:W-:Y:S02]  /*ae80*/  IMAD.MOV.U32 R203, RZ, RZ, R223 ;  /* 0x000000ffffcb7224 */ /* 0x000fe400078e00df */
[----:B------:R-:W-:Y:S02]  /*ae90*/  IMAD.MOV.U32 R223, RZ, RZ, R137 ;  /* 0x000000ffffdf7224 */ /* 0x000fe400078e0089 */
[----:B------:R-:W-:Y:S01]  /*aea0*/  IMAD.MOV.U32 R206, RZ, RZ, R220 ;  /* 0x000000ffffce7224 */ /* 0x000fe200078e00dc */
[----:B------:R4:W5:Y:S01]  /*aeb0*/  LDL.LU R137, [R1+0x330] ;  /* 0x0003300001897983 */ /* 0x0009620000300800 */
[----:B------:R-:W-:Y:S02]  /*aec0*/  IMAD.MOV.U32 R207, RZ, RZ, R221 ;  /* 0x000000ffffcf7224 */ /* 0x000fe400078e00dd */
[----:B------:R-:W-:-:S02]  /*aed0*/  IMAD.MOV.U32 R220, RZ, RZ, R138 ;  /* 0x000000ffffdc7224 */ /* 0x000fc400078e008a */
[----:B------:R-:W-:Y:S02]  /*aee0*/  IMAD.MOV.U32 R221, RZ, RZ, R139 ;  /* 0x000000ffffdd7224 */ /* 0x000fe400078e008b */
[----:B------:R4:W5:Y:S01]  /*aef0*/  LDL.LU.64 R138, [R1+0x328] ;  /* 0x00032800018a7983 */ /* 0x0009620000300a00 */
[----:B--2---:R-:W-:-:S05]  /*af00*/  @!P0 HADD2 R19, -R81.H0_H0, -RZ.H0_H0 ;  /* 0xa00000ff51138230 */ /* 0x004fca0000000900 */
[----:B------:R-:W-:-:S04]  /*af10*/  PRMT R2, R19, 0x7610, R2 ;  /* 0x0000761013027816 */ /* 0x000fc80000000002 */
[----:B------:R-:W-:Y:S01]  /*af20*/  @!P0 PRMT R81, R2, 0x5410, RZ ;  /* 0x0000541002518816 */ /* 0x000fe200000000ff */
[----:B------:R-:W-:-:S04]  /*af30*/  FADD.FTZ R2, R8, R3 ;  /* 0x0000000308027221 */ /* 0x000fc80000010000 */
[----:B------:R-:W-:Y:S02]  /*af40*/  FADD.FTZ R19, R7, R2 ;  /* 0x0000000207137221 */ /* 0x000fe40000010000 */
        /* <DEDUP_REMOVED lines=12> */
[----:B------:R-:W-:Y:S01]  /*b010*/  IMAD.WIDE.U32 R6, R6, -0x326172a9, RZ ;  /* 0xcd9e8d5706067825 */ /* 0x000fe200078e00ff */
[----:B------:R1:W-:Y:S04]  /*b020*/  MUFU.EX2 R11, R203 ;  /* 0x000000cb000b7308 */ /* 0x0003e80000000800 */
[----:B------:R-:W-:Y:S01]  /*b030*/  LOP3.LUT R9, R7, R245, R8, 0x96, !PT ;  /* 0x000000f507097212 */ /* 0x000fe200078e9608 */
[----:B-1----:R-:W-:Y:S02]  /*b040*/  IMAD.MOV.U32 R203, RZ, RZ, R223 ;  /* 0x000000ffffcb7224 */ /* 0x002fe400078e00df */
[----:B------:R-:W-:Y:S02]  /*b050*/  IMAD.MOV.U32 R223, RZ, RZ, R202 ;  /* 0x000000ffffdf7224 */ /* 0x000fe400078e00ca */
[----:B------:R-:W-:-:S02]  /*b060*/  IMAD.MOV.U32 R202, RZ, RZ, R200 ;  /* 0x000000ffffca7224 */ /* 0x000fc400078e00c8 */
[----:B------:R-:W-:Y:S01]  /*b070*/  IMAD.MOV.U32 R200, RZ, RZ, R198 ;  /* 0x000000ffffc87224 */ /* 0x000fe200078e00c6 */
[----:B------:R1:W2:Y:S01]  /*b080*/  MUFU.EX2 R7, R203 ;  /* 0x000000cb00077308 */ /* 0x0002a20000000800 */
[----:B------:R-:W-:Y:S02]  /*b090*/  IMAD.MOV.U32 R198, RZ, RZ, R193 ;  /* 0x000000ffffc67224 */ /* 0x000fe400078e00c1 */
[----:B------:R-:W-:Y:S02]  /*b0a0*/  IMAD.MOV.U32 R193, RZ, RZ, R136 ;  /* 0x000000ffffc17224 */ /* 0x000fe400078e0088 */
[----:B------:R4:W5:Y:S03]  /*b0b0*/  LDL.LU R136, [R1+0x320] ;  /* 0x0003200001887983 */ /* 0x0009660000300800 */
[----:B------:R3:W2:Y:S01]  /*b0c0*/  MUFU.EX2 R17, R224 ;  /* 0x000000e000117308 */ /* 0x0006a20000000800 */
[----:B-1----:R-:W-:-:S02]  /*b0d0*/  IMAD.MOV.U32 R203, RZ, RZ, R223 ;  /* 0x000000ffffcb7224 */ /* 0x002fc400078e00df */
[----:B------:R-:W-:Y:S02]  /*b0e0*/  IMAD.MOV.U32 R223, RZ, RZ, R202 ;  /* 0x000000ffffdf7224 */ /* 0x000fe400078e00ca */
[----:B------:R-:W-:Y:S02]  /*b0f0*/  IMAD.MOV.U32 R202, RZ, RZ, R198 ;  /* 0x000000ffffca7224 */ /* 0x000fe400078e00c6 */
[----:B------:R-:W-:Y:S02]  /*b100*/  IMAD.MOV.U32 R198, RZ, RZ, R63 ;  /* 0x000000ffffc67224 */ /* 0x000fe400078e003f */
[----:B------:R4:W5:Y:S02]  /*b110*/  LDL.LU R63, [R1+0x31c] ;  /* 0x00031c00013f7983 */ /* 0x0009640000300800 */
[----:B---3--:R-:W-:Y:S02]  /*b120*/  IMAD.MOV.U32 R224, RZ, RZ, R198 ;  /* 0x000000ffffe07224 */ /* 0x008fe400078e00c6 */
[----:B------:R-:W-:-:S02]  /*b130*/  IMAD.MOV.U32 R198, RZ, RZ, R197 ;  /* 0x000000ffffc67224 */ /* 0x000fc400078e00c5 */
[----:B------:R-:W-:Y:S02]  /*b140*/  IMAD.MOV.U32 R197, RZ, RZ, R169 ;  /* 0x000000ffffc57224 */ /* 0x000fe400078e00a9 */
[----:B------:R4:W3:Y:S01]  /*b150*/  LDL.LU.S16 R169, [R1+0x64] ;  /* 0x0000640001a97983 */ /* 0x0008e20000300600 */
[----:B------:R-:W-:Y:S01]  /*b160*/  IMAD.WIDE.U32 R2, R2, -0x326172a9, RZ ;  /* 0xcd9e8d5702027825 */ /* 0x000fe200078e00ff */
[----:B------:R-:W-:Y:S02]  /*b170*/  @!P3 PRMT R80, R16, 0x5410, RZ ;  /* 0x000054101050b816 */ /* 0x000fe400000000ff */
[----:B------:R-:W-:Y:S01]  /*b180*/  PRMT R69, R70, 0x7632, R69 ;  /* 0x0000763246457816 */ /* 0x000fe20000000045 */
[----:B------:R-:W-:Y:S01]  /*b190*/  FADD.FTZ R16, R5, R0 ;  /* 0x0000000005107221 */ /* 0x000fe20000010000 */
[----:B------:R-:W-:Y:S01]  /*b1a0*/  LOP3.LUT R0, R3, R177, R6, 0x96, !PT ;  /* 0x000000b103007212 */ /* 0x000fe200078e9606 */
[----:B------:R4:W4:Y:S03]  /*b1b0*/  LDL.LU.S16 R227, [R1+0x68] ;  /* 0x0000680001e37983 */ /* 0x0009260000300600 */
[----:B------:R-:W-:-:S04]  /*b1c0*/  LOP3.LUT R5, R0, 0xff, RZ, 0xc0, !PT ;  /* 0x000000ff00057812 */ /* 0x000fc800078ec0ff */
[----:B------:R-:W-:Y:S02]  /*b1d0*/  ISETP.GE.U32.AND P5, PT, R191, R5, PT ;  /* 0x00000005bf00720c */ /* 0x000fe40003fa6070 */
[----:B------:R-:W-:-:S04]  /*b1e0*/  LOP3.LUT R5, R0, 0xffff, RZ, 0xc0, !PT ;  /* 0x0000ffff00057812 */ /* 0x000fc800078ec0ff */
[----:B------:R-:W-:-:S04]  /*b1f0*/  SHF.R.U32.HI R5, RZ, 0x8, R5 ;  /* 0x00000008ff057819 */ /* 0x000fc80000011605 */
[----:B------:R-:W-:-:S04]  /*b200*/  LOP3.LUT R5, R5, 0xffff, RZ, 0xc0, !PT ;  /* 0x0000ffff05057812 */ /* 0x000fc800078ec0ff */
[----:B------:R-:W-:Y:S02]  /*b210*/  ISETP.GE.U32.AND P4, PT, R191, R5, PT ;  /* 0x00000005bf00720c */ /* 0x000fe40003f86070 */
[----:B------:R-:W-:-:S04]  /*b220*/  SHF.R.U32.HI R5, RZ, 0x10, R0 ;  /* 0x00000010ff057819 */ /* 0x000fc80000011600 */
[----:B------:R-:W-:Y:S02]  /*b230*/  LOP3.LUT R5, R5, 0xff, RZ, 0xc0, !PT ;  /* 0x000000ff05057812 */ /* 0x000fe400078ec0ff */
[----:B------:R-:W-:Y:S02]  /*b240*/  SHF.R.U32.HI R0, RZ, 0x18, R0 ;  /* 0x00000018ff007819 */ /* 0x000fe40000011600 */
[C---:B------:R-:W-:Y:S02]  /*b250*/  ISETP.GE.U32.AND P1, PT, R191.reuse, R5, PT ;  /* 0x00000005bf00720c */ /* 0x040fe40003f26070 */
[----:B------:R1:W1:Y:S01]  /*b260*/  MUFU.EX2 R5, R203 ;  /* 0x000000cb00057308 */ /* 0x0002620000000800 */
[----:B------:R-:W-:Y:S02]  /*b270*/  ISETP.GE.U32.AND P3, PT, R191, R0, PT ;  /* 0x00000000bf00720c */ /* 0x000fe40003f66070 */
[C---:B------:R-:W-:Y:S02]  /*b280*/  LOP3.LUT R0, R2.reuse, 0xff, RZ, 0xc0, !PT ;  /* 0x000000ff02007812 */ /* 0x040fe400078ec0ff */
[----:B------:R-:W-:-:S02]  /*b290*/  LOP3.LUT R6, R2, 0xffff, RZ, 0xc0, !PT ;  /* 0x0000ffff02067812 */ /* 0x000fc400078ec0ff */
[----:B------:R-:W-:Y:S02]  /*b2a0*/  ISETP.GE.U32.AND P0, PT, R191, R0, PT ;  /* 0x00000000bf00720c */ /* 0x000fe40003f06070 */
[--C-:B------:R-:W-:Y:S02]  /*b2b0*/  SHF.R.U32.HI R0, RZ, 0x18, R2.reuse ;  /* 0x00000018ff007819 */ /* 0x100fe40000011602 */
[----:B------:R-:W-:Y:S01]  /*b2c0*/  SHF.R.U32.HI R3, RZ, 0x10, R2 ;  /* 0x00000010ff037819 */ /* 0x000fe20000011602 */
[----:B--2---:R-:W-:Y:S01]  /*b2d0*/  FADD.FTZ R2, R7, R16 ;  /* 0x0000001007027221 */ /* 0x004fe20000010000 */
[----:B------:R-:W-:Y:S01]  /*b2e0*/  ISETP.GE.U32.AND P2, PT, R191, R0, PT ;  /* 0x00000000bf00720c */ /* 0x000fe20003f46070 */
[----:B------:R-:W-:Y:S02]  /*b2f0*/  FADD.FTZ R0, R17, R19 ;  /* 0x0000001311007221 */ /* 0x000fe40000010000 */
[----:B-1----:R-:W-:Y:S02]  /*b300*/  IMAD.MOV.U32 R203, RZ, RZ, R202 ;  /* 0x000000ffffcb7224 */ /* 0x002fe400078e00ca */
[----:B------:R-:W-:-:S02]  /*b310*/  IMAD.MOV.U32 R202, RZ, RZ, R183 ;  /* 0x000000ffffca7224 */ /* 0x000fc400078e00b7 */
[----:B------:R-:W-:Y:S02]  /*b320*/  FADD.FTZ R183, R5, R2 ;  /* 0x0000000205b77221 */ /* 0x000fe40000010000 */
[----:B------:R-:W-:Y:S01]  /*b330*/  FADD.FTZ R8, R11, R0 ;  /* 0x000000000b087221 */ /* 0x000fe20000010000 */
[----:B------:R-:W-:Y:S02]  /*b340*/  LOP3.LUT R0, R3, 0xff, RZ, 0xc0, !PT ;  /* 0x000000ff03007812 */ /* 0x000fe400078ec0ff */
[----:B------:R-:W-:Y:S01]  /*b350*/  F2FP.PACK_AB R21, R5, R7 ;  /* 0x000000070515723e */ /* 0x000fe200000000ff */
[----:B---3--:R-:W-:-:S05]  /*b360*/  @!P5 HADD2 R169, -R70.H0_H0, -RZ.H0_H0 ;  /* 0xa00000ff46a9d230 */ /* 0x008fca0000000900 */
[----:B------:R-:W-:Y:S02]  /*b370*/  PRMT R2, R169, 0x7610, R2 ;  /* 0x00007610a9027816 */ /* 0x000fe40000000002 */
[----:B------:R-:W-:Y:S02]  /*b380*/  PRMT R169, R70, 0x5410, R69 ;  /* 0x0000541046a97816 */ /* 0x000fe40000000045 */
[----:B------:R-:W-:Y:S01]  /*b390*/  @!P5 PRMT R70, R2, 0x5410, RZ ;  /* 0x000054100246d816 */ /* 0x000fe200000000ff */
[----:B------:R-:W-:Y:S01]  /*b3a0*/  IMAD.WIDE.U32 R2, R9, -0x2daee0ad, RZ ;  /* 0xd2511f5309027825 */ /* 0x000fe200078e00ff */
[----:B------:R-:W-:-:S04]  /*b3b0*/  ISETP.GE.U32.AND P5, PT, R191, R0, PT ;  /* 0x00000000bf00720c */ /* 0x000fc80003fa6070 */
[----:B------:R-:W-:Y:S02]  /*b3c0*/  LOP3.LUT R0, R3, R173, R10, 0x96, !PT ;  /* 0x000000ad03007212 */ /* 0x000fe400078e960a */
[C---:B------:R-:W-:Y:S02]  /*b3d0*/  LOP3.LUT R5, R2.reuse, 0xff, RZ, 0xc0, !PT ;  /* 0x000000ff02057812 */ /* 0x040fe400078ec0ff */
[----:B------:R-:W-:Y:S02]  /*b3e0*/  LOP3.LUT R9, R2, 0xffff, RZ, 0xc0, !PT ;  /* 0x0000ffff02097812 */ /* 0x000fe400078ec0ff */
[--C-:B------:R-:W-:Y:S02]  /*b3f0*/  SHF.R.U32.HI R10, RZ, 0x10, R2.reuse ;  /* 0x00000010ff0a7819 */ /* 0x100fe40000011602 */
[----:B------:R-:W-:Y:S02]  /*b400*/  SHF.R.U32.HI R7, RZ, 0x18, R2 ;  /* 0x00000018ff077819 */ /* 0x000fe40000011602 */
[----:B------:R-:W-:-:S02]  /*b410*/  SHF.R.U32.HI R2, RZ, 0x8, R6 ;  /* 0x00000008ff027819 */ /* 0x000fc40000011606 */
[----:B------:R1:W2:Y:S01]  /*b420*/  LDL.LU.S16 R6, [R1+0x6c] ;  /* 0x00006c0001067983 */ /* 0x0002a20000300600 */
[----:B------:R-:W-:Y:S01]  /*b430*/  PRMT R66, R65, 0x7632, R66 ;  /* 0x0000763241427816 */ /* 0x000fe20000000042 */
[----:B----4-:R-:W-:Y:S01]  /*b440*/  @!P4 HADD2 R227, -R69.H0_H0, -RZ.H0_H0 ;  /* 0xa00000ff45e3c230 */ /* 0x010fe20000000900 */
[----:B------:R-:W-:-:S04]  /*b450*/  F2FP.PACK_AB R20, R11, R17 ;  /* 0x000000110b14723e */ /* 0x000fc800000000ff */
[----:B------:R-:W-:Y:S01]  /*b460*/  PRMT R16, R227, 0x7610, R16 ;  /* 0x00007610e3107816 */ /* 0x000fe20000000010 */
[----:B------:R-:W-:Y:S02]  /*b470*/  IMAD.MOV.U32 R227, RZ, RZ, R224 ;  /* 0x000000ffffe37224 */ /* 0x000fe400078e00e0 */
[----:B------:R-:W-:Y:S02]  /*b480*/  IMAD.MOV.U32 R224, RZ, RZ, R225 ;  /* 0x000000ffffe07224 */ /* 0x000fe400078e00e1 */
[----:B------:R-:W-:Y:S02]  /*b490*/  IMAD.MOV.U32 R230, RZ, RZ, R227 ;  /* 0x000000ffffe67224 */ /* 0x000fe400078e00e3 */
[----:B------:R-:W-:Y:S01]  /*b4a0*/  IMAD.MOV.U32 R225, RZ, RZ, R168 ;  /* 0x000000ffffe17224 */ /* 0x000fe200078e00a8 */
[----:B------:R-:W-:Y:S01]  /*b4b0*/  PRMT R168, R65, 0x5410, R66 ;  /* 0x0000541041a87816 */ /* 0x000fe20000000042 */
[----:B------:R-:W-:Y:S02]  /*b4c0*/  IMAD.MOV.U32 R227, RZ, RZ, R224 ;  /* 0x000000ffffe37224 */ /* 0x000fe400078e00e0 */
[----:B------:R-:W-:-:S02]  /*b4d0*/  IMAD.MOV.U32 R224, RZ, RZ, R174 ;  /* 0x000000ffffe07224 */ /* 0x000fc400078e00ae */
[----:B------:R-:W-:Y:S02]  /*b4e0*/  IMAD.MOV.U32 R174, RZ, RZ, R62 ;  /* 0x000000ffffae7224 */ /* 0x000fe400078e003e */
[----:B------:R1:W5:Y:S01]  /*b4f0*/  LDL.LU R62, [R1+0x318] ;  /* 0x00031800013e7983 */ /* 0x0003620000300800 */
[----:B--2---:R-:W-:-:S05]  /*b500*/  @!P3 HADD2 R6, -R66.H0_H0, -RZ.H0_H0 ;  /* 0xa00000ff4206b230 */ /* 0x004fca0000000900 */
[----:B------:R-:W-:-:S04]  /*b510*/  PRMT R11, R6, 0x7610, R11 ;  /* 0x00007610060b7816 */ /* 0x000fc8000000000b */
[----:B------:R-:W-:Y:S02]  /*b520*/  @!P3 PRMT R66, R11, 0x5410, RZ ;  /* 0x000054100b42b816 */ /* 0x000fe400000000ff */
[----:B------:R-:W-:Y:S02]  /*b530*/  ISETP.GE.U32.AND P3, PT, R191, R5, PT ;  /* 0x00000005bf00720c */ /* 0x000fe40003f66070 */
[----:B------:R1:W2:Y:S01]  /*b540*/  LDL.LU.S16 R5, [R1+0x70] ;  /* 0x0000700001057983 */ /* 0x0002a20000300600 */
[----:B------:R-:W-:Y:S01]  /*b550*/  LOP3.LUT R2, R2, 0xffff, RZ, 0xc0, !PT ;  /* 0x0000ffff02027812 */ /* 0x000fe200078ec0ff */
[----:B------:R-:W3:Y:S01]  /*b560*/  MUFU.EX2 R11, R230 ;  /* 0x000000e6000b7308 */ /* 0x000ee20000000800 */
[----:B------:R-:W-:Y:S01]  /*b570*/  @!P4 PRMT R69, R16, 0x5410, RZ ;  /* 0x000054101045c816 */ /* 0x000fe200000000ff */
[----:B--2---:R-:W-:-:S05]  /*b580*/  @!P1 HADD2 R5, -R65.H0_H0, -RZ.H0_H0 ;  /* 0xa00000ff41059230 */ /* 0x004fca0000000900 */
[----:B------:R-:W-:-:S04]  /*b590*/  PRMT R3, R5, 0x7610, R3 ;  /* 0x0000761005037816 */ /* 0x000fc80000000003 */
[----:B------:R-:W-:Y:S02]  /*b5a0*/  @!P1 PRMT R65, R3, 0x5410, RZ ;  /* 0x0000541003419816 */ /* 0x000fe400000000ff */
[----:B------:R1:W2:Y:S01]  /*b5b0*/  LDL.LU.S16 R3, [R1+0x74] ;  /* 0x0000740001037983 */ /* 0x0002a20000300600 */
[----:B------:R-:W-:Y:S02]  /*b5c0*/  ISETP.GE.U32.AND P4, PT, R191, R2, PT ;  /* 0x00000002bf00720c */ /* 0x000fe40003f86070 */
[----:B------:R-:W-:Y:S01]  /*b5d0*/  LOP3.LUT R2, R0, 0xffff, RZ, 0xc0, !PT ;  /* 0x0000ffff00027812 */ /* 0x000fe200078ec0ff */
[----:B------:R-:W4:Y:S03]  /*b5e0*/  MUFU.EX2 R5, R227 ;  /* 0x000000e300057308 */ /* 0x000f260000000800 */
[----:B------:R-:W-:-:S04]  /*b5f0*/  SHF.R.U32.HI R2, RZ, 0x8, R2 ;  /* 0x00000008ff027819 */ /* 0x000fc80000011602 */
[----:B------:R-:W-:-:S04]  /*b600*/  LOP3.LUT R2, R2, 0xffff, RZ, 0xc0, !PT ;  /* 0x0000ffff02027812 */ /* 0x000fc800078ec0ff */
[----:B------:R-:W-:Y:S01]  /*b610*/  ISETP.GE.U32.AND P1, PT, R191, R2, PT ;  /* 0x00000002bf00720c */ /* 0x000fe20003f26070 */
[----:B---3--:R-:W-:Y:S01]  /*b620*/  FADD.FTZ R2, R11, R8 ;  /* 0x000000080b027221 */ /* 0x008fe20000010000 */
[----:B--2---:R-:W-:-:S05]  /*b630*/  @!P0 HADD2 R3, -R59.H0_H0, -RZ.H0_H0 ;  /* 0xa00000ff3b038230 */ /* 0x004fca0000000900 */
[----:B------:R-:W-:Y:S01]  /*b640*/  PRMT R229, R3, 0x7610, R229 ;  /* 0x0000761003e57816 */ /* 0x000fe200000000e5 */
[----:B----4-:R-:W-:Y:S02]  /*b650*/  FADD.FTZ R3, R5, R2 ;  /* 0x0000000205037221 */ /* 0x010fe40000010000 */
[----:B------:R1:W2:Y:S01]  /*b660*/  LDL.LU.S16 R2, [R1+0x78] ;  /* 0x0000780001027983 */ /* 0x0002a20000300600 */
[C---:B------:R-:W-:Y:S01]  /*b670*/  PRMT R57, R59.reuse, 0x7632, R57 ;  /* 0x000076323b397816 */ /* 0x040fe20000000039 */
[----:B------:R-:W-:Y:S02]  /*b680*/  IMAD.MOV.U32 R227, RZ, RZ, R203 ;  /* 0x000000ffffe37224 */ /* 0x000fe400078e00cb */
[----:B------:R-:W-:Y:S02]  /*b690*/  IMAD.MOV.U32 R203, RZ, RZ, R223 ;  /* 0x000000ffffcb7224 */ /* 0x000fe400078e00df */
[----:B------:R-:W-:Y:S02]  /*b6a0*/  IMAD.MOV.U32 R223, RZ, RZ, R196 ;  /* 0x000000ffffdf7224 */ /* 0x000fe400078e00c4 */
[----:B------:R-:W-:Y:S01]  /*b6b0*/  IMAD.MOV.U32 R196, RZ, RZ, R167 ;  /* 0x000000ffffc47224 */ /* 0x000fe200078e00a7 */
[----:B------:R-:W-:-:S02]  /*b6c0*/  PRMT R167, R59, 0x5410, R57 ;  /* 0x000054103ba77816 */ /* 0x000fc40000000039 */
[----:B------:R-:W-:Y:S01]  /*b6d0*/  @!P0 PRMT R59, R229, 0x5410, RZ ;  /* 0x00005410e53b8816 */ /* 0x000fe200000000ff */
[----:B--2---:R-:W-:-:S05]  /*b6e0*/  @!P4 HADD2 R2, -R57.H0_H0, -RZ.H0_H0 ;  /* 0xa00000ff3902c230 */ /* 0x004fca0000000900 */
[----:B------:R-:W-:Y:S02]  /*b6f0*/  PRMT R209, R2, 0x7610, R209 ;  /* 0x0000761002d17816 */ /* 0x000fe400000000d1 */
[----:B------:R-:W-:-:S04]  /*b700*/  LOP3.LUT R2, R0, 0xff, RZ, 0xc0, !PT ;  /* 0x000000ff00027812 */ /* 0x000fc800078ec0ff */
[----:B------:R-:W-:Y:S02]  /*b710*/  ISETP.GE.U32.AND P0, PT, R191, R2, PT ;  /* 0x00000002bf00720c */ /* 0x000fe40003f06070 */
[----:B------:R1:W2:Y:S01]  /*b720*/  LDL.LU.S16 R2, [R1+0x7c] ;  /* 0x00007c0001027983 */ /* 0x0002a20000300600 */
[C---:B------:R-:W-:Y:S01]  /*b730*/  PRMT R52, R27.reuse, 0x7610, R52 ;  /* 0x000076101b347816 */ /* 0x040fe20000000034 */
[----:B------:R-:W-:Y:S01]  /*b740*/  IMAD.MOV.U32 R230, RZ, RZ, R227 ;  /* 0x000000ffffe67224 */ /* 0x000fe200078e00e3 */
[----:B------:R-:W-:Y:S01]  /*b750*/  PRMT R49, R27, 0x7632, R49 ;  /* 0x000076321b317816 */ /* 0x000fe20000000031 */
[----:B------:R-:W-:Y:S02]  /*b760*/  IMAD.MOV.U32 R227, RZ, RZ, R203 ;  /* 0x000000ffffe37224 */ /* 0x000fe400078e00cb */
[----:B------:R-:W-:Y:S02]  /*b770*/  IMAD.MOV.U32 R203, RZ, RZ, R223 ;  /* 0x000000ffffcb7224 */ /* 0x000fe400078e00df */
[----:B------:R-:W-:Y:S01]  /*b780*/  IMAD.MOV.U32 R223, RZ, RZ, R166 ;  /* 0x000000ffffdf7224 */ /* 0x000fe200078e00a6 */
[----:B------:R-:W-:Y:S01]  /*b790*/  PRMT R166, R52, 0x5410, R49 ;  /* 0x0000541034a67816 */ /* 0x000fe20000000031 */
[----:B--2---:R-:W-:-:S05]  /*b7a0*/  @!P5 HADD2 R2, -R52.H0_H0, -RZ.H0_H0 ;  /* 0xa00000ff3402d230 */ /* 0x004fca0000000900 */
[----:B------:R-:W-:-:S04]  /*b7b0*/  PRMT R8, R2, 0x7610, R8 ;  /* 0x0000761002087816 */ /* 0x000fc80000000008 */
[----:B------:R-:W-:Y:S02]  /*b7c0*/  @!P5 PRMT R52, R8, 0x5410, RZ ;  /* 0x000054100834d816 */ /* 0x000fe400000000ff */
[----:B------:R1:W2:Y:S01]  /*b7d0*/  LDL.LU.S16 R8, [R1+0x80] ;  /* 0x0000800001087983 */ /* 0x0002a20000300600 */
[----:B------:R-:W-:Y:S01]  /*b7e0*/  F2FP.PACK_AB R19, R5, R11 ;  /* 0x0000000b0513723e */ /* 0x000fe200000000ff */
[----:B--2---:R-:W-:-:S05]  /*b7f0*/  @!P2 HADD2 R8, -R49.H0_H0, -RZ.H0_H0 ;  /* 0xa00000ff3108a230 */ /* 0x004fca0000000900 */
[----:B------:R-:W-:Y:S02]  /*b800*/  PRMT R5, R8, 0x7610, R5 ;  /* 0x0000761008057816 */ /* 0x000fe40000000005 */
[----:B------:R1:W2:Y:S01]  /*b810*/  LDL.LU.S16 R8, [R1+0x84] ;  /* 0x0000840001087983 */ /* 0x0002a20000300600 */
[----:B------:R-:W-:Y:S02]  /*b820*/  SHF.R.U32.HI R2, RZ, 0x18, R0 ;  /* 0x00000018ff027819 */ /* 0x000fe40000011600 */
[----:B------:R-:W-:Y:S01]  /*b830*/  @!P4 PRMT R57, R209, 0x5410, RZ ;  /* 0x00005410d139c816 */ /* 0x000fe200000000ff */
[----:B------:R-:W-:Y:S01]  /*b840*/  IMAD.MOV.U32 R209, RZ, RZ, R230 ;  /* 0x000000ffffd17224 */ /* 0x000fe200078e00e6 */
[----:B------:R-:W-:Y:S01]  /*b850*/  ISETP.GE.U32.AND P4, PT, R191, R2, PT ;  /* 0x00000002bf00720c */ /* 0x000fe20003f86070 */
[----:B------:R-:W-:Y:S01]  /*b860*/  IMAD.MOV.U32 R230, RZ, RZ, R227 ;  /* 0x000000ffffe67224 */ /* 0x000fe200078e00e3 */
[----:B------:R-:W-:Y:S01]  /*b870*/  PRMT R54, R55, 0x7632, R54 ;  /* 0x0000763237367816 */ /* 0x000fe20000000036 */
[----:B------:R-:W-:-:S02]  /*b880*/  IMAD.MOV.U32 R227, RZ, RZ, R202 ;  /* 0x000000ffffe37224 */ /* 0x000fc400078e00ca */
[----:B------:R-:W-:Y:S01]  /*b890*/  IMAD.MOV.U32 R202, RZ, RZ, R176 ;  /* 0x000000ffffca7224 */ /* 0x000fe200078e00b0 */
[----:B------:R-:W-:Y:S01]  /*b8a0*/  PRMT R176, R55, 0x5410, R54 ;  /* 0x0000541037b07816 */ /* 0x000fe20000000036 */
[----:B--2---:R-:W-:-:S05]  /*b8b0*/  @!P0 HADD2 R8, -R55.H0_H0, -RZ.H0_H0 ;  /* 0xa00000ff37088230 */ /* 0x004fca0000000900 */
[----:B------:R-:W-:-:S04]  /*b8c0*/  PRMT R2, R8, 0x7610, R2 ;  /* 0x0000761008027816 */ /* 0x000fc80000000002 */
[----:B------:R-:W-:Y:S02]  /*b8d0*/  @!P0 PRMT R55, R2, 0x5410, RZ ;  /* 0x0000541002378816 */ /* 0x000fe400000000ff */
[----:B------:R1:W2:Y:S01]  /*b8e0*/  LDL.LU.S16 R2, [R1+0x88] ;  /* 0x0000880001027983 */ /* 0x0002a20000300600 */
[----:B------:R-:W-:-:S04]  /*b8f0*/  SHF.R.U32.HI R0, RZ, 0x10, R0 ;  /* 0x00000010ff007819 */ /* 0x000fc80000011600 */
[----:B------:R-:W-:-:S04]  /*b900*/  LOP3.LUT R0, R0, 0xff, RZ, 0xc0, !PT ;  /* 0x000000ff00007812 */ /* 0x000fc800078ec0ff */
[----:B------:R-:W-:Y:S01]  /*b910*/  ISETP.GE.U32.AND P5, PT, R191, R0, PT ;  /* 0x00000000bf00720c */ /* 0x000fe20003fa6070 */
[----:B--2---:R-:W-:-:S05]  /*b920*/  @!P1 HADD2 R2, -R54.H0_H0, -RZ.H0_H0 ;  /* 0xa00000ff36029230 */ /* 0x004fca0000000900 */
[----:B------:R-:W-:-:S04]  /*b930*/  PRMT R0, R2, 0x7610, R0 ;  /* 0x0000761002007816 */ /* 0x000fc80000000000 */
[----:B------:R-:W-:Y:S02]  /*b940*/  @!P1 PRMT R54, R0, 0x5410, RZ ;  /* 0x0000541000369816 */ /* 0x000fe400000000ff */
[----:B------:R1:W2:Y:S01]  /*b950*/  LDL.LU.S16 R0, [R1+0x8c] ;  /* 0x00008c0001007983 */ /* 0x0002a20000300600 */
[----:B------:R-:W-:-:S05]  /*b960*/  PRMT R58, R30, 0x7610, R58 ;  /* 0x000076101e3a7816 */ /* 0x000fca000000003a */
[----:B--2---:R-:W-:-:S05]  /*b970*/  @!P5 HADD2 R0, -R58.H0_H0, -RZ.H0_H0 ;  /* 0xa00000ff3a00d230 */ /* 0x004fca0000000900 */
[----:B------:R-:W-:Y:S02]  /*b980*/  PRMT R208, R0, 0x7610, R208 ;  /* 0x0000761000d07816 */ /* 0x000fe400000000d0 */
[----:B------:R-:W-:Y:S02]  /*b990*/  SHF.R.U32.HI R0, RZ, 0x8, R9 ;  /* 0x00000008ff007819 */ /* 0x000fe40000011609 */
[----:B------:R1:W2:Y:S01]  /*b9a0*/  LDL.LU.S16 R9, [R1+0x90] ;  /* 0x0000900001097983 */ /* 0x0002a20000300600 */
[----:B------:R-:W-:Y:S02]  /*b9b0*/  PRMT R56, R30, 0x7632, R56 ;  /* 0x000076321e387816 */ /* 0x000fe40000000038 */
[----:B------:R-:W-:Y:S02]  /*b9c0*/  ISETP.GE.U32.AND P0, PT, R191, R7, PT ;  /* 0x00000007bf00720c */ /* 0x000fe40003f06070 */
[----:B------:R-:W-:-:S04]  /*b9d0*/  LOP3.LUT R2, R10, 0xff, RZ, 0xc0, !PT ;  /* 0x000000ff0a027812 */ /* 0x000fc800078ec0ff */
[----:B------:R-:W-:Y:S01]  /*b9e0*/  ISETP.GE.U32.AND P1, PT, R191, R2, PT ;  /* 0x00000002bf00720c */ /* 0x000fe20003f26070 */
[----:B--2---:R-:W-:-:S05]  /*b9f0*/  @!P4 HADD2 R9, -R56.H0_H0, -RZ.H0_H0 ;  /* 0xa00000ff3809c230 */ /* 0x004fca0000000900 */
[----:B------:R-:W-:Y:S02]  /*ba00*/  PRMT R7, R9, 0x7610, R7 ;  /* 0x0000761009077816 */ /* 0x000fe40000000007 */
[----:B------:R2:W-:Y:S02]  /*ba10*/  MUFU.EX2 R9, R203 ;  /* 0x000000cb00097308 */ /* 0x0005e40000000800 */
[----:B--2---:R-:W-:Y:S02]  /*ba20*/  IMAD.MOV.U32 R203, RZ, RZ, R223 ;  /* 0x000000ffffcb7224 */ /* 0x004fe400078e00df */
[----:B------:R-:W-:Y:S02]  /*ba30*/  IMAD.MOV.U32 R223, RZ, RZ, R198 ;  /* 0x000000ffffdf7224 */ /* 0x000fe400078e00c6 */
[----:B------:R-:W-:Y:S01]  /*ba40*/  IMAD.MOV.U32 R198, RZ, RZ, R172 ;  /* 0x000000ffffc67224 */ /* 0x000fe200078e00ac */
[----:B------:R-:W-:Y:S02]  /*ba50*/  PRMT R172, R58, 0x5410, R56 ;  /* 0x000054103aac7816 */ /* 0x000fe40000000038 */
[----:B------:R-:W-:-:S02]  /*ba60*/  @!P5 PRMT R58, R208, 0x5410, RZ ;  /* 0x00005410d03ad816 */ /* 0x000fc400000000ff */
[----:B------:R1:W3:Y:S04]  /*ba70*/  LDL.LU.S16 R208, [R1+0x98] ;  /* 0x0000980001d07983 */ /* 0x0002e80000300600 */
[----:B------:R1:W3:Y:S01]  /*ba80*/  LDL.LU.S16 R2, [R1+0x94] ;  /* 0x0000940001027983 */ /* 0x0002e20000300600 */
[----:B------:R-:W-:Y:S02]  /*ba90*/  LOP3.LUT R0, R0, 0xffff, RZ, 0xc0, !PT ;  /* 0x0000ffff00007812 */ /* 0x000fe400078ec0ff */
[----:B------:R-:W-:Y:S01]  /*baa0*/  @!P2 PRMT R49, R5, 0x5410, RZ ;  /* 0x000054100531a816 */ /* 0x000fe200000000ff */
[----:B------:R-:W4:Y:S01]  /*bab0*/  MUFU.EX2 R8, R209 ;  /* 0x000000d100087308 */ /* 0x000f220000000800 */
[----:B------:R-:W-:Y:S02]  /*bac0*/  ISETP.GE.U32.AND P2, PT, R191, R0, PT ;  /* 0x00000000bf00720c */ /* 0x000fe40003f46070 */
[----:B------:R-:W-:-:S05]  /*bad0*/  PRMT R64, R53, 0x7632, R64 ;  /* 0x0000763235407816 */ /* 0x000fca0000000040 */
[----:B------:R-:W1:Y:S01]  /*bae0*/  MUFU.EX2 R5, R230 ;  /* 0x000000e600057308 */ /* 0x000e620000000800 */
[----:B----4-:R-:W-:-:S04]  /*baf0*/  FADD.FTZ R183, R8, R183 ;  /* 0x000000b708b77221 */ /* 0x010fc80000010000 */
[C---:B-1----:R-:W-:Y:S01]  /*bb00*/  FADD.FTZ R183, R5.reuse, R183 ;  /* 0x000000b705b77221 */ /* 0x042fe20000010000 */
[----:B------:R-:W-:Y:S02]  /*bb10*/  F2FP.PACK_AB R17, R5, R8 ;  /* 0x000000080511723e */ /* 0x000fe400000000ff */
[----:B------:R1:W4:Y:S02]  /*bb20*/  MUFU.EX2 R5, R224 ;  /* 0x000000e000057308 */ /* 0x0003240000000800 */
[----:B-1----:R-:W-:Y:S01]  /*bb30*/  IMAD.MOV.U32 R224, RZ, RZ, R170 ;  /* 0x000000ffffe07224 */ /* 0x002fe200078e00aa */
[----:B---3--:R-:W-:-:S05]  /*bb40*/  @!P2 HADD2 R2, -R64.H0_H0, -RZ.H0_H0 ;  /* 0xa00000ff4002a230 */ /* 0x008fca0000000900 */
[----:B------:R-:W-:Y:S02]  /*bb50*/  PRMT R10, R2, 0x7610, R10 ;  /* 0x00007610020a7816 */ /* 0x000fe4000000000a */
[----:B------:R1:W3:Y:S02]  /*bb60*/  MUFU.EX2 R2, R203 ;  /* 0x000000cb00027308 */ /* 0x0002e40000000800 */
[----:B-1----:R-:W-:Y:S02]  /*bb70*/  IMAD.MOV.U32 R203, RZ, RZ, R198 ;  /* 0x000000ffffcb7224 */ /* 0x002fe400078e00c6 */
[----:B------:R-:W-:Y:S02]  /*bb80*/  IMAD.MOV.U32 R198, RZ, RZ, R197 ;  /* 0x000000ffffc67224 */ /* 0x000fe400078e00c5 */
[----:B------:R-:W-:Y:S02]  /*bb90*/  IMAD.MOV.U32 R197, RZ, RZ, R171 ;  /* 0x000000ffffc57224 */ /* 0x000fe400078e00ab */
[----:B------:R1:W2:Y:S04]  /*bba0*/  LDL.LU.S16 R171, [R1+0xa0] ;  /* 0x0000a00001ab7983 */ /* 0x0002a80000300600 */
[----:B------:R1:W2:Y:S01]  /*bbb0*/  LDL.LU.S16 R170, [R1+0x9c] ;  /* 0x00009c0001aa7983 */ /* 0x0002a20000300600 */
[----:B------:R-:W-:-:S02]  /*bbc0*/  PRMT R67, R68, 0x7632, R67 ;  /* 0x0000763244437816 */ /* 0x000fc40000000043 */
[----:B------:R-:W-:Y:S02]  /*bbd0*/  @!P4 PRMT R56, R7, 0x5410, RZ ;  /* 0x000054100738c816 */ /* 0x000fe400000000ff */
[----:B------:R1:W1:Y:S01]  /*bbe0*/  MUFU.EX2 R7, R227 ;  /* 0x000000e300077308 */ /* 0x0002620000000800 */
[----:B------:R-:W-:Y:S01]  /*bbf0*/  LOP3.LUT R6, R25, R240, R46, 0x96, !PT ;  /* 0x000000f019067212 */ /* 0x000fe200078e962e */
[----:B----4-:R-:W-:Y:S01]  /*bc00*/  FADD.FTZ R183, R5, R183 ;  /* 0x000000b705b77221 */ /* 0x010fe20000010000 */
[----:B------:R-:W-:Y:S02]  /*bc10*/  LOP3.LUT R16, R15, R239, R24, 0x96, !PT ;  /* 0x000000ef0f107212 */ /* 0x000fe400078e9618 */
[C---:B---3--:R-:W-:Y:S01]  /*bc20*/  F2FP.PACK_AB R43, R2.reuse, R5 ;  /* 0x00000005022b723e */ /* 0x048fe200000000ff */
[----:B------:R-:W-:Y:S01]  /*bc30*/  FADD.FTZ R183, R2, R183 ;  /* 0x000000b702b77221 */ /* 0x000fe20000010000 */
[----:B------:R-:W-:Y:S01]  /*bc40*/  @!P3 HADD2 R208, -R53.H0_H0, -RZ.H0_H0 ;  /* 0xa00000ff35d0b230 */ /* 0x000fe20000000900 */
[----:B-1----:R-:W-:-:S02]  /*bc50*/  IMAD.MOV.U32 R227, RZ, RZ, R201 ;  /* 0x000000ffffe37224 */ /* 0x002fc400078e00c9 */
[----:B------:R-:W-:Y:S02]  /*bc60*/  IMAD.MOV.U32 R201, RZ, RZ, R196 ;  /* 0x000000ffffc97224 */ /* 0x000fe400078e00c4 */
[----:B------:R-:W-:Y:S02]  /*bc70*/  IMAD.MOV.U32 R196, RZ, RZ, R228 ;  /* 0x000000ffffc47224 */ /* 0x000fe400078e00e4 */
[----:B------:R-:W-:Y:S01]  /*bc80*/  IMAD.MOV.U32 R228, RZ, RZ, R193 ;  /* 0x000000ffffe47224 */ /* 0x000fe200078e00c1 */
[----:B------:R-:W-:Y:S01]  /*bc90*/  F2FP.PACK_AB R76, R7, R9 ;  /* 0x00000009074c723e */ /* 0x000fe200000000ff */
[----:B------:R-:W-:Y:S01]  /*bca0*/  IMAD.MOV.U32 R193, RZ, RZ, R184 ;  /* 0x000000ffffc17224 */ /* 0x000fe200078e00b8 */
[----:B------:R-:W-:Y:S01]  /*bcb0*/  PRMT R11, R208, 0x7610, R11 ;  /* 0x00007610d00b7816 */ /* 0x000fe2000000000b */
[----:B--2---:R-:W-:Y:S02]  /*bcc0*/  @!P1 HADD2 R171, -R68.H0_H0, -RZ.H0_H0 ;  /* 0xa00000ff44ab9230 */ /* 0x004fe40000000900 */
[----:B------:R-:W-:-:S03]  /*bcd0*/  @!P0 HADD2 R170, -R67.H0_H0, -RZ.H0_H0 ;  /* 0xa00000ff43aa8230 */ /* 0x000fc60000000900 */
[----:B------:R-:W-:Y:S02]  /*bce0*/  PRMT R8, R171, 0x7610, R8 ;  /* 0x00007610ab087816 */ /* 0x000fe40000000008 */
[----:B------:R-:W-:Y:S02]  /*bcf0*/  PRMT R0, R170, 0x7610, R0 ;  /* 0x00007610aa007816 */ /* 0x000fe40000000000 */
[----:B------:R-:W-:Y:S02]  /*bd00*/  PRMT R171, R68, 0x5410, R67 ;  /* 0x0000541044ab7816 */ /* 0x000fe40000000043 */
[----:B------:R-:W-:Y:S01]  /*bd10*/  @!P0 PRMT R67, R0, 0x5410, RZ ;  /* 0x0000541000438816 */ /* 0x000fe200000000ff */
[----:B------:R-:W-:Y:S02]  /*bd20*/  FADD.FTZ R0, R9, R3 ;  /* 0x0000000309007221 */ /* 0x000fe40000010000 */
[----:B------:R-:W-:-:S04]  /*bd30*/  IMAD.WIDE.U32 R2, R6, -0x2daee0ad, RZ ;  /* 0xd2511f5306027825 */ /* 0x000fc800078e00ff */
[----:B------:R-:W-:Y:S02]  /*bd40*/  FADD.FTZ R184, R7, R0 ;  /* 0x0000000007b87221 */ /* 0x000fe40000010000 */
[----:B------:R-:W-:Y:S01]  /*bd50*/  IMAD.WIDE.U32 R6, R16, -0x2daee0ad, RZ ;  /* 0xd2511f5310067825 */ /* 0x000fe200078e00ff */
[----:B------:R-:W-:Y:S02]  /*bd60*/  PRMT R170, R53, 0x5410, R64 ;  /* 0x0000541035aa7816 */ /* 0x000fe40000000040 */
[----:B------:R-:W-:Y:S02]  /*bd70*/  @!P2 PRMT R64, R10, 0x5410, RZ ;  /* 0x000054100a40a816 */ /* 0x000fe400000000ff */
[----:B------:R-:W-:Y:S02]  /*bd80*/  @!P1 PRMT R68, R8, 0x5410, RZ ;  /* 0x0000541008449816 */ /* 0x000fe400000000ff */
[----:B------:R-:W-:Y:S02]  /*bd90*/  LOP3.LUT R10, R3, R241, R18, 0x96, !PT ;  /* 0x000000f1030a7212 */ /* 0x000fe400078e9612 */
[----:B------:R-:W-:-:S02]  /*bda0*/  LOP3.LUT R8, R7, R242, R2, 0x96, !PT ;  /* 0x000000f207087212 */ /* 0x000fc400078e9602 */
[----:B------:R-:W-:Y:S01]  /*bdb0*/  @!P3 PRMT R53, R11, 0x5410, RZ ;  /* 0x000054100b35b816 */ /* 0x000fe200000000ff */
        /* <DEDUP_REMOVED lines=9> */
[----:B------:R-:W-:-:S05]  /*be50*/  IMAD.WIDE.U32 R2, R2, -0x326172a9, RZ ;  /* 0xcd9e8d5702027825 */ /* 0x000fca00078e00ff */
[----:B------:R-:W-:-:S04]  /*be60*/  LOP3.LUT R0, R3, R177, R6, 0x96, !PT ;  /* 0x000000b103007212 */ /* 0x000fc800078e9606 */
[----:B------:R-:W-:-:S04]  /*be70*/  LOP3.LUT R5, R0, 0xff, RZ, 0xc0, !PT ;  /* 0x000000ff00057812 */ /* 0x000fc800078ec0ff */
[----:B------:R-:W-:Y:S02]  /*be80*/  ISETP.GE.U32.AND P0, PT, R191, R5, PT ;  /* 0x00000005bf00720c */ /* 0x000fe40003f06070 */
[----:B------:R1:W-:Y:S02]  /*be90*/  MUFU.EX2 R5, R201 ;  /* 0x000000c900057308 */ /* 0x0003e40000000800 */
[----:B-1----:R-:W-:Y:S02]  /*bea0*/  IMAD.MOV.U32 R201, RZ, RZ, R228 ;  /* 0x000000ffffc97224 */ /* 0x002fe400078e00e4 */
[----:B------:R-:W-:Y:S02]  /*beb0*/  IMAD.MOV.U32 R228, RZ, RZ, R187 ;  /* 0x000000ffffe47224 */ /* 0x000fe400078e00bb */
[----:B------:R1:W2:Y:S01]  /*bec0*/  LDL.LU.S16 R187, [R1+0xb4] ;  /* 0x0000b40001bb7983 */ /* 0x0002a20000300600 */
[----:B------:R-:W-:-:S03]  /*bed0*/  LOP3.LUT R8, R7, R245, R8, 0x96, !PT ;  /* 0x000000f507087212 */ /* 0x000fc600078e9608 */
[----:B------:R1:W3:Y:S01]  /*bee0*/  LDL.LU.S16 R7, [R1+0xb8] ;  /* 0x0000b80001077983 */ /* 0x0002e20000300600 */
[----:B------:R-:W4:Y:S01]  /*bef0*/  MUFU.EX2 R6, R227 ;  /* 0x000000e300067308 */ /* 0x000f220000000800 */
[C---:B------:R-:W-:Y:S02]  /*bf00*/  PRMT R51, R32.reuse, 0x7610, R51 ;  /* 0x0000761020337816 */ /* 0x040fe40000000033 */
[----:B------:R-:W-:Y:S01]  /*bf10*/  PRMT R50, R32, 0x7632, R50 ;  /* 0x0000763220327816 */ /* 0x000fe20000000032 */
[----:B----4-:R-:W-:Y:S01]  /*bf20*/  FADD.FTZ R184, R6, R184 ;  /* 0x000000b806b87221 */ /* 0x010fe20000010000 */
[----:B------:R-:W-:-:S03]  /*bf30*/  F2FP.PACK_AB R42, R5, R6 ;  /* 0x00000006052a723e */ /* 0x000fc600000000ff */
[----:B------:R-:W-:Y:S01]  /*bf40*/  FADD.FTZ R184, R5, R184 ;  /* 0x000000b805b87221 */ /* 0x000fe20000010000 */
[----:B------:R-:W-:-:S04]  /*bf50*/  LOP3.LUT R5, R0, 0xffff, RZ, 0xc0, !PT ;  /* 0x0000ffff00057812 */ /* 0x000fc800078ec0ff */
[----:B------:R-:W-:-:S04]  /*bf60*/  SHF.R.U32.HI R5, RZ, 0x8, R5 ;  /* 0x00000008ff057819 */ /* 0x000fc80000011605 */
[----:B------:R-:W-:Y:S01]  /*bf70*/  LOP3.LUT R5, R5, 0xffff, RZ, 0xc0, !PT ;  /* 0x0000ffff05057812 */ /* 0x000fe200078ec0ff */
[----:B--2---:R-:W-:-:S05]  /*bf80*/  @!P0 HADD2 R187, -R51.H0_H0, -RZ.H0_H0 ;  /* 0xa00000ff33bb8230 */ /* 0x004fca0000000900 */
[----:B------:R-:W-:Y:S02]  /*bf90*/  PRMT R9, R187, 0x7610, R9 ;  /* 0x00007610bb097816 */ /* 0x000fe40000000009 */
[----:B------:R-:W-:Y:S02]  /*bfa0*/  PRMT R187, R51, 0x5410, R50 ;  /* 0x0000541033bb7816 */ /* 0x000fe40000000032 */
[----:B------:R-:W-:Y:S02]  /*bfb0*/  @!P0 PRMT R51, R9, 0x5410, RZ ;  /* 0x0000541009338816 */ /* 0x000fe400000000ff */
[----:B------:R-:W-:-:S13]  /*bfc0*/  ISETP.GE.U32.AND P0, PT, R191, R5, PT ;  /* 0x00000005bf00720c */ /* 0x000fda0003f06070 */
[----:B---3--:R-:W-:-:S05]  /*bfd0*/  @!P0 HADD2 R7, -R50.H0_H0, -RZ.H0_H0 ;  /* 0xa00000ff32078230 */ /* 0x008fca0000000900 */
[----:B------:R-:W-:Y:S02]  /*bfe0*/  PRMT R5, R7, 0x7610, R5 ;  /* 0x0000761007057816 */ /* 0x000fe40000000005 */
[----:B------:R1:W2:Y:S04]  /*bff0*/  LDL.LU.S16 R7, [R1+0xbc] ;  /* 0x0000bc0001077983 */ /* 0x0002a80000300600 */
[----:B------:R1:W3:Y:S01]  /*c000*/  LDL.LU.S16 R6, [R1+0xcc] ;  /* 0x0000cc0001067983 */ /* 0x0002e20000300600 */
[----:B------:R-:W-:Y:S02]  /*c010*/  @!P0 PRMT R50, R5, 0x5410, RZ ;  /* 0x0000541005328816 */ /* 0x000fe400000000ff */
[--C-:B------:R-:W-:Y:S02]  /*c020*/  SHF.R.U32.HI R5, RZ, 0x18, R0.reuse ;  /* 0x00000018ff057819 */ /* 0x100fe40000011600 */
[----:B------:R-:W-:-:S04]  /*c030*/  SHF.R.U32.HI R0, RZ, 0x10, R0 ;  /* 0x00000010ff007819 */ /* 0x000fc80000011600 */
[----:B------:R-:W-:-:S04]  /*c040*/  LOP3.LUT R0, R0, 0xff, RZ, 0xc0, !PT ;  /* 0x000000ff00007812 */ /* 0x000fc800078ec0ff */
[C---:B------:R-:W-:Y:S02]  /*c050*/  ISETP.GE.U32.AND P1, PT, R191.reuse, R0, PT ;  /* 0x00000000bf00720c */ /* 0x040fe40003f26070 */
[----:B------:R-:W-:Y:S02]  /*c060*/  ISETP.GE.U32.AND P0, PT, R191, R5, PT ;  /* 0x00000005bf00720c */ /* 0x000fe40003f06070 */
[----:B------:R-:W-:Y:S01]  /*c070*/  PRMT R38, R39, 0x7632, R38 ;  /* 0x0000763227267816 */ /* 0x000fe20000000026 */
[----:B------:R-:W-:Y:S02]  /*c080*/  IMAD.MOV.U32 R227, RZ, RZ, R203 ;  /* 0x000000ffffe37224 */ /* 0x000fe400078e00cb */
[----:B------:R-:W-:Y:S02]  /*c090*/  IMAD.MOV.U32 R203, RZ, RZ, R223 ;  /* 0x000000ffffcb7224 */ /* 0x000fe400078e00df */
[----:B------:R-:W-:Y:S02]  /*c0a0*/  IMAD.MOV.U32 R223, RZ, RZ, R201 ;  /* 0x000000ffffdf7224 */ /* 0x000fe400078e00c9 */
[----:B------:R-:W-:-:S02]  /*c0b0*/  IMAD.MOV.U32 R201, RZ, RZ, R196 ;  /* 0x000000ffffc97224 */ /* 0x000fc400078e00c4 */
[----:B------:R-:W-:Y:S01]  /*c0c0*/  IMAD.MOV.U32 R196, RZ, RZ, R185 ;  /* 0x000000ffffc47224 */ /* 0x000fe200078e00b9 */
[----:B------:R-:W-:Y:S01]  /*c0d0*/  PRMT R185, R39, 0x5410, R38 ;  /* 0x0000541027b97816 */ /* 0x000fe20000000026 */
[----:B---3--:R-:W-:-:S05]  /*c0e0*/  @!P1 HADD2 R6, -R39.H0_H0, -RZ.H0_H0 ;  /* 0xa00000ff27069230 */ /* 0x008fca0000000900 */
[----:B------:R-:W-:Y:S02]  /*c0f0*/  PRMT R0, R6, 0x7610, R0 ;  /* 0x0000761006007816 */ /* 0x000fe40000000000 */
[----:B------:R1:W3:Y:S01]  /*c100*/  LDL.LU.S16 R6, [R1+0xd4] ;  /* 0x0000d40001067983 */ /* 0x0002e20000300600 */
[----:B--2---:R-:W-:-:S05]  /*c110*/  @!P0 HADD2 R7, -R38.H0_H0, -RZ.H0_H0 ;  /* 0xa00000ff26078230 */ /* 0x004fca0000000900 */
[----:B------:R-:W-:-:S04]  /*c120*/  PRMT R5, R7, 0x7610, R5 ;  /* 0x0000761007057816 */ /* 0x000fc80000000005 */
[----:B------:R-:W-:Y:S02]  /*c130*/  @!P0 PRMT R38, R5, 0x5410, RZ ;  /* 0x0000541005268816 */ /* 0x000fe400000000ff */
[----:B------:R1:W2:Y:S01]  /*c140*/  LDL.LU.S16 R5, [R1+0xd8] ;  /* 0x0000d80001057983 */ /* 0x0002a20000300600 */
[----:B------:R-:W-:Y:S02]  /*c150*/  @!P1 PRMT R39, R0, 0x5410, RZ ;  /* 0x0000541000279816 */ /* 0x000fe400000000ff */
[----:B------:R-:W-:-:S04]  /*c160*/  LOP3.LUT R0, R2, 0xff, RZ, 0xc0, !PT ;  /* 0x000000ff02007812 */ /* 0x000fc800078ec0ff */
[----:B------:R-:W-:Y:S02]  /*c170*/  ISETP.GE.U32.AND P0, PT, R191, R0, PT ;  /* 0x00000000bf00720c */ /* 0x000fe40003f06070 */
[----:B------:R-:W-:Y:S01]  /*c180*/  PRMT R36, R37, 0x7632, R36 ;  /* 0x0000763225247816 */ /* 0x000fe20000000024 */
[----:B------:R-:W-:-:S03]  /*c190*/  IMAD.MOV.U32 R230, RZ, RZ, R179 ;  /* 0x000000ffffe67224 */ /* 0x000fc600078e00b3 */
[----:B------:R-:W-:-:S07]  /*c1a0*/  PRMT R179, R37, 0x5410, R36 ;  /* 0x0000541025b37816 */ /* 0x000fce0000000024 */
[----:B---3--:R-:W-:-:S05]  /*c1b0*/  @!P0 HADD2 R6, -R37.H0_H0, -RZ.H0_H0 ;  /* 0xa00000ff25068230 */ /* 0x008fca0000000900 */
[----:B------:R-:W-:Y:S02]  /*c1c0*/  PRMT R0, R6, 0x7610, R0 ;  /* 0x0000761006007816 */ /* 0x000fe40000000000 */
[----:B------:R1:W3:Y:S02]  /*c1d0*/  LDL.LU.S16 R6, [R1+0xdc] ;  /* 0x0000dc0001067983 */ /* 0x0002e40000300600 */
[----:B------:R-:W-:Y:S02]  /*c1e0*/  @!P0 PRMT R37, R0, 0x5410, RZ ;  /* 0x0000541000258816 */ /* 0x000fe400000000ff */
[----:B------:R-:W-:-:S04]  /*c1f0*/  LOP3.LUT R0, R2, 0xffff, RZ, 0xc0, !PT ;  /* 0x0000ffff02007812 */ /* 0x000fc800078ec0ff */
[----:B------:R-:W-:-:S04]  /*c200*/  SHF.R.U32.HI R0, RZ, 0x8, R0 ;  /* 0x00000008ff007819 */ /* 0x000fc80000011600 */
[----:B------:R-:W-:-:S04]  /*c210*/  LOP3.LUT R0, R0, 0xffff, RZ, 0xc0, !PT ;  /* 0x0000ffff00007812 */ /* 0x000fc800078ec0ff */
[----:B------:R-:W-:-:S13]  /*c220*/  ISETP.GE.U32.AND P0, PT, R191, R0, PT ;  /* 0x00000000bf00720c */ /* 0x000fda0003f06070 */
[----:B--2---:R-:W-:-:S05]  /*c230*/  @!P0 HADD2 R5, -R36.H0_H0, -RZ.H0_H0 ;  /* 0xa00000ff24058230 */ /* 0x004fca0000000900 */
[----:B------:R-:W-:Y:S02]  /*c240*/  PRMT R0, R5, 0x7610, R0 ;  /* 0x0000761005007816 */ /* 0x000fe40000000000 */
[----:B------:R1:W2:Y:S04]  /*c250*/  LDL.LU.S16 R5, [R1+0xe0] ;  /* 0x0000e00001057983 */ /* 0x0002a80000300600 */
[----:B------:R1:W4:Y:S01]  /*c260*/  LDL.LU.S16 R7, [R1+0xe4] ;  /* 0x0000e40001077983 */ /* 0x0003220000300600 */
[----:B------:R-:W-:Y:S02]  /*c270*/  @!P0 PRMT R36, R0, 0x5410, RZ ;  /* 0x0000541000248816 */ /* 0x000fe400000000ff */
[----:B------:R-:W-:-:S04]  /*c280*/  SHF.R.U32.HI R0, RZ, 0x10, R2 ;  /* 0x00000010ff007819 */ /* 0x000fc80000011602 */
[----:B------:R-:W-:-:S04]  /*c290*/  LOP3.LUT R0, R0, 0xff, RZ, 0xc0, !PT ;  /* 0x000000ff00007812 */ /* 0x000fc800078ec0ff */
[----:B------:R-:W-:Y:S02]  /*c2a0*/  ISETP.GE.U32.AND P1, PT, R191, R0, PT ;  /* 0x00000000bf00720c */ /* 0x000fe40003f26070 */
[----:B------:R-:W-:-:S04]  /*c2b0*/  SHF.R.U32.HI R2, RZ, 0x18, R2 ;  /* 0x00000018ff027819 */ /* 0x000fc80000011602 */
[----:B------:R-:W-:Y:S02]  /*c2c0*/  ISETP.GE.U32.AND P0, PT, R191, R2, PT ;  /* 0x00000002bf00720c */ /* 0x000fe40003f06070 */
[----:B------:R-:W-:Y:S01]  /*c2d0*/  PRMT R34, R35, 0x7632, R34 ;  /* 0x0000763223227816 */ /* 0x000fe20000000022 */
[----:B------:R-:W-:Y:S02]  /*c2e0*/  IMAD.MOV.U32 R209, RZ, RZ, R230 ;  /* 0x000000ffffd17224 */ /* 0x000fe400078e00e6 */
[----:B------:R-:W-:Y:S02]  /*c2f0*/  IMAD.MOV.U32 R230, RZ, RZ, R227 ;  /* 0x000000ffffe67224 */ /* 0x000fe400078e00e3 */
[----:B---3--:R-:W-:-:S05]  /*c300*/  @!P1 HADD2 R6, -R35.H0_H0, -RZ.H0_H0 ;  /* 0xa00000ff23069230 */ /* 0x008fca0000000900 */
[----:B------:R-:W-:Y:S02]  /*c310*/  PRMT R2, R6, 0x7610, R2 ;  /* 0x0000761006027816 */ /* 0x000fe40000000002 */
[----:B------:R1:W3:Y:S01]  /*c320*/  LDL.LU.S16 R6, [R1+0xe8] ;  /* 0x0000e80001067983 */ /* 0x0002e20000300600 */
[----:B------:R-:W-:Y:S02]  /*c330*/  IMAD.MOV.U32 R227, RZ, RZ, R203 ;  /* 0x000000ffffe37224 */ /* 0x000fe400078e00cb */
[----:B------:R-:W-:Y:S02]  /*c340*/  IMAD.MOV.U32 R203, RZ, RZ, R225 ;  /* 0x000000ffffcb7224 */ /* 0x000fe400078e00e1 */
[----:B------:R-:W-:Y:S02]  /*c350*/  IMAD.MOV.U32 R225, RZ, RZ, R222 ;  /* 0x000000ffffe17224 */ /* 0x000fe400078e00de */
[----:B------:R-:W-:Y:S01]  /*c360*/  IMAD.MOV.U32 R222, RZ, RZ, R178 ;  /* 0x000000ffffde7224 */ /* 0x000fe200078e00b2 */
[----:B------:R-:W-:-:S02]  /*c370*/  PRMT R178, R35, 0x5410, R34 ;  /* 0x0000541023b27816 */ /* 0x000fc40000000022 */
[----:B------:R-:W-:Y:S01]  /*c380*/  @!P1 PRMT R35, R2, 0x5410, RZ ;  /* 0x0000541002239816 */ /* 0x000fe200000000ff */
[----:B------:R-:W-:Y:S01]  /*c390*/  IMAD.WIDE.U32 R2, R8, -0x2daee0ad, RZ ;  /* 0xd2511f5308027825 */ /* 0x000fe200078e00ff */
[----:B--2---:R-:W-:-:S05]  /*c3a0*/  @!P0 HADD2 R5, -R34.H0_H0, -RZ.H0_H0 ;  /* 0xa00000ff22058230 */ /* 0x004fca0000000900 */
[----:B------:R-:W-:-:S04]  /*c3b0*/  PRMT R0, R5, 0x7610, R0 ;  /* 0x0000761005007816 */ /* 0x000fc80000000000 */
[----:B------:R-:W-:Y:S02]  /*c3c0*/  @!P0 PRMT R34, R0, 0x5410, RZ ;  /* 0x0000541000228816 */ /* 0x000fe400000000ff */
[----:B------:R-:W-:-:S04]  /*c3d0*/  LOP3.LUT R0, R3, R173, R10, 0x96, !PT ;  /* 0x000000ad03007212 */ /* 0x000fc800078e960a */
[----:B------:R-:W-:-:S04]  /*c3e0*/  LOP3.LUT R5, R0, 0xff, RZ, 0xc0, !PT ;  /* 0x000000ff00057812 */ /* 0x000fc800078ec0ff */
[----:B------:R-:W-:Y:S01]  /*c3f0*/  ISETP.GE.U32.AND P0, PT, R191, R5, PT ;  /* 0x00000005bf00720c */ /* 0x000fe20003f06070 */
[----:B------:R-:W-:Y:S01]  /*c400*/  IMAD.MOV.U32 R208, RZ, RZ, R230 ;  /* 0x000000ffffd07224 */ /* 0x000fe200078e00e6 */
[----:B------:R-:W-:Y:S01]  /*c410*/  PRMT R32, R33, 0x7632, R32 ;  /* 0x0000763221207816 */ /* 0x000fe20000000020 */
[----:B------:R-:W-:Y:S02]  /*c420*/  IMAD.MOV.U32 R230, RZ, RZ, R227 ;  /* 0x000000ffffe67224 */ /* 0x000fe400078e00e3 */
[----:B------:R-:W-:Y:S02]  /*c430*/  IMAD.MOV.U32 R227, RZ, RZ, R203 ;  /* 0x000000ffffe37224 */ /* 0x000fe400078e00cb */
[----:B------:R-:W-:-:S06]  /*c440*/  IMAD.MOV.U32 R203, RZ, RZ, R225 ;  /* 0x000000ffffcb7224 */ /* 0x000fcc00078e00e1 */
[----:B----4-:R-:W-:Y:S01]  /*c450*/  @!P0 HADD2 R7, -R33.H0_H0, -RZ.H0_H0 ;  /* 0xa00000ff21078230 */ /* 0x010fe20000000900 */
[----:B------:R-:W-:Y:S01]  /*c460*/  IMAD.MOV.U32 R225, RZ, RZ, R196 ;  /* 0x000000ffffe17224 */ /* 0x000fe200078e00c4 */
[----:B------:R-:W-:-:S03]  /*c470*/  PRMT R196, R33, 0x5410, R32 ;  /* 0x0000541021c47816 */ /* 0x000fc60000000020 */
[----:B------:R-:W-:Y:S02]  /*c480*/  PRMT R5, R7, 0x7610, R5 ;  /* 0x0000761007057816 */ /* 0x000fe40000000005 */
[----:B------:R1:W2:Y:S02]  /*c490*/  LDL.LU.S16 R7, [R1+0xec] ;  /* 0x0000ec0001077983 */ /* 0x0002a40000300600 */
[----:B------:R-:W-:Y:S02]  /*c4a0*/  @!P0 PRMT R33, R5, 0x5410, RZ ;  /* 0x0000541005218816 */ /* 0x000fe400000000ff */
[----:B------:R-:W-:-:S04]  /*c4b0*/  LOP3.LUT R5, R0, 0xffff, RZ, 0xc0, !PT ;  /* 0x0000ffff00057812 */ /* 0x000fc800078ec0ff */
[----:B------:R-:W-:-:S04]  /*c4c0*/  SHF.R.U32.HI R5, RZ, 0x8, R5 ;  /* 0x00000008ff057819 */ /* 0x000fc80000011605 */
[----:B------:R-:W-:-:S04]  /*c4d0*/  LOP3.LUT R5, R5, 0xffff, RZ, 0xc0, !PT ;  /* 0x0000ffff05057812 */ /* 0x000fc800078ec0ff */
[----:B------:R-:W-:-:S13]  /*c4e0*/  ISETP.GE.U32.AND P0, PT, R191, R5, PT ;  /* 0x00000005bf00720c */ /* 0x000fda0003f06070 */
[----:B---3--:R-:W-:-:S05]  /*c4f0*/  @!P0 HADD2 R6, -R32.H0_H0, -RZ.H0_H0 ;  /* 0xa00000ff20068230 */ /* 0x008fca0000000900 */
[----:B------:R-:W-:Y:S02]  /*c500*/  PRMT R5, R6, 0x7610, R5 ;  /* 0x0000761006057816 */ /* 0x000fe40000000005 */
[----:B------:R1:W3:Y:S02]  /*c510*/  LDL.LU.S16 R6, [R1+0xf0] ;  /* 0x0000f00001067983 */ /* 0x0002e40000300600 */
[----:B------:R-:W-:Y:S02]  /*c520*/  @!P0 PRMT R32, R5, 0x5410, RZ ;  /* 0x0000541005208816 */ /* 0x000fe400000000ff */
[--C-:B------:R-:W-:Y:S02]  /*c530*/  SHF.R.U32.HI R5, RZ, 0x10, R0.reuse ;  /* 0x00000010ff057819 */ /* 0x100fe40000011600 */
[----:B------:R-:W-:-:S04]  /*c540*/  SHF.R.U32.HI R0, RZ, 0x18, R0 ;  /* 0x00000018ff007819 */ /* 0x000fc80000011600 */
[----:B------:R-:W-:Y:S02]  /*c550*/  ISETP.GE.U32.AND P0, PT, R191, R0, PT ;  /* 0x00000000bf00720c */ /* 0x000fe40003f06070 */
[----:B------:R-:W-:Y:S02]  /*c560*/  PRMT R30, R31, 0x7632, R30 ;  /* 0x000076321f1e7816 */ /* 0x000fe4000000001e */
[----:B------:R-:W-:-:S04]  /*c570*/  LOP3.LUT R5, R5, 0xff, RZ, 0xc0, !PT ;  /* 0x000000ff05057812 */ /* 0x000fc800078ec0ff */
[----:B------:R-:W-:Y:S01]  /*c580*/  ISETP.GE.U32.AND P1, PT, R191, R5, PT ;  /* 0x00000005bf00720c */ /* 0x000fe20003f26070 */
[----:B------:R-:W-:Y:S02]  /*c590*/  IMAD.MOV.U32 R231, RZ, RZ, R208 ;  /* 0x000000ffffe77224 */ /* 0x000fe400078e00d0 */
[----:B------:R-:W-:Y:S02]  /*c5a0*/  IMAD.MOV.U32 R208, RZ, RZ, R230 ;  /* 0x000000ffffd07224 */ /* 0x000fe400078e00e6 */
[----:B------:R-:W-:Y:S02]  /*c5b0*/  IMAD.MOV.U32 R230, RZ, RZ, R227 ;  /* 0x000000ffffe67224 */ /* 0x000fe400078e00e3 */
[----:B------:R-:W-:Y:S02]  /*c5c0*/  IMAD.MOV.U32 R227, RZ, RZ, R203 ;  /* 0x000000ffffe37224 */ /* 0x000fe400078e00cb */
[----:B------:R-:W-:Y:S01]  /*c5d0*/  IMAD.MOV.U32 R203, RZ, RZ, R193 ;  /* 0x000000ffffcb7224 */ /* 0x000fe200078e00c1 */
[----:B------:R-:W-:-:S03]  /*c5e0*/  PRMT R193, R31, 0x5410, R30 ;  /* 0x000054101fc17816 */ /* 0x000fc6000000001e */
[----:B--2---:R-:W-:-:S05]  /*c5f0*/  @!P1 HADD2 R7, -R31.H0_H0, -RZ.H0_H0 ;  /* 0xa00000ff1f079230 */ /* 0x004fca0000000900 */
[----:B------:R-:W-:-:S04]  /*c600*/  PRMT R5, R7, 0x7610, R5 ;  /* 0x0000761007057816 */ /* 0x000fc80000000005 */
[----:B------:R-:W-:Y:S01]  /*c610*/  @!P1 PRMT R31, R5, 0x5410, RZ ;  /* 0x00005410051f9816 */ /* 0x000fe200000000ff */
[----:B------:R-:W-:Y:S02]  /*c620*/  IMAD.MOV.U32 R236, RZ, RZ, R208 ;  /* 0x000000ffffec7224 */ /* 0x000fe400078e00d0 */
[----:B------:R-:W-:-:S04]  /*c630*/  IMAD.MOV.U32 R208, RZ, RZ, R230 ;  /* 0x000000ffffd07224 */ /* 0x000fc800078e00e6 */
[----:B------:R-:W-:Y:S02]  /*c640*/  IMAD.MOV.U32 R244, RZ, RZ, R208 ;  /* 0x000000fffff47224 */ /* 0x000fe400078e00d0 */
[----:B------:R-:W-:Y:S02]  /*c650*/  IMAD.MOV.U32 R208, RZ, RZ, R209 ;  /* 0x000000ffffd07224 */ /* 0x000fe400078e00d1 */
[----:B------:R-:W-:Y:S02]  /*c660*/  IMAD.MOV.U32 R209, RZ, RZ, R201 ;  /* 0x000000ffffd17224 */ /* 0x000fe400078e00c9 */
[----:B------:R-:W-:Y:S01]  /*c670*/  IMAD.MOV.U32 R201, RZ, RZ, R189 ;  /* 0x000000ffffc97224 */ /* 0x000fe200078e00bd */
[C---:B------:R-:W-:Y:S02]  /*c680*/  PRMT R25, R44.reuse, 0x7610, R25 ;  /* 0x000076102c197816 */ /* 0x040fe40000000019 */
[----:B------:R-:W-:Y:S01]  /*c690*/  PRMT R24, R44, 0x7632, R24 ;  /* 0x000076322c187816 */ /* 0x000fe20000000018 */
[----:B---3--:R-:W-:-:S05]  /*c6a0*/  @!P0 HADD2 R6, -R30.H0_H0, -RZ.H0_H0 ;  /* 0xa00000ff1e068230 */ /* 0x008fca0000000900 */
[----:B------:R-:W-:Y:S02]  /*c6b0*/  PRMT R0, R6, 0x7610, R0 ;  /* 0x0000761006007816 */ /* 0x000fe40000000000 */
[----:B------:R1:W2:Y:S04]  /*c6c0*/  LDL.LU.S16 R6, [R1+0xf8] ;  /* 0x0000f80001067983 */ /* 0x0002a80000300600 */
[----:B------:R1:W3:Y:S04]  /*c6d0*/  LDL.LU.S16 R5, [R1+0x100] ;  /* 0x0001000001057983 */ /* 0x0002e80000300600 */
[----:B------:R1:W4:Y:S04]  /*c6e0*/  LDL.LU.S16 R189, [R1+0x10c] ;  /* 0x00010c0001bd7983 */ /* 0x0003280000300600 */
[----:B------:R1:W3:Y:S04]  /*c6f0*/  LDL.LU.S16 R232, [R1+0x110] ;  /* 0x0001100001e87983 */ /* 0x0002e80000300600 */
[----:B------:R1:W3:Y:S04]  /*c700*/  LDL.LU.S16 R229, [R1+0x114] ;  /* 0x0001140001e57983 */ /* 0x0002e80000300600 */
[----:B------:R1:W3:Y:S01]  /*c710*/  LDL.LU.S16 R44, [R1+0x118] ;  /* 0x00011800012c7983 */ /* 0x0002e20000300600 */
[----:B------:R-:W-:-:S02]  /*c720*/  @!P0 PRMT R30, R0, 0x5410, RZ ;  /* 0x00005410001e8816 */ /* 0x000fc400000000ff */
[----:B------:R-:W-:-:S04]  /*c730*/  LOP3.LUT R0, R2, 0xff, RZ, 0xc0, !PT ;  /* 0x000000ff02007812 */ /* 0x000fc800078ec0ff */
[----:B------:R-:W-:Y:S01]  /*c740*/  ISETP.GE.U32.AND P0, PT, R191, R0, PT ;  /* 0x00000000bf00720c */ /* 0x000fe20003f06070 */
[----:B------:R-:W-:Y:S01]  /*c750*/  IMAD.MOV.U32 R230, RZ, RZ, R227 ;  /* 0x000000ffffe67224 */ /* 0x000fe200078e00e3 */
[----:B------:R-:W-:Y:S01]  /*c760*/  PRMT R28, R29, 0x7632, R28 ;  /* 0x000076321d1c7816 */ /* 0x000fe2000000001c */
[----:B------:R-:W-:Y:S01]  /*c770*/  IMAD.MOV.U32 R227, RZ, RZ, R203 ;  /* 0x000000ffffe37224 */ /* 0x000fe200078e00cb */
[----:B------:R-:W-:Y:S01]  /*c780*/  LOP3.LUT R10, R15, R239, R22, 0x96, !PT ;  /* 0x000000ef0f0a7212 */ /* 0x000fe200078e9616 */
[----:B------:R-:W-:Y:S01]  /*c790*/  IMAD.MOV.U32 R203, RZ, RZ, R192 ;  /* 0x000000ffffcb7224 */ /* 0x000fe200078e00c0 */
[----:B------:R-:W-:-:S03]  /*c7a0*/  PRMT R192, R29, 0x5410, R28 ;  /* 0x000054101dc07816 */ /* 0x000fc6000000001c */
[----:B------:R-:W-:Y:S01]  /*c7b0*/  IMAD.WIDE.U32 R10, R10, -0x2daee0ad, RZ ;  /* 0xd2511f530a0a7825 */ /* 0x000fe200078e00ff */
[C---:B------:R-:W-:Y:S02]  /*c7c0*/  PRMT R27, R26.reuse, 0x7610, R27 ;  /* 0x000076101a1b7816 */ /* 0x040fe4000000001b */
[----:B------:R-:W-:Y:S01]  /*c7d0*/  PRMT R26, R26, 0x7632, R26 ;  /* 0x000076321a1a7816 */ /* 0x000fe2000000001a */
[----:B--2---:R-:W-:-:S05]  /*c7e0*/  @!P0 HADD2 R6, -R29.H0_H0, -RZ.H0_H0 ;  /* 0xa00000ff1d068230 */ /* 0x004fca0000000900 */
[----:B------:R-:W-:Y:S02]  /*c7f0*/  PRMT R0, R6, 0x7610, R0 ;  /* 0x0000761006007816 */ /* 0x000fe40000000000 */
[----:B------:R-:W-:-:S05]  /*c800*/  LOP3.LUT R6, R23, R240, R46, 0x96, !PT ;  /* 0x000000f017067212 */ /* 0x000fca00078e962e */
[----:B------:R-:W-:Y:S01]  /*c810*/  IMAD.WIDE.U32 R6, R6, -0x2daee0ad, RZ ;  /* 0xd2511f5306067825 */ /* 0x000fe200078e00ff */
[----:B------:R-:W-:Y:S02]  /*c820*/  @!P0 PRMT R29, R0, 0x5410, RZ ;  /* 0x00005410001d8816 */ /* 0x000fe400000000ff */
[----:B------:R-:W-:Y:S02]  /*c830*/  LOP3.LUT R0, R2, 0xffff, RZ, 0xc0, !PT ;  /* 0x0000ffff02007812 */ /* 0x000fe400078ec0ff */
[----:B------:R-:W-:Y:S02]  /*c840*/  LOP3.LUT R8, R7, R241, R18, 0x96, !PT ;  /* 0x000000f107087212 */ /* 0x000fe400078e9612 */
[----:B------:R-:W-:-:S03]  /*c850*/  SHF.R.U32.HI R0, RZ, 0x8, R0 ;  /* 0x00000008ff007819 */ /* 0x000fc60000011600 */
[----:B------:R-:W-:Y:S01]  /*c860*/  IMAD.WIDE.U32 R8, R8, -0x326172a9, RZ ;  /* 0xcd9e8d5708087825 */ /* 0x000fe200078e00ff */
[----:B------:R-:W-:Y:S02]  /*c870*/  LOP3.LUT R11, R11, R242, R6, 0x96, !PT ;  /* 0x000000f20b0b7212 */ /* 0x000fe400078e9606 */
[----:B------:R-:W-:Y:S02]  /*c880*/  LOP3.LUT R0, R0, 0xffff, RZ, 0xc0, !PT ;  /* 0x0000ffff00007812 */ /* 0x000fe400078ec0ff */
[----:B------:R-:W-:Y:S02]  /*c890*/  LOP3.LUT R6, R9, R233, R14, 0x96, !PT ;  /* 0x000000e909067212 */ /* 0x000fe400078e960e */
[----:B------:R-:W-:-:S03]  /*c8a0*/  ISETP.GE.U32.AND P0, PT, R191, R0, PT ;  /* 0x00000000bf00720c */ /* 0x000fc60003f06070 */
[----:B------:R-:W-:-:S05]  /*c8b0*/  IMAD.WIDE.U32 R6, R6, -0x2daee0ad, RZ ;  /* 0xd2511f5306067825 */ /* 0x000fca00078e00ff */
[----:B------:R-:W-:Y:S01]  /*c8c0*/  LOP3.LUT R7, R7, R251, R10, 0x96, !PT ;  /* 0x000000fb07077212 */ /* 0x000fe200078e960a */
[----:B------:R-:W-:-:S04]  /*c8d0*/  IMAD.WIDE.U32 R10, R11, -0x326172a9, RZ ;  /* 0xcd9e8d570b0a7825 */ /* 0x000fc800078e00ff */
[----:B---3--:R-:W-:Y:S01]  /*c8e0*/  @!P0 HADD2 R5, -R28.H0_H0, -RZ.H0_H0 ;  /* 0xa00000ff1c058230 */ /* 0x008fe20000000900 */
[----:B------:R-:W-:-:S04]  /*c8f0*/  LOP3.LUT R8, R11, R249, R8, 0x96, !PT ;  /* 0x000000f90b087212 */ /* 0x000fc800078e9608 */
[----:B------:R-:W-:Y:S01]  /*c900*/  PRMT R0, R5, 0x7610, R0 ;  /* 0x0000761005007816 */ /* 0x000fe20000000000 */
[----:B------:R-:W-:-:S03]  /*c910*/  IMAD.WIDE.U32 R8, R8, -0x2daee0ad, RZ ;  /* 0xd2511f5308087825 */ /* 0x000fc600078e00ff */
[----:B------:R-:W-:Y:S02]  /*c920*/  @!P0 PRMT R28, R0, 0x5410, RZ ;  /* 0x00005410001c8816 */ /* 0x000fe400000000ff */
[----:B------:R-:W-:Y:S02]  /*c930*/  LOP3.LUT R3, R9, R243, R6, 0x96, !PT ;  /* 0x000000f309037212 */ /* 0x000fe400078e9606 */
[--C-:B------:R-:W-:Y:S01]  /*c940*/  SHF.R.U32.HI R0, RZ, 0x10, R2.reuse ;  /* 0x00000010ff007819 */ /* 0x100fe20000011602 */
[----:B------:R-:W-:Y:S01]  /*c950*/  IMAD.WIDE.U32 R6, R7, -0x326172a9, RZ ;  /* 0xcd9e8d5707067825 */ /* 0x000fe200078e00ff */
[----:B------:R-:W-:Y:S02]  /*c960*/  SHF.R.U32.HI R5, RZ, 0x18, R2 ;  /* 0x00000018ff057819 */ /* 0x000fe40000011602 */
[----:B------:R-:W-:Y:S01]  /*c970*/  LOP3.LUT R0, R0, 0xff, RZ, 0xc0, !PT ;  /* 0x000000ff00007812 */ /* 0x000fe200078ec0ff */
[----:B------:R-:W-:-:S03]  /*c980*/  IMAD.WIDE.U32 R2, R3, -0x326172a9, RZ ;  /* 0xcd9e8d5703027825 */ /* 0x000fc600078e00ff */
[----:B------:R-:W-:Y:S02]  /*c990*/  ISETP.GE.U32.AND P2, PT, R191, R0, PT ;  /* 0x00000000bf00720c */ /* 0x000fe40003f46070 */
[----:B------:R-:W-:Y:S02]  /*c9a0*/  LOP3.LUT R0, R3, R177, R6, 0x96, !PT ;  /* 0x000000b103007212 */ /* 0x000fe400078e9606 */
[----:B------:R-:W-:Y:S02]  /*c9b0*/  ISETP.GE.U32.AND P1, PT, R191, R5, PT ;  /* 0x00000005bf00720c */ /* 0x000fe40003f26070 */
[----:B------:R-:W-:-:S04]  /*c9c0*/  LOP3.LUT R5, R0, 0xff, RZ, 0xc0, !PT ;  /* 0x000000ff00057812 */ /* 0x000fc800078ec0ff */
[----:B------:R-:W-:-:S13]  /*c9d0*/  ISETP.GE.U32.AND P0, PT, R191, R5, PT ;  /* 0x00000005bf00720c */ /* 0x000fda0003f06070 */
[----:B------:R-:W-:-:S05]  /*c9e0*/  @!P0 HADD2 R229, -R25.H0_H0, -RZ.H0_H0 ;  /* 0xa00000ff19e58230 */ /* 0x000fca0000000900 */
[----:B------:R-:W-:Y:S01]  /*c9f0*/  PRMT R5, R229, 0x7610, R5 ;  /* 0x00007610e5057816 */ /* 0x000fe20000000005 */
[----:B------:R-:W-:Y:S02]  /*ca00*/  IMAD.MOV.U32 R229, RZ, RZ, R244 ;  /* 0x000000ffffe57224 */ /* 0x000fe400078e00f4 */
[----:B------:R-:W-:Y:S02]  /*ca10*/  IMAD.MOV.U32 R244, RZ, RZ, R236 ;  /* 0x000000fffff47224 */ /* 0x000fe400078e00ec */
[----:B------:R-:W-:Y:S02]  /*ca20*/  IMAD.MOV.U32 R236, RZ, RZ, R231 ;  /* 0x000000ffffec7224 */ /* 0x000fe400078e00e7 */
[----:B------:R-:W-:Y:S02]  /*ca30*/  IMAD.MOV.U32 R231, RZ, RZ, R224 ;  /* 0x000000ffffe77224 */ /* 0x000fe400078e00e0 */
[----:B------:R-:W-:Y:S01]  /*ca40*/  IMAD.MOV.U32 R224, RZ, RZ, R200 ;  /* 0x000000ffffe07224 */ /* 0x000fe200078e00c8 */
[----:B------:R-:W-:-:S02]  /*ca50*/  PRMT R200, R25, 0x5410, R24 ;  /* 0x0000541019c87816 */ /* 0x000fc40000000018 */
[----:B------:R-:W-:Y:S02]  /*ca60*/  @!P0 PRMT R25, R5, 0x5410, RZ ;  /* 0x0000541005198816 */ /* 0x000fe400000000ff */
[----:B------:R-:W-:-:S04]  /*ca70*/  LOP3.LUT R5, R0, 0xffff, RZ, 0xc0, !PT ;  /* 0x0000ffff00057812 */ /* 0x000fc800078ec0ff */
[----:B------:R-:W-:-:S04]  /*ca80*/  SHF.R.U32.HI R5, RZ, 0x8, R5 ;  /* 0x00000008ff057819 */ /* 0x000fc80000011605 */
[----:B------:R-:W-:-:S04]  /*ca90*/  LOP3.LUT R5, R5, 0xffff, RZ, 0xc0, !PT ;  /* 0x0000ffff05057812 */ /* 0x000fc800078ec0ff */
[----:B------:R-:W-:Y:S01]  /*caa0*/  ISETP.GE.U32.AND P0, PT, R191, R5, PT ;  /* 0x00000005bf00720c */ /* 0x000fe20003f06070 */
[----:B------:R-:W-:Y:S02]  /*cab0*/  @!P1 HADD2 R232, -R26.H0_H0, -RZ.H0_H0 ;  /* 0xa00000ff1ae89230 */ /* 0x000fe40000000900 */
[----:B----4-:R-:W-:-:S03]  /*cac0*/  @!P2 HADD2 R189, -R27.H0_H0, -RZ.H0_H0 ;  /* 0xa00000ff1bbda230 */ /* 0x010fc60000000900 */
[----:B------:R-:W-:Y:S02]  /*cad0*/  PRMT R46, R232, 0x7610, R46 ;  /* 0x00007610e82e7816 */ /* 0x000fe4000000002e */
[----:B------:R-:W-:Y:S02]  /*cae0*/  PRMT R47, R189, 0x7610, R47 ;  /* 0x00007610bd2f7816 */ /* 0x000fe4000000002f */
[----:B------:R-:W-:-:S03]  /*caf0*/  PRMT R189, R27, 0x5410, R26 ;  /* 0x000054101bbd7816 */ /* 0x000fc6000000001a */
[----:B------:R-:W-:Y:S01]  /*cb00*/  @!P0 HADD2 R44, -R24.H0_H0, -RZ.H0_H0 ;  /* 0xa00000ff182c8230 */ /* 0x000fe20000000900 */
[----:B------:R-:W-:Y:S02]  /*cb10*/  @!P1 PRMT R26, R46, 0x5410, RZ ;  /* 0x000054102e1a9816 */ /* 0x000fe400000000ff */
[----:B------:R1:W2:Y:S02]  /*cb20*/  LDL.LU.S16 R46, [R1+0x11c] ;  /* 0x00011c00012e7983 */ /* 0x0002a40000300600 */
[----:B------:R-:W-:Y:S02]  /*cb30*/  PRMT R5, R44, 0x7610, R5 ;  /* 0x000076102c057816 */ /* 0x000fe40000000005 */
[----:B------:R1:W3:Y:S02]  /*cb40*/  LDL.LU.S16 R44, [R1+0x120] ;  /* 0x00012000012c7983 */ /* 0x0002e40000300600 */
[----:B------:R-:W-:Y:S02]  /*cb50*/  @!P0 PRMT R24, R5, 0x5410, RZ ;  /* 0x0000541005188816 */ /* 0x000fe400000000ff */
[----:B------:R-:W-:-:S02]  /*cb60*/  SHF.R.U32.HI R5, RZ, 0x10, R0 ;  /* 0x00000010ff057819 */ /* 0x000fc40000011600 */
[----:B------:R-:W-:-:S04]  /*cb70*/  SHF.R.U32.HI R0, RZ, 0x18, R0 ;  /* 0x00000018ff007819 */ /* 0x000fc80000011600 */
[----:B------:R-:W-:Y:S02]  /*cb80*/  ISETP.GE.U32.AND P0, PT, R191, R0, PT ;  /* 0x00000000bf00720c */ /* 0x000fe40003f06070 */
[----:B------:R-:W-:Y:S02]  /*cb90*/  PRMT R22, R20, 0x7632, R22 ;  /* 0x0000763214167816 */ /* 0x000fe40000000016 */
[----:B------:R-:W-:-:S04]  /*cba0*/  LOP3.LUT R5, R5, 0xff, RZ, 0xc0, !PT ;  /* 0x000000ff05057812 */ /* 0x000fc800078ec0ff */
[----:B------:R-:W-:Y:S02]  /*cbb0*/  ISETP.GE.U32.AND P1, PT, R191, R5, PT ;  /* 0x00000005bf00720c */ /* 0x000fe40003f26070 */
[----:B------:R-:W-:Y:S01]  /*cbc0*/  PRMT R23, R20, 0x7610, R23 ;  /* 0x0000761014177816 */ /* 0x000fe20000000017 */
[----:B------:R-:W-:Y:S02]  /*cbd0*/  IMAD.MOV.U32 R232, RZ, RZ, R244 ;  /* 0x000000ffffe87224 */ /* 0x000fe400078e00f4 */
[----:B------:R-:W-:Y:S02]  /*cbe0*/  IMAD.MOV.U32 R244, RZ, RZ, R236 ;  /* 0x000000fffff47224 */ /* 0x000fe400078e00ec */
[----:B------:R-:W-:Y:S02]  /*cbf0*/  IMAD.MOV.U32 R236, RZ, RZ, R231 ;  /* 0x000000ffffec7224 */ /* 0x000fe400078e00e7 */
[----:B------:R-:W-:Y:S02]  /*cc00*/  IMAD.MOV.U32 R231, RZ, RZ, R208 ;  /* 0x000000ffffe77224 */ /* 0x000fe400078e00d0 */
        /* <DEDUP_REMOVED lines=11> */
[----:B------:R-:W-:Y:S01]  /*ccc0*/  ISETP.GE.U32.AND P0, PT, R191, R0, PT ;  /* 0x00000000bf00720c */ /* 0x000fe20003f06070 */
[----:B------:R-:W-:Y:S01]  /*ccd0*/  IMAD.MOV.U32 R234, RZ, RZ, R244 ;  /* 0x000000ffffea7224 */ /* 0x000fe200078e00f4 */
[C---:B------:R-:W-:Y:S01]  /*cce0*/  PRMT R20, R21.reuse, 0x7632, R20 ;  /* 0x0000763215147816 */ /* 0x040fe20000000014 */
[----:B------:R-:W-:Y:S02]  /*ccf0*/  IMAD.MOV.U32 R244, RZ, RZ, R236 ;  /* 0x000000fffff47224 */ /* 0x000fe400078e00ec */
[----:B------:R-:W-:Y:S02]  /*cd00*/  IMAD.MOV.U32 R236, RZ, RZ, R231 ;  /* 0x000000ffffec7224 */ /* 0x000fe400078e00e7 */
[----:B------:R-:W-:Y:S02]  /*cd10*/  IMAD.MOV.U32 R231, RZ, RZ, R209 ;  /* 0x000000ffffe77224 */ /* 0x000fe400078e00d1 */
[----:B------:R-:W-:Y:S01]  /*cd20*/  IMAD.MOV.U32 R209, RZ, RZ, R198 ;  /* 0x000000ffffd17224 */ /* 0x000fe200078e00c6 */
[----:B------:R-:W-:-:S03]  /*cd30*/  PRMT R198, R21, 0x5410, R20 ;  /* 0x0000541015c67816 */ /* 0x000fc60000000014 */
        /* <DEDUP_REMOVED lines=10> */
[----:B------:R1:W2:Y:S02]  /*cde0*/  LDL.LU.S16 R5, [R1+0x130] ;  /* 0x0001300001057983 */ /* 0x0002a40000300600 */
[----:B------:R-:W-:Y:S02]  /*cdf0*/  @!P0 PRMT R20, R0, 0x5410, RZ ;  /* 0x0000541000148816 */ /* 0x000fe400000000ff */
[----:B------:R-:W-:-:S04]  /*ce00*/  SHF.R.U32.HI R0, RZ, 0x10, R2 ;  /* 0x00000010ff007819 */ /* 0x000fc80000011602 */
[----:B------:R-:W-:-:S04]  /*ce10*/  LOP3.LUT R0, R0, 0xff, RZ, 0xc0, !PT ;  /* 0x000000ff00007812 */ /* 0x000fc800078ec0ff */
[----:B------:R-:W-:Y:S02]  /*ce20*/  ISETP.GE.U32.AND P1, PT, R191, R0, PT ;  /* 0x00000000bf00720c */ /* 0x000fe40003f26070 */
[----:B------:R-:W-:-:S04]  /*ce30*/  SHF.R.U32.HI R2, RZ, 0x18, R2 ;  /* 0x00000018ff027819 */ /* 0x000fc80000011602 */
[----:B------:R-:W-:Y:S02]  /*ce40*/  ISETP.GE.U32.AND P0, PT, R191, R2, PT ;  /* 0x00000002bf00720c */ /* 0x000fe40003f06070 */
[----:B------:R-:W-:Y:S01]  /*ce50*/  PRMT R18, R19, 0x7632, R18 ;  /* 0x0000763213127816 */ /* 0x000fe20000000012 */
[----:B------:R-:W-:Y:S01]  /*ce60*/  IMAD.MOV.U32 R235, RZ, RZ, R244 ;  /* 0x000000ffffeb7224 */ /* 0x000fe200078e00f4 */
[----:B------:R-:W-:Y:S01]  /*ce70*/  LOP3.LUT R10, R7, R245, R10, 0x96, !PT ;  /* 0x000000f5070a7212 */ /* 0x000fe200078e960a */
[----:B------:R-:W-:Y:S01]  /*ce80*/  IMAD.MOV.U32 R244, RZ, RZ, R197 ;  /* 0x000000fffff47224 */ /* 0x000fe200078e00c5 */
[----:B------:R-:W-:Y:S01]  /*ce90*/  PRMT R197, R19, 0x5410, R18 ;  /* 0x0000541013c57816 */ /* 0x000fe20000000012 */
[----:B---3--:R-:W-:-:S05]  /*cea0*/  @!P1 HADD2 R44, -R19.H0_H0, -RZ.H0_H0 ;  /* 0xa00000ff132c9230 */ /* 0x008fca0000000900 */
[----:B------:R-:W-:Y:S02]  /*ceb0*/  PRMT R2, R44, 0x7610, R2 ;  /* 0x000076102c027816 */ /* 0x000fe40000000002 */
[----:B------:R1:W3:Y:S02]  /*cec0*/  LDL.LU.S16 R44, [R1+0x134] ;  /* 0x00013400012c7983 */ /* 0x0002e40000300600 */
[----:B------:R-:W-:Y:S01]  /*ced0*/  @!P1 PRMT R19, R2, 0x5410, RZ ;  /* 0x0000541002139816 */ /* 0x000fe200000000ff */
[----:B------:R-:W-:Y:S01]  /*cee0*/  IMAD.WIDE.U32 R2, R10, -0x2daee0ad, RZ ;  /* 0xd2511f530a027825 */ /* 0x000fe200078e00ff */
[----:B--2---:R-:W-:-:S05]  /*cef0*/  @!P0 HADD2 R5, -R18.H0_H0, -RZ.H0_H0 ;  /* 0xa00000ff12058230 */ /* 0x004fca0000000900 */
[----:B------:R-:W-:-:S04]  /*cf00*/  PRMT R0, R5, 0x7610, R0 ;  /* 0x0000761005007816 */ /* 0x000fc80000000000 */
[----:B------:R-:W-:Y:S02]  /*cf10*/  @!P0 PRMT R18, R0, 0x5410, RZ ;  /* 0x0000541000128816 */ /* 0x000fe400000000ff */
[----:B------:R-:W-:Y:S02]  /*cf20*/  LOP3.LUT R0, R3, R173, R8, 0x96, !PT ;  /* 0x000000ad03007212 */ /* 0x000fe400078e9608 */
[----:B------:R1:W2:Y:S02]  /*cf30*/  LDL.LU.S16 R8, [R1+0x138] ;  /* 0x0001380001087983 */ /* 0x0002a40000300600 */
[----:B------:R-:W-:Y:S01]  /*cf40*/  LOP3.LUT R5, R0, 0xff, RZ, 0xc0, !PT ;  /* 0x000000ff00057812 */ /* 0x000fe200078ec0ff */
[----:B------:R-:W-:Y:S01]  /*cf50*/  IMAD.MOV.U32 R237, RZ, RZ, R235 ;  /* 0x000000ffffed7224 */ /* 0x000fe200078e00eb */
[----:B------:R-:W-:Y:S01]  /*cf60*/  PRMT R16, R17, 0x7632, R16 ;  /* 0x0000763211107816 */ /* 0x000fe20000000010 */
[----:B------:R-:W4:Y:S01]  /*cf70*/  LDL R252, [R1+0x2d4] ;  /* 0x0002d40001fc7983 */ /* 0x000f220000100800 */
[----:B------:R-:W-:Y:S01]  /*cf80*/  ISETP.GE.U32.AND P0, PT, R191, R5, PT ;  /* 0x00000005bf00720c */ /* 0x000fe20003f06070 */
[----:B------:R-:W-:-:S02]  /*cf90*/  IMAD.MOV.U32 R235, RZ, RZ, R234 ;  /* 0x000000ffffeb7224 */ /* 0x000fc400078e00ea */
[----:B------:R-:W-:Y:S02]  /*cfa0*/  IMAD.MOV.U32 R234, RZ, RZ, R208 ;  /* 0x000000ffffea7224 */ /* 0x000fe400078e00d0 */
[----:B------:R-:W-:Y:S01]  /*cfb0*/  IMAD.MOV.U32 R208, RZ, RZ, R203 ;  /* 0x000000ffffd07224 */ /* 0x000fe200078e00cb */
        /* <DEDUP_REMOVED lines=13> */
[----:B------:R-:W-:-:S04]  /*d090*/  LOP3.LUT R5, R2, 0xff, RZ, 0xc0, !PT ;  /* 0x000000ff02057812 */ /* 0x000fc800078ec0ff */
[----:B------:R-:W-:Y:S02]  /*d0a0*/  ISETP.GE.U32.AND P0, PT, R191, R5, PT ;  /* 0x00000005bf00720c */ /* 0x000fe40003f06070 */
[C---:B------:R-:W-:Y:S02]  /*d0b0*/  PRMT R15, R43.reuse, 0x7610, R15 ;  /* 0x000076102b0f7816 */ /* 0x040fe4000000000f */
[----:B------:R-:W-:Y:S01]  /*d0c0*/  LOP3.LUT R3, R2, 0xffff, RZ, 0xc0, !PT ;  /* 0x0000ffff02037812 */ /* 0x000fe200078ec0ff */
[----:B------:R-:W-:Y:S01]  /*d0d0*/  IMAD.MOV.U32 R238, RZ, RZ, R235 ;  /* 0x000000ffffee7224 */ /* 0x000fe200078e00eb */
[----:B------:R-:W-:Y:S02]  /*d0e0*/  PRMT R14, R43, 0x7632, R14 ;  /* 0x000076322b0e7816 */ /* 0x000fe4000000000e */
[----:B------:R-:W-:Y:S01]  /*d0f0*/  SHF.R.U32.HI R3, RZ, 0x8, R3 ;  /* 0x00000008ff037819 */ /* 0x000fe20000011603 */
[----:B------:R-:W-:Y:S02]  /*d100*/  IMAD.MOV.U32 R235, RZ, RZ, R234 ;  /* 0x000000ffffeb7224 */ /* 0x000fe400078e00ea */
[----:B------:R-:W-:Y:S01]  /*d110*/  IMAD.MOV.U32 R234, RZ, RZ, R208 ;  /* 0x000000ffffea7224 */ /* 0x000fe200078e00d0 */
[----:B------:R-:W-:Y:S01]  /*d120*/  LOP3.LUT R3, R3, 0xffff, RZ, 0xc0, !PT ;  /* 0x0000ffff03037812 */ /* 0x000fe200078ec0ff */
[----:B------:R-:W-:-:S02]  /*d130*/  IMAD.MOV.U32 R208, RZ, RZ, R209 ;  /* 0x000000ffffd07224 */ /* 0x000fc400078e00d1 */
[----:B------:R-:W-:Y:S01]  /*d140*/  IMAD.MOV.U32 R209, RZ, RZ, R202 ;  /* 0x000000ffffd17224 */ /* 0x000fe200078e00ca */
[----:B------:R-:W-:Y:S01]  /*d150*/  PRMT R202, R15, 0x5410, R14 ;  /* 0x000054100fca7816 */ /* 0x000fe2000000000e */
[----:B------:R-:W-:Y:S02]  /*d160*/  IMAD.MOV.U32 R248, RZ, RZ, R238 ;  /* 0x000000fffff87224 */ /* 0x000fe400078e00ee */
[----:B------:R-:W-:Y:S02]  /*d170*/  IMAD.MOV.U32 R238, RZ, RZ, R234 ;  /* 0x000000ffffee7224 */ /* 0x000fe400078e00ea */
[----:B------:R-:W-:Y:S01]  /*d180*/  IMAD.MOV.U32 R234, RZ, RZ, R45 ;  /* 0x000000ffffea7224 */ /* 0x000fe200078e002d */
[----:B---3--:R-:W-:-:S05]  /*d190*/  @!P0 HADD2 R44, -R15.H0_H0, -RZ.H0_H0 ;  /* 0xa00000ff0f2c8230 */ /* 0x008fca0000000900 */
[----:B------:R-:W-:Y:S02]  /*d1a0*/  PRMT R9, R44, 0x7610, R9 ;  /* 0x000076102c097816 */ /* 0x000fe40000000009 */
[----:B------:R1:W3:Y:S02]  /*d1b0*/  LDL.LU.S16 R44, [R1+0x154] ;  /* 0x00015400012c7983 */ /* 0x0002e40000300600 */
[----:B------:R-:W-:Y:S02]  /*d1c0*/  @!P0 PRMT R15, R9, 0x5410, RZ ;  /* 0x00005410090f8816 */ /* 0x000fe400000000ff */
[----:B------:R-:W-:Y:S01]  /*d1d0*/  ISETP.GE.U32.AND P0, PT, R191, R3, PT ;  /* 0x00000003bf00720c */ /* 0x000fe20003f06070 */
[----:B------:R1:W3:-:S12]  /*d1e0*/  LDL.LU.S16 R43, [R1+0x158] ;  /* 0x00015800012b7983 */ /* 0x0002d80000300600 */
[----:B--2---:R-:W-:-:S05]  /*d1f0*/  @!P0 HADD2 R8, -R14.H0_H0, -RZ.H0_H0 ;  /* 0xa00000ff0e088230 */ /* 0x004fca0000000900 */
[----:B------:R-:W-:-:S04]  /*d200*/  PRMT R7, R8, 0x7610, R7 ;  /* 0x0000761008077816 */ /* 0x000fc80000000007 */
[----:B------:R-:W-:Y:S02]  /*d210*/  @!P0 PRMT R14, R7, 0x5410, RZ ;  /* 0x00005410070e8816 */ /* 0x000fe400000000ff */
[----:B------:R-:W2:Y:S04]  /*d220*/  LDL R7, [R1+0x168] ;  /* 0x0001680001077983 */ /* 0x000ea80000100800 */
[----:B------:R-:W2:Y:S04]  /*d230*/  LDL.LU.64 R8, [R1+0x1c8] ;  /* 0x0001c80001087983 */ /* 0x000ea80000300a00 */
[----:B------:R-:W2:Y:S01]  /*d240*/  LDL R45, [R1+0x164] ;  /* 0x00016400012d7983 */ /* 0x000ea20000100800 */
        /* <DEDUP_REMOVED lines=8> */
[----:B------:R-:W-:Y:S01]  /*d2d0*/  IMAD.MOV.U32 R235, RZ, RZ, R201 ;  /* 0x000000ffffeb7224 */ /* 0x000fe200078e00c9 */
[----:B------:R-:W-:Y:S02]  /*d2e0*/  PRMT R201, R11, 0x5410, R10 ;  /* 0x000054100bc97816 */ /* 0x000fe4000000000a */
[----:B------:R-:W-:Y:S01]  /*d2f0*/  @!P2 PRMT R27, R47, 0x5410, RZ ;  /* 0x000054102f1ba816 */ /* 0x000fe200000000ff */
[----:B---3--:R-:W-:-:S05]  /*d300*/  @!P0 HADD2 R43, -R10.H0_H0, -RZ.H0_H0 ;  /* 0xa00000ff0a2b8230 */ /* 0x008fca0000000900 */
[----:B------:R-:W-:-:S04]  /*d310*/  PRMT R2, R43, 0x7610, R2 ;  /* 0x000076102b027816 */ /* 0x000fc80000000002 */
[----:B------:R-:W-:Y:S01]  /*d320*/  @!P0 PRMT R10, R2, 0x5410, RZ ;  /* 0x00005410020a8816 */ /* 0x000fe200000000ff */
[----:B------:R-:W-:Y:S01]  /*d330*/  @!P1 HADD2 R44, -R11.H0_H0, -RZ.H0_H0 ;  /* 0xa00000ff0b2c9230 */ /* 0x000fe20000000900 */
[----:B----4-:R-:W-:-:S04]  /*d340*/  IMAD.SHL.U32 R2, R252, 0x8, RZ ;  /* 0x00000008fc027824 */ /* 0x010fc800078e00ff */
[----:B------:R-:W-:Y:S01]  /*d350*/  PRMT R3, R44, 0x7610, R3 ;  /* 0x000076102c037816 */ /* 0x000fe20000000003 */
[----:B------:R3:W-:Y:S03]  /*d360*/  STL [R1+0x1b0], R2 ;  /* 0x0001b00201007387 */ /* 0x0007e60000100800 */
[----:B------:R-:W-:Y:S01]  /*d370*/  @!P1 PRMT R11, R3, 0x5410, RZ ;  /* 0x00005410030b9816 */ /* 0x000fe200000000ff */
[----:B------:R-:W-:-:S05]  /*d380*/  IMAD R3, R252, 0x48, RZ ;  /* 0x00000048fc037824 */ /* 0x000fca00078e02ff */
[----:B------:R-:W-:Y:S01]  /*d390*/  STL [R1+0x21c], R3 ;  /* 0x00021c0301007387 */ /* 0x000fe20000100800 */
[----:B--2---:R-:W-:-:S04]  /*d3a0*/  LEA R46, P0, R45, R8, 0x1 ;  /* 0x000000082d2e7211 */ /* 0x004fc800078008ff */
[----:B------:R-:W-:-:S05]  /*d3b0*/  LEA.HI.X R47, R45, R9, R7, 0x1, P0 ;  /* 0x000000092d2f7211 */ /* 0x000fca00000f0c07 */
[----:B------:R-:W-:-:S04]  /*d3c0*/  IMAD.WIDE R44, R2, 0x2, R46 ;  /* 0x00000002022c7825 */ /* 0x000fc800078e022e */
[----:B---3--:R-:W-:Y:S01]  /*d3d0*/  IMAD.SHL.U32 R2, R252, 0x40, RZ ;  /* 0x00000040fc027824 */ /* 0x008fe200078e00ff */
[----:B------:R-:W-:Y:S03]  /*d3e0*/  ST.E.U16 [R46.64], R157 ;  /* 0x0000009d2e007985 */ /* 0x000fe6000c10150a */
[--C-:B------:R-:W-:Y:S01]  /*d3f0*/  IMAD.WIDE R42, R2, 0x2, R46.reuse ;  /* 0x00000002022a7825 */ /* 0x100fe200078e022e */
[----:B------:R-:W-:Y:S04]  /*d400*/  ST.E.U16 [R46.64+0x2], R156 ;  /* 0x0000029c2e007985 */ /* 0x000fe8000c10150a */
[----:B------:R-:W-:Y:S04]  /*d410*/  ST.E.U16 [R44.64], R154 ;  /* 0x0000009a2c007985 */ /* 0x000fe8000c10150a */
[----:B------:R-:W-:Y:S04]  /*d420*/  ST.E.U16 [R44.64+0x2], R155 ;  /* 0x0000029b2c007985 */ /* 0x000fe8000c10150a */
[----:B------:R-:W-:Y:S04]  /*d430*/  ST.E.U16 [R42.64], R41 ;  /* 0x000000292a007985 */ /* 0x000fe8000c10150a */
[----:B------:R2:W-:Y:S02]  /*d440*/  ST.E.U16 [R42.64+0x2], R40 ;  /* 0x000002282a007985 */ /* 0x0005e4000c10150a */
[----:B--2---:R-:W-:-:S02]  /*d450*/  IMAD.WIDE R40, R3, 0x2, R46 ;  /* 0x0000000203287825 */ /* 0x004fc400078e022e */
[----:B------:R1:W2:Y:S04]  /*d460*/  LDL.LU.S16 R3, [R1+0x168] ;  /* 0x0001680001037983 */ /* 0x0002a80000300600 */
[----:B------:R1:W3:Y:S01]  /*d470*/  LDL.LU.S16 R7, [R1+0x164] ;  /* 0x0001640001077983 */ /* 0x0002e20000300600 */
[--C-:B------:R-:W-:Y:S02]  /*d480*/  SHF.R.U32.HI R2, RZ, 0x10, R0.reuse ;  /* 0x00000010ff027819 */ /* 0x100fe40000011600 */
[----:B------:R-:W-:-:S04]  /*d490*/  SHF.R.U32.HI R0, RZ, 0x18, R0 ;  /* 0x00000018ff007819 */ /* 0x000fc80000011600 */
[C---:B------:R-:W-:Y:S02]  /*d4a0*/  ISETP.GE.U32.AND P0, PT, R191.reuse, R0, PT ;  /* 0x00000000bf00720c */ /* 0x040fe40003f06070 */
[----:B------:R-:W-:Y:S02]  /*d4b0*/  LOP3.LUT R2, R2, 0xff, RZ, 0xc0, !PT ;  /* 0x000000ff02027812 */ /* 0x000fe400078ec0ff */
[C---:B------:R-:W-:Y:S02]  /*d4c0*/  PRMT R0, R76.reuse, 0x7632, R0 ;  /* 0x000076324c007816 */ /* 0x040fe40000000000 */
[----:B------:R-:W-:Y:S01]  /*d4d0*/  ISETP.GE.U32.AND P1, PT, R191, R2, PT ;  /* 0x00000002bf00720c */ /* 0x000fe20003f26070 */
[----:B------:R-:W-:Y:S01]  /*d4e0*/  IMAD.WIDE.U32 R154, R61, -0x326172a9, RZ ;  /* 0xcd9e8d573d9a7825 */ /* 0x000fe200078e00ff */
[----:B------:R-:W-:Y:S01]  /*d4f0*/  PRMT R5, R76, 0x7610, R5 ;  /* 0x000076104c057816 */ /* 0x000fe20000000005 */
[----:B------:R-:W-:Y:S04]  /*d500*/  ST.E.U16 [R40.64], R75 ;  /* 0x0000004b28007985 */ /* 0x000fe8000c10150a */
[----:B------:R-:W-:Y:S04]  /*d510*/  ST.E.U16 [R40.64+0x2], R74 ;  /* 0x0000024a28007985 */ /* 0x000fe8000c10150a */
[----:B------:R4:W-:Y:S04]  /*d520*/  ST.E.U16 [R46.64+0x10], R152 ;  /* 0x000010982e007985 */ /* 0x0009e8000c10150a */
[----:B------:R-:W-:Y:S04]  /*d530*/  ST.E.U16 [R46.64+0x12], R153 ;  /* 0x000012992e007985 */ /* 0x000fe8000c10150a */
[----:B------:R-:W-:Y:S04]  /*d540*/  ST.E.U16 [R44.64+0x10], R150 ;  /* 0x000010962c007985 */ /* 0x000fe8000c10150a */
[----:B------:R-:W-:Y:S04]  /*d550*/  ST.E.U16 [R44.64+0x12], R151 ;  /* 0x000012972c007985 */ /* 0x000fe8000c10150a */
[----:B------:R-:W-:Y:S04]  /*d560*/  ST.E.U16 [R42.64+0x10], R73 ;  /* 0x000010492a007985 */ /* 0x000fe8000c10150a */
[----:B------:R-:W-:Y:S01]  /*d570*/  ST.E.U16 [R42.64+0x12], R72 ;  /* 0x000012482a007985 */ /* 0x000fe2000c10150a */
[----:B------:R-:W-:-:S02]  /*d580*/  IMAD.MOV.U32 R157, RZ, RZ, R250 ;  /* 0x000000ffff9d7224 */ /* 0x000fc400078e00fa */
[----:B------:R-:W-:Y:S01]  /*d590*/  IMAD.MOV.U32 R252, RZ, RZ, R248 ;  /* 0x000000fffffc7224 */ /* 0x000fe200078e00f8 */
[----:B------:R1:W5:Y:S01]  /*d5a0*/  LDL.LU R61, [R1+0x314] ;  /* 0x00031400013d7983 */ /* 0x0003620000300800 */
[----:B----4-:R-:W-:-:S03]  /*d5b0*/  PRMT R152, R5, 0x5410, R0 ;  /* 0x0000541005987816 */ /* 0x010fc60000000000 */
[----:B------:R-:W-:Y:S04]  /*d5c0*/  ST.E.U16 [R40.64+0x10], R48 ;  /* 0x0000103028007985 */ /* 0x000fe8000c10150a */
[----:B------:R-:W-:Y:S04]  /*d5d0*/  ST.E.U16 [R40.64+0x12], R71 ;  /* 0x0000124728007985 */ /* 0x000fe8000c10150a */
[----:B------:R-:W-:Y:S04]  /*d5e0*/  ST.E.U16 [R46.64+0x20], R149 ;  /* 0x000020952e007985 */ /* 0x000fe8000c10150a */
[----:B------:R4:W-:Y:S01]  /*d5f0*/  ST.E.U16 [R46.64+0x22], R148 ;  /* 0x000022942e007985 */ /* 0x0009e2000c10150a */
[----:B------:R-:W-:-:S02]  /*d600*/  IMAD.MOV.U32 R250, RZ, RZ, R237 ;  /* 0x000000fffffa7224 */ /* 0x000fc400078e00ed */
[----:B------:R-:W-:Y:S02]  /*d610*/  IMAD.MOV.U32 R237, RZ, RZ, R236 ;  /* 0x000000ffffed7224 */ /* 0x000fe400078e00ec */
[----:B------:R-:W-:Y:S02]  /*d620*/  IMAD.MOV.U32 R248, RZ, RZ, R174 ;  /* 0x000000fffff87224 */ /* 0x000fe400078e00ae */
[----:B------:R-:W-:Y:S01]  /*d630*/  IMAD.MOV.U32 R236, RZ, RZ, R175 ;  /* 0x000000ffffec7224 */ /* 0x000fe200078e00af */
[----:B------:R-:W-:Y:S04]  /*d640*/  ST.E.U16 [R44.64+0x20], R142 ;  /* 0x0000208e2c007985 */ /* 0x000fe8000c10150a */
        /* <DEDUP_REMOVED lines=14> */
[----:B------:R1:W-:Y:S04]  /*d730*/  ST.E.U16 [R46.64+0x42], R140 ;  /* 0x0000428c2e007985 */ /* 0x0003e8000c10150a */
        /* <DEDUP_REMOVED lines=20> */
[----:B------:R1:W-:Y:S04]  /*d880*/  ST.E.U16 [R40.64+0x60], R58 ;  /* 0x0000603a28007985 */ /* 0x0003e8000c10150a */
[----:B------:R1:W-:Y:S04]  /*d890*/  ST.E.U16 [R40.64+0x62], R56 ;  /* 0x0000623828007985 */ /* 0x0003e8000c10150a */
[----:B------:R-:W-:Y:S04]  /*d8a0*/  ST.E.U16 [R46.64+0x70], R129 ;  /* 0x000070812e007985 */ /* 0x000fe8000c10150a */
[----:B------:R-:W-:Y:S01]  /*d8b0*/  ST.E.U16 [R46.64+0x72], R126 ;  /* 0x0000727e2e007985 */ /* 0x000fe2000c10150a */
[----:B--2---:R-:W-:-:S05]  /*d8c0*/  @!P0 HADD2 R3, -R0.H0_H0, -RZ.H0_H0 ;  /* 0xa00000ff00038230 */ /* 0x004fca0000000900 */
[----:B------:R-:W-:Y:S01]  /*d8d0*/  PRMT R2, R3, 0x7610, R2 ;  /* 0x0000761003027816 */ /* 0x000fe20000000002 */
[----:B---3--:R-:W-:-:S03]  /*d8e0*/  @!P1 HADD2 R7, -R5.H0_H0, -RZ.H0_H0 ;  /* 0xa00000ff05079230 */ /* 0x008fc60000000900 */
[----:B------:R-:W-:Y:S02]  /*d8f0*/  @!P0 PRMT R0, R2, 0x5410, RZ ;  /* 0x0000541002008816 */ /* 0x000fe400000000ff */
[----:B------:R-:W-:Y:S02]  /*d900*/  LOP3.LUT R2, R60, R155, RZ, 0x3c, !PT ;  /* 0x0000009b3c027212 */ /* 0x000fe400078e3cff */
[----:B------:R-:W-:-:S03]  /*d910*/  PRMT R6, R7, 0x7610, R6 ;  /* 0x0000761007067816 */ /* 0x000fc60000000006 */
[----:B----4-:R-:W-:Y:S01]  /*d920*/  IMAD.WIDE.U32 R148, R2, -0x2daee0ad, RZ ;  /* 0xd2511f5302947825 */ /* 0x010fe200078e00ff */
[----:B------:R-:W-:Y:S02]  /*d930*/  @!P1 PRMT R5, R6, 0x5410, RZ ;  /* 0x0000541006059816 */ /* 0x000fe400000000ff */
[----:B------:R-:W-:Y:S02]  /*d940*/  LOP3.LUT R2, R78, R217, RZ, 0x3c, !PT ;  /* 0x000000d94e027212 */ /* 0x000fe400078e3cff */
[----:B------:R-:W-:-:S03]  /*d950*/  LOP3.LUT R6, R149, R190, R216, 0x96, !PT ;  /* 0x000000be95067212 */ /* 0x000fc600078e96d8 */
[----:B------:R-:W-:-:S04]  /*d960*/  IMAD.WIDE.U32 R2, R2, -0x326172a9, RZ ;  /* 0xcd9e8d5702027825 */ /* 0x000fc800078e00ff */
[----:B------:R-:W-:Y:S01]  /*d970*/  IMAD.WIDE.U32 R174, R6, -0x326172a9, RZ ;  /* 0xcd9e8d5706ae7825 */ /* 0x000fe200078e00ff */
[----:B------:R-:W-:-:S04]  /*d980*/  LOP3.LUT R71, R133, R239, R2, 0x96, !PT ;  /* 0x000000ef85477212 */ /* 0x000fc800078e9602 */
[----:B------:R-:W-:Y:S01]  /*d990*/  LOP3.LUT R73, R175, R239, R2, 0x96, !PT ;  /* 0x000000efaf497212 */ /* 0x000fe200078e9602 */
[----:B------:R-:W-:Y:S01]  /*d9a0*/  IMAD.SHL.U32 R2, R195, 0x4, RZ ;  /* 0x00000004c3027824 */ /* 0x000fe200078e00ff */
[----:B------:R-:W-:-:S04]  /*d9b0*/  LOP3.LUT R7, R186, R217, RZ, 0x3c, !PT ;  /* 0x000000d9ba077212 */ /* 0x000fc800078e3cff */
[----:B------:R-:W-:Y:S01]  /*d9c0*/  LOP3.LUT R2, R217, R247, R2, 0x96, !PT ;  /* 0x000000f7d9027212 */ /* 0x000fe200078e9602 */
[----:B------:R-:W-:Y:S01]  /*d9d0*/  IMAD.WIDE.U32 R6, R7, -0x326172a9, RZ ;  /* 0xcd9e8d5707067825 */ /* 0x000fe200078e00ff */
[CC--:B------:R-:W-:Y:S02]  /*d9e0*/  LOP3.LUT R8, R3.reuse, R240.reuse, R206, 0x96, !PT ;  /* 0x000000f003087212 */ /* 0x0c0fe400078e96ce */
[-C--:B------:R-:W-:Y:S01]  /*d9f0*/  LOP3.LUT R74, R3, R240.reuse, R154, 0x96, !PT ;  /* 0x000000f0034a7212 */ /* 0x080fe200078e969a */
[----:B------:R-:W-:Y:S01]  /*da00*/  IMAD.WIDE.U32 R2, R2, -0x326172a9, RZ ;  /* 0xcd9e8d5702027825 */ /* 0x000fe200078e00ff */
[-CC-:B------:R-:W-:Y:S02]  /*da10*/  LOP3.LUT R72, R133, R239.reuse, R6.reuse, 0x96, !PT ;  /* 0x000000ef85487212 */ /* 0x180fe400078e9606 */
[----:B------:R-:W-:Y:S02]  /*da20*/  LOP3.LUT R78, R175, R239, R6, 0x96, !PT ;  /* 0x000000efaf4e7212 */ /* 0x000fe400078e9606 */
[-CC-:B------:R-:W-:Y:S01]  /*da30*/  LOP3.LUT R6, R3, R240.reuse, R206.reuse, 0x96, !PT ;  /* 0x000000f003067212 */ /* 0x180fe200078e96ce */
[----:B-1----:R-:W-:Y:S01]  /*da40*/  IMAD.WIDE.U32 R140, R71, -0x2daee0ad, RZ ;  /* 0xd2511f53478c7825 */ /* 0x002fe200078e00ff */
[----:B------:R-:W-:-:S02]  /*da50*/  LOP3.LUT R9, R7, R240, R206, 0x96, !PT ;  /* 0x000000f007097212 */ /* 0x000fc400078e96ce */
[-C--:B------:R-:W-:Y:S02]  /*da60*/  LOP3.LUT R75, R3, R240.reuse, R154, 0x96, !PT ;  /* 0x000000f0034b7212 */ /* 0x080fe400078e969a */
[-CC-:B------:R-:W-:Y:S02]  /*da70*/  LOP3.LUT R48, R133, R239.reuse, R2.reuse, 0x96, !PT ;  /* 0x000000ef85307212 */ /* 0x180fe400078e9602 */
[----:B------:R-:W-:Y:S01]  /*da80*/  LOP3.LUT R77, R175, R239, R2, 0x96, !PT ;  /* 0x000000efaf4d7212 */ /* 0x000fe200078e9602 */
[----:B------:R-:W-:Y:S01]  /*da90*/  IMAD.WIDE.U32 R2, R8, -0x2daee0ad, RZ ;  /* 0xd2511f5308027825 */ /* 0x000fe200078e00ff */
[----:B------:R-:W-:-:S03]  /*daa0*/  LOP3.LUT R76, R7, R240, R154, 0x96, !PT ;  /* 0x000000f0074c7212 */ /* 0x000fc600078e969a */
[----:B------:R-:W-:Y:S01]  /*dab0*/  IMAD.WIDE.U32 R70, R6, -0x2daee0ad, RZ ;  /* 0xd2511f5306467825 */ /* 0x000fe200078e00ff */
[----:B------:R-:W-:Y:S02]  /*dac0*/  LOP3.LUT R66, R3, R241, R220, 0x96, !PT ;  /* 0x000000f103427212 */ /* 0x000fe400078e96dc */
[----:B------:R-:W-:Y:S01]  /*dad0*/  LOP3.LUT R65, R141, R242, R2, 0x96, !PT ;  /* 0x000000f28d417212 */ /* 0x000fe200078e9602 */
[----:B------:R-:W-:-:S04]  /*dae0*/  IMAD.WIDE.U32 R6, R9, -0x2daee0ad, RZ ;  /* 0xd2511f5309067825 */ /* 0x000fc800078e00ff */
[----:B------:R-:W-:Y:S01]  /*daf0*/  IMAD.WIDE.U32 R82, R72, -0x2daee0ad, RZ ;  /* 0xd2511f5348527825 */ /* 0x000fe200078e00ff */
[----:B------:R-:W-:-:S03]  /*db00*/  LOP3.LUT R49, R7, R241, R220, 0x96, !PT ;  /* 0x000000f107317212 */ /* 0x000fc600078e96dc */
[----:B------:R-:W-:Y:S01]  /*db10*/  IMAD.WIDE.U32 R80, R48, -0x2daee0ad, RZ ;  /* 0xd2511f5330507825 */ /* 0x000fe200078e00ff */
[-C--:B------:R-:W-:Y:S02]  /*db20*/  LOP3.LUT R9, R83, R242.reuse, R6, 0x96, !PT ;  /* 0x000000f253097212 */ /* 0x080fe400078e9606 */
[----:B------:R-:W-:Y:S01]  /*db30*/  LOP3.LUT R8, R71, R241, R220, 0x96, !PT ;  /* 0x000000f147087212 */ /* 0x000fe200078e96dc */
[----:B------:R-:W-:Y:S01]  /*db40*/  IMAD.WIDE.U32 R2, R74, -0x2daee0ad, RZ ;  /* 0xd2511f534a027825 */ /* 0x000fe200078e00ff */
[----:B------:R-:W-:-:S03]  /*db50*/  LOP3.LUT R57, R81, R242, R70, 0x96, !PT ;  /* 0x000000f251397212 */ /* 0x000fc600078e9646 */
[----:B------:R-:W-:-:S04]  /*db60*/  IMAD.WIDE.U32 R130, R73, -0x2daee0ad, RZ ;  /* 0xd2511f5349827825 */ /* 0x000fc800078e00ff */
[----:B------:R-:W-:-:S04]  /*db70*/  IMAD.WIDE.U32 R6, R66, -0x326172a9, RZ ;  /* 0xcd9e8d5742067825 */ /* 0x000fc800078e00ff */
[----:B------:R-:W-:Y:S01]  /*db80*/  IMAD.WIDE.U32 R142, R65, -0x326172a9, RZ ;  /* 0xcd9e8d57418e7825 */ /* 0x000fe200078e00ff */
[----:B------:R-:W-:-:S03]  /*db90*/  LOP3.LUT R120, R3, R241, R148, 0x96, !PT ;  /* 0x000000f103787212 */ /* 0x000fc600078e9694 */
[----:B------:R-:W-:Y:S01]  /*dba0*/  IMAD.WIDE.U32 R54, R75, -0x2daee0ad, RZ ;  /* 0xd2511f534b367825 */ /* 0x000fe200078e00ff */
[----:B------:R-:W-:-:S03]  /*dbb0*/  LOP3.LUT R119, R131, R242, R2, 0x96, !PT ;  /* 0x000000f283777212 */ /* 0x000fc600078e9602 */
[----:B------:R-:W-:Y:S01]  /*dbc0*/  IMAD.WIDE.U32 R70, R77, -0x2daee0ad, RZ ;  /* 0xd2511f534d467825 */ /* 0x000fe200078e00ff */
[----:B------:R-:W-:Y:S02]  /*dbd0*/  LOP3.LUT R121, R7, R233, R132, 0x96, !PT ;  /* 0x000000e907797212 */ /* 0x000fe400078e9684 */
[----:B------:R-:W-:Y:S01]  /*dbe0*/  LOP3.LUT R128, R143, R249, R6, 0x96, !PT ;  /* 0x000000f98f807212 */ /* 0x000fe200078e9606 */
[----:B------:R-:W-:Y:S01]  /*dbf0*/  IMAD.WIDE.U32 R2, R76, -0x2daee0ad, RZ ;  /* 0xd2511f534c027825 */ /* 0x000fe200078e00ff */
[----:B------:R-:W-:Y:S01]  /*dc00*/  ST.E.U16 [R44.64+0x70], R125 ;  /* 0x0000707d2c007985 */ /* 0x000fe2000c10150a */
[----:B------:R-:W-:Y:S02]  /*dc10*/  LOP3.LUT R48, R55, R241, R148, 0x96, !PT ;  /* 0x000000f137307212 */ /* 0x000fe400078e9694 */
[----:B------:R-:W-:Y:S01]  /*dc20*/  IMAD.WIDE.U32 R78, R78, -0x2daee0ad, RZ ;  /* 0xd2511f534e4e7825 */ /* 0x000fe200078e00ff */
[----:B------:R-:W-:Y:S01]  /*dc30*/  ST.E.U16 [R44.64+0x72], R127 ;  /* 0x0000727f2c007985 */ /* 0x000fe2000c10150a */
[----:B------:R-:W-:-:S02]  /*dc40*/  LOP3.LUT R52, R71, R242, R54, 0x96, !PT ;  /* 0x000000f247347212 */ /* 0x000fc400078e9636 */
[----:B------:R-:W-:Y:S01]  /*dc50*/  IMAD.WIDE.U32 R6, R8, -0x326172a9, RZ ;  /* 0xcd9e8d5708067825 */ /* 0x000fe200078e00ff */
[----:B------:R1:W-:Y:S01]  /*dc60*/  ST.E.U16 [R42.64+0x70], R53 ;  /* 0x000070352a007985 */ /* 0x0003e2000c10150a */
[----:B------:R-:W-:-:S03]  /*dc70*/  LOP3.LUT R58, R3, R241, R148, 0x96, !PT ;  /* 0x000000f1033a7212 */ /* 0x000fc600078e9694 */
[----:B------:R-:W-:Y:S01]  /*dc80*/  ST.E.U16 [R42.64+0x72], R64 ;  /* 0x000072402a007985 */ /* 0x000fe2000c10150a */
[----:B------:R-:W-:-:S03]  /*dc90*/  LOP3.LUT R56, R79, R242, R2, 0x96, !PT ;  /* 0x000000f24f387212 */ /* 0x000fc600078e9602 */
[----:B------:R-:W-:Y:S01]  /*dca0*/  ST.E.U16 [R40.64+0x70], R68 ;  /* 0x0000704428007985 */ /* 0x000fe2000c10150a */
[----:B------:R-:W-:-:S03]  /*dcb0*/  LOP3.LUT R8, R7, R233, R132, 0x96, !PT ;  /* 0x000000e907087212 */ /* 0x000fc600078e9684 */
[----:B------:R-:W-:Y:S01]  /*dcc0*/  ST.E.U16 [R40.64+0x72], R67 ;  /* 0x0000724328007985 */ /* 0x000fe2000c10150a */
[----:B------:R-:W-:-:S03]  /*dcd0*/  IMAD.WIDE.U32 R2, R49, -0x326172a9, RZ ;  /* 0xcd9e8d5731027825 */ /* 0x000fc600078e00ff */
[----:B------:R-:W-:Y:S01]  /*dce0*/  ST.E.U16 [R46.64+0x80], R117 ;  /* 0x000080752e007985 */ /* 0x000fe2000c10150a */
[----:B------:R-:W-:-:S03]  /*dcf0*/  IMAD.WIDE.U32 R48, R48, -0x326172a9, RZ ;  /* 0xcd9e8d5730307825 */ /* 0x000fc600078e00ff */
[----:B------:R-:W-:Y:S04]  /*dd00*/  ST.E.U16 [R46.64+0x82], R116 ;  /* 0x000082742e007985 */ /* 0x000fe8000c10150a */
[----:B------:R-:W-:Y:S04]  /*dd10*/  ST.E.U16 [R44.64+0x80], R114 ;  /* 0x000080722c007985 */ /* 0x000fe8000c10150a */
[----:B------:R-:W-:Y:S01]  /*dd20*/  ST.E.U16 [R44.64+0x82], R115 ;  /* 0x000082732c007985 */ /* 0x000fe2000c10150a */
[----:B-1----:R-:W-:-:S03]  /*dd30*/  IMAD.WIDE.U32 R52, R52, -0x326172a9, RZ ;  /* 0xcd9e8d5734347825 */ /* 0x002fc600078e00ff */
[----:B------:R-:W-:Y:S01]  /*dd40*/  ST.E.U16 [R42.64+0x80], R51 ;  /* 0x000080332a007985 */ /* 0x000fe2000c10150a */
[----:B------:R-:W-:-:S03]  /*dd50*/  IMAD.WIDE.U32 R124, R9, -0x326172a9, RZ ;  /* 0xcd9e8d57097c7825 */ /* 0x000fc600078e00ff */
[----:B------:R-:W-:Y:S01]  /*dd60*/  ST.E.U16 [R42.64+0x82], R50 ;  /* 0x000082322a007985 */ /* 0x000fe2000c10150a */
[----:B------:R-:W-:-:S03]  /*dd70*/  IMAD.WIDE.U32 R8, R8, -0x2daee0ad, RZ ;  /* 0xd2511f5308087825 */ /* 0x000fc600078e00ff */
[----:B------:R-:W-:Y:S04]  /*dd80*/  ST.E.U16 [R40.64+0x80], R39 ;  /* 0x0000802728007985 */ /* 0x000fe8000c10150a */
[----:B------:R-:W-:Y:S01]  /*dd90*/  ST.E.U16 [R40.64+0x82], R38 ;  /* 0x0000822628007985 */ /* 0x000fe2000c10150a */
[----:B------:R-:W-:-:S03]  /*dda0*/  IMAD.WIDE.U32 R54, R57, -0x326172a9, RZ ;  /* 0xcd9e8d5739367825 */ /* 0x000fc600078e00ff */
[----:B------:R-:W-:Y:S04]  /*ddb0*/  ST.E.U16 [R46.64+0x90], R113 ;  /* 0x000090712e007985 */ /* 0x000fe8000c10150a */
[----:B------:R-:W-:Y:S01]  /*ddc0*/  ST.E.U16 [R46.64+0x92], R112 ;  /* 0x000092702e007985 */ /* 0x000fe2000c10150a */
[----:B------:R-:W-:-:S03]  /*ddd0*/  LOP3.LUT R7, R49, R233, R174, 0x96, !PT ;  /* 0x000000e931077212 */ /* 0x000fc600078e96ae */
[----:B------:R-:W-:Y:S01]  /*dde0*/  ST.E.U16 [R44.64+0x90], R110 ;  /* 0x0000906e2c007985 */ /* 0x000fe2000c10150a */
[----:B------:R-:W-:-:S03]  /*ddf0*/  LOP3.LUT R48, R53, R249, R48, 0x96, !PT ;  /* 0x000000f935307212 */ /* 0x000fc600078e9630 */
[----:B------:R-:W-:Y:S04]  /*de00*/  ST.E.U16 [R44.64+0x92], R111 ;  /* 0x0000926f2c007985 */ /* 0x000fe8000c10150a */
[----:B------:R-:W-:Y:S04]  /*de10*/  ST.E.U16 [R42.64+0x90], R37 ;  /* 0x000090252a007985 */ /* 0x000fe8000c10150a */
[----:B------:R-:W-:Y:S04]  /*de20*/  ST.E.U16 [R42.64+0x92], R36 ;  /* 0x000092242a007985 */ /* 0x000fe8000c10150a */
[----:B------:R-:W-:Y:S04]  /*de30*/  ST.E.U16 [R40.64+0x90], R35 ;  /* 0x0000902328007985 */ /* 0x000fe8000c10150a */
[----:B------:R-:W-:Y:S01]  /*de40*/  ST.E.U16 [R40.64+0x92], R34 ;  /* 0x0000922228007985 */ /* 0x000fe2000c10150a */
[----:B------:R-:W-:-:S03]  /*de50*/  LOP3.LUT R59, R3, R233, R132, 0x96, !PT ;  /* 0x000000e9033b7212 */ /* 0x000fc600078e9684 */
[----:B------:R-:W-:Y:S01]  /*de60*/  ST.E.U16 [R46.64+0xa0], R109 ;  /* 0x0000a06d2e007985 */ /* 0x000fe2000c10150a */
        /* <DEDUP_REMOVED lines=9> */
[----:B------:R-:W-:Y:S01]  /*df00*/  ST.E.U16 [R42.64+0xa2], R32 ;  /* 0x0000a2202a007985 */ /* 0x000fe2000c10150a */
[----:B------:R-:W-:-:S03]  /*df10*/  IMAD.WIDE.U32 R6, R7, -0x2daee0ad, RZ ;  /* 0xd2511f5307067825 */ /* 0x000fc600078e00ff */
[----:B------:R-:W-:Y:S01]  /*df20*/  ST.E.U16 [R40.64+0xa0], R31 ;  /* 0x0000a01f28007985 */ /* 0x000fe2000c10150a */
[----:B------:R-:W-:-:S03]  /*df30*/  IMAD.WIDE.U32 R72, R48, -0x2daee0ad, RZ ;  /* 0xd2511f5330487825 */ /* 0x000fc600078e00ff */
[----:B------:R-:W-:Y:S04]  /*df40*/  ST.E.U16 [R40.64+0xa2], R30 ;  /* 0x0000a21e28007985 */ /* 0x000fe8000c10150a */
[----:B------:R-:W-:Y:S04]  /*df50*/  ST.E.U16 [R46.64+0xb0], R105 ;  /* 0x0000b0692e007985 */ /* 0x000fe8000c10150a */
[----:B------:R-:W-:Y:S04]  /*df60*/  ST.E.U16 [R46.64+0xb2], R104 ;  /* 0x0000b2682e007985 */ /* 0x000fe8000c10150a */
[----:B------:R-:W-:Y:S04]  /*df70*/  ST.E.U16 [R44.64+0xb0], R103 ;  /* 0x0000b0672c007985 */ /* 0x000fe8000c10150a */
[----:B------:R-:W-:Y:S01]  /*df80*/  ST.E.U16 [R44.64+0xb2], R102 ;  /* 0x0000b2662c007985 */ /* 0x000fe2000c10150a */
[----:B------:R-:W-:-:S03]  /*df90*/  LOP3.LUT R84, R123, R249, R2, 0x96, !PT ;  /* 0x000000f97b547212 */ /* 0x000fc600078e9602 */
        /* <DEDUP_REMOVED lines=15> */
[----:B------:R-:W-:-:S03]  /*e090*/  IMAD.WIDE.U32 R6, R7, -0x326172a9, RZ ;  /* 0xcd9e8d5707067825 */ /* 0x000fc600078e00ff */
[----:B------:R-:W-:Y:S01]  /*e0a0*/  ST.E.U16 [R46.64+0xd0], R97 ;  /* 0x0000d0612e007985 */ /* 0x000fe2000c10150a */
[----:B------:R-:W-:-:S03]  /*e0b0*/  IMAD.WIDE.U32 R2, R2, -0x326172a9, RZ ;  /* 0xcd9e8d5702027825 */ /* 0x000fc600078e00ff */
[----:B------:R-:W-:Y:S04]  /*e0c0*/  ST.E.U16 [R46.64+0xd2], R96 ;  /* 0x0000d2602e007985 */ /* 0x000fe8000c10150a */
[----:B------:R-:W-:Y:S04]  /*e0d0*/  ST.E.U16 [R44.64+0xd0], R94 ;  /* 0x0000d05e2c007985 */ /* 0x000fe8000c10150a */
[----:B------:R-:W-:Y:S01]  /*e0e0*/  ST.E.U16 [R44.64+0xd2], R95 ;  /* 0x0000d25f2c007985 */ /* 0x000fe2000c10150a */
[----:B------:R-:W-:-:S03]  /*e0f0*/  IMAD.WIDE.U32 R74, R9, -0x2daee0ad, RZ ;  /* 0xd2511f53094a7825 */ /* 0x000fc600078e00ff */
[----:B------:R-:W-:Y:S04]  /*e100*/  ST.E.U16 [R42.64+0xd0], R21 ;  /* 0x0000d0152a007985 */ /* 0x000fe8000c10150a */
[----:B------:R-:W-:Y:S04]  /*e110*/  ST.E.U16 [R42.64+0xd2], R20 ;  /* 0x0000d2142a007985 */ /* 0x000fe8000c10150a */
[----:B------:R-:W-:Y:S04]  /*e120*/  ST.E.U16 [R40.64+0xd0], R19 ;  /* 0x0000d01328007985 */ /* 0x000fe8000c10150a */
[----:B------:R-:W-:Y:S04]  /*e130*/  ST.E.U16 [R40.64+0xd2], R18 ;  /* 0x0000d21228007985 */ /* 0x000fe8000c10150a */
[----:B------:R-:W-:Y:S04]  /*e140*/  ST.E.U16 [R46.64+0xe0], R93 ;  /* 0x0000e05d2e007985 */ /* 0x000fe8000c10150a */
[----:B------:R-:W-:Y:S01]  /*e150*/  ST.E.U16 [R46.64+0xe2], R92 ;  /* 0x0000e25c2e007985 */ /* 0x000fe2000c10150a */
[----:B------:R-:W-:-:S03]  /*e160*/  IMAD.SHL.U32 R236, R236, 0x2, RZ ;  /* 0x00000002ecec7824 */ /* 0x000fc600078e00ff */
[----:B------:R-:W-:Y:S04]  /*e170*/  ST.E.U16 [R44.64+0xe0], R91 ;  /* 0x0000e05b2c007985 */ /* 0x000fe8000c10150a */
[----:B------:R-:W-:Y:S04]  /*e180*/  ST.E.U16 [R44.64+0xe2], R90 ;  /* 0x0000e25a2c007985 */ /* 0x000fe8000c10150a */
[----:B------:R-:W-:Y:S04]  /*e190*/  ST.E.U16 [R42.64+0xe0], R17 ;  /* 0x0000e0112a007985 */ /* 0x000fe8000c10150a */
[----:B------:R-:W-:Y:S01]  /*e1a0*/  ST.E.U16 [R42.64+0xe2], R16 ;  /* 0x0000e2102a007985 */ /* 0x000fe2000c10150a */
[----:B------:R-:W-:-:S03]  /*e1b0*/  LOP3.LUT R53, R75, R243, R8, 0x96, !PT ;  /* 0x000000f34b357212 */ /* 0x000fc600078e9608 */
[----:B------:R1:W-:Y:S01]  /*e1c0*/  ST.E.U16 [R40.64+0xe2], R0 ;  /* 0x0000e20028007985 */ /* 0x0003e2000c10150a */
[----:B------:R-:W-:-:S03]  /*e1d0*/  IMAD.WIDE.U32 R8, R49, -0x326172a9, RZ ;  /* 0xcd9e8d5731087825 */ /* 0x000fc600078e00ff */
[----:B------:R2:W-:Y:S01]  /*e1e0*/  ST.E.U16 [R40.64+0xe0], R5 ;  /* 0x0000e00528007985 */ /* 0x0005e2000c10150a */
[----:B------:R-:W-:-:S03]  /*e1f0*/  IMAD.MOV.U32 R156, RZ, RZ, R238 ;  /* 0x000000ffff9c7224 */ /* 0x000fc600078e00ee */
[----:B------:R-:W-:Y:S01]  /*e200*/  ST.E.U16 [R46.64+0xf0], R89 ;  /* 0x0000f0592e007985 */ /* 0x000fe2000c10150a */
[----:B------:R-:W-:-:S03]  /*e210*/  IMAD R238, R4, 0x2, R236 ;  /* 0x0000000204ee7824 */ /* 0x000fc600078e02ec */
[----:B------:R-:W-:Y:S01]  /*e220*/  ST.E.U16 [R46.64+0xf2], R88 ;  /* 0x0000f2582e007985 */ /* 0x000fe2000c10150a */
[----:B------:R-:W-:-:S03]  /*e230*/  SHF.R.U32.HI R4, RZ, 0x10, R2 ;  /* 0x00000010ff047819 */ /* 0x000fc60000011602 */
[----:B------:R-:W-:Y:S04]  /*e240*/  ST.E.U16 [R44.64+0xf0], R87 ;  /* 0x0000f0572c007985 */ /* 0x000fe8000c10150a */
[----:B------:R-:W-:Y:S04]  /*e250*/  ST.E.U16 [R44.64+0xf2], R86 ;  /* 0x0000f2562c007985 */ /* 0x000fe8000c10150a */
[----:B------:R-:W-:Y:S01]  /*e260*/  ST.E.U16 [R42.64+0xf0], R15 ;  /* 0x0000f00f2a007985 */ /* 0x000fe2000c10150a */
[----:B-1----:R-:W-:Y:S02]  /*e270*/  LOP3.LUT R0, R3, R177, R6, 0x96, !PT ;  /* 0x000000b103007212 */ /* 0x002fe400078e9606 */
[----:B------:R-:W-:Y:S01]  /*e280*/  LOP3.LUT R3, R2, 0xffff, RZ, 0xc0, !PT ;  /* 0x0000ffff02037812 */ /* 0x000fe200078ec0ff */
[----:B------:R1:W-:Y:S04]  /*e290*/  ST.E.U16 [R42.64+0xf2], R14 ;  /* 0x0000f20e2a007985 */ /* 0x0003e8000c10150a */
[----:B------:R3:W-:Y:S04]  /*e2a0*/  ST.E.U16 [R40.64+0xf0], R11 ;  /* 0x0000f00b28007985 */ /* 0x0007e8000c10150a */
[----:B------:R4:W-:Y:S01]  /*e2b0*/  ST.E.U16 [R40.64+0xf2], R10 ;  /* 0x0000f20a28007985 */ /* 0x0009e2000c10150a */
[----:B------:R-:W-:-:S02]  /*e2c0*/  LOP3.LUT R54, R9, R245, R54, 0x96, !PT ;  /* 0x000000f509367212 */ /* 0x000fc400078e9636 */
[----:B------:R-:W-:Y:S01]  /*e2d0*/  LOP3.LUT R9, R4, 0xff, RZ, 0xc0, !PT ;  /* 0x000000ff04097812 */ /* 0x000fe200078ec0ff */
[----:B------:R-:W4:Y:S01]  /*e2e0*/  LDSM.16.MT88.4 R24, [R236+0x4000] ;  /* 0x00400000ec18783b */ /* 0x000f220000004200 */
[----:B------:R-:W-:Y:S02]  /*e2f0*/  LOP3.LUT R6, R0, 0xff, RZ, 0xc0, !PT ;  /* 0x000000ff00067812 */ /* 0x000fe400078ec0ff */
[----:B--2---:R-:W-:Y:S01]  /*e300*/  SHF.R.U32.HI R5, RZ, 0x18, R0 ;  /* 0x00000018ff057819 */ /* 0x004fe20000011600 */
[----:B------:R-:W2:Y:S01]  /*e310*/  LDSM.16.MT88.4 R28, [R238+0x4000] ;  /* 0x00400000ee1c783b */ /* 0x000ea20000004200 */
[----:B------:R-:W-:Y:S01]  /*e320*/  PRMT R20, R191, 0x7054, R191 ;  /* 0x00007054bf147816 */ /* 0x000fe200000000bf */
[----:B------:R-:W-:Y:S02]  /*e330*/  IMAD.WIDE.U32 R32, R59, -0x2daee0ad, RZ ;  /* 0xd2511f533b207825 */ /* 0x000fe400078e00ff */
[----:B------:R-:W2:Y:S01]  /*e340*/  LDSM.16.MT88.4 R36, [R236+0x4400] ;  /* 0x00440000ec24783b */ /* 0x000ea20000004200 */
[----:B-1----:R-:W-:-:S02]  /*e350*/  LOP3.LUT R14, R7, R245, R52, 0x96, !PT ;  /* 0x000000f5070e7212 */ /* 0x002fc400078e9634 */
[----:B------:R-:W-:Y:S02]  /*e360*/  SHF.R.U32.HI R7, RZ, 0x8, R3 ;  /* 0x00000008ff077819 */ /* 0x000fe40000011603 */
[----:B---3--:R-:W-:Y:S02]  /*e370*/  LOP3.LUT R11, R2, 0xff, RZ, 0xc0, !PT ;  /* 0x000000ff020b7812 */ /* 0x008fe400078ec0ff */
[----:B------:R-:W-:Y:S02]  /*e380*/  SHF.R.U32.HI R3, RZ, 0x10, R0 ;  /* 0x00000010ff037819 */ /* 0x000fe40000011600 */
[----:B----4-:R-:W-:Y:S02]  /*e390*/  SHF.R.U32.HI R10, RZ, 0x18, R2 ;  /* 0x00000018ff0a7819 */ /* 0x010fe40000011602 */
[----:B------:R-:W-:Y:S02]  /*e3a0*/  LOP3.LUT R2, R0, 0xffff, RZ, 0xc0, !PT ;  /* 0x0000ffff00027812 */ /* 0x000fe400078ec0ff */
[----:B------:R-:W-:-:S02]  /*e3b0*/  LOP3.LUT R0, R3, 0xff, RZ, 0xc0, !PT ;  /* 0x000000ff03007812 */ /* 0x000fc400078ec0ff */
[----:B------:R-:W-:Y:S02]  /*e3c0*/  SHF.R.U32.HI R2, RZ, 0x8, R2 ;  /* 0x00000008ff027819 */ /* 0x000fe40000011602 */
[----:B------:R-:W-:Y:S02]  /*e3d0*/  PRMT R4, R11, 0x5410, R7 ;  /* 0x000054100b047816 */ /* 0x000fe40000000007 */
[----:B------:R-:W-:Y:S02]  /*e3e0*/  PRMT R7, R9, 0x5410, R10 ;  /* 0x0000541009077816 */ /* 0x000fe4000000000a */
[----:B------:R-:W-:Y:S01]  /*e3f0*/  PRMT R6, R6, 0x5410, R2 ;  /* 0x0000541006067816 */ /* 0x000fe20000000002 */
[----:B------:R-:W-:Y:S01]  /*e400*/  IMAD.WIDE.U32 R2, R53, -0x326172a9, RZ ;  /* 0xcd9e8d5735027825 */ /* 0x000fe200078e00ff */
[----:B------:R-:W-:Y:S01]  /*e410*/  PRMT R0, R0, 0x5410, R5 ;  /* 0x0000541000007816 */ /* 0x000fe20000000005 */
[--C-:B------:R-:W-:Y:S02]  /*e420*/  HSET2.LE.AND R5, R7, R20.reuse, PT ;  /* 0x0000001407057233 */ /* 0x100fe40003803000 */
[----:B------:R-:W-:-:S02]  /*e430*/  HSET2.LE.AND R6, R6, R20, PT ;  /* 0x0000001406067233 */ /* 0x000fc40003803000 */
[--C-:B------:R-:W-:Y:S01]  /*e440*/  HSET2.LE.AND R7, R0, R20.reuse, PT ;  /* 0x0000001400077233 */ /* 0x100fe20003803000 */
[----:B------:R-:W-:Y:S01]  /*e450*/  LOP3.LUT R0, R3, R177, R8, 0x96, !PT ;  /* 0x000000b103007212 */ /* 0x000fe200078e9608 */
[----:B------:R-:W-:Y:S01]  /*e460*/  HSET2.LE.AND R4, R4, R20, PT ;  /* 0x0000001404047233 */ /* 0x000fe20003803000 */
[----:B------:R-:W-:Y:S02]  /*e470*/  LOP3.LUT R3, R2, 0xffff, RZ, 0xc0, !PT ;  /* 0x0000ffff02037812 */ /* 0x000fe400078ec0ff */
[----:B------:R-:W-:Y:S02]  /*e480*/  LOP3.LUT R11, R158, R5, RZ, 0xc0, !PT ;  /* 0x000000059e0b7212 */ /* 0x000fe400078ec0ff */
[----:B------:R-:W-:Y:S02]  /*e490*/  LOP3.LUT R8, R161, R6, RZ, 0xc0, !PT ;  /* 0x00000006a1087212 */ /* 0x000fe400078ec0ff */
[----:B------:R-:W-:Y:S02]  /*e4a0*/  LOP3.LUT R5, R2, 0xff, RZ, 0xc0, !PT ;  /* 0x000000ff02057812 */ /* 0x000fe400078ec0ff */
[----:B------:R-:W-:-:S02]  /*e4b0*/  SHF.R.U32.HI R3, RZ, 0x8, R3 ;  /* 0x00000008ff037819 */ /* 0x000fc40000011603 */
[--C-:B------:R-:W-:Y:S02]  /*e4c0*/  SHF.R.U32.HI R6, RZ, 0x10, R2.reuse ;  /* 0x00000010ff067819 */ /* 0x100fe40000011602 */
[----:B------:R-:W-:Y:S02]  /*e4d0*/  LOP3.LUT R10, R159, R4, RZ, 0xc0, !PT ;  /* 0x000000049f0a7212 */ /* 0x000fe400078ec0ff */
[----:B------:R-:W-:Y:S02]  /*e4e0*/  SHF.R.U32.HI R4, RZ, 0x18, R2 ;  /* 0x00000018ff047819 */ /* 0x000fe40000011602 */
[----:B------:R-:W-:Y:S02]  /*e4f0*/  PRMT R2, R5, 0x5410, R3 ;  /* 0x0000541005027816 */ /* 0x000fe40000000003 */
[----:B------:R-:W-:Y:S02]  /*e500*/  LOP3.LUT R6, R6, 0xff, RZ, 0xc0, !PT ;  /* 0x000000ff06067812 */ /* 0x000fe400078ec0ff */
[----:B------:R-:W-:-:S02]  /*e510*/  LOP3.LUT R3, R0, 0xffff, RZ, 0xc0, !PT ;  /* 0x0000ffff00037812 */ /* 0x000fc400078ec0ff */
[----:B------:R-:W-:Y:S02]  /*e520*/  PRMT R6, R6, 0x5410, R4 ;  /* 0x0000541006067816 */ /* 0x000fe40000000004 */
[----:B------:R-:W-:Y:S02]  /*e530*/  LOP3.LUT R5, R0, 0xff, RZ, 0xc0, !PT ;  /* 0x000000ff00057812 */ /* 0x000fe400078ec0ff */
[----:B------:R-:W-:Y:S02]  /*e540*/  SHF.R.U32.HI R3, RZ, 0x8, R3 ;  /* 0x00000008ff037819 */ /* 0x000fe40000011603 */
[----:B------:R-:W-:Y:S02]  /*e550*/  SHF.R.U32.HI R4, RZ, 0x10, R0 ;  /* 0x00000010ff047819 */ /* 0x000fe40000011600 */
[----:B------:R-:W-:Y:S02]  /*e560*/  LOP3.LUT R9, R160, R7, RZ, 0xc0, !PT ;  /* 0x00000007a0097212 */ /* 0x000fe400078ec0ff */
[----:B------:R-:W-:-:S02]  /*e570*/  PRMT R3, R5, 0x5410, R3 ;  /* 0x0000541005037816 */ /* 0x000fc40000000003 */
[----:B------:R-:W-:Y:S02]  /*e580*/  SHF.R.U32.HI R7, RZ, 0x18, R0 ;  /* 0x00000018ff077819 */ /* 0x000fe40000011600 */
[----:B------:R-:W-:Y:S01]  /*e590*/  LOP3.LUT R4, R4, 0xff, RZ, 0xc0, !PT ;  /* 0x000000ff04047812 */ /* 0x000fe200078ec0ff */
[--C-:B------:R-:W-:Y:S02]  /*e5a0*/  HSET2.LE.AND R0, R2, R20.reuse, PT ;  /* 0x0000001402007233 */ /* 0x100fe40003803000 */
[--C-:B------:R-:W-:Y:S01]  /*e5b0*/  HSET2.LE.AND R2, R6, R20.reuse, PT ;  /* 0x0000001406027233 */ /* 0x100fe20003803000 */
[----:B------:R-:W-:Y:S01]  /*e5c0*/  PRMT R4, R4, 0x5410, R7 ;  /* 0x0000541004047816 */ /* 0x000fe20000000007 */
[--C-:B------:R-:W-:Y:S01]  /*e5d0*/  HSET2.LE.AND R3, R3, R20.reuse, PT ;  /* 0x0000001403037233 */ /* 0x100fe20003803000 */
[----:B------:R-:W-:Y:S02]  /*e5e0*/  LOP3.LUT R18, R156, R0, RZ, 0xc0, !PT ;  /* 0x000000009c127212 */ /* 0x000fe400078ec0ff */
[----:B------:R-:W-:Y:S01]  /*e5f0*/  LOP3.LUT R19, R157, R2, RZ, 0xc0, !PT ;  /* 0x000000029d137212 */ /* 0x000fe200078ec0ff */
[----:B------:R-:W-:Y:S01]  /*e600*/  HSET2.LE.AND R0, R4, R20, PT ;  /* 0x0000001404007233 */ /* 0x000fe20003803000 */
[----:B------:R-:W-:Y:S01]  /*e610*/  LOP3.LUT R16, R252, R3, RZ, 0xc0, !PT ;  /* 0x00000003fc107212 */ /* 0x000fe200078ec0ff */
[----:B------:R-:W-:-:S03]  /*e620*/  IMAD.WIDE.U32 R2, R14, -0x2daee0ad, RZ ;  /* 0xd2511f530e027825 */ /* 0x000fc600078e00ff */
[----:B------:R-:W-:Y:S02]  /*e630*/  LOP3.LUT R17, R250, R0, RZ, 0xc0, !PT ;  /* 0x00000000fa117212 */ /* 0x000fe400078ec0ff */
[----:B------:R-:W-:Y:S01]  /*e640*/  LOP3.LUT R0, R3, R173, R72, 0x96, !PT ;  /* 0x000000ad03007212 */ /* 0x000fe200078e9648 */
[----:B------:R-:W-:Y:S01]  /*e650*/  HMMA.16816.F32 R64, R8, R24, RZ ;  /* 0x000000180840723c */ /* 0x000fe200000018ff */
[----:B------:R-:W-:Y:S01]  /*e660*/  SHF.R.U32.HI R7, RZ, 0x10, R2 ;  /* 0x00000010ff077819 */ /* 0x000fe20000011602 */
[----:B------:R-:W-:Y:S01]  /*e670*/  IMAD.WIDE.U32 R22, R55, -0x2daee0ad, RZ ;  /* 0xd2511f5337167825 */ /* 0x000fe200078e00ff */
[----:B------:R-:W-:-:S03]  /*e680*/  LOP3.LUT R3, R2, 0xffff, RZ, 0xc0, !PT ;  /* 0x0000ffff02037812 */ /* 0x000fc600078ec0ff */
[----:B------:R-:W-:Y:S02]  /*e690*/  IMAD.WIDE.U32 R4, R54, -0x2daee0ad, RZ ;  /* 0xd2511f5336047825 */ /* 0x000fe400078e00ff */
[----:B--2---:R-:W-:Y:S01]  /*e6a0*/  HMMA.16816.F32 R68, R8, R28, RZ ;  /* 0x0000001c0844723c */ /* 0x004fe200000018ff */
[----:B------:R-:W1:Y:S01]  /*e6b0*/  LDSM.16.MT88.4 R52, [R238+0x4400] ;  /* 0x00440000ee34783b */ /* 0x000e620000004200 */
[----:B------:R-:W-:-:S06]  /*e6c0*/  SHF.R.U32.HI R3, RZ, 0x8, R3 ;  /* 0x00000008ff037819 */ /* 0x000fcc0000011603 */
[C---:B------:R-:W-:Y:S08]  /*e6d0*/  HMMA.16816.F32 R56, R8.reuse, R26, RZ ;  /* 0x0000001a0838723c */ /* 0x040ff000000018ff */
[----:B------:R-:W-:Y:S07]  /*e6e0*/  HMMA.16816.F32 R48, R8, R30, RZ ;  /* 0x0000001e0830723c */ /* 0x000fee00000018ff */
[----:B------:R-:W-:-:S02]  /*e6f0*/  LOP3.LUT R11, R2, 0xff, RZ, 0xc0, !PT ;  /* 0x000000ff020b7812 */ /* 0x000fc400078ec0ff */
[----:B------:R-:W-:Y:S02]  /*e700*/  SHF.R.U32.HI R10, RZ, 0x18, R2 ;  /* 0x00000018ff0a7819 */ /* 0x000fe40000011602 */
[C---:B------:R-:W-:Y:S02]  /*e710*/  LOP3.LUT R2, R0.reuse, 0xffff, RZ, 0xc0, !PT ;  /* 0x0000ffff00027812 */ /* 0x040fe400078ec0ff */
[----:B------:R-:W-:Y:S02]  /*e720*/  LOP3.LUT R8, R7, 0xff, RZ, 0xc0, !PT ;  /* 0x000000ff07087812 */ /* 0x000fe400078ec0ff */
[----:B------:R-:W-:Y:S02]  /*e730*/  LOP3.LUT R9, R0, 0xff, RZ, 0xc0, !PT ;  /* 0x000000ff00097812 */ /* 0x000fe400078ec0ff */
[----:B------:R-:W-:Y:S02]  /*e740*/  SHF.R.U32.HI R7, RZ, 0x8, R2 ;  /* 0x00000008ff077819 */ /* 0x000fe40000011602 */
[----:B------:R-:W-:-:S02]  /*e750*/  SHF.R.U32.HI R2, RZ, 0x10, R0 ;  /* 0x00000010ff027819 */ /* 0x000fc40000011600 */
[----:B------:R-:W-:Y:S02]  /*e760*/  PRMT R10, R8, 0x5410, R10 ;  /* 0x00005410080a7816 */ /* 0x000fe4000000000a */
[----:B------:R-:W-:Y:S02]  /*e770*/  PRMT R11, R11, 0x5410, R3 ;  /* 0x000054100b0b7816 */ /* 0x000fe40000000003 */
[----:B------:R-:W-:Y:S02]  /*e780*/  PRMT R3, R9, 0x5410, R7 ;  /* 0x0000541009037816 */ /* 0x000fe40000000007 */
[----:B------:R-:W-:Y:S02]  /*e790*/  SHF.R.U32.HI R8, RZ, 0x18, R0 ;  /* 0x00000018ff087819 */ /* 0x000fe40000011600 */
[----:B------:R-:W-:Y:S01]  /*e7a0*/  LOP3.LUT R7, R2, 0xff, RZ, 0xc0, !PT ;  /* 0x000000ff02077812 */ /* 0x000fe200078ec0ff */
[--C-:B------:R-:W-:Y:S02]  /*e7b0*/  HSET2.LE.AND R2, R10, R20.reuse, PT ;  /* 0x000000140a027233 */ /* 0x100fe40003803000 */
[--C-:B------:R-:W-:Y:S01]  /*e7c0*/  HSET2.LE.AND R0, R11, R20.reuse, PT ;  /* 0x000000140b007233 */ /* 0x100fe20003803000 */
[----:B------:R-:W-:Y:S01]  /*e7d0*/  PRMT R7, R7, 0x5410, R8 ;  /* 0x0000541007077816 */ /* 0x000fe20000000008 */
[----:B------:R-:W-:Y:S01]  /*e7e0*/  HSET2.LE.AND R3, R3, R20, PT ;  /* 0x0000001403037233 */ /* 0x000fe20003803000 */
[----:B------:R-:W-:-:S02]  /*e7f0*/  LOP3.LUT R11, R163, R2, RZ, 0xc0, !PT ;  /* 0x00000002a30b7212 */ /* 0x000fc400078ec0ff */
[----:B------:R-:W-:Y:S01]  /*e800*/  SHF.R.U32.HI R2, RZ, 0x10, R4 ;  /* 0x00000010ff027819 */ /* 0x000fe20000011604 */
[----:B------:R-:W-:Y:S01]  /*e810*/  HSET2.LE.AND R7, R7, R20, PT ;  /* 0x0000001407077233 */ /* 0x000fe20003803000 */
[----:B------:R-:W-:Y:S02]  /*e820*/  LOP3.LUT R6, R5, R173, R74, 0x96, !PT ;  /* 0x000000ad05067212 */ /* 0x000fe400078e964a */
[----:B------:R-:W-:Y:S02]  /*e830*/  LOP3.LUT R10, R162, R0, RZ, 0xc0, !PT ;  /* 0x00000000a20a7212 */ /* 0x000fe400078ec0ff */
[----:B------:R-:W-:Y:S02]  /*e840*/  LOP3.LUT R8, R165, R3, RZ, 0xc0, !PT ;  /* 0x00000003a5087212 */ /* 0x000fe400078ec0ff */
[----:B------:R-:W-:Y:S02]  /*e850*/  LOP3.LUT R0, R4, 0xffff, RZ, 0xc0, !PT ;  /* 0x0000ffff04007812 */ /* 0x000fe400078ec0ff */
[----:B------:R-:W-:-:S02]  /*e860*/  LOP3.LUT R3, R2, 0xff, RZ, 0xc0, !PT ;  /* 0x000000ff02037812 */ /* 0x000fc400078ec0ff */
[----:B------:R-:W-:Y:S02]  /*e870*/  SHF.R.U32.HI R2, RZ, 0x10, R6 ;  /* 0x00000010ff027819 */ /* 0x000fe40000011606 */
[----:B------:R-:W-:Y:S02]  /*e880*/  LOP3.LUT R9, R164, R7, RZ, 0xc0, !PT ;  /* 0x00000007a4097212 */ /* 0x000fe400078ec0ff */
[----:B------:R-:W-:Y:S01]  /*e890*/  SHF.R.U32.HI R5, RZ, 0x8, R0 ;  /* 0x00000008ff057819 */ /* 0x000fe20000011600 */
[----:B------:R-:W-:Y:S01]  /*e8a0*/  IMAD.WIDE.U32 R102, R84, -0x2daee0ad, RZ ;  /* 0xd2511f5354667825 */ /* 0x000fe200078e00ff */
[C---:B------:R-:W-:Y:S02]  /*e8b0*/  LOP3.LUT R0, R6.reuse, 0xffff, RZ, 0xc0, !PT ;  /* 0x0000ffff06007812 */ /* 0x040fe400078ec0ff */
[----:B------:R-:W-:Y:S02]  /*e8c0*/  LOP3.LUT R7, R6, 0xff, RZ, 0xc0, !PT ;  /* 0x000000ff06077812 */ /* 0x000fe400078ec0ff */
[----:B------:R-:W-:-:S02]  /*e8d0*/  LOP3.LUT R15, R4, 0xff, RZ, 0xc0, !PT ;  /* 0x000000ff040f7812 */ /* 0x000fc400078ec0ff */
[----:B------:R-:W-:Y:S02]  /*e8e0*/  SHF.R.U32.HI R14, RZ, 0x18, R4 ;  /* 0x00000018ff0e7819 */ /* 0x000fe40000011604 */
[----:B------:R-:W-:Y:S02]  /*e8f0*/  SHF.R.U32.HI R6, RZ, 0x18, R6 ;  /* 0x00000018ff067819 */ /* 0x000fe40000011606 */
[----:B------:R-:W-:Y:S01]  /*e900*/  LOP3.LUT R2, R2, 0xff, RZ, 0xc0, !PT ;  /* 0x000000ff02027812 */ /* 0x000fe200078ec0ff */
[----:B------:R-:W-:Y:S01]  /*e910*/  HMMA.16816.F32 R92, R16, R26, RZ ;  /* 0x0000001a105c723c */ /* 0x000fe200000018ff */
[-C--:B------:R-:W-:Y:S02]  /*e920*/  LOP3.LUT R33, R33, R251.reuse, R82, 0x96, !PT ;  /* 0x000000fb21217212 */ /* 0x080fe400078e9652 */
[----:B------:R-:W-:Y:S02]  /*e930*/  LOP3.LUT R21, R23, R251, R78, 0x96, !PT ;  /* 0x000000fb17157212 */ /* 0x000fe400078e964e */
[----:B------:R-:W-:-:S02]  /*e940*/  SHF.R.U32.HI R4, RZ, 0x8, R0 ;  /* 0x00000008ff047819 */ /* 0x000fc40000011600 */
[----:B------:R-:W-:Y:S01]  /*e950*/  PRMT R0, R15, 0x5410, R5 ;  /* 0x000054100f007816 */ /* 0x000fe20000000005 */
[----:B------:R-:W-:Y:S01]  /*e960*/  HMMA.16816.F32 R76, R16, R24, RZ ;  /* 0x00000018104c723c */ /* 0x000fe200000018ff */
[----:B------:R-:W-:Y:S02]  /*e970*/  PRMT R3, R3, 0x5410, R14 ;  /* 0x0000541003037816 */ /* 0x000fe4000000000e */
[----:B------:R-:W-:-:S05]  /*e980*/  PRMT R2, R2, 0x5410, R6 ;  /* 0x0000541002027816 */ /* 0x000fca0000000006 */
[----:B------:R-:W-:Y:S01]  /*e990*/  HMMA.16816.F32 R72, R16, R28, RZ ;  /* 0x0000001c1048723c */ /* 0x000fe200000018ff */
[----:B------:R-:W-:Y:S01]  /*e9a0*/  PRMT R5, R7, 0x5410, R4 ;  /* 0x0000541007057816 */ /* 0x000fe20000000004 */
[----:B------:R-:W-:-:S06]  /*e9b0*/  HSET2.LE.AND R0, R0, R20, PT ;  /* 0x0000001400007233 */ /* 0x000fcc0003803000 */
[----:B------:R-:W-:Y:S01]  /*e9c0*/  HMMA.16816.F32 R80, R16, R30, RZ ;  /* 0x0000001e1050723c */ /* 0x000fe200000018ff */
[--C-:B------:R-:W-:Y:S01]  /*e9d0*/  HSET2.LE.AND R4, R3, R20.reuse, PT ;  /* 0x0000001403047233 */ /* 0x100fe20003803000 */
[----:B------:R-:W-:Y:S01]  /*e9e0*/  IMAD.WIDE.U32 R100, R118, -0x2daee0ad, RZ ;  /* 0xd2511f5376647825 */ /* 0x000fe200078e00ff */
[----:B------:R-:W-:Y:S01]  /*e9f0*/  HSET2.LE.AND R6, R2, R20, PT ;  /* 0x0000001402067233 */ /* 0x000fe20003803000 */
[----:B------:R-:W2:Y:S03]  /*ea00*/  LDSM.16.MT88.4 R28, [R236+0x4800] ;  /* 0x00480000ec1c783b */ /* 0x000ea60000004200 */
[----:B------:R-:W-:Y:S01]  /*ea10*/  LOP3.LUT R16, R103, R243, R22, 0x96, !PT ;  /* 0x000000f367107212 */ /* 0x000fe200078e9616 */
[----:B------:R-:W-:Y:S04]  /*ea20*/  HMMA.16816.F32 R24, R8, R38, R56 ;  /* 0x000000260818723c */ /* 0x000fe80000001838 */
[----:B------:R-:W-:Y:S01]  /*ea30*/  IMAD.WIDE.U32 R2, R16, -0x326172a9, RZ ;  /* 0xcd9e8d5710027825 */ /* 0x000fe200078e00ff */
[----:B------:R-:W-:-:S03]  /*ea40*/  LOP3.LUT R18, R248, R0, RZ, 0xc0, !PT ;  /* 0x00000000f8127212 */ /* 0x000fc600078ec0ff */
[----:B------:R-:W-:Y:S01]  /*ea50*/  HMMA.16816.F32 R84, R8, R36, R64 ;  /* 0x000000240854723c */ /* 0x000fe20000001840 */
[----:B------:R-:W-:Y:S01]  /*ea60*/  LOP3.LUT R0, R2, 0xffff, RZ, 0xc0, !PT ;  /* 0x0000ffff02007812 */ /* 0x000fe200078ec0ff */
[----:B------:R-:W-:Y:S01]  /*ea70*/  HSET2.LE.AND R5, R5, R20, PT ;  /* 0x0000001405057233 */ /* 0x000fe20003803000 */
[----:B------:R-:W-:-:S05]  /*ea80*/  LOP3.LUT R19, R237, R4, RZ, 0xc0, !PT ;  /* 0x00000004ed137212 */ /* 0x000fca00078ec0ff */
[----:B-1----:R-:W-:Y:S01]  /*ea90*/  HMMA.16816.F32 R88, R8, R52, R68 ;  /* 0x000000340858723c */ /* 0x002fe20000001844 */
[----:B------:R-:W-:-:S07]  /*eaa0*/  SHF.R.U32.HI R4, RZ, 0x8, R0 ;  /* 0x00000008ff047819 */ /* 0x000fce0000011600 */
[----:B------:R-:W-:Y:S01]  /*eab0*/  HMMA.16816.F32 R56, R8, R54, R48 ;  /* 0x000000360838723c */ /* 0x000fe20000001830 */
[----:B------:R-:W-:Y:S01]  /*eac0*/  LOP3.LUT R16, R235, R5, RZ, 0xc0, !PT ;  /* 0x00000005eb107212 */ /* 0x000fe200078ec0ff */
[----:B------:R-:W1:Y:S05]  /*ead0*/  LDSM.16.MT88.4 R48, [R238+0x4800] ;  /* 0x00480000ee30783b */ /* 0x000e6a0000004200 */
[----:B------:R-:W-:Y:S01]  /*eae0*/  IMAD.WIDE.U32 R10, R21, -0x326172a9, RZ ;  /* 0xcd9e8d57150a7825 */ /* 0x000fe200078e00ff */
[----:B------:R-:W-:-:S04]  /*eaf0*/  LOP3.LUT R5, R2, 0xff, RZ, 0xc0, !PT ;  /* 0x000000ff02057812 */ /* 0x000fc800078ec0ff */
[----:B------:R-:W-:Y:S02]  /*eb00*/  LOP3.LUT R0, R3, R177, R10, 0x96, !PT ;  /* 0x000000b103007212 */ /* 0x000fe400078e960a */
[--C-:B------:R-:W-:Y:S02]  /*eb10*/  SHF.R.U32.HI R3, RZ, 0x10, R2.reuse ;  /* 0x00000010ff037819 */ /* 0x100fe40000011602 */
[----:B------:R-:W-:Y:S02]  /*eb20*/  SHF.R.U32.HI R9, RZ, 0x18, R2 ;  /* 0x00000018ff097819 */ /* 0x000fe40000011602 */
[----:B------:R-:W-:Y:S02]  /*eb30*/  LOP3.LUT R2, R0, 0xffff, RZ, 0xc0, !PT ;  /* 0x0000ffff00027812 */ /* 0x000fe400078ec0ff */
[----:B------:R-:W-:Y:S02]  /*eb40*/  LOP3.LUT R7, R3, 0xff, RZ, 0xc0, !PT ;  /* 0x000000ff03077812 */ /* 0x000fe400078ec0ff */
[----:B------:R-:W-:-:S02]  /*eb50*/  SHF.R.U32.HI R3, RZ, 0x10, R0 ;  /* 0x00000010ff037819 */ /* 0x000fc40000011600 */
[----:B------:R-:W-:Y:S02]  /*eb60*/  PRMT R8, R5, 0x5410, R4 ;  /* 0x0000541005087816 */ /* 0x000fe40000000004 */
[----:B------:R-:W-:Y:S02]  /*eb70*/  SHF.R.U32.HI R4, RZ, 0x8, R2 ;  /* 0x00000008ff047819 */ /* 0x000fe40000011602 */
[----:B------:R-:W-:Y:S02]  /*eb80*/  SHF.R.U32.HI R5, RZ, 0x18, R0 ;  /* 0x00000018ff057819 */ /* 0x000fe40000011600 */
[----:B------:R-:W-:Y:S02]  /*eb90*/  LOP3.LUT R2, R3, 0xff, RZ, 0xc0, !PT ;  /* 0x000000ff03027812 */ /* 0x000fe400078ec0ff */
[----:B------:R-:W-:Y:S02]  /*eba0*/  LOP3.LUT R17, R234, R6, RZ, 0xc0, !PT ;  /* 0x00000006ea117212 */ /* 0x000fe400078ec0ff */
[----:B------:R-:W-:-:S02]  /*ebb0*/  PRMT R2, R2, 0x5410, R5 ;  /* 0x0000541002027816 */ /* 0x000fc40000000005 */
[----:B------:R-:W-:Y:S01]  /*ebc0*/  LOP3.LUT R6, R0, 0xff, RZ, 0xc0, !PT ;  /* 0x000000ff00067812 */ /* 0x000fe200078ec0ff */
[--C-:B------:R-:W-:Y:S01]  /*ebd0*/  HSET2.LE.AND R3, R8, R20.reuse, PT ;  /* 0x0000001408037233 */ /* 0x100fe20003803000 */
[----:B------:R-:W-:Y:S01]  /*ebe0*/  LOP3.LUT R21, R101, R243, R32, 0x96, !PT ;  /* 0x000000f365157212 */ /* 0x000fe200078e9620 */
[--C-:B------:R-:W-:Y:S01]  /*ebf0*/  HSET2.LE.AND R2, R2, R20.reuse, PT ;  /* 0x0000001402027233 */ /* 0x100fe20003803000 */
[----:B------:R-:W-:Y:S01]  /*ec00*/  PRMT R0, R6, 0x5410, R4 ;  /* 0x0000541006007816 */ /* 0x000fe20000000004 */
[----:B------:R-:W-:Y:S01]  /*ec10*/  IMAD.WIDE.U32 R14, R33, -0x326172a9, RZ ;  /* 0xcd9e8d57210e7825 */ /* 0x000fe200078e00ff */
[----:B------:R-:W-:Y:S02]  /*ec20*/  LOP3.LUT R6, R167, R3, RZ, 0xc0, !PT ;  /* 0x00000003a7067212 */ /* 0x000fe400078ec0ff */
[----:B------:R-:W-:Y:S01]  /*ec30*/  PRMT R7, R7, 0x5410, R9 ;  /* 0x0000541007077816 */ /* 0x000fe20000000009 */
[----:B------:R-:W-:Y:S01]  /*ec40*/  HSET2.LE.AND R0, R0, R20, PT ;  /* 0x0000001400007233 */ /* 0x000fe20003803000 */
[----:B------:R-:W-:Y:S01]  /*ec50*/  LOP3.LUT R5, R168, R2, RZ, 0xc0, !PT ;  /* 0x00000002a8057212 */ /* 0x000fe200078ec0ff */
[----:B------:R-:W-:-:S04]  /*ec60*/  IMAD.WIDE.U32 R2, R21, -0x326172a9, RZ ;  /* 0xcd9e8d5715027825 */ /* 0x000fc800078e00ff */
[----:B------:R-:W-:Y:S01]  /*ec70*/  IMAD.WIDE.U32 R104, R119, -0x326172a9, RZ ;  /* 0xcd9e8d5777687825 */ /* 0x000fe200078e00ff */
[----:B------:R-:W-:Y:S01]  /*ec80*/  LOP3.LUT R4, R169, R0, RZ, 0xc0, !PT ;  /* 0x00000000a9047212 */ /* 0x000fe200078ec0ff */
[----:B------:R-:W-:Y:S01]  /*ec90*/  HMMA.16816.F32 R96, R16, R52, R72 ;  /* 0x000000341060723c */ /* 0x000fe20000001848 */
[----:B------:R-:W3:Y:S01]  /*eca0*/  LDSM.16.MT88.4 R32, [R236+0x4c00] ;  /* 0x004c0000ec20783b */ /* 0x000ee20000004200 */
[----:B------:R-:W-:Y:S01]  /*ecb0*/  IMAD.WIDE.U32 R8, R120, -0x326172a9, RZ ;  /* 0xcd9e8d5778087825 */ /* 0x000fe200078e00ff */
[----:B------:R-:W-:-:S04]  /*ecc0*/  LOP3.LUT R0, R3, R177, R14, 0x96, !PT ;  /* 0x000000b103007212 */ /* 0x000fc800078e960e */
[----:B------:R-:W-:Y:S02]  /*ecd0*/  LOP3.LUT R22, R9, R233, R174, 0x96, !PT ;  /* 0x000000e909167212 */ /* 0x000fe400078e96ae */
[----:B------:R-:W-:Y:S02]  /*ece0*/  LOP3.LUT R9, R2, 0xffff, RZ, 0xc0, !PT ;  /* 0x0000ffff02097812 */ /* 0x000fe400078ec0ff */
[----:B------:R-:W-:Y:S02]  /*ecf0*/  LOP3.LUT R72, R105, R249, R8, 0x96, !PT ;  /* 0x000000f969487212 */ /* 0x000fe400078e9608 */
[----:B------:R-:W-:Y:S02]  /*ed00*/  LOP3.LUT R3, R0, 0xffff, RZ, 0xc0, !PT ;  /* 0x0000ffff00037812 */ /* 0x000fe400078ec0ff */
[----:B------:R-:W-:Y:S01]  /*ed10*/  SHF.R.U32.HI R8, RZ, 0x10, R0 ;  /* 0x00000010ff087819 */ /* 0x000fe20000011600 */
[----:B------:R-:W-:Y:S01]  /*ed20*/  HMMA.16816.F32 R64, R16, R36, R76 ;  /* 0x000000241040723c */ /* 0x000fe2000000184c */
[----:B------:R-:W-:-:S02]  /*ed30*/  LOP3.LUT R21, R11, R245, R122, 0x96, !PT ;  /* 0x000000f50b157212 */ /* 0x000fc400078e967a */
[----:B------:R-:W-:Y:S02]  /*ed40*/  LOP3.LUT R11, R0, 0xff, RZ, 0xc0, !PT ;  /* 0x000000ff000b7812 */ /* 0x000fe400078ec0ff */
[----:B------:R-:W-:Y:S02]  /*ed50*/  SHF.R.U32.HI R10, RZ, 0x18, R0 ;  /* 0x00000018ff0a7819 */ /* 0x000fe40000011600 */
[----:B------:R-:W-:Y:S01]  /*ed60*/  SHF.R.U32.HI R0, RZ, 0x8, R3 ;  /* 0x00000008ff007819 */ /* 0x000fe20000011603 */
[----:B------:R-:W-:Y:S01]  /*ed70*/  HMMA.16816.F32 R36, R16, R38, R92 ;  /* 0x000000261024723c */ /* 0x000fe2000000185c */
[----:B------:R-:W-:Y:S02]  /*ed80*/  SHF.R.U32.HI R9, RZ, 0x8, R9 ;  /* 0x00000008ff097819 */ /* 0x000fe40000011609 */
[----:B------:R-:W-:-:S05]  /*ed90*/  LOP3.LUT R3, R8, 0xff, RZ, 0xc0, !PT ;  /* 0x000000ff08037812 */ /* 0x000fca00078ec0ff */
[----:B------:R-:W-:Y:S01]  /*eda0*/  HMMA.16816.F32 R68, R16, R54, R80 ;  /* 0x000000361044723c */ /* 0x000fe20000001850 */
[----:B------:R-:W-:Y:S02]  /*edb0*/  SHF.R.U32.HI R14, RZ, 0x18, R2 ;  /* 0x00000018ff0e7819 */ /* 0x000fe40000011602 */
[----:B------:R-:W-:-:S04]  /*edc0*/  PRMT R0, R11, 0x5410, R0 ;  /* 0x000054100b007816 */ /* 0x000fc80000000000 */
[----:B------:R-:W-:Y:S02]  /*edd0*/  LOP3.LUT R16, R2, 0xff, RZ, 0xc0, !PT ;  /* 0x000000ff02107812 */ /* 0x000fe400078ec0ff */
[----:B------:R-:W-:Y:S02]  /*ede0*/  SHF.R.U32.HI R17, RZ, 0x10, R2 ;  /* 0x00000010ff117819 */ /* 0x000fe40000011602 */
[----:B------:R-:W-:Y:S02]  /*edf0*/  PRMT R9, R16, 0x5410, R9 ;  /* 0x0000541010097816 */ /* 0x000fe40000000009 */
[----:B------:R-:W-:Y:S02]  /*ee00*/  PRMT R2, R3, 0x5410, R10 ;  /* 0x0000541003027816 */ /* 0x000fe4000000000a */
[----:B------:R-:W-:Y:S01]  /*ee10*/  LOP3.LUT R8, R17, 0xff, RZ, 0xc0, !PT ;  /* 0x000000ff11087812 */ /* 0x000fe200078ec0ff */
[--C-:B------:R-:W-:Y:S02]  /*ee20*/  HSET2.LE.AND R0, R0, R20.reuse, PT ;  /* 0x0000001400007233 */ /* 0x100fe40003803000 */
[--C-:B------:R-:W-:Y:S01]  /*ee30*/  HSET2.LE.AND R2, R2, R20.reuse, PT ;  /* 0x0000001402027233 */ /* 0x100fe20003803000 */
[----:B------:R-:W-:Y:S01]  /*ee40*/  PRMT R8, R8, 0x5410, R14 ;  /* 0x0000541008087816 */ /* 0x000fe2000000000e */
[----:B------:R-:W-:-:S02]  /*ee50*/  HSET2.LE.AND R3, R9, R20, PT ;  /* 0x0000001409037233 */ /* 0x000fc40003803000 */
[--C-:B------:R-:W-:Y:S01]  /*ee60*/  HSET2.LE.AND R7, R7, R20.reuse, PT ;  /* 0x0000001407077233 */ /* 0x100fe20003803000 */
[----:B------:R-:W-:Y:S01]  /*ee70*/  LOP3.LUT R16, R232, R0, RZ, 0xc0, !PT ;  /* 0x00000000e8107212 */ /* 0x000fe200078ec0ff */
[----:B------:R-:W-:Y:S01]  /*ee80*/  HSET2.LE.AND R0, R8, R20, PT ;  /* 0x0000001408007233 */ /* 0x000fe20003803000 */
[----:B------:R-:W-:Y:S02]  /*ee90*/  LOP3.LUT R17, R229, R2, RZ, 0xc0, !PT ;  /* 0x00000002e5117212 */ /* 0x000fe400078ec0ff */
[----:B------:R-:W-:Y:S01]  /*eea0*/  LOP3.LUT R18, R244, R3, RZ, 0xc0, !PT ;  /* 0x00000003f4127212 */ /* 0x000fe200078ec0ff */
[----:B------:R-:W-:Y:S01]  /*eeb0*/  IMAD.WIDE.U32 R2, R21, -0x2daee0ad, RZ ;  /* 0xd2511f5315027825 */ /* 0x000fe200078e00ff */
[----:B------:R-:W-:Y:S02]  /*eec0*/  LOP3.LUT R7, R166, R7, RZ, 0xc0, !PT ;  /* 0x00000007a6077212 */ /* 0x000fe400078ec0ff */
[----:B------:R-:W-:Y:S02]  /*eed0*/  LOP3.LUT R19, R231, R0, RZ, 0xc0, !PT ;  /* 0x00000000e7137212 */ /* 0x000fe400078ec0ff */
[----:B------:R-:W-:-:S03]  /*eee0*/  LOP3.LUT R0, R3, R173, R102, 0x96, !PT ;  /* 0x000000ad03007212 */ /* 0x000fc600078e9666 */
[----:B--2---:R-:W-:Y:S01]  /*eef0*/  HMMA.16816.F32 R76, R4, R28, R84 ;  /* 0x0000001c044c723c */ /* 0x004fe20000001854 */
[----:B------:R-:W-:-:S07]  /*ef00*/  LOP3.LUT R10, R2, 0xff, RZ, 0xc0, !PT ;  /* 0x000000ff020a7812 */ /* 0x000fce00078ec0ff */
[----:B-1----:R-:W-:Y:S01]  /*ef10*/  HMMA.16816.F32 R92, R4, R48, R88 ;  /* 0x00000030045c723c */ /* 0x002fe20000001858 */
[----:B------:R-:W-:-:S07]  /*ef20*/  LOP3.LUT R8, R0, 0xff, RZ, 0xc0, !PT ;  /* 0x000000ff00087812 */ /* 0x000fce00078ec0ff */
[C---:B------:R-:W-:Y:S08]  /*ef30*/  HMMA.16816.F32 R52, R4.reuse, R30, R24 ;  /* 0x0000001e0434723c */ /* 0x040ff00000001818 */
[----:B------:R-:W-:Y:S07]  /*ef40*/  HMMA.16816.F32 R56, R4, R50, R56 ;  /* 0x000000320438723c */ /* 0x000fee0000001838 */
[----:B------:R-:W-:-:S02]  /*ef50*/  LOP3.LUT R6, R2, 0xffff, RZ, 0xc0, !PT ;  /* 0x0000ffff02067812 */ /* 0x000fc400078ec0ff */
[----:B------:R-:W-:Y:S02]  /*ef60*/  LOP3.LUT R3, R0, 0xffff, RZ, 0xc0, !PT ;  /* 0x0000ffff00037812 */ /* 0x000fe400078ec0ff */
[----:B------:R-:W-:Y:S02]  /*ef70*/  SHF.R.U32.HI R7, RZ, 0x10, R2 ;  /* 0x00000010ff077819 */ /* 0x000fe40000011602 */
[----:B------:R-:W-:Y:S02]  /*ef80*/  SHF.R.U32.HI R6, RZ, 0x8, R6 ;  /* 0x00000008ff067819 */ /* 0x000fe40000011606 */
[----:B------:R-:W-:Y:S01]  /*ef90*/  SHF.R.U32.HI R3, RZ, 0x8, R3 ;  /* 0x00000008ff037819 */ /* 0x000fe20000011603 */
[----:B------:R-:W-:Y:S01]  /*efa0*/  HMMA.16816.F32 R88, R16, R30, R36 ;  /* 0x0000001e1058723c */ /* 0x000fe20000001824 */
[----:B------:R-:W-:Y:S01]  /*efb0*/  SHF.R.U32.HI R9, RZ, 0x18, R2 ;  /* 0x00000018ff097819 */ /* 0x000fe20000011602 */
[----:B------:R-:W1:Y:S01]  /*efc0*/  LDSM.16.MT88.4 R36, [R238+0x4c00] ;  /* 0x004c0000ee24783b */ /* 0x000e620000004200 */
[----:B------:R-:W-:-:S02]  /*efd0*/  LOP3.LUT R7, R7, 0xff, RZ, 0xc0, !PT ;  /* 0x000000ff07077812 */ /* 0x000fc400078ec0ff */
[----:B------:R-:W-:Y:S02]  /*efe0*/  PRMT R10, R10, 0x5410, R6 ;  /* 0x000054100a0a7816 */ /* 0x000fe40000000006 */
[----:B------:R-:W-:Y:S02]  /*eff0*/  PRMT R3, R8, 0x5410, R3 ;  /* 0x0000541008037816 */ /* 0x000fe40000000003 */
[----:B------:R-:W-:Y:S02]  /*f000*/  SHF.R.U32.HI R6, RZ, 0x10, R0 ;  /* 0x00000010ff067819 */ /* 0x000fe40000011600 */
[----:B------:R-:W-:Y:S02]  /*f010*/  LOP3.LUT R4, R15, R245, R124, 0x96, !PT ;  /* 0x000000f50f047212 */ /* 0x000fe400078e967c */
[----:B------:R-:W-:Y:S02]  /*f020*/  PRMT R9, R7, 0x5410, R9 ;  /* 0x0000541007097816 */ /* 0x000fe40000000009 */
[----:B------:R-:W-:Y:S01]  /*f030*/  SHF.R.U32.HI R8, RZ, 0x18, R0 ;  /* 0x00000018ff087819 */ /* 0x000fe20000011600 */
[--C-:B------:R-:W-:Y:S01]  /*f040*/  HSET2.LE.AND R0, R3, R20.reuse, PT ;  /* 0x0000001403007233 */ /* 0x100fe20003803000 */
[----:B------:R-:W-:Y:S01]  /*f050*/  LOP3.LUT R7, R6, 0xff, RZ, 0xc0, !PT ;  /* 0x000000ff06077812 */ /* 0x000fe200078ec0ff */
[----:B------:R-:W-:Y:S01]  /*f060*/  HSET2.LE.AND R3, R10, R20, PT ;  /* 0x000000140a037233 */ /* 0x000fe20003803000 */
[----:B------:R-:W-:-:S02]  /*f070*/  IMAD.WIDE.U32 R4, R4, -0x2daee0ad, RZ ;  /* 0xd2511f5304047825 */ /* 0x000fc400078e00ff */
[----:B------:R-:W-:Y:S02]  /*f080*/  PRMT R7, R7, 0x5410, R8 ;  /* 0x0000541007077816 */ /* 0x000fe40000000008 */
[----:B------:R-:W-:Y:S01]  /*f090*/  LOP3.LUT R10, R170, R3, RZ, 0xc0, !PT ;  /* 0x00000003aa0a7212 */ /* 0x000fe200078ec0ff */
[--C-:B------:R-:W-:Y:S01]  /*f0a0*/  HSET2.LE.AND R6, R9, R20.reuse, PT ;  /* 0x0000001409067233 */ /* 0x100fe20003803000 */
[----:B------:R-:W-:Y:S01]  /*f0b0*/  SHF.R.U32.HI R3, RZ, 0x10, R4 ;  /* 0x00000010ff037819 */ /* 0x000fe20000011604 */
[----:B------:R-:W-:Y:S01]  /*f0c0*/  HSET2.LE.AND R7, R7, R20, PT ;  /* 0x0000001407077233 */ /* 0x000fe20003803000 */
[----:B------:R-:W-:Y:S02]  /*f0d0*/  LOP3.LUT R2, R5, R173, R100, 0x96, !PT ;  /* 0x000000ad05027212 */ /* 0x000fe400078e9664 */
[----:B------:R-:W-:Y:S02]  /*f0e0*/  LOP3.LUT R8, R176, R0, RZ, 0xc0, !PT ;  /* 0x00000000b0087212 */ /* 0x000fe400078ec0ff */
[----:B------:R-:W-:-:S02]  /*f0f0*/  LOP3.LUT R0, R4, 0xffff, RZ, 0xc0, !PT ;  /* 0x0000ffff04007812 */ /* 0x000fc400078ec0ff */
[----:B------:R-:W-:Y:S02]  /*f100*/  LOP3.LUT R5, R3, 0xff, RZ, 0xc0, !PT ;  /* 0x000000ff03057812 */ /* 0x000fe400078ec0ff */
[----:B------:R-:W-:Y:S02]  /*f110*/  SHF.R.U32.HI R3, RZ, 0x10, R2 ;  /* 0x00000010ff037819 */ /* 0x000fe40000011602 */
[----:B------:R-:W-:Y:S02]  /*f120*/  LOP3.LUT R11, R171, R6, RZ, 0xc0, !PT ;  /* 0x00000006ab0b7212 */ /* 0x000fe400078ec0ff */
[----:B------:R-:W-:Y:S02]  /*f130*/  SHF.R.U32.HI R15, RZ, 0x18, R4 ;  /* 0x00000018ff0f7819 */ /* 0x000fe40000011604 */
[----:B------:R-:W-:Y:S02]  /*f140*/  LOP3.LUT R9, R172, R7, RZ, 0xc0, !PT ;  /* 0x00000007ac097212 */ /* 0x000fe400078ec0ff */
[----:B------:R-:W-:-:S02]  /*f150*/  SHF.R.U32.HI R6, RZ, 0x8, R0 ;  /* 0x00000008ff067819 */ /* 0x000fc40000011600 */
[C---:B------:R-:W-:Y:S02]  /*f160*/  LOP3.LUT R0, R2.reuse, 0xffff, RZ, 0xc0, !PT ;  /* 0x0000ffff02007812 */ /* 0x040fe400078ec0ff */
[----:B------:R-:W-:Y:S02]  /*f170*/  LOP3.LUT R14, R2, 0xff, RZ, 0xc0, !PT ;  /* 0x000000ff020e7812 */ /* 0x000fe400078ec0ff */
[----:B------:R-:W-:Y:S01]  /*f180*/  SHF.R.U32.HI R7, RZ, 0x18, R2 ;  /* 0x00000018ff077819 */ /* 0x000fe20000011602 */
[C---:B------:R-:W-:Y:S01]  /*f190*/  HMMA.16816.F32 R80, R16.reuse, R28, R64 ;  /* 0x0000001c1050723c */ /* 0x040fe20000001840 */
[----:B------:R-:W-:Y:S01]  /*f1a0*/  LOP3.LUT R2, R3, 0xff, RZ, 0xc0, !PT ;  /* 0x000000ff03027812 */ /* 0x000fe200078ec0ff */
[----:B------:R-:W-:Y:S01]  /*f1b0*/  IMAD.WIDE.U32 R22, R22, -0x2daee0ad, RZ ;  /* 0xd2511f5316167825 */ /* 0x000fe200078e00ff */
[----:B------:R-:W-:Y:S01]  /*f1c0*/  PRMT R3, R5, 0x5410, R15 ;  /* 0x0000541005037816 */ /* 0x000fe2000000000f */
[----:B------:R-:W2:Y:S04]  /*f1d0*/  LDSM.16.MT88.4 R28, [R236+0x5000] ;  /* 0x00500000ec1c783b */ /* 0x000ea80000004200 */
[----:B------:R-:W-:Y:S01]  /*f1e0*/  HMMA.16816.F32 R84, R16, R48, R96 ;  /* 0x000000301054723c */ /* 0x000fe20000001860 */
[----:B------:R-:W-:Y:S01]  /*f1f0*/  PRMT R5, R2, 0x5410, R7 ;  /* 0x0000541002057816 */ /* 0x000fe20000000007 */
[----:B------:R-:W-:-:S05]  /*f200*/  HSET2.LE.AND R2, R3, R20, PT ;  /* 0x0000001403027233 */ /* 0x000fca0003803000 */
[----:B------:R-:W-:Y:S01]  /*f210*/  IMAD.WIDE.U32 R96, R72, -0x2daee0ad, RZ ;  /* 0xd2511f5348607825 */ /* 0x000fe200078e00ff */
[----:B------:R-:W-:Y:S01]  /*f220*/  HMMA.16816.F32 R68, R16, R50, R68 ;  /* 0x000000321044723c */ /* 0x000fe20000001844 */
[----:B------:R-:W-:Y:S02]  /*f230*/  LOP3.LUT R7, R209, R2, RZ, 0xc0, !PT ;  /* 0x00000002d1077212 */ /* 0x000fe400078ec0ff */
[----:B------:R-:W-:-:S05]  /*f240*/  LOP3.LUT R21, R23, R251, R130, 0x96, !PT ;  /* 0x000000fb17157212 */ /* 0x000fca00078e9682 */
[----:B---3--:R-:W-:Y:S01]  /*f250*/  HMMA.16816.F32 R76, R8, R32, R76 ;  /* 0x00000020084c723c */ /* 0x008fe2000000184c */
[----:B------:R-:W-:-:S07]  /*f260*/  LOP3.LUT R16, R4, 0xff, RZ, 0xc0, !PT ;  /* 0x000000ff04107812 */ /* 0x000fce00078ec0ff */
[----:B-1----:R-:W-:Y:S01]  /*f270*/  HMMA.16816.F32 R64, R8, R36, R92 ;  /* 0x000000240840723c */ /* 0x002fe2000000185c */
[----:B------:R-:W-:Y:S01]  /*f280*/  SHF.R.U32.HI R4, RZ, 0x8, R0 ;  /* 0x00000008ff047819 */ /* 0x000fe20000011600 */
[----:B------:R-:W-:Y:S01]  /*f290*/  IMAD.WIDE.U32 R24, R121, -0x2daee0ad, RZ ;  /* 0xd2511f5379187825 */ /* 0x000fe200078e00ff */
[----:B------:R-:W-:Y:S01]  /*f2a0*/  PRMT R0, R16, 0x5410, R6 ;  /* 0x0000541010007816 */ /* 0x000fe20000000006 */
[--C-:B------:R-:W-:Y:S01]  /*f2b0*/  HSET2.LE.AND R5, R5, R20.reuse, PT ;  /* 0x0000001405057233 */ /* 0x100fe20003803000 */
[----:B------:R-:W-:Y:S01]  /*f2c0*/  LOP3.LUT R17, R97, R243, R22, 0x96, !PT ;  /* 0x000000f361117212 */ /* 0x000fe200078e9616 */
[----:B------:R-:W1:Y:S02]  /*f2d0*/  LDSM.16.MT88.4 R48, [R238+0x5000] ;  /* 0x00500000ee30783b */ /* 0x000e640000004200 */
[----:B------:R-:W-:Y:S02]  /*f2e0*/  HSET2.LE.AND R0, R0, R20, PT ;  /* 0x0000001400007233 */ /* 0x000fe40003803000 */
[----:B------:R-:W-:Y:S01]  /*f2f0*/  IMAD.WIDE.U32 R2, R17, -0x326172a9, RZ ;  /* 0xcd9e8d5711027825 */ /* 0x000fe200078e00ff */
[----:B------:R-:W-:-:S02]  /*f300*/  PRMT R4, R14, 0x5410, R4 ;  /* 0x000054100e047816 */ /* 0x000fc40000000004 */
[----:B------:R-:W-:Y:S01]  /*f310*/  LOP3.LUT R6, R208, R0, RZ, 0xc0, !PT ;  /* 0x00000000d0067212 */ /* 0x000fe200078ec0ff */
[----:B------:R-:W-:Y:S01]  /*f320*/  IMAD.WIDE.U32 R14, R21, -0x326172a9, RZ ;  /* 0xcd9e8d57150e7825 */ /* 0x000fe200078e00ff */
[----:B------:R-:W-:Y:S01]  /*f330*/  LOP3.LUT R0, R2, 0xffff, RZ, 0xc0, !PT ;  /* 0x0000ffff02007812 */ /* 0x000fe200078ec0ff */
[C---:B------:R-:W-:Y:S08]  /*f340*/  HMMA.16816.F32 R72, R8.reuse, R34, R52 ;  /* 0x000000220848723c */ /* 0x040ff00000001834 */
[----:B------:R-:W-:Y:S07]  /*f350*/  HMMA.16816.F32 R52, R8, R38, R56 ;  /* 0x000000260834723c */ /* 0x000fee0000001838 */
[----:B------:R-:W-:-:S02]  /*f360*/  SHF.R.U32.HI R8, RZ, 0x8, R0 ;  /* 0x00000008ff087819 */ /* 0x000fc40000011600 */
[----:B------:R-:W-:Y:S02]  /*f370*/  LOP3.LUT R0, R3, R177, R14, 0x96, !PT ;  /* 0x000000b103007212 */ /* 0x000fe400078e960e */
[----:B------:R-:W-:Y:S02]  /*f380*/  LOP3.LUT R10, R2, 0xff, RZ, 0xc0, !PT ;  /* 0x000000ff020a7812 */ /* 0x000fe400078ec0ff */
[--C-:B------:R-:W-:Y:S02]  /*f390*/  SHF.R.U32.HI R11, RZ, 0x10, R2.reuse ;  /* 0x00000010ff0b7819 */ /* 0x100fe40000011602 */
[----:B------:R-:W-:Y:S02]  /*f3a0*/  SHF.R.U32.HI R14, RZ, 0x18, R2 ;  /* 0x00000018ff0e7819 */ /* 0x000fe40000011602 */
[----:B------:R-:W-:Y:S02]  /*f3b0*/  LOP3.LUT R2, R0, 0xffff, RZ, 0xc0, !PT ;  /* 0x0000ffff00027812 */ /* 0x000fe400078ec0ff */
[----:B------:R-:W-:Y:S01]  /*f3c0*/  PRMT R10, R10, 0x5410, R8 ;  /* 0x000054100a0a7816 */ /* 0x000fe20000000008 */
[----:B------:R-:W-:Y:S01]  /*f3d0*/  IMAD.WIDE.U32 R92, R128, -0x2daee0ad, RZ ;  /* 0xd2511f53805c7825 */ /* 0x000fe200078e00ff */
[----:B------:R-:W-:-:S02]  /*f3e0*/  LOP3.LUT R8, R0, 0xff, RZ, 0xc0, !PT ;  /* 0x000000ff00087812 */ /* 0x000fc400078ec0ff */
[--C-:B------:R-:W-:Y:S02]  /*f3f0*/  SHF.R.U32.HI R3, RZ, 0x10, R0.reuse ;  /* 0x00000010ff037819 */ /* 0x100fe40000011600 */
[----:B------:R-:W-:Y:S02]  /*f400*/  SHF.R.U32.HI R9, RZ, 0x18, R0 ;  /* 0x00000018ff097819 */ /* 0x000fe40000011600 */
[----:B------:R-:W-:Y:S01]  /*f410*/  SHF.R.U32.HI R0, RZ, 0x8, R2 ;  /* 0x00000008ff007819 */ /* 0x000fe20000011602 */
[----:B------:R-:W-:Y:S01]  /*f420*/  HSET2.LE.AND R4, R4, R20, PT ;  /* 0x0000001404047233 */ /* 0x000fe20003803000 */
[----:B------:R-:W-:Y:S02]  /*f430*/  LOP3.LUT R25, R25, R251, R140, 0x96, !PT ;  /* 0x000000fb19197212 */ /* 0x000fe400078e968c */
[----:B------:R-:W-:Y:S02]  /*f440*/  PRMT R0, R8, 0x5410, R0 ;  /* 0x0000541008007816 */ /* 0x000fe40000000000 */
[----:B------:R-:W-:-:S02]  /*f450*/  LOP3.LUT R16, R93, R243, R24, 0x96, !PT ;  /* 0x000000f35d107212 */ /* 0x000fc400078e9618 */
[----:B------:R-:W-:Y:S01]  /*f460*/  LOP3.LUT R2, R3, 0xff, RZ, 0xc0, !PT ;  /* 0x000000ff03027812 */ /* 0x000fe200078ec0ff */
[----:B------:R-:W-:Y:S01]  /*f470*/  HSET2.LE.AND R0, R0, R20, PT ;  /* 0x0000001400007233 */ /* 0x000fe20003803000 */
[----:B------:R-:W-:Y:S01]  /*f480*/  LOP3.LUT R4, R230, R4, RZ, 0xc0, !PT ;  /* 0x00000004e6047212 */ /* 0x000fe200078ec0ff */
[----:B------:R-:W-:Y:S01]  /*f490*/  IMAD.WIDE.U32 R22, R25, -0x326172a9, RZ ;  /* 0xcd9e8d5719167825 */ /* 0x000fe200078e00ff */
[----:B------:R-:W-:Y:S02]  /*f4a0*/  PRMT R9, R2, 0x5410, R9 ;  /* 0x0000541002097816 */ /* 0x000fe40000000009 */
[----:B------:R-:W-:Y:S01]  /*f4b0*/  LOP3.LUT R5, R227, R5, RZ, 0xc0, !PT ;  /* 0x00000005e3057212 */ /* 0x000fe200078ec0ff */
[----:B------:R-:W-:Y:S01]  /*f4c0*/  IMAD.WIDE.U32 R2, R16, -0x326172a9, RZ ;  /* 0xcd9e8d5710027825 */ /* 0x000fe200078e00ff */
[----:B------:R-:W-:Y:S02]  /*f4d0*/  LOP3.LUT R11, R11, 0xff, RZ, 0xc0, !PT ;  /* 0x000000ff0b0b7812 */ /* 0x000fe400078ec0ff */
[----:B------:R-:W-:-:S02]  /*f4e0*/  LOP3.LUT R8, R187, R0, RZ, 0xc0, !PT ;  /* 0x00000000bb087212 */ /* 0x000fc400078ec0ff */
[----:B------:R-:W-:Y:S01]  /*f4f0*/  LOP3.LUT R0, R3, R177, R22, 0x96, !PT ;  /* 0x000000b103007212 */ /* 0x000fe200078e9616 */
[----:B------:R-:W-:Y:S01]  /*f500*/  HMMA.16816.F32 R56, R4, R32, R80 ;  /* 0x000000200438723c */ /* 0x000fe20000001850 */
[----:B------:R-:W-:Y:S02]  /*f510*/  PRMT R11, R11, 0x5410, R14 ;  /* 0x000054100b0b7816 */ /* 0x000fe4000000000e */
[----:B------:R-:W-:Y:S02]  /*f520*/  LOP3.LUT R16, R2, 0xff, RZ, 0xc0, !PT ;  /* 0x000000ff02107812 */ /* 0x000fe400078ec0ff */
[----:B------:R-:W-:-:S03]  /*f530*/  SHF.R.U32.HI R14, RZ, 0x18, R2 ;  /* 0x00000018ff0e7819 */ /* 0x000fc60000011602 */
[C---:B------:R-:W-:Y:S08]  /*f540*/  HMMA.16816.F32 R88, R4.reuse, R34, R88 ;  /* 0x000000220458723c */ /* 0x040ff00000001858 */
[C---:B------:R-:W-:Y:S08]  /*f550*/  HMMA.16816.F32 R84, R4.reuse, R36, R84 ;  /* 0x000000240454723c */ /* 0x040ff00000001854 */
[----:B------:R-:W-:Y:S01]  /*f560*/  HMMA.16816.F32 R80, R4, R38, R68 ;  /* 0x000000260450723c */ /* 0x000fe20000001844 */
[--C-:B------:R-:W-:Y:S01]  /*f570*/  HSET2.LE.AND R9, R9, R20.reuse, PT ;  /* 0x0000001409097233 */ /* 0x100fe20003803000 */
[----:B------:R-:W-:Y:S01]  /*f580*/  LOP3.LUT R15, R15, R245, R104, 0x96, !PT ;  /* 0x000000f50f0f7212 */ /* 0x000fe200078e9668 */
[----:B------:R-:W-:Y:S01]  /*f590*/  HSET2.LE.AND R10, R10, R20, PT ;  /* 0x000000140a0a7233 */ /* 0x000fe20003803000 */
[----:B------:R-:W3:Y:S03]  /*f5a0*/  LDSM.16.MT88.4 R32, [R236+0x5400] ;  /* 0x00540000ec20783b */ /* 0x000ee60000004200 */
[----:B------:R-:W-:-:S02]  /*f5b0*/  LOP3.LUT R4, R0, 0xffff, RZ, 0xc0, !PT ;  /* 0x0000ffff00047812 */ /* 0x000fc400078ec0ff */
[----:B------:R-:W-:Y:S02]  /*f5c0*/  LOP3.LUT R6, R2, 0xffff, RZ, 0xc0, !PT ;  /* 0x0000ffff02067812 */ /* 0x000fe400078ec0ff */
[----:B------:R-:W-:Y:S02]  /*f5d0*/  SHF.R.U32.HI R7, RZ, 0x10, R2 ;  /* 0x00000010ff077819 */ /* 0x000fe40000011602 */
[----:B------:R-:W-:Y:S02]  /*f5e0*/  SHF.R.U32.HI R2, RZ, 0x10, R0 ;  /* 0x00000010ff027819 */ /* 0x000fe40000011600 */
[----:B------:R-:W-:Y:S02]  /*f5f0*/  LOP3.LUT R5, R0, 0xff, RZ, 0xc0, !PT ;  /* 0x000000ff00057812 */ /* 0x000fe400078ec0ff */
[----:B------:R-:W-:Y:S02]  /*f600*/  SHF.R.U32.HI R3, RZ, 0x8, R4 ;  /* 0x00000008ff037819 */ /* 0x000fe40000011604 */
[----:B------:R-:W-:-:S02]  /*f610*/  SHF.R.U32.HI R4, RZ, 0x18, R0 ;  /* 0x00000018ff047819 */ /* 0x000fc40000011600 */
[----:B------:R-:W-:Y:S02]  /*f620*/  LOP3.LUT R2, R2, 0xff, RZ, 0xc0, !PT ;  /* 0x000000ff02027812 */ /* 0x000fe400078ec0ff */
[----:B------:R-:W-:Y:S02]  /*f630*/  PRMT R3, R5, 0x5410, R3 ;  /* 0x0000541005037816 */ /* 0x000fe40000000003 */
[----:B------:R-:W-:Y:S02]  /*f640*/  PRMT R2, R2, 0x5410, R4 ;  /* 0x0000541002027816 */ /* 0x000fe40000000004 */
[----:B------:R-:W-:Y:S02]  /*f650*/  SHF.R.U32.HI R5, RZ, 0x8, R6 ;  /* 0x00000008ff057819 */ /* 0x000fe40000011606 */
[----:B------:R-:W-:Y:S01]  /*f660*/  LOP3.LUT R6, R7, 0xff, RZ, 0xc0, !PT ;  /* 0x000000ff07067812 */ /* 0x000fe200078ec0ff */
[--C-:B------:R-:W-:Y:S01]  /*f670*/  HSET2.LE.AND R0, R3, R20.reuse, PT ;  /* 0x0000001403007233 */ /* 0x100fe20003803000 */
[----:B------:R-:W-:Y:S01]  /*f680*/  PRMT R3, R16, 0x5410, R5 ;  /* 0x0000541010037816 */ /* 0x000fe20000000005 */
[--C-:B------:R-:W-:Y:S01]  /*f690*/  HSET2.LE.AND R2, R2, R20.reuse, PT ;  /* 0x0000001402027233 */ /* 0x100fe20003803000 */
[----:B------:R-:W-:Y:S01]  /*f6a0*/  PRMT R6, R6, 0x5410, R14 ;  /* 0x0000541006067816 */ /* 0x000fe2000000000e */
[----:B------:R-:W-:Y:S01]  /*f6b0*/  IMAD.WIDE.U32 R4, R188, -0x326172a9, RZ ;  /* 0xcd9e8d57bc047825 */ /* 0x000fe200078e00ff */
[----:B------:R-:W-:Y:S01]  /*f6c0*/  LOP3.LUT R16, R224, R0, RZ, 0xc0, !PT ;  /* 0x00000000e0107212 */ /* 0x000fe200078ec0ff */
[--C-:B------:R-:W-:Y:S01]  /*f6d0*/  HSET2.LE.AND R0, R3, R20.reuse, PT ;  /* 0x0000001403007233 */ /* 0x100fe20003803000 */
[----:B------:R-:W-:Y:S01]  /*f6e0*/  LOP3.LUT R17, R223, R2, RZ, 0xc0, !PT ;  /* 0x00000002df117212 */ /* 0x000fe200078ec0ff */
[--C-:B------:R-:W-:Y:S01]  /*f6f0*/  HSET2.LE.AND R3, R6, R20.reuse, PT ;  /* 0x0000001406037233 */ /* 0x100fe20003803000 */
[----:B------:R-:W-:Y:S01]  /*f700*/  LOP3.LUT R2, R5, R240, R206, 0x96, !PT ;  /* 0x000000f005027212 */ /* 0x000fe200078e96ce */
[----:B------:R-:W-:Y:S01]  /*f710*/  HSET2.LE.AND R11, R11, R20, PT ;  /* 0x000000140b0b7233 */ /* 0x000fe20003803000 */
[----:B------:R-:W-:-:S02]  /*f720*/  LOP3.LUT R9, R185, R9, RZ, 0xc0, !PT ;  /* 0x00000009b9097212 */ /* 0x000fc400078ec0ff */
[----:B------:R-:W-:Y:S01]  /*f730*/  LOP3.LUT R19, R211, R3, RZ, 0xc0, !PT ;  /* 0x00000003d3137212 */ /* 0x000fe200078ec0ff */
[----:B------:R-:W-:Y:S01]  /*f740*/  IMAD.WIDE.U32 R6, R2, -0x2daee0ad, RZ ;  /* 0xd2511f5302067825 */ /* 0x000fe200078e00ff */
[----:B------:R-:W-:Y:S02]  /*f750*/  LOP3.LUT R10, R179, R10, RZ, 0xc0, !PT ;  /* 0x0000000ab30a7212 */ /* 0x000fe400078ec0ff */
[----:B------:R-:W-:Y:S01]  /*f760*/  LOP3.LUT R11, R178, R11, RZ, 0xc0, !PT ;  /* 0x0000000bb20b7212 */ /* 0x000fe200078ec0ff */
[----:B------:R-:W-:Y:S01]  /*f770*/  IMAD.WIDE.U32 R2, R15, -0x2daee0ad, RZ ;  /* 0xd2511f530f027825 */ /* 0x000fe200078e00ff */
[----:B------:R-:W-:Y:S02]  /*f780*/  LOP3.LUT R14, R133, R239, R4, 0x96, !PT ;  /* 0x000000ef850e7212 */ /* 0x000fe400078e9604 */
[----:B------:R-:W-:Y:S02]  /*f790*/  LOP3.LUT R18, R212, R0, RZ, 0xc0, !PT ;  /* 0x00000000d4127212 */ /* 0x000fe400078ec0ff */
[----:B------:R-:W-:Y:S01]  /*f7a0*/  LOP3.LUT R0, R3, R173, R96, 0x96, !PT ;  /* 0x000000ad03007212 */ /* 0x000fe200078e9660 */
[----:B------:R-:W-:Y:S01]  /*f7b0*/  IMAD.WIDE.U32 R26, R14, -0x2daee0ad, RZ ;  /* 0xd2511f530e1a7825 */ /* 0x000fe200078e00ff */
[----:B--2---:R-:W-:Y:S01]  /*f7c0*/  HMMA.16816.F32 R76, R8, R28, R76 ;  /* 0x0000001c084c723c */ /* 0x004fe2000000184c */
[----:B------:R-:W-:-:S02]  /*f7d0*/  LOP3.LUT R3, R2, 0xffff, RZ, 0xc0, !PT ;  /* 0x0000ffff02037812 */ /* 0x000fc400078ec0ff */
[----:B------:R-:W-:-:S05]  /*f7e0*/  LOP3.LUT R21, R7, R241, R220, 0x96, !PT ;  /* 0x000000f107157212 */ /* 0x000fca00078e96dc */
[----:B------:R-:W-:Y:S01]  /*f7f0*/  HMMA.16816.F32 R72, R8, R30, R72 ;  /* 0x0000001e0848723c */ /* 0x000fe20000001848 */
[----:B------:R-:W-:Y:S02]  /*f800*/  LOP3.LUT R22, R27, R242, R6, 0x96, !PT ;  /* 0x000000f21b167212 */ /* 0x000fe400078e9606 */
[----:B------:R-:W-:-:S05]  /*f810*/  LOP3.LUT R6, R2, 0xff, RZ, 0xc0, !PT ;  /* 0x000000ff02067812 */ /* 0x000fca00078ec0ff */
[----:B-1----:R-:W-:Y:S01]  /*f820*/  HMMA.16816.F32 R64, R8, R48, R64 ;  /* 0x000000300840723c */ /* 0x002fe20000001840 */
[----:B------:R-:W-:-:S07]  /*f830*/  SHF.R.U32.HI R3, RZ, 0x8, R3 ;  /* 0x00000008ff037819 */ /* 0x000fce0000011603 */
[----:B------:R-:W-:Y:S01]  /*f840*/  HMMA.16816.F32 R36, R8, R50, R52 ;  /* 0x000000320824723c */ /* 0x000fe20000001834 */
[C---:B------:R-:W-:Y:S01]  /*f850*/  LOP3.LUT R7, R0.reuse, 0xff, RZ, 0xc0, !PT ;  /* 0x000000ff00077812 */ /* 0x040fe200078ec0ff */
[----:B------:R-:W1:Y:S05]  /*f860*/  LDSM.16.MT88.4 R52, [R238+0x5400] ;  /* 0x00540000ee34783b */ /* 0x000e6a0000004200 */
[----:B------:R-:W-:Y:S02]  /*f870*/  LOP3.LUT R11, R175, R239, R4, 0x96, !PT ;  /* 0x000000efaf0b7212 */ /* 0x000fe400078e9604 */
[----:B------:R-:W-:Y:S02]  /*f880*/  LOP3.LUT R4, R0, 0xffff, RZ, 0xc0, !PT ;  /* 0x0000ffff00047812 */ /* 0x000fe400078ec0ff */
[----:B------:R-:W-:-:S02]  /*f890*/  LOP3.LUT R10, R5, R240, R154, 0x96, !PT ;  /* 0x000000f0050a7212 */ /* 0x000fc400078e969a */
[----:B------:R-:W-:Y:S02]  /*f8a0*/  SHF.R.U32.HI R4, RZ, 0x8, R4 ;  /* 0x00000008ff047819 */ /* 0x000fe40000011604 */
[--C-:B------:R-:W-:Y:S02]  /*f8b0*/  SHF.R.U32.HI R5, RZ, 0x10, R2.reuse ;  /* 0x00000010ff057819 */ /* 0x100fe40000011602 */
[----:B------:R-:W-:Y:S02]  /*f8c0*/  SHF.R.U32.HI R8, RZ, 0x18, R2 ;  /* 0x00000018ff087819 */ /* 0x000fe40000011602 */
[----:B------:R-:W-:Y:S02]  /*f8d0*/  SHF.R.U32.HI R2, RZ, 0x10, R0 ;  /* 0x00000010ff027819 */ /* 0x000fe40000011600 */
[----:B------:R-:W-:Y:S02]  /*f8e0*/  PRMT R6, R6, 0x5410, R3 ;  /* 0x0000541006067816 */ /* 0x000fe40000000003 */
[----:B------:R-:W-:-:S02]  /*f8f0*/  PRMT R3, R7, 0x5410, R4 ;  /* 0x0000541007037816 */ /* 0x000fc40000000004 */
[----:B------:R-:W-:Y:S02]  /*f900*/  SHF.R.U32.HI R4, RZ, 0x18, R0 ;  /* 0x00000018ff047819 */ /* 0x000fe40000011600 */
[----:B------:R-:W-:Y:S02]  /*f910*/  LOP3.LUT R2, R2, 0xff, RZ, 0xc0, !PT ;  /* 0x000000ff02027812 */ /* 0x000fe400078ec0ff */
[----:B------:R-:W-:Y:S02]  /*f920*/  LOP3.LUT R5, R5, 0xff, RZ, 0xc0, !PT ;  /* 0x000000ff05057812 */ /* 0x000fe400078ec0ff */
[----:B------:R-:W-:Y:S01]  /*f930*/  PRMT R2, R2, 0x5410, R4 ;  /* 0x0000541002027816 */ /* 0x000fe20000000004 */
[--C-:B------:R-:W-:Y:S01]  /*f940*/  HSET2.LE.AND R0, R3, R20.reuse, PT ;  /* 0x0000001403007233 */ /* 0x100fe20003803000 */
[----:B------:R-:W-:Y:S02]  /*f950*/  PRMT R3, R5, 0x5410, R8 ;  /* 0x0000541005037816 */ /* 0x000fe40000000008 */
[----:B------:R-:W-:Y:S01]  /*f960*/  LOP3.LUT R9, R23, R245, R142, 0x96, !PT ;  /* 0x000000f517097212 */ /* 0x000fe200078e968e */
[--C-:B------:R-:W-:Y:S01]  /*f970*/  HSET2.LE.AND R2, R2, R20.reuse, PT ;  /* 0x0000001402027233 */ /* 0x100fe20003803000 */
[----:B------:R-:W-:Y:S01]  /*f980*/  LOP3.LUT R4, R196, R0, RZ, 0xc0, !PT ;  /* 0x00000000c4047212 */ /* 0x000fe200078ec0ff */
[----:B------:R-:W-:-:S02]  /*f990*/  HSET2.LE.AND R0, R6, R20, PT ;  /* 0x0000001406007233 */ /* 0x000fc40003803000 */
[----:B------:R-:W-:Y:S01]  /*f9a0*/  HSET2.LE.AND R7, R3, R20, PT ;  /* 0x0000001403077233 */ /* 0x000fe20003803000 */
[----:B------:R-:W-:Y:S01]  /*f9b0*/  LOP3.LUT R5, R193, R2, RZ, 0xc0, !PT ;  /* 0x00000002c1057212 */ /* 0x000fe200078ec0ff */
[----:B------:R-:W-:Y:S01]  /*f9c0*/  IMAD.WIDE.U32 R2, R9, -0x2daee0ad, RZ ;  /* 0xd2511f5309027825 */ /* 0x000fe200078e00ff */
[----:B------:R-:W-:Y:S01]  /*f9d0*/  LOP3.LUT R6, R192, R0, RZ, 0xc0, !PT ;  /* 0x00000000c0067212 */ /* 0x000fe200078ec0ff */
[----:B------:R-:W-:Y:S02]  /*f9e0*/  HMMA.16816.F32 R56, R16, R28, R56 ;  /* 0x0000001c1038723c */ /* 0x000fe40000001838 */
[----:B------:R-:W-:Y:S01]  /*f9f0*/  IMAD.WIDE.U32 R8, R10, -0x2daee0ad, RZ ;  /* 0xd2511f530a087825 */ /* 0x000fe200078e00ff */
[----:B------:R-:W-:-:S04]  /*fa00*/  LOP3.LUT R0, R2, 0xffff, RZ, 0xc0, !PT ;  /* 0x0000ffff02007812 */ /* 0x000fc800078ec0ff */
[----:B------:R-:W-:Y:S01]  /*fa10*/  IMAD.WIDE.U32 R28, R11, -0x2daee0ad, RZ ;  /* 0xd2511f530b1c7825 */ /* 0x000fe200078e00ff */
[----:B------:R-:W-:Y:S01]  /*fa20*/  SHF.R.U32.HI R10, RZ, 0x8, R0 ;  /* 0x00000008ff0a7819 */ /* 0x000fe20000011600 */
[----:B------:R-:W-:Y:S01]  /*fa30*/  HMMA.16816.F32 R68, R16, R30, R88 ;  /* 0x0000001e1044723c */ /* 0x000fe20000001858 */
[----:B------:R-:W-:Y:S02]  /*fa40*/  LOP3.LUT R0, R3, R173, R92, 0x96, !PT ;  /* 0x000000ad03007212 */ /* 0x000fe400078e965c */
[----:B------:R-:W-:Y:S02]  /*fa50*/  LOP3.LUT R15, R9, R241, R148, 0x96, !PT ;  /* 0x000000f1090f7212 */ /* 0x000fe400078e9694 */
[----:B------:R-:W-:-:S03]  /*fa60*/  LOP3.LUT R9, R2, 0xff, RZ, 0xc0, !PT ;  /* 0x000000ff02097812 */ /* 0x000fc600078ec0ff */
[----:B------:R-:W-:Y:S01]  /*fa70*/  HMMA.16816.F32 R96, R16, R48, R84 ;  /* 0x000000301060723c */ /* 0x000fe20000001854 */
[----:B------:R-:W-:Y:S02]  /*fa80*/  SHF.R.U32.HI R3, RZ, 0x10, R0 ;  /* 0x00000010ff037819 */ /* 0x000fe40000011600 */
[----:B------:R-:W-:-:S05]  /*fa90*/  SHF.R.U32.HI R11, RZ, 0x18, R2 ;  /* 0x00000018ff0b7819 */ /* 0x000fca0000011602 */
[----:B------:R-:W-:Y:S01]  /*faa0*/  HMMA.16816.F32 R80, R16, R50, R80 ;  /* 0x000000321050723c */ /* 0x000fe20000001850 */
[----:B------:R-:W-:-:S06]  /*fab0*/  LOP3.LUT R14, R0, 0xff, RZ, 0xc0, !PT ;  /* 0x000000ff000e7812 */ /* 0x000fcc00078ec0ff */
[----:B------:R-:W-:Y:S02]  /*fac0*/  LOP3.LUT R17, R29, R242, R8, 0x96, !PT ;  /* 0x000000f21d117212 */ /* 0x000fe400078e9608 */
[----:B------:R-:W-:Y:S02]  /*fad0*/  SHF.R.U32.HI R8, RZ, 0x10, R2 ;  /* 0x00000010ff087819 */ /* 0x000fe40000011602 */
[----:B------:R-:W-:Y:S02]  /*fae0*/  PRMT R16, R9, 0x5410, R10 ;  /* 0x0000541009107816 */ /* 0x000fe4000000000a */
[----:B------:R-:W-:Y:S02]  /*faf0*/  LOP3.LUT R2, R0, 0xffff, RZ, 0xc0, !PT ;  /* 0x0000ffff00027812 */ /* 0x000fe400078ec0ff */
[----:B------:R-:W-:Y:S02]  /*fb00*/  SHF.R.U32.HI R10, RZ, 0x18, R0 ;  /* 0x00000018ff0a7819 */ /* 0x000fe40000011600 */
[----:B------:R-:W-:-:S02]  /*fb10*/  LOP3.LUT R8, R8, 0xff, RZ, 0xc0, !PT ;  /* 0x000000ff08087812 */ /* 0x000fc400078ec0ff */
[----:B------:R-:W-:Y:S02]  /*fb20*/  LOP3.LUT R0, R3, 0xff, RZ, 0xc0, !PT ;  /* 0x000000ff03007812 */ /* 0x000fe400078ec0ff */
[----:B------:R-:W-:Y:S01]  /*fb30*/  SHF.R.U32.HI R9, RZ, 0x8, R2 ;  /* 0x00000008ff097819 */ /* 0x000fe20000011602 */
[----:B------:R-:W-:Y:S01]  /*fb40*/  IMAD.WIDE.U32 R2, R15, -0x326172a9, RZ ;  /* 0xcd9e8d570f027825 */ /* 0x000fe200078e00ff */
[----:B------:R-:W-:Y:S02]  /*fb50*/  PRMT R11, R8, 0x5410, R11 ;  /* 0x00005410080b7816 */ /* 0x000fe4000000000b */
[----:B------:R-:W-:Y:S01]  /*fb60*/  PRMT R8, R0, 0x5410, R10 ;  /* 0x0000541000087816 */ /* 0x000fe2000000000a */
[----:B------:R-:W-:Y:S01]  /*fb70*/  IMAD.WIDE.U32 R100, R17, -0x326172a9, RZ ;  /* 0xcd9e8d5711647825 */ /* 0x000fe200078e00ff */
[----:B------:R-:W-:Y:S02]  /*fb80*/  PRMT R9, R14, 0x5410, R9 ;  /* 0x000054100e097816 */ /* 0x000fe40000000009 */
[----:B------:R-:W-:Y:S01]  /*fb90*/  LOP3.LUT R15, R3, R233, R174, 0x96, !PT ;  /* 0x000000e9030f7212 */ /* 0x000fe200078e96ae */
[----:B------:R-:W-:Y:S01]  /*fba0*/  HSET2.LE.AND R3, R8, R20, PT ;  /* 0x0000001408037233 */ /* 0x000fe20003803000 */
[----:B------:R-:W-:-:S02]  /*fbb0*/  LOP3.LUT R7, R189, R7, RZ, 0xc0, !PT ;  /* 0x00000007bd077212 */ /* 0x000fc400078ec0ff */
[----:B------:R-:W-:Y:S01]  /*fbc0*/  LOP3.LUT R14, R101, R249, R2, 0x96, !PT ;  /* 0x000000f9650e7212 */ /* 0x000fe200078e9602 */
[----:B------:R-:W-:Y:S01]  /*fbd0*/  HSET2.LE.AND R0, R9, R20, PT ;  /* 0x0000001409007233 */ /* 0x000fe20003803000 */
[----:B------:R-:W-:Y:S01]  /*fbe0*/  LOP3.LUT R9, R222, R3, RZ, 0xc0, !PT ;  /* 0x00000003de097212 */ /* 0x000fe200078ec0ff */
[----:B------:R-:W-:Y:S02]  /*fbf0*/  IMAD.WIDE.U32 R2, R15, -0x2daee0ad, RZ ;  /* 0xd2511f530f027825 */ /* 0x000fe400078e00ff */
[----:B---3--:R-:W-:Y:S02]  /*fc00*/  HMMA.16816.F32 R88, R4, R32, R76 ;  /* 0x000000200458723c */ /* 0x008fe4000000184c */
[----:B------:R-:W-:Y:S01]  /*fc10*/  IMAD.WIDE.U32 R50, R14, -0x2daee0ad, RZ ;  /* 0xd2511f530e327825 */ /* 0x000fe200078e00ff */
[----:B------:R-:W-:-:S03]  /*fc20*/  LOP3.LUT R3, R3, R251, R28, 0x96, !PT ;  /* 0x000000fb03037212 */ /* 0x000fc600078e961c */
[----:B------:R-:W-:Y:S02]  /*fc30*/  IMAD.WIDE.U32 R24, R22, -0x326172a9, RZ ;  /* 0xcd9e8d5716187825 */ /* 0x000fe400078e00ff */
[C---:B------:R-:W-:Y:S01]  /*fc40*/  HMMA.16816.F32 R92, R4.reuse, R34, R72 ;  /* 0x00000022045c723c */ /* 0x040fe20000001848 */
[----:B------:R-:W-:Y:S01]  /*fc50*/  LOP3.LUT R2, R51, R243, R2, 0x96, !PT ;  /* 0x000000f333027212 */ /* 0x000fe200078e9602 */
[----:B------:R-:W-:Y:S01]  /*fc60*/  IMAD.WIDE.U32 R22, R3, -0x326172a9, RZ ;  /* 0xcd9e8d5703167825 */ /* 0x000fe200078e00ff */
[----:B------:R-:W-:Y:S01]  /*fc70*/  LOP3.LUT R8, R225, R0, RZ, 0xc0, !PT ;  /* 0x00000000e1087212 */ /* 0x000fe200078ec0ff */
[----:B------:R-:W-:Y:S01]  /*fc80*/  HSET2.LE.AND R10, R16, R20, PT ;  /* 0x00000014100a7233 */ /* 0x000fe20003803000 */
[----:B------:R-:W2:Y:S03]  /*fc90*/  LDSM.16.MT88.4 R28, [R236+0x5800] ;  /* 0x00580000ec1c783b */ /* 0x000ea60000004200 */
[----:B-1----:R-:W-:Y:S01]  /*fca0*/  HMMA.16816.F32 R84, R4, R52, R64 ;  /* 0x000000340454723c */ /* 0x002fe20000001840 */
[----:B------:R-:W-:-:S07]  /*fcb0*/  IMAD.WIDE.U32 R2, R2, -0x326172a9, RZ ;  /* 0xcd9e8d5702027825 */ /* 0x000fce00078e00ff */
[----:B------:R-:W-:Y:S01]  /*fcc0*/  HMMA.16816.F32 R76, R4, R54, R36 ;  /* 0x00000036044c723c */ /* 0x000fe20000001824 */
[C---:B------:R-:W-:Y:S01]  /*fcd0*/  LOP3.LUT R16, R2.reuse, 0xffff, RZ, 0xc0, !PT ;  /* 0x0000ffff02107812 */ /* 0x040fe200078ec0ff */
[----:B------:R-:W-:Y:S01]  /*fce0*/  HSET2.LE.AND R11, R11, R20, PT ;  /* 0x000000140b0b7233 */ /* 0x000fe20003803000 */
[----:B------:R-:W-:Y:S01]  /*fcf0*/  LOP3.LUT R18, R2, 0xff, RZ, 0xc0, !PT ;  /* 0x000000ff02127812 */ /* 0x000fe200078ec0ff */
[----:B------:R-:W1:Y:S03]  /*fd00*/  LDSM.16.MT88.4 R36, [R238+0x5800] ;  /* 0x00580000ee24783b */ /* 0x000e660000004200 */
[----:B------:R-:W-:-:S05]  /*fd10*/  IMAD.WIDE.U32 R4, R21, -0x326172a9, RZ ;  /* 0xcd9e8d5715047825 */ /* 0x000fca00078e00ff */
[----:B------:R-:W-:Y:S02]  /*fd20*/  LOP3.LUT R5, R5, R233, R132, 0x96, !PT ;  /* 0x000000e905057212 */ /* 0x000fe400078e9684 */
[----:B------:R-:W-:-:S03]  /*fd30*/  LOP3.LUT R0, R25, R249, R4, 0x96, !PT ;  /* 0x000000f919007212 */ /* 0x000fc600078e9604 */
[----:B------:R-:W-:-:S04]  /*fd40*/  IMAD.WIDE.U32 R4, R5, -0x2daee0ad, RZ ;  /* 0xd2511f5305047825 */ /* 0x000fc800078e00ff */
[----:B------:R-:W-:Y:S01]  /*fd50*/  IMAD.WIDE.U32 R48, R0, -0x2daee0ad, RZ ;  /* 0xd2511f5300307825 */ /* 0x000fe200078e00ff */
[----:B------:R-:W-:Y:S02]  /*fd60*/  LOP3.LUT R0, R3, R177, R22, 0x96, !PT ;  /* 0x000000b103007212 */ /* 0x000fe400078e9616 */
[----:B------:R-:W-:Y:S02]  /*fd70*/  LOP3.LUT R15, R5, R251, R26, 0x96, !PT ;  /* 0x000000fb050f7212 */ /* 0x000fe400078e961a */
[----:B------:R-:W-:Y:S02]  /*fd80*/  LOP3.LUT R3, R0, 0xffff, RZ, 0xc0, !PT ;  /* 0x0000ffff00037812 */ /* 0x000fe400078ec0ff */
[----:B------:R-:W-:Y:S02]  /*fd90*/  SHF.R.U32.HI R5, RZ, 0x10, R0 ;  /* 0x00000010ff057819 */ /* 0x000fe40000011600 */
[----:B------:R-:W-:Y:S02]  /*fda0*/  LOP3.LUT R14, R49, R243, R4, 0x96, !PT ;  /* 0x000000f3310e7212 */ /* 0x000fe400078e9604 */
[----:B------:R-:W-:-:S02]  /*fdb0*/  SHF.R.U32.HI R6, RZ, 0x8, R3 ;  /* 0x00000008ff067819 */ /* 0x000fc40000011603 */
[----:B------:R-:W-:Y:S02]  /*fdc0*/  SHF.R.U32.HI R4, RZ, 0x18, R0 ;  /* 0x00000018ff047819 */ /* 0x000fe40000011600 */
[----:B------:R-:W-:Y:S02]  /*fdd0*/  LOP3.LUT R3, R5, 0xff, RZ, 0xc0, !PT ;  /* 0x000000ff05037812 */ /* 0x000fe400078ec0ff */
[----:B------:R-:W-:Y:S02]  /*fde0*/  LOP3.LUT R7, R0, 0xff, RZ, 0xc0, !PT ;  /* 0x000000ff00077812 */ /* 0x000fe400078ec0ff */
[--C-:B------:R-:W-:Y:S02]  /*fdf0*/  SHF.R.U32.HI R5, RZ, 0x10, R2.reuse ;  /* 0x00000010ff057819 */ /* 0x100fe40000011602 */
[----:B------:R-:W-:Y:S02]  /*fe00*/  SHF.R.U32.HI R17, RZ, 0x18, R2 ;  /* 0x00000018ff117819 */ /* 0x000fe40000011602 */
[----:B------:R-:W-:-:S02]  /*fe10*/  PRMT R2, R3, 0x5410, R4 ;  /* 0x0000541003027816 */ /* 0x000fc40000000004 */
[----:B------:R-:W-:Y:S02]  /*fe20*/  SHF.R.U32.HI R3, RZ, 0x8, R16 ;  /* 0x00000008ff037819 */ /* 0x000fe40000011610 */
[----:B------:R-:W-:Y:S02]  /*fe30*/  PRMT R0, R7, 0x5410, R6 ;  /* 0x0000541007007816 */ /* 0x000fe40000000006 */
[----:B------:R-:W-:Y:S02]  /*fe40*/  LOP3.LUT R6, R5, 0xff, RZ, 0xc0, !PT ;  /* 0x000000ff05067812 */ /* 0x000fe400078ec0ff */
[----:B------:R-:W-:Y:S01]  /*fe50*/  PRMT R3, R18, 0x5410, R3 ;  /* 0x0000541012037816 */ /* 0x000fe20000000003 */
[--C-:B------:R-:W-:Y:S01]  /*fe60*/  HSET2.LE.AND R0, R0, R20.reuse, PT ;  /* 0x0000001400007233 */ /* 0x100fe20003803000 */
[----:B------:R-:W-:Y:S02]  /*fe70*/  LOP3.LUT R10, R228, R10, RZ, 0xc0, !PT ;  /* 0x0000000ae40a7212 */ /* 0x000fe400078ec0ff */
[----:B------:R-:W-:Y:S01]  /*fe80*/  LOP3.LUT R11, R226, R11, RZ, 0xc0, !PT ;  /* 0x0000000be20b7212 */ /* 0x000fe200078ec0ff */
[--C-:B------:R-:W-:Y:S01]  /*fe90*/  HSET2.LE.AND R2, R2, R20.reuse, PT ;  /* 0x0000001402027233 */ /* 0x100fe20003803000 */
[----:B------:R-:W-:Y:S01]  /*fea0*/  PRMT R6, R6, 0x5410, R17 ;  /* 0x0000541006067816 */ /* 0x000fe20000000011 */
[----:B------:R-:W-:Y:S01]  /*feb0*/  HSET2.LE.AND R3, R3, R20, PT ;  /* 0x0000001403037233 */ /* 0x000fe20003803000 */
[----:B------:R-:W-:-:S02]  /*fec0*/  LOP3.LUT R4, R200, R0, RZ, 0xc0, !PT ;  /* 0x00000000c8047212 */ /* 0x000fc400078ec0ff */
[----:B------:R-:W-:Y:S01]  /*fed0*/  LOP3.LUT R5, R199, R2, RZ, 0xc0, !PT ;  /* 0x00000002c7057212 */ /* 0x000fe200078ec0ff */
[----:B------:R-:W-:Y:S01]  /*fee0*/  HMMA.16816.F32 R64, R8, R32, R56 ;  /* 0x000000200840723c */ /* 0x000fe20000001838 */
[----:B------:R-:W-:Y:S01]  /*fef0*/  HSET2.LE.AND R0, R6, R20, PT ;  /* 0x0000001406007233 */ /* 0x000fe20003803000 */
[----:B------:R-:W-:Y:S01]  /*ff00*/  LOP3.LUT R6, R198, R3, RZ, 0xc0, !PT ;  /* 0x00000003c6067212 */ /* 0x000fe200078ec0ff */
[----:B------:R-:W-:-:S05]  /*ff10*/  IMAD.WIDE.U32 R2, R14, -0x326172a9, RZ ;  /* 0xcd9e8d570e027825 */ /* 0x000fca00078e00ff */
[----:B------:R-:W-:Y:S01]  /*ff20*/  HMMA.16816.F32 R72, R8, R52, R96 ;  /* 0x000000340848723c */ /* 0x000fe20000001860 */
[----:B------:R-:W-:-:S07]  /*ff30*/  LOP3.LUT R7, R197, R0, RZ, 0xc0, !PT ;  /* 0x00000000c5077212 */ /* 0x000fce00078ec0ff */
[C---:B------:R-:W-:Y:S01]  /*ff40*/  HMMA.16816.F32 R56, R8.reuse, R34, R68 ;  /* 0x000000220838723c */ /* 0x040fe20000001844 */
[----:B------:R-:W-:Y:S01]  /*ff50*/  LOP3.LUT R14, R2, 0xff, RZ, 0xc0, !PT ;  /* 0x000000ff020e7812 */ /* 0x000fe200078ec0ff */
[----:B------:R-:W3:Y:S06]  /*ff60*/  LDSM.16.MT88.4 R32, [R236+0x5c00] ;  /* 0x005c0000ec20783b */ /* 0x000eec0000004200 */
[----:B------:R-:W-:Y:S07]  /*ff70*/  HMMA.16816.F32 R52, R8, R54, R80 ;  /* 0x000000360834723c */ /* 0x000fee0000001850 */
[----:B------:R-:W-:-:S05]  /*ff80*/  IMAD.WIDE.U32 R8, R15, -0x326172a9, RZ ;  /* 0xcd9e8d570f087825 */ /* 0x000fca00078e00ff */
[----:B------:R-:W-:Y:S02]  /*ff90*/  LOP3.LUT R0, R3, R177, R8, 0x96, !PT ;  /* 0x000000b103007212 */ /* 0x000fe400078e9608 */
[----:B------:R-:W-:Y:S02]  /*ffa0*/  LOP3.LUT R3, R2, 0xffff, RZ, 0xc0, !PT ;  /* 0x0000ffff02037812 */ /* 0x000fe400078ec0ff */
[C---:B------:R-:W-:Y:S02]  /*ffb0*/  LOP3.LUT R8, R0.reuse, 0xffff, RZ, 0xc0, !PT ;  /* 0x0000ffff00087812 */ /* 0x040fe400078ec0ff */
[--C-:B------:R-:W-:Y:S02]  /*ffc0*/  SHF.R.U32.HI R10, RZ, 0x10, R0.reuse ;  /* 0x00000010ff0a7819 */ /* 0x100fe40000011600 */
[----:B------:R-:W-:Y:S02]  /*ffd0*/  LOP3.LUT R17, R0, 0xff, RZ, 0xc0, !PT ;  /* 0x000000ff00117812 */ /* 0x000fe400078ec0ff */
[----:B------:R-:W-:-:S02]  /*ffe0*/  SHF.R.U32.HI R16, RZ, 0x18, R0 ;  /* 0x00000018ff107819 */ /* 0x000fc40000011600 */
[----:B------:R-:W-:Y:S02]  /*fff0*/  SHF.R.U32.HI R0, RZ, 0x8, R3 ;  /* 0x00000008ff007819 */ /* 0x000fe40000011603 */
[----:B------:R-:W-:Y:S02]  /*10000*/  SHF.R.U32.HI R3, RZ, 0x8, R8 ;  /* 0x00000008ff037819 */ /* 0x000fe40000011608 */
[----:B------:R-:W-:Y:S02]  /*10010*/  LOP3.LUT R8, R10, 0xff, RZ, 0xc0, !PT ;  /* 0x000000ff0a087812 */ /* 0x000fe400078ec0ff */
[--C-:B------:R-:W-:Y:S02]  /*10020*/  SHF.R.U32.HI R11, RZ, 0x10, R2.reuse ;  /* 0x00000010ff0b7819 */ /* 0x100fe40000011602 */
[----:B------:R-:W-:Y:S02]  /*10030*/  SHF.R.U32.HI R15, RZ, 0x18, R2 ;  /* 0x00000018ff0f7819 */ /* 0x000fe40000011602 */
[----:B------:R-:W-:-:S02]  /*10040*/  PRMT R2, R8, 0x5410, R16 ;  /* 0x0000541008027816 */ /* 0x000fc40000000010 */
[----:B------:R-:W-:-:S03]  /*10050*/  PRMT R10, R14, 0x5410, R0 ;  /* 0x000054100e0a7816 */ /* 0x000fc60000000000 */
[--C-:B------:R-:W-:Y:S01]  /*10060*/  HSET2.LE.AND R2, R2, R20.reuse, PT ;  /* 0x0000001402027233 */ /* 0x100fe20003803000 */
[----:B------:R-:W-:Y:S01]  /*10070*/  PRMT R0, R17, 0x5410, R3 ;  /* 0x0000541011007816 */ /* 0x000fe20000000003 */
[--C-:B------:R-:W-:Y:S01]  /*10080*/  HSET2.LE.AND R3, R10, R20.reuse, PT ;  /* 0x000000140a037233 */ /* 0x100fe20003803000 */
[----:B------:R-:W-:Y:S02]  /*10090*/  LOP3.LUT R8, R11, 0xff, RZ, 0xc0, !PT ;  /* 0x000000ff0b087812 */ /* 0x000fe400078ec0ff */
[----:B------:R-:W-:Y:S02]  /*100a0*/  LOP3.LUT R17, R215, R2, RZ, 0xc0, !PT ;  /* 0x00000002d7117212 */ /* 0x000fe400078ec0ff */
[----:B------:R-:W-:Y:S01]  /*100b0*/  LOP3.LUT R2, R23, R245, R100, 0x96, !PT ;  /* 0x000000f517027212 */ /* 0x000fe200078e9664 */
[----:B------:R-:W-:Y:S01]  /*100c0*/  HSET2.LE.AND R0, R0, R20, PT ;  /* 0x0000001400007233 */ /* 0x000fe20003803000 */
[----:B------:R-:W-:Y:S02]  /*100d0*/  LOP3.LUT R18, R214, R3, RZ, 0xc0, !PT ;  /* 0x00000003d6127212 */ /* 0x000fe400078ec0ff */
[----:B------:R-:W-:Y:S01]  /*100e0*/  PRMT R8, R8, 0x5410, R15 ;  /* 0x0000541008087816 */ /* 0x000fe2000000000f */
[----:B------:R-:W-:Y:S01]  /*100f0*/  IMAD.WIDE.U32 R2, R2, -0x2daee0ad, RZ ;  /* 0xd2511f5302027825 */ /* 0x000fe200078e00ff */
[----:B------:R-:W-:-:S03]  /*10100*/  LOP3.LUT R16, R218, R0, RZ, 0xc0, !PT ;  /* 0x00000000da107212 */ /* 0x000fc600078ec0ff */
[----:B------:R-:W-:Y:S01]  /*10110*/  HSET2.LE.AND R8, R8, R20, PT ;  /* 0x0000001408087233 */ /* 0x000fe20003803000 */
[----:B------:R-:W-:Y:S01]  /*10120*/  LOP3.LUT R0, R3, R173, R50, 0x96, !PT ;  /* 0x000000ad03007212 */ /* 0x000fe200078e9632 */
[----:B--2---:R-:W-:Y:S01]  /*10130*/  HMMA.16816.F32 R68, R4, R28, R88 ;  /* 0x0000001c0444723c */ /* 0x004fe20000001858 */
[----:B------:R-:W-:Y:S02]  /*10140*/  LOP3.LUT R3, R2, 0xffff, RZ, 0xc0, !PT ;  /* 0x0000ffff02037812 */ /* 0x000fe400078ec0ff */
[----:B------:R-:W-:Y:S02]  /*10150*/  LOP3.LUT R19, R213, R8, RZ, 0xc0, !PT ;  /* 0x00000008d5137212 */ /* 0x000fe400078ec0ff */
[----:B------:R-:W-:-:S03]  /*10160*/  LOP3.LUT R11, R9, R245, R24, 0x96, !PT ;  /* 0x000000f5090b7212 */ /* 0x000fc600078e9618 */
[----:B------:R-:W-:Y:S01]  /*10170*/  HMMA.16816.F32 R80, R4, R30, R92 ;  /* 0x0000001e0450723c */ /* 0x000fe2000000185c */
[----:B------:R-:W-:Y:S01]  /*10180*/  LOP3.LUT R9, R0, 0xff, RZ, 0xc0, !PT ;  /* 0x000000ff00097812 */ /* 0x000fe200078ec0ff */
[----:B------:R-:W2:Y:S01]  /*10190*/  LDSM.16.MT88.4 R24, [R238+0x5c00] ;  /* 0x005c0000ee18783b */ /* 0x000ea20000004200 */
[----:B------:R-:W-:-:S05]  /*101a0*/  SHF.R.U32.HI R8, RZ, 0x18, R0 ;  /* 0x00000018ff087819 */ /* 0x000fca0000011600 */
[----:B-1----:R-:W-:Y:S01]  /*101b0*/  HMMA.16816.F32 R84, R4, R36, R84 ;  /* 0x000000240454723c */ /* 0x002fe20000001854 */
[----:B------:R-:W-:-:S07]  /*101c0*/  SHF.R.U32.HI R10, RZ, 0x10, R2 ;  /* 0x00000010ff0a7819 */ /* 0x000fce0000011602 */
[----:B------:R-:W-:Y:S07]  /*101d0*/  HMMA.16816.F32 R76, R4, R38, R76 ;  /* 0x00000026044c723c */ /* 0x000fee000000184c */
[----:B------:R-:W-:Y:S02]  /*101e0*/  LOP3.LUT R4, R0, 0xffff, RZ, 0xc0, !PT ;  /* 0x0000ffff00047812 */ /* 0x000fe400078ec0ff */
[----:B------:R-:W-:Y:S02]  /*101f0*/  SHF.R.U32.HI R5, RZ, 0x10, R0 ;  /* 0x00000010ff057819 */ /* 0x000fe40000011600 */
[----:B------:R-:W-:-:S02]  /*10200*/  LOP3.LUT R6, R2, 0xff, RZ, 0xc0, !PT ;  /* 0x000000ff02067812 */ /* 0x000fc400078ec0ff */
[----:B------:R-:W-:Y:S02]  /*10210*/  SHF.R.U32.HI R0, RZ, 0x8, R3 ;  /* 0x00000008ff007819 */ /* 0x000fe40000011603 */
[----:B------:R-:W-:Y:S02]  /*10220*/  SHF.R.U32.HI R3, RZ, 0x8, R4 ;  /* 0x00000008ff037819 */ /* 0x000fe40000011604 */
[----:B------:R-:W-:Y:S02]  /*10230*/  LOP3.LUT R4, R5, 0xff, RZ, 0xc0, !PT ;  /* 0x000000ff05047812 */ /* 0x000fe400078ec0ff */
[----:B------:R-:W-:Y:S02]  /*10240*/  PRMT R5, R6, 0x5410, R0 ;  /* 0x0000541006057816 */ /* 0x000fe40000000000 */
[----:B------:R-:W-:Y:S02]  /*10250*/  SHF.R.U32.HI R7, RZ, 0x18, R2 ;  /* 0x00000018ff077819 */ /* 0x000fe40000011602 */
[----:B------:R-:W-:-:S02]  /*10260*/  PRMT R0, R9, 0x5410, R3 ;  /* 0x0000541009007816 */ /* 0x000fc40000000003 */
[----:B------:R-:W-:Y:S02]  /*10270*/  PRMT R2, R4, 0x5410, R8 ;  /* 0x0000541004027816 */ /* 0x000fe40000000008 */
        /* <DEDUP_REMOVED lines=8> */
[----:B------:R-:W-:Y:S01]  /*10300*/  LOP3.LUT R10, R202, R3, RZ, 0xc0, !PT ;  /* 0x00000003ca0a7212 */ /* 0x000fe200078ec0ff */
[----:B------:R-:W-:Y:S01]  /*10310*/  IMAD.WIDE.U32 R2, R11, -0x2daee0ad, RZ ;  /* 0xd2511f530b027825 */ /* 0x000fe200078e00ff */
[----:B------:R-:W-:-:S04]  /*10320*/  LOP3.LUT R11, R201, R0, RZ, 0xc0, !PT ;  /* 0x00000000c90b7212 */ /* 0x000fc800078ec0ff */
[----:B------:R-:W-:-:S03]  /*10330*/  LOP3.LUT R0, R3, R173, R48, 0x96, !PT ;  /* 0x000000ad03007212 */ /* 0x000fc600078e9630 */
[----:B---3--:R-:W-:Y:S01]  /*10340*/  HMMA.16816.F32 R48, R8, R32, R68 ;  /* 0x000000200830723c */ /* 0x008fe20000001844 */
[----:B------:R-:W-:Y:S02]  /*10350*/  LOP3.LUT R3, R2, 0xffff, RZ, 0xc0, !PT ;  /* 0x0000ffff02037812 */ /* 0x000fe400078ec0ff */
[----:B------:R-:W-:Y:S01]  /*10360*/  LOP3.LUT R4, R0, 0xffff, RZ, 0xc0, !PT ;  /* 0x0000ffff00047812 */ /* 0x000fe200078ec0ff */
[----:B------:R-:W-:Y:S01]  /*10370*/  STL.64 [R1+0x148], R154 ;  /* 0x0001489a01007387 */ /* 0x000fe20000100a00 */
[----:B------:R-:W-:-:S03]  /*10380*/  SHF.R.U32.HI R5, RZ, 0x10, R0 ;  /* 0x00000010ff057819 */ /* 0x000fc60000011600 */
[----:B------:R-:W-:Y:S01]  /*10390*/  HMMA.16816.F32 R64, R16, R28, R64 ;  /* 0x0000001c1040723c */ /* 0x000fe20000001840 */
[----:B------:R-:W-:Y:S01]  /*103a0*/  SHF.R.U32.HI R15, RZ, 0x18, R0 ;  /* 0x00000018ff0f7819 */ /* 0x000fe20000011600 */
[----:B------:R1:W5:Y:S01]  /*103b0*/  LDL.LU R60, [R1+0x310] ;  /* 0x00031000013c7983 */ /* 0x0003620000300800 */
[----:B------:R-:W-:-:S05]  /*103c0*/  LOP3.LUT R6, R2, 0xff, RZ, 0xc0, !PT ;  /* 0x000000ff02067812 */ /* 0x000fca00078ec0ff */
[C---:B------:R-:W-:Y:S01]  /*103d0*/  HMMA.16816.F32 R56, R16.reuse, R30, R56 ;  /* 0x0000001e1038723c */ /* 0x040fe20000001838 */
[----:B------:R-:W-:Y:S07]  /*103e0*/  STL.64 [R1+0xc8], R148 ;  /* 0x0000c89401007387 */ /* 0x000fee0000100a00 */
[----:B------:R-:W-:Y:S01]  /*103f0*/  HMMA.16816.F32 R28, R16, R36, R72 ;  /* 0x00000024101c723c */ /* 0x000fe20000001848 */
[----:B------:R-:W-:Y:S01]  /*10400*/  STL.64 [R1+0x90], R48 ;  /* 0x0000903001007387 */ /* 0x000fe20000100a00 */
[----:B------:R-:W-:-:S06]  /*10410*/  SHF.R.U32.HI R7, RZ, 0x10, R2 ;  /* 0x00000010ff077819 */ /* 0x000fcc0000011602 */
[----:B------:R-:W-:Y:S01]  /*10420*/  HMMA.16816.F32 R36, R16, R38, R52 ;  /* 0x000000261024723c */ /* 0x000fe20000001834 */
[----:B------:R3:W-:Y:S06]  /*10430*/  STL.64 [R1+0x98], R50 ;  /* 0x0000983201007387 */ /* 0x0007ec0000100a00 */
[----:B------:R-:W-:Y:S02]  /*10440*/  LOP3.LUT R16, R0, 0xff, RZ, 0xc0, !PT ;  /* 0x000000ff00107812 */ /* 0x000fe400078ec0ff */
[----:B------:R-:W-:Y:S02]  /*10450*/  SHF.R.U32.HI R0, RZ, 0x8, R3 ;  /* 0x00000008ff007819 */ /* 0x000fe40000011603 */
[----:B------:R-:W-:-:S02]  /*10460*/  SHF.R.U32.HI R3, RZ, 0x8, R4 ;  /* 0x00000008ff037819 */ /* 0x000fc40000011604 */
[----:B------:R-:W-:Y:S02]  /*10470*/  LOP3.LUT R4, R5, 0xff, RZ, 0xc0, !PT ;  /* 0x000000ff05047812 */ /* 0x000fe400078ec0ff */
[----:B------:R-:W-:Y:S02]  /*10480*/  PRMT R5, R6, 0x5410, R0 ;  /* 0x0000541006057816 */ /* 0x000fe40000000000 */
[----:B------:R-:W-:Y:S02]  /*10490*/  PRMT R0, R16, 0x5410, R3 ;  /* 0x0000541010007816 */ /* 0x000fe40000000003 */
[----:B--2---:R-:W-:Y:S01]  /*104a0*/  HMMA.16816.F32 R16, R8, R24, R84 ;  /* 0x000000180810723c */ /* 0x004fe20000001854 */
[----:B------:R-:W-:Y:S02]  /*104b0*/  SHF.R.U32.HI R14, RZ, 0x18, R2 ;  /* 0x00000018ff0e7819 */ /* 0x000fe40000011602 */
[----:B------:R-:W-:-:S05]  /*104c0*/  LOP3.LUT R7, R7, 0xff, RZ, 0xc0, !PT ;  /* 0x000000ff07077812 */ /* 0x000fca00078ec0ff */
[----:B---3--:R-:W-:Y:S01]  /*104d0*/  HMMA.16816.F32 R48, R8, R34, R80 ;  /* 0x000000220830723c */ /* 0x008fe20000001850 */
[----:B------:R-:W-:Y:S02]  /*104e0*/  PRMT R2, R4, 0x5410, R15 ;  /* 0x0000541004027816 */ /* 0x000fe4000000000f */
[----:B------:R-:W-:-:S05]  /*104f0*/  PRMT R7, R7, 0x5410, R14 ;  /* 0x0000541007077816 */ /* 0x000fca000000000e */
[----:B------:R-:W-:Y:S01]  /*10500*/  HMMA.16816.F32 R8, R8, R26, R76 ;  /* 0x0000001a0808723c */ /* 0x000fe2000000184c */
[--C-:B------:R-:W-:Y:S02]  /*10510*/  HSET2.LE.AND R0, R0, R20.reuse, PT ;  /* 0x0000001400007233 */ /* 0x100fe40003803000 */
[--C-:B------:R-:W-:Y:S02]  /*10520*/  HSET2.LE.AND R2, R2, R20.reuse, PT ;  /* 0x0000001402027233 */ /* 0x100fe40003803000 */
[--C-:B------:R-:W-:Y:S02]  /*10530*/  HSET2.LE.AND R3, R5, R20.reuse, PT ;  /* 0x0000001405037233 */ /* 0x100fe40003803000 */
[----:B------:R-:W-:Y:S01]  /*10540*/  HSET2.LE.AND R7, R7, R20, PT ;  /* 0x0000001407077233 */ /* 0x000fe20003803000 */
[----:B------:R-:W-:Y:S02]  /*10550*/  LOP3.LUT R4, R219, R0, RZ, 0xc0, !PT ;  /* 0x00000000db047212 */ /* 0x000fe400078ec0ff */
[----:B------:R-:W-:-:S02]  /*10560*/  LOP3.LUT R5, R210, R2, RZ, 0xc0, !PT ;  /* 0x00000002d2057212 */ /* 0x000fc400078ec0ff */
[----:B------:R-:W-:Y:S02]  /*10570*/  LOP3.LUT R6, R205, R3, RZ, 0xc0, !PT ;  /* 0x00000003cd067212 */ /* 0x000fe400078ec0ff */
[----:B------:R-:W-:Y:S01]  /*10580*/  LOP3.LUT R7, R204, R7, RZ, 0xc0, !PT ;  /* 0x00000007cc077212 */ /* 0x000fe200078ec0ff */
[----:B------:R-:W-:Y:S04]  /*10590*/  STL.64 [R1+0x80], R48 ;  /* 0x0000803001007387 */ /* 0x000fe80000100a00 */
[----:B------:R2:W-:Y:S04]  /*105a0*/  STL.64 [R1+0x88], R50 ;  /* 0x0000883201007387 */ /* 0x0005e80000100a00 */
[----:B------:R-:W-:Y:S04]  /*105b0*/  STL.64 [R1+0x70], R16 ;  /* 0x0000701001007387 */ /* 0x000fe80000100a00 */
[----:B------:R3:W-:Y:S04]  /*105c0*/  STL.64 [R1+0x78], R18 ;  /* 0x0000781201007387 */ /* 0x0007e80000100a00 */
[----:B------:R-:W-:Y:S04]  /*105d0*/  STL.64 [R1+0x60], R8 ;  /* 0x0000600801007387 */ /* 0x000fe80000100a00 */
[----:B------:R4:W-:Y:S01]  /*105e0*/  STL.64 [R1+0x68], R10 ;  /* 0x0000680a01007387 */ /* 0x0009e20000100a00 */
[C---:B--2---:R-:W-:Y:S08]  /*105f0*/  HMMA.16816.F32 R48, R4.reuse, R32, R64 ;  /* 0x000000200430723c */ /* 0x044ff00000001840 */
[C---:B---3--:R-:W-:Y:S08]  /*10600*/  HMMA.16816.F32 R16, R4.reuse, R34, R56 ;  /* 0x000000220410723c */ /* 0x048ff00000001838 */
[C---:B----4-:R-:W-:Y:S08]  /*10610*/  HMMA.16816.F32 R8, R4.reuse, R24, R28 ;  /* 0x000000180408723c */ /* 0x050ff0000000181c */
[----:B------:R-:W-:Y:S01]  /*10620*/  HMMA.16816.F32 R4, R4, R26, R36 ;  /* 0x0000001a0404723c */ /* 0x000fe20000001824 */
[----:B------:R-:W2:Y:S04]  /*10630*/  S2R R190, SR_TID.X ;  /* 0x0000000000be7919 */ /* 0x000ea80000002100 */
[----:B------:R1:W-:Y:S04]  /*10640*/  STL.64 [R1+0x40], R48 ;  /* 0x0000403001007387 */ /* 0x0003e80000100a00 */
[----:B------:R1:W-:Y:S04]  /*10650*/  STL.64 [R1+0x48], R50 ;  /* 0x0000483201007387 */ /* 0x0003e80000100a00 */
[----:B------:R1:W-:Y:S04]  /*10660*/  STL.64 [R1+0x30], R16 ;  /* 0x0000301001007387 */ /* 0x0003e80000100a00 */
[----:B------:R1:W-:Y:S04]  /*10670*/  STL.64 [R1+0x38], R18 ;  /* 0x0000381201007387 */ /* 0x0003e80000100a00 */
[----:B------:R1:W-:Y:S04]  /*10680*/  STL.64 [R1+0x10], R8 ;  /* 0x0000100801007387 */ /* 0x0003e80000100a00 */
[----:B------:R1:W-:Y:S04]  /*10690*/  STL.64 [R1+0x18], R10 ;  /* 0x0000180a01007387 */ /* 0x0003e80000100a00 */
[----:B------:R1:W-:Y:S04]  /*106a0*/  STL.64 [R1], R4 ;  /* 0x0000000401007387 */ /* 0x0003e80000100a00 */
[----:B------:R1:W-:Y:S01]  /*106b0*/  STL.64 [R1+0x8], R6 ;  /* 0x0000080601007387 */ /* 0x0003e20000100a00 */
[----:B--2---:R-:W-:Y:S01]  /*106c0*/  IMAD.SHL.U32 R190, R190, 0x2, RZ ;  /* 0x00000002bebe7824 */ /* 0x004fe200078e00ff */
[----:B------:R-:W-:Y:S01]  /*106d0*/  IADD3 R193, P0, R46, -0x100, RZ ;  /* 0xffffff002ec17810 */ /* 0x000fe20007f1e0ff */
[----:B------:R-:W-:Y:S01]  /*106e0*/  BSSY B2, `(.L_x_505) ;  /* 0x0000e5c000027945 */ /* 0x000fe20003800000 */
[----:B------:R-:W-:-:S02]  /*106f0*/  IMAD.MOV.U32 R0, RZ, RZ, R195 ;  /* 0x000000ffff007224 */ /* 0x000fc400078e00c3 */
[----:B------:R-:W-:Y:S02]  /*10700*/  LOP3.LUT R190, R190, 0x6, RZ, 0xc0, !PT ;  /* 0x00000006bebe7812 */ /* 0x000fe400078ec0ff */
[----:B------:R-:W-:Y:S01]  /*10710*/  IADD3.X R192, R47, -0x1, RZ, P0, !PT ;  /* 0xffffffff2fc07810 */ /* 0x000fe200007fe4ff */
[----:B------:R-:W-:Y:S05]  /*10720*/  @!P6 BRA `(.L_x_506) ;  /* 0x0000e5600000e947 */ /* 0x000fea0003800000 */
[----:B------:R-:W2:Y:S01]  /*10730*/  LDL.LU R228, [R1+0x204] ;  /* 0x0002040001e47983 */ /* 0x000ea20000300800 */
[----:B------:R-:W-:-:S04]  /*10740*/  DEPBAR.LE SB0, 0x0 ;  /* 0x000080000000791a */ /* 0x000fc80000000000 */
[----:B------:R-:W3:Y:S04]  /*10750*/  LDL.64 R224, [R1+0x2e0] ;  /* 0x0002e00001e07983 */ /* 0x000ee80000100a00 */
[----:B------:R-:W3:Y:S04]  /*10760*/  LDL.LU R226, [R1+0x184] ;  /* 0x0001840001e27983 */ /* 0x000ee80000300800 */
[----:B------:R-:W4:Y:S04]  /*10770*/  LDL R206, [R1+0x198] ;  /* 0x0001980001ce7983 */ /* 0x000f280000100800 */
[----:B------:R-:W2:Y:S04]  /*10780*/  LDL R207, [R1+0x2a0] ;  /* 0x0002a00001cf7983 */ /* 0x000ea80000100800 */
[----:B------:R-:W2:Y:S04]  /*10790*/  LDL R227, [R1+0x2cc] ;  /* 0x0002cc0001e37983 */ /* 0x000ea80000100800 */
[----:B------:R-:W3:Y:S04]  /*107a0*/  LDL.64 R222, [R1+0x28] ;  /* 0x0000280001de7983 */ /* 0x000ee80000100a00 */
[----:B------:R-:W3:Y:S01]  /*107b0*/  LDL.64 R220, [R1+0x58] ;  /* 0x0000580001dc7983 */ /* 0x000ee20000100a00 */
[----:B------:R-:W-:Y:S03]  /*107c0*/  WARPSYNC 0xffffffff ;  /* 0xffffffff00007948 */ /* 0x000fe60003800000 */
[----:B------:R-:W-:Y:S01]  /*107d0*/  BAR.SYNC.DEFER_BLOCKING 0x0 ;  /* 0x0000000000007b1d */ /* 0x000fe20000010000 */
[----:B----4-:R-:W-:-:S05]  /*107e0*/  IMAD.MOV.U32 R244, RZ, RZ, R206 ;  /* 0x000000fffff47224 */ /* 0x010fca00078e00ce */
[----:B------:R-:W-:Y:S02]  /*107f0*/  IADD3 R235, R244, -0x2, RZ ;  /* 0xfffffffef4eb7810 */ /* 0x000fe40007ffe0ff */
[----:B--2---:R-:W-:Y:S02]  /*10800*/  ISETP.GE.AND P0, PT, R227, R207, PT ;  /* 0x000000cfe300720c */ /* 0x004fe40003f06270 */
[----:B-1----:R-:W-:Y:S01]  /*10810*/  SHF.R.S32.HI R4, RZ, 0x1f, R235 ;  /* 0x0000001fff047819 */ /* 0x002fe200000114eb */
[----:B------:R-:W-:Y:S02]  /*10820*/  IMAD R0, R228, R235, RZ ;  /* 0x000000ebe4007224 */ /* 0x000fe400078e02ff */
[----:B---3--:R-:W-:-:S04]  /*10830*/  IMAD.WIDE.U32 R2, R235, R226, R224 ;  /* 0x000000e2eb027225 */ /* 0x008fc800078e00e0 */
[----:B------:R-:W-:-:S04]  /*10840*/  IMAD R5, R4, R226, R0 ;  /* 0x000000e204057224 */ /* 0x000fc800078e0200 */
[----:B------:R-:W-:Y:S01]  /*10850*/  IMAD.IADD R3, R3, 0x1, R5 ;  /* 0x0000000103037824 */ /* 0x000fe200078e0205 */
[CC--:B------:R-:W-:Y:S02]  /*10860*/  @!P0 LEA R0, P4, R222.reuse, R2.reuse, 0x5 ;  /* 0x00000002de008211 */ /* 0x0c0fe400078828ff */
[----:B------:R-:W-:Y:S02]  /*10870*/  @!P0 LEA R4, P2, R222, R2, 0x6 ;  /* 0x00000002de048211 */ /* 0x000fe400078430ff */
[-C--:B------:R-:W-:Y:S02]  /*10880*/  @!P0 LEA R10, P5, R2, R220.reuse, 0x1 ;  /* 0x000000dc020a8211 */ /* 0x080fe400078a08ff */
[----:B------:R-:W-:Y:S02]  /*10890*/  @!P0 LEA R8, P3, R0, R220, 0x1 ;  /* 0x000000dc00088211 */ /* 0x000fe400078608ff */
[CCC-:B------:R-:W-:Y:S02]  /*108a0*/  @!P0 LEA.HI.X R5, R222.reuse, R3.reuse, R223.reuse, 0x5, P4 ;  /* 0x00000003de058211 */ /* 0x1c0fe400020f2cdf */
[----:B------:R-:W-:-:S02]  /*108b0*/  @!P0 LEA.HI.X R7, R222, R3, R223, 0x6, P2 ;  /* 0x00000003de078211 */ /* 0x000fc400010f34df */
[-CC-:B------:R-:W-:Y:S01]  /*108c0*/  @!P0 LEA.HI.X R11, R2, R221.reuse, R3.reuse, 0x1, P5 ;  /* 0x000000dd020b8211 */ /* 0x180fe200028f0c03 */
[----:B------:R-:W-:Y:S01]  /*108d0*/  @!P0 IMAD.WIDE.U32 R2, R222, 0x60, R2 ;  /* 0x00000060de028825 */ /* 0x000fe200078e0002 */
[----:B------:R-:W-:Y:S02]  /*108e0*/  @!P0 LEA.HI.X R9, R0, R221, R5, 0x1, P3 ;  /* 0x000000dd00098211 */ /* 0x000fe400018f0c05 */
[----:B------:R-:W-:Y:S01]  /*108f0*/  @!P0 LEA R6, P1, R4, R220, 0x1 ;  /* 0x000000dc04068211 */ /* 0x000fe200078208ff */
[----:B------:R-:W-:-:S03]  /*10900*/  @!P0 IMAD R0, R223, 0x60, RZ ;  /* 0x00000060df008824 */ /* 0x000fc600078e02ff */
[-C--:B------:R-:W-:Y:S01]  /*10910*/  @!P0 LEA.HI.X R7, R4, R221.reuse, R7, 0x1, P1 ;  /* 0x000000dd04078211 */ /* 0x080fe200008f0c07 */
[----:B------:R-:W-:Y:S01]  /*10920*/  @!P0 IMAD.IADD R0, R0, 0x1, R3 ;  /* 0x0000000100008824 */ /* 0x000fe200078e0203 */
[C---:B------:R-:W-:Y:S01]  /*10930*/  @!P0 LEA R4, P1, R2.reuse, R220, 0x1 ;  /* 0x000000dc02048211 */ /* 0x040fe200078208ff */
[----:B-----5:R-:W-:Y:S04]  /*10940*/  @P0 STS [R194+0x4000], RZ ;  /* 0x004000ffc2000388 */ /* 0x020fe80000000800 */
[----:B------:R-:W-:Y:S01]  /*10950*/  @P0 STS [R194+0x4004], RZ ;  /* 0x004004ffc2000388 */ /* 0x000fe20000000800 */
[----:B------:R-:W-:-:S03]  /*10960*/  @!P0 LEA.HI.X R5, R2, R221, R0, 0x1, P1 ;  /* 0x000000dd02058211 */ /* 0x000fc600008f0c00 */
[----:B------:R-:W-:Y:S04]  /*10970*/  @P0 STS.64 [R194+0x4008], RZ ;  /* 0x004008ffc2000388 */ /* 0x000fe80000000a00 */
        /* <DEDUP_REMOVED lines=26> */
[----:B------:R-:W3:Y:S04]  /*10b20*/  LDSM.16.M88.4 R64, [R136+0x3800] ;  /* 0x003800008840783b */ /* 0x000ee80000000200 */
[----:B------:R-:W4:Y:S04]  /*10b30*/  LDSM.16.M88.4 R56, [R136+0x3c00] ;  /* 0x003c00008838783b */ /* 0x000f280000000200 */
[----:B-1----:R-:W-:Y:S04]  /*10b40*/  LDSM.16.M88.4 R8, [R139+0x1000] ;  /* 0x001000008b08783b */ /* 0x002fe80000000200 */
[----:B------:R-:W1:Y:S04]  /*10b50*/  LDSM.16.M88.4 R28, [R137+0x1000] ;  /* 0x00100000891c783b */ /* 0x000e680000000200 */
[----:B------:R-:W1:Y:S04]  /*10b60*/  LDSM.16.M88.4 R24, [R137+0x1400] ;  /* 0x001400008918783b */ /* 0x000e680000000200 */
[----:B------:R-:W1:Y:S04]  /*10b70*/  LDSM.16.M88.4 R92, [R137+0x1800] ;  /* 0x00180000895c783b */ /* 0x000e680000000200 */
[----:B------:R-:W1:Y:S04]  /*10b80*/  LDSM.16.M88.4 R96, [R137+0x1c00] ;  /* 0x001c00008960783b */ /* 0x000e680000000200 */
[----:B------:R-:W1:Y:S04]  /*10b90*/  LDSM.16.M88.4 R48, [R137+0x400] ;  /* 0x000400008930783b */ /* 0x000e680000000200 */
[----:B------:R-:W1:Y:S01]  /*10ba0*/  LDSM.16.M88.4 R32, [R137+0xc00] ;  /* 0x000c00008920783b */ /* 0x000e620000000200 */
[C---:B--2---:R-:W-:Y:S03]  /*10bb0*/  HMMA.16816.F32 R116, R4.reuse, R72, RZ ;  /* 0x000000480474723c */ /* 0x044fe600000018ff */
[----:B------:R-:W2:Y:S04]  /*10bc0*/  LDSM.16.M88.4 R52, [R137] ;  /* 0x000000008934783b */ /* 0x000ea80000000200 */
[----:B------:R-:W1:Y:S01]  /*10bd0*/  LDSM.16.M88.4 R36, [R137+0x800] ;  /* 0x000800008924783b */ /* 0x000e620000000200 */
[C---:B------:R-:W-:Y:S03]  /*10be0*/  HMMA.16816.F32 R148, R4.reuse, R88, RZ ;  /* 0x000000580494723c */ /* 0x040fe600000018ff */
[----:B------:R-:W1:Y:S04]  /*10bf0*/  LDSM.16.M88.4 R16, [R138] ;  /* 0x000000008a10783b */ /* 0x000e680000000200 */
[----:B------:R-:W0:Y:S01]  /*10c00*/  LDGDEPBAR ;  /* 0x00000000000079af */ /* 0x000e220000000000 */
[C---:B------:R-:W-:Y:S08]  /*10c10*/  HMMA.16816.F32 R140, R4.reuse, R84, RZ ;  /* 0x00000054048c723c */ /* 0x040ff000000018ff */
[C---:B------:R-:W-:Y:S08]  /*10c20*/  HMMA.16816.F32 R124, R4.reuse, R80, RZ ;  /* 0x00000050047c723c */ /* 0x040ff000000018ff */
        /* <DEDUP_REMOVED lines=12> */
[C---:B-1----:R-:W-:Y:S11]  /*10cf0*/  HMMA.16816.F32 R4, R8.reuse, R28, R116 ;  /* 0x0000001c0804723c */ /* 0x042ff60000001874 */
[----:B------:R-:W-:Y:S11]  /*10d00*/  @!UPT UIADD3 URZ, URZ, URZ, URZ ;  /* 0x0000003f3f3ff290 */ /* 0x000ff6000fffe03f */
[----:B------:R-:W-:Y:S02]  /*10d10*/  @!UPT UIADD3 URZ, URZ, URZ, URZ ;  /* 0x0000003f3f3ff290 */ /* 0x000fe4000fffe03f */
[----:B------:R-:W-:Y:S02]  /*10d20*/  IMAD.MOV.U32 R221, RZ, RZ, R4 ;  /* 0x000000ffffdd7224 */ /* 0x000fe400078e0004 */
[----:B------:R-:W-:Y:S02]  /*10d30*/  IMAD.MOV.U32 R195, RZ, RZ, R6 ;  /* 0x000000ffffc37224 */ /* 0x000fe400078e0006 */
[----:B------:R-:W-:Y:S02]  /*10d40*/  IMAD.MOV.U32 R193, RZ, RZ, R5 ;  /* 0x000000ffffc17224 */ /* 0x000fe400078e0005 */
[----:B------:R-:W-:Y:S02]  /*10d50*/  IMAD.MOV.U32 R192, RZ, RZ, R7 ;  /* 0x000000ffffc07224 */ /* 0x000fe400078e0007 */
[C---:B------:R-:W-:Y:S11]  /*10d60*/  HMMA.16816.F32 R4, R8.reuse, R24, R112 ;  /* 0x000000180804723c */ /* 0x040ff60000001870 */
        /* <DEDUP_REMOVED lines=13> */
[C---:B------:R-:W-:Y:S08]  /*10e40*/  HMMA.16816.F32 R4, R8.reuse, R96, R104 ;  /* 0x000000600804723c */ /* 0x040ff00000001868 */
[C---:B------:R-:W-:Y:S08]  /*10e50*/  HMMA.16816.F32 R104, R8.reuse, R30, R160 ;  /* 0x0000001e0868723c */ /* 0x040ff000000018a0 */
[C---:B------:R-:W-:Y:S11]  /*10e60*/  HMMA.16816.F32 R200, R8.reuse, R50, R128 ;  /* 0x0000003208c8723c */ /* 0x040ff60000001880 */
[----:B------:R-:W-:Y:S05]  /*10e70*/  @!UPT UIADD3 URZ, URZ, URZ, URZ ;  /* 0x0000003f3f3ff290 */ /* 0x000fea000fffe03f */
[----:B------:R-:W-:Y:S02]  /*10e80*/  IMAD.MOV.U32 R128, RZ, RZ, R104 ;  /* 0x000000ffff807224 */ /* 0x000fe400078e0068 */
[----:B------:R-:W-:Y:S02]  /*10e90*/  IMAD.MOV.U32 R189, RZ, RZ, R106 ;  /* 0x000000ffffbd7224 */ /* 0x000fe400078e006a */
[----:B------:R-:W-:Y:S02]  /*10ea0*/  IMAD.MOV.U32 R188, RZ, RZ, R105 ;  /* 0x000000ffffbc7224 */ /* 0x000fe400078e0069 */
[----:B------:R-:W-:Y:S02]  /*10eb0*/  IMAD.MOV.U32 R187, RZ, RZ, R107 ;  /* 0x000000ffffbb7224 */ /* 0x000fe400078e006b */
[C---:B------:R-:W-:Y:S08]  /*10ec0*/  HMMA.16816.F32 R104, R8.reuse, R26, R156 ;  /* 0x0000001a0868723c */ /* 0x040ff0000000189c */
[----:B------:R-:W-:Y:S01]  /*10ed0*/  HMMA.16816.F32 R196, R8, R32, R120 ;  /* 0x0000002008c4723c */ /* 0x000fe20000001878 */
[----:B------:R-:W-:-:S02]  /*10ee0*/  IMAD.MOV.U32 R220, RZ, RZ, R6 ;  /* 0x000000ffffdc7224 */ /* 0x000fc400078e0006 */
[----:B------:R-:W-:Y:S02]  /*10ef0*/  IMAD.MOV.U32 R219, RZ, RZ, R5 ;  /* 0x000000ffffdb7224 */ /* 0x000fe400078e0005 */
[----:B------:R-:W-:Y:S02]  /*10f00*/  IMAD.MOV.U32 R218, RZ, RZ, R7 ;  /* 0x000000ffffda7224 */ /* 0x000fe400078e0007 */
[----:B------:R-:W-:Y:S02]  /*10f10*/  IMAD.MOV.U32 R215, RZ, RZ, R4 ;  /* 0x000000ffffd77224 */ /* 0x000fe400078e0004 */
[----:B------:R-:W1:Y:S01]  /*10f20*/  LDSM.16.M88.4 R4, [R139] ;  /* 0x000000008b04783b */ /* 0x000e620000000200 */
[----:B--2---:R-:W-:Y:S01]  /*10f30*/  HMMA.16816.F32 R204, R8, R52, R148 ;  /* 0x0000003408cc723c */ /* 0x004fe20000001894 */
[----:B------:R-:W-:-:S05]  /*10f40*/  DEPBAR.LE SB0, 0x0 ;  /* 0x000080000000791a */ /* 0x000fca0000000000 */
[----:B------:R-:W-:Y:S02]  /*10f50*/  IMAD.MOV.U32 R186, RZ, RZ, R104 ;  /* 0x000000ffffba7224 */ /* 0x000fe400078e0068 */
[----:B------:R-:W-:Y:S02]  /*10f60*/  IMAD.MOV.U32 R178, RZ, RZ, R106 ;  /* 0x000000ffffb27224 */ /* 0x000fe400078e006a */
[----:B------:R-:W-:Y:S02]  /*10f70*/  IMAD.MOV.U32 R176, RZ, RZ, R105 ;  /* 0x000000ffffb07224 */ /* 0x000fe400078e0069 */
[----:B------:R-:W-:Y:S02]  /*10f80*/  IMAD.MOV.U32 R172, RZ, RZ, R107 ;  /* 0x000000ffffac7224 */ /* 0x000fe400078e006b */
[----:B------:R-:W-:Y:S01]  /*10f90*/  HMMA.16816.F32 R104, R8, R94, R152 ;  /* 0x0000005e0868723c */ /* 0x000fe20000001898 */
[----:B------:R-:W-:Y:S02]  /*10fa0*/  IMAD.MOV.U32 R2, RZ, RZ, R197 ;  /* 0x000000ffff027224 */ /* 0x000fe400078e00c5 */
[----:B------:R-:W-:-:S02]  /*10fb0*/  IMAD.MOV.U32 R0, RZ, RZ, R199 ;  /* 0x000000ffff007224 */ /* 0x000fc400078e00c7 */
[----:B------:R-:W-:Y:S02]  /*10fc0*/  IMAD.MOV.U32 R22, RZ, RZ, R196 ;  /* 0x000000ffff167224 */ /* 0x000fe400078e00c4 */
[----:B------:R-:W-:Y:S01]  /*10fd0*/  IMAD.MOV.U32 R21, RZ, RZ, R198 ;  /* 0x000000ffff157224 */ /* 0x000fe200078e00c6 */
[C---:B------:R-:W-:Y:S08]  /*10fe0*/  HMMA.16816.F32 R208, R8.reuse, R48, R140 ;  /* 0x0000003008d0723c */ /* 0x040ff0000000188c */
[C---:B------:R-:W-:Y:S08]  /*10ff0*/  HMMA.16816.F32 R228, R8.reuse, R36, R124 ;  /* 0x0000002408e4723c */ /* 0x040ff0000000187c */
[C---:B------:R-:W-:Y:S08]  /*11000*/  HMMA.16816.F32 R196, R8.reuse, R54, R144 ;  /* 0x0000003608c4723c */ /* 0x040ff00000001890 */
[C---:B------:R-:W-:Y:S08]  /*11010*/  HMMA.16816.F32 R168, R8.reuse, R38, R168 ;  /* 0x0000002608a8723c */ /* 0x040ff000000018a8 */
[----:B------:R-:W-:Y:S08]  /*11020*/  HMMA.16816.F32 R164, R8, R34, R164 ;  /* 0x0000002208a4723c */ /* 0x000ff000000018a4 */
[----:B------:R-:W-:Y:S08]  /*11030*/  HMMA.16816.F32 R108, R16, R84, RZ ;  /* 0x00000054106c723c */ /* 0x000ff000000018ff */
[----:B------:R-:W-:Y:S01]  /*11040*/  HMMA.16816.F32 R8, R8, R98, R100 ;  /* 0x000000620808723c */ /* 0x000fe20000001864 */
[----:B------:R-:W-:-:S02]  /*11050*/  IMAD.MOV.U32 R131, RZ, RZ, R107 ;  /* 0x000000ffff837224 */ /* 0x000fc400078e006b */
[----:B------:R-:W-:Y:S02]  /*11060*/  IMAD.MOV.U32 R130, RZ, RZ, R104 ;  /* 0x000000ffff827224 */ /* 0x000fe400078e0068 */
[----:B------:R-:W-:Y:S02]  /*11070*/  IMAD.MOV.U32 R129, RZ, RZ, R105 ;  /* 0x000000ffff817224 */ /* 0x000fe400078e0069 */
[----:B------:R-:W-:Y:S02]  /*11080*/  IMAD.MOV.U32 R185, RZ, RZ, R106 ;  /* 0x000000ffffb97224 */ /* 0x000fe400078e006a */
[C---:B------:R-:W-:Y:S08]  /*11090*/  HMMA.16816.F32 R104, R16.reuse, R80, RZ ;  /* 0x000000501068723c */ /* 0x040ff000000018ff */
[----:B------:R-:W-:Y:S07]  /*110a0*/  HMMA.16816.F32 R100, R16, R76, RZ ;  /* 0x0000004c1064723c */ /* 0x000fee00000018ff */
[----:B------:R-:W-:Y:S01]  /*110b0*/  IMAD.MOV.U32 R252, RZ, RZ, R8 ;  /* 0x000000fffffc7224 */ /* 0x000fe200078e0008 */
[----:B-1----:R-:W-:Y:S01]  /*110c0*/  HMMA.16816.F32 R120, R4, R48, R108 ;  /* 0x000000300478723c */ /* 0x002fe2000000186c */
[----:B------:R-:W-:-:S02]  /*110d0*/  IMAD.MOV.U32 R250, RZ, RZ, R10 ;  /* 0x000000fffffa7224 */ /* 0x000fc400078e000a */
[----:B------:R-:W-:Y:S02]  /*110e0*/  IMAD.MOV.U32 R248, RZ, RZ, R9 ;  /* 0x000000fffff87224 */ /* 0x000fe400078e0009 */
[----:B------:R-:W-:-:S03]  /*110f0*/  IMAD.MOV.U32 R237, RZ, RZ, R11 ;  /* 0x000000ffffed7224 */ /* 0x000fc600078e000b */
[C---:B------:R-:W-:Y:S08]  /*11100*/  HMMA.16816.F32 R84, R16.reuse, R86, RZ ;  /* 0x000000561054723c */ /* 0x040ff000000018ff */
[C---:B------:R-:W-:Y:S08]  /*11110*/  HMMA.16816.F32 R108, R16.reuse, R74, RZ ;  /* 0x0000004a106c723c */ /* 0x040ff000000018ff */
[C---:B------:R-:W-:Y:S08]  /*11120*/  HMMA.16816.F32 R8, R16.reuse, R72, RZ ;  /* 0x000000481008723c */ /* 0x040ff000000018ff */
[C---:B------:R-:W-:Y:S08]  /*11130*/  HMMA.16816.F32 R112, R16.reuse, R88, RZ ;  /* 0x000000581070723c */ /* 0x040ff000000018ff */
[----:B------:R-:W-:Y:S08]  /*11140*/  HMMA.16816.F32 R88, R16, R90, RZ ;  /* 0x0000005a1058723c */ /* 0x000ff000000018ff */
[----:B------:R-:W-:Y:S08]  /*11150*/  HMMA.16816.F32 R124, R4, R36, R104 ;  /* 0x00000024047c723c */ /* 0x000ff00000001868 */
[----:B------:R-:W-:Y:S08]  /*11160*/  HMMA.16816.F32 R104, R16, R78, RZ ;  /* 0x0000004e1068723c */ /* 0x000ff000000018ff */
[----:B------:R-:W-:Y:S08]  /*11170*/  HMMA.16816.F32 R144, R4, R32, R100 ;  /* 0x000000200490723c */ /* 0x000ff00000001864 */
[----:B------:R-:W-:Y:S08]  /*11180*/  HMMA.16816.F32 R100, R16, R82, RZ ;  /* 0x000000521064723c */ /* 0x000ff000000018ff */
[C---:B------:R-:W-:Y:S08]  /*11190*/  HMMA.16816.F32 R48, R4.reuse, R50, R84 ;  /* 0x000000320430723c */ /* 0x040ff00000001854 */
[C---:B------:R-:W-:Y:S07]  /*111a0*/  HMMA.16816.F32 R84, R4.reuse, R30, R108 ;  /* 0x0000001e0454723c */ /* 0x040fee000000186c */
[----:B------:R-:W-:Y:S01]  /*111b0*/  IMAD.MOV.U32 R109, RZ, RZ, R0 ;  /* 0x000000ffff6d7224 */ /* 0x000fe200078e0000 */
[----:B------:R-:W-:Y:S01]  /*111c0*/  HMMA.16816.F32 R156, R4, R28, R8 ;  /* 0x0000001c049c723c */ /* 0x000fe20000001808 */
[----:B------:R-:W-:-:S07]  /*111d0*/  IMAD R0, R235, 0x80, R190 ;  /* 0x00000080eb007824 */ /* 0x000fce00078e02be */
[----:B------:R-:W-:Y:S01]  /*111e0*/  HMMA.16816.F32 R72, R16, R64, RZ ;  /* 0x000000401048723c */ /* 0x000fe200000018ff */
[----:B------:R-:W-:-:S07]  /*111f0*/  IADD3 R33, R0, 0x10, RZ ;  /* 0x0000001000217810 */ /* 0x000fce0007ffe0ff */
[C---:B------:R-:W-:Y:S08]  /*11200*/  HMMA.16816.F32 R76, R16.reuse, R68, RZ ;  /* 0x00000044104c723c */ /* 0x040ff000000018ff */
[C---:B------:R-:W-:Y:S08]  /*11210*/  HMMA.16816.F32 R8, R16.reuse, R56, RZ ;  /* 0x000000381008723c */ /* 0x040ff000000018ff */
[----:B------:R-:W-:Y:S01]  /*11220*/  HMMA.16816.F32 R80, R16, R70, RZ ;  /* 0x000000461050723c */ /* 0x000fe200000018ff */
[----:B------:R-:W-:-:S07]  /*11230*/  IMAD.MOV.U32 R108, RZ, RZ, R2 ;  /* 0x000000ffff6c7224 */ /* 0x000fce00078e0002 */
[C---:B------:R-:W-:Y:S08]  /*11240*/  HMMA.16816.F32 R68, R16.reuse, R66, RZ ;  /* 0x000000421044723c */ /* 0x040ff000000018ff */
[----:B------:R-:W-:Y:S01]  /*11250*/  HMMA.16816.F32 R56, R16, R58, RZ ;  /* 0x0000003a1038723c */ /* 0x000fe200000018ff */
[----:B------:R-:W1:Y:S07]  /*11260*/  I2F R2, R33 ;  /* 0x0000002100027306 */ /* 0x000e6e0000201400 */
[C---:B------:R-:W-:Y:S08]  /*11270*/  HMMA.16816.F32 R116, R4.reuse, R52, R112 ;  /* 0x000000340474723c */ /* 0x040ff00000001870 */
[C---:B------:R-:W-:Y:S08]  /*11280*/  HMMA.16816.F32 R52, R4.reuse, R54, R88 ;  /* 0x000000360434723c */ /* 0x040ff00000001858 */
[C---:B------:R-:W-:Y:S07]  /*11290*/  HMMA.16816.F32 R64, R4.reuse, R34, R104 ;  /* 0x000000220440723c */ /* 0x040fee0000001868 */
[C---:B------:R-:W-:Y:S01]  /*112a0*/  IADD3 R34, R0.reuse, 0x9, RZ ;  /* 0x0000000900227810 */ /* 0x040fe20007ffe0ff */
[----:B------:R-:W-:Y:S01]  /*112b0*/  HMMA.16816.F32 R16, R4, R38, R100 ;  /* 0x000000260410723c */ /* 0x000fe20000001864 */
[----:B------:R-:W-:-:S06]  /*112c0*/  IADD3 R36, R0, 0x1, RZ ;  /* 0x0000000100247810 */ /* 0x000fcc0007ffe0ff */
[----:B------:R-:W-:Y:S02]  /*112d0*/  IMAD.MOV.U32 R38, RZ, RZ, R3 ;  /* 0x000000ffff267224 */ /* 0x000fe400078e0003 */
[----:B------:R-:W2:Y:S01]  /*112e0*/  I2F R3, R34 ;  /* 0x0000002200037306 */ /* 0x000ea20000201400 */
[C---:B------:R-:W-:Y:S01]  /*112f0*/  IADD3 R35, R0.reuse, 0x8, RZ ;  /* 0x0000000800237810 */ /* 0x040fe20007ffe0ff */
[----:B------:R-:W-:Y:S01]  /*11300*/  HMMA.16816.F32 R148, R4, R92, R72 ;  /* 0x0000005c0494723c */ /* 0x000fe20000001848 */
[----:B------:R-:W-:Y:S01]  /*11310*/  IADD3 R29, R0, 0x20, RZ ;  /* 0x00000020001d7810 */ /* 0x000fe20007ffe0ff */
[----:B------:R-:W-:Y:S02]  /*11320*/  IMAD.MOV.U32 R155, RZ, RZ, R220 ;  /* 0x000000ffff9b7224 */ /* 0x000fe400078e00dc */
[CC--:B-1----:R-:W-:Y:S02]  /*11330*/  FFMA.FTZ R122, R2.reuse, R180.reuse, R122 ;  /* 0x000000b4027a7223 */ /* 0x0c2fe4000001007a */
[----:B------:R-:W-:-:S02]  /*11340*/  FFMA.FTZ R220, R2, R180, R210 ;  /* 0x000000b402dc7223 */ /* 0x000fc400000100d2 */
[----:B------:R-:W-:Y:S01]  /*11350*/  IMAD.MOV.U32 R72, RZ, RZ, R221 ;  /* 0x000000ffff487224 */ /* 0x000fe200078e00dd */
[----:B------:R-:W-:Y:S01]  /*11360*/  HMMA.16816.F32 R160, R4, R96, R8 ;  /* 0x0000006004a0723c */ /* 0x000fe20000001808 */
[----:B------:R-:W1:Y:S01]  /*11370*/  I2F R8, R36 ;  /* 0x0000002400087306 */ /* 0x000e620000201400 */
[CC--:B------:R-:W-:Y:S02]  /*11380*/  FFMA.FTZ R92, R2.reuse, R180.reuse, R120 ;  /* 0x000000b4025c7223 */ /* 0x0c0fe40000010078 */
[----:B------:R-:W-:Y:S01]  /*11390*/  FFMA.FTZ R221, R2, R180, R208 ;  /* 0x000000b402dd7223 */ /* 0x000fe200000100d0 */
[----:B------:R-:W-:-:S03]  /*113a0*/  IADD3 R32, R0, 0x11, RZ ;  /* 0x0000001100207810 */ /* 0x000fc60007ffe0ff */
[----:B------:R-:W-:Y:S01]  /*113b0*/  HMMA.16816.F32 R140, R4, R24, R76 ;  /* 0x00000018048c723c */ /* 0x000fe2000000184c */
[----:B------:R-:W-:Y:S01]  /*113c0*/  I2F R2, R29 ;  /* 0x0000001d00027306 */ /* 0x000fe20000201400 */
[----:B------:R-:W-:-:S06]  /*113d0*/  IADD3 R30, R0, 0x19, RZ ;  /* 0x00000019001e7810 */ /* 0x000fcc0007ffe0ff */
[----:B------:R-:W-:Y:S01]  /*113e0*/  HMMA.16816.F32 R100, R4, R26, R80 ;  /* 0x0000001a0464723c */ /* 0x000fe20000001850 */
[----:B------:R-:W-:-:S07]  /*113f0*/  IMAD.MOV.U32 R11, RZ, RZ, R129 ;  /* 0x000000ffff0b7224 */ /* 0x000fce00078e0081 */
[----:B------:R-:W-:Y:S01]  /*11400*/  HMMA.16816.F32 R104, R4, R94, R68 ;  /* 0x0000005e0468723c */ /* 0x000fe20000001844 */
[----:B--2---:R-:W-:-:S07]  /*11410*/  FFMA.FTZ R93, R3, R180, R53 ;  /* 0x000000b4035d7223 */ /* 0x004fce0000010035 */
[----:B------:R-:W-:Y:S01]  /*11420*/  HMMA.16816.F32 R112, R4, R98, R56 ;  /* 0x000000620470723c */ /* 0x000fe20000001838 */
[----:B------:R-:W2:Y:S01]  /*11430*/  I2F R4, R35 ;  /* 0x0000002300047306 */ /* 0x000ea20000201400 */
[CC--:B------:R-:W-:Y:S02]  /*11440*/  FFMA.FTZ R129, R3.reuse, R180.reuse, R55 ;  /* 0x000000b403817223 */ /* 0x0c0fe40000010037 */
[CC--:B------:R-:W-:Y:S02]  /*11450*/  FFMA.FTZ R223, R3.reuse, R180.reuse, R197 ;  /* 0x000000b403df7223 */ /* 0x0c0fe400000100c5 */
[----:B------:R-:W-:-:S03]  /*11460*/  FFMA.FTZ R222, R3, R180, R199 ;  /* 0x000000b403de7223 */ /* 0x000fc600000100c7 */
[----:B------:R-:W3:Y:S01]  /*11470*/  I2F R5, R32 ;  /* 0x0000002000057306 */ /* 0x000ee20000201400 */
[----:B------:R-:W-:-:S07]  /*11480*/  IADD3 R31, R0, 0x18, RZ ;  /* 0x00000018001f7810 */ /* 0x000fce0007ffe0ff */
[----:B------:R-:W4:Y:S01]  /*11490*/  I2F R3, R30 ;  /* 0x0000001e00037306 */ /* 0x000f220000201400 */
[----:B------:R-:W-:Y:S01]  /*114a0*/  IADD3 R25, R0, 0x30, RZ ;  /* 0x0000003000197810 */ /* 0x000fe20007ffe0ff */
[----:B------:R-:W-:Y:S02]  /*114b0*/  IMAD.MOV.U32 R73, RZ, RZ, R131 ;  /* 0x000000ffff497224 */ /* 0x000fe400078e0083 */
[----:B------:R-:W-:Y:S02]  /*114c0*/  IMAD.MOV.U32 R78, RZ, RZ, R130 ;  /* 0x000000ffff4e7224 */ /* 0x000fe400078e0082 */
[----:B------:R-:W-:Y:S02]  /*114d0*/  IMAD.MOV.U32 R97, RZ, RZ, R213 ;  /* 0x000000ffff617224 */ /* 0x000fe400078e00d5 */
[----:B------:R-:W-:Y:S02]  /*114e0*/  IMAD.MOV.U32 R37, RZ, RZ, R212 ;  /* 0x000000ffff257224 */ /* 0x000fe400078e00d4 */
[----:B-1----:R-:W-:-:S02]  /*114f0*/  FFMA.FTZ R131, R8, R180, R119 ;  /* 0x000000b408837223 */ /* 0x002fc40000010077 */
[CC--:B--2---:R-:W-:Y:S02]  /*11500*/  FFMA.FTZ R226, R4.reuse, R180.reuse, R196 ;  /* 0x000000b404e27223 */ /* 0x0c4fe400000100c4 */
[CC--:B------:R-:W-:Y:S02]  /*11510*/  FFMA.FTZ R94, R4.reuse, R180.reuse, R52 ;  /* 0x000000b4045e7223 */ /* 0x0c0fe40000010034 */
[CC--:B------:R-:W-:Y:S02]  /*11520*/  FFMA.FTZ R130, R4.reuse, R180.reuse, R54 ;  /* 0x000000b404827223 */ /* 0x0c0fe40000010036 */
[-C--:B------:R-:W-:Y:S02]  /*11530*/  FFMA.FTZ R224, R4, R180.reuse, R198 ;  /* 0x000000b404e07223 */ /* 0x080fe400000100c6 */
[CC--:B------:R-:W-:Y:S01]  /*11540*/  FFMA.FTZ R88, R2.reuse, R180.reuse, R124 ;  /* 0x000000b402587223 */ /* 0x0c0fe2000001007c */
[----:B------:R-:W1:Y:S01]  /*11550*/  I2F R4, R31 ;  /* 0x0000001f00047306 */ /* 0x000e620000201400 */
[----:B------:R-:W-:-:S02]  /*11560*/  FFMA.FTZ R119, R2, R180, R126 ;  /* 0x000000b402777223 */ /* 0x000fc4000001007e */
[CC--:B------:R-:W-:Y:S02]  /*11570*/  FFMA.FTZ R213, R2.reuse, R180.reuse, R228 ;  /* 0x000000b402d57223 */ /* 0x0c0fe400000100e4 */
[-C--:B------:R-:W-:Y:S01]  /*11580*/  FFMA.FTZ R212, R2, R180.reuse, R230 ;  /* 0x000000b402d47223 */ /* 0x080fe200000100e6 */
[C---:B------:R-:W-:Y:S02]  /*11590*/  IADD3 R28, R0.reuse, 0x21, RZ ;  /* 0x00000021001c7810 */ /* 0x040fe40007ffe0ff */
[----:B------:R-:W2:Y:S01]  /*115a0*/  I2F R2, R25 ;  /* 0x0000001900027306 */ /* 0x000ea20000201400 */
[----:B------:R-:W-:Y:S01]  /*115b0*/  IADD3 R26, R0, 0x29, RZ ;  /* 0x00000029001a7810 */ /* 0x000fe20007ffe0ff */
[----:B------:R-:W-:Y:S02]  /*115c0*/  IMAD.MOV.U32 R75, RZ, RZ, R215 ;  /* 0x000000ffff4b7224 */ /* 0x000fe400078e00d7 */
[----:B------:R-:W-:Y:S02]  /*115d0*/  IMAD.MOV.U32 R10, RZ, RZ, R214 ;  /* 0x000000ffff0a7224 */ /* 0x000fe400078e00d6 */
[----:B---3--:R-:W-:-:S02]  /*115e0*/  FFMA.FTZ R91, R5, R180, R121 ;  /* 0x000000b4055b7223 */ /* 0x008fc40000010079 */
[----:B------:R-:W3:Y:S01]  /*115f0*/  I2F R9, R0 ;  /* 0x0000000000097306 */ /* 0x000ee20000201400 */
[CC--:B------:R-:W-:Y:S02]  /*11600*/  FFMA.FTZ R123, R5.reuse, R180.reuse, R123 ;  /* 0x000000b4057b7223 */ /* 0x0c0fe4000001007b */
[CC--:B------:R-:W-:Y:S02]  /*11610*/  FFMA.FTZ R154, R5.reuse, R180.reuse, R209 ;  /* 0x000000b4059a7223 */ /* 0x0c0fe400000100d1 */
[-C--:B------:R-:W-:Y:S02]  /*11620*/  FFMA.FTZ R153, R5, R180.reuse, R211 ;  /* 0x000000b405997223 */ /* 0x080fe400000100d3 */
[CC--:B----4-:R-:W-:Y:S01]  /*11630*/  FFMA.FTZ R89, R3.reuse, R180.reuse, R49 ;  /* 0x000000b403597223 */ /* 0x0d0fe20000010031 */
[----:B------:R-:W4:Y:S01]  /*11640*/  I2F R5, R28 ;  /* 0x0000001c00057306 */ /* 0x000f220000201400 */
[CC--:B------:R-:W-:Y:S02]  /*11650*/  FFMA.FTZ R120, R3.reuse, R180.reuse, R51 ;  /* 0x000000b403787223 */ /* 0x0c0fe40000010033 */
[----:B------:R-:W-:-:S02]  /*11660*/  FFMA.FTZ R215, R3, R180, R201 ;  /* 0x000000b403d77223 */ /* 0x000fc400000100c9 */
[----:B------:R-:W-:-:S03]  /*11670*/  FFMA.FTZ R214, R3, R180, R203 ;  /* 0x000000b403d67223 */ /* 0x000fc600000100cb */
[----:B------:R-:W2:Y:S01]  /*11680*/  I2F R3, R26 ;  /* 0x0000001a00037306 */ /* 0x000ea20000201400 */
[----:B------:R-:W-:Y:S01]  /*11690*/  IADD3 R27, R0, 0x28, RZ ;  /* 0x00000028001b7810 */ /* 0x000fe20007ffe0ff */
[----:B------:R-:W-:Y:S02]  /*116a0*/  IMAD.MOV.U32 R74, RZ, RZ, R219 ;  /* 0x000000ffff4a7224 */ /* 0x000fe400078e00db */
[----:B------:R-:W-:Y:S02]  /*116b0*/  IMAD.MOV.U32 R77, RZ, RZ, R218 ;  /* 0x000000ffff4d7224 */ /* 0x000fe400078e00da */
[----:B------:R-:W-:Y:S02]  /*116c0*/  IMAD.MOV.U32 R76, RZ, RZ, R128 ;  /* 0x000000ffff4c7224 */ /* 0x000fe400078e0080 */
[CC--:B-1----:R-:W-:Y:S02]  /*116d0*/  FFMA.FTZ R219, R4.reuse, R180.reuse, R200 ;  /* 0x000000b404db7223 */ /* 0x0c2fe400000100c8 */
[----:B------:R-:W-:-:S02]  /*116e0*/  FFMA.FTZ R90, R4, R180, R48 ;  /* 0x000000b4045a7223 */ /* 0x000fc40000010030 */
[CC--:B------:R-:W-:Y:S02]  /*116f0*/  FFMA.FTZ R128, R4.reuse, R180.reuse, R50 ;  /* 0x000000b404807223 */ /* 0x0c0fe40000010032 */
[-C--:B------:R-:W-:Y:S02]  /*11700*/  FFMA.FTZ R218, R4, R180.reuse, R202 ;  /* 0x000000b404da7223 */ /* 0x080fe400000100ca */
[-C--:B--2---:R-:W-:Y:S01]  /*11710*/  FFMA.FTZ R203, R2, R180.reuse, R21 ;  /* 0x000000b402cb7223 */ /* 0x084fe20000010015 */
[----:B------:R-:W1:Y:S01]  /*11720*/  I2F R4, R27 ;  /* 0x0000001b00047306 */ /* 0x000e620000201400 */
[----:B------:R-:W-:Y:S01]  /*11730*/  IADD3 R21, R0, 0x40, RZ ;  /* 0x0000004000157810 */ /* 0x000fe20007ffe0ff */
[-C--:B------:R-:W-:Y:S01]  /*11740*/  FFMA.FTZ R227, R8, R180.reuse, R205 ;  /* 0x000000b408e37223 */ /* 0x080fe200000100cd */
[----:B------:R-:W-:Y:S01]  /*11750*/  IADD3 R24, R0, 0x31, RZ ;  /* 0x0000003100187810 */ /* 0x000fe20007ffe0ff */
[-C--:B------:R-:W-:Y:S01]  /*11760*/  FFMA.FTZ R205, R2, R180.reuse, R22 ;  /* 0x000000b402cd7223 */ /* 0x080fe20000010016 */
[----:B------:R-:W-:Y:S01]  /*11770*/  IADD3 R22, R0, 0x39, RZ ;  /* 0x0000003900167810 */ /* 0x000fe20007ffe0ff */
[----:B------:R-:W-:-:S02]  /*11780*/  FFMA.FTZ R80, R2, R180, R144 ;  /* 0x000000b402507223 */ /* 0x000fc40000010090 */
[-C--:B------:R-:W-:Y:S02]  /*11790*/  FFMA.FTZ R111, R2, R180.reuse, R146 ;  /* 0x000000b4026f7223 */ /* 0x080fe40000010092 */
[CC--:B---3--:R-:W-:Y:S01]  /*117a0*/  FFMA.FTZ R152, R9.reuse, R180.reuse, R118 ;  /* 0x000000b409987223 */ /* 0x0c8fe20000010076 */
[----:B------:R-:W2:Y:S01]  /*117b0*/  I2F R2, R21 ;  /* 0x0000001500027306 */ /* 0x000ea20000201400 */
[CC--:B------:R-:W-:Y:S02]  /*117c0*/  FFMA.FTZ R96, R9.reuse, R180.reuse, R116 ;  /* 0x000000b409607223 */ /* 0x0c0fe40000010074 */
[-C--:B------:R-:W-:Y:S02]  /*117d0*/  FFMA.FTZ R232, R9, R180.reuse, R206 ;  /* 0x000000b409e87223 */ /* 0x080fe400000100ce */
[-C--:B------:R-:W-:Y:S02]  /*117e0*/  FFMA.FTZ R225, R8, R180.reuse, R207 ;  /* 0x000000b408e17223 */ /* 0x080fe400000100cf */
[----:B----4-:R-:W-:-:S02]  /*117f0*/  FFMA.FTZ R83, R5, R180, R125 ;  /* 0x000000b405537223 */ /* 0x010fc4000001007d */
[CC--:B------:R-:W-:Y:S02]  /*11800*/  FFMA.FTZ R118, R5.reuse, R180.reuse, R127 ;  /* 0x000000b405767223 */ /* 0x0c0fe4000001007f */
[CC--:B------:R-:W-:Y:S02]  /*11810*/  FFMA.FTZ R211, R5.reuse, R180.reuse, R229 ;  /* 0x000000b405d37223 */ /* 0x0c0fe400000100e5 */
[-C--:B------:R-:W-:Y:S02]  /*11820*/  FFMA.FTZ R209, R5, R180.reuse, R231 ;  /* 0x000000b405d17223 */ /* 0x080fe400000100e7 */
[CC--:B------:R-:W-:Y:S01]  /*11830*/  FFMA.FTZ R81, R3.reuse, R180.reuse, R17 ;  /* 0x000000b403517223 */ /* 0x0c0fe20000010011 */
[----:B------:R-:W3:Y:S01]  /*11840*/  I2F R5, R24 ;  /* 0x0000001800057306 */ /* 0x000ee20000201400 */
[CC--:B------:R-:W-:Y:S02]  /*11850*/  FFMA.FTZ R116, R3.reuse, R180.reuse, R19 ;  /* 0x000000b403747223 */ /* 0x0c0fe40000010013 */
[----:B------:R-:W-:-:S02]  /*11860*/  FFMA.FTZ R207, R3, R180, R169 ;  /* 0x000000b403cf7223 */ /* 0x000fc400000100a9 */
[----:B------:R-:W-:-:S03]  /*11870*/  FFMA.FTZ R206, R3, R180, R171 ;  /* 0x000000b403ce7223 */ /* 0x000fc600000100ab */
[----:B------:R-:W4:Y:S01]  /*11880*/  I2F R3, R22 ;  /* 0x0000001600037306 */ /* 0x000f220000201400 */
[----:B------:R-:W-:Y:S01]  /*11890*/  IMAD.MOV.U32 R39, RZ, RZ, R23 ;  /* 0x000000ffff277224 */ /* 0x000fe200078e0017 */
[----:B------:R-:W-:Y:S01]  /*118a0*/  IADD3 R23, R0, 0x38, RZ ;  /* 0x0000003800177810 */ /* 0x000fe20007ffe0ff */
[-C--:B-1----:R-:W-:Y:S01]  /*118b0*/  FFMA.FTZ R82, R4, R180.reuse, R16 ;  /* 0x000000b404527223 */ /* 0x082fe20000010010 */
[----:B------:R-:W-:Y:S01]  /*118c0*/  IADD3 R16, R0, 0x50, RZ ;  /* 0x0000005000107810 */ /* 0x000fe20007ffe0ff */
[-C--:B------:R-:W-:Y:S02]  /*118d0*/  FFMA.FTZ R95, R8, R180.reuse, R117 ;  /* 0x000000b4085f7223 */ /* 0x080fe40000010075 */
[----:B------:R-:W-:Y:S01]  /*118e0*/  IMAD.MOV.U32 R69, RZ, RZ, R10 ;  /* 0x000000ffff457224 */ /* 0x000fe200078e000a */
[----:B------:R-:W-:Y:S01]  /*118f0*/  IADD3 R17, R0, 0x49, RZ ;  /* 0x0000004900117810 */ /* 0x000fe20007ffe0ff */
[CC--:B------:R-:W-:Y:S02]  /*11900*/  FFMA.FTZ R210, R4.reuse, R180.reuse, R168 ;  /* 0x000000b404d27223 */ /* 0x0c0fe400000100a8 */
[----:B------:R-:W-:-:S02]  /*11910*/  FFMA.FTZ R117, R4, R180, R18 ;  /* 0x000000b404757223 */ /* 0x000fc40000010012 */
[-C--:B------:R-:W-:Y:S02]  /*11920*/  FFMA.FTZ R208, R4, R180.reuse, R170 ;  /* 0x000000b404d07223 */ /* 0x080fe400000100aa */
[----:B------:R-:W-:Y:S01]  /*11930*/  IMAD.MOV.U32 R10, RZ, RZ, R74 ;  /* 0x000000ffff0a7224 */ /* 0x000fe200078e004a */
[----:B------:R-:W1:Y:S01]  /*11940*/  I2F R4, R23 ;  /* 0x0000001700047306 */ /* 0x000e620000201400 */
[CC--:B--2---:R-:W-:Y:S02]  /*11950*/  FFMA.FTZ R74, R2.reuse, R180.reuse, R156 ;  /* 0x000000b4024a7223 */ /* 0x0c4fe4000001009c */
[CC--:B------:R-:W-:Y:S02]  /*11960*/  FFMA.FTZ R99, R2.reuse, R180.reuse, R158 ;  /* 0x000000b402637223 */ /* 0x0c0fe4000001009e */
[CC--:B------:R-:W-:Y:S02]  /*11970*/  FFMA.FTZ R197, R2.reuse, R180.reuse, R72 ;  /* 0x000000b402c57223 */ /* 0x0c0fe40000010048 */
[----:B------:R-:W-:-:S02]  /*11980*/  FFMA.FTZ R195, R2, R180, R195 ;  /* 0x000000b402c37223 */ /* 0x000fc400000100c3 */
[----:B------:R-:W-:Y:S01]  /*11990*/  IMAD.MOV.U32 R70, RZ, RZ, R11 ;  /* 0x000000ffff467224 */ /* 0x000fe200078e000b */
[----:B------:R-:W2:Y:S01]  /*119a0*/  I2F R2, R16 ;  /* 0x0000001000027306 */ /* 0x000ea20000201400 */
[-C--:B---3--:R-:W-:Y:S02]  /*119b0*/  FFMA.FTZ R202, R5, R180.reuse, R108 ;  /* 0x000000b405ca7223 */ /* 0x088fe4000001006c */
[----:B------:R-:W-:Y:S02]  /*119c0*/  IMAD.MOV.U32 R11, RZ, RZ, R77 ;  /* 0x000000ffff0b7224 */ /* 0x000fe400078e004d */
[CC--:B----4-:R-:W-:Y:S02]  /*119d0*/  FFMA.FTZ R77, R3.reuse, R180.reuse, R65 ;  /* 0x000000b4034d7223 */ /* 0x0d0fe40000010041 */
[CC--:B------:R-:W-:Y:S02]  /*119e0*/  FFMA.FTZ R108, R3.reuse, R180.reuse, R67 ;  /* 0x000000b4036c7223 */ /* 0x0c0fe40000010043 */
[----:B------:R-:W-:-:S02]  /*119f0*/  FFMA.FTZ R199, R3, R180, R165 ;  /* 0x000000b403c77223 */ /* 0x000fc400000100a5 */
[-C--:B------:R-:W-:Y:S02]  /*11a00*/  FFMA.FTZ R198, R3, R180.reuse, R167 ;  /* 0x000000b403c67223 */ /* 0x080fe400000100a7 */
[----:B------:R-:W3:Y:S01]  /*11a10*/  I2F R3, R17 ;  /* 0x0000001100037306 */ /* 0x000ee20000201400 */
[----:B------:R-:W-:Y:S02]  /*11a20*/  IMAD.MOV.U32 R71, RZ, RZ, R38 ;  /* 0x000000ffff477224 */ /* 0x000fe400078e0026 */
[----:B------:R-:W-:Y:S02]  /*11a30*/  IMAD.MOV.U32 R38, RZ, RZ, R73 ;  /* 0x000000ffff267224 */ /* 0x000fe400078e0049 */
[----:B------:R-:W-:Y:S02]  /*11a40*/  IMAD.MOV.U32 R73, RZ, RZ, R78 ;  /* 0x000000ffff497224 */ /* 0x000fe400078e004e */
[----:B------:R-:W-:Y:S02]  /*11a50*/  IMAD.MOV.U32 R56, RZ, RZ, R39 ;  /* 0x000000ffff387224 */ /* 0x000fe400078e0027 */
[----:B------:R-:W-:Y:S01]  /*11a60*/  IMAD.MOV.U32 R39, RZ, RZ, R10 ;  /* 0x000000ffff277224 */ /* 0x000fe200078e000a */
[----:B------:R-:W-:Y:S01]  /*11a70*/  IADD3 R10, R0, 0x60, RZ ;  /* 0x00000060000a7810 */ /* 0x000fe20007ffe0ff */
[----:B------:R-:W-:-:S02]  /*11a80*/  FFMA.FTZ R201, R5, R180, R109 ;  /* 0x000000b405c97223 */ /* 0x000fc4000001006d */
[----:B------:R-:W-:Y:S02]  /*11a90*/  IMAD.MOV.U32 R59, RZ, RZ, R97 ;  /* 0x000000ffff3b7224 */ /* 0x000fe400078e0061 */
[----:B-1----:R-:W-:Y:S02]  /*11aa0*/  FFMA.FTZ R109, R4, R180, R66 ;  /* 0x000000b4046d7223 */ /* 0x002fe40000010042 */
[----:B------:R-:W-:Y:S01]  /*11ab0*/  IMAD.MOV.U32 R97, RZ, RZ, R11 ;  /* 0x000000ffff617224 */ /* 0x000fe200078e000b */
[----:B------:R-:W-:Y:S01]  /*11ac0*/  IADD3 R11, R0, 0x59, RZ ;  /* 0x00000059000b7810 */ /* 0x000fe20007ffe0ff */
[----:B------:R-:W-:Y:S02]  /*11ad0*/  IMAD.MOV.U32 R57, RZ, RZ, R73 ;  /* 0x000000ffff397224 */ /* 0x000fe400078e0049 */
[----:B------:R-:W-:Y:S02]  /*11ae0*/  IMAD.MOV.U32 R7, RZ, RZ, R185 ;  /* 0x000000ffff077224 */ /* 0x000fe400078e00b9 */
[----:B------:R-:W-:-:S02]  /*11af0*/  IMAD.MOV.U32 R6, RZ, RZ, R69 ;  /* 0x000000ffff067224 */ /* 0x000fc400078e0045 */
[CC--:B--2---:R-:W-:Y:S02]  /*11b00*/  FFMA.FTZ R66, R2.reuse, R180.reuse, R140 ;  /* 0x000000b402427223 */ /* 0x0c4fe4000001008c */
[CC--:B------:R-:W-:Y:S02]  /*11b10*/  FFMA.FTZ R73, R2.reuse, R180.reuse, R142 ;  /* 0x000000b402497223 */ /* 0x0c0fe4000001008e */
[CC--:B------:R-:W-:Y:S02]  /*11b20*/  FFMA.FTZ R127, R2.reuse, R180.reuse, R15 ;  /* 0x000000b4027f7223 */ /* 0x0c0fe4000001000f */
[----:B------:R-:W-:Y:S02]  /*11b30*/  FFMA.FTZ R185, R2, R180, R14 ;  /* 0x000000b402b97223 */ /* 0x000fe4000001000e */
[----:B------:R-:W-:Y:S01]  /*11b40*/  IMAD.MOV.U32 R69, RZ, RZ, R38 ;  /* 0x000000ffff457224 */ /* 0x000fe200078e0026 */
[----:B------:R-:W1:Y:S01]  /*11b50*/  I2F R2, R10 ;  /* 0x0000000a00027306 */ /* 0x000e620000201400 */
[----:B------:R-:W-:-:S02]  /*11b60*/  IMAD.MOV.U32 R38, RZ, RZ, R75 ;  /* 0x000000ffff267224 */ /* 0x000fc400078e004b */
[CC--:B---3--:R-:W-:Y:S02]  /*11b70*/  FFMA.FTZ R68, R3.reuse, R180.reuse, R85 ;  /* 0x000000b403447223 */ /* 0x0c8fe40000010055 */
[CC--:B------:R-:W-:Y:S02]  /*11b80*/  FFMA.FTZ R75, R3.reuse, R180.reuse, R87 ;  /* 0x000000b4034b7223 */ /* 0x0c0fe40000010057 */
[CC--:B------:R-:W-:Y:S02]  /*11b90*/  FFMA.FTZ R188, R3.reuse, R180.reuse, R188 ;  /* 0x000000b403bc7223 */ /* 0x0c0fe400000100bc */
[-C--:B------:R-:W-:Y:S02]  /*11ba0*/  FFMA.FTZ R187, R3, R180.reuse, R187 ;  /* 0x000000b403bb7223 */ /* 0x080fe400000100bb */
[----:B------:R-:W2:Y:S01]  /*11bb0*/  I2F R3, R11 ;  /* 0x0000000b00037306 */ /* 0x000ea20000201400 */
[C---:B------:R-:W-:Y:S02]  /*11bc0*/  IADD3 R19, R0.reuse, 0x41, RZ ;  /* 0x0000004100137810 */ /* 0x040fe40007ffe0ff */
[C---:B------:R-:W-:Y:S01]  /*11bd0*/  IADD3 R8, R0.reuse, 0x68, RZ ;  /* 0x0000006800087810 */ /* 0x040fe20007ffe0ff */
[-C--:B------:R-:W-:Y:S01]  /*11be0*/  FFMA.FTZ R234, R9, R180.reuse, R204 ;  /* 0x000000b409ea7223 */ /* 0x080fe200000100cc */
[----:B------:R-:W-:Y:S01]  /*11bf0*/  IADD3 R9, R0, 0x61, RZ ;  /* 0x0000006100097810 */ /* 0x000fe20007ffe0ff */
[----:B------:R-:W-:-:S02]  /*11c00*/  FFMA.FTZ R79, R5, R180, R145 ;  /* 0x000000b4054f7223 */ /* 0x000fc40000010091 */
[-C--:B------:R-:W-:Y:S02]  /*11c10*/  FFMA.FTZ R110, R5, R180.reuse, R147 ;  /* 0x000000b4056e7223 */ /* 0x080fe40000010093 */
[----:B------:R-:W-:Y:S01]  /*11c20*/  IMAD.MOV.U32 R121, RZ, RZ, R38 ;  /* 0x000000ffff797224 */ /* 0x000fe200078e0026 */
[----:B------:R-:W3:Y:S01]  /*11c30*/  I2F R5, R19 ;  /* 0x0000001300057306 */ /* 0x000ee20000201400 */
[CC--:B-1----:R-:W-:Y:S02]  /*11c40*/  FFMA.FTZ R38, R2.reuse, R180.reuse, R148 ;  /* 0x000000b402267223 */ /* 0x0c2fe40000010094 */
[CC--:B------:R-:W-:Y:S02]  /*11c50*/  FFMA.FTZ R65, R2.reuse, R180.reuse, R150 ;  /* 0x000000b402417223 */ /* 0x0c0fe40000010096 */
[CC--:B------:R-:W-:Y:S02]  /*11c60*/  FFMA.FTZ R171, R2.reuse, R180.reuse, R59 ;  /* 0x000000b402ab7223 */ /* 0x0c0fe4000001003b */
[----:B------:R-:W-:-:S02]  /*11c70*/  FFMA.FTZ R169, R2, R180, R37 ;  /* 0x000000b402a97223 */ /* 0x000fc40000010025 */
[----:B------:R-:W1:Y:S01]  /*11c80*/  I2F R2, R8 ;  /* 0x0000000800027306 */ /* 0x000e620000201400 */
[CC--:B--2---:R-:W-:Y:S02]  /*11c90*/  FFMA.FTZ R55, R3.reuse, R180.reuse, R101 ;  /* 0x000000b403377223 */ /* 0x0c4fe40000010065 */
[CC--:B------:R-:W-:Y:S02]  /*11ca0*/  FFMA.FTZ R67, R3.reuse, R180.reuse, R103 ;  /* 0x000000b403437223 */ /* 0x0c0fe40000010067 */
[CC--:B------:R-:W-:Y:S02]  /*11cb0*/  FFMA.FTZ R176, R3.reuse, R180.reuse, R176 ;  /* 0x000000b403b07223 */ /* 0x0c0fe400000100b0 */
[-C--:B------:R-:W-:Y:S02]  /*11cc0*/  FFMA.FTZ R172, R3, R180.reuse, R172 ;  /* 0x000000b403ac7223 */ /* 0x080fe400000100ac */
[----:B------:R-:W2:Y:S01]  /*11cd0*/  I2F R3, R9 ;  /* 0x0000000900037306 */ /* 0x000ea20000201400 */
[----:B------:R-:W-:Y:S01]  /*11ce0*/  IADD3 R15, R0, 0x51, RZ ;  /* 0x00000051000f7810 */ /* 0x000fe20007ffe0ff */
[----:B------:R-:W-:-:S02]  /*11cf0*/  FFMA.FTZ R200, R4, R180, R166 ;  /* 0x000000b404c87223 */ /* 0x000fc400000100a6 */
[CC--:B---3--:R-:W-:Y:S02]  /*11d00*/  FFMA.FTZ R72, R5.reuse, R180.reuse, R157 ;  /* 0x000000b405487223 */ /* 0x0c8fe4000001009d */
[CC--:B------:R-:W-:Y:S02]  /*11d10*/  FFMA.FTZ R98, R5.reuse, R180.reuse, R159 ;  /* 0x000000b405627223 */ /* 0x0c0fe4000001009f */
[CC--:B------:R-:W-:Y:S02]  /*11d20*/  FFMA.FTZ R193, R5.reuse, R180.reuse, R193 ;  /* 0x000000b405c17223 */ /* 0x0c0fe400000100c1 */
[-C--:B------:R-:W-:Y:S02]  /*11d30*/  FFMA.FTZ R192, R5, R180.reuse, R192 ;  /* 0x000000b405c07223 */ /* 0x080fe400000100c0 */
[----:B------:R-:W3:Y:S01]  /*11d40*/  I2F R5, R15 ;  /* 0x0000000f00057306 */ /* 0x000ee20000201400 */
[-C--:B-1----:R-:W-:Y:S01]  /*11d50*/  FFMA.FTZ R166, R2, R180.reuse, R7 ;  /* 0x000000b402a67223 */ /* 0x082fe20000010007 */
[----:B------:R-:W-:Y:S01]  /*11d60*/  IADD3 R7, R0, 0x69, RZ ;  /* 0x0000006900077810 */ /* 0x000fe20007ffe0ff */
[----:B------:R-:W-:-:S02]  /*11d70*/  FFMA.FTZ R170, R2, R180, R57 ;  /* 0x000000b402aa7223 */ /* 0x000fc40000010039 */
[-C--:B--2---:R-:W-:Y:S02]  /*11d80*/  FFMA.FTZ R167, R3, R180.reuse, R56 ;  /* 0x000000b403a77223 */ /* 0x084fe40000010038 */
[CC--:B------:R-:W-:Y:S02]  /*11d90*/  FFMA.FTZ R57, R2.reuse, R180.reuse, R104 ;  /* 0x000000b402397223 */ /* 0x0c0fe40000010068 */
[-C--:B------:R-:W-:Y:S02]  /*11da0*/  FFMA.FTZ R56, R2, R180.reuse, R106 ;  /* 0x000000b402387223 */ /* 0x080fe4000001006a */
[----:B------:R-:W1:Y:S01]  /*11db0*/  I2F R2, R7 ;  /* 0x0000000700027306 */ /* 0x000e620000201400 */
[----:B------:R-:W-:Y:S01]  /*11dc0*/  IMAD.MOV.U32 R58, RZ, RZ, R70 ;  /* 0x000000ffff3a7224 */ /* 0x000fe200078e0046 */
[----:B------:R-:W-:Y:S01]  /*11dd0*/  IADD3 R18, R0, 0x48, RZ ;  /* 0x0000004800127810 */ /* 0x000fe20007ffe0ff */
[----:B---3--:R-:W-:Y:S02]  /*11de0*/  FFMA.FTZ R125, R5, R180, R6 ;  /* 0x000000b4057d7223 */ /* 0x008fe40000010006 */
[----:B------:R-:W-:-:S02]  /*11df0*/  IMAD.MOV.U32 R6, RZ, RZ, R69 ;  /* 0x000000ffff067224 */ /* 0x000fc400078e0045 */
[CC--:B------:R-:W-:Y:S02]  /*11e00*/  FFMA.FTZ R204, R4.reuse, R180.reuse, R164 ;  /* 0x000000b404cc7223 */ /* 0x0c0fe400000100a4 */
[----:B------:R-:W-:Y:S02]  /*11e10*/  IMAD.MOV.U32 R54, RZ, RZ, R71 ;  /* 0x000000ffff367224 */ /* 0x000fe400078e0047 */
[-C--:B------:R-:W-:Y:S02]  /*11e20*/  FFMA.FTZ R78, R4, R180.reuse, R64 ;  /* 0x000000b4044e7223 */ /* 0x080fe40000010040 */
[----:B------:R-:W-:Y:S01]  /*11e30*/  IMAD.MOV.U32 R52, RZ, RZ, R58 ;  /* 0x000000ffff347224 */ /* 0x000fe200078e003a */
[----:B------:R-:W2:Y:S01]  /*11e40*/  I2F R4, R18 ;  /* 0x0000001200047306 */ /* 0x000ea20000201400 */
[-C--:B-1----:R-:W-:Y:S01]  /*11e50*/  FFMA.FTZ R164, R2, R180.reuse, R6 ;  /* 0x000000b402a47223 */ /* 0x082fe20000010006 */
[----:B------:R-:W-:Y:S01]  /*11e60*/  IADD3 R6, R0, 0x70, RZ ;  /* 0x0000007000067810 */ /* 0x000fe20007ffe0ff */
[----:B------:R-:W-:-:S02]  /*11e70*/  FFMA.FTZ R168, R3, R180, R54 ;  /* 0x000000b403a87223 */ /* 0x000fc40000010036 */
[CC--:B------:R-:W-:Y:S02]  /*11e80*/  FFMA.FTZ R54, R2.reuse, R180.reuse, R105 ;  /* 0x000000b402367223 */ /* 0x0c0fe40000010069 */
[CC--:B------:R-:W-:Y:S02]  /*11e90*/  FFMA.FTZ R53, R2.reuse, R180.reuse, R107 ;  /* 0x000000b402357223 */ /* 0x0c0fe4000001006b */
[-C--:B------:R-:W-:Y:S02]  /*11ea0*/  FFMA.FTZ R165, R2, R180.reuse, R52 ;  /* 0x000000b402a57223 */ /* 0x080fe40000010034 */
[----:B------:R-:W1:Y:S01]  /*11eb0*/  I2F R2, R6 ;  /* 0x0000000600027306 */ /* 0x000e620000201400 */
[----:B------:R-:W-:Y:S01]  /*11ec0*/  IADD3 R14, R0, 0x58, RZ ;  /* 0x00000058000e7810 */ /* 0x000fe20007ffe0ff */
[CC--:B------:R-:W-:Y:S02]  /*11ed0*/  FFMA.FTZ R64, R5.reuse, R180.reuse, R141 ;  /* 0x000000b405407223 */ /* 0x0c0fe4000001008d */
[----:B------:R-:W-:-:S02]  /*11ee0*/  FFMA.FTZ R71, R5, R180, R143 ;  /* 0x000000b405477223 */ /* 0x000fc4000001008f */
[CC--:B--2---:R-:W-:Y:S02]  /*11ef0*/  FFMA.FTZ R196, R4.reuse, R180.reuse, R76 ;  /* 0x000000b404c47223 */ /* 0x0c4fe4000001004c */
[CC--:B------:R-:W-:Y:S02]  /*11f00*/  FFMA.FTZ R70, R4.reuse, R180.reuse, R84 ;  /* 0x000000b404467223 */ /* 0x0c0fe40000010054 */
[CC--:B------:R-:W-:Y:S02]  /*11f10*/  FFMA.FTZ R76, R4.reuse, R180.reuse, R86 ;  /* 0x000000b4044c7223 */ /* 0x0c0fe40000010056 */
[-C--:B------:R-:W-:Y:S02]  /*11f20*/  FFMA.FTZ R189, R4, R180.reuse, R189 ;  /* 0x000000b404bd7223 */ /* 0x080fe400000100bd */
[-C--:B------:R-:W-:Y:S01]  /*11f30*/  FFMA.FTZ R179, R5, R180.reuse, R179 ;  /* 0x000000b405b37223 */ /* 0x080fe200000100b3 */
[----:B------:R-:W2:Y:S01]  /*11f40*/  I2F R4, R14 ;  /* 0x0000000e00047306 */ /* 0x000ea20000201400 */
[----:B------:R-:W-:Y:S01]  /*11f50*/  IADD3 R5, R0, 0x71, RZ ;  /* 0x0000007100057810 */ /* 0x000fe20007ffe0ff */
[----:B-1----:R-:W-:-:S02]  /*11f60*/  FFMA.FTZ R52, R2, R180, R160 ;  /* 0x000000b402347223 */ /* 0x002fc400000100a0 */
[CC--:B------:R-:W-:Y:S02]  /*11f70*/  FFMA.FTZ R51, R2.reuse, R180.reuse, R162 ;  /* 0x000000b402337223 */ /* 0x0c0fe400000100a2 */
[CC--:B------:R-:W-:Y:S02]  /*11f80*/  FFMA.FTZ R160, R2.reuse, R180.reuse, R121 ;  /* 0x000000b402a07223 */ /* 0x0c0fe40000010079 */
[-C--:B------:R-:W-:Y:S02]  /*11f90*/  FFMA.FTZ R155, R2, R180.reuse, R155 ;  /* 0x000000b4029b7223 */ /* 0x080fe4000001009b */
[----:B------:R-:W1:Y:S01]  /*11fa0*/  I2F R2, R5 ;  /* 0x0000000500027306 */ /* 0x000e620000201400 */
[CC--:B--2---:R-:W-:Y:S02]  /*11fb0*/  FFMA.FTZ R186, R4.reuse, R180.reuse, R186 ;  /* 0x000000b404ba7223 */ /* 0x0c4fe400000100ba */
[CC--:B------:R-:W-:Y:S02]  /*11fc0*/  FFMA.FTZ R58, R4.reuse, R180.reuse, R100 ;  /* 0x000000b4043a7223 */ /* 0x0c0fe40000010064 */
[----:B------:R-:W-:-:S02]  /*11fd0*/  FFMA.FTZ R69, R4, R180, R102 ;  /* 0x000000b404457223 */ /* 0x000fc40000010066 */
[-C--:B------:R-:W-:Y:S01]  /*11fe0*/  FFMA.FTZ R178, R4, R180.reuse, R178 ;  /* 0x000000b404b27223 */ /* 0x080fe200000100b2 */
[----:B------:R-:W-:Y:S01]  /*11ff0*/  IADD3 R4, R0, 0x78, RZ ;  /* 0x0000007800047810 */ /* 0x000fe20007ffe0ff */
[CC--:B-1----:R-:W-:Y:S02]  /*12000*/  FFMA.FTZ R50, R2.reuse, R180.reuse, R161 ;  /* 0x000000b402327223 */ /* 0x0c2fe400000100a1 */
[CC--:B------:R-:W-:Y:S02]  /*12010*/  FFMA.FTZ R49, R2.reuse, R180.reuse, R163 ;  /* 0x000000b402317223 */ /* 0x0c0fe400000100a3 */
[CC--:B------:R-:W-:Y:S02]  /*12020*/  FFMA.FTZ R158, R2.reuse, R180.reuse, R39 ;  /* 0x000000b4029e7223 */ /* 0x0c0fe40000010027 */
[----:B------:R-:W-:Y:S02]  /*12030*/  FFMA.FTZ R157, R2, R180, R97 ;  /* 0x000000b4029d7223 */ /* 0x000fe40000010061 */
[----:B------:R-:W1:Y:S01]  /*12040*/  I2F R2, R4 ;  /* 0x0000000400027306 */ /* 0x000e620000201400 */
[----:B------:R-:W-:-:S02]  /*12050*/  ISETP.GE.AND P2, PT, R0, R61, PT ;  /* 0x0000003d0000720c */ /* 0x000fc40003f46270 */
[-C--:B------:R-:W-:Y:S02]  /*12060*/  ISETP.GE.AND P1, PT, R36, R61.reuse, PT ;  /* 0x0000003d2400720c */ /* 0x080fe40003f26270 */
[-C--:B------:R-:W-:Y:S02]  /*12070*/  ISETP.GE.AND P6, PT, R35, R61.reuse, PT ;  /* 0x0000003d2300720c */ /* 0x080fe40003fc6270 */
[-C--:B------:R-:W-:Y:S02]  /*12080*/  ISETP.GE.AND P3, PT, R34, R61.reuse, PT ;  /* 0x0000003d2200720c */ /* 0x080fe40003f66270 */
[-C--:B------:R-:W-:Y:S02]  /*12090*/  ISETP.GE.AND P5, PT, R33, R61.reuse, PT ;  /* 0x0000003d2100720c */ /* 0x080fe40003fa6270 */
[----:B------:R-:W-:Y:S02]  /*120a0*/  ISETP.GE.AND P4, PT, R32, R61, PT ;  /* 0x0000003d2000720c */ /* 0x000fe40003f86270 */
[----:B------:R-:W-:-:S02]  /*120b0*/  FSEL R85, R96, -INF , !P2 ;  /* 0xff80000060557808 */ /* 0x000fc40005000000 */
[----:B------:R-:W-:Y:S01]  /*120c0*/  FSEL R97, R95, -INF , !P1 ;  /* 0xff8000005f617808 */ /* 0x000fe20004800000 */
[CC--:B-1----:R-:W-:Y:S01]  /*120d0*/  FFMA.FTZ R159, R2.reuse, R180.reuse, R252 ;  /* 0x000000b4029f7223 */ /* 0x0c2fe200000100fc */
[-C--:B------:R-:W-:Y:S01]  /*120e0*/  ISETP.GE.AND P2, PT, R31, R61.reuse, PT ;  /* 0x0000003d1f00720c */ /* 0x080fe20003f46270 */
[-C--:B------:R-:W-:Y:S01]  /*120f0*/  FFMA.FTZ R48, R2, R180.reuse, R112 ;  /* 0x000000b402307223 */ /* 0x080fe20000010070 */
[-C--:B------:R-:W-:Y:S01]  /*12100*/  ISETP.GE.AND P1, PT, R30, R61.reuse, PT ;  /* 0x0000003d1e00720c */ /* 0x080fe20003f26270 */
[-C--:B------:R-:W-:Y:S01]  /*12110*/  FFMA.FTZ R39, R2, R180.reuse, R114 ;  /* 0x000000b402277223 */ /* 0x080fe20000010072 */
[----:B------:R-:W-:Y:S01]  /*12120*/  FSEL R96, R94, -INF , !P6 ;  /* 0xff8000005e607808 */ /* 0x000fe20007000000 */
[----:B------:R-:W-:Y:S01]  /*12130*/  FFMA.FTZ R156, R2, R180, R250 ;  /* 0x000000b4029c7223 */ /* 0x000fe200000100fa */
[----:B------:R-:W-:Y:S01]  /*12140*/  IADD3 R2, R0, 0x79, RZ ;  /* 0x0000007900027810 */ /* 0x000fe20007ffe0ff */
[----:B------:R-:W-:Y:S01]  /*12150*/  BAR.SYNC.DEFER_BLOCKING 0x0 ;  /* 0x0000000000007b1d */ /* 0x000fe20000010000 */
[----:B------:R-:W-:-:S02]  /*12160*/  ISETP.GE.AND P6, PT, R29, R61, PT ;  /* 0x0000003d1d00720c */ /* 0x000fc40003fc6270 */
[----:B------:R-:W-:Y:S01]  /*12170*/  FSEL R95, R93, -INF , !P3 ;  /* 0xff8000005d5f7808 */ /* 0x000fe20005800000 */
[CC--:B------:R-:W-:Y:S01]  /*12180*/  FFMA.FTZ R37, R3.reuse, R180.reuse, R149 ;  /* 0x000000b403257223 */ /* 0x0c0fe20000010095 */
[-C--:B------:R-:W-:Y:S01]  /*12190*/  ISETP.GE.AND P3, PT, R28, R61.reuse, PT ;  /* 0x0000003d1c00720c */ /* 0x080fe20003f66270 */
[----:B------:R-:W-:Y:S01]  /*121a0*/  FFMA.FTZ R59, R3, R180, R151 ;  /* 0x000000b4033b7223 */ /* 0x000fe20000010097 */
[----:B------:R-:W-:Y:S01]  /*121b0*/  FSEL R94, R92, -INF , !P5 ;  /* 0xff8000005c5e7808 */ /* 0x000fe20006800000 */
[----:B------:R-:W1:Y:S01]  /*121c0*/  I2F R3, R2 ;  /* 0x0000000200037306 */ /* 0x000e620000201400 */
[----:B------:R-:W-:Y:S02]  /*121d0*/  FSEL R93, R91, -INF , !P4 ;  /* 0xff8000005b5d7808 */ /* 0x000fe40006000000 */
[-C--:B------:R-:W-:Y:S02]  /*121e0*/  ISETP.GE.AND P5, PT, R27, R61.reuse, PT ;  /* 0x0000003d1b00720c */ /* 0x080fe40003fa6270 */
[----:B------:R-:W-:-:S02]  /*121f0*/  ISETP.GE.AND P4, PT, R26, R61, PT ;  /* 0x0000003d1a00720c */ /* 0x000fc40003f86270 */
[----:B------:R-:W-:Y:S02]  /*12200*/  FSEL R92, R90, -INF , !P2 ;  /* 0xff8000005a5c7808 */ /* 0x000fe40005000000 */
[----:B------:R-:W-:Y:S02]  /*12210*/  FSEL R91, R89, -INF , !P1 ;  /* 0xff800000595b7808 */ /* 0x000fe40004800000 */
[-C--:B------:R-:W-:Y:S02]  /*12220*/  ISETP.GE.AND P2, PT, R25, R61.reuse, PT ;  /* 0x0000003d1900720c */ /* 0x080fe40003f46270 */
[-C--:B------:R-:W-:Y:S02]  /*12230*/  ISETP.GE.AND P1, PT, R24, R61.reuse, PT ;  /* 0x0000003d1800720c */ /* 0x080fe40003f26270 */
[----:B------:R-:W-:Y:S02]  /*12240*/  FSEL R90, R88, -INF , !P6 ;  /* 0xff800000585a7808 */ /* 0x000fe40007000000 */
[----:B------:R-:W-:-:S02]  /*12250*/  ISETP.GE.AND P6, PT, R23, R61, PT ;  /* 0x0000003d1700720c */ /* 0x000fc40003fc6270 */
[----:B------:R-:W-:Y:S02]  /*12260*/  FSEL R89, R83, -INF , !P3 ;  /* 0xff80000053597808 */ /* 0x000fe40005800000 */
[-C--:B------:R-:W-:Y:S02]  /*12270*/  ISETP.GE.AND P3, PT, R22, R61.reuse, PT ;  /* 0x0000003d1600720c */ /* 0x080fe40003f66270 */
[----:B------:R-:W-:Y:S02]  /*12280*/  FSEL R88, R82, -INF , !P5 ;  /* 0xff80000052587808 */ /* 0x000fe40006800000 */
        /* <DEDUP_REMOVED lines=27> */
[----:B------:R-:W-:Y:S01]  /*12440*/  FSEL R68, R38, -INF , !P2 ;  /* 0xff80000026447808 */ /* 0x000fe20005000000 */
[----:B-1----:R-:W-:Y:S01]  /*12450*/  FFMA.FTZ R38, R3, R180, R113 ;  /* 0x000000b403267223 */ /* 0x002fe20000010071 */
[----:B------:R-:W-:Y:S02]  /*12460*/  FSEL R66, R37, -INF , !P1 ;  /* 0xff80000025427808 */ /* 0x000fe40004800000 */
[-C--:B------:R-:W-:Y:S02]  /*12470*/  ISETP.GE.AND P2, PT, R4, R61.reuse, PT ;  /* 0x0000003d0400720c */ /* 0x080fe40003f46270 */
[----:B------:R-:W-:Y:S02]  /*12480*/  ISETP.GE.AND P1, PT, R2, R61, PT ;  /* 0x0000003d0200720c */ /* 0x000fe40003f26270 */
        /* <DEDUP_REMOVED lines=21> */
[----:B------:R-:W-:Y:S02]  /*125e0*/  ISETP.GE.AND P2, PT, R27, R60, PT ;  /* 0x0000003c1b00720c */ /* 0x000fe40003f46270 */
[----:B------:R-:W-:Y:S02]  /*125f0*/  FSEL R123, R123, -INF , !P1 ;  /* 0xff8000007b7b7808 */ /* 0x000fe40004800000 */
[----:B------:R-:W-:Y:S01]  /*12600*/  FSEL R124, R128, -INF , !P6 ;  /* 0xff800000807c7808 */ /* 0x000fe20007000000 */
[----:B------:R-:W-:Y:S01]  /*12610*/  FFMA.FTZ R37, R3, R180, R115 ;  /* 0x000000b403257223 */ /* 0x000fe20000010073 */
        /* <DEDUP_REMOVED lines=34> */
[----:B------:R-:W-:Y:S02]  /*12840*/  FSEL R69, R65, -INF , !P6 ;  /* 0xff80000041457808 */ /* 0x000fe40007000000 */
[-C--:B------:R-:W-:Y:S02]  /*12850*/  ISETP.GE.AND P6, PT, R4, R60.reuse, PT ;  /* 0x0000003c0400720c */ /* 0x080fe40003fc6270 */
[----:B------:R-:W-:Y:S02]  /*12860*/  FSEL R67, R59, -INF , !P3 ;  /* 0xff8000003b437808 */ /* 0x000fe40005800000 */
[----:B------:R-:W-:-:S02]  /*12870*/  ISETP.GE.AND P2, PT, R6, R60, PT ;  /* 0x0000003c0600720c */ /* 0x000fc40003f46270 */
[-C--:B------:R-:W-:Y:S02]  /*12880*/  ISETP.GE.AND P1, PT, R5, R60.reuse, PT ;  /* 0x0000003c0500720c */ /* 0x080fe40003f26270 */
[----:B------:R-:W-:Y:S02]  /*12890*/  ISETP.GE.AND P3, PT, R2, R60, PT ;  /* 0x0000003c0200720c */ /* 0x000fe40003f66270 */
[----:B------:R-:W-:Y:S02]  /*128a0*/  FSEL R65, R56, -INF , !P5 ;  /* 0xff80000038417808 */ /* 0x000fe40006800000 */
[----:B------:R-:W-:Y:S02]  /*128b0*/  FSEL R60, R53, -INF , !P4 ;  /* 0xff800000353c7808 */ /* 0x000fe40006000000 */
[C---:B------:R-:W-:Y:S02]  /*128c0*/  ISETP.GE.AND P5, PT, R0.reuse, R63, PT ;  /* 0x0000003f0000720c */ /* 0x040fe40003fa6270 */
[----:B------:R-:W-:-:S02]  /*128d0*/  ISETP.GE.AND P4, PT, R0, R62, PT ;  /* 0x0000003e0000720c */ /* 0x000fc40003f86270 */
[----:B------:R-:W-:Y:S02]  /*128e0*/  FSEL R53, R39, -INF , !P6 ;  /* 0xff80000027357808 */ /* 0x000fe40007000000 */
[----:B------:R-:W-:Y:S02]  /*128f0*/  FSEL R59, R51, -INF , !P2 ;  /* 0xff800000333b7808 */ /* 0x000fe40005000000 */
[----:B------:R-:W-:Y:S02]  /*12900*/  ISETP.GE.AND P6, PT, R35, R63, PT ;  /* 0x0000003f2300720c */ /* 0x000fe40003fc6270 */
[----:B------:R-:W-:Y:S02]  /*12910*/  FSEL R51, R37, -INF , !P3 ;  /* 0xff80000025337808 */ /* 0x000fe40005800000 */
[----:B------:R-:W-:Y:S02]  /*12920*/  ISETP.GE.AND P3, PT, R35, R62, PT ;  /* 0x0000003e2300720c */ /* 0x000fe40003f66270 */
[----:B------:R-:W-:-:S02]  /*12930*/  FSEL R126, R234, -INF , !P5 ;  /* 0xff800000ea7e7808 */ /* 0x000fc40006800000 */
[----:B------:R-:W-:Y:S02]  /*12940*/  FSEL R37, R232, -INF , !P4 ;  /* 0xff800000e8257808 */ /* 0x000fe40006000000 */
[-C--:B------:R-:W-:Y:S02]  /*12950*/  ISETP.GE.AND P2, PT, R36, R63.reuse, PT ;  /* 0x0000003f2400720c */ /* 0x080fe40003f46270 */
[C---:B------:R-:W-:Y:S02]  /*12960*/  ISETP.GE.AND P5, PT, R34.reuse, R63, PT ;  /* 0x0000003f2200720c */ /* 0x040fe40003fa6270 */
[----:B------:R-:W-:Y:S02]  /*12970*/  ISETP.GE.AND P4, PT, R34, R62, PT ;  /* 0x0000003e2200720c */ /* 0x000fe40003f86270 */
[----:B------:R-:W-:Y:S02]  /*12980*/  FSEL R149, R226, -INF , !P6 ;  /* 0xff800000e2957808 */ /* 0x000fe40007000000 */
[----:B------:R-:W-:-:S02]  /*12990*/  FSEL R56, R49, -INF , !P1 ;  /* 0xff80000031387808 */ /* 0x000fc40004800000 */
[----:B------:R-:W-:Y:S02]  /*129a0*/  ISETP.GE.AND P6, PT, R32, R63, PT ;  /* 0x0000003f2000720c */ /* 0x000fe40003fc6270 */
[----:B------:R-:W-:Y:S02]  /*129b0*/  FSEL R49, R224, -INF , !P3 ;  /* 0xff800000e0317808 */ /* 0x000fe40005800000 */
[----:B------:R-:W-:Y:S02]  /*129c0*/  FSEL R150, R227, -INF , !P2 ;  /* 0xff800000e3967808 */ /* 0x000fe40005000000 */
[----:B------:R-:W-:Y:S02]  /*129d0*/  ISETP.GE.AND P3, PT, R32, R62, PT ;  /* 0x0000003e2000720c */ /* 0x000fe40003f66270 */
[----:B------:R-:W-:Y:S02]  /*129e0*/  FSEL R148, R223, -INF , !P5 ;  /* 0xff800000df947808 */ /* 0x000fe40006800000 */
[----:B------:R-:W-:-:S02]  /*129f0*/  FSEL R48, R222, -INF , !P4 ;  /* 0xff800000de307808 */ /* 0x000fc40006000000 */
[-C--:B------:R-:W-:Y:S02]  /*12a00*/  ISETP.GE.AND P2, PT, R33, R63.reuse, PT ;  /* 0x0000003f2100720c */ /* 0x080fe40003f46270 */
[CC--:B------:R-:W-:Y:S02]  /*12a10*/  ISETP.GE.AND P5, PT, R31.reuse, R63.reuse, PT ;  /* 0x0000003f1f00720c */ /* 0x0c0fe40003fa6270 */
[-C--:B------:R-:W-:Y:S02]  /*12a20*/  ISETP.GE.AND P4, PT, R31, R62.reuse, PT ;  /* 0x0000003e1f00720c */ /* 0x080fe40003f86270 */
[----:B------:R-:W-:Y:S02]  /*12a30*/  FSEL R154, R154, -INF , !P6 ;  /* 0xff8000009a9a7808 */ /* 0x000fe40007000000 */
[----:B------:R-:W-:Y:S02]  /*12a40*/  ISETP.GE.AND P6, PT, R29, R63, PT ;  /* 0x0000003f1d00720c */ /* 0x000fe40003fc6270 */
        /* <DEDUP_REMOVED lines=8> */
[----:B------:R-:W-:Y:S02]  /*12ad0*/  FSEL R151, R213, -INF , !P6 ;  /* 0xff800000d5977808 */ /* 0x000fe40007000000 */
[----:B------:R-:W-:Y:S02]  /*12ae0*/  FSEL R50, R225, -INF , !P1 ;  /* 0xff800000e1327808 */ /* 0x000fe40004800000 */
[----:B------:R-:W-:Y:S02]  /*12af0*/  ISETP.GE.AND P6, PT, R26, R63, PT ;  /* 0x0000003f1a00720c */ /* 0x000fe40003fc6270 */
        /* <DEDUP_REMOVED lines=9> */
[----:B------:R-:W-:Y:S02]  /*12b90*/  ISETP.GE.AND P6, PT, R23, R63, PT ;  /* 0x0000003f1700720c */ /* 0x000fe40003fc6270 */
[----:B------:R-:W-:Y:S02]  /*12ba0*/  ISETP.GE.AND P1, PT, R30, R62, PT ;  /* 0x0000003e1e00720c */ /* 0x000fe40003f26270 */
[----:B------:R-:W-:Y:S02]  /*12bb0*/  FSEL R145, R210, -INF , !P2 ;  /* 0xff800000d2917808 */ /* 0x000fe40005000000 */
[----:B------:R-:W-:Y:S02]  /*12bc0*/  FSEL R143, R205, -INF , !P5 ;  /* 0xff800000cd8f7808 */ /* 0x000fe40006800000 */
[----:B------:R-:W-:-:S02]  /*12bd0*/  FSEL R30, R203, -INF , !P4 ;  /* 0xff800000cb1e7808 */ /* 0x000fc40006000000 */
[-C--:B------:R-:W-:Y:S02]  /*12be0*/  ISETP.GE.AND P2, PT, R24, R63.reuse, PT ;  /* 0x0000003f1800720c */ /* 0x080fe40003f46270 */
[CC--:B------:R-:W-:Y:S02]  /*12bf0*/  ISETP.GE.AND P5, PT, R22.reuse, R63.reuse, PT ;  /* 0x0000003f1600720c */ /* 0x0c0fe40003fa6270 */
[----:B------:R-:W-:Y:S02]  /*12c00*/  ISETP.GE.AND P4, PT, R22, R62, PT ;  /* 0x0000003e1600720c */ /* 0x000fe40003f86270 */
        /* <DEDUP_REMOVED lines=9> */
[CC--:B------:R-:W-:Y:S02]  /*12ca0*/  ISETP.GE.AND P5, PT, R18.reuse, R63.reuse, PT ;  /* 0x0000003f1200720c */ /* 0x0c0fe40003fa6270 */
        /* <DEDUP_REMOVED lines=36> */
[----:B------:R-:W-:Y:S01]  /*12ef0*/  ISETP.GE.AND P4, PT, R7, R62, PT ;  /* 0x0000003e0700720c */ /* 0x000fe20003f86270 */
[----:B------:R-:W-:Y:S01]  /*12f00*/  IMAD.MOV.U32 R189, RZ, RZ, R244 ;  /* 0x000000ffffbd7224 */ /* 0x000fe200078e00f4 */
        /* <DEDUP_REMOVED lines=15> */
[----:B------:R-:W-:-:S02]  /*13000*/  ISETP.GE.AND P6, PT, R189, 0x3, PT ;  /* 0x00000003bd00780c */ /* 0x000fc40003fc6270 */
[-C--:B------:R-:W-:Y:S02]  /*13010*/  ISETP.GE.AND P3, PT, R11, R62.reuse, PT ;  /* 0x0000003e0b00720c */ /* 0x080fe40003f66270 */
[-C--:B------:R-:W-:Y:S02]  /*13020*/  ISETP.GE.AND P1, PT, R9, R62.reuse, PT ;  /* 0x0000003e0900720c */ /* 0x080fe40003f26270 */
[----:B------:R-:W-:Y:S02]  /*13030*/  FSEL R18, R172, -INF , !P3 ;  /* 0xff800000ac127808 */ /* 0x000fe40005800000 */
[----:B------:R-:W-:Y:S02]  /*13040*/  FSEL R16, R167, -INF , !P1 ;  /* 0xff800000a7107808 */ /* 0x000fe40004800000 */
[-C--:B------:R-:W-:Y:S02]  /*13050*/  ISETP.GE.AND P3, PT, R8, R62.reuse, PT ;  /* 0x0000003e0800720c */ /* 0x080fe40003f66270 */
[----:B------:R-:W-:Y:S01]  /*13060*/  ISETP.GE.AND P1, PT, R6, R62, PT ;  /* 0x0000003e0600720c */ /* 0x000fe20003f26270 */
[CC--:B------:R-:W-:Y:S01]  /*13070*/  FFMA.FTZ R55, R3.reuse, R180.reuse, R248 ;  /* 0x000000b403377223 */ /* 0x0c0fe200000100f8 */
[----:B------:R-:W-:Y:S01]  /*13080*/  FSEL R15, R166, -INF , !P3 ;  /* 0xff800000a60f7808 */ /* 0x000fe20005800000 */
[----:B------:R-:W-:Y:S01]  /*13090*/  FFMA.FTZ R3, R3, R180, R237 ;  /* 0x000000b403037223 */ /* 0x000fe200000100ed */
[----:B------:R-:W-:-:S02]  /*130a0*/  FSEL R108, R160, -INF , !P2 ;  /* 0xff800000a06c7808 */ /* 0x000fc40005000000 */
[----:B------:R-:W-:Y:S01]  /*130b0*/  FSEL R11, R155, -INF , !P1 ;  /* 0xff8000009b0b7808 */ /* 0x000fe20004800000 */
[----:B------:R-:W-:Y:S01]  /*130c0*/  BSSY B1, `(.L_x_507) ;  /* 0x000003f000017945 */ /* 0x000fe20003800000 */
[-C--:B------:R-:W-:Y:S02]  /*130d0*/  ISETP.GE.AND P3, PT, R5, R62.reuse, PT ;  /* 0x0000003e0500720c */ /* 0x080fe40003f66270 */
[-C--:B------:R-:W-:Y:S02]  /*130e0*/  ISETP.GE.AND P2, PT, R4, R62.reuse, PT ;  /* 0x0000003e0400720c */ /* 0x080fe40003f46270 */
        /* <DEDUP_REMOVED lines=8> */
[----:B------:R-:W3:Y:S04]  /*13170*/  LDL.LU R237, [R1+0x200] ;  /* 0x0002000001ed7983 */ /* 0x000ee80000300800 */
[----:B------:R-:W2:Y:S04]  /*13180*/  LDL.LU R244, [R1+0x144] ;  /* 0x0001440001f47983 */ /* 0x000ea80000300800 */
[----:B------:R-:W4:Y:S04]  /*13190*/  LDL.64 R228, [R1+0x50] ;  /* 0x0000500001e47983 */ /* 0x000f280000100a00 */
[----:B------:R-:W5:Y:S01]  /*131a0*/  LDL.64 R230, [R1+0x20] ;  /* 0x0000200001e67983 */ /* 0x000f620000100a00 */
[----:B------:R-:W-:-:S03]  /*131b0*/  IADD3 R0, R189, -0x3, RZ ;  /* 0xfffffffdbd007810 */ /* 0x000fc60007ffe0ff */
[----:B------:R1:W-:Y:S04]  /*131c0*/  @P0 STS [R194+0x2000], RZ ;  /* 0x002000ffc2000388 */ /* 0x0003e80000000800 */
[----:B------:R1:W-:Y:S04]  /*131d0*/  @P0 STS [R194+0x2004], RZ ;  /* 0x002004ffc2000388 */ /* 0x0003e80000000800 */
[----:B------:R1:W-:Y:S01]  /*131e0*/  @P0 STS.64 [R194+0x2008], RZ ;  /* 0x002008ffc2000388 */ /* 0x0003e20000000a00 */
[----:B------:R-:W-:Y:S01]  /*131f0*/  BSSY B0, `(.L_x_509) ;  /* 0x000002a000007945 */ /* 0x000fe20003800000 */
[----:B---3--:R-:W-:-:S02]  /*13200*/  IMAD R4, R237, R0, RZ ;  /* 0x00000000ed047224 */ /* 0x008fc400078e02ff */
[----:B--2---:R-:W-:Y:S01]  /*13210*/  IMAD.WIDE.U32 R2, R0, R244, R162 ;  /* 0x000000f400027225 */ /* 0x004fe200078e00a2 */
[----:B------:R-:W-:-:S05]  /*13220*/  SHF.R.S32.HI R0, RZ, 0x1f, R0 ;  /* 0x0000001fff007819 */ /* 0x000fca0000011400 */
[----:B------:R-:W-:Y:S01]  /*13230*/  IMAD R0, R0, R244, R4 ;  /* 0x000000f400007224 */ /* 0x000fe200078e0204 */
[----:B----4-:R-:W-:-:S03]  /*13240*/  @!P0 LEA R6, P1, R2, R228, 0x1 ;  /* 0x000000e402068211 */ /* 0x010fc600078208ff */
[----:B------:R-:W-:Y:S01]  /*13250*/  IMAD.IADD R5, R3, 0x1, R0 ;  /* 0x0000000103057824 */ /* 0x000fe200078e0200 */
[----:B-----5:R-:W-:-:S04]  /*13260*/  @!P0 LEA R0, P2, R230, R2, 0x5 ;  /* 0x00000002e6008211 */ /* 0x020fc800078428ff */
[----:B------:R-:W-:-:S05]  /*13270*/  @!P0 LEA.HI.X R7, R2, R229, R5, 0x1, P1 ;  /* 0x000000e502078211 */ /* 0x000fca00008f0c05 */
[----:B------:R-:W-:Y:S01]  /*13280*/  @!PT LDS RZ, [RZ] ;  /* 0x00000000fffff984 */ /* 0x000fe20000000800 */
[----:B------:R-:W-:Y:S01]  /*13290*/  @!PT LDS RZ, [RZ] ;  /* 0x00000000fffff984 */ /* 0x000fe20000000800 */
[----:B------:R-:W-:Y:S01]  /*132a0*/  @!PT LDS RZ, [RZ] ;  /* 0x00000000fffff984 */ /* 0x000fe20000000800 */
[----:B------:R2:W-:Y:S04]  /*132b0*/  @!P0 LDGSTS.E.BYPASS.LTC128B.128 [R194+0x2000], [R6.64] ;  /* 0x0200000006c28fae */ /* 0x0005e8000b901d4a */
[----:B------:R1:W-:Y:S01]  /*132c0*/  @P0 STS.128 [R194+0x2800], RZ ;  /* 0x002800ffc2000388 */ /* 0x0003e20000000c00 */
[----:B--2---:R-:W-:Y:S02]  /*132d0*/  @!P0 LEA R6, P1, R0, R228, 0x1 ;  /* 0x000000e400068211 */ /* 0x004fe400078208ff */
[----:B------:R-:W-:-:S04]  /*132e0*/  @!P0 LEA.HI.X R7, R230, R5, R231, 0x5, P2 ;  /* 0x00000005e6078211 */ /* 0x000fc800010f2ce7 */
[----:B------:R-:W-:Y:S02]  /*132f0*/  @!P0 LEA.HI.X R7, R0, R229, R7, 0x1, P1 ;  /* 0x000000e500078211 */ /* 0x000fe400008f0c07 */
[----:B------:R-:W-:-:S03]  /*13300*/  @!P0 LEA R0, P2, R230, R2, 0x6 ;  /* 0x00000002e6008211 */ /* 0x000fc600078430ff */
[----:B------:R-:W-:Y:S01]  /*13310*/  @!PT LDS RZ, [RZ] ;  /* 0x00000000fffff984 */ /* 0x000fe20000000800 */
[----:B------:R-:W-:Y:S01]  /*13320*/  @!PT LDS RZ, [RZ] ;  /* 0x00000000fffff984 */ /* 0x000fe20000000800 */
[----:B------:R-:W-:Y:S01]  /*13330*/  @!PT LDS RZ, [RZ] ;  /* 0x00000000fffff984 */ /* 0x000fe20000000800 */
[----:B------:R2:W-:Y:S04]  /*13340*/  @!P0 LDGSTS.E.BYPASS.LTC128B.128 [R194+0x2800], [R6.64] ;  /* 0x0280000006c28fae */ /* 0x0005e8000b901d4a */
[----:B------:R1:W-:Y:S01]  /*13350*/  @P0 STS.128 [R194+0x3000], RZ ;  /* 0x003000ffc2000388 */ /* 0x0003e20000000c00 */
[----:B--2---:R-:W-:Y:S02]  /*13360*/  @!P0 LEA R6, P1, R0, R228, 0x1 ;  /* 0x000000e400068211 */ /* 0x004fe400078208ff */
[----:B------:R-:W-:-:S04]  /*13370*/  @!P0 LEA.HI.X R7, R230, R5, R231, 0x6, P2 ;  /* 0x00000005e6078211 */ /* 0x000fc800010f34e7 */
[----:B------:R-:W-:-:S05]  /*13380*/  @!P0 LEA.HI.X R7, R0, R229, R7, 0x1, P1 ;  /* 0x000000e500078211 */ /* 0x000fca00008f0c07 */
        /* <DEDUP_REMOVED lines=16> */
.L_x_510:
[----:B------:R-:W-:Y:S05]  /*13490*/  BSYNC B0 ;  /* 0x0000000000007941 */ /* 0x000fea0003800000 */
.L_x_509:
[----:B------:R-:W0:Y:S02]  /*134a0*/  LDGDEPBAR ;  /* 0x00000000000079af */ /* 0x000e240000000000 */
.L_x_508:
[----:B------:R-:W-:Y:S05]  /*134b0*/  BSYNC B1 ;  /* 0x0000000000017941 */ /* 0x000fea0003800000 */
.L_x_507:
[----:B------:R-:W-:Y:S01]  /*134c0*/  FMNMX.FTZ R0, R12, R37, !PT ;  /* 0x000000250c007209 */ /* 0x000fe20007810000 */
[----:B------:R-:W-:Y:S01]  /*134d0*/  IMAD.U32 R3, RZ, RZ, UR7 ;  /* 0x00000007ff037e24 */ /* 0x000fe2000f8e00ff */
[----:B------:R-:W-:Y:S02]  /*134e0*/  STL [R1+0x400], R169 ;  /* 0x000400a901007387 */ /* 0x000fe40000100800 */
[----:B------:R-:W-:Y:S02]  /*134f0*/  FMNMX.FTZ R0, R50, R0, !PT ;  /* 0x0000000032007209 */ /* 0x000fe40007810000 */
[----:B------:R-:W-:Y:S02]  /*13500*/  STL [R1+0x3fc], R168 ;  /* 0x0003fca801007387 */ /* 0x000fe40000100800 */
[----:B------:R-:W-:Y:S02]  /*13510*/  FMNMX.FTZ R0, R49, R0, !PT ;  /* 0x0000000031007209 */ /* 0x000fe40007810000 */
[----:B------:R-:W-:Y:S02]  /*13520*/  STL [R1+0x3f8], R166 ;  /* 0x0003f8a601007387 */ /* 0x000fe40000100800 */
[----:B------:R-:W-:-:S02]  /*13530*/  FMNMX.FTZ R0, R48, R0, !PT ;  /* 0x0000000030007209 */ /* 0x000fc40007810000 */
        /* <DEDUP_REMOVED lines=40> */
[----:B------:R-:W-:Y:S02]  /*137c0*/  STL.64 [R1+0x388], R228 ;  /* 0x000388e401007387 */ /* 0x000fe40000100a00 */
        /* <DEDUP_REMOVED lines=15> */
[----:B------:R-:W-:Y:S04]  /*138c0*/  STL [R1+0x364], R44 ;  /* 0x0003642c01007387 */ /* 0x000fe80000100800 */
[----:B------:R-:W3:Y:S04]  /*138d0*/  SHFL.BFLY PT, R2, R0, 0x2, 0x1f ;  /* 0x0c401f0000027f89 */ /* 0x000ee800000e0000 */
[----:B------:R-:W-:Y:S04]  /*138e0*/  STL [R1+0x360], R45 ;  /* 0x0003602d01007387 */ /* 0x000fe80000100800 */
[----:B------:R-:W-:Y:S04]  /*138f0*/  STL.64 [R1+0x358], R42 ;  /* 0x0003582a01007387 */ /* 0x000fe80000100a00 */
[----:B------:R-:W-:Y:S04]  /*13900*/  STL [R1+0x354], R40 ;  /* 0x0003542801007387 */ /* 0x000fe80000100800 */
[----:B------:R-:W-:Y:S04]  /*13910*/  STL [R1+0x350], R41 ;  /* 0x0003502901007387 */ /* 0x000fe80000100800 */
[----:B------:R-:W-:Y:S01]  /*13920*/  STL [R1+0x340], R236 ;  /* 0x000340ec01007387 */ /* 0x000fe20000100800 */
[----:B---3--:R-:W-:-:S03]  /*13930*/  FMNMX.FTZ R0, R0, R2, !PT ;  /* 0x0000000200007209 */ /* 0x008fc60007810000 */
[----:B------:R-:W-:Y:S04]  /*13940*/  STL [R1+0x33c], R238 ;  /* 0x00033cee01007387 */ /* 0x000fe80000100800 */
[----:B------:R-:W3:Y:S04]  /*13950*/  SHFL.BFLY PT, R2, R0, 0x1, 0x1f ;  /* 0x0c201f0000027f89 */ /* 0x000ee800000e0000 */
[----:B------:R-:W-:Y:S04]  /*13960*/  STL [R1+0x338], R20 ;  /* 0x0003381401007387 */ /* 0x000fe80000100800 */
[----:B------:R-:W-:Y:S04]  /*13970*/  STL [R1+0x324], R194 ;  /* 0x000324c201007387 */ /* 0x000fe80000100800 */
[----:B------:R-:W-:Y:S04]  /*13980*/  STL [R1+0x320], R180 ;  /* 0x000320b401007387 */ /* 0x000fe80000100800 */
[----:B------:R-:W-:Y:S04]  /*13990*/  STL [R1+0x31c], R139 ;  /* 0x00031c8b01007387 */ /* 0x000fe80000100800 */
[----:B------:R-:W-:Y:S01]  /*139a0*/  STL [R1+0x318], R138 ;  /* 0x0003188a01007387 */ /* 0x000fe20000100800 */
[----:B---3--:R-:W-:Y:S01]  /*139b0*/  FMNMX.FTZ R206, R0, R2, !PT ;  /* 0x0000000200ce7209 */ /* 0x008fe20007810000 */
[----:B------:R-:W-:-:S02]  /*139c0*/  IMAD.U32 R2, RZ, RZ, UR6 ;  /* 0x00000006ff027e24 */ /* 0x000fc4000f8e00ff */
[----:B------:R-:W-:Y:S01]  /*139d0*/  STL [R1+0x314], R137 ;  /* 0x0003148901007387 */ /* 0x000fe20000100800 */
[----:B------:R-:W-:-:S03]  /*139e0*/  FSETP.NEU.FTZ.AND P0, PT, R206, -INF , PT ;  /* 0xff800000ce00780b */ /* 0x000fc60003f1d000 */
[----:B------:R-:W-:Y:S01]  /*139f0*/  STL [R1+0x310], R136 ;  /* 0x0003108801007387 */ /* 0x000fe20000100800 */
[----:B------:R-:W-:-:S05]  /*13a00*/  FSEL R0, R206, RZ, P0 ;  /* 0x000000ffce007208 */ /* 0x000fca0000000000 */
[----:B--2---:R-:W-:Y:S02]  /*13a10*/  FADD.FTZ R4, R12, -R0 ;  /* 0x800000000c047221 */ /* 0x004fe40000010000 */
[----:B------:R-:W2:Y:S04]  /*13a20*/  LD.E R0, [R2.64+0xdc] ;  /* 0x0000dc0a02007980 */ /* 0x000ea8000c101900 */
[----:B------:R-:W-:Y:S04]  /*13a30*/  STL [R1+0x328], R206 ;  /* 0x000328ce01007387 */ /* 0x000fe80000100800 */
[----:B------:R-:W3:Y:S04]  /*13a40*/  LDL.LU R170, [R1+0x98] ;  /* 0x0000980001aa7983 */ /* 0x000ee80000300800 */
[----:B------:R-:W2:Y:S02]  /*13a50*/  LDL R167, [R1+0x9c] ;  /* 0x00009c0001a77983 */ /* 0x000ea40000100800 */
[----:B--2---:R-:W-:-:S05]  /*13a60*/  FMUL.FTZ R2, R0, R206 ;  /* 0x000000ce00027220 */ /* 0x004fca0000410000 */
[----:B------:R-:W-:-:S05]  /*13a70*/  FSEL R2, R2, RZ, P0 ;  /* 0x000000ff02027208 */ /* 0x000fca0000000000 */
[-CC-:B------:R-:W-:Y:S02]  /*13a80*/  FFMA.FTZ R5, R32, R0.reuse, -R2.reuse ;  /* 0x0000000020057223 */ /* 0x180fe40000010802 */
[-CC-:B------:R-:W-:Y:S02]  /*13a90*/  FFMA.FTZ R3, R37, R0.reuse, -R2.reuse ;  /* 0x0000000025037223 */ /* 0x180fe40000010802 */
[-CC-:B------:R-:W-:Y:S01]  /*13aa0*/  FFMA.FTZ R155, R50, R0.reuse, -R2.reuse ;  /* 0x00000000329b7223 */ /* 0x180fe20000010802 */
[----:B------:R2:W-:Y:S01]  /*13ab0*/  STL [R1+0xa0], R5 ;  /* 0x0000a00501007387 */ /* 0x0005e20000100800 */
[-CC-:B------:R-:W-:Y:S02]  /*13ac0*/  FFMA.FTZ R12, R49, R0.reuse, -R2.reuse ;  /* 0x00000000310c7223 */ /* 0x180fe40000010802 */
[-CC-:B------:R-:W-:Y:S01]  /*13ad0*/  FFMA.FTZ R156, R48, R0.reuse, -R2.reuse ;  /* 0x00000000309c7223 */ /* 0x180fe20000010802 */
[----:B------:R-:W4:Y:S01]  /*13ae0*/  LDL R164, [R1+0x88] ;  /* 0x0000880001a47983 */ /* 0x000f220000100800 */
[----:B------:R-:W-:-:S02]  /*13af0*/  FFMA.FTZ R157, R39, R0, -R2 ;  /* 0x00000000279d7223 */ /* 0x000fc40000010802 */
[-CC-:B------:R-:W-:Y:S01]  /*13b00*/  FFMA.FTZ R158, R38, R0.reuse, -R2.reuse ;  /* 0x00000000269e7223 */ /* 0x180fe20000010802 */
[----:B------:R-:W4:Y:S01]  /*13b10*/  LDL.LU R162, [R1+0x8c] ;  /* 0x00008c0001a27983 */ /* 0x000f220000300800 */
[-CC-:B------:R-:W-:Y:S02]  /*13b20*/  FFMA.FTZ R159, R36, R0.reuse, -R2.reuse ;  /* 0x00000000249f7223 */ /* 0x180fe40000010802 */
[-CC-:B------:R-:W-:Y:S01]  /*13b30*/  FFMA.FTZ R160, R35, R0.reuse, -R2.reuse ;  /* 0x0000000023a07223 */ /* 0x180fe20000010802 */
[----:B------:R-:W4:Y:S01]  /*13b40*/  LDL.LU R161, [R1+0x78] ;  /* 0x0000780001a17983 */ /* 0x000f220000300800 */
[-CC-:B------:R-:W-:Y:S02]  /*13b50*/  FFMA.FTZ R192, R34, R0.reuse, -R2.reuse ;  /* 0x0000000022c07223 */ /* 0x180fe40000010802 */
[-CC-:B------:R-:W-:Y:S01]  /*13b60*/  FFMA.FTZ R197, R33, R0.reuse, -R2.reuse ;  /* 0x0000000021c57223 */ /* 0x180fe20000010802 */
[----:B-1----:R-:W4:Y:S04]  /*13b70*/  LDL.LU R7, [R1+0x7c] ;  /* 0x00007c0001077983 */ /* 0x002f280000300800 */
[----:B------:R-:W4:Y:S04]  /*13b80*/  LDL.LU R6, [R1+0x68] ;  /* 0x0000680001067983 */ /* 0x000f280000300800 */
[----:B--2---:R-:W2:Y:S01]  /*13b90*/  LDL.LU R5, [R1+0x6c] ;  /* 0x00006c0001057983 */ /* 0x004ea20000300800 */
        /* <DEDUP_REMOVED lines=20> */
[----:B------:R-:W-:Y:S02]  /*13ce0*/  FFMA.FTZ R228, R8, R0, -R2 ;  /* 0x0000000008e47223 */ /* 0x000fe40000010802 */
[----:B------:R-:W-:-:S06]  /*13cf0*/  FMUL.FTZ R2, R0, R4 ;  /* 0x0000000400027220 */ /* 0x000fcc0000410000 */
[----:B------:R-:W3:Y:S01]  /*13d00*/  MUFU.EX2 R2, R2 ;  /* 0x0000000200027308 */ /* 0x000ee20000000800 */
[----:B------:R-:W-:Y:S01]  /*13d10*/  STL.64 [R1+0x3a8], R46 ;  /* 0x0003a82e01007387 */ /* 0x000fe20000100a00 */
[-C--:B---3--:R-:W-:Y:S02]  /*13d20*/  FMUL.FTZ R238, R170, R2.reuse ;  /* 0x00000002aaee7220 */ /* 0x088fe40000410000 */
[----:B------:R-:W-:-:S03]  /*13d30*/  FMUL.FTZ R20, R167, R2 ;  /* 0x00000002a7147220 */ /* 0x000fc60000410000 */
[----:B------:R4:W-:Y:S01]  /*13d40*/  STL [R1+0x344], R238 ;  /* 0x000344ee01007387 */ /* 0x0009e20000100800 */
[----:B------:R-:W1:Y:S03]  /*13d50*/  MUFU.EX2 R187, R3 ;  /* 0x0000000300bb7308 */ /* 0x000e660000000800 */
[----:B------:R3:W-:Y:S01]  /*13d60*/  STL [R1+0x348], R20 ;  /* 0x0003481401007387 */ /* 0x0007e20000100800 */
[-C--:B-1----:R-:W-:Y:S02]  /*13d70*/  FFMA.FTZ R18, R184, R2.reuse, R187 ;  /* 0x00000002b8127223 */ /* 0x082fe400000100bb */
[-C--:B----4-:R-:W-:Y:S02]  /*13d80*/  FMUL.FTZ R238, R164, R2.reuse ;  /* 0x00000002a4ee7220 */ /* 0x090fe40000410000 */
[----:B------:R-:W-:-:S03]  /*13d90*/  FMUL.FTZ R236, R162, R2 ;  /* 0x00000002a2ec7220 */ /* 0x000fc60000410000 */
[----:B------:R1:W-:Y:S04]  /*13da0*/  STL [R1+0x34c], R238 ;  /* 0x00034cee01007387 */ /* 0x0003e80000100800 */
[----:B------:R-:W-:Y:S04]  /*13db0*/  STL.64 [R1+0x3b8], R236 ;  /* 0x0003b8ec01007387 */ /* 0x000fe80000100a00 */
[----:B------:R-:W4:Y:S01]  /*13dc0*/  LDL.LU R193, [R1+0x40] ;  /* 0x0000400001c17983 */ /* 0x000f220000300800 */
[-C--:B------:R-:W-:Y:S02]  /*13dd0*/  FMUL.FTZ R4, R6, R2.reuse ;  /* 0x0000000206047220 */ /* 0x080fe40000410000 */
[----:B--2---:R-:W-:-:S03]  /*13de0*/  FMUL.FTZ R3, R5, R2 ;  /* 0x0000000205037220 */ /* 0x004fc60000410000 */
[----:B------:R-:W-:Y:S04]  /*13df0*/  STL [R1+0x168], R4 ;  /* 0x0001680401007387 */ /* 0x000fe80000100800 */
[----:B------:R-:W2:Y:S04]  /*13e00*/  LDL.LU R186, [R1+0x44] ;  /* 0x0000440001ba7983 */ /* 0x000ea80000300800 */
[----:B------:R-:W-:Y:S04]  /*13e10*/  STL [R1+0x16c], R3 ;  /* 0x00016c0301007387 */ /* 0x000fe80000100800 */
[----:B------:R-:W2:Y:S04]  /*13e20*/  LDL.LU R185, [R1+0x30] ;  /* 0x0000300001b97983 */ /* 0x000ea80000300800 */
[----:B------:R-:W2:Y:S01]  /*13e30*/  LDL.LU R179, [R1+0x34] ;  /* 0x0000340001b37983 */ /* 0x000ea20000300800 */
[----:B---3--:R-:W-:-:S03]  /*13e40*/  FMUL.FTZ R20, R7, R2 ;  /* 0x0000000207147220 */ /* 0x008fc60000410000 */
[----:B------:R-:W3:Y:S04]  /*13e50*/  LDL.LU R178, [R1+0x10] ;  /* 0x0000100001b27983 */ /* 0x000ee80000300800 */
[----:B------:R-:W3:Y:S04]  /*13e60*/  LDL R176, [R1+0x14] ;  /* 0x0000140001b07983 */ /* 0x000ee80000100800 */
[----:B------:R-:W3:Y:S04]  /*13e70*/  LDL.LU R7, [R1] ;  /* 0x0000000001077983 */ /* 0x000ee80000300800 */
[----:B------:R-:W3:Y:S01]  /*13e80*/  LDL.LU R6, [R1+0x4] ;  /* 0x0000040001067983 */ /* 0x000ee20000300800 */
[----:B-1----:R-:W-:Y:S01]  /*13e90*/  FMUL.FTZ R238, R161, R2 ;  /* 0x00000002a1ee7220 */ /* 0x002fe20000410000 */
[----:B------:R-:W-:-:S02]  /*13ea0*/  FMNMX.FTZ R2, R135, R85, !PT ;  /* 0x0000005587027209 */ /* 0x000fc40007810000 */
[----:B------:R-:W3:Y:S02]  /*13eb0*/  LDL R171, [R1+0xc] ;  /* 0x00000c0001ab7983 */ /* 0x000ee40000100800 */
        /* <DEDUP_REMOVED lines=35> */
[----:B------:R-:W-:-:S04]  /*140f0*/  FSETP.NEU.FTZ.AND P0, PT, R198, -INF , PT ;  /* 0xff800000c600780b */ /* 0x000fc80003f1d000 */
[----:B------:R-:W-:-:S05]  /*14100*/  FSEL R2, R198, RZ, P0 ;  /* 0x000000ffc6027208 */ /* 0x000fca0000000000 */
[----:B------:R-:W-:-:S04]  /*14110*/  FADD.FTZ R3, R135, -R2 ;  /* 0x8000000287037221 */ /* 0x000fc80000010000 */
[----:B------:R-:W-:-:S06]  /*14120*/  FMUL.FTZ R3, R0, R3 ;  /* 0x0000000300037220 */ /* 0x000fcc0000410000 */
[----:B------:R-:W4:Y:S01]  /*14130*/  MUFU.EX2 R3, R3 ;  /* 0x0000000300037308 */ /* 0x000f220000000800 */
[----:B------:R-:W-:-:S05]  /*14140*/  FMUL.FTZ R2, R0, R198 ;  /* 0x000000c600027220 */ /* 0x000fca0000410000 */
[----:B------:R-:W-:-:S05]  /*14150*/  FSEL R2, R2, RZ, P0 ;  /* 0x000000ff02027208 */ /* 0x000fca0000000000 */
        /* <DEDUP_REMOVED lines=32> */
[-C--:B----4-:R-:W-:Y:S02]  /*14360*/  FMUL.FTZ R11, R193, R3.reuse ;  /* 0x00000003c10b7220 */ /* 0x090fe40000410000 */
[-C--:B--2---:R-:W-:Y:S01]  /*14370*/  FMUL.FTZ R2, R186, R3.reuse ;  /* 0x00000003ba027220 */ /* 0x084fe20000410000 */
[----:B------:R-:W-:Y:S01]  /*14380*/  STL [R1+0x32c], R198 ;  /* 0x00032cc601007387 */ /* 0x000fe20000100800 */
[----:B------:R-:W-:-:S03]  /*14390*/  FMUL.FTZ R8, R185, R3 ;  /* 0x00000003b9087220 */ /* 0x000fc60000410000 */
[----:B------:R1:W-:Y:S04]  /*143a0*/  STL [R1+0x220], R11 ;  /* 0x0002200b01007387 */ /* 0x0003e80000100800 */
[----:B------:R2:W-:Y:S04]  /*143b0*/  STL [R1+0x224], R2 ;  /* 0x0002240201007387 */ /* 0x0005e80000100800 */
[----:B------:R4:W-:Y:S01]  /*143c0*/  STL [R1+0x230], R8 ;  /* 0x0002300801007387 */ /* 0x0009e20000100800 */
[-C--:B---3--:R-:W-:Y:S02]  /*143d0*/  FMUL.FTZ R7, R7, R3.reuse ;  /* 0x0000000307077220 */ /* 0x088fe40000410000 */
[----:B-1----:R-:W-:-:S02]  /*143e0*/  FMUL.FTZ R11, R179, R3 ;  /* 0x00000003b30b7220 */ /* 0x002fc40000410000 */
[----:B--2---:R-:W-:-:S03]  /*143f0*/  FMUL.FTZ R2, R178, R3 ;  /* 0x00000003b2027220 */ /* 0x004fc60000410000 */
[----:B------:R-:W-:Y:S01]  /*14400*/  STL [R1+0x234], R11 ;  /* 0x0002340b01007387 */ /* 0x000fe20000100800 */
[----:B----4-:R-:W-:-:S03]  /*14410*/  FMUL.FTZ R8, R176, R3 ;  /* 0x00000003b0087220 */ /* 0x010fc60000410000 */
[----:B------:R1:W-:Y:S04]  /*14420*/  STL [R1+0x240], R2 ;  /* 0x0002400201007387 */ /* 0x0003e80000100800 */
[----:B------:R-:W-:Y:S04]  /*14430*/  STL [R1+0x244], R8 ;  /* 0x0002440801007387 */ /* 0x000fe80000100800 */
[----:B------:R-:W2:Y:S04]  /*14440*/  LDL R222, [R1+0x48] ;  /* 0x0000480001de7983 */ /* 0x000ea80000100800 */
[----:B------:R-:W-:Y:S04]  /*14450*/  STL [R1+0x250], R7 ;  /* 0x0002500701007387 */ /* 0x000fe80000100800 */
[----:B------:R-:W3:Y:S01]  /*14460*/  LDL R218, [R1+0x4c] ;  /* 0x00004c0001da7983 */ /* 0x000ee20000100800 */
[----:B-1----:R-:W-:-:S05]  /*14470*/  FMUL.FTZ R2, R6, R3 ;  /* 0x0000000306027220 */ /* 0x002fca0000410000 */
[----:B------:R1:W-:Y:S04]  /*14480*/  STL [R1+0x254], R2 ;  /* 0x0002540201007387 */ /* 0x0003e80000100800 */
[----:B------:R-:W4:Y:S04]  /*14490*/  LDL.LU R215, [R1+0x38] ;  /* 0x0000380001d77983 */ /* 0x000f280000300800 */
[----:B------:R-:W3:Y:S04]  /*144a0*/  LDL R185, [R1+0x3c] ;  /* 0x00003c0001b97983 */ /* 0x000ee80000100800 */
[----:B------:R-:W3:Y:S04]  /*144b0*/  LDL R179, [R1+0x18] ;  /* 0x0000180001b37983 */ /* 0x000ee80000100800 */
[----:B------:R-:W3:Y:S04]  /*144c0*/  LDL R178, [R1+0x1c] ;  /* 0x00001c0001b27983 */ /* 0x000ee80000100800 */
[----:B------:R-:W3:Y:S01]  /*144d0*/  LDL.LU R176, [R1+0x8] ;  /* 0x0000080001b07983 */ /* 0x000ee20000300800 */
[----:B------:R-:W1:Y:S08]  /*144e0*/  MUFU.EX2 R4, R4 ;  /* 0x0000000400047308 */ /* 0x000e700000000800 */
[----:B-1----:R-:W1:Y:S01]  /*144f0*/  MUFU.EX2 R2, R5 ;  /* 0x0000000500027308 */ /* 0x002e620000000800 */
[----:B------:R-:W-:-:S04]  /*14500*/  FFMA.FTZ R3, R181, R3, R4 ;  /* 0x00000003b5037223 */ /* 0x000fc80000010004 */
[C---:B-1----:R-:W-:Y:S01]  /*14510*/  FADD.FTZ R80, R2.reuse, R3 ;  /* 0x0000000302507221 */ /* 0x042fe20000010000 */
[----:B------:R-:W-:Y:S02]  /*14520*/  F2FP.PACK_AB R57, R2, R4 ;  /* 0x000000040239723e */ /* 0x000fe400000000ff */
        /* <DEDUP_REMOVED lines=39> */
[C---:B------:R-:W-:Y:S02]  /*147a0*/  FMUL.FTZ R3, R0.reuse, R3 ;  /* 0x0000000300037220 */ /* 0x040fe40000410000 */
[----:B------:R-:W-:-:S04]  /*147b0*/  FMUL.FTZ R2, R0, R186 ;  /* 0x000000ba00027220 */ /* 0x000fc80000410000 */
[----:B------:R-:W2:Y:S01]  /*147c0*/  MUFU.EX2 R3, R3 ;  /* 0x0000000300037308 */ /* 0x000ea20000000800 */
[----:B------:R-:W-:-:S05]  /*147d0*/  FSEL R2, R2, RZ, P0 ;  /* 0x000000ff02027208 */ /* 0x000fca0000000000 */
[-CC-:B------:R-:W-:Y:S02]  /*147e0*/  FFMA.FTZ R4, R100, R0.reuse, -R2.reuse ;  /* 0x0000000064047223 */ /* 0x180fe40000010802 */
[-CC-:B------:R-:W-:Y:S02]  /*147f0*/  FFMA.FTZ R68, R107, R0.reuse, -R2.reuse ;  /* 0x000000006b447223 */ /* 0x180fe40000010802 */
[----:B------:R2:W1:Y:S01]  /*14800*/  MUFU.EX2 R7, R4 ;  /* 0x0000000400077308 */ /* 0x0004620000000800 */
[-CC-:B------:R-:W-:Y:S02]  /*14810*/  FFMA.FTZ R70, R106, R0.reuse, -R2.reuse ;  /* 0x000000006a467223 */ /* 0x180fe40000010802 */
[-CC-:B------:R-:W-:Y:S02]  /*14820*/  FFMA.FTZ R93, R101, R0.reuse, -R2.reuse ;  /* 0x00000000655d7223 */ /* 0x180fe40000010802 */
[-CC-:B------:R-:W-:Y:S02]  /*14830*/  FFMA.FTZ R5, R105, R0.reuse, -R2.reuse ;  /* 0x0000000069057223 */ /* 0x180fe40000010802 */
[----:B------:R-:W-:-:S02]  /*14840*/  FFMA.FTZ R6, R112, R0, -R2 ;  /* 0x0000000070067223 */ /* 0x000fc40000010802 */
[-CC-:B------:R-:W-:Y:S02]  /*14850*/  FFMA.FTZ R8, R121, R0.reuse, -R2.reuse ;  /* 0x0000000079087223 */ /* 0x180fe40000010802 */
[-CC-:B------:R-:W-:Y:S02]  /*14860*/  FFMA.FTZ R22, R122, R0.reuse, -R2.reuse ;  /* 0x000000007a167223 */ /* 0x180fe40000010802 */
[-CC-:B------:R-:W-:Y:S02]  /*14870*/  FFMA.FTZ R25, R123, R0.reuse, -R2.reuse ;  /* 0x000000007b197223 */ /* 0x180fe40000010802 */
[----:B--2---:R-:W-:Y:S02]  /*14880*/  FMUL.FTZ R4, R222, R3 ;  /* 0x00000003de047220 */ /* 0x004fe40000410000 */
        /* <DEDUP_REMOVED lines=22> */
[----:B------:R-:W-:Y:S01]  /*149f0*/  FFMA.FTZ R42, R51, R0, -R2 ;  /* 0x00000000332a7223 */ /* 0x000fe20000010802 */
[----:B------:R-:W-:Y:S01]  /*14a00*/  STL [R1+0x330], R186 ;  /* 0x000330ba01007387 */ /* 0x000fe20000100800 */
[-C--:B---3--:R-:W-:Y:S02]  /*14a10*/  FMUL.FTZ R2, R218, R3.reuse ;  /* 0x00000003da027220 */ /* 0x088fe40000410000 */
[-C--:B----4-:R-:W-:Y:S01]  /*14a20*/  FMUL.FTZ R11, R215, R3.reuse ;  /* 0x00000003d70b7220 */ /* 0x090fe20000410000 */
[----:B------:R2:W-:Y:S04]  /*14a30*/  STL [R1+0x228], R4 ;  /* 0x0002280401007387 */ /* 0x0005e80000100800 */
[----:B------:R3:W-:Y:S04]  /*14a40*/  STL [R1+0x22c], R2 ;  /* 0x00022c0201007387 */ /* 0x0007e80000100800 */
[----:B------:R4:W-:Y:S01]  /*14a50*/  STL [R1+0x238], R11 ;  /* 0x0002380b01007387 */ /* 0x0009e20000100800 */
[----:B--2---:R-:W-:-:S02]  /*14a60*/  FMUL.FTZ R4, R185, R3 ;  /* 0x00000003b9047220 */ /* 0x004fc40000410000 */
[----:B---3--:R-:W-:-:S03]  /*14a70*/  FMUL.FTZ R2, R179, R3 ;  /* 0x00000003b3027220 */ /* 0x008fc60000410000 */
[----:B------:R2:W-:Y:S01]  /*14a80*/  STL [R1+0x23c], R4 ;  /* 0x00023c0401007387 */ /* 0x0005e20000100800 */
[----:B----4-:R-:W-:-:S03]  /*14a90*/  FMUL.FTZ R11, R178, R3 ;  /* 0x00000003b20b7220 */ /* 0x010fc60000410000 */
[----:B------:R3:W-:Y:S04]  /*14aa0*/  STL [R1+0x248], R2 ;  /* 0x0002480201007387 */ /* 0x0007e80000100800 */
[----:B------:R-:W-:Y:S04]  /*14ab0*/  STL [R1+0x24c], R11 ;  /* 0x00024c0b01007387 */ /* 0x000fe80000100800 */
[----:B------:R-:W4:Y:S01]  /*14ac0*/  LDL.64 R236, [R1+0xc0] ;  /* 0x0000c00001ec7983 */ /* 0x000f220000100a00 */
[----:B--2---:R-:W-:-:S05]  /*14ad0*/  FMUL.FTZ R4, R176, R3 ;  /* 0x00000003b0047220 */ /* 0x004fca0000410000 */
[----:B------:R-:W-:Y:S04]  /*14ae0*/  STL [R1+0x258], R4 ;  /* 0x0002580401007387 */ /* 0x000fe80000100800 */
[----:B------:R-:W2:Y:S01]  /*14af0*/  LDL.LU.64 R46, [R1+0x260] ;  /* 0x00026000012e7983 */ /* 0x000ea20000300a00 */
[----:B---3--:R-:W-:-:S05]  /*14b00*/  FMUL.FTZ R2, R171, R3 ;  /* 0x00000003ab027220 */ /* 0x008fca0000410000 */
[----:B------:R3:W-:Y:S02]  /*14b10*/  STL [R1+0x25c], R2 ;  /* 0x00025c0201007387 */ /* 0x0007e40000100800 */
[----:B---3--:R-:W-:-:S04]  /*14b20*/  FMNMX.FTZ R2, R13, R126, !PT ;  /* 0x0000007e0d027209 */ /* 0x008fc80007810000 */
        /* <DEDUP_REMOVED lines=25> */
[----:B------:R-:W-:Y:S01]  /*14cc0*/  FMNMX.FTZ R2, R110, R2, !PT ;  /* 0x000000026e027209 */ /* 0x000fe20007810000 */
[----:B-1----:R-:W-:-:S03]  /*14cd0*/  FFMA.FTZ R4, R182, R3, R7 ;  /* 0x00000003b6047223 */ /* 0x002fc60000010007 */
[----:B------:R-:W-:Y:S01]  /*14ce0*/  FMNMX.FTZ R2, R109, R2, !PT ;  /* 0x000000026d027209 */ /* 0x000fe20007810000 */
[----:B------:R-:W1:Y:S03]  /*14cf0*/  MUFU.EX2 R3, R5 ;  /* 0x0000000500037308 */ /* 0x000e660000000800 */
[----:B------:R-:W-:-:S04]  /*14d00*/  FMNMX.FTZ R2, R108, R2, !PT ;  /* 0x000000026c027209 */ /* 0x000fc80007810000 */
[----:B------:R-:W-:-:S04]  /*14d10*/  FMNMX.FTZ R2, R63, R2, !PT ;  /* 0x000000023f027209 */ /* 0x000fc80007810000 */
[----:B------:R-:W-:-:S04]  /*14d20*/  FMNMX.FTZ R2, R62, R2, !PT ;  /* 0x000000023e027209 */ /* 0x000fc80007810000 */
[----:B------:R-:W-:Y:S01]  /*14d30*/  FMNMX.FTZ R2, R55, R2, !PT ;  /* 0x0000000237027209 */ /* 0x000fe20007810000 */
[C---:B-1----:R-:W-:Y:S01]  /*14d40*/  FADD.FTZ R17, R3.reuse, R4 ;  /* 0x0000000403117221 */ /* 0x042fe20000010000 */
[----:B------:R-:W-:-:S03]  /*14d50*/  F2FP.PACK_AB R21, R3, R7 ;  /* 0x000000070315723e */ /* 0x000fc600000000ff */
[----:B------:R-:W1:Y:S02]  /*14d60*/  SHFL.BFLY PT, R3, R2, 0x2, 0x1f ;  /* 0x0c401f0002037f89 */ /* 0x000e6400000e0000 */
[----:B-1----:R-:W-:-:S05]  /*14d70*/  FMNMX.FTZ R2, R2, R3, !PT ;  /* 0x0000000302027209 */ /* 0x002fca0007810000 */
[----:B------:R-:W1:Y:S02]  /*14d80*/  SHFL.BFLY PT, R3, R2, 0x1, 0x1f ;  /* 0x0c201f0002037f89 */ /* 0x000e6400000e0000 */
[----:B-1----:R-:W-:-:S04]  /*14d90*/  FMNMX.FTZ R185, R2, R3, !PT ;  /* 0x0000000302b97209 */ /* 0x002fc80007810000 */
[----:B------:R-:W-:-:S04]  /*14da0*/  FSETP.NEU.FTZ.AND P0, PT, R185, -INF , PT ;  /* 0xff800000b900780b */ /* 0x000fc80003f1d000 */
[----:B------:R-:W-:-:S05]  /*14db0*/  FSEL R2, R185, RZ, P0 ;  /* 0x000000ffb9027208 */ /* 0x000fca0000000000 */
[----:B------:R-:W-:Y:S02]  /*14dc0*/  FADD.FTZ R7, R13, -R2 ;  /* 0x800000020d077221 */ /* 0x000fe40000010000 */
[----:B------:R-:W-:Y:S01]  /*14dd0*/  FMUL.FTZ R2, R0, R185 ;  /* 0x000000b900027220 */ /* 0x000fe20000410000 */
[----:B------:R1:W-:Y:S04]  /*14de0*/  MUFU.EX2 R13, R6 ;  /* 0x00000006000d7308 */ /* 0x0003e80000000800 */
[----:B------:R-:W-:Y:S01]  /*14df0*/  FSEL R2, R2, RZ, P0 ;  /* 0x000000ff02027208 */ /* 0x000fe20000000000 */
[----:B------:R-:W-:-:S04]  /*14e00*/  FMUL.FTZ R7, R0, R7 ;  /* 0x0000000700077220 */ /* 0x000fc80000410000 */
[-CC-:B------:R-:W-:Y:S01]  /*14e10*/  FFMA.FTZ R5, R150, R0.reuse, -R2.reuse ;  /* 0x0000000096057223 */ /* 0x180fe20000010802 */
[----:B------:R-:W-:Y:S01]  /*14e20*/  MUFU.EX2 R16, R155 ;  /* 0x0000009b00107308 */ /* 0x000fe20000000800 */
[----:B-1----:R-:W-:-:S07]  /*14e30*/  FFMA.FTZ R6, R126, R0, -R2 ;  /* 0x000000007e067223 */ /* 0x002fce0000010802 */
[----:B------:R-:W-:Y:S01]  /*14e40*/  MUFU.EX2 R155, R7 ;  /* 0x00000007009b7308 */ /* 0x000fe20000000800 */
[----:B------:R-:W-:-:S07]  /*14e50*/  FFMA.FTZ R4, R149, R0, -R2 ;  /* 0x0000000095047223 */ /* 0x000fce0000010802 */
[----:B------:R-:W1:Y:S08]  /*14e60*/  MUFU.EX2 R6, R6 ;  /* 0x0000000600067308 */ /* 0x000e700000000800 */
[----:B------:R-:W3:Y:S01]  /*14e70*/  MUFU.EX2 R5, R5 ;  /* 0x0000000500057308 */ /* 0x000ee20000000800 */
[----:B------:R-:W-:-:S07]  /*14e80*/  FFMA.FTZ R3, R148, R0, -R2 ;  /* 0x0000000094037223 */ /* 0x000fce0000010802 */
[----:B------:R-:W1:Y:S01]  /*14e90*/  MUFU.EX2 R15, R9 ;  /* 0x00000009000f7308 */ /* 0x000e620000000800 */
[----:B------:R1:W-:Y:S01]  /*14ea0*/  STL [R1+0x334], R185 ;  /* 0x000334b901007387 */ /* 0x0003e20000100800 */
[----:B------:R-:W-:-:S06]  /*14eb0*/  FFMA.FTZ R11, R154, R0, -R2 ;  /* 0x000000009a0b7223 */ /* 0x000fcc0000010802 */
[----:B------:R3:W1:Y:S01]  /*14ec0*/  MUFU.EX2 R14, R10 ;  /* 0x0000000a000e7308 */ /* 0x0006620000000800 */
[-CC-:B------:R-:W-:Y:S02]  /*14ed0*/  FFMA.FTZ R23, R153, R0.reuse, -R2.reuse ;  /* 0x0000000099177223 */ /* 0x180fe40000010802 */
[----:B------:R-:W-:-:S05]  /*14ee0*/  FFMA.FTZ R24, R152, R0, -R2 ;  /* 0x0000000098187223 */ /* 0x000fca0000010802 */
[----:B------:R1:W1:Y:S01]  /*14ef0*/  MUFU.EX2 R9, R4 ;  /* 0x0000000400097308 */ /* 0x0002620000000800 */
[-CC-:B------:R-:W-:Y:S02]  /*14f00*/  FFMA.FTZ R51, R151, R0.reuse, -R2.reuse ;  /* 0x0000000097337223 */ /* 0x180fe40000010802 */
[-CC-:B------:R-:W-:Y:S02]  /*14f10*/  FFMA.FTZ R53, R146, R0.reuse, -R2.reuse ;  /* 0x0000000092357223 */ /* 0x180fe40000010802 */
[-CC-:B------:R-:W-:Y:S02]  /*14f20*/  FFMA.FTZ R56, R145, R0.reuse, -R2.reuse ;  /* 0x0000000091387223 */ /* 0x180fe40000010802 */
[-CC-:B------:R-:W-:Y:S01]  /*14f30*/  FFMA.FTZ R59, R144, R0.reuse, -R2.reuse ;  /* 0x00000000903b7223 */ /* 0x180fe20000010802 */
[----:B------:R-:W1:Y:S01]  /*14f40*/  MUFU.EX2 R7, R3 ;  /* 0x0000000300077308 */ /* 0x000e620000000800 */
[-CC-:B---3--:R-:W-:Y:S02]  /*14f50*/  FFMA.FTZ R10, R147, R0.reuse, -R2.reuse ;  /* 0x00000000930a7223 */ /* 0x188fe40000010802 */
[----:B------:R-:W-:-:S02]  /*14f60*/  FFMA.FTZ R171, R143, R0, -R2 ;  /* 0x000000008fab7223 */ /* 0x000fc40000010802 */
[-CC-:B------:R-:W-:Y:S02]  /*14f70*/  FFMA.FTZ R176, R142, R0.reuse, -R2.reuse ;  /* 0x000000008eb07223 */ /* 0x180fe40000010802 */
[-CC-:B------:R-:W-:Y:S01]  /*14f80*/  FFMA.FTZ R179, R141, R0.reuse, -R2.reuse ;  /* 0x000000008db37223 */ /* 0x180fe20000010802 */
[----:B------:R-:W3:Y:S01]  /*14f90*/  MUFU.EX2 R19, R12 ;  /* 0x0000000c00137308 */ /* 0x000ee20000000800 */
[-CC-:B------:R-:W-:Y:S02]  /*14fa0*/  FFMA.FTZ R178, R140, R0.reuse, -R2.reuse ;  /* 0x000000008cb27223 */ /* 0x180fe40000010802 */
[-CC-:B------:R-:W-:Y:S02]  /*14fb0*/  FFMA.FTZ R215, R131, R0.reuse, -R2.reuse ;  /* 0x0000000083d77223 */ /* 0x180fe40000010802 */
[-CC-:B------:R-:W-:Y:S02]  /*14fc0*/  FFMA.FTZ R218, R130, R0.reuse, -R2.reuse ;  /* 0x0000000082da7223 */ /* 0x180fe40000010802 */
[----:B------:R-:W-:-:S02]  /*14fd0*/  FFMA.FTZ R222, R129, R0, -R2 ;  /* 0x0000000081de7223 */ /* 0x000fc40000010802 */
[-CC-:B------:R-:W-:Y:S02]  /*14fe0*/  FFMA.FTZ R224, R128, R0.reuse, -R2.reuse ;  /* 0x0000000080e07223 */ /* 0x180fe40000010802 */
[-CC-:B-1----:R-:W-:Y:S02]  /*14ff0*/  FFMA.FTZ R185, R127, R0.reuse, -R2.reuse ;  /* 0x000000007fb97223 */ /* 0x182fe40000010802 */
        /* <DEDUP_REMOVED lines=10> */
[----:B------:R-:W-:Y:S01]  /*150a0*/  FFMA.FTZ R41, R55, R0, -R2 ;  /* 0x0000000037297223 */ /* 0x000fe20000010802 */
[----:B------:R1:W-:Y:S01]  /*150b0*/  MUFU.EX2 R12, R8 ;  /* 0x00000008000c7308 */ /* 0x0003e20000000800 */
[----:B------:R-:W-:-:S04]  /*150c0*/  FFMA.FTZ R0, R183, R155, R6 ;  /* 0x0000009bb7007223 */ /* 0x000fc80000010006 */
[----:B------:R-:W-:Y:S02]  /*150d0*/  FADD.FTZ R4, R5, R0 ;  /* 0x0000000005047221 */ /* 0x000fe40000010000 */
[----:B------:R-:W-:Y:S01]  /*150e0*/  FADD.FTZ R0, R15, R80 ;  /* 0x000000500f007221 */ /* 0x000fe20000010000 */
[----:B-1----:R-:W-:Y:S02]  /*150f0*/  F2FP.PACK_AB R8, R5, R6 ;  /* 0x000000060508723e */ /* 0x002fe400000000ff */
[----:B------:R-:W1:Y:S01]  /*15100*/  MUFU.EX2 R6, R156 ;  /* 0x0000009c00067308 */ /* 0x000e620000000800 */
[----:B------:R-:W-:Y:S02]  /*15110*/  FADD.FTZ R3, R14, R0 ;  /* 0x000000000e037221 */ /* 0x000fe40000010000 */
[----:B------:R-:W-:Y:S02]  /*15120*/  FADD.FTZ R0, R9, R4 ;  /* 0x0000000409007221 */ /* 0x000fe40000010000 */
[----:B------:R-:W-:Y:S01]  /*15130*/  FADD.FTZ R5, R16, R18 ;  /* 0x0000001210057221 */ /* 0x000fe20000010000 */
[----:B------:R-:W-:Y:S01]  /*15140*/  F2FP.PACK_AB R18, R14, R15 ;  /* 0x0000000f0e12723e */ /* 0x000fe200000000ff */
[----:B------:R-:W-:-:S02]  /*15150*/  FADD.FTZ R15, R7, R0 ;  /* 0x00000000070f7221 */ /* 0x000fc40000010000 */
[----:B---3--:R-:W-:Y:S01]  /*15160*/  FADD.FTZ R0, R19, R5 ;  /* 0x0000000513007221 */ /* 0x008fe20000010000 */
[C---:B------:R-:W-:Y:S02]  /*15170*/  PRMT R227, R8.reuse, 0x7610, R227 ;  /* 0x0000761008e37816 */ /* 0x040fe400000000e3 */
[----:B------:R-:W-:Y:S02]  /*15180*/  PRMT R232, R8, 0x7632, R232 ;  /* 0x0000763208e87816 */ /* 0x000fe400000000e8 */
[----:B------:R1:W3:Y:S01]  /*15190*/  MUFU.EX2 R8, R26 ;  /* 0x0000001a00087308 */ /* 0x0002e20000000800 */
[----:B------:R-:W-:Y:S01]  /*151a0*/  FADD.FTZ R2, R13, R17 ;  /* 0x000000110d027221 */ /* 0x000fe20000010000 */
[----:B------:R-:W-:-:S06]  /*151b0*/  F2FP.PACK_AB R80, R16, R187 ;  /* 0x000000bb1050723e */ /* 0x000fcc00000000ff */
[----:B------:R-:W2:Y:S01]  /*151c0*/  MUFU.EX2 R4, R85 ;  /* 0x0000005500047308 */ /* 0x000ea20000000800 */
[----:B-1----:R-:W-:Y:S02]  /*151d0*/  FADD.FTZ R26, R6, R0 ;  /* 0x00000000061a7221 */ /* 0x002fe40000010000 */
[----:B------:R-:W-:Y:S01]  /*151e0*/  IMAD.SHL.U32 R0, R235, 0x4, RZ ;  /* 0x00000004eb007824 */ /* 0x000fe200078e00ff */
[----:B------:R-:W-:Y:S01]  /*151f0*/  F2FP.PACK_AB R198, R7, R9 ;  /* 0x0000000907c6723e */ /* 0x000fe200000000ff */
[----:B------:R-:W-:-:S03]  /*15200*/  FADD.FTZ R16, R12, R2 ;  /* 0x000000020c107221 */ /* 0x000fc60000010000 */
[----:B------:R-:W-:Y:S02]  /*15210*/  LOP3.LUT R0, R247, R0, RZ, 0x3c, !PT ;  /* 0x00000000f7007212 */ /* 0x000fe400078e3cff */
[----:B------:R-:W-:Y:S02]  /*15220*/  F2FP.PACK_AB R2, R6, R19 ;  /* 0x000000130602723e */ /* 0x000fe400000000ff */
[----:B------:R-:W-:Y:S01]  /*15230*/  LOP3.LUT R0, R0, R217, RZ, 0x3c, !PT ;  /* 0x000000d900007212 */ /* 0x000fe200078e3cff */
[----:B------:R-:W-:Y:S01]  /*15240*/  IMAD.MOV.U32 R156, RZ, RZ, R201 ;  /* 0x000000ffff9c7224 */ /* 0x000fe200078e00c9 */
[C---:B------:R-:W-:Y:S01]  /*15250*/  PRMT R248, R198.reuse, 0x7610, R248 ;  /* 0x00007610c6f87816 */ /* 0x040fe200000000f8 */
[----:B------:R-:W-:Y:S01]  /*15260*/  IMAD.MOV.U32 R201, RZ, RZ, R189 ;  /* 0x000000ffffc97224 */ /* 0x000fe200078e00bd */
[----:B------:R-:W-:Y:S01]  /*15270*/  PRMT R250, R198, 0x7632, R250 ;  /* 0x00007632c6fa7816 */ /* 0x000fe200000000fa */
[----:B------:R-:W-:Y:S01]  /*15280*/  IMAD.MOV.U32 R198, RZ, RZ, R188 ;  /* 0x000000ffffc67224 */ /* 0x000fe200078e00bc */
[----:B------:R-:W-:Y:S01]  /*15290*/  PRMT R200, R2, 0x7632, R200 ;  /* 0x0000763202c87816 */ /* 0x000fe200000000c8 */
[----:B------:R-:W-:Y:S01]  /*152a0*/  IMAD.WIDE.U32 R188, R0, -0x326172a9, RZ ;  /* 0xcd9e8d5700bc7825 */ /* 0x000fe200078e00ff */
[----:B------:R-:W-:-:S03]  /*152b0*/  PRMT R252, R2, 0x7610, R252 ;  /* 0x0000761002fc7816 */ /* 0x000fc600000000fc */
[----:B---3--:R-:W-:Y:S01]  /*152c0*/  FADD.FTZ R2, R8, R3 ;  /* 0x0000000308027221 */ /* 0x008fe20000010000 */
[----:B------:R-:W-:-:S03]  /*152d0*/  F2FP.PACK_AB R17, R12, R13 ;  /* 0x0000000d0c11723e */ /* 0x000fc600000000ff */
[----:B--2---:R-:W-:Y:S01]  /*152e0*/  FADD.FTZ R13, R4, R2 ;  /* 0x00000002040d7221 */ /* 0x004fe20000010000 */
[----:B------:R-:W-:-:S05]  /*152f0*/  LOP3.LUT R2, R189, R240, R46, 0x96, !PT ;  /* 0x000000f0bd027212 */ /* 0x000fca00078e962e */
[----:B------:R-:W-:-:S05]  /*15300*/  IMAD.WIDE.U32 R2, R2, -0x2daee0ad, RZ ;  /* 0xd2511f5302027825 */ /* 0x000fca00078e00ff */
[----:B----4-:R-:W-:Y:S02]  /*15310*/  LOP3.LUT R0, R3, R241, R236, 0x96, !PT ;  /* 0x000000f103007212 */ /* 0x010fe400078e96ec */
[----:B------:R-:W-:Y:S02]  /*15320*/  LOP3.LUT R3, R133, R239, R188, 0x96, !PT ;  /* 0x000000ef85037212 */ /* 0x000fe400078e96bc */
[----:B------:R-:W-:-:S03]  /*15330*/  F2FP.PACK_AB R14, R4, R8 ;  /* 0x00000008040e723e */ /* 0x000fc600000000ff */
[----:B------:R-:W-:-:S04]  /*15340*/  IMAD.WIDE.U32 R4, R3, -0x2daee0ad, RZ ;  /* 0xd2511f5303047825 */ /* 0x000fc800078e00ff */
[----:B------:R-:W-:Y:S01]  /*15350*/  IMAD.WIDE.U32 R8, R0, -0x326172a9, RZ ;  /* 0xcd9e8d5700087825 */ /* 0x000fe200078e00ff */
[----:B------:R-:W-:-:S05]  /*15360*/  LOP3.LUT R0, R5, R242, R2, 0x96, !PT ;  /* 0x000000f205007212 */ /* 0x000fca00078e9602 */
        /* <DEDUP_REMOVED lines=12> */
[----:B------:R-:W-:-:S04]  /*15430*/  LOP3.LUT R4, R0, 0xffff, RZ, 0xc0, !PT ;  /* 0x0000ffff00047812 */ /* 0x000fc800078ec0ff */
[----:B------:R-:W-:-:S04]  /*15440*/  SHF.R.U32.HI R4, RZ, 0x8, R4 ;  /* 0x00000008ff047819 */ /* 0x000fc80000011604 */
[----:B------:R-:W-:Y:S01]  /*15450*/  LOP3.LUT R4, R4, 0xffff, RZ, 0xc0, !PT ;  /* 0x0000ffff04047812 */ /* 0x000fe200078ec0ff */
[----:B------:R-:W1:Y:S03]  /*15460*/  MUFU.EX2 R12, R22 ;  /* 0x00000016000c7308 */ /* 0x000e660000000800 */
[----:B------:R-:W-:Y:S02]  /*15470*/  ISETP.GE.U32.AND P4, PT, R191, R4, PT ;  /* 0x00000004bf00720c */ /* 0x000fe40003f86070 */
[--C-:B------:R-:W-:Y:S02]  /*15480*/  SHF.R.U32.HI R4, RZ, 0x10, R0.reuse ;  /* 0x00000010ff047819 */ /* 0x100fe40000011600 */
[----:B------:R-:W-:Y:S01]  /*15490*/  SHF.R.U32.HI R0, RZ, 0x18, R0 ;  /* 0x00000018ff007819 */ /* 0x000fe20000011600 */
[----:B------:R-:W2:Y:S01]  /*154a0*/  MUFU.EX2 R9, R25 ;  /* 0x0000001900097308 */ /* 0x000ea20000000800 */
[----:B------:R-:W-:-:S02]  /*154b0*/  LOP3.LUT R4, R4, 0xff, RZ, 0xc0, !PT ;  /* 0x000000ff04047812 */ /* 0x000fc400078ec0ff */
[C---:B------:R-:W-:Y:S02]  /*154c0*/  ISETP.GE.U32.AND P3, PT, R191.reuse, R0, PT ;  /* 0x00000000bf00720c */ /* 0x040fe40003f66070 */
[----:B------:R-:W-:-:S03]  /*154d0*/  ISETP.GE.U32.AND P2, PT, R191, R4, PT ;  /* 0x00000004bf00720c */ /* 0x000fc60003f46070 */
[----:B------:R2:W3:Y:S01]  /*154e0*/  MUFU.EX2 R7, R10 ;  /* 0x0000000a00077308 */ /* 0x0004e20000000800 */
[----:B------:R-:W-:Y:S02]  /*154f0*/  LOP3.LUT R0, R2, 0xff, RZ, 0xc0, !PT ;  /* 0x000000ff02007812 */ /* 0x000fe400078ec0ff */
[----:B------:R-:W-:-:S05]  /*15500*/  LOP3.LUT R6, R5, R245, R6, 0x96, !PT ;  /* 0x000000f505067212 */ /* 0x000fca00078e9606 */
[----:B------:R-:W4:Y:S01]  /*15510*/  MUFU.EX2 R4, R11 ;  /* 0x0000000b00047308 */ /* 0x000f220000000800 */
[----:B------:R-:W-:Y:S02]  /*15520*/  ISETP.GE.U32.AND P1, PT, R191, R0, PT ;  /* 0x00000000bf00720c */ /* 0x000fe40003f26070 */
[----:B------:R-:W-:Y:S02]  /*15530*/  LOP3.LUT R5, R2, 0xffff, RZ, 0xc0, !PT ;  /* 0x0000ffff02057812 */ /* 0x000fe400078ec0ff */
[--C-:B------:R-:W-:Y:S02]  /*15540*/  SHF.R.U32.HI R0, RZ, 0x18, R2.reuse ;  /* 0x00000018ff007819 */ /* 0x100fe40000011602 */
[----:B------:R-:W-:Y:S01]  /*15550*/  SHF.R.U32.HI R3, RZ, 0x10, R2 ;  /* 0x00000010ff037819 */ /* 0x000fe20000011602 */
[----:B-1----:R-:W-:Y:S01]  /*15560*/  FADD.FTZ R2, R12, R16 ;  /* 0x000000100c027221 */ /* 0x002fe20000010000 */
[C---:B------:R-:W-:Y:S02]  /*15570*/  PRMT R151, R57.reuse, 0x7610, R151 ;  /* 0x0000761039977816 */ /* 0x040fe40000000097 */
[----:B------:R-:W-:Y:S01]  /*15580*/  PRMT R150, R57, 0x7632, R150 ;  /* 0x0000763239967816 */ /* 0x000fe20000000096 */
[----:B--2---:R-:W-:Y:S01]  /*15590*/  FADD.FTZ R10, R9, R2 ;  /* 0x00000002090a7221 */ /* 0x004fe20000010000 */
[----:B------:R-:W-:Y:S01]  /*155a0*/  ISETP.GE.U32.AND P0, PT, R191, R0, PT ;  /* 0x00000000bf00720c */ /* 0x000fe20003f06070 */
[----:B---3--:R-:W-:Y:S01]  /*155b0*/  FADD.FTZ R0, R7, R15 ;  /* 0x0000000f07007221 */ /* 0x008fe20000010000 */
[----:B------:R-:W-:Y:S01]  /*155c0*/  PRMT R2, R151, 0x5410, R150 ;  /* 0x0000541097027816 */ /* 0x000fe20000000096 */
[----:B------:R-:W-:-:S02]  /*155d0*/  @!P5 HADD2 R27, -R151.H0_H0, -RZ.H0_H0 ;  /* 0xa00000ff971bd230 */ /* 0x000fc40000000900 */
[C---:B----4-:R-:W-:Y:S01]  /*155e0*/  FADD.FTZ R11, R4.reuse, R0 ;  /* 0x00000000040b7221 */ /* 0x050fe20000010000 */
[----:B------:R-:W-:Y:S01]  /*155f0*/  LOP3.LUT R0, R3, 0xff, RZ, 0xc0, !PT ;  /* 0x000000ff03007812 */ /* 0x000fe200078ec0ff */
[----:B------:R1:W-:Y:S01]  /*15600*/  STL [R1+0x1e8], R2 ;  /* 0x0001e80201007387 */ /* 0x0003e20000100800 */
[----:B------:R-:W-:Y:S02]  /*15610*/  @!P5 PRMT R151, R27, 0x5410, RZ ;  /* 0x000054101b97d816 */ /* 0x000fe400000000ff */
[----:B------:R-:W-:Y:S02]  /*15620*/  F2FP.PACK_AB R187, R4, R7 ;  /* 0x0000000704bb723e */ /* 0x000fe400000000ff */
[----:B------:R-:W-:Y:S01]  /*15630*/  ISETP.GE.U32.AND P5, PT, R191, R0, PT ;  /* 0x00000000bf00720c */ /* 0x000fe20003fa6070 */
[----:B------:R-:W-:Y:S01]  /*15640*/  @!P4 HADD2 R28, -R150.H0_H0, -RZ.H0_H0 ;  /* 0xa00000ff961cc230 */ /* 0x000fe20000000900 */
[C---:B------:R-:W-:Y:S02]  /*15650*/  PRMT R149, R21.reuse, 0x7632, R149 ;  /* 0x0000763215957816 */ /* 0x040fe40000000095 */
[----:B------:R-:W-:-:S02]  /*15660*/  PRMT R147, R21, 0x7610, R147 ;  /* 0x0000761015937816 */ /* 0x000fc40000000093 */
[----:B------:R-:W-:Y:S01]  /*15670*/  @!P4 PRMT R150, R28, 0x5410, RZ ;  /* 0x000054101c96c816 */ /* 0x000fe200000000ff */
[----:B-1----:R-:W-:-:S05]  /*15680*/  IMAD.WIDE.U32 R2, R6, -0x2daee0ad, RZ ;  /* 0xd2511f5306027825 */ /* 0x002fca00078e00ff */
[----:B------:R-:W-:Y:S02]  /*15690*/  LOP3.LUT R0, R3, R173, R8, 0x96, !PT ;  /* 0x000000ad03007212 */ /* 0x000fe400078e9608 */
[C---:B------:R-:W-:Y:S02]  /*156a0*/  LOP3.LUT R7, R2.reuse, 0xffff, RZ, 0xc0, !PT ;  /* 0x0000ffff02077812 */ /* 0x040fe400078ec0ff */
[----:B------:R-:W-:Y:S02]  /*156b0*/  LOP3.LUT R4, R2, 0xff, RZ, 0xc0, !PT ;  /* 0x000000ff02047812 */ /* 0x000fe400078ec0ff */
[--C-:B------:R-:W-:Y:S02]  /*156c0*/  SHF.R.U32.HI R6, RZ, 0x10, R2.reuse ;  /* 0x00000010ff067819 */ /* 0x100fe40000011602 */
[----:B------:R-:W-:Y:S02]  /*156d0*/  SHF.R.U32.HI R3, RZ, 0x18, R2 ;  /* 0x00000018ff037819 */ /* 0x000fe40000011602 */
[----:B------:R-:W-:-:S04]  /*156e0*/  SHF.R.U32.HI R2, RZ, 0x8, R5 ;  /* 0x00000008ff027819 */ /* 0x000fc80000011605 */
[----:B------:R-:W-:Y:S01]  /*156f0*/  LOP3.LUT R2, R2, 0xffff, RZ, 0xc0, !PT ;  /* 0x0000ffff02027812 */ /* 0x000fe200078ec0ff */
[----:B------:R-:W-:-:S03]  /*15700*/  @!P3 HADD2 R29, -R149.H0_H0, -RZ.H0_H0 ;  /* 0xa00000ff951db230 */ /* 0x000fc60000000900 */
[----:B------:R-:W-:Y:S02]  /*15710*/  ISETP.GE.U32.AND P4, PT, R191, R2, PT ;  /* 0x00000002bf00720c */ /* 0x000fe40003f86070 */
[----:B------:R-:W-:Y:S01]  /*15720*/  PRMT R2, R147, 0x5410, R149 ;  /* 0x0000541093027816 */ /* 0x000fe20000000095 */
[----:B------:R-:W1:Y:S01]  /*15730*/  MUFU.EX2 R8, R92 ;  /* 0x0000005c00087308 */ /* 0x000e620000000800 */
[----:B------:R-:W-:Y:S02]  /*15740*/  @!P3 PRMT R149, R29, 0x5410, RZ ;  /* 0x000054101d95b816 */ /* 0x000fe400000000ff */
[----:B------:R-:W-:Y:S01]  /*15750*/  ISETP.GE.U32.AND P3, PT, R191, R4, PT ;  /* 0x00000004bf00720c */ /* 0x000fe20003f66070 */
[----:B------:R2:W-:Y:S04]  /*15760*/  STL [R1+0x1dc], R2 ;  /* 0x0001dc0201007387 */ /* 0x0005e80000100800 */
[----:B------:R-:W3:Y:S01]  /*15770*/  MUFU.EX2 R4, R91 ;  /* 0x0000005b00047308 */ /* 0x000ee20000000800 */
[----:B------:R-:W-:Y:S01]  /*15780*/  @!P2 HADD2 R30, -R147.H0_H0, -RZ.H0_H0 ;  /* 0xa00000ff931ea230 */ /* 0x000fe20000000900 */
[----:B------:R-:W-:-:S04]  /*15790*/  PRMT R99, R18, 0x7610, R99 ;  /* 0x0000761012637816 */ /* 0x000fc80000000063 */
[----:B------:R-:W-:Y:S02]  /*157a0*/  @!P2 PRMT R147, R30, 0x5410, RZ ;  /* 0x000054101e93a816 */ /* 0x000fe400000000ff */
[----:B--2---:R-:W-:-:S04]  /*157b0*/  LOP3.LUT R2, R0, 0xffff, RZ, 0xc0, !PT ;  /* 0x0000ffff00027812 */ /* 0x004fc800078ec0ff */
[----:B------:R-:W-:-:S04]  /*157c0*/  SHF.R.U32.HI R2, RZ, 0x8, R2 ;  /* 0x00000008ff027819 */ /* 0x000fc80000011602 */
[----:B------:R-:W-:Y:S02]  /*157d0*/  LOP3.LUT R2, R2, 0xffff, RZ, 0xc0, !PT ;  /* 0x0000ffff02027812 */ /* 0x000fe400078ec0ff */
[----:B------:R-:W-:Y:S02]  /*157e0*/  PRMT R98, R18, 0x7632, R98 ;  /* 0x0000763212627816 */ /* 0x000fe40000000062 */
[----:B------:R-:W-:Y:S01]  /*157f0*/  ISETP.GE.U32.AND P2, PT, R191, R2, PT ;  /* 0x00000002bf00720c */ /* 0x000fe20003f46070 */
[----:B-1----:R-:W-:-:S04]  /*15800*/  FADD.FTZ R2, R8, R13 ;  /* 0x0000000d08027221 */ /* 0x002fc80000010000 */
[----:B---3--:R-:W-:Y:S01]  /*15810*/  FADD.FTZ R5, R4, R2 ;  /* 0x0000000204057221 */ /* 0x008fe20000010000 */
[----:B------:R-:W-:Y:S01]  /*15820*/  PRMT R2, R99, 0x5410, R98 ;  /* 0x0000541063027816 */ /* 0x000fe20000000062 */
[----:B------:R-:W-:-:S04]  /*15830*/  @!P1 HADD2 R31, -R99.H0_H0, -RZ.H0_H0 ;  /* 0xa00000ff631f9230 */ /* 0x000fc80000000900 */
[----:B------:R1:W-:Y:S01]  /*15840*/  STL [R1+0x1d0], R2 ;  /* 0x0001d00201007387 */ /* 0x0003e20000100800 */
[----:B------:R-:W-:Y:S01]  /*15850*/  @!P1 PRMT R99, R31, 0x5410, RZ ;  /* 0x000054101f639816 */ /* 0x000fe200000000ff */
[----:B------:R-:W-:Y:S01]  /*15860*/  @!P4 HADD2 R32, -R98.H0_H0, -RZ.H0_H0 ;  /* 0xa00000ff6220c230 */ /* 0x000fe20000000900 */
[C---:B------:R-:W-:Y:S02]  /*15870*/  PRMT R148, R17.reuse, 0x7632, R148 ;  /* 0x0000763211947816 */ /* 0x040fe40000000094 */
[----:B------:R-:W-:Y:S02]  /*15880*/  PRMT R146, R17, 0x7610, R146 ;  /* 0x0000761011927816 */ /* 0x000fe40000000092 */
[----:B------:R-:W-:Y:S01]  /*15890*/  @!P4 PRMT R98, R32, 0x5410, RZ ;  /* 0x000054102062c816 */ /* 0x000fe200000000ff */
[----:B------:R2:W-:Y:S01]  /*158a0*/  MUFU.EX2 R19, R159 ;  /* 0x0000009f00137308 */ /* 0x0005e20000000800 */
[----:B-1----:R-:W-:-:S04]  /*158b0*/  LOP3.LUT R2, R0, 0xff, RZ, 0xc0, !PT ;  /* 0x000000ff00027812 */ /* 0x002fc800078ec0ff */
[----:B------:R-:W-:Y:S02]  /*158c0*/  ISETP.GE.U32.AND P1, PT, R191, R2, PT ;  /* 0x00000002bf00720c */ /* 0x000fe40003f26070 */
[----:B------:R-:W-:-:S04]  /*158d0*/  SHF.R.U32.HI R2, RZ, 0x18, R0 ;  /* 0x00000018ff027819 */ /* 0x000fc80000011600 */
[----:B------:R-:W-:Y:S02]  /*158e0*/  ISETP.GE.U32.AND P4, PT, R191, R2, PT ;  /* 0x00000002bf00720c */ /* 0x000fe40003f86070 */
[----:B------:R-:W-:Y:S01]  /*158f0*/  PRMT R2, R146, 0x5410, R148 ;  /* 0x0000541092027816 */ /* 0x000fe20000000094 */
[----:B--2---:R-:W-:Y:S02]  /*15900*/  IMAD.MOV.U32 R159, RZ, RZ, R206 ;  /* 0x000000ffff9f7224 */ /* 0x004fe400078e00ce */
[----:B------:R-:W-:Y:S02]  /*15910*/  IMAD.MOV.U32 R206, RZ, RZ, R201 ;  /* 0x000000ffffce7224 */ /* 0x000fe400078e00c9 */
[----:B------:R1:W-:Y:S04]  /*15920*/  STL [R1+0x1c4], R2 ;  /* 0x0001c40201007387 */ /* 0x0003e80000100800 */
[----:B------:R-:W2:Y:S01]  /*15930*/  LDL R201, [R1+0x140] ;  /* 0x0001400001c97983 */ /* 0x000ea20000100800 */
[----:B------:R-:W-:Y:S01]  /*15940*/  SHF.R.U32.HI R0, RZ, 0x10, R0 ;  /* 0x00000010ff007819 */ /* 0x000fe20000011600 */
[----:B------:R-:W-:Y:S01]  /*15950*/  @!P5 HADD2 R34, -R146.H0_H0, -RZ.H0_H0 ;  /* 0xa00000ff9222d230 */ /* 0x000fe20000000900 */
[----:B------:R-:W-:-:S02]  /*15960*/  PRMT R145, R14, 0x7610, R145 ;  /* 0x000076100e917816 */ /* 0x000fc40000000091 */
[----:B------:R-:W-:Y:S02]  /*15970*/  LOP3.LUT R0, R0, 0xff, RZ, 0xc0, !PT ;  /* 0x000000ff00007812 */ /* 0x000fe400078ec0ff */
[----:B------:R-:W-:Y:S01]  /*15980*/  F2FP.PACK_AB R4, R4, R8 ;  /* 0x000000080404723e */ /* 0x000fe200000000ff */
[----:B------:R-:W-:Y:S01]  /*15990*/  @!P1 HADD2 R36, -R145.H0_H0, -RZ.H0_H0 ;  /* 0xa00000ff91249230 */ /* 0x000fe20000000900 */
[----:B------:R-:W-:Y:S01]  /*159a0*/  @!P5 PRMT R146, R34, 0x5410, RZ ;  /* 0x000054102292d816 */ /* 0x000fe200000000ff */
[----:B------:R-:W3:Y:S01]  /*159b0*/  MUFU.EX2 R8, R52 ;  /* 0x0000003400087308 */ /* 0x000ee20000000800 */
[----:B------:R-:W-:Y:S02]  /*159c0*/  PRMT R144, R14, 0x7632, R144 ;  /* 0x000076320e907816 */ /* 0x000fe40000000090 */
[----:B------:R-:W-:Y:S01]  /*159d0*/  ISETP.GE.U32.AND P5, PT, R191, R0, PT ;  /* 0x00000000bf00720c */ /* 0x000fe20003fa6070 */
[----:B------:R-:W-:Y:S01]  /*159e0*/  IMAD.MOV.U32 R21, RZ, RZ, R186 ;  /* 0x000000ffff157224 */ /* 0x000fe200078e00ba */
[----:B------:R-:W-:-:S02]  /*159f0*/  LOP3.LUT R0, R6, 0xff, RZ, 0xc0, !PT ;  /* 0x000000ff06007812 */ /* 0x000fc400078ec0ff */
[----:B------:R-:W-:Y:S02]  /*15a00*/  PRMT R186, R145, 0x5410, R144 ;  /* 0x0000541091ba7816 */ /* 0x000fe40000000090 */
[----:B------:R-:W-:Y:S01]  /*15a10*/  @!P1 PRMT R145, R36, 0x5410, RZ ;  /* 0x0000541024919816 */ /* 0x000fe200000000ff */
[----:B-1----:R-:W1:Y:S01]  /*15a20*/  MUFU.EX2 R2, R54 ;  /* 0x0000003600027308 */ /* 0x002e620000000800 */
[----:B------:R-:W-:Y:S02]  /*15a30*/  ISETP.GE.U32.AND P1, PT, R191, R0, PT ;  /* 0x00000000bf00720c */ /* 0x000fe40003f26070 */
[----:B------:R-:W-:Y:S01]  /*15a40*/  SHF.R.U32.HI R0, RZ, 0x8, R7 ;  /* 0x00000008ff007819 */ /* 0x000fe20000011607 */
[----:B------:R-:W-:-:S03]  /*15a50*/  @!P2 HADD2 R35, -R144.H0_H0, -RZ.H0_H0 ;  /* 0xa00000ff9023a230 */ /* 0x000fc60000000900 */
[----:B------:R-:W-:Y:S01]  /*15a60*/  LOP3.LUT R0, R0, 0xffff, RZ, 0xc0, !PT ;  /* 0x0000ffff00007812 */ /* 0x000fe200078ec0ff */
[----:B------:R-:W-:Y:S01]  /*15a70*/  @!P0 HADD2 R33, -R148.H0_H0, -RZ.H0_H0 ;  /* 0xa00000ff94218230 */ /* 0x000fe20000000900 */
[----:B------:R-:W-:Y:S01]  /*15a80*/  @!P2 PRMT R144, R35, 0x5410, RZ ;  /* 0x000054102390a816 */ /* 0x000fe200000000ff */
[----:B------:R-:W-:Y:S01]  /*15a90*/  MUFU.EX2 R22, R157 ;  /* 0x0000009d00167308 */ /* 0x000fe20000000800 */
[----:B------:R-:W-:Y:S01]  /*15aa0*/  ISETP.GE.U32.AND P2, PT, R191, R0, PT ;  /* 0x00000000bf00720c */ /* 0x000fe20003f46070 */
[----:B---3--:R-:W-:Y:S01]  /*15ab0*/  FADD.FTZ R0, R8, R10 ;  /* 0x0000000a08007221 */ /* 0x008fe20000010000 */
[----:B------:R-:W-:Y:S02]  /*15ac0*/  @!P0 PRMT R148, R33, 0x5410, RZ ;  /* 0x0000541021948816 */ /* 0x000fe400000000ff */
[----:B------:R-:W-:-:S03]  /*15ad0*/  ISETP.GE.U32.AND P0, PT, R191, R3, PT ;  /* 0x00000003bf00720c */ /* 0x000fc60003f06070 */
[----:B------:R-:W3:Y:S01]  /*15ae0*/  MUFU.EX2 R6, R23 ;  /* 0x0000001700067308 */ /* 0x000ee20000000800 */
[----:B------:R-:W-:Y:S01]  /*15af0*/  PRMT R141, R4, 0x7610, R141 ;  /* 0x00007610048d7816 */ /* 0x000fe2000000008d */
[----:B-1----:R-:W-:Y:S01]  /*15b00*/  FADD.FTZ R3, R2, R0 ;  /* 0x0000000002037221 */ /* 0x002fe20000010000 */
[----:B------:R-:W-:Y:S02]  /*15b10*/  PRMT R140, R4, 0x7632, R140 ;  /* 0x00007632048c7816 */ /* 0x000fe4000000008c */
[----:B------:R-:W-:-:S03]  /*15b20*/  F2FP.PACK_AB R0, R2, R8 ;  /* 0x000000080200723e */ /* 0x000fc600000000ff */
[----:B------:R-:W1:Y:S01]  /*15b30*/  MUFU.EX2 R16, R158 ;  /* 0x0000009e00107308 */ /* 0x000e620000000800 */
[----:B------:R-:W-:Y:S02]  /*15b40*/  F2FP.PACK_AB R9, R9, R12 ;  /* 0x0000000c0909723e */ /* 0x000fe400000000ff */
[----:B------:R-:W-:-:S05]  /*15b50*/  PRMT R135, R0, 0x7610, R135 ;  /* 0x0000761000877816 */ /* 0x000fca0000000087 */
[----:B------:R-:W4:Y:S01]  /*15b60*/  MUFU.EX2 R4, R24 ;  /* 0x0000001800047308 */ /* 0x000f220000000800 */
[----:B------:R-:W-:Y:S02]  /*15b70*/  PRMT R134, R0, 0x7632, R134 ;  /* 0x0000763200867816 */ /* 0x000fe40000000086 */
[----:B------:R-:W-:-:S05]  /*15b80*/  PRMT R0, R141, 0x5410, R140 ;  /* 0x000054108d007816 */ /* 0x000fca000000008c */
[----:B------:R-:W1:Y:S01]  /*15b90*/  MUFU.EX2 R13, R90 ;  /* 0x0000005a000d7308 */ /* 0x000e620000000800 */
[----:B------:R-:W-:Y:S01]  /*15ba0*/  @!P2 HADD2 R49, -R140.H0_H0, -RZ.H0_H0 ;  /* 0xa00000ff8c31a230 */ /* 0x000fe20000000900 */
[----:B------:R1:W-:Y:S06]  /*15bb0*/  STL [R1+0x1f0], R0 ;  /* 0x0001f00001007387 */ /* 0x0003ec0000100800 */
[----:B------:R-:W1:Y:S01]  /*15bc0*/  MUFU.EX2 R12, R89 ;  /* 0x00000059000c7308 */ /* 0x000e620000000800 */
[----:B---3--:R-:W-:-:S07]  /*15bd0*/  FADD.FTZ R2, R6, R11 ;  /* 0x0000000b06027221 */ /* 0x008fce0000010000 */
[----:B------:R-:W3:Y:S01]  /*15be0*/  MUFU.EX2 R15, R160 ;  /* 0x000000a0000f7308 */ /* 0x000ee20000000800 */
[----:B------:R-:W-:-:S07]  /*15bf0*/  @!P2 PRMT R140, R49, 0x5410, RZ ;  /* 0x00005410318ca816 */ /* 0x000fce00000000ff */
[----:B------:R-:W-:Y:S01]  /*15c00*/  MUFU.EX2 R17, R88 ;  /* 0x0000005800117308 */ /* 0x000fe20000000800 */
[----:B-1----:R-:W-:-:S07]  /*15c10*/  FADD.FTZ R0, R22, R26 ;  /* 0x0000001a16007221 */ /* 0x002fce0000010000 */
[----:B------:R-:W1:Y:S01]  /*15c20*/  MUFU.EX2 R8, R61 ;  /* 0x0000003d00087308 */ /* 0x000e620000000800 */
[----:B------:R-:W-:Y:S01]  /*15c30*/  FADD.FTZ R0, R16, R0 ;  /* 0x0000000010007221 */ /* 0x000fe20000010000 */
[C---:B----4-:R-:W-:Y:S01]  /*15c40*/  F2FP.PACK_AB R49, R4.reuse, R6 ;  /* 0x000000060431723e */ /* 0x050fe200000000ff */
[----:B------:R-:W-:-:S05]  /*15c50*/  FADD.FTZ R24, R4, R2 ;  /* 0x0000000204187221 */ /* 0x000fca0000010000 */
[----:B------:R-:W-:Y:S01]  /*15c60*/  MUFU.EX2 R14, R87 ;  /* 0x00000057000e7308 */ /* 0x000fe20000000800 */
[----:B------:R-:W-:-:S07]  /*15c70*/  FADD.FTZ R2, R13, R5 ;  /* 0x000000050d027221 */ /* 0x000fce0000010000 */
[----:B------:R-:W4:Y:S01]  /*15c80*/  MUFU.EX2 R7, R58 ;  /* 0x0000003a00077308 */ /* 0x000f220000000800 */
[----:B------:R-:W-:Y:S02]  /*15c90*/  FADD.FTZ R0, R19, R0 ;  /* 0x0000000013007221 */ /* 0x000fe40000010000 */
[----:B------:R-:W-:-:S05]  /*15ca0*/  FADD.FTZ R2, R12, R2 ;  /* 0x000000020c027221 */ /* 0x000fca0000010000 */
[----:B------:R-:W4:Y:S01]  /*15cb0*/  MUFU.EX2 R6, R64 ;  /* 0x0000004000067308 */ /* 0x000f220000000800 */
[----:B------:R-:W-:Y:S02]  /*15cc0*/  IMAD.MOV.U32 R18, RZ, RZ, R159 ;  /* 0x000000ffff127224 */ /* 0x000fe400078e009f */
[----:B------:R-:W-:Y:S02]  /*15cd0*/  IMAD.MOV.U32 R159, RZ, RZ, R21 ;  /* 0x000000ffff9f7224 */ /* 0x000fe400078e0015 */
[----:B---3--:R-:W-:-:S03]  /*15ce0*/  FADD.FTZ R21, R15, R0 ;  /* 0x000000000f157221 */ /* 0x008fc60000010000 */
[----:B------:R-:W3:Y:S01]  /*15cf0*/  MUFU.EX2 R4, R66 ;  /* 0x0000004200047308 */ /* 0x000ee20000000800 */
[----:B-1----:R-:W-:Y:S01]  /*15d00*/  FADD.FTZ R0, R8, R3 ;  /* 0x0000000308007221 */ /* 0x002fe20000010000 */
[----:B------:R-:W-:Y:S01]  /*15d10*/  @!P1 HADD2 R39, -R135.H0_H0, -RZ.H0_H0 ;  /* 0xa00000ff87279230 */ /* 0x000fe20000000900 */
[----:B------:R-:W-:Y:S02]  /*15d20*/  FADD.FTZ R2, R17, R2 ;  /* 0x0000000211027221 */ /* 0x000fe40000010000 */
[----:B------:R-:W-:Y:S02]  /*15d30*/  IMAD.MOV.U32 R158, RZ, RZ, R156 ;  /* 0x000000ffff9e7224 */ /* 0x000fe400078e009c */
[----:B------:R-:W-:Y:S01]  /*15d40*/  IMAD.MOV.U32 R32, RZ, RZ, R185 ;  /* 0x000000ffff207224 */ /* 0x000fe200078e00b9 */
[----:B------:R-:W-:Y:S01]  /*15d50*/  PRMT R185, R135, 0x5410, R134 ;  /* 0x0000541087b97816 */ /* 0x000fe20000000086 */
[----:B----4-:R-:W-:Y:S02]  /*15d60*/  FADD.FTZ R0, R7, R0 ;  /* 0x0000000007007221 */ /* 0x010fe40000010000 */
[----:B------:R-:W-:Y:S01]  /*15d70*/  FADD.FTZ R11, R14, R2 ;  /* 0x000000020e0b7221 */ /* 0x000fe20000010000 */
[----:B------:R-:W-:-:S02]  /*15d80*/  PRMT R142, R9, 0x7632, R142 ;  /* 0x00007632098e7816 */ /* 0x000fc4000000008e */
[----:B------:R-:W-:Y:S01]  /*15d90*/  @!P1 PRMT R135, R39, 0x5410, RZ ;  /* 0x0000541027879816 */ /* 0x000fe200000000ff */
[----:B------:R-:W-:Y:S01]  /*15da0*/  FADD.FTZ R0, R6, R0 ;  /* 0x0000000006007221 */ /* 0x000fe20000010000 */
[----:B------:R-:W-:Y:S01]  /*15db0*/  F2FP.PACK_AB R39, R15, R19 ;  /* 0x000000130f27723e */ /* 0x000fe200000000ff */
[----:B------:R-:W-:Y:S01]  /*15dc0*/  IMAD.MOV.U32 R19, RZ, RZ, R158 ;  /* 0x000000ffff137224 */ /* 0x000fe200078e009e */
[----:B------:R-:W-:Y:S01]  /*15dd0*/  PRMT R143, R9, 0x7610, R143 ;  /* 0x00007610098f7816 */ /* 0x000fe2000000008f */
[----:B------:R-:W-:Y:S01]  /*15de0*/  @!P4 HADD2 R38, -R142.H0_H0, -RZ.H0_H0 ;  /* 0xa00000ff8e26c230 */ /* 0x000fe20000000900 */
[----:B---3--:R-:W-:Y:S02]  /*15df0*/  FADD.FTZ R10, R4, R0 ;  /* 0x00000000040a7221 */ /* 0x008fe40000010000 */
[----:B------:R-:W-:Y:S01]  /*15e00*/  IMAD.MOV.U32 R156, RZ, RZ, R198 ;  /* 0x000000ffff9c7224 */ /* 0x000fe200078e00c6 */
[----:B------:R-:W-:Y:S02]  /*15e10*/  PRMT R198, R143, 0x5410, R142 ;  /* 0x000054108fc67816 */ /* 0x000fe4000000008e */
[----:B------:R-:W-:-:S02]  /*15e20*/  @!P4 PRMT R142, R38, 0x5410, RZ ;  /* 0x00005410268ec816 */ /* 0x000fc400000000ff */
[----:B------:R-:W-:Y:S02]  /*15e30*/  F2FP.PACK_AB R38, R16, R22 ;  /* 0x000000161026723e */ /* 0x000fe400000000ff */
[----:B------:R-:W-:Y:S02]  /*15e40*/  F2FP.PACK_AB R16, R4, R6 ;  /* 0x000000060410723e */ /* 0x000fe400000000ff */
[----:B------:R-:W-:Y:S02]  /*15e50*/  F2FP.PACK_AB R12, R12, R13 ;  /* 0x0000000d0c0c723e */ /* 0x000fe400000000ff */
[----:B------:R-:W-:Y:S01]  /*15e60*/  F2FP.PACK_AB R13, R7, R8 ;  /* 0x00000008070d723e */ /* 0x000fe200000000ff */
[----:B------:R-:W-:-:S05]  /*15e70*/  @!P5 HADD2 R48, -R143.H0_H0, -RZ.H0_H0 ;  /* 0xa00000ff8f30d230 */ /* 0x000fca0000000900 */
[----:B------:R-:W-:Y:S01]  /*15e80*/  @!P5 PRMT R143, R48, 0x5410, RZ ;  /* 0x00005410308fd816 */ /* 0x000fe200000000ff */
[----:B------:R-:W-:Y:S01]  /*15e90*/  @!P3 HADD2 R50, -R141.H0_H0, -RZ.H0_H0 ;  /* 0xa00000ff8d32b230 */ /* 0x000fe20000000900 */
[----:B------:R-:W-:Y:S01]  /*15ea0*/  F2FP.PACK_AB R17, R14, R17 ;  /* 0x000000110e11723e */ /* 0x000fe200000000ff */
[----:B------:R-:W-:Y:S03]  /*15eb0*/  MUFU.EX2 R15, R86 ;  /* 0x00000056000f7308 */ /* 0x000fe60000000800 */
[----:B------:R-:W-:-:S05]  /*15ec0*/  @!P3 PRMT R141, R50, 0x5410, RZ ;  /* 0x00005410328db816 */ /* 0x000fca00000000ff */
[----:B------:R-:W1:Y:S01]  /*15ed0*/  MUFU.EX2 R14, R68 ;  /* 0x00000044000e7308 */ /* 0x000e620000000800 */
[----:B------:R-:W-:Y:S01]  /*15ee0*/  @!P0 HADD2 R37, -R134.H0_H0, -RZ.H0_H0 ;  /* 0xa00000ff86258230 */ /* 0x000fe20000000900 */
[----:B------:R-:W-:-:S04]  /*15ef0*/  PRMT R124, R12, 0x7610, R124 ;  /* 0x000076100c7c7816 */ /* 0x000fc8000000007c */
[----:B------:R-:W-:Y:S02]  /*15f00*/  @!P0 PRMT R134, R37, 0x5410, RZ ;  /* 0x0000541025868816 */ /* 0x000fe400000000ff */
[----:B--2---:R-:W-:-:S04]  /*15f10*/  IADD3 R2, R201, -0x3, RZ ;  /* 0xfffffffdc9027810 */ /* 0x004fc80007ffe0ff */
[----:B------:R-:W-:-:S04]  /*15f20*/  LOP3.LUT R158, R247, R2, RZ, 0x3c, !PT ;  /* 0x00000002f79e7212 */ /* 0x000fc800078e3cff */
[----:B------:R-:W-:-:S05]  /*15f30*/  LOP3.LUT R0, R158, R217, RZ, 0x3c, !PT ;  /* 0x000000d99e007212 */ /* 0x000fca00078e3cff */
[----:B------:R-:W-:-:S05]  /*15f40*/  IMAD.WIDE.U32 R22, R0, -0x326172a9, RZ ;  /* 0xcd9e8d5700167825 */ /* 0x000fca00078e00ff */
[----:B------:R-:W-:-:S05]  /*15f50*/  LOP3.LUT R2, R23, R240, R46, 0x96, !PT ;  /* 0x000000f017027212 */ /* 0x000fca00078e962e */
[----:B------:R-:W-:-:S05]  /*15f60*/  IMAD.WIDE.U32 R2, R2, -0x2daee0ad, RZ ;  /* 0xd2511f5302027825 */ /* 0x000fca00078e00ff */
[----:B------:R-:W-:Y:S02]  /*15f70*/  LOP3.LUT R0, R3, R241, R236, 0x96, !PT ;  /* 0x000000f103007212 */ /* 0x000fe400078e96ec */
[----:B------:R-:W-:-:S05]  /*15f80*/  LOP3.LUT R3, R133, R239, R22, 0x96, !PT ;  /* 0x000000ef85037212 */ /* 0x000fca00078e9616 */
        /* <DEDUP_REMOVED lines=22> */
[C---:B------:R-:W-:Y:S01]  /*160f0*/  ISETP.GE.U32.AND P2, PT, R191.reuse, R4, PT ;  /* 0x00000004bf00720c */ /* 0x040fe20003f46070 */
[----:B------:R-:W-:Y:S01]  /*16100*/  MUFU.EX2 R9, R84 ;  /* 0x0000005400097308 */ /* 0x000fe20000000800 */
[----:B------:R-:W-:Y:S02]  /*16110*/  ISETP.GE.U32.AND P3, PT, R191, R0, PT ;  /* 0x00000000bf00720c */ /* 0x000fe40003f66070 */
[----:B------:R-:W-:-:S05]  /*16120*/  LOP3.LUT R0, R2, 0xff, RZ, 0xc0, !PT ;  /* 0x000000ff02007812 */ /* 0x000fca00078ec0ff */
[----:B------:R-:W2:Y:S01]  /*16130*/  MUFU.EX2 R4, R70 ;  /* 0x0000004600047308 */ /* 0x000ea20000000800 */
[----:B------:R-:W-:Y:S02]  /*16140*/  ISETP.GE.U32.AND P1, PT, R191, R0, PT ;  /* 0x00000000bf00720c */ /* 0x000fe40003f26070 */
[----:B------:R-:W-:Y:S02]  /*16150*/  SHF.R.U32.HI R0, RZ, 0x18, R2 ;  /* 0x00000018ff007819 */ /* 0x000fe40000011602 */
[----:B------:R-:W-:Y:S02]  /*16160*/  LOP3.LUT R7, R5, R245, R6, 0x96, !PT ;  /* 0x000000f505077212 */ /* 0x000fe400078e9606 */
[----:B------:R-:W-:Y:S02]  /*16170*/  LOP3.LUT R5, R2, 0xffff, RZ, 0xc0, !PT ;  /* 0x0000ffff02057812 */ /* 0x000fe400078ec0ff */
[----:B------:R-:W-:Y:S01]  /*16180*/  ISETP.GE.U32.AND P0, PT, R191, R0, PT ;  /* 0x00000000bf00720c */ /* 0x000fe20003f06070 */
[----:B-1----:R-:W-:Y:S01]  /*16190*/  FADD.FTZ R0, R14, R10 ;  /* 0x0000000a0e007221 */ /* 0x002fe20000010000 */
[----:B------:R-:W-:Y:S01]  /*161a0*/  SHF.R.U32.HI R3, RZ, 0x10, R2 ;  /* 0x00000010ff037819 */ /* 0x000fe20000011602 */
[----:B------:R-:W-:Y:S01]  /*161b0*/  FADD.FTZ R2, R15, R11 ;  /* 0x0000000b0f027221 */ /* 0x000fe20000010000 */
[----:B------:R-:W-:Y:S01]  /*161c0*/  @!P5 HADD2 R55, -R124.H0_H0, -RZ.H0_H0 ;  /* 0xa00000ff7c37d230 */ /* 0x000fe20000000900 */
[----:B------:R-:W-:Y:S01]  /*161d0*/  PRMT R121, R12, 0x7632, R121 ;  /* 0x000076320c797816 */ /* 0x000fe20000000079 */
[C---:B--2---:R-:W-:Y:S01]  /*161e0*/  FADD.FTZ R11, R4.reuse, R0 ;  /* 0x00000000040b7221 */ /* 0x044fe20000010000 */
[----:B------:R-:W-:Y:S01]  /*161f0*/  LOP3.LUT R0, R3, 0xff, RZ, 0xc0, !PT ;  /* 0x000000ff03007812 */ /* 0x000fe200078ec0ff */
[----:B------:R-:W-:Y:S01]  /*16200*/  FADD.FTZ R6, R9, R2 ;  /* 0x0000000209067221 */ /* 0x000fe20000010000 */
[----:B------:R-:W-:Y:S01]  /*16210*/  F2FP.PACK_AB R10, R4, R14 ;  /* 0x0000000e040a723e */ /* 0x000fe200000000ff */
[----:B------:R-:W-:-:S04]  /*16220*/  IMAD.WIDE.U32 R2, R7, -0x2daee0ad, RZ ;  /* 0xd2511f5307027825 */ /* 0x000fc800078e00ff */
        /* <DEDUP_REMOVED lines=10> */
[----:B------:R-:W-:Y:S01]  /*162d0*/  F2FP.PACK_AB R9, R9, R15 ;  /* 0x0000000f0909723e */ /* 0x000fe200000000ff */
[----:B------:R-:W-:Y:S01]  /*162e0*/  IMAD.MOV.U32 R15, RZ, RZ, R19 ;  /* 0x000000ffff0f7224 */ /* 0x000fe200078e0013 */
[----:B------:R-:W-:Y:S01]  /*162f0*/  SHF.R.U32.HI R2, RZ, 0x8, R5 ;  /* 0x00000008ff027819 */ /* 0x000fe20000011605 */
[----:B------:R-:W-:Y:S01]  /*16300*/  @!P4 HADD2 R60, -R121.H0_H0, -RZ.H0_H0 ;  /* 0xa00000ff793cc230 */ /* 0x000fe20000000900 */
[----:B------:R1:W-:Y:S01]  /*16310*/  MUFU.EX2 R19, R192 ;  /* 0x000000c000137308 */ /* 0x0003e20000000800 */
[----:B------:R-:W-:Y:S01]  /*16320*/  @!P3 HADD2 R62, -R117.H0_H0, -RZ.H0_H0 ;  /* 0xa00000ff753eb230 */ /* 0x000fe20000000900 */
[----:B------:R-:W-:-:S02]  /*16330*/  PRMT R116, R13, 0x7610, R116 ;  /* 0x000076100d747816 */ /* 0x000fc40000000074 */
[----:B------:R-:W-:Y:S02]  /*16340*/  LOP3.LUT R2, R2, 0xffff, RZ, 0xc0, !PT ;  /* 0x0000ffff02027812 */ /* 0x000fe400078ec0ff */
[----:B------:R-:W-:Y:S02]  /*16350*/  @!P4 PRMT R121, R60, 0x5410, RZ ;  /* 0x000054103c79c816 */ /* 0x000fe400000000ff */
[----:B------:R-:W2:Y:S01]  /*16360*/  MUFU.EX2 R12, R161 ;  /* 0x000000a1000c7308 */ /* 0x000ea20000000800 */
[----:B------:R-:W-:Y:S01]  /*16370*/  ISETP.GE.U32.AND P4, PT, R191, R2, PT ;  /* 0x00000002bf00720c */ /* 0x000fe20003f86070 */
[----:B-1----:R-:W-:Y:S02]  /*16380*/  IMAD.MOV.U32 R192, RZ, RZ, R32 ;  /* 0x000000ffffc07224 */ /* 0x002fe400078e0020 */
[----:B------:R-:W-:Y:S02]  /*16390*/  IMAD.MOV.U32 R32, RZ, RZ, R159 ;  /* 0x000000ffff207224 */ /* 0x000fe400078e009f */
[----:B------:R-:W-:-:S02]  /*163a0*/  IMAD.MOV.U32 R159, RZ, RZ, R156 ;  /* 0x000000ffff9f7224 */ /* 0x000fc400078e009c */
[----:B------:R-:W-:Y:S01]  /*163b0*/  IMAD.MOV.U32 R156, RZ, RZ, R139 ;  /* 0x000000ffff9c7224 */ /* 0x000fe200078e008b */
[----:B------:R-:W-:Y:S02]  /*163c0*/  PRMT R139, R116, 0x5410, R117 ;  /* 0x00005410748b7816 */ /* 0x000fe40000000075 */
[----:B------:R-:W-:Y:S02]  /*163d0*/  @!P3 PRMT R117, R62, 0x5410, RZ ;  /* 0x000054103e75b816 */ /* 0x000fe400000000ff */
[----:B------:R-:W-:Y:S02]  /*163e0*/  ISETP.GE.U32.AND P3, PT, R191, R4, PT ;  /* 0x00000004bf00720c */ /* 0x000fe40003f66070 */
[----:B------:R-:W-:Y:S01]  /*163f0*/  LOP3.LUT R2, R0, 0xffff, RZ, 0xc0, !PT ;  /* 0x0000ffff00027812 */ /* 0x000fe200078ec0ff */
[----:B------:R1:W3:Y:S01]  /*16400*/  MUFU.EX2 R4, R162 ;  /* 0x000000a200047308 */ /* 0x0002e20000000800 */
[----:B------:R-:W-:Y:S02]  /*16410*/  @!P2 HADD2 R63, -R116.H0_H0, -RZ.H0_H0 ;  /* 0xa00000ff743fa230 */ /* 0x000fe40000000900 */
[----:B------:R-:W-:-:S04]  /*16420*/  SHF.R.U32.HI R2, RZ, 0x8, R2 ;  /* 0x00000008ff027819 */ /* 0x000fc80000011602 */
[----:B------:R-:W-:Y:S02]  /*16430*/  LOP3.LUT R2, R2, 0xffff, RZ, 0xc0, !PT ;  /* 0x0000ffff02027812 */ /* 0x000fe400078ec0ff */
[----:B------:R-:W-:Y:S02]  /*16440*/  @!P2 PRMT R116, R63, 0x5410, RZ ;  /* 0x000054103f74a816 */ /* 0x000fe400000000ff */
[----:B------:R-:W-:Y:S02]  /*16450*/  PRMT R123, R17, 0x7610, R123 ;  /* 0x00007610117b7816 */ /* 0x000fe4000000007b */
[----:B------:R-:W-:Y:S01]  /*16460*/  ISETP.GE.U32.AND P2, PT, R191, R2, PT ;  /* 0x00000002bf00720c */ /* 0x000fe20003f46070 */
[----:B--2---:R-:W-:Y:S01]  /*16470*/  FADD.FTZ R2, R12, R6 ;  /* 0x000000060c027221 */ /* 0x004fe20000010000 */
[----:B------:R-:W-:Y:S01]  /*16480*/  PRMT R119, R17, 0x7632, R119 ;  /* 0x0000763211777816 */ /* 0x000fe20000000077 */
[----:B------:R-:W-:Y:S01]  /*16490*/  @!P1 HADD2 R65, -R123.H0_H0, -RZ.H0_H0 ;  /* 0xa00000ff7b419230 */ /* 0x000fe20000000900 */
[----:B-1----:R-:W-:-:S02]  /*164a0*/  IMAD.MOV.U32 R162, RZ, RZ, R15 ;  /* 0x000000ffffa27224 */ /* 0x002fc400078e000f */
[----:B---3--:R-:W-:Y:S01]  /*164b0*/  FADD.FTZ R5, R4, R2 ;  /* 0x0000000204057221 */ /* 0x008fe20000010000 */
[----:B------:R1:W-:Y:S01]  /*164c0*/  MUFU.EX2 R15, R164 ;  /* 0x000000a4000f7308 */ /* 0x0003e20000000800 */
[----:B------:R-:W-:Y:S01]  /*164d0*/  LOP3.LUT R2, R0, 0xff, RZ, 0xc0, !PT ;  /* 0x000000ff00027812 */ /* 0x000fe200078ec0ff */
[----:B------:R-:W-:Y:S01]  /*164e0*/  IMAD.MOV.U32 R161, RZ, RZ, R14 ;  /* 0x000000ffffa17224 */ /* 0x000fe200078e000e */
[----:B------:R-:W-:-:S05]  /*164f0*/  PRMT R127, R16, 0x7610, R127 ;  /* 0x00007610107f7816 */ /* 0x000fca000000007f */
[----:B------:R2:W-:Y:S01]  /*16500*/  MUFU.EX2 R14, R197 ;  /* 0x000000c5000e7308 */ /* 0x0005e20000000800 */
[----:B-1----:R-:W-:Y:S01]  /*16510*/  IMAD.MOV.U32 R164, RZ, RZ, R206 ;  /* 0x000000ffffa47224 */ /* 0x002fe200078e00ce */
[----:B------:R-:W-:Y:S02]  /*16520*/  PRMT R206, R123, 0x5410, R119 ;  /* 0x000054107bce7816 */ /* 0x000fe40000000077 */
[----:B------:R-:W-:Y:S02]  /*16530*/  @!P1 PRMT R123, R65, 0x5410, RZ ;  /* 0x00005410417b9816 */ /* 0x000fe400000000ff */
[----:B------:R-:W-:Y:S02]  /*16540*/  ISETP.GE.U32.AND P1, PT, R191, R2, PT ;  /* 0x00000002bf00720c */ /* 0x000fe40003f26070 */
[----:B------:R-:W-:Y:S01]  /*16550*/  SHF.R.U32.HI R2, RZ, 0x18, R0 ;  /* 0x00000018ff027819 */ /* 0x000fe20000011600 */
[----:B--2---:R-:W-:Y:S01]  /*16560*/  IMAD.MOV.U32 R197, RZ, RZ, R18 ;  /* 0x000000ffffc57224 */ /* 0x004fe200078e0012 */
[----:B------:R-:W-:Y:S01]  /*16570*/  SHF.R.U32.HI R0, RZ, 0x10, R0 ;  /* 0x00000010ff007819 */ /* 0x000fe20000011600 */
[----:B------:R1:W-:Y:S01]  /*16580*/  MUFU.EX2 R17, R172 ;  /* 0x000000ac00117308 */ /* 0x0003e20000000800 */
[----:B------:R-:W-:Y:S01]  /*16590*/  PRMT R129, R16, 0x7632, R129 ;  /* 0x0000763210817816 */ /* 0x000fe20000000081 */
[----:B------:R-:W-:Y:S01]  /*165a0*/  @!P5 HADD2 R71, -R127.H0_H0, -RZ.H0_H0 ;  /* 0xa00000ff7f47d230 */ /* 0x000fe20000000900 */
[----:B------:R-:W-:Y:S01]  /*165b0*/  PRMT R131, R9, 0x7610, R131 ;  /* 0x0000761009837816 */ /* 0x000fe20000000083 */
[----:B------:R-:W-:Y:S01]  /*165c0*/  @!P4 HADD2 R67, -R119.H0_H0, -RZ.H0_H0 ;  /* 0xa00000ff7743c230 */ /* 0x000fe20000000900 */
[----:B------:R-:W-:-:S02]  /*165d0*/  LOP3.LUT R0, R0, 0xff, RZ, 0xc0, !PT ;  /* 0x000000ff00007812 */ /* 0x000fc400078ec0ff */
[----:B------:R-:W-:Y:S01]  /*165e0*/  PRMT R130, R9, 0x7632, R130 ;  /* 0x0000763209827816 */ /* 0x000fe20000000082 */
[----:B------:R-:W2:Y:S01]  /*165f0*/  MUFU.EX2 R6, R81 ;  /* 0x0000005100067308 */ /* 0x000ea20000000800 */
[----:B------:R-:W-:Y:S01]  /*16600*/  @!P1 HADD2 R73, -R131.H0_H0, -RZ.H0_H0 ;  /* 0xa00000ff83499230 */ /* 0x000fe20000000900 */
[----:B-1----:R-:W-:Y:S02]  /*16610*/  IMAD.MOV.U32 R172, RZ, RZ, R164 ;  /* 0x000000ffffac7224 */ /* 0x002fe400078e00a4 */
[----:B------:R-:W-:Y:S02]  /*16620*/  IMAD.MOV.U32 R164, RZ, RZ, R197 ;  /* 0x000000ffffa47224 */ /* 0x000fe400078e00c5 */
[----:B------:R-:W-:Y:S02]  /*16630*/  IMAD.MOV.U32 R197, RZ, RZ, R162 ;  /* 0x000000ffffc57224 */ /* 0x000fe400078e00a2 */
[----:B------:R-:W-:Y:S01]  /*16640*/  IMAD.MOV.U32 R162, RZ, RZ, R194 ;  /* 0x000000ffffa27224 */ /* 0x000fe200078e00c2 */
[----:B------:R-:W-:-:S02]  /*16650*/  PRMT R194, R127, 0x5410, R129 ;  /* 0x000054107fc27816 */ /* 0x000fc40000000081 */
[----:B------:R-:W-:Y:S01]  /*16660*/  @!P5 PRMT R127, R71, 0x5410, RZ ;  /* 0x00005410477fd816 */ /* 0x000fe200000000ff */
[----:B------:R1:W-:Y:S01]  /*16670*/  MUFU.EX2 R13, R167 ;  /* 0x000000a7000d7308 */ /* 0x0003e20000000800 */
[----:B------:R-:W-:Y:S02]  /*16680*/  ISETP.GE.U32.AND P5, PT, R191, R0, PT ;  /* 0x00000000bf00720c */ /* 0x000fe40003fa6070 */
[----:B------:R-:W-:Y:S02]  /*16690*/  @!P4 PRMT R119, R67, 0x5410, RZ ;  /* 0x000054104377c816 */ /* 0x000fe400000000ff */
[----:B------:R-:W-:Y:S02]  /*166a0*/  LOP3.LUT R0, R7, 0xff, RZ, 0xc0, !PT ;  /* 0x000000ff07007812 */ /* 0x000fe400078ec0ff */
[----:B------:R-:W-:Y:S02]  /*166b0*/  ISETP.GE.U32.AND P4, PT, R191, R2, PT ;  /* 0x00000002bf00720c */ /* 0x000fe40003f86070 */
[----:B------:R-:W3:Y:S01]  /*166c0*/  MUFU.EX2 R2, R82 ;  /* 0x0000005200027308 */ /* 0x000ee20000000800 */
[----:B------:R-:W-:Y:S01]  /*166d0*/  @!P2 HADD2 R72, -R130.H0_H0, -RZ.H0_H0 ;  /* 0xa00000ff8248a230 */ /* 0x000fe20000000900 */
[----:B-1----:R-:W-:Y:S01]  /*166e0*/  IMAD.MOV.U32 R167, RZ, RZ, R136 ;  /* 0x000000ffffa77224 */ /* 0x002fe200078e0088 */
[----:B------:R-:W-:-:S02]  /*166f0*/  PRMT R136, R131, 0x5410, R130 ;  /* 0x0000541083887816 */ /* 0x000fc40000000082 */
[----:B------:R-:W-:Y:S02]  /*16700*/  @!P1 PRMT R131, R73, 0x5410, RZ ;  /* 0x0000541049839816 */ /* 0x000fe400000000ff */
[----:B------:R-:W-:Y:S02]  /*16710*/  ISETP.GE.U32.AND P1, PT, R191, R0, PT ;  /* 0x00000000bf00720c */ /* 0x000fe40003f26070 */
[----:B------:R-:W-:Y:S01]  /*16720*/  SHF.R.U32.HI R0, RZ, 0x8, R8 ;  /* 0x00000008ff007819 */ /* 0x000fe20000011608 */
[----:B------:R-:W-:-:S03]  /*16730*/  @!P0 HADD2 R69, -R129.H0_H0, -RZ.H0_H0 ;  /* 0xa00000ff81458230 */ /* 0x000fc60000000900 */
[----:B------:R-:W-:Y:S01]  /*16740*/  LOP3.LUT R0, R0, 0xffff, RZ, 0xc0, !PT ;  /* 0x0000ffff00007812 */ /* 0x000fe200078ec0ff */
[----:B------:R-:W1:Y:S01]  /*16750*/  MUFU.EX2 R9, R51 ;  /* 0x0000003300097308 */ /* 0x000e620000000800 */
[----:B------:R-:W-:Y:S02]  /*16760*/  @!P2 PRMT R130, R72, 0x5410, RZ ;  /* 0x000054104882a816 */ /* 0x000fe400000000ff */
[----:B------:R-:W-:Y:S01]  /*16770*/  ISETP.GE.U32.AND P2, PT, R191, R0, PT ;  /* 0x00000000bf00720c */ /* 0x000fe20003f46070 */
[----:B--2---:R-:W-:Y:S01]  /*16780*/  FADD.FTZ R0, R6, R11 ;  /* 0x0000000b06007221 */ /* 0x004fe20000010000 */
[----:B------:R-:W-:Y:S02]  /*16790*/  @!P0 PRMT R129, R69, 0x5410, RZ ;  /* 0x0000541045818816 */ /* 0x000fe400000000ff */
[----:B------:R-:W-:Y:S01]  /*167a0*/  ISETP.GE.U32.AND P0, PT, R191, R3, PT ;  /* 0x00000003bf00720c */ /* 0x000fe20003f06070 */
[----:B------:R-:W2:Y:S01]  /*167b0*/  MUFU.EX2 R7, R53 ;  /* 0x0000003500077308 */ /* 0x000ea20000000800 */
[----:B------:R-:W-:Y:S01]  /*167c0*/  F2FP.PACK_AB R4, R4, R12 ;  /* 0x0000000c0404723e */ /* 0x000fe200000000ff */
[C---:B---3--:R-:W-:Y:S01]  /*167d0*/  FADD.FTZ R3, R2.reuse, R0 ;  /* 0x0000000002037221 */ /* 0x048fe20000010000 */
[----:B------:R-:W-:-:S02]  /*167e0*/  F2FP.PACK_AB R0, R2, R6 ;  /* 0x000000060200723e */ /* 0x000fc400000000ff */
[----:B------:R-:W-:-:S03]  /*167f0*/  PRMT R125, R4, 0x7610, R125 ;  /* 0x00007610047d7816 */ /* 0x000fc6000000007d */
[----:B------:R-:W3:Y:S01]  /*16800*/  MUFU.EX2 R6, R56 ;  /* 0x0000003800067308 */ /* 0x000ee20000000800 */
[----:B------:R-:W-:Y:S02]  /*16810*/  PRMT R122, R4, 0x7632, R122 ;  /* 0x00007632047a7816 */ /* 0x000fe4000000007a */
[C---:B------:R-:W-:Y:S02]  /*16820*/  PRMT R120, R0.reuse, 0x7610, R120 ;  /* 0x0000761000787816 */ /* 0x040fe40000000078 */
[----:B------:R-:W-:-:S03]  /*16830*/  PRMT R118, R0, 0x7632, R118 ;  /* 0x0000763200767816 */ /* 0x000fc60000000076 */
[----:B------:R-:W4:Y:S01]  /*16840*/  MUFU.EX2 R4, R59 ;  /* 0x0000003b00047308 */ /* 0x000f220000000800 */
[----:B-1----:R-:W-:Y:S02]  /*16850*/  FADD.FTZ R0, R9, R24 ;  /* 0x0000001809007221 */ /* 0x002fe40000010000 */
[----:B------:R-:W-:Y:S02]  /*16860*/  FADD.FTZ R2, R19, R21 ;  /* 0x0000001513027221 */ /* 0x000fe40000010000 */
[----:B--2---:R-:W-:-:S03]  /*16870*/  FADD.FTZ R0, R7, R0 ;  /* 0x0000000007007221 */ /* 0x004fc60000010000 */
[----:B------:R-:W-:Y:S01]  /*16880*/  MUFU.EX2 R18, R170 ;  /* 0x000000aa00127308 */ /* 0x000fe20000000800 */
[----:B------:R-:W-:-:S07]  /*16890*/  F2FP.PACK_AB R35, R7, R9 ;  /* 0x000000090723723e */ /* 0x000fce00000000ff */
[----:B------:R-:W1:Y:S01]  /*168a0*/  MUFU.EX2 R12, R83 ;  /* 0x00000053000c7308 */ /* 0x000e620000000800 */
[----:B------:R-:W-:Y:S02]  /*168b0*/  FADD.FTZ R24, R14, R2 ;  /* 0x000000020e187221 */ /* 0x000fe40000010000 */
[----:B---3--:R-:W-:-:S05]  /*168c0*/  FADD.FTZ R0, R6, R0 ;  /* 0x0000000006007221 */ /* 0x008fca0000010000 */
[----:B------:R-:W2:Y:S01]  /*168d0*/  MUFU.EX2 R8, R93 ;  /* 0x0000005d00087308 */ /* 0x000ea20000000800 */
[----:B------:R-:W-:Y:S01]  /*168e0*/  FADD.FTZ R2, R15, R5 ;  /* 0x000000050f027221 */ /* 0x000fe20000010000 */
[C---:B----4-:R-:W-:Y:S01]  /*168f0*/  F2FP.PACK_AB R37, R4.reuse, R6 ;  /* 0x000000060425723e */ /* 0x050fe200000000ff */
[----:B------:R-:W-:-:S05]  /*16900*/  FADD.FTZ R21, R4, R0 ;  /* 0x0000000004157221 */ /* 0x000fca0000010000 */
[----:B------:R-:W3:Y:S01]  /*16910*/  MUFU.EX2 R7, R96 ;  /* 0x0000006000077308 */ /* 0x000ee20000000800 */
[----:B------:R-:W-:Y:S02]  /*16920*/  FADD.FTZ R2, R13, R2 ;  /* 0x000000020d027221 */ /* 0x000fe40000010000 */
[----:B------:R-:W-:-:S05]  /*16930*/  IMAD.MOV.U32 R11, RZ, RZ, R137 ;  /* 0x000000ffff0b7224 */ /* 0x000fca00078e0089 */
[----:B------:R-:W4:Y:S01]  /*16940*/  MUFU.EX2 R4, R101 ;  /* 0x0000006500047308 */ /* 0x000f220000000800 */
[----:B-1----:R-:W-:Y:S02]  /*16950*/  FADD.FTZ R0, R12, R3 ;  /* 0x000000030c007221 */ /* 0x002fe40000010000 */
[----:B------:R-:W-:Y:S01]  /*16960*/  FADD.FTZ R2, R18, R2 ;  /* 0x0000000212027221 */ /* 0x000fe20000010000 */
[----:B------:R-:W-:Y:S01]  /*16970*/  F2FP.PACK_AB R36, R14, R19 ;  /* 0x000000130e24723e */ /* 0x000fe200000000ff */
[----:B------:R-:W-:Y:S02]  /*16980*/  IMAD.MOV.U32 R14, RZ, RZ, R11 ;  /* 0x000000ffff0e7224 */ /* 0x000fe400078e000b */
[----:B--2---:R-:W-:Y:S02]  /*16990*/  FADD.FTZ R0, R8, R0 ;  /* 0x0000000008007221 */ /* 0x004fe40000010000 */
[----:B------:R-:W-:Y:S01]  /*169a0*/  FADD.FTZ R11, R17, R2 ;  /* 0x00000002110b7221 */ /* 0x000fe20000010000 */
[----:B------:R-:W-:-:S02]  /*169b0*/  IADD3 R2, R201, -0x2, RZ ;  /* 0xfffffffec9027810 */ /* 0x000fc40007ffe0ff */
[C---:B------:R-:W-:Y:S02]  /*169c0*/  PRMT R128, R10.reuse, 0x7610, R128 ;  /* 0x000076100a807816 */ /* 0x040fe40000000080 */
[----:B------:R-:W-:Y:S01]  /*169d0*/  PRMT R126, R10, 0x7632, R126 ;  /* 0x000076320a7e7816 */ /* 0x000fe2000000007e */
[----:B------:R-:W-:Y:S01]  /*169e0*/  IMAD.MOV.U32 R10, RZ, RZ, R164 ;  /* 0x000000ffff0a7224 */ /* 0x000fe200078e00a4 */
[----:B------:R-:W-:Y:S01]  /*169f0*/  F2FP.PACK_AB R13, R13, R15 ;  /* 0x0000000f0d0d723e */ /* 0x000fe200000000ff */
[----:B------:R-:W-:Y:S01]  /*16a00*/  IMAD.MOV.U32 R15, RZ, RZ, R167 ;  /* 0x000000ffff0f7224 */ /* 0x000fe200078e00a7 */
[----:B------:R-:W-:Y:S01]  /*16a10*/  LOP3.LUT R167, R247, R2, RZ, 0x3c, !PT ;  /* 0x00000002f7a77212 */ /* 0x000fe200078e3cff */
[----:B---3--:R-:W-:Y:S02]  /*16a20*/  FADD.FTZ R0, R7, R0 ;  /* 0x0000000007007221 */ /* 0x008fe40000010000 */
[----:B------:R-:W-:Y:S02]  /*16a30*/  IMAD.MOV.U32 R6, RZ, RZ, R10 ;  /* 0x000000ffff067224 */ /* 0x000fe400078e000a */
[----:B----4-:R-:W-:Y:S01]  /*16a40*/  FADD.FTZ R10, R4, R0 ;  /* 0x00000000040a7221 */ /* 0x010fe20000010000 */
[----:B------:R-:W-:-:S02]  /*16a50*/  LOP3.LUT R0, R167, R217, RZ, 0x3c, !PT ;  /* 0x000000d9a7007212 */ /* 0x000fc400078e3cff */
[----:B------:R-:W-:-:S03]  /*16a60*/  F2FP.PACK_AB R17, R17, R18 ;  /* 0x000000121111723e */ /* 0x000fc600000000ff */
[----:B------:R-:W-:-:S05]  /*16a70*/  IMAD.WIDE.U32 R18, R0, -0x326172a9, RZ ;  /* 0xcd9e8d5700127825 */ /* 0x000fca00078e00ff */
[----:B------:R-:W-:-:S05]  /*16a80*/  LOP3.LUT R2, R19, R240, R46, 0x96, !PT ;  /* 0x000000f013027212 */ /* 0x000fca00078e962e */
[----:B------:R-:W-:-:S05]  /*16a90*/  IMAD.WIDE.U32 R2, R2, -0x2daee0ad, RZ ;  /* 0xd2511f5302027825 */ /* 0x000fca00078e00ff */
[----:B------:R-:W-:Y:S02]  /*16aa0*/  LOP3.LUT R0, R3, R241, R236, 0x96, !PT ;  /* 0x000000f103007212 */ /* 0x000fe400078e96ec */
[----:B------:R-:W-:Y:S02]  /*16ab0*/  LOP3.LUT R3, R133, R239, R18, 0x96, !PT ;  /* 0x000000ef85037212 */ /* 0x000fe400078e9612 */
[----:B------:R-:W-:-:S03]  /*16ac0*/  F2FP.PACK_AB R16, R4, R7 ;  /* 0x000000070410723e */ /* 0x000fc600000000ff */
[----:B------:R-:W-:Y:S01]  /*16ad0*/  IMAD.WIDE.U32 R4, R3, -0x2daee0ad, RZ ;  /* 0xd2511f5303047825 */ /* 0x000fe200078e00ff */
[----:B------:R-:W-:-:S03]  /*16ae0*/  F2FP.PACK_AB R12, R8, R12 ;  /* 0x0000000c080c723e */ /* 0x000fc600000000ff */
[----:B------:R-:W-:Y:S01]  /*16af0*/  IMAD.WIDE.U32 R8, R0, -0x326172a9, RZ ;  /* 0xcd9e8d5700087825 */ /* 0x000fe200078e00ff */
[----:B------:R-:W-:-:S03]  /*16b00*/  LOP3.LUT R0, R5, R242, R2, 0x96, !PT ;  /* 0x000000f205007212 */ /* 0x000fc600078e9602 */
[----:B------:R-:W-:Y:S02]  /*16b10*/  IMAD.MOV.U32 R5, RZ, RZ, R6 ;  /* 0x000000ffff057224 */ /* 0x000fe400078e0006 */
[----:B------:R-:W-:Y:S01]  /*16b20*/  IMAD.WIDE.U32 R6, R0, -0x326172a9, RZ ;  /* 0xcd9e8d5700067825 */ /* 0x000fe200078e00ff */
[----:B------:R-:W-:-:S04]  /*16b30*/  LOP3.LUT R3, R9, R233, R132, 0x96, !PT ;  /* 0x000000e909037212 */ /* 0x000fc800078e9684 */
[----:B------:R-:W-:Y:S01]  /*16b40*/  LOP3.LUT R0, R7, R249, R8, 0x96, !PT ;  /* 0x000000f907007212 */ /* 0x000fe200078e9608 */
[----:B------:R-:W-:-:S04]  /*16b50*/  IMAD.WIDE.U32 R2, R3, -0x2daee0ad, RZ ;  /* 0xd2511f5303027825 */ /* 0x000fc800078e00ff */
[----:B------:R-:W-:Y:S01]  /*16b60*/  IMAD.WIDE.U32 R8, R0, -0x2daee0ad, RZ ;  /* 0xd2511f5300087825 */ /* 0x000fe200078e00ff */
[----:B------:R-:W-:-:S04]  /*16b70*/  LOP3.LUT R3, R3, R251, R4, 0x96, !PT ;  /* 0x000000fb03037212 */ /* 0x000fc800078e9604 */
[----:B------:R-:W-:Y:S01]  /*16b80*/  LOP3.LUT R2, R9, R243, R2, 0x96, !PT ;  /* 0x000000f309027212 */ /* 0x000fe200078e9602 */
[----:B------:R-:W-:Y:S02]  /*16b90*/  IMAD.MOV.U32 R9, RZ, RZ, R5 ;  /* 0x000000ffff097224 */ /* 0x000fe400078e0005 */
[----:B------:R-:W-:-:S04]  /*16ba0*/  IMAD.WIDE.U32 R4, R3, -0x326172a9, RZ ;  /* 0xcd9e8d5703047825 */ /* 0x000fc800078e00ff */
[----:B------:R-:W-:Y:S01]  /*16bb0*/  IMAD.WIDE.U32 R2, R2, -0x326172a9, RZ ;  /* 0xcd9e8d5702027825 */ /* 0x000fe200078e00ff */
[----:B------:R-:W-:-:S04]  /*16bc0*/  @!P5 HADD2 R75, -R128.H0_H0, -RZ.H0_H0 ;  /* 0xa00000ff804bd230 */ /* 0x000fc80000000900 */
[----:B------:R-:W-:Y:S01]  /*16bd0*/  LOP3.LUT R0, R3, R177, R4, 0x96, !PT ;  /* 0x000000b103007212 */ /* 0x000fe200078e9604 */
[----:B------:R-:W-:Y:S02]  /*16be0*/  IMAD.MOV.U32 R164, RZ, RZ, R162 ;  /* 0x000000ffffa47224 */ /* 0x000fe400078e00a2 */
[----:B------:R-:W-:Y:S01]  /*16bf0*/  IMAD.MOV.U32 R162, RZ, RZ, R190 ;  /* 0x000000ffffa27224 */ /* 0x000fe200078e00be */
[----:B------:R-:W-:Y:S02]  /*16c00*/  LOP3.LUT R4, R0, 0xff, RZ, 0xc0, !PT ;  /* 0x000000ff00047812 */ /* 0x000fe400078ec0ff */
[----:B------:R-:W-:Y:S02]  /*16c10*/  PRMT R190, R128, 0x5410, R126 ;  /* 0x0000541080be7816 */ /* 0x000fe4000000007e */
[----:B------:R-:W-:Y:S02]  /*16c20*/  @!P5 PRMT R128, R75, 0x5410, RZ ;  /* 0x000054104b80d816 */ /* 0x000fe400000000ff */
[----:B------:R-:W-:-:S02]  /*16c30*/  ISETP.GE.U32.AND P5, PT, R191, R4, PT ;  /* 0x00000004bf00720c */ /* 0x000fc40003fa6070 */
[----:B------:R-:W-:Y:S01]  /*16c40*/  LOP3.LUT R4, R0, 0xffff, RZ, 0xc0, !PT ;  /* 0x0000ffff00047812 */ /* 0x000fe200078ec0ff */
[----:B------:R-:W-:-:S03]  /*16c50*/  @!P4 HADD2 R74, -R126.H0_H0, -RZ.H0_H0 ;  /* 0xa00000ff7e4ac230 */ /* 0x000fc60000000900 */
[----:B------:R-:W-:Y:S01]  /*16c60*/  SHF.R.U32.HI R4, RZ, 0x8, R4 ;  /* 0x00000008ff047819 */ /* 0x000fe20000011604 */
[----:B------:R-:W-:Y:S02]  /*16c70*/  IMAD.MOV.U32 R7, RZ, RZ, R15 ;  /* 0x000000ffff077224 */ /* 0x000fe400078e000f */
[----:B------:R1:W2:Y:S01]  /*16c80*/  MUFU.EX2 R15, R204 ;  /* 0x000000cc000f7308 */ /* 0x0002a20000000800 */
[----:B------:R-:W-:Y:S01]  /*16c90*/  LOP3.LUT R4, R4, 0xffff, RZ, 0xc0, !PT ;  /* 0x0000ffff04047812 */ /* 0x000fe200078ec0ff */
[----:B------:R-:W-:Y:S01]  /*16ca0*/  @!P3 HADD2 R79, -R125.H0_H0, -RZ.H0_H0 ;  /* 0xa00000ff7d4fb230 */ /* 0x000fe20000000900 */
[----:B------:R-:W-:Y:S02]  /*16cb0*/  @!P4 PRMT R126, R74, 0x5410, RZ ;  /* 0x000054104a7ec816 */ /* 0x000fe400000000ff */
[----:B------:R-:W-:Y:S02]  /*16cc0*/  ISETP.GE.U32.AND P4, PT, R191, R4, PT ;  /* 0x00000004bf00720c */ /* 0x000fe40003f86070 */
[----:B------:R-:W-:Y:S01]  /*16cd0*/  SHF.R.U32.HI R4, RZ, 0x10, R0 ;  /* 0x00000010ff047819 */ /* 0x000fe20000011600 */
[----:B------:R-:W-:Y:S01]  /*16ce0*/  IMAD.MOV.U32 R51, RZ, RZ, R138 ;  /* 0x000000ffff337224 */ /* 0x000fe200078e008a */
[----:B------:R-:W-:Y:S01]  /*16cf0*/  SHF.R.U32.HI R0, RZ, 0x18, R0 ;  /* 0x00000018ff007819 */ /* 0x000fe20000011600 */
[----:B------:R-:W-:Y:S01]  /*16d00*/  @!P2 HADD2 R78, -R122.H0_H0, -RZ.H0_H0 ;  /* 0xa00000ff7a4ea230 */ /* 0x000fe20000000900 */
[----:B------:R-:W-:Y:S01]  /*16d10*/  PRMT R138, R125, 0x5410, R122 ;  /* 0x000054107d8a7816 */ /* 0x000fe2000000007a */
[----:B-1----:R-:W-:-:S02]  /*16d20*/  IMAD.MOV.U32 R204, RZ, RZ, R9 ;  /* 0x000000ffffcc7224 */ /* 0x002fc400078e0009 */
[----:B------:R1:W3:Y:S01]  /*16d30*/  MUFU.EX2 R9, R205 ;  /* 0x000000cd00097308 */ /* 0x0002e20000000800 */
[----:B------:R-:W-:Y:S01]  /*16d40*/  @!P1 HADD2 R77, -R120.H0_H0, -RZ.H0_H0 ;  /* 0xa00000ff784d9230 */ /* 0x000fe20000000900 */
[----:B------:R-:W-:Y:S02]  /*16d50*/  @!P3 PRMT R125, R79, 0x5410, RZ ;  /* 0x000054104f7db816 */ /* 0x000fe400000000ff */
[----:B------:R-:W-:Y:S02]  /*16d60*/  LOP3.LUT R6, R5, R245, R6, 0x96, !PT ;  /* 0x000000f505067212 */ /* 0x000fe400078e9606 */
[----:B------:R-:W-:Y:S02]  /*16d70*/  LOP3.LUT R4, R4, 0xff, RZ, 0xc0, !PT ;  /* 0x000000ff04047812 */ /* 0x000fe400078ec0ff */
[----:B------:R-:W-:Y:S01]  /*16d80*/  ISETP.GE.U32.AND P3, PT, R191, R0, PT ;  /* 0x00000000bf00720c */ /* 0x000fe20003f66070 */
[----:B------:R-:W-:Y:S01]  /*16d90*/  MUFU.EX2 R5, R107 ;  /* 0x0000006b00057308 */ /* 0x000fe20000000800 */
[----:B------:R-:W-:Y:S01]  /*16da0*/  LOP3.LUT R0, R2, 0xff, RZ, 0xc0, !PT ;  /* 0x000000ff02007812 */ /* 0x000fe200078ec0ff */
[----:B-1----:R-:W-:-:S06]  /*16db0*/  IMAD.MOV.U32 R205, RZ, RZ, R14 ;  /* 0x000000ffffcd7224 */ /* 0x002fcc00078e000e */
[----:B------:R-:W1:Y:S01]  /*16dc0*/  MUFU.EX2 R14, R106 ;  /* 0x0000006a000e7308 */ /* 0x000e620000000800 */
[----:B------:R-:W-:Y:S02]  /*16dd0*/  @!P2 PRMT R122, R78, 0x5410, RZ ;  /* 0x000054104e7aa816 */ /* 0x000fe400000000ff */
[----:B------:R-:W-:Y:S02]  /*16de0*/  PRMT R137, R120, 0x5410, R118 ;  /* 0x0000541078897816 */ /* 0x000fe40000000076 */
[----:B------:R-:W-:Y:S02]  /*16df0*/  @!P1 PRMT R120, R77, 0x5410, RZ ;  /* 0x000054104d789816 */ /* 0x000fe400000000ff */
[C---:B------:R-:W-:Y:S01]  /*16e00*/  ISETP.GE.U32.AND P2, PT, R191.reuse, R4, PT ;  /* 0x00000004bf00720c */ /* 0x040fe20003f46070 */
[----:B------:R-:W-:Y:S01]  /*16e10*/  @!P0 HADD2 R76, -R118.H0_H0, -RZ.H0_H0 ;  /* 0xa00000ff764c8230 */ /* 0x000fe20000000900 */
[----:B------:R-:W-:Y:S02]  /*16e20*/  ISETP.GE.U32.AND P1, PT, R191, R0, PT ;  /* 0x00000000bf00720c */ /* 0x000fe40003f26070 */
[----:B------:R-:W-:-:S02]  /*16e30*/  LOP3.LUT R4, R2, 0xffff, RZ, 0xc0, !PT ;  /* 0x0000ffff02047812 */ /* 0x000fc400078ec0ff */
[--C-:B------:R-:W-:Y:S02]  /*16e40*/  SHF.R.U32.HI R0, RZ, 0x18, R2.reuse ;  /* 0x00000018ff007819 */ /* 0x100fe40000011602 */
[----:B------:R-:W-:Y:S01]  /*16e50*/  SHF.R.U32.HI R3, RZ, 0x10, R2 ;  /* 0x00000010ff037819 */ /* 0x000fe20000011602 */
[----:B--2---:R-:W-:Y:S02]  /*16e60*/  FADD.FTZ R2, R15, R11 ;  /* 0x0000000b0f027221 */ /* 0x004fe40000010000 */
[----:B------:R-:W-:Y:S01]  /*16e70*/  IMAD.MOV.U32 R11, RZ, RZ, R7 ;  /* 0x000000ffff0b7224 */ /* 0x000fe200078e0007 */
[----:B------:R-:W-:Y:S01]  /*16e80*/  @!P0 PRMT R118, R76, 0x5410, RZ ;  /* 0x000054104c768816 */ /* 0x000fe200000000ff */
[----:B---3--:R-:W-:Y:S01]  /*16e90*/  FADD.FTZ R7, R9, R2 ;  /* 0x0000000209077221 */ /* 0x008fe20000010000 */
[----:B------:R-:W-:Y:S01]  /*16ea0*/  ISETP.GE.U32.AND P0, PT, R191, R0, PT ;  /* 0x00000000bf00720c */ /* 0x000fe20003f06070 */
[----:B-1----:R-:W-:Y:S01]  /*16eb0*/  FADD.FTZ R0, R14, R10 ;  /* 0x0000000a0e007221 */ /* 0x002fe20000010000 */
[----:B------:R-:W-:Y:S01]  /*16ec0*/  F2FP.PACK_AB R9, R9, R15 ;  /* 0x0000000f0909723e */ /* 0x000fe200000000ff */
[----:B------:R-:W-:Y:S01]  /*16ed0*/  IMAD.MOV.U32 R15, RZ, RZ, R11 ;  /* 0x000000ffff0f7224 */ /* 0x000fe200078e000b */
[----:B------:R-:W-:Y:S01]  /*16ee0*/  F2FP.PACK_AB R10, R5, R14 ;  /* 0x0000000e050a723e */ /* 0x000fe200000000ff */
[----:B------:R-:W-:-:S02]  /*16ef0*/  IMAD.MOV.U32 R2, RZ, RZ, R169 ;  /* 0x000000ffff027224 */ /* 0x000fc400078e00a9 */
[----:B------:R-:W-:Y:S01]  /*16f00*/  FADD.FTZ R11, R5, R0 ;  /* 0x00000000050b7221 */ /* 0x000fe20000010000 */
[----:B------:R1:W2:Y:S01]  /*16f10*/  LDL.LU R169, [R1+0x400] ;  /* 0x0004000001a97983 */ /* 0x0002a20000300800 */
[----:B------:R-:W-:Y:S01]  /*16f20*/  IMAD.MOV.U32 R5, RZ, RZ, R15 ;  /* 0x000000ffff057224 */ /* 0x000fe200078e000f */
[C---:B------:R-:W-:Y:S02]  /*16f30*/  PRMT R115, R13.reuse, 0x7610, R115 ;  /* 0x000076100d737816 */ /* 0x040fe40000000073 */
[----:B------:R-:W3:Y:S01]  /*16f40*/  LDL.LU R15, [R1+0xa0] ;  /* 0x0000a000010f7983 */ /* 0x000ee20000300800 */
[----:B------:R-:W-:Y:S01]  /*16f50*/  PRMT R114, R13, 0x7632, R114 ;  /* 0x000076320d727816 */ /* 0x000fe20000000072 */
[----:B------:R-:W-:Y:S01]  /*16f60*/  IMAD.MOV.U32 R14, RZ, RZ, R2 ;  /* 0x000000ffff0e7224 */ /* 0x000fe200078e0002 */
[----:B------:R-:W-:Y:S01]  /*16f70*/  @!P5 HADD2 R94, -R115.H0_H0, -RZ.H0_H0 ;  /* 0xa00000ff735ed230 */ /* 0x000fe20000000900 */
[----:B------:R-:W-:Y:S01]  /*16f80*/  LOP3.LUT R0, R3, 0xff, RZ, 0xc0, !PT ;  /* 0x000000ff03007812 */ /* 0x000fe200078ec0ff */
[----:B------:R-:W-:Y:S01]  /*16f90*/  IMAD.WIDE.U32 R2, R6, -0x2daee0ad, RZ ;  /* 0xd2511f5306027825 */ /* 0x000fe200078e00ff */
[----:B------:R-:W-:-:S02]  /*16fa0*/  PRMT R113, R12, 0x7632, R113 ;  /* 0x000076320c717816 */ /* 0x000fc40000000071 */
[----:B------:R-:W-:Y:S01]  /*16fb0*/  PRMT R112, R12, 0x7610, R112 ;  /* 0x000076100c707816 */ /* 0x000fe20000000070 */
[----:B------:R-:W-:Y:S01]  /*16fc0*/  IMAD.MOV.U32 R13, RZ, RZ, R161 ;  /* 0x000000ffff0d7224 */ /* 0x000fe200078e00a1 */
[----:B------:R-:W-:Y:S01]  /*16fd0*/  PRMT R161, R115, 0x5410, R114 ;  /* 0x0000541073a17816 */ /* 0x000fe20000000072 */
[----:B------:R-:W-:Y:S01]  /*16fe0*/  IMAD.MOV.U32 R12, RZ, RZ, R5 ;  /* 0x000000ffff0c7224 */ /* 0x000fe200078e0005 */
[----:B------:R-:W-:Y:S01]  /*16ff0*/  @!P5 PRMT R115, R94, 0x5410, RZ ;  /* 0x000054105e73d816 */ /* 0x000fe200000000ff */
[----:B------:R-:W-:Y:S01]  /*17000*/  @!P3 HADD2 R97, -R113.H0_H0, -RZ.H0_H0 ;  /* 0xa00000ff7161b230 */ /* 0x000fe20000000900 */
[----:B------:R-:W-:Y:S02]  /*17010*/  ISETP.GE.U32.AND P5, PT, R191, R0, PT ;  /* 0x00000000bf00720c */ /* 0x000fe40003fa6070 */
[----:B------:R-:W-:Y:S02]  /*17020*/  LOP3.LUT R0, R3, R173, R8, 0x96, !PT ;  /* 0x000000ad03007212 */ /* 0x000fe400078e9608 */
[----:B------:R-:W-:-:S02]  /*17030*/  SHF.R.U32.HI R4, RZ, 0x8, R4 ;  /* 0x00000008ff047819 */ /* 0x000fc40000011604 */
[C---:B------:R-:W-:Y:S02]  /*17040*/  LOP3.LUT R5, R2.reuse, 0xff, RZ, 0xc0, !PT ;  /* 0x000000ff02057812 */ /* 0x040fe400078ec0ff */
[----:B------:R-:W-:Y:S02]  /*17050*/  LOP3.LUT R8, R2, 0xffff, RZ, 0xc0, !PT ;  /* 0x0000ffff02087812 */ /* 0x000fe400078ec0ff */
[C---:B------:R-:W-:Y:S02]  /*17060*/  PRMT R111, R17.reuse, 0x7610, R111 ;  /* 0x00007610116f7816 */ /* 0x040fe4000000006f */
[----:B------:R-:W-:Y:S01]  /*17070*/  PRMT R110, R17, 0x7632, R110 ;  /* 0x00007632116e7816 */ /* 0x000fe2000000006e */
[----:B------:R-:W-:Y:S01]  /*17080*/  IMAD.MOV.U32 R17, RZ, RZ, R12 ;  /* 0x000000ffff117224 */ /* 0x000fe200078e000c */
[--C-:B------:R-:W-:Y:S01]  /*17090*/  SHF.R.U32.HI R6, RZ, 0x10, R2.reuse ;  /* 0x00000010ff067819 */ /* 0x100fe20000011602 */
[----:B------:R4:W-:Y:S01]  /*170a0*/  MUFU.EX2 R12, R168 ;  /* 0x000000a8000c7308 */ /* 0x0009e20000000800 */
[----:B------:R-:W-:Y:S01]  /*170b0*/  SHF.R.U32.HI R3, RZ, 0x18, R2 ;  /* 0x00000018ff037819 */ /* 0x000fe20000011602 */
[----:B------:R-:W-:Y:S01]  /*170c0*/  IMAD.MOV.U32 R2, RZ, RZ, R199 ;  /* 0x000000ffff027224 */ /* 0x000fe200078e00c7 */
[----:B------:R-:W-:Y:S01]  /*170d0*/  @!P4 HADD2 R95, -R114.H0_H0, -RZ.H0_H0 ;  /* 0xa00000ff725fc230 */ /* 0x000fe20000000900 */
[----:B------:R-:W-:-:S02]  /*170e0*/  PRMT R199, R112, 0x5410, R113 ;  /* 0x0000541070c77816 */ /* 0x000fc40000000071 */
[----:B------:R-:W-:Y:S02]  /*170f0*/  LOP3.LUT R4, R4, 0xffff, RZ, 0xc0, !PT ;  /* 0x0000ffff04047812 */ /* 0x000fe400078ec0ff */
[----:B------:R-:W-:Y:S02]  /*17100*/  @!P3 PRMT R113, R97, 0x5410, RZ ;  /* 0x000054106171b816 */ /* 0x000fe400000000ff */
[C---:B------:R-:W-:Y:S02]  /*17110*/  PRMT R109, R16.reuse, 0x7632, R109 ;  /* 0x00007632106d7816 */ /* 0x040fe4000000006d */
[----:B------:R-:W-:Y:S02]  /*17120*/  PRMT R108, R16, 0x7610, R108 ;  /* 0x00007610106c7816 */ /* 0x000fe4000000006c */
[----:B------:R-:W-:Y:S01]  /*17130*/  ISETP.GE.U32.AND P3, PT, R191, R5, PT ;  /* 0x00000005bf00720c */ /* 0x000fe20003f66070 */
[----:B----4-:R1:W4:Y:S01]  /*17140*/  LDL.LU R168, [R1+0x3fc] ;  /* 0x0003fc0001a87983 */ /* 0x0103220000300800 */
[----:B------:R1:W-:Y:S01]  /*17150*/  MUFU.EX2 R16, R166 ;  /* 0x000000a600107308 */ /* 0x0003e20000000800 */
[----:B------:R-:W-:-:S02]  /*17160*/  @!P4 PRMT R114, R95, 0x5410, RZ ;  /* 0x000054105f72c816 */ /* 0x000fc400000000ff */
[----:B------:R-:W-:-:S05]  /*17170*/  ISETP.GE.U32.AND P4, PT, R191, R4, PT ;  /* 0x00000004bf00720c */ /* 0x000fca0003f86070 */
[----:B------:R1:W1:Y:S02]  /*17180*/  MUFU.EX2 R5, R213 ;  /* 0x000000d500057308 */ /* 0x0002640000000800 */
[----:B-1----:R1:W4:Y:S06]  /*17190*/  LDL.LU R166, [R1+0x3f8] ;  /* 0x0003f80001a67983 */ /* 0x00232c0000300800 */
[----:B------:R-:W1:Y:S01]  /*171a0*/  MUFU.EX2 R4, R214 ;  /* 0x000000d600047308 */ /* 0x000e620000000800 */
[----:B------:R-:W-:Y:S01]  /*171b0*/  IMAD.MOV.U32 R213, RZ, RZ, R2 ;  /* 0x000000ffffd57224 */ /* 0x000fe200078e0002 */
[----:B------:R-:W-:Y:S01]  /*171c0*/  LOP3.LUT R2, R0, 0xffff, RZ, 0xc0, !PT ;  /* 0x0000ffff00027812 */ /* 0x000fe200078ec0ff */
[----:B------:R-:W-:-:S03]  /*171d0*/  @!P2 HADD2 R100, -R112.H0_H0, -RZ.H0_H0 ;  /* 0xa00000ff7064a230 */ /* 0x000fc60000000900 */
[----:B------:R-:W-:-:S04]  /*171e0*/  SHF.R.U32.HI R2, RZ, 0x8, R2 ;  /* 0x00000008ff027819 */ /* 0x000fc80000011602 */
[----:B------:R-:W-:Y:S02]  /*171f0*/  LOP3.LUT R2, R2, 0xffff, RZ, 0xc0, !PT ;  /* 0x0000ffff02027812 */ /* 0x000fe400078ec0ff */
[----:B------:R-:W-:Y:S02]  /*17200*/  @!P2 PRMT R112, R100, 0x5410, RZ ;  /* 0x000054106470a816 */ /* 0x000fe400000000ff */
[----:B------:R-:W-:Y:S01]  /*17210*/  ISETP.GE.U32.AND P2, PT, R191, R2, PT ;  /* 0x00000002bf00720c */ /* 0x000fe20003f46070 */
[----:B------:R-:W-:Y:S01]  /*17220*/  FADD.FTZ R2, R5, R7 ;  /* 0x0000000705027221 */ /* 0x000fe20000010000 */
[----:B------:R-:W-:-:S03]  /*17230*/  @!P1 HADD2 R102, -R111.H0_H0, -RZ.H0_H0 ;  /* 0xa00000ff6f669230 */ /* 0x000fc60000000900 */
[----:B-1----:R-:W-:Y:S01]  /*17240*/  FADD.FTZ R7, R4, R2 ;  /* 0x0000000204077221 */ /* 0x002fe20000010000 */
[----:B------:R-:W-:Y:S01]  /*17250*/  LOP3.LUT R2, R0, 0xff, RZ, 0xc0, !PT ;  /* 0x000000ff00027812 */ /* 0x000fe200078ec0ff */
[----:B------:R-:W-:Y:S01]  /*17260*/  @!P4 HADD2 R103, -R110.H0_H0, -RZ.H0_H0 ;  /* 0xa00000ff6e67c230 */ /* 0x000fe20000000900 */
[----:B------:R-:W-:Y:S02]  /*17270*/  PRMT R214, R111, 0x5410, R110 ;  /* 0x000054106fd67816 */ /* 0x000fe4000000006e */
[----:B------:R-:W-:Y:S02]  /*17280*/  @!P1 PRMT R111, R102, 0x5410, RZ ;  /* 0x00005410666f9816 */ /* 0x000fe400000000ff */
[----:B------:R-:W-:Y:S02]  /*17290*/  ISETP.GE.U32.AND P1, PT, R191, R2, PT ;  /* 0x00000002bf00720c */ /* 0x000fe40003f26070 */
[----:B------:R-:W-:Y:S02]  /*172a0*/  SHF.R.U32.HI R2, RZ, 0x18, R0 ;  /* 0x00000018ff027819 */ /* 0x000fe40000011600 */
[----:B------:R-:W-:-:S02]  /*172b0*/  @!P4 PRMT R110, R103, 0x5410, RZ ;  /* 0x00005410676ec816 */ /* 0x000fc400000000ff */
[----:B------:R-:W-:Y:S01]  /*172c0*/  ISETP.GE.U32.AND P4, PT, R191, R2, PT ;  /* 0x00000002bf00720c */ /* 0x000fe20003f86070 */
[----:B------:R-:W-:Y:S02]  /*172d0*/  IMAD.MOV.U32 R2, RZ, RZ, R14 ;  /* 0x000000ffff027224 */ /* 0x000fe400078e000e */
[----:B------:R1:W-:Y:S02]  /*172e0*/  MUFU.EX2 R14, R165 ;  /* 0x000000a5000e7308 */ /* 0x0003e40000000800 */
[----:B-1----:R1:W4:Y:S01]  /*172f0*/  LDL.LU R165, [R1+0x3f4] ;  /* 0x0003f40001a57983 */ /* 0x0023220000300800 */
[----:B------:R-:W-:Y:S01]  /*17300*/  SHF.R.U32.HI R0, RZ, 0x10, R0 ;  /* 0x00000010ff007819 */ /* 0x000fe20000011600 */
[----:B------:R-:W-:Y:S01]  /*17310*/  @!P5 HADD2 R105, -R108.H0_H0, -RZ.H0_H0 ;  /* 0xa00000ff6c69d230 */ /* 0x000fe20000000900 */
[----:B------:R-:W-:Y:S01]  /*17320*/  PRMT R107, R9, 0x7610, R107 ;  /* 0x00007610096b7816 */ /* 0x000fe2000000006b */
[----:B------:R-:W-:Y:S01]  /*17330*/  @!P0 HADD2 R104, -R109.H0_H0, -RZ.H0_H0 ;  /* 0xa00000ff6d688230 */ /* 0x000fe20000000900 */
[----:B------:R-:W-:Y:S01]  /*17340*/  F2FP.PACK_AB R4, R4, R5 ;  /* 0x000000050404723e */ /* 0x000fe200000000ff */
[----:B------:R-:W-:Y:S01]  /*17350*/  IMAD.MOV.U32 R5, RZ, RZ, R213 ;  /* 0x000000ffff057224 */ /* 0x000fe200078e00d5 */
[----:B------:R-:W-:Y:S01]  /*17360*/  LOP3.LUT R0, R0, 0xff, RZ, 0xc0, !PT ;  /* 0x000000ff00007812 */ /* 0x000fe200078ec0ff */
[----:B------:R-:W-:Y:S01]  /*17370*/  @!P1 HADD2 R153, -R107.H0_H0, -RZ.H0_H0 ;  /* 0xa00000ff6b999230 */ /* 0x000fe20000000900 */
[----:B------:R-:W-:-:S02]  /*17380*/  PRMT R213, R108, 0x5410, R109 ;  /* 0x000054106cd57816 */ /* 0x000fc4000000006d */
[----:B------:R-:W-:Y:S02]  /*17390*/  @!P5 PRMT R108, R105, 0x5410, RZ ;  /* 0x00005410696cd816 */ /* 0x000fe400000000ff */
[----:B------:R-:W-:Y:S02]  /*173a0*/  PRMT R106, R9, 0x7632, R106 ;  /* 0x00007632096a7816 */ /* 0x000fe4000000006a */
[C---:B------:R-:W-:Y:S02]  /*173b0*/  ISETP.GE.U32.AND P5, PT, R191.reuse, R0, PT ;  /* 0x00000000bf00720c */ /* 0x040fe40003fa6070 */
[----:B------:R-:W-:Y:S01]  /*173c0*/  LOP3.LUT R0, R6, 0xff, RZ, 0xc0, !PT ;  /* 0x000000ff06007812 */ /* 0x000fe200078ec0ff */
[----:B------:R-:W-:Y:S01]  /*173d0*/  IMAD.MOV.U32 R6, RZ, RZ, R197 ;  /* 0x000000ffff067224 */ /* 0x000fe200078e00c5 */
[----:B------:R-:W-:Y:S01]  /*173e0*/  @!P0 PRMT R109, R104, 0x5410, RZ ;  /* 0x00005410686d8816 */ /* 0x000fe200000000ff */
[----:B------:R-:W-:Y:S01]  /*173f0*/  @!P2 HADD2 R152, -R106.H0_H0, -RZ.H0_H0 ;  /* 0xa00000ff6a98a230 */ /* 0x000fe20000000900 */
[----:B------:R-:W-:-:S02]  /*17400*/  ISETP.GE.U32.AND P0, PT, R191, R3, PT ;  /* 0x00000003bf00720c */ /* 0x000fc40003f06070 */
[----:B------:R-:W-:Y:S01]  /*17410*/  PRMT R197, R107, 0x5410, R106 ;  /* 0x000054106bc57816 */ /* 0x000fe2000000006a */
[----:B------:R-:W1:Y:S01]  /*17420*/  MUFU.EX2 R3, R193 ;  /* 0x000000c100037308 */ /* 0x000e620000000800 */
[----:B------:R-:W-:Y:S02]  /*17430*/  @!P1 PRMT R107, R153, 0x5410, RZ ;  /* 0x00005410996b9816 */ /* 0x000fe400000000ff */
[----:B------:R-:W-:Y:S01]  /*17440*/  ISETP.GE.U32.AND P1, PT, R191, R0, PT ;  /* 0x00000000bf00720c */ /* 0x000fe20003f26070 */
[----:B------:R-:W-:Y:S01]  /*17450*/  IMAD.MOV.U32 R0, RZ, RZ, R196 ;  /* 0x000000ffff007224 */ /* 0x000fe200078e00c4 */
[----:B------:R-:W-:Y:S01]  /*17460*/  @!P2 PRMT R106, R152, 0x5410, RZ ;  /* 0x00005410986aa816 */ /* 0x000fe200000000ff */
[----:B------:R-:W-:Y:S02]  /*17470*/  IMAD.MOV.U32 R9, RZ, RZ, R2 ;  /* 0x000000ffff097224 */ /* 0x000fe400078e0002 */
[----:B------:R-:W1:Y:S01]  /*17480*/  MUFU.EX2 R2, R195 ;  /* 0x000000c300027308 */ /* 0x000e620000000800 */
[----:B------:R-:W-:Y:S01]  /*17490*/  IMAD.MOV.U32 R152, RZ, RZ, R0 ;  /* 0x000000ffff987224 */ /* 0x000fe200078e0000 */
[----:B------:R-:W-:-:S02]  /*174a0*/  SHF.R.U32.HI R0, RZ, 0x8, R8 ;  /* 0x00000008ff007819 */ /* 0x000fc40000011608 */
[----:B------:R-:W-:Y:S02]  /*174b0*/  PRMT R104, R10, 0x7632, R104 ;  /* 0x000076320a687816 */ /* 0x000fe40000000068 */
[----:B------:R-:W-:Y:S02]  /*174c0*/  LOP3.LUT R0, R0, 0xffff, RZ, 0xc0, !PT ;  /* 0x0000ffff00007812 */ /* 0x000fe400078ec0ff */
[----:B------:R1:W-:Y:S01]  /*174d0*/  MUFU.EX2 R8, R223 ;  /* 0x000000df00087308 */ /* 0x0003e20000000800 */
[----:B------:R-:W-:Y:S01]  /*174e0*/  PRMT R105, R10, 0x7610, R105 ;  /* 0x000076100a697816 */ /* 0x000fe20000000069 */
[----:B------:R-:W-:Y:S01]  /*174f0*/  @!P4 HADD2 R154, -R104.H0_H0, -RZ.H0_H0 ;  /* 0xa00000ff689ac230 */ /* 0x000fe20000000900 */
[----:B------:R-:W-:Y:S01]  /*17500*/  ISETP.GE.U32.AND P2, PT, R191, R0, PT ;  /* 0x00000000bf00720c */ /* 0x000fe20003f46070 */
[----:B-1----:R-:W-:Y:S02]  /*17510*/  FADD.FTZ R0, R3, R11 ;  /* 0x0000000b03007221 */ /* 0x002fe40000010000 */
[----:B------:R-:W-:Y:S01]  /*17520*/  IMAD.MOV.U32 R11, RZ, RZ, R192 ;  /* 0x000000ffff0b7224 */ /* 0x000fe200078e00c0 */
[----:B------:R-:W-:-:S02]  /*17530*/  PRMT R192, R105, 0x5410, R104 ;  /* 0x0000541069c07816 */ /* 0x000fc40000000068 */
[----:B------:R-:W-:Y:S01]  /*17540*/  @!P4 PRMT R104, R154, 0x5410, RZ ;  /* 0x000054109a68c816 */ /* 0x000fe200000000ff */
[----:B------:R-:W-:Y:S01]  /*17550*/  IMAD.MOV.U32 R154, RZ, RZ, R13 ;  /* 0x000000ffff9a7224 */ /* 0x000fe200078e000d */
[----:B------:R-:W-:Y:S01]  /*17560*/  PRMT R223, R200, 0x7610, R223 ;  /* 0x00007610c8df7816 */ /* 0x000fe200000000df */
[----:B------:R-:W-:-:S03]  /*17570*/  FADD.FTZ R13, R2, R0 ;  /* 0x00000000020d7221 */ /* 0x000fc60000010000 */
[----:B------:R-:W-:Y:S01]  /*17580*/  PRMT R10, R223, 0x7610, R10 ;  /* 0x00007610df0a7816 */ /* 0x000fe2000000000a */
[----:B------:R-:W-:Y:S02]  /*17590*/  IMAD.MOV.U32 R223, RZ, RZ, R6 ;  /* 0x000000ffffdf7224 */ /* 0x000fe400078e0006 */
[----:B------:R-:W-:Y:S01]  /*175a0*/  MUFU.EX2 R6, R171 ;  /* 0x000000ab00067308 */ /* 0x000fe20000000800 */
[----:B------:R-:W-:Y:S01]  /*175b0*/  F2FP.PACK_AB R0, R2, R3 ;  /* 0x000000030200723e */ /* 0x000fe200000000ff */
[----:B------:R-:W-:Y:S01]  /*175c0*/  IMAD.MOV.U32 R2, RZ, RZ, R5 ;  /* 0x000000ffff027224 */ /* 0x000fe200078e0005 */
[----:B------:R-:W-:-:S05]  /*175d0*/  PRMT R103, R4, 0x7610, R103 ;  /* 0x0000761004677816 */ /* 0x000fca0000000067 */
[----:B------:R1:W1:Y:S01]  /*175e0*/  MUFU.EX2 R5, R176 ;  /* 0x000000b000057308 */ /* 0x0002620000000800 */
[----:B------:R-:W-:Y:S01]  /*175f0*/  PRMT R102, R4, 0x7632, R102 ;  /* 0x0000763204667816 */ /* 0x000fe20000000066 */
[----:B------:R-:W-:Y:S01]  /*17600*/  IMAD.MOV.U32 R3, RZ, RZ, R199 ;  /* 0x000000ffff037224 */ /* 0x000fe200078e00c7 */
[C---:B------:R-:W-:Y:S02]  /*17610*/  PRMT R101, R0.reuse, 0x7610, R101 ;  /* 0x0000761000657816 */ /* 0x040fe40000000065 */
[----:B------:R-:W-:-:S03]  /*17620*/  PRMT R100, R0, 0x7632, R100 ;  /* 0x0000763200647816 */ /* 0x000fc60000000064 */
[----:B------:R1:W-:Y:S02]  /*17630*/  MUFU.EX2 R4, R179 ;  /* 0x000000b300047308 */ /* 0x0003e40000000800 */
[----:B-1----:R-:W-:-:S06]  /*17640*/  IMAD.MOV.U32 R176, RZ, RZ, R3 ;  /* 0x000000ffffb07224 */ /* 0x002fcc00078e0003 */
[----:B------:R-:W1:Y:S01]  /*17650*/  MUFU.EX2 R3, R178 ;  /* 0x000000b200037308 */ /* 0x000e620000000800 */
[----:B------:R-:W-:Y:S01]  /*17660*/  IMAD.MOV.U32 R179, RZ, RZ, R164 ;  /* 0x000000ffffb37224 */ /* 0x000fe200078e00a4 */
[----:B------:R-:W-:Y:S02]  /*17670*/  PRMT R164, R103, 0x5410, R102 ;  /* 0x0000541067a47816 */ /* 0x000fe40000000066 */
[----:B------:R-:W-:Y:S02]  /*17680*/  F2FP.PACK_AB R33, R5, R6 ;  /* 0x000000060521723e */ /* 0x000fe400000000ff */
[----:B-1----:R-:W-:Y:S02]  /*17690*/  F2FP.PACK_AB R34, R3, R4 ;  /* 0x000000040322723e */ /* 0x002fe400000000ff */
[----:B---3--:R-:W1:Y:S01]  /*176a0*/  MUFU.EX2 R15, R15 ;  /* 0x0000000f000f7308 */ /* 0x008e620000000800 */
[----:B--2---:R-:W-:-:S05]  /*176b0*/  @!P3 HADD2 R169, -R103.H0_H0, -RZ.H0_H0 ;  /* 0xa00000ff67a9b230 */ /* 0x004fca0000000900 */
[----:B------:R-:W-:Y:S01]  /*176c0*/  @!P3 PRMT R103, R169, 0x5410, RZ ;  /* 0x00005410a967b816 */ /* 0x000fe200000000ff */
[----:B------:R-:W-:Y:S02]  /*176d0*/  IMAD.MOV.U32 R169, RZ, RZ, R2 ;  /* 0x000000ffffa97224 */ /* 0x000fe400078e0002 */
[----:B------:R-:W-:Y:S02]  /*176e0*/  FADD.FTZ R2, R6, R21 ;  /* 0x0000001506027221 */ /* 0x000fe40000010000 */
[----:B-1----:R-:W-:-:S04]  /*176f0*/  FADD.FTZ R0, R15, R24 ;  /* 0x000000180f007221 */ /* 0x002fc80000010000 */
[----:B------:R-:W-:Y:S02]  /*17700*/  FADD.FTZ R0, R12, R0 ;  /* 0x000000000c007221 */ /* 0x000fe40000010000 */
[----:B------:R-:W-:Y:S02]  /*17710*/  FADD.FTZ R2, R5, R2 ;  /* 0x0000000205027221 */ /* 0x000fe40000010000 */
[----:B------:R-:W-:Y:S01]  /*17720*/  FADD.FTZ R0, R16, R0 ;  /* 0x0000000010007221 */ /* 0x000fe20000010000 */
[----:B------:R-:W1:Y:S01]  /*17730*/  MUFU.EX2 R5, R231 ;  /* 0x000000e700057308 */ /* 0x000e620000000800 */
[----:B------:R-:W-:Y:S01]  /*17740*/  FADD.FTZ R2, R4, R2 ;  /* 0x0000000204027221 */ /* 0x000fe20000010000 */
[----:B------:R-:W-:Y:S01]  /*17750*/  F2FP.PACK_AB R25, R12, R15 ;  /* 0x0000000f0c19723e */ /* 0x000fe200000000ff */
[----:B------:R-:W-:Y:S01]  /*17760*/  IMAD.MOV.U32 R15, RZ, RZ, R179 ;  /* 0x000000ffff0f7224 */ /* 0x000fe200078e00b3 */
[----:B----4-:R-:W-:-:S05]  /*17770*/  @!P2 HADD2 R168, -R102.H0_H0, -RZ.H0_H0 ;  /* 0xa00000ff66a8a230 */ /* 0x010fca0000000900 */
[----:B------:R-:W-:Y:S01]  /*17780*/  @!P2 PRMT R102, R168, 0x5410, RZ ;  /* 0x00005410a866a816 */ /* 0x000fe200000000ff */
[----:B------:R-:W-:Y:S01]  /*17790*/  IMAD.MOV.U32 R168, RZ, RZ, R223 ;  /* 0x000000ffffa87224 */ /* 0x000fe200078e00df */
[----:B------:R-:W-:Y:S01]  /*177a0*/  PRMT R223, R101, 0x5410, R100 ;  /* 0x0000541065df7816 */ /* 0x000fe20000000064 */
[----:B------:R-:W-:-:S05]  /*177b0*/  @!P1 HADD2 R166, -R101.H0_H0, -RZ.H0_H0 ;  /* 0xa00000ff65a69230 */ /* 0x000fca0000000900 */
[----:B------:R-:W-:Y:S01]  /*177c0*/  @!P1 PRMT R101, R166, 0x5410, RZ ;  /* 0x00005410a6659816 */ /* 0x000fe200000000ff */
[----:B------:R-:W-:Y:S02]  /*177d0*/  IMAD.MOV.U32 R166, RZ, RZ, R17 ;  /* 0x000000ffffa67224 */ /* 0x000fe400078e0011 */
[C---:B------:R-:W-:Y:S01]  /*177e0*/  FADD.FTZ R17, R14.reuse, R0 ;  /* 0x000000000e117221 */ /* 0x040fe20000010000 */
[----:B------:R-:W-:Y:S01]  /*177f0*/  IADD3 R0, R201, -0x1, RZ ;  /* 0xffffffffc9007810 */ /* 0x000fe20007ffe0ff */
[----:B------:R-:W-:Y:S01]  /*17800*/  IMAD.MOV.U32 R179, RZ, RZ, R176 ;  /* 0x000000ffffb37224 */ /* 0x000fe200078e00b0 */
[----:B------:R-:W-:Y:S02]  /*17810*/  F2FP.PACK_AB R24, R14, R16 ;  /* 0x000000100e18723e */ /* 0x000fe400000000ff */
[----:B------:R-:W-:Y:S01]  /*17820*/  LOP3.LUT R0, R217, R247, R0, 0x96, !PT ;  /* 0x000000f7d9007212 */ /* 0x000fe200078e9600 */
[----:B------:R-:W-:Y:S02]  /*17830*/  IMAD.MOV.U32 R16, RZ, RZ, R152 ;  /* 0x000000ffff107224 */ /* 0x000fe400078e0098 */
[----:B------:R-:W-:-:S02]  /*17840*/  FADD.FTZ R21, R3, R2 ;  /* 0x0000000203157221 */ /* 0x000fc40000010000 */
[----:B------:R-:W-:Y:S02]  /*17850*/  IMAD.MOV.U32 R152, RZ, RZ, R205 ;  /* 0x000000ffff987224 */ /* 0x000fe400078e00cd */
[----:B------:R-:W-:Y:S02]  /*17860*/  IMAD.MOV.U32 R176, RZ, RZ, R204 ;  /* 0x000000ffffb07224 */ /* 0x000fe400078e00cc */
[----:B------:R-:W-:Y:S02]  /*17870*/  FADD.FTZ R2, R8, R7 ;  /* 0x0000000708027221 */ /* 0x000fe40000010000 */
[----:B------:R-:W-:Y:S01]  /*17880*/  IMAD.WIDE.U32 R204, R0, -0x326172a9, RZ ;  /* 0xcd9e8d5700cc7825 */ /* 0x000fe200078e00ff */
[----:B------:R-:W-:-:S03]  /*17890*/  PRMT R14, R10, 0x7610, R14 ;  /* 0x000076100a0e7816 */ /* 0x000fc6000000000e */
[----:B-1----:R-:W-:Y:S01]  /*178a0*/  FADD.FTZ R10, R5, R2 ;  /* 0x00000002050a7221 */ /* 0x002fe20000010000 */
[----:B------:R-:W-:-:S05]  /*178b0*/  LOP3.LUT R2, R205, R240, R46, 0x96, !PT ;  /* 0x000000f0cd027212 */ /* 0x000fca00078e962e */
[----:B------:R-:W-:-:S05]  /*178c0*/  IMAD.WIDE.U32 R2, R2, -0x2daee0ad, RZ ;  /* 0xd2511f5302027825 */ /* 0x000fca00078e00ff */
[----:B------:R-:W-:Y:S02]  /*178d0*/  LOP3.LUT R0, R3, R241, R236, 0x96, !PT ;  /* 0x000000f103007212 */ /* 0x000fe400078e96ec */
[----:B------:R-:W-:Y:S02]  /*178e0*/  LOP3.LUT R3, R133, R239, R204, 0x96, !PT ;  /* 0x000000ef85037212 */ /* 0x000fe400078e96cc */
[----:B------:R-:W-:-:S03]  /*178f0*/  F2FP.PACK_AB R12, R5, R8 ;  /* 0x00000008050c723e */ /* 0x000fc600000000ff */
[----:B------:R-:W-:Y:S01]  /*17900*/  IMAD.WIDE.U32 R4, R3, -0x2daee0ad, RZ ;  /* 0xd2511f5303047825 */ /* 0x000fe200078e00ff */
[----:B------:R-:W-:-:S05]  /*17910*/  @!P0 HADD2 R165, -R100.H0_H0, -RZ.H0_H0 ;  /* 0xa00000ff64a58230 */ /* 0x000fca0000000900 */
[----:B------:R-:W-:Y:S01]  /*17920*/  @!P0 PRMT R100, R165, 0x5410, RZ ;  /* 0x00005410a5648816 */ /* 0x000fe200000000ff */
[----:B------:R-:W-:Y:S02]  /*17930*/  IMAD.MOV.U32 R165, RZ, RZ, R166 ;  /* 0x000000ffffa57224 */ /* 0x000fe400078e00a6 */
[----:B------:R-:W-:Y:S02]  /*17940*/  IMAD.MOV.U32 R166, RZ, RZ, R168 ;  /* 0x000000ffffa67224 */ /* 0x000fe400078e00a8 */
[----:B------:R-:W-:Y:S02]  /*17950*/  IMAD.MOV.U32 R168, RZ, RZ, R9 ;  /* 0x000000ffffa87224 */ /* 0x000fe400078e0009 */
        /* <DEDUP_REMOVED lines=10> */
[----:B------:R-:W-:-:S04]  /*17a00*/  IMAD.WIDE.U32 R2, R2, -0x326172a9, RZ ;  /* 0xcd9e8d5702027825 */ /* 0x000fc800078e00ff */
[----:B------:R-:W-:Y:S01]  /*17a10*/  IMAD.MOV.U32 R193, RZ, RZ, R174 ;  /* 0x000000ffffc17224 */ /* 0x000fe200078e00ae */
[----:B------:R-:W-:Y:S01]  /*17a20*/  LOP3.LUT R0, R3, R177, R4, 0x96, !PT ;  /* 0x000000b103007212 */ /* 0x000fe200078e9604 */
[----:B------:R-:W4:Y:S01]  /*17a30*/  LDL.LU R174, [R1+0x3f0] ;  /* 0x0003f00001ae7983 */ /* 0x000f220000300800 */
[----:B------:R-:W-:-:S03]  /*17a40*/  IMAD.MOV.U32 R153, RZ, RZ, R175 ;  /* 0x000000ffff997224 */ /* 0x000fc600078e00af */
[----:B------:R-:W3:Y:S01]  /*17a50*/  LDL.LU R175, [R1+0x3ec] ;  /* 0x0003ec0001af7983 */ /* 0x000ee20000300800 */
[----:B------:R-:W-:-:S03]  /*17a60*/  LOP3.LUT R4, R0, 0xff, RZ, 0xc0, !PT ;  /* 0x000000ff00047812 */ /* 0x000fc600078ec0ff */
[----:B------:R1:W4:Y:S01]  /*17a70*/  LDL.LU R196, [R1+0x3e8] ;  /* 0x0003e80001c47983 */ /* 0x0003220000300800 */
[----:B------:R-:W-:Y:S02]  /*17a80*/  ISETP.GE.U32.AND P4, PT, R191, R4, PT ;  /* 0x00000004bf00720c */ /* 0x000fe40003f86070 */
[----:B------:R-:W-:Y:S01]  /*17a90*/  LOP3.LUT R4, R0, 0xffff, RZ, 0xc0, !PT ;  /* 0x0000ffff00047812 */ /* 0x000fe200078ec0ff */
[----:B------:R-:W-:Y:S01]  /*17aa0*/  IMAD.MOV.U32 R9, RZ, RZ, R11 ;  /* 0x000000ffff097224 */ /* 0x000fe200078e000b */
[----:B------:R-:W-:Y:S01]  /*17ab0*/  @!P5 HADD2 R163, -R105.H0_H0, -RZ.H0_H0 ;  /* 0xa00000ff69a3d230 */ /* 0x000fe20000000900 */
[----:B------:R1:W4:Y:S01]  /*17ac0*/  LDL.LU R200, [R1+0x3e4] ;  /* 0x0003e40001c87983 */ /* 0x0003220000300800 */
[----:B------:R-:W-:Y:S02]  /*17ad0*/  SHF.R.U32.HI R4, RZ, 0x8, R4 ;  /* 0x00000008ff047819 */ /* 0x000fe40000011604 */
[----:B------:R-:W-:Y:S01]  /*17ae0*/  LOP3.LUT R11, R5, R245, R6, 0x96, !PT ;  /* 0x000000f5050b7212 */ /* 0x000fe200078e9606 */
[----:B------:R-:W-:Y:S01]  /*17af0*/  IMAD.MOV.U32 R5, RZ, RZ, R9 ;  /* 0x000000ffff057224 */ /* 0x000fe200078e0009 */
[----:B------:R-:W-:Y:S01]  /*17b00*/  LOP3.LUT R4, R4, 0xffff, RZ, 0xc0, !PT ;  /* 0x0000ffff04047812 */ /* 0x000fe200078ec0ff */
[----:B------:R1:W4:Y:S01]  /*17b10*/  LDL.LU R199, [R1+0x3e0] ;  /* 0x0003e00001c77983 */ /* 0x0003220000300800 */
[----:B------:R-:W-:-:S02]  /*17b20*/  @!P5 PRMT R105, R163, 0x5410, RZ ;  /* 0x00005410a369d816 */ /* 0x000fc400000000ff */
[----:B------:R-:W-:Y:S01]  /*17b30*/  ISETP.GE.U32.AND P5, PT, R191, R4, PT ;  /* 0x00000004bf00720c */ /* 0x000fe20003fa6070 */
[----:B------:R-:W-:Y:S01]  /*17b40*/  IMAD.MOV.U32 R4, RZ, RZ, R5 ;  /* 0x000000ffff047224 */ /* 0x000fe200078e0005 */
[----:B------:R-:W-:Y:S01]  /*17b50*/  PRMT R7, R14, 0x7610, R7 ;  /* 0x000076100e077816 */ /* 0x000fe20000000007 */
[----:B------:R1:W-:Y:S01]  /*17b60*/  MUFU.EX2 R9, R16 ;  /* 0x0000001000097308 */ /* 0x0003e20000000800 */
[----:B------:R-:W-:Y:S01]  /*17b70*/  IMAD.MOV.U32 R14, RZ, RZ, R156 ;  /* 0x000000ffff0e7224 */ /* 0x000fe200078e009c */
[----:B------:R4:W4:Y:S01]  /*17b80*/  LDL.LU R201, [R1+0x3dc] ;  /* 0x0003dc0001c97983 */ /* 0x0009220000300800 */
[----:B------:R-:W-:-:S05]  /*17b90*/  IMAD.MOV.U32 R156, RZ, RZ, R228 ;  /* 0x000000ffff9c7224 */ /* 0x000fca00078e00e4 */
[----:B------:R1:W-:Y:S02]  /*17ba0*/  MUFU.EX2 R5, R219 ;  /* 0x000000db00057308 */ /* 0x0003e40000000800 */
[----:B-1----:R-:W-:Y:S02]  /*17bb0*/  IMAD.MOV.U32 R16, RZ, RZ, R229 ;  /* 0x000000ffff107224 */ /* 0x002fe400078e00e5 */
[----:B------:R-:W4:Y:S01]  /*17bc0*/  LDL.64 R228, [R1+0x148] ;  /* 0x0001480001e47983 */ /* 0x000f220000100a00 */
[----:B------:R-:W-:Y:S01]  /*17bd0*/  IMAD.MOV.U32 R219, RZ, RZ, R4 ;  /* 0x000000ffffdb7224 */ /* 0x000fe200078e0004 */
[----:B------:R-:W-:-:S04]  /*17be0*/  SHF.R.U32.HI R4, RZ, 0x10, R0 ;  /* 0x00000010ff047819 */ /* 0x000fc80000011600 */
[----:B------:R-:W-:-:S04]  /*17bf0*/  LOP3.LUT R4, R4, 0xff, RZ, 0xc0, !PT ;  /* 0x000000ff04047812 */ /* 0x000fc800078ec0ff */
[----:B------:R-:W-:Y:S02]  /*17c00*/  ISETP.GE.U32.AND P0, PT, R191, R4, PT ;  /* 0x00000004bf00720c */ /* 0x000fe40003f06070 */
[----:B------:R1:W-:Y:S02]  /*17c10*/  MUFU.EX2 R4, R203 ;  /* 0x000000cb00047308 */ /* 0x0003e40000000800 */
[----:B-1----:R1:W4:Y:S01]  /*17c20*/  LDL.LU R203, [R1+0x3d8] ;  /* 0x0003d80001cb7983 */ /* 0x0023220000300800 */
[----:B------:R-:W-:-:S04]  /*17c30*/  SHF.R.U32.HI R0, RZ, 0x18, R0 ;  /* 0x00000018ff007819 */ /* 0x000fc80000011600 */
[----:B------:R-:W-:Y:S02]  /*17c40*/  ISETP.GE.U32.AND P3, PT, R191, R0, PT ;  /* 0x00000000bf00720c */ /* 0x000fe40003f66070 */
[C---:B------:R-:W-:Y:S02]  /*17c50*/  LOP3.LUT R0, R2.reuse, 0xff, RZ, 0xc0, !PT ;  /* 0x000000ff02007812 */ /* 0x040fe400078ec0ff */
[----:B------:R-:W-:Y:S02]  /*17c60*/  PRMT R231, R7, 0x7610, R231 ;  /* 0x0000761007e77816 */ /* 0x000fe400000000e7 */
[----:B------:R-:W-:Y:S02]  /*17c70*/  ISETP.GE.U32.AND P2, PT, R191, R0, PT ;  /* 0x00000000bf00720c */ /* 0x000fe40003f46070 */
[----:B------:R-:W-:Y:S02]  /*17c80*/  LOP3.LUT R7, R2, 0xffff, RZ, 0xc0, !PT ;  /* 0x0000ffff02077812 */ /* 0x000fe400078ec0ff */
[----:B------:R-:W-:-:S02]  /*17c90*/  SHF.R.U32.HI R0, RZ, 0x18, R2 ;  /* 0x00000018ff007819 */ /* 0x000fc40000011602 */
[----:B------:R-:W-:Y:S01]  /*17ca0*/  SHF.R.U32.HI R3, RZ, 0x10, R2 ;  /* 0x00000010ff037819 */ /* 0x000fe20000011602 */
[----:B------:R-:W-:Y:S02]  /*17cb0*/  IMAD.MOV.U32 R2, RZ, RZ, R202 ;  /* 0x000000ffff027224 */ /* 0x000fe400078e00ca */
[----:B------:R1:W4:Y:S01]  /*17cc0*/  LDL.LU R202, [R1+0x3d4] ;  /* 0x0003d40001ca7983 */ /* 0x0003220000300800 */
[----:B------:R-:W1:Y:S01]  /*17cd0*/  MUFU.EX2 R6, R220 ;  /* 0x000000dc00067308 */ /* 0x000e620000000800 */
[----:B------:R-:W-:Y:S02]  /*17ce0*/  ISETP.GE.U32.AND P1, PT, R191, R0, PT ;  /* 0x00000000bf00720c */ /* 0x000fe40003f26070 */
[C---:B------:R-:W-:Y:S02]  /*17cf0*/  PRMT R97, R12.reuse, 0x7610, R97 ;  /* 0x000076100c617816 */ /* 0x040fe40000000061 */
[----:B------:R-:W-:-:S03]  /*17d00*/  PRMT R96, R12, 0x7632, R96 ;  /* 0x000076320c607816 */ /* 0x000fc60000000060 */
[----:B------:R-:W-:Y:S01]  /*17d10*/  @!P4 HADD2 R181, -R97.H0_H0, -RZ.H0_H0 ;  /* 0xa00000ff61b5c230 */ /* 0x000fe20000000900 */
[----:B------:R-:W1:Y:S02]  /*17d20*/  MUFU.EX2 R14, R14 ;  /* 0x0000000e000e7308 */ /* 0x000e640000000800 */
[----:B-1----:R-:W-:Y:S02]  /*17d30*/  FADD.FTZ R0, R6, R13 ;  /* 0x0000000d06007221 */ /* 0x002fe40000010000 */
[----:B------:R-:W-:Y:S02]  /*17d40*/  IMAD.MOV.U32 R13, RZ, RZ, R2 ;  /* 0x000000ffff0d7224 */ /* 0x000fe400078e0002 */
[----:B------:R-:W-:Y:S02]  /*17d50*/  FADD.FTZ R2, R9, R10 ;  /* 0x0000000a09027221 */ /* 0x000fe40000010000 */
[C---:B------:R-:W-:Y:S01]  /*17d60*/  FADD.FTZ R10, R5.reuse, R0 ;  /* 0x00000000050a7221 */ /* 0x040fe20000010000 */
[----:B------:R-:W-:Y:S01]  /*17d70*/  F2FP.PACK_AB R5, R5, R6 ;  /* 0x000000060505723e */ /* 0x000fe200000000ff */
[C---:B------:R-:W-:Y:S01]  /*17d80*/  FADD.FTZ R6, R4.reuse, R2 ;  /* 0x0000000204067221 */ /* 0x040fe20000010000 */
[----:B------:R-:W-:Y:S01]  /*17d90*/  LOP3.LUT R0, R3, 0xff, RZ, 0xc0, !PT ;  /* 0x000000ff03007812 */ /* 0x000fe200078ec0ff */
[----:B------:R-:W-:Y:S01]  /*17da0*/  IMAD.WIDE.U32 R2, R11, -0x2daee0ad, RZ ;  /* 0xd2511f530b027825 */ /* 0x000fe200078e00ff */
[----:B------:R-:W-:-:S02]  /*17db0*/  F2FP.PACK_AB R9, R4, R9 ;  /* 0x000000090409723e */ /* 0x000fc400000000ff */
[----:B------:R-:W-:Y:S02]  /*17dc0*/  PRMT R4, R231, 0x7610, R4 ;  /* 0x00007610e7047816 */ /* 0x000fe40000000004 */
[----:B------:R-:W-:Y:S01]  /*17dd0*/  PRMT R231, R97, 0x5410, R96 ;  /* 0x0000541061e77816 */ /* 0x000fe20000000060 */
[----:B------:R-:W1:Y:S01]  /*17de0*/  MUFU.EX2 R13, R13 ;  /* 0x0000000d000d7308 */ /* 0x000e620000000800 */
[----:B------:R-:W-:Y:S02]  /*17df0*/  @!P4 PRMT R97, R181, 0x5410, RZ ;  /* 0x00005410b561c816 */ /* 0x000fe400000000ff */
[----:B------:R-:W-:Y:S02]  /*17e00*/  ISETP.GE.U32.AND P4, PT, R191, R0, PT ;  /* 0x00000000bf00720c */ /* 0x000fe40003f86070 */
[----:B------:R-:W-:Y:S02]  /*17e10*/  LOP3.LUT R0, R3, R173, R8, 0x96, !PT ;  /* 0x000000ad03007212 */ /* 0x000fe400078e9608 */
[----:B------:R-:W-:-:S02]  /*17e20*/  PRMT R220, R4, 0x7610, R220 ;  /* 0x0000761004dc7816 */ /* 0x000fc400000000dc */
[C---:B------:R-:W-:Y:S02]  /*17e30*/  LOP3.LUT R11, R2.reuse, 0xffff, RZ, 0xc0, !PT ;  /* 0x0000ffff020b7812 */ /* 0x040fe400078ec0ff */
[----:B------:R-:W-:Y:S02]  /*17e40*/  LOP3.LUT R4, R2, 0xff, RZ, 0xc0, !PT ;  /* 0x000000ff02047812 */ /* 0x000fe400078ec0ff */
[--C-:B------:R-:W-:Y:S02]  /*17e50*/  SHF.R.U32.HI R8, RZ, 0x10, R2.reuse ;  /* 0x00000010ff087819 */ /* 0x100fe40000011602 */
[----:B------:R-:W-:Y:S02]  /*17e60*/  SHF.R.U32.HI R3, RZ, 0x18, R2 ;  /* 0x00000018ff037819 */ /* 0x000fe40000011602 */
[----:B------:R-:W-:Y:S01]  /*17e70*/  SHF.R.U32.HI R2, RZ, 0x8, R7 ;  /* 0x00000008ff027819 */ /* 0x000fe20000011607 */
[----:B------:R-:W-:Y:S01]  /*17e80*/  @!P5 HADD2 R182, -R96.H0_H0, -RZ.H0_H0 ;  /* 0xa00000ff60b6d230 */ /* 0x000fe20000000900 */
[----:B------:R-:W-:-:S02]  /*17e90*/  PRMT R95, R5, 0x7632, R95 ;  /* 0x00007632055f7816 */ /* 0x000fc4000000005f */
[----:B------:R-:W-:Y:S02]  /*17ea0*/  LOP3.LUT R2, R2, 0xffff, RZ, 0xc0, !PT ;  /* 0x0000ffff02027812 */ /* 0x000fe400078ec0ff */
[----:B------:R-:W-:Y:S01]  /*17eb0*/  PRMT R94, R5, 0x7610, R94 ;  /* 0x00007610055e7816 */ /* 0x000fe2000000005e */
[----:B------:R-:W-:Y:S01]  /*17ec0*/  @!P3 HADD2 R183, -R95.H0_H0, -RZ.H0_H0 ;  /* 0xa00000ff5fb7b230 */ /* 0x000fe20000000900 */
[----:B------:R-:W-:Y:S01]  /*17ed0*/  @!P5 PRMT R96, R182, 0x5410, RZ ;  /* 0x00005410b660d816 */ /* 0x000fe200000000ff */
[----:B------:R1:W-:Y:S01]  /*17ee0*/  MUFU.EX2 R5, R230 ;  /* 0x000000e600057308 */ /* 0x0003e20000000800 */
[----:B------:R-:W-:Y:S01]  /*17ef0*/  ISETP.GE.U32.AND P5, PT, R191, R2, PT ;  /* 0x00000002bf00720c */ /* 0x000fe20003fa6070 */
[----:B------:R-:W-:Y:S01]  /*17f00*/  FADD.FTZ R2, R14, R6 ;  /* 0x000000060e027221 */ /* 0x000fe20000010000 */
[----:B------:R-:W-:Y:S02]  /*17f10*/  PRMT R182, R220, 0x7610, R182 ;  /* 0x00007610dcb67816 */ /* 0x000fe400000000b6 */
[----:B------:R-:W-:-:S02]  /*17f20*/  PRMT R220, R94, 0x5410, R95 ;  /* 0x000054105edc7816 */ /* 0x000fc4000000005f */
[----:B------:R-:W-:Y:S02]  /*17f30*/  @!P3 PRMT R95, R183, 0x5410, RZ ;  /* 0x00005410b75fb816 */ /* 0x000fe400000000ff */
[----:B------:R-:W-:Y:S01]  /*17f40*/  ISETP.GE.U32.AND P3, PT, R191, R4, PT ;  /* 0x00000004bf00720c */ /* 0x000fe20003f66070 */
[----:B-1----:R-:W-:Y:S01]  /*17f50*/  FADD.FTZ R4, R13, R2 ;  /* 0x000000020d047221 */ /* 0x002fe20000010000 */
[----:B------:R-:W-:Y:S01]  /*17f60*/  LOP3.LUT R2, R0, 0xffff, RZ, 0xc0, !PT ;  /* 0x0000ffff00027812 */ /* 0x000fe200078ec0ff */
[----:B------:R-:W-:Y:S02]  /*17f70*/  IMAD.MOV.U32 R230, RZ, RZ, R176 ;  /* 0x000000ffffe67224 */ /* 0x000fe400078e00b0 */
[----:B------:R-:W1:Y:S01]  /*17f80*/  MUFU.EX2 R176, R234 ;  /* 0x000000ea00b07308 */ /* 0x000e620000000800 */
[C---:B------:R-:W-:Y:S02]  /*17f90*/  PRMT R93, R9.reuse, 0x7610, R93 ;  /* 0x00007610095d7816 */ /* 0x040fe4000000005d */
[----:B------:R-:W-:Y:S01]  /*17fa0*/  SHF.R.U32.HI R2, RZ, 0x8, R2 ;  /* 0x00000008ff027819 */ /* 0x000fe20000011602 */
[----:B------:R-:W-:Y:S01]  /*17fb0*/  IMAD.MOV.U32 R181, RZ, RZ, R15 ;  /* 0x000000ffffb57224 */ /* 0x000fe200078e000f */
[----:B------:R-:W-:-:S02]  /*17fc0*/  PRMT R92, R9, 0x7632, R92 ;  /* 0x00007632095c7816 */ /* 0x000fc4000000005c */
[----:B------:R-:W-:Y:S01]  /*17fd0*/  LOP3.LUT R2, R2, 0xffff, RZ, 0xc0, !PT ;  /* 0x0000ffff02027812 */ /* 0x000fe200078ec0ff */
[----:B------:R-:W-:Y:S01]  /*17fe0*/  @!P0 HADD2 R184, -R94.H0_H0, -RZ.H0_H0 ;  /* 0xa00000ff5eb88230 */ /* 0x000fe20000000900 */
[----:B------:R1:W-:Y:S04]  /*17ff0*/  MUFU.EX2 R9, R208 ;  /* 0x000000d000097308 */ /* 0x0003e80000000800 */
[----:B------:R-:W-:Y:S02]  /*18000*/  @!P0 PRMT R94, R184, 0x5410, RZ ;  /* 0x00005410b85e8816 */ /* 0x000fe400000000ff */
[----:B------:R-:W-:Y:S02]  /*18010*/  ISETP.GE.U32.AND P0, PT, R191, R3, PT ;  /* 0x00000003bf00720c */ /* 0x000fe40003f06070 */
[----:B------:R-:W-:Y:S01]  /*18020*/  F2FP.PACK_AB R3, R13, R14 ;  /* 0x0000000e0d03723e */ /* 0x000fe200000000ff */
[----:B------:R1:W1:Y:S02]  /*18030*/  MUFU.EX2 R6, R230 ;  /* 0x000000e600067308 */ /* 0x0002640000000800 */
[----:B-1----:R1:W2:Y:S01]  /*18040*/  LDL.LU R208, [R1+0x3d0] ;  /* 0x0003d00001d07983 */ /* 0x0022a20000300800 */
[----:B------:R-:W-:-:S02]  /*18050*/  PRMT R89, R3, 0x7610, R89 ;  /* 0x0000761003597816 */ /* 0x000fc40000000059 */
[----:B------:R-:W-:-:S03]  /*18060*/  PRMT R88, R3, 0x7632, R88 ;  /* 0x0000763203587816 */ /* 0x000fc60000000058 */
[----:B------:R1:W-:Y:S01]  /*18070*/  MUFU.EX2 R13, R207 ;  /* 0x000000cf000d7308 */ /* 0x0003e20000000800 */
[----:B------:R-:W-:Y:S02]  /*18080*/  PRMT R7, R182, 0x7610, R7 ;  /* 0x00007610b6077816 */ /* 0x000fe40000000007 */
[----:B------:R-:W-:-:S05]  /*18090*/  PRMT R230, R89, 0x5410, R88 ;  /* 0x0000541059e67816 */ /* 0x000fca0000000058 */
[----:B------:R-:W-:Y:S01]  /*180a0*/  MUFU.EX2 R182, R209 ;  /* 0x000000d100b67308 */ /* 0x000fe20000000800 */
[----:B-1----:R1:W2:Y:S07]  /*180b0*/  LDL.LU R207, [R1+0x3cc] ;  /* 0x0003cc0001cf7983 */ /* 0x0022ae0000300800 */
[----:B------:R-:W-:Y:S01]  /*180c0*/  MUFU.EX2 R16, R16 ;  /* 0x0000001000107308 */ /* 0x000fe20000000800 */
[----:B---3--:R-:W-:Y:S01]  /*180d0*/  LOP3.LUT R15, R175, R239, R188, 0x96, !PT ;  /* 0x000000efaf0f7212 */ /* 0x008fe200078e96bc */
[----:B------:R-:W-:Y:S01]  /*180e0*/  IMAD.MOV.U32 R188, RZ, RZ, R219 ;  /* 0x000000ffffbc7224 */ /* 0x000fe200078e00db */
[----:B----4-:R-:W-:Y:S01]  /*180f0*/  @!P2 HADD2 R196, -R93.H0_H0, -RZ.H0_H0 ;  /* 0xa00000ff5dc4a230 */ /* 0x010fe20000000900 */
[----:B------:R-:W-:-:S04]  /*18100*/  PRMT R219, R93, 0x5410, R92 ;  /* 0x000054105ddb7816 */ /* 0x000fc8000000005c */
[----:B------:R-:W-:Y:S02]  /*18110*/  @!P2 PRMT R93, R196, 0x5410, RZ ;  /* 0x00005410c45da816 */ /* 0x000fe400000000ff */
[----:B------:R-:W-:Y:S02]  /*18120*/  ISETP.GE.U32.AND P2, PT, R191, R2, PT ;  /* 0x00000002bf00720c */ /* 0x000fe40003f46070 */
[----:B------:R-:W-:Y:S01]  /*18130*/  F2FP.PACK_AB R2, R176, R5 ;  /* 0x00000005b002723e */ /* 0x000fe200000000ff */
[----:B------:R-:W-:-:S03]  /*18140*/  @!P5 HADD2 R200, -R92.H0_H0, -RZ.H0_H0 ;  /* 0xa00000ff5cc8d230 */ /* 0x000fc60000000900 */
[C---:B------:R-:W-:Y:S02]  /*18150*/  PRMT R91, R2.reuse, 0x7632, R91 ;  /* 0x00007632025b7816 */ /* 0x040fe4000000005b */
[----:B------:R-:W-:-:S03]  /*18160*/  PRMT R90, R2, 0x7610, R90 ;  /* 0x00007610025a7816 */ /* 0x000fc6000000005a */
[----:B------:R-:W-:Y:S01]  /*18170*/  @!P1 HADD2 R199, -R91.H0_H0, -RZ.H0_H0 ;  /* 0xa00000ff5bc79230 */ /* 0x000fe20000000900 */
[----:B------:R-:W-:Y:S02]  /*18180*/  LOP3.LUT R2, R0, 0xff, RZ, 0xc0, !PT ;  /* 0x000000ff00027812 */ /* 0x000fe400078ec0ff */
[----:B------:R-:W-:Y:S02]  /*18190*/  @!P5 PRMT R92, R200, 0x5410, RZ ;  /* 0x00005410c85cd816 */ /* 0x000fe400000000ff */
[----:B------:R-:W-:Y:S02]  /*181a0*/  PRMT R200, R90, 0x5410, R91 ;  /* 0x000054105ac87816 */ /* 0x000fe4000000005b */
[----:B------:R-:W-:Y:S02]  /*181b0*/  @!P1 PRMT R91, R199, 0x5410, RZ ;  /* 0x00005410c75b9816 */ /* 0x000fe400000000ff */
[----:B------:R-:W-:Y:S02]  /*181c0*/  ISETP.GE.U32.AND P1, PT, R191, R2, PT ;  /* 0x00000002bf00720c */ /* 0x000fe40003f26070 */
[----:B------:R-:W-:-:S02]  /*181d0*/  SHF.R.U32.HI R2, RZ, 0x18, R0 ;  /* 0x00000018ff027819 */ /* 0x000fc40000011600 */
[----:B------:R-:W-:Y:S02]  /*181e0*/  SHF.R.U32.HI R0, RZ, 0x10, R0 ;  /* 0x00000010ff007819 */ /* 0x000fe40000011600 */
[----:B------:R-:W-:Y:S01]  /*181f0*/  LOP3.LUT R12, R189, R240, R228, 0x96, !PT ;  /* 0x000000f0bd0c7212 */ /* 0x000fe200078e96e4 */
[----:B------:R-:W-:Y:S02]  /*18200*/  IMAD.MOV.U32 R189, RZ, RZ, R181 ;  /* 0x000000ffffbd7224 */ /* 0x000fe400078e00b5 */
[----:B------:R-:W-:Y:S02]  /*18210*/  IMAD.MOV.U32 R181, RZ, RZ, R168 ;  /* 0x000000ffffb57224 */ /* 0x000fe400078e00a8 */
[----:B------:R-:W-:Y:S02]  /*18220*/  IMAD.MOV.U32 R168, RZ, RZ, R32 ;  /* 0x000000ffffa87224 */ /* 0x000fe400078e0020 */
[----:B------:R-:W-:Y:S02]  /*18230*/  FADD.FTZ R32, R5, R10 ;  /* 0x0000000a05207221 */ /* 0x000fe40000010000 */
[----:B------:R3:W4:Y:S01]  /*18240*/  MUFU.EX2 R5, R181 ;  /* 0x000000b500057308 */ /* 0x0007220000000800 */
[----:B------:R-:W-:-:S04]  /*18250*/  LOP3.LUT R0, R0, 0xff, RZ, 0xc0, !PT ;  /* 0x000000ff00007812 */ /* 0x000fc800078ec0ff */
[----:B------:R-:W-:Y:S02]  /*18260*/  ISETP.GE.U32.AND P5, PT, R191, R0, PT ;  /* 0x00000000bf00720c */ /* 0x000fe40003fa6070 */
[----:B------:R-:W-:Y:S01]  /*18270*/  LOP3.LUT R0, R8, 0xff, RZ, 0xc0, !PT ;  /* 0x000000ff08007812 */ /* 0x000fe200078ec0ff */
[----:B------:R-:W-:Y:S01]  /*18280*/  @!P4 HADD2 R201, -R90.H0_H0, -RZ.H0_H0 ;  /* 0xa00000ff5ac9c230 */ /* 0x000fe20000000900 */
[----:B------:R-:W-:Y:S01]  /*18290*/  PRMT R199, R7, 0x7610, R199 ;  /* 0x0000761007c77816 */ /* 0x000fe200000000c7 */
[----:B---3--:R-:W-:Y:S02]  /*182a0*/  IMAD.MOV.U32 R181, RZ, RZ, R168 ;  /* 0x000000ffffb57224 */ /* 0x008fe400078e00a8 */
[----:B------:R3:W1:Y:S01]  /*182b0*/  MUFU.EX2 R168, R210 ;  /* 0x000000d200a87308 */ /* 0x0006620000000800 */
[----:B------:R-:W-:-:S05]  /*182c0*/  @!P1 HADD2 R203, -R89.H0_H0, -RZ.H0_H0 ;  /* 0xa00000ff59cb9230 */ /* 0x000fca0000000900 */
[----:B------:R-:W-:Y:S02]  /*182d0*/  @!P1 PRMT R89, R203, 0x5410, RZ ;  /* 0x00005410cb599816 */ /* 0x000fe400000000ff */
[----:B------:R-:W-:Y:S01]  /*182e0*/  ISETP.GE.U32.AND P1, PT, R191, R0, PT ;  /* 0x00000000bf00720c */ /* 0x000fe20003f26070 */
[----:B---3--:R3:W3:Y:S01]  /*182f0*/  LDL.LU R210, [R1+0x3c8] ;  /* 0x0003c80001d27983 */ /* 0x0086e20000300800 */
[----:B------:R-:W-:-:S03]  /*18300*/  FADD.FTZ R0, R6, R4 ;  /* 0x0000000406007221 */ /* 0x000fc60000010000 */
[----:B------:R1:W3:Y:S01]  /*18310*/  LDL.LU R209, [R1+0x3c4] ;  /* 0x0003c40001d17983 */ /* 0x0002e20000300800 */
[----:B------:R-:W-:Y:S01]  /*18320*/  IMAD.MOV.U32 R196, RZ, RZ, R181 ;  /* 0x000000ffffc47224 */ /* 0x000fe200078e00b5 */
[----:B------:R-:W-:Y:S01]  /*18330*/  @!P4 PRMT R90, R201, 0x5410, RZ ;  /* 0x00005410c95ac816 */ /* 0x000fe200000000ff */
[C---:B----4-:R-:W-:Y:S01]  /*18340*/  FADD.FTZ R181, R5.reuse, R0 ;  /* 0x0000000005b57221 */ /* 0x050fe20000010000 */
[----:B------:R-:W-:Y:S01]  /*18350*/  F2FP.PACK_AB R3, R5, R6 ;  /* 0x000000060503723e */ /* 0x000fe200000000ff */
[----:B------:R-:W-:Y:S01]  /*18360*/  IMAD.MOV.U32 R201, RZ, RZ, R154 ;  /* 0x000000ffffc97224 */ /* 0x000fe200078e009a */
[----:B------:R-:W-:Y:S01]  /*18370*/  PRMT R5, R199, 0x7610, R5 ;  /* 0x00007610c7057816 */ /* 0x000fe20000000005 */
[----:B------:R-:W-:Y:S02]  /*18380*/  IMAD.MOV.U32 R10, RZ, RZ, R188 ;  /* 0x000000ffff0a7224 */ /* 0x000fe400078e00bc */
[----:B------:R-:W-:Y:S01]  /*18390*/  IMAD.MOV.U32 R199, RZ, RZ, R189 ;  /* 0x000000ffffc77224 */ /* 0x000fe200078e00bd */
[----:B------:R4:W-:Y:S01]  /*183a0*/  MUFU.EX2 R188, R212 ;  /* 0x000000d400bc7308 */ /* 0x0009e20000000800 */
[----:B------:R-:W-:-:S02]  /*183b0*/  IMAD.MOV.U32 R154, RZ, RZ, R51 ;  /* 0x000000ffff9a7224 */ /* 0x000fc400078e0033 */
[----:B------:R-:W-:Y:S02]  /*183c0*/  IMAD.MOV.U32 R189, RZ, RZ, R193 ;  /* 0x000000ffffbd7224 */ /* 0x000fe400078e00c1 */
[----:B------:R-:W-:Y:S02]  /*183d0*/  IMAD.MOV.U32 R51, RZ, RZ, R159 ;  /* 0x000000ffff337224 */ /* 0x000fe400078e009f */
[----:B------:R-:W-:Y:S01]  /*183e0*/  IMAD.MOV.U32 R159, RZ, RZ, R43 ;  /* 0x000000ffff9f7224 */ /* 0x000fe200078e002b */
[----:B------:R1:W-:Y:S01]  /*183f0*/  MUFU.EX2 R193, R42 ;  /* 0x0000002a00c17308 */ /* 0x0003e20000000800 */
[----:B----4-:R4:W4:Y:S04]  /*18400*/  LDL.LU R212, [R1+0x3c0] ;  /* 0x0003c00001d47983 */ /* 0x0109280000300800 */
[----:B-1----:R-:W4:Y:S01]  /*18410*/  LDL.64 R42, [R1+0xc8] ;  /* 0x0000c800012a7983 */ /* 0x002f220000100a00 */
[----:B------:R-:W-:-:S02]  /*18420*/  ISETP.GE.U32.AND P4, PT, R191, R2, PT ;  /* 0x00000002bf00720c */ /* 0x000fc40003f86070 */
[----:B------:R-:W-:Y:S02]  /*18430*/  F2FP.PACK_AB R0, R182, R168 ;  /* 0x000000a8b600723e */ /* 0x000fe400000000ff */
[----:B------:R-:W-:Y:S01]  /*18440*/  SHF.R.U32.HI R2, RZ, 0x8, R11 ;  /* 0x00000008ff027819 */ /* 0x000fe2000001160b */
[----:B------:R-:W-:Y:S01]  /*18450*/  @!P2 HADD2 R202, -R88.H0_H0, -RZ.H0_H0 ;  /* 0xa00000ff58caa230 */ /* 0x000fe20000000900 */
[C---:B------:R-:W-:Y:S02]  /*18460*/  PRMT R87, R0.reuse, 0x7610, R87 ;  /* 0x0000761000577816 */ /* 0x040fe40000000057 */
[----:B------:R-:W-:Y:S02]  /*18470*/  PRMT R86, R0, 0x7632, R86 ;  /* 0x0000763200567816 */ /* 0x000fe40000000056 */
[----:B------:R-:W-:Y:S02]  /*18480*/  LOP3.LUT R0, R2, 0xffff, RZ, 0xc0, !PT ;  /* 0x0000ffff02007812 */ /* 0x000fe400078ec0ff */
[----:B------:R-:W-:-:S02]  /*18490*/  @!P2 PRMT R88, R202, 0x5410, RZ ;  /* 0x00005410ca58a816 */ /* 0x000fc400000000ff */
[----:B------:R-:W-:Y:S01]  /*184a0*/  ISETP.GE.U32.AND P2, PT, R191, R0, PT ;  /* 0x00000000bf00720c */ /* 0x000fe20003f46070 */
[----:B------:R-:W-:Y:S01]  /*184b0*/  FADD.FTZ R0, R16, R17 ;  /* 0x0000001110007221 */ /* 0x000fe20000010000 */
[C---:B------:R-:W-:Y:S01]  /*184c0*/  F2FP.PACK_AB R17, R9.reuse, R16 ;  /* 0x000000100911723e */ /* 0x040fe200000000ff */
[----:B------:R-:W-:Y:S02]  /*184d0*/  IMAD.MOV.U32 R8, RZ, RZ, R236 ;  /* 0x000000ffff087224 */ /* 0x000fe400078e00ec */
[----:B------:R-:W-:Y:S01]  /*184e0*/  FADD.FTZ R2, R9, R0 ;  /* 0x0000000009027221 */ /* 0x000fe20000010000 */
[----:B------:R1:W-:Y:S01]  /*184f0*/  MUFU.EX2 R6, R211 ;  /* 0x000000d300067308 */ /* 0x0003e20000000800 */
[----:B------:R-:W-:Y:S02]  /*18500*/  IMAD.MOV.U32 R9, RZ, RZ, R237 ;  /* 0x000000ffff097224 */ /* 0x000fe400078e00ed */
[----:B------:R-:W4:Y:S04]  /*18510*/  LDL.LU.64 R236, [R1+0x3b8] ;  /* 0x0003b80001ec7983 */ /* 0x000f280000300a00 */
[----:B-1----:R1:W4:Y:S01]  /*18520*/  LDL.LU R211, [R1+0x3b0] ;  /* 0x0003b00001d37983 */ /* 0x0023220000300800 */
[----:B------:R-:W1:Y:S01]  /*18530*/  MUFU.EX2 R7, R215 ;  /* 0x000000d700077308 */ /* 0x000e620000000800 */
[----:B------:R-:W-:-:S07]  /*18540*/  PRMT R202, R87, 0x5410, R86 ;  /* 0x0000541057ca7816 */ /* 0x000fce0000000056 */
[----:B------:R-:W2:Y:S01]  /*18550*/  MUFU.EX2 R4, R218 ;  /* 0x000000da00047308 */ /* 0x000ea20000000800 */
[C---:B------:R-:W-:Y:S02]  /*18560*/  PRMT R85, R3.reuse, 0x7610, R85 ;  /* 0x0000761003557816 */ /* 0x040fe40000000055 */
[----:B------:R-:W-:Y:S01]  /*18570*/  PRMT R84, R3, 0x7632, R84 ;  /* 0x0000763203547816 */ /* 0x000fe20000000054 */
[----:B-1----:R-:W-:Y:S01]  /*18580*/  FADD.FTZ R0, R7, R21 ;  /* 0x0000001507007221 */ /* 0x002fe20000010000 */
[----:B--2---:R-:W-:-:S05]  /*18590*/  @!P5 HADD2 R208, -R87.H0_H0, -RZ.H0_H0 ;  /* 0xa00000ff57d0d230 */ /* 0x004fca0000000900 */
[----:B------:R-:W-:Y:S02]  /*185a0*/  @!P5 PRMT R87, R208, 0x5410, RZ ;  /* 0x00005410d057d816 */ /* 0x000fe400000000ff */
[----:B------:R-:W-:Y:S02]  /*185b0*/  PRMT R208, R5, 0x7610, R208 ;  /* 0x0000761005d07816 */ /* 0x000fe400000000d0 */
[----:B------:R-:W1:Y:S01]  /*185c0*/  MUFU.EX2 R5, R222 ;  /* 0x000000de00057308 */ /* 0x000e620000000800 */
[C---:B------:R-:W-:Y:S01]  /*185d0*/  FADD.FTZ R3, R4.reuse, R0 ;  /* 0x0000000004037221 */ /* 0x040fe20000010000 */
[----:B------:R-:W-:Y:S02]  /*185e0*/  F2FP.PACK_AB R0, R193, R188 ;  /* 0x000000bcc100723e */ /* 0x000fe400000000ff */
[----:B------:R-:W-:Y:S02]  /*185f0*/  F2FP.PACK_AB R29, R4, R7 ;  /* 0x00000007041d723e */ /* 0x000fe400000000ff */
[----:B------:R-:W-:-:S02]  /*18600*/  PRMT R83, R0, 0x7610, R83 ;  /* 0x0000761000537816 */ /* 0x000fc40000000053 */
[----:B------:R2:W2:Y:S01]  /*18610*/  MUFU.EX2 R4, R224 ;  /* 0x000000e000047308 */ /* 0x0004a20000000800 */
[----:B------:R-:W-:Y:S01]  /*18620*/  PRMT R82, R0, 0x7632, R82 ;  /* 0x0000763200527816 */ /* 0x000fe20000000052 */
[----:B------:R-:W-:Y:S01]  /*18630*/  FADD.FTZ R0, R13, R2 ;  /* 0x000000020d007221 */ /* 0x000fe20000010000 */
[C---:B------:R-:W-:Y:S01]  /*18640*/  F2FP.PACK_AB R30, R6.reuse, R13 ;  /* 0x0000000d061e723e */ /* 0x040fe200000000ff */
[----:B-1----:R-:W-:Y:S02]  /*18650*/  FADD.FTZ R2, R5, R3 ;  /* 0x0000000305027221 */ /* 0x002fe40000010000 */
[----:B------:R-:W-:Y:S02]  /*18660*/  IMAD.MOV.U32 R3, RZ, RZ, R10 ;  /* 0x000000ffff037224 */ /* 0x000fe400078e000a */
[----:B------:R-:W-:Y:S02]  /*18670*/  FADD.FTZ R10, R6, R0 ;  /* 0x00000000060a7221 */ /* 0x000fe40000010000 */
[----:B--2---:R-:W-:Y:S01]  /*18680*/  IMAD.MOV.U32 R224, RZ, RZ, R199 ;  /* 0x000000ffffe07224 */ /* 0x004fe200078e00c7 */
[----:B------:R-:W-:Y:S01]  /*18690*/  PRMT R199, R85, 0x5410, R84 ;  /* 0x0000541055c77816 */ /* 0x000fe20000000054 */
[----:B------:R-:W-:Y:S01]  /*186a0*/  IMAD.WIDE.U32 R6, R12, -0x2daee0ad, RZ ;  /* 0xd2511f530c067825 */ /* 0x000fe200078e00ff */
[----:B------:R-:W-:-:S03]  /*186b0*/  PRMT R13, R208, 0x7610, R13 ;  /* 0x00007610d00d7816 */ /* 0x000fc6000000000d */
[----:B------:R-:W-:Y:S01]  /*186c0*/  IMAD.MOV.U32 R208, RZ, RZ, R8 ;  /* 0x000000ffffd07224 */ /* 0x000fe200078e0008 */
[C---:B------:R-:W-:Y:S01]  /*186d0*/  F2FP.PACK_AB R31, R4.reuse, R5 ;  /* 0x00000005041f723e */ /* 0x040fe200000000ff */
[----:B------:R-:W-:Y:S01]  /*186e0*/  FADD.FTZ R11, R4, R2 ;  /* 0x00000002040b7221 */ /* 0x000fe20000010000 */
[----:B------:R-:W-:-:S05]  /*186f0*/  @!P4 HADD2 R207, -R86.H0_H0, -RZ.H0_H0 ;  /* 0xa00000ff56cfc230 */ /* 0x000fca0000000900 */
[----:B------:R-:W-:Y:S01]  /*18700*/  @!P4 PRMT R86, R207, 0x5410, RZ ;  /* 0x00005410cf56c816 */ /* 0x000fe200000000ff */
[----:B---3--:R-:W-:-:S05]  /*18710*/  @!P2 HADD2 R209, -R84.H0_H0, -RZ.H0_H0 ;  /* 0xa00000ff54d1a230 */ /* 0x008fca0000000900 */
[----:B------:R-:W-:Y:S01]  /*18720*/  @!P2 PRMT R84, R209, 0x5410, RZ ;  /* 0x00005410d154a816 */ /* 0x000fe200000000ff */
[----:B------:R-:W-:-:S04]  /*18730*/  IMAD.MOV.U32 R209, RZ, RZ, R201 ;  /* 0x000000ffffd17224 */ /* 0x000fc800078e00c9 */
[----:B------:R-:W-:Y:S02]  /*18740*/  IMAD.MOV.U32 R12, RZ, RZ, R209 ;  /* 0x000000ffff0c7224 */ /* 0x000fe400078e00d1 */
[----:B------:R-:W-:Y:S02]  /*18750*/  IMAD.MOV.U32 R209, RZ, RZ, R9 ;  /* 0x000000ffffd17224 */ /* 0x000fe400078e0009 */
[----:B------:R-:W-:Y:S01]  /*18760*/  IMAD.WIDE.U32 R8, R15, -0x2daee0ad, RZ ;  /* 0xd2511f530f087825 */ /* 0x000fe200078e00ff */
[----:B----4-:R-:W-:-:S03]  /*18770*/  LOP3.LUT R0, R7, R241, R42, 0x96, !PT ;  /* 0x000000f107007212 */ /* 0x010fc600078e962a */
[----:B------:R-:W-:Y:S02]  /*18780*/  IMAD.MOV.U32 R7, RZ, RZ, R3 ;  /* 0x000000ffff077224 */ /* 0x000fe400078e0003 */
[----:B------:R-:W-:Y:S01]  /*18790*/  IMAD.WIDE.U32 R4, R0, -0x326172a9, RZ ;  /* 0xcd9e8d5700047825 */ /* 0x000fe200078e00ff */
[----:B------:R-:W-:-:S03]  /*187a0*/  LOP3.LUT R0, R9, R242, R6, 0x96, !PT ;  /* 0x000000f209007212 */ /* 0x000fc600078e9606 */
[----:B------:R-:W-:Y:S01]  /*187b0*/  IMAD.MOV.U32 R9, RZ, RZ, R7 ;  /* 0x000000ffff097224 */ /* 0x000fe200078e0007 */
[----:B------:R-:W-:Y:S01]  /*187c0*/  LOP3.LUT R2, R5, R233, R174, 0x96, !PT ;  /* 0x000000e905027212 */ /* 0x000fe200078e96ae */
[----:B------:R-:W-:-:S04]  /*187d0*/  IMAD.WIDE.U32 R6, R0, -0x326172a9, RZ ;  /* 0xcd9e8d5700067825 */ /* 0x000fc800078e00ff */
[----:B------:R-:W-:Y:S01]  /*187e0*/  IMAD.WIDE.U32 R2, R2, -0x2daee0ad, RZ ;  /* 0xd2511f5302027825 */ /* 0x000fe200078e00ff */
[----:B------:R-:W-:-:S03]  /*187f0*/  LOP3.LUT R0, R7, R249, R4, 0x96, !PT ;  /* 0x000000f907007212 */ /* 0x000fc600078e9604 */
[----:B------:R-:W-:Y:S01]  /*18800*/  IMAD.MOV.U32 R5, RZ, RZ, R9 ;  /* 0x000000ffff057224 */ /* 0x000fe200078e0009 */
[----:B------:R-:W-:Y:S01]  /*18810*/  LOP3.LUT R3, R3, R251, R8, 0x96, !PT ;  /* 0x000000fb03037212 */ /* 0x000fe200078e9608 */
[----:B------:R-:W-:-:S05]  /*18820*/  IMAD.WIDE.U32 R8, R0, -0x2daee0ad, RZ ;  /* 0xd2511f5300087825 */ /* 0x000fca00078e00ff */
[----:B------:R-:W-:Y:S01]  /*18830*/  LOP3.LUT R2, R9, R243, R2, 0x96, !PT ;  /* 0x000000f309027212 */ /* 0x000fe200078e9602 */
[----:B------:R-:W-:Y:S02]  /*18840*/  IMAD.MOV.U32 R0, RZ, RZ, R5 ;  /* 0x000000ffff007224 */ /* 0x000fe400078e0005 */
[----:B------:R-:W-:-:S04]  /*18850*/  IMAD.WIDE.U32 R4, R3, -0x326172a9, RZ ;  /* 0xcd9e8d5703047825 */ /* 0x000fc800078e00ff */
[----:B------:R-:W-:-:S04]  /*18860*/  IMAD.WIDE.U32 R2, R2, -0x326172a9, RZ ;  /* 0xcd9e8d5702027825 */ /* 0x000fc800078e00ff */
[----:B------:R-:W-:Y:S01]  /*18870*/  IMAD.MOV.U32 R7, RZ, RZ, R0 ;  /* 0x000000ffff077224 */ /* 0x000fe200078e0000 */
[----:B------:R-:W-:-:S04]  /*18880*/  LOP3.LUT R0, R3, R177, R4, 0x96, !PT ;  /* 0x000000b103007212 */ /* 0x000fc800078e9604 */
[----:B------:R-:W-:Y:S01]  /*18890*/  LOP3.LUT R4, R0, 0xff, RZ, 0xc0, !PT ;  /* 0x000000ff00047812 */ /* 0x000fe200078ec0ff */
[----:B------:R-:W-:-:S03]  /*188a0*/  @!P3 HADD2 R210, -R85.H0_H0, -RZ.H0_H0 ;  /* 0xa00000ff55d2b230 */ /* 0x000fc60000000900 */
[----:B------:R-:W-:Y:S01]  /*188b0*/  ISETP.GE.U32.AND P5, PT, R191, R4, PT ;  /* 0x00000004bf00720c */ /* 0x000fe20003fa6070 */
[----:B------:R-:W-:Y:S01]  /*188c0*/  @!P0 HADD2 R211, -R82.H0_H0, -RZ.H0_H0 ;  /* 0xa00000ff52d38230 */ /* 0x000fe20000000900 */
[----:B------:R-:W-:Y:S02]  /*188d0*/  PRMT R4, R13, 0x7610, R4 ;  /* 0x000076100d047816 */ /* 0x000fe40000000004 */
[----:B------:R-:W-:Y:S02]  /*188e0*/  PRMT R201, R83, 0x5410, R82 ;  /* 0x0000541053c97816 */ /* 0x000fe40000000052 */
[----:B------:R-:W-:Y:S02]  /*188f0*/  PRMT R9, R4, 0x7610, R9 ;  /* 0x0000761004097816 */ /* 0x000fe40000000009 */
[----:B------:R-:W-:Y:S02]  /*18900*/  LOP3.LUT R4, R0, 0xffff, RZ, 0xc0, !PT ;  /* 0x0000ffff00047812 */ /* 0x000fe400078ec0ff */
[----:B------:R-:W-:Y:S01]  /*18910*/  @!P3 PRMT R85, R210, 0x5410, RZ ;  /* 0x00005410d255b816 */ /* 0x000fe200000000ff */
[----:B------:R-:W-:Y:S01]  /*18920*/  IMAD.MOV.U32 R210, RZ, RZ, R46 ;  /* 0x000000ffffd27224 */ /* 0x000fe200078e002e */
[----:B------:R-:W-:Y:S01]  /*18930*/  @!P0 PRMT R82, R211, 0x5410, RZ ;  /* 0x00005410d3528816 */ /* 0x000fe200000000ff */
[----:B------:R-:W-:Y:S01]  /*18940*/  IMAD.MOV.U32 R211, RZ, RZ, R47 ;  /* 0x000000ffffd37224 */ /* 0x000fe200078e002f */
[----:B------:R-:W-:Y:S01]  /*18950*/  LOP3.LUT R6, R5, R245, R6, 0x96, !PT ;  /* 0x000000f505067212 */ /* 0x000fe200078e9606 */
[----:B------:R-:W2:Y:S01]  /*18960*/  LDL.LU.64 R46, [R1+0x3a8] ;  /* 0x0003a800012e7983 */ /* 0x000ea20000300a00 */
[----:B------:R-:W-:Y:S01]  /*18970*/  IMAD.MOV.U32 R5, RZ, RZ, R221 ;  /* 0x000000ffff057224 */ /* 0x000fe200078e00dd */
[----:B------:R1:W3:Y:S01]  /*18980*/  MUFU.EX2 R13, R225 ;  /* 0x000000e1000d7308 */ /* 0x0002e20000000800 */
[----:B------:R-:W-:Y:S01]  /*18990*/  SHF.R.U32.HI R4, RZ, 0x8, R4 ;  /* 0x00000008ff047819 */ /* 0x000fe20000011604 */
[----:B------:R4:W2:Y:S03]  /*189a0*/  LDL.LU R221, [R1+0x3a0] ;  /* 0x0003a00001dd7983 */ /* 0x0008a60000300800 */
[----:B------:R-:W-:-:S04]  /*189b0*/  LOP3.LUT R4, R4, 0xffff, RZ, 0xc0, !PT ;  /* 0x0000ffff04047812 */ /* 0x000fc800078ec0ff */
[----:B------:R-:W-:Y:S01]  /*189c0*/  ISETP.GE.U32.AND P4, PT, R191, R4, PT ;  /* 0x00000004bf00720c */ /* 0x000fe20003f86070 */
[----:B-1----:R4:W2:Y:S01]  /*189d0*/  LDL.LU R225, [R1+0x39c] ;  /* 0x00039c0001e17983 */ /* 0x0028a20000300800 */
[----:B------:R-:W-:Y:S01]  /*189e0*/  SHF.R.U32.HI R4, RZ, 0x10, R0 ;  /* 0x00000010ff047819 */ /* 0x000fe20000011600 */
[----:B------:R-:W-:-:S03]  /*189f0*/  @!P1 HADD2 R212, -R83.H0_H0, -RZ.H0_H0 ;  /* 0xa00000ff53d49230 */ /* 0x000fc60000000900 */
[----:B------:R-:W-:Y:S02]  /*18a00*/  LOP3.LUT R4, R4, 0xff, RZ, 0xc0, !PT ;  /* 0x000000ff04047812 */ /* 0x000fe400078ec0ff */
[----:B------:R-:W-:Y:S02]  /*18a10*/  @!P1 PRMT R83, R212, 0x5410, RZ ;  /* 0x00005410d4539816 */ /* 0x000fe400000000ff */
[----:B------:R-:W-:Y:S02]  /*18a20*/  ISETP.GE.U32.AND P1, PT, R191, R4, PT ;  /* 0x00000004bf00720c */ /* 0x000fe40003f26070 */
[----:B------:R1:W-:Y:S02]  /*18a30*/  MUFU.EX2 R4, R226 ;  /* 0x000000e200047308 */ /* 0x0003e40000000800 */
[----:B-1----:R4:W4:Y:S01]  /*18a40*/  LDL.LU R226, [R1+0x398] ;  /* 0x0003980001e27983 */ /* 0x0029220000300800 */
[----:B------:R-:W-:-:S05]  /*18a50*/  SHF.R.U32.HI R0, RZ, 0x18, R0 ;  /* 0x00000018ff007819 */ /* 0x000fca0000011600 */
[----:B------:R-:W1:Y:S01]  /*18a60*/  MUFU.EX2 R7, R7 ;  /* 0x0000000700077308 */ /* 0x000e620000000800 */
[----:B------:R-:W-:Y:S02]  /*18a70*/  ISETP.GE.U32.AND P3, PT, R191, R0, PT ;  /* 0x00000000bf00720c */ /* 0x000fe40003f66070 */
[----:B------:R-:W-:-:S05]  /*18a80*/  LOP3.LUT R0, R2, 0xff, RZ, 0xc0, !PT ;  /* 0x000000ff02007812 */ /* 0x000fca00078ec0ff */
[----:B------:R-:W1:Y:S01]  /*18a90*/  MUFU.EX2 R12, R12 ;  /* 0x0000000c000c7308 */ /* 0x000e620000000800 */
[----:B------:R-:W-:Y:S02]  /*18aa0*/  PRMT R171, R9, 0x7610, R171 ;  /* 0x0000761009ab7816 */ /* 0x000fe400000000ab */
[----:B------:R-:W-:Y:S02]  /*18ab0*/  ISETP.GE.U32.AND P0, PT, R191, R0, PT ;  /* 0x00000000bf00720c */ /* 0x000fe40003f06070 */
[--C-:B------:R-:W-:Y:S02]  /*18ac0*/  SHF.R.U32.HI R0, RZ, 0x18, R2.reuse ;  /* 0x00000018ff007819 */ /* 0x100fe40000011602 */
[----:B------:R-:W-:Y:S02]  /*18ad0*/  LOP3.LUT R9, R2, 0xffff, RZ, 0xc0, !PT ;  /* 0x0000ffff02097812 */ /* 0x000fe400078ec0ff */
[--C-:B------:R-:W-:Y:S02]  /*18ae0*/  SHF.R.U32.HI R3, RZ, 0x10, R2.reuse ;  /* 0x00000010ff037819 */ /* 0x100fe40000011602 */
[----:B------:R-:W-:-:S02]  /*18af0*/  PRMT R2, R227, 0x7610, R2 ;  /* 0x00007610e3027816 */ /* 0x000fc40000000002 */
[----:B------:R-:W-:Y:S01]  /*18b00*/  ISETP.GE.U32.AND P2, PT, R191, R0, PT ;  /* 0x00000000bf00720c */ /* 0x000fe20003f46070 */
[--C-:B---3--:R-:W-:Y:S01]  /*18b10*/  FADD.FTZ R0, R13, R10.reuse ;  /* 0x0000000a0d007221 */ /* 0x108fe20000010000 */
[----:B------:R-:W-:Y:S01]  /*18b20*/  PRMT R10, R2, 0x7610, R10 ;  /* 0x00007610020a7816 */ /* 0x000fe2000000000a */
[----:B-1----:R-:W-:Y:S01]  /*18b30*/  FADD.FTZ R2, R7, R11 ;  /* 0x0000000b07027221 */ /* 0x002fe20000010000 */
[C---:B------:R-:W-:Y:S01]  /*18b40*/  F2FP.PACK_AB R28, R12.reuse, R13 ;  /* 0x0000000d0c1c723e */ /* 0x040fe200000000ff */
[----:B------:R-:W-:Y:S01]  /*18b50*/  IMAD.MOV.U32 R11, RZ, RZ, R5 ;  /* 0x000000ffff0b7224 */ /* 0x000fe200078e0005 */
[----:B------:R1:W3:Y:S01]  /*18b60*/  LDL.LU R227, [R1+0x394] ;  /* 0x0003940001e37983 */ /* 0x0002e20000300800 */
[--C-:B------:R-:W-:Y:S01]  /*18b70*/  FADD.FTZ R5, R12, R0.reuse ;  /* 0x000000000c057221 */ /* 0x100fe20000010000 */
[----:B------:R-:W-:Y:S02]  /*18b80*/  PRMT R0, R232, 0x7610, R0 ;  /* 0x00007610e8007816 */ /* 0x000fe40000000000 */
[----:B------:R-:W-:Y:S01]  /*18b90*/  PRMT R12, R10, 0x7610, R12 ;  /* 0x000076100a0c7816 */ /* 0x000fe2000000000c */
[----:B------:R1:W3:Y:S01]  /*18ba0*/  LDL.LU R232, [R1+0x390] ;  /* 0x0003900001e87983 */ /* 0x0002e20000300800 */
[----:B------:R-:W-:-:S02]  /*18bb0*/  PRMT R27, R0, 0x7610, R27 ;  /* 0x00007610001b7816 */ /* 0x000fc4000000001b */
[----:B------:R-:W-:Y:S02]  /*18bc0*/  PRMT R48, R12, 0x7610, R48 ;  /* 0x000076100c307816 */ /* 0x000fe40000000030 */
[----:B------:R-:W-:Y:S01]  /*18bd0*/  PRMT R234, R171, 0x7610, R234 ;  /* 0x00007610abea7816 */ /* 0x000fe200000000ea */
[----:B------:R-:W-:Y:S01]  /*18be0*/  IMAD.MOV.U32 R171, RZ, RZ, R156 ;  /* 0x000000ffffab7224 */ /* 0x000fe200078e009c */
[----:B------:R-:W-:Y:S01]  /*18bf0*/  PRMT R156, R48, 0x5410, R27 ;  /* 0x00005410309c7816 */ /* 0x000fe2000000001b */
[----:B------:R-:W-:Y:S02]  /*18c00*/  IMAD.MOV.U32 R12, RZ, RZ, R11 ;  /* 0x000000ffff0c7224 */ /* 0x000fe400078e000b */
[----:B------:R-:W-:Y:S02]  /*18c10*/  IMAD.MOV.U32 R11, RZ, RZ, R224 ;  /* 0x000000ffff0b7224 */ /* 0x000fe400078e00e0 */
[----:B------:R-:W-:Y:S01]  /*18c20*/  IMAD.MOV.U32 R224, RZ, RZ, R228 ;  /* 0x000000ffffe07224 */ /* 0x000fe200078e00e4 */
[----:B------:R-:W-:Y:S01]  /*18c30*/  LOP3.LUT R0, R3, 0xff, RZ, 0xc0, !PT ;  /* 0x000000ff03007812 */ /* 0x000fe200078ec0ff */
[----:B------:R-:W-:Y:S01]  /*18c40*/  FADD.FTZ R10, R4, R2 ;  /* 0x00000002040a7221 */ /* 0x000fe20000010000 */
[----:B------:R-:W-:Y:S01]  /*18c50*/  PRMT R26, R80, 0x7632, R26 ;  /* 0x00007632501a7816 */ /* 0x000fe2000000001a */
[----:B------:R-:W-:Y:S01]  /*18c60*/  IMAD.WIDE.U32 R2, R6, -0x2daee0ad, RZ ;  /* 0xd2511f5306027825 */ /* 0x000fe200078e00ff */
[----:B------:R-:W-:-:S02]  /*18c70*/  F2FP.PACK_AB R21, R4, R7 ;  /* 0x000000070415723e */ /* 0x000fc400000000ff */
[----:B------:R-:W-:Y:S02]  /*18c80*/  PRMT R15, R80, 0x7610, R15 ;  /* 0x00007610500f7816 */ /* 0x000fe4000000000f */
[----:B------:R-:W-:Y:S02]  /*18c90*/  LOP3.LUT R4, R2, 0xff, RZ, 0xc0, !PT ;  /* 0x000000ff02047812 */ /* 0x000fe400078ec0ff */
[----:B------:R-:W-:Y:S01]  /*18ca0*/  PRMT R222, R234, 0x7610, R222 ;  /* 0x00007610eade7816 */ /* 0x000fe200000000de */
[----:B------:R-:W-:Y:S01]  /*18cb0*/  IMAD.MOV.U32 R234, RZ, RZ, R154 ;  /* 0x000000ffffea7224 */ /* 0x000fe200078e009a */
[----:B------:R-:W-:Y:S01]  /*18cc0*/  PRMT R154, R15, 0x5410, R26 ;  /* 0x000054100f9a7816 */ /* 0x000fe2000000001a */
[----:B------:R-:W-:Y:S02]  /*18cd0*/  IMAD.MOV.U32 R13, RZ, RZ, R12 ;  /* 0x000000ffff0d7224 */ /* 0x000fe400078e000c */
[----:B------:R1:W1:Y:S01]  /*18ce0*/  MUFU.EX2 R12, R237 ;  /* 0x000000ed000c7308 */ /* 0x0002620000000800 */
[----:B--2---:R-:W-:-:S05]  /*18cf0*/  @!P4 HADD2 R225, -R27.H0_H0, -RZ.H0_H0 ;  /* 0xa00000ff1be1c230 */ /* 0x004fca0000000900 */
[----:B------:R-:W-:Y:S01]  /*18d00*/  @!P4 PRMT R27, R225, 0x5410, RZ ;  /* 0x00005410e11bc816 */ /* 0x000fe200000000ff */
[----:B------:R-:W-:Y:S02]  /*18d10*/  IMAD.MOV.U32 R225, RZ, RZ, R229 ;  /* 0x000000ffffe17224 */ /* 0x000fe400078e00e5 */
[----:B------:R2:W2:Y:S04]  /*18d20*/  LDL.LU.64 R228, [R1+0x388] ;  /* 0x0003880001e47983 */ /* 0x0004a80000300a00 */
[----:B-1----:R1:W2:Y:S01]  /*18d30*/  LDL.LU R237, [R1+0x380] ;  /* 0x0003800001ed7983 */ /* 0x0022a20000300800 */
[----:B----4-:R-:W-:-:S05]  /*18d40*/  @!P3 HADD2 R226, -R26.H0_H0, -RZ.H0_H0 ;  /* 0xa00000ff1ae2b230 */ /* 0x010fca0000000900 */
[----:B------:R-:W-:Y:S02]  /*18d50*/  @!P3 PRMT R26, R226, 0x5410, RZ ;  /* 0x00005410e21ab816 */ /* 0x000fe400000000ff */
[----:B------:R-:W-:Y:S02]  /*18d60*/  ISETP.GE.U32.AND P3, PT, R191, R4, PT ;  /* 0x00000004bf00720c */ /* 0x000fe40003f66070 */
[----:B------:R4:W1:Y:S02]  /*18d70*/  MUFU.EX2 R4, R244 ;  /* 0x000000f400047308 */ /* 0x0008640000000800 */
[----:B----4-:R4:W4:Y:S01]  /*18d80*/  LDL.LU R244, [R1+0x37c] ;  /* 0x00037c0001f47983 */ /* 0x0109220000300800 */
[----:B------:R-:W-:Y:S01]  /*18d90*/  @!P5 HADD2 R221, -R48.H0_H0, -RZ.H0_H0 ;  /* 0xa00000ff30ddd230 */ /* 0x000fe20000000900 */
[----:B------:R-:W-:-:S04]  /*18da0*/  LOP3.LUT R7, R2, 0xffff, RZ, 0xc0, !PT ;  /* 0x0000ffff02077812 */ /* 0x000fc800078ec0ff */
[----:B------:R-:W-:Y:S02]  /*18db0*/  @!P5 PRMT R48, R221, 0x5410, RZ ;  /* 0x00005410dd30d816 */ /* 0x000fe400000000ff */
[----:B------:R-:W-:Y:S02]  /*18dc0*/  ISETP.GE.U32.AND P5, PT, R191, R0, PT ;  /* 0x00000000bf00720c */ /* 0x000fe40003fa6070 */
[----:B------:R-:W-:Y:S02]  /*18dd0*/  LOP3.LUT R0, R3, R173, R8, 0x96, !PT ;  /* 0x000000ad03007212 */ /* 0x000fe400078e9608 */
[--C-:B------:R-:W-:Y:S02]  /*18de0*/  SHF.R.U32.HI R8, RZ, 0x10, R2.reuse ;  /* 0x00000010ff087819 */ /* 0x100fe40000011602 */
[----:B------:R-:W-:Y:S02]  /*18df0*/  SHF.R.U32.HI R6, RZ, 0x18, R2 ;  /* 0x00000018ff067819 */ /* 0x000fe40000011602 */
[----:B------:R-:W-:-:S04]  /*18e00*/  SHF.R.U32.HI R2, RZ, 0x8, R9 ;  /* 0x00000008ff027819 */ /* 0x000fc80000011609 */
[----:B------:R-:W-:-:S04]  /*18e10*/  LOP3.LUT R2, R2, 0xffff, RZ, 0xc0, !PT ;  /* 0x0000ffff02027812 */ /* 0x000fc800078ec0ff */
[----:B------:R-:W-:Y:S02]  /*18e20*/  ISETP.GE.U32.AND P4, PT, R191, R2, PT ;  /* 0x00000002bf00720c */ /* 0x000fe40003f86070 */
[----:B------:R-:W-:Y:S01]  /*18e30*/  LOP3.LUT R2, R0, 0xffff, RZ, 0xc0, !PT ;  /* 0x0000ffff00027812 */ /* 0x000fe200078ec0ff */
[----:B---3--:R-:W-:-:S03]  /*18e40*/  @!P1 HADD2 R227, -R15.H0_H0, -RZ.H0_H0 ;  /* 0xa00000ff0fe39230 */ /* 0x008fc60000000900 */
[----:B------:R-:W-:-:S04]  /*18e50*/  SHF.R.U32.HI R2, RZ, 0x8, R2 ;  /* 0x00000008ff027819 */ /* 0x000fc80000011602 */
[----:B------:R-:W-:Y:S01]  /*18e60*/  LOP3.LUT R2, R2, 0xffff, RZ, 0xc0, !PT ;  /* 0x0000ffff02027812 */ /* 0x000fe200078ec0ff */
[----:B------:R-:W-:Y:S01]  /*18e70*/  IMAD.MOV.U32 R3, RZ, RZ, R11 ;  /* 0x000000ffff037224 */ /* 0x000fe200078e000b */
[----:B------:R-:W-:Y:S02]  /*18e80*/  @!P1 PRMT R15, R227, 0x5410, RZ ;  /* 0x00005410e30f9816 */ /* 0x000fe400000000ff */
[----:B------:R-:W-:Y:S02]  /*18e90*/  PRMT R81, R248, 0x7610, R81 ;  /* 0x00007610f8517816 */ /* 0x000fe40000000051 */
[----:B------:R-:W-:Y:S01]  /*18ea0*/  ISETP.GE.U32.AND P1, PT, R191, R2, PT ;  /* 0x00000002bf00720c */ /* 0x000fe20003f26070 */
[----:B------:R-:W-:Y:S01]  /*18eb0*/  FADD.FTZ R2, R12, R5 ;  /* 0x000000050c027221 */ /* 0x000fe20000010000 */
[----:B------:R-:W-:Y:S01]  /*18ec0*/  PRMT R227, R222, 0x7610, R227 ;  /* 0x00007610dee37816 */ /* 0x000fe200000000e3 */
[----:B------:R-:W-:Y:S01]  /*18ed0*/  IMAD.MOV.U32 R222, RZ, RZ, R234 ;  /* 0x000000ffffde7224 */ /* 0x000fe200078e00ea */
[----:B------:R-:W-:Y:S01]  /*18ee0*/  PRMT R80, R250, 0x7610, R80 ;  /* 0x00007610fa507816 */ /* 0x000fe20000000050 */
[----:B------:R-:W-:Y:S01]  /*18ef0*/  IMAD.MOV.U32 R226, RZ, RZ, R3 ;  /* 0x000000ffffe27224 */ /* 0x000fe200078e0003 */
[----:B------:R-:W-:Y:S01]  /*18f00*/  PRMT R79, R252, 0x7610, R79 ;  /* 0x00007610fc4f7816 */ /* 0x000fe2000000004f */
[----:B------:R-:W-:Y:S01]  /*18f10*/  IMAD.MOV.U32 R234, RZ, RZ, R189 ;  /* 0x000000ffffea7224 */ /* 0x000fe200078e00bd */
[C---:B-1----:R-:W-:Y:S01]  /*18f20*/  F2FP.PACK_AB R16, R4.reuse, R12 ;  /* 0x0000000c0410723e */ /* 0x042fe200000000ff */
[----:B------:R-:W-:Y:S01]  /*18f30*/  IMAD.MOV.U32 R189, RZ, RZ, R171 ;  /* 0x000000ffffbd7224 */ /* 0x000fe200078e00ab */
[----:B------:R-:W-:Y:S01]  /*18f40*/  PRMT R77, R187, 0x7610, R77 ;  /* 0x00007610bb4d7816 */ /* 0x000fe2000000004d */
[----:B------:R-:W-:Y:S01]  /*18f50*/  FADD.FTZ R3, R4, R2 ;  /* 0x0000000204037221 */ /* 0x000fe20000010000 */
[----:B------:R-:W-:Y:S01]  /*18f60*/  LOP3.LUT R2, R0, 0xff, RZ, 0xc0, !PT ;  /* 0x000000ff00027812 */ /* 0x000fe200078ec0ff */
[----:B------:R-:W-:Y:S01]  /*18f70*/  IMAD.MOV.U32 R171, RZ, RZ, R152 ;  /* 0x000000ffffab7224 */ /* 0x000fe200078e0098 */
[----:B------:R-:W-:Y:S01]  /*18f80*/  LOP3.LUT R9, R23, R240, R224, 0x96, !PT ;  /* 0x000000f017097212 */ /* 0x000fe200078e96e0 */
[----:B------:R-:W-:Y:S01]  /*18f90*/  IMAD.MOV.U32 R152, RZ, RZ, R153 ;  /* 0x000000ffff987224 */ /* 0x000fe200078e0099 */
[----:B------:R-:W-:Y:S01]  /*18fa0*/  PRMT R153, R81, 0x5410, R80 ;  /* 0x0000541051997816 */ /* 0x000fe20000000050 */
[----:B------:R-:W-:Y:S01]  /*18fb0*/  IMAD.MOV.U32 R5, RZ, RZ, R226 ;  /* 0x000000ffff057224 */ /* 0x000fe200078e00e2 */
[----:B------:R-:W-:Y:S01]  /*18fc0*/  PRMT R78, R227, 0x7610, R78 ;  /* 0x00007610e34e7816 */ /* 0x000fe2000000004e */
[----:B------:R-:W-:Y:S01]  /*18fd0*/  IMAD.MOV.U32 R227, RZ, RZ, R225 ;  /* 0x000000ffffe37224 */ /* 0x000fe200078e00e1 */
[----:B------:R-:W-:Y:S01]  /*18fe0*/  PRMT R75, R187, 0x7632, R75 ;  /* 0x00007632bb4b7816 */ /* 0x000fe2000000004b */
[----:B------:R-:W-:Y:S01]  /*18ff0*/  IMAD.MOV.U32 R225, RZ, RZ, R152 ;  /* 0x000000ffffe17224 */ /* 0x000fe200078e0098 */
[----:B------:R-:W-:Y:S01]  /*19000*/  @!P5 HADD2 R232, -R79.H0_H0, -RZ.H0_H0 ;  /* 0xa00000ff4fe8d230 */ /* 0x000fe20000000900 */
[----:B------:R-:W-:Y:S01]  /*19010*/  MUFU.EX2 R5, R5 ;  /* 0x0000000500057308 */ /* 0x000fe20000000800 */
[----:B------:R-:W-:Y:S01]  /*19020*/  PRMT R152, R79, 0x5410, R78 ;  /* 0x000054104f987816 */ /* 0x000fe2000000004e */
[----:B------:R1:W3:Y:S02]  /*19030*/  LDL.LU R248, [R1+0x378] ;  /* 0x0003780001f87983 */ /* 0x0002e40000300800 */
[----:B------:R-:W-:Y:S01]  /*19040*/  @!P5 PRMT R79, R232, 0x5410, RZ ;  /* 0x00005410e84fd816 */ /* 0x000fe200000000ff */
[----:B------:R-:W-:Y:S01]  /*19050*/  IMAD.MOV.U32 R226, RZ, RZ, R224 ;  /* 0x000000ffffe27224 */ /* 0x000fe200078e00e0 */
[----:B------:R1:W3:Y:S02]  /*19060*/  LDL.LU R250, [R1+0x374] ;  /* 0x0003740001fa7983 */ /* 0x0002e40000300800 */
[----:B------:R-:W1:Y:S01]  /*19070*/  MUFU.EX2 R4, R225 ;  /* 0x000000e100047308 */ /* 0x000e620000000800 */
[----:B------:R-:W-:Y:S01]  /*19080*/  IMAD.MOV.U32 R224, RZ, RZ, R234 ;  /* 0x000000ffffe07224 */ /* 0x000fe200078e00ea */
[----:B------:R2:W3:Y:S01]  /*19090*/  LDL.LU R252, [R1+0x370] ;  /* 0x0003700001fc7983 */ /* 0x0004e20000300800 */
[----:B------:R-:W-:-:S02]  /*190a0*/  IMAD.MOV.U32 R234, RZ, RZ, R189 ;  /* 0x000000ffffea7224 */ /* 0x000fc400078e00bd */
[----:B------:R-:W-:Y:S02]  /*190b0*/  IMAD.MOV.U32 R189, RZ, RZ, R171 ;  /* 0x000000ffffbd7224 */ /* 0x000fe400078e00ab */
[----:B------:R-:W-:Y:S01]  /*190c0*/  IMAD.MOV.U32 R171, RZ, RZ, R161 ;  /* 0x000000ffffab7224 */ /* 0x000fe200078e00a1 */
[----:B------:R-:W-:Y:S02]  /*190d0*/  PRMT R161, R77, 0x5410, R75 ;  /* 0x000054104da17816 */ /* 0x000fe4000000004b */
[----:B-1----:R-:W-:Y:S01]  /*190e0*/  F2FP.PACK_AB R23, R4, R5 ;  /* 0x000000050417723e */ /* 0x002fe200000000ff */
[----:B------:R-:W-:Y:S02]  /*190f0*/  IMAD.MOV.U32 R225, RZ, RZ, R13 ;  /* 0x000000ffffe17224 */ /* 0x000fe400078e000d */
[----:B------:R-:W-:Y:S01]  /*19100*/  IMAD.MOV.U32 R13, RZ, RZ, R159 ;  /* 0x000000ffff0d7224 */ /* 0x000fe200078e009f */
[----:B--2---:R-:W-:-:S05]  /*19110*/  @!P0 HADD2 R228, -R81.H0_H0, -RZ.H0_H0 ;  /* 0xa00000ff51e48230 */ /* 0x004fca0000000900 */
[----:B------:R-:W-:Y:S02]  /*19120*/  @!P0 PRMT R81, R228, 0x5410, RZ ;  /* 0x00005410e4518816 */ /* 0x000fe400000000ff */
[----:B------:R-:W-:Y:S02]  /*19130*/  ISETP.GE.U32.AND P0, PT, R191, R2, PT ;  /* 0x00000002bf00720c */ /* 0x000fe40003f06070 */
[--C-:B------:R-:W-:Y:S02]  /*19140*/  SHF.R.U32.HI R2, RZ, 0x18, R0.reuse ;  /* 0x00000018ff027819 */ /* 0x100fe40000011600 */
[----:B------:R-:W-:-:S04]  /*19150*/  SHF.R.U32.HI R0, RZ, 0x10, R0 ;  /* 0x00000010ff007819 */ /* 0x000fc80000011600 */
[----:B------:R-:W-:Y:S01]  /*19160*/  LOP3.LUT R0, R0, 0xff, RZ, 0xc0, !PT ;  /* 0x000000ff00007812 */ /* 0x000fe200078ec0ff */
[----:B------:R-:W-:-:S03]  /*19170*/  @!P2 HADD2 R237, -R78.H0_H0, -RZ.H0_H0 ;  /* 0xa00000ff4eeda230 */ /* 0x000fc60000000900 */
[----:B------:R-:W-:Y:S02]  /*19180*/  ISETP.GE.U32.AND P5, PT, R191, R0, PT ;  /* 0x00000000bf00720c */ /* 0x000fe40003fa6070 */
[----:B------:R-:W-:-:S04]  /*19190*/  SHF.R.U32.HI R0, RZ, 0x8, R7 ;  /* 0x00000008ff007819 */ /* 0x000fc80000011607 */
[----:B------:R-:W-:Y:S02]  /*191a0*/  LOP3.LUT R0, R0, 0xffff, RZ, 0xc0, !PT ;  /* 0x0000ffff00007812 */ /* 0x000fe400078ec0ff */
[----:B------:R-:W-:Y:S01]  /*191b0*/  @!P2 PRMT R78, R237, 0x5410, RZ ;  /* 0x00005410ed4ea816 */ /* 0x000fe200000000ff */
[----:B------:R1:W-:Y:S01]  /*191c0*/  MUFU.EX2 R7, R46 ;  /* 0x0000002e00077308 */ /* 0x0003e20000000800 */
[----:B------:R-:W-:Y:S01]  /*191d0*/  ISETP.GE.U32.AND P2, PT, R191, R0, PT ;  /* 0x00000000bf00720c */ /* 0x000fe20003f46070 */
[----:B------:R-:W-:-:S04]  /*191e0*/  FADD.FTZ R0, R5, R10 ;  /* 0x0000000a05007221 */ /* 0x000fc80000010000 */
[----:B------:R-:W-:Y:S02]  /*191f0*/  FADD.FTZ R0, R4, R0 ;  /* 0x0000000004007221 */ /* 0x000fe40000010000 */
[----:B------:R-:W2:Y:S01]  /*19200*/  MUFU.EX2 R5, R44 ;  /* 0x0000002c00057308 */ /* 0x000ea20000000800 */
[----:B----4-:R-:W-:Y:S01]  /*19210*/  @!P0 HADD2 R244, -R77.H0_H0, -RZ.H0_H0 ;  /* 0xa00000ff4df48230 */ /* 0x010fe20000000900 */
[----:B-1----:R-:W4:Y:S04]  /*19220*/  LDL.LU R46, [R1+0x36c] ;  /* 0x00036c00012e7983 */ /* 0x002f280000300800 */
[----:B------:R-:W-:Y:S02]  /*19230*/  @!P0 PRMT R77, R244, 0x5410, RZ ;  /* 0x00005410f44d8816 */ /* 0x000fe400000000ff */
[----:B------:R-:W-:-:S02]  /*19240*/  ISETP.GE.U32.AND P0, PT, R191, R6, PT ;  /* 0x00000006bf00720c */ /* 0x000fc40003f06070 */
[----:B------:R1:W1:Y:S02]  /*19250*/  MUFU.EX2 R6, R47 ;  /* 0x0000002f00067308 */ /* 0x0002640000000800 */
[----:B-1----:R-:W4:Y:S04]  /*19260*/  LDL.LU R47, [R1+0x368] ;  /* 0x00036800012f7983 */ /* 0x002f280000300800 */
[----:B------:R-:W4:Y:S04]  /*19270*/  LDL.LU R44, [R1+0x364] ;  /* 0x00036400012c7983 */ /* 0x000f280000300800 */
[----:B------:R1:W4:Y:S04]  /*19280*/  LDL.LU.S16 R228, [R1+0x14] ;  /* 0x0000140001e47983 */ /* 0x0003280000300600 */
[----:B------:R1:W4:Y:S04]  /*19290*/  LDL.LU.S16 R4, [R1+0xc] ;  /* 0x00000c0001047983 */ /* 0x0003280000300600 */
[----:B------:R1:W4:Y:S04]  /*192a0*/  LDL.LU.S16 R187, [R1+0x1c] ;  /* 0x00001c0001bb7983 */ /* 0x0003280000300600 */
[----:B------:R1:W4:Y:S01]  /*192b0*/  LDL.LU.S16 R159, [R1+0x18] ;  /* 0x00001800019f7983 */ /* 0x0003220000300600 */
[C---:B------:R-:W-:Y:S01]  /*192c0*/  PRMT R50, R49.reuse, 0x7632, R50 ;  /* 0x0000763231327816 */ /* 0x040fe20000000032 */
[----:B------:R-:W-:Y:S01]  /*192d0*/  @!P4 HADD2 R229, -R80.H0_H0, -RZ.H0_H0 ;  /* 0xa00000ff50e5c230 */ /* 0x000fe20000000900 */
[----:B------:R-:W-:-:S02]  /*192e0*/  PRMT R54, R49, 0x7610, R54 ;  /* 0x0000761031367816 */ /* 0x000fc40000000036 */
[----:B------:R-:W-:Y:S02]  /*192f0*/  PRMT R55, R39, 0x7632, R55 ;  /* 0x0000763227377816 */ /* 0x000fe40000000037 */
[----:B------:R-:W-:Y:S02]  /*19300*/  @!P4 PRMT R80, R229, 0x5410, RZ ;  /* 0x00005410e550c816 */ /* 0x000fe400000000ff */
[----:B------:R-:W-:Y:S02]  /*19310*/  ISETP.GE.U32.AND P4, PT, R191, R2, PT ;  /* 0x00000002bf00720c */ /* 0x000fe40003f86070 */
[----:B------:R-:W-:Y:S02]  /*19320*/  LOP3.LUT R2, R8, 0xff, RZ, 0xc0, !PT ;  /* 0x000000ff08027812 */ /* 0x000fe400078ec0ff */
[----:B------:R-:W-:Y:S01]  /*19330*/  PRMT R71, R39, 0x7610, R71 ;  /* 0x0000761027477816 */ /* 0x000fe20000000047 */
[----:B---3--:R-:W-:-:S05]  /*19340*/  @!P1 HADD2 R248, -R75.H0_H0, -RZ.H0_H0 ;  /* 0xa00000ff4bf89230 */ /* 0x008fca0000000900 */
[----:B------:R-:W-:Y:S02]  /*19350*/  @!P1 PRMT R75, R248, 0x5410, RZ ;  /* 0x00005410f84b9816 */ /* 0x000fe400000000ff */
[----:B------:R-:W-:Y:S01]  /*19360*/  ISETP.GE.U32.AND P1, PT, R191, R2, PT ;  /* 0x00000002bf00720c */ /* 0x000fe20003f26070 */
[----:B------:R-:W-:Y:S02]  /*19370*/  IMAD.MOV.U32 R12, RZ, RZ, R165 ;  /* 0x000000ffff0c7224 */ /* 0x000fe400078e00a5 */
[----:B--2---:R-:W-:Y:S01]  /*19380*/  FADD.FTZ R0, R5, R0 ;  /* 0x0000000005007221 */ /* 0x004fe20000010000 */
[----:B------:R-:W-:Y:S02]  /*19390*/  LOP3.LUT R11, R175, R239, R22, 0x96, !PT ;  /* 0x000000efaf0b7212 */ /* 0x000fe400078e9616 */
[----:B------:R-:W-:Y:S02]  /*193a0*/  F2FP.PACK_AB R72, R6, R7 ;  /* 0x000000070648723e */ /* 0x000fe400000000ff */
[----:B------:R-:W-:-:S02]  /*193b0*/  PRMT R76, R38, 0x7610, R76 ;  /* 0x00007610264c7816 */ /* 0x000fc4000000004c */
[----:B------:R-:W-:-:S03]  /*193c0*/  PRMT R74, R38, 0x7632, R74 ;  /* 0x00007632264a7816 */ /* 0x000fc6000000004a */
[----:B------:R-:W-:Y:S01]  /*193d0*/  @!P5 HADD2 R250, -R76.H0_H0, -RZ.H0_H0 ;  /* 0xa00000ff4cfad230 */ /* 0x000fe20000000900 */
[----:B------:R-:W-:Y:S01]  /*193e0*/  IMAD.MOV.U32 R165, RZ, RZ, R162 ;  /* 0x000000ffffa57224 */ /* 0x000fe200078e00a2 */
[----:B------:R-:W-:-:S03]  /*193f0*/  PRMT R162, R76, 0x5410, R74 ;  /* 0x000054104ca27816 */ /* 0x000fc6000000004a */
[----:B------:R-:W-:Y:S01]  /*19400*/  @!P5 PRMT R76, R250, 0x5410, RZ ;  /* 0x00005410fa4cd816 */ /* 0x000fe200000000ff */
[----:B------:R-:W-:Y:S01]  /*19410*/  @!P4 HADD2 R252, -R74.H0_H0, -RZ.H0_H0 ;  /* 0xa00000ff4afcc230 */ /* 0x000fe20000000900 */
[----:B------:R-:W-:Y:S04]  /*19420*/  MUFU.EX2 R13, R13 ;  /* 0x0000000d000d7308 */ /* 0x000fe80000000800 */
[----:B------:R-:W-:Y:S01]  /*19430*/  @!P4 PRMT R74, R252, 0x5410, RZ ;  /* 0x00005410fc4ac816 */ /* 0x000fe200000000ff */
[----:B----4-:R-:W-:Y:S02]  /*19440*/  @!P3 HADD2 R228, -R54.H0_H0, -RZ.H0_H0 ;  /* 0xa00000ff36e4b230 */ /* 0x010fe40000000900 */
[----:B------:R-:W-:-:S03]  /*19450*/  @!P2 HADD2 R4, -R50.H0_H0, -RZ.H0_H0 ;  /* 0xa00000ff3204a230 */ /* 0x000fc60000000900 */
[----:B------:R-:W-:Y:S02]  /*19460*/  PRMT R160, R228, 0x7610, R160 ;  /* 0x00007610e4a07816 */ /* 0x000fe400000000a0 */
[----:B------:R-:W-:Y:S01]  /*19470*/  PRMT R10, R4, 0x7610, R10 ;  /* 0x00007610040a7816 */ /* 0x000fe2000000000a */
[----:B------:R-:W-:Y:S01]  /*19480*/  @!P0 HADD2 R159, -R55.H0_H0, -RZ.H0_H0 ;  /* 0xa00000ff379f8230 */ /* 0x000fe20000000900 */
[----:B------:R2:W3:Y:S04]  /*19490*/  MUFU.EX2 R4, R45 ;  /* 0x0000002d00047308 */ /* 0x0004e80000000800 */
[----:B------:R-:W-:Y:S02]  /*194a0*/  PRMT R2, R159, 0x7610, R2 ;  /* 0x000076109f027816 */ /* 0x000fe40000000002 */
[----:B------:R-:W-:-:S02]  /*194b0*/  PRMT R159, R54, 0x5410, R50 ;  /* 0x00005410369f7816 */ /* 0x000fc40000000032 */
[----:B------:R-:W-:Y:S02]  /*194c0*/  @!P3 PRMT R54, R160, 0x5410, RZ ;  /* 0x00005410a036b816 */ /* 0x000fe400000000ff */
[----:B------:R-:W-:Y:S02]  /*194d0*/  PRMT R160, R71, 0x5410, R55 ;  /* 0x0000541047a07816 */ /* 0x000fe40000000037 */
[----:B------:R-:W-:Y:S01]  /*194e0*/  @!P0 PRMT R55, R2, 0x5410, RZ ;  /* 0x0000541002378816 */ /* 0x000fe200000000ff */
[----:B------:R-:W-:Y:S02]  /*194f0*/  FADD.FTZ R2, R7, R3 ;  /* 0x0000000307027221 */ /* 0x000fe40000010000 */
[----:B------:R-:W-:Y:S01]  /*19500*/  IMAD.MOV.U32 R228, RZ, RZ, R12 ;  /* 0x000000ffffe47224 */ /* 0x000fe200078e000c */
[----:B------:R-:W-:Y:S01]  /*19510*/  @!P1 HADD2 R187, -R71.H0_H0, -RZ.H0_H0 ;  /* 0xa00000ff47bb9230 */ /* 0x000fe20000000900 */
[----:B------:R-:W-:Y:S01]  /*19520*/  FADD.FTZ R12, R6, R2 ;  /* 0x00000002060c7221 */ /* 0x000fe20000010000 */
[----:B--2---:R-:W2:Y:S01]  /*19530*/  LDL.LU R45, [R1+0x360] ;  /* 0x00036000012d7983 */ /* 0x004ea20000300800 */
[----:B------:R-:W-:Y:S01]  /*19540*/  IMAD.WIDE.U32 R2, R9, -0x2daee0ad, RZ ;  /* 0xd2511f5309027825 */ /* 0x000fe200078e00ff */
[----:B------:R-:W-:-:S03]  /*19550*/  @!P2 PRMT R50, R10, 0x5410, RZ ;  /* 0x000054100a32a816 */ /* 0x000fc600000000ff */
[C---:B---3--:R-:W-:Y:S01]  /*19560*/  FADD.FTZ R10, R4.reuse, R0 ;  /* 0x00000000040a7221 */ /* 0x048fe20000010000 */
[----:B------:R-:W-:Y:S02]  /*19570*/  LOP3.LUT R0, R3, R241, R42, 0x96, !PT ;  /* 0x000000f103007212 */ /* 0x000fe400078e962a */
[----:B------:R-:W-:-:S03]  /*19580*/  F2FP.PACK_AB R73, R4, R5 ;  /* 0x000000050449723e */ /* 0x000fc600000000ff */
[----:B------:R-:W-:-:S04]  /*19590*/  IMAD.WIDE.U32 R4, R0, -0x326172a9, RZ ;  /* 0xcd9e8d5700047825 */ /* 0x000fc800078e00ff */
[----:B------:R-:W-:Y:S01]  /*195a0*/  IMAD.WIDE.U32 R6, R11, -0x2daee0ad, RZ ;  /* 0xd2511f530b067825 */ /* 0x000fe200078e00ff */
[----:B------:R-:W-:-:S04]  /*195b0*/  LOP3.LUT R3, R5, R233, R174, 0x96, !PT ;  /* 0x000000e905037212 */ /* 0x000fc800078e96ae */
[----:B------:R-:W-:Y:S01]  /*195c0*/  LOP3.LUT R0, R7, R242, R2, 0x96, !PT ;  /* 0x000000f207007212 */ /* 0x000fe200078e9602 */
[----:B------:R-:W-:-:S05]  /*195d0*/  IMAD.WIDE.U32 R2, R3, -0x2daee0ad, RZ ;  /* 0xd2511f5303027825 */ /* 0x000fca00078e00ff */
[----:B------:R-:W-:Y:S01]  /*195e0*/  LOP3.LUT R3, R3, R251, R6, 0x96, !PT ;  /* 0x000000fb03037212 */ /* 0x000fe200078e9606 */
[----:B------:R-:W-:Y:S01]  /*195f0*/  IMAD.WIDE.U32 R6, R0, -0x326172a9, RZ ;  /* 0xcd9e8d5700067825 */ /* 0x000fe200078e00ff */
[----:B------:R-:W-:-:S04]  /*19600*/  PRMT R8, R187, 0x7610, R8 ;  /* 0x00007610bb087816 */ /* 0x000fc80000000008 */
[----:B------:R-:W-:Y:S02]  /*19610*/  LOP3.LUT R0, R7, R249, R4, 0x96, !PT ;  /* 0x000000f907007212 */ /* 0x000fe400078e9604 */
[----:B------:R-:W-:-:S03]  /*19620*/  @!P1 PRMT R71, R8, 0x5410, RZ ;  /* 0x0000541008479816 */ /* 0x000fc600000000ff */
[----:B------:R-:W-:-:S05]  /*19630*/  IMAD.WIDE.U32 R8, R0, -0x2daee0ad, RZ ;  /* 0xd2511f5300087825 */ /* 0x000fca00078e00ff */
        /* <DEDUP_REMOVED lines=9> */
[C---:B------:R-:W-:Y:S02]  /*196d0*/  ISETP.GE.U32.AND P4, PT, R191.reuse, R4, PT ;  /* 0x00000004bf00720c */ /* 0x040fe40003f86070 */
[--C-:B------:R-:W-:Y:S02]  /*196e0*/  SHF.R.U32.HI R4, RZ, 0x10, R0.reuse ;  /* 0x00000010ff047819 */ /* 0x100fe40000011600 */
[----:B------:R-:W-:Y:S02]  /*196f0*/  SHF.R.U32.HI R0, RZ, 0x18, R0 ;  /* 0x00000018ff007819 */ /* 0x000fe40000011600 */
[----:B------:R-:W-:Y:S01]  /*19700*/  LOP3.LUT R4, R4, 0xff, RZ, 0xc0, !PT ;  /* 0x000000ff04047812 */ /* 0x000fe200078ec0ff */
[----:B------:R-:W3:Y:S01]  /*19710*/  MUFU.EX2 R11, R228 ;  /* 0x000000e4000b7308 */ /* 0x000ee20000000800 */
[----:B------:R-:W-:Y:S02]  /*19720*/  ISETP.GE.U32.AND P3, PT, R191, R0, PT ;  /* 0x00000000bf00720c */ /* 0x000fe40003f66070 */
[----:B------:R-:W-:-:S02]  /*19730*/  LOP3.LUT R0, R2, 0xff, RZ, 0xc0, !PT ;  /* 0x000000ff02007812 */ /* 0x000fc400078ec0ff */
[----:B------:R-:W-:-:S03]  /*19740*/  ISETP.GE.U32.AND P1, PT, R191, R4, PT ;  /* 0x00000004bf00720c */ /* 0x000fc60003f26070 */
[----:B------:R4:W-:Y:S01]  /*19750*/  MUFU.EX2 R4, R165 ;  /* 0x000000a500047308 */ /* 0x0009e20000000800 */
[----:B------:R-:W-:Y:S02]  /*19760*/  ISETP.GE.U32.AND P0, PT, R191, R0, PT ;  /* 0x00000000bf00720c */ /* 0x000fe40003f06070 */
[----:B------:R-:W-:-:S04]  /*19770*/  SHF.R.U32.HI R0, RZ, 0x18, R2 ;  /* 0x00000018ff007819 */ /* 0x000fc80000011602 */
[----:B------:R-:W-:Y:S01]  /*19780*/  ISETP.GE.U32.AND P2, PT, R191, R0, PT ;  /* 0x00000000bf00720c */ /* 0x000fe20003f46070 */
[----:B------:R1:W1:Y:S01]  /*19790*/  MUFU.EX2 R7, R225 ;  /* 0x000000e100077308 */ /* 0x0002620000000800 */
[----:B------:R-:W-:Y:S02]  /*197a0*/  FADD.FTZ R0, R13, R12 ;  /* 0x0000000c0d007221 */ /* 0x000fe40000010000 */
[----:B----4-:R-:W-:Y:S02]  /*197b0*/  IMAD.MOV.U32 R165, RZ, RZ, R166 ;  /* 0x000000ffffa57224 */ /* 0x010fe400078e00a6 */
[----:B------:R4:W2:Y:S01]  /*197c0*/  LDL.LU.S16 R166, [R1+0x3c] ;  /* 0x00003c0001a67983 */ /* 0x0008a20000300600 */
[----:B------:R-:W-:Y:S01]  /*197d0*/  LOP3.LUT R6, R5, R245, R6, 0x96, !PT ;  /* 0x000000f505067212 */ /* 0x000fe200078e9606 */
[C---:B---3--:R-:W-:Y:S01]  /*197e0*/  FADD.FTZ R5, R11.reuse, R0 ;  /* 0x000000000b057221 */ /* 0x048fe20000010000 */
[----:B------:R-:W-:Y:S01]  /*197f0*/  F2FP.PACK_AB R14, R11, R13 ;  /* 0x0000000d0b0e723e */ /* 0x000fe200000000ff */
[----:B-1----:R-:W-:-:S02]  /*19800*/  IMAD.MOV.U32 R225, RZ, RZ, R224 ;  /* 0x000000ffffe17224 */ /* 0x002fc400078e00e0 */
[----:B------:R-:W-:Y:S02]  /*19810*/  IMAD.MOV.U32 R224, RZ, RZ, R189 ;  /* 0x000000ffffe07224 */ /* 0x000fe400078e00bd */
[----:B------:R-:W-:Y:S02]  /*19820*/  IMAD.MOV.U32 R189, RZ, RZ, R165 ;  /* 0x000000ffffbd7224 */ /* 0x000fe400078e00a5 */
[----:B------:R4:W3:Y:S04]  /*19830*/  LDL.LU.S16 R165, [R1+0x48] ;  /* 0x0000480001a57983 */ /* 0x0008e80000300600 */
[----:B------:R4:W4:Y:S01]  /*19840*/  LDL.LU.S16 R11, [R1+0x4c] ;  /* 0x00004c00010b7983 */ /* 0x0009220000300600 */
[----:B------:R-:W-:Y:S02]  /*19850*/  PRMT R63, R35, 0x7610, R63 ;  /* 0x00007610233f7816 */ /* 0x000fe4000000003f */
[----:B------:R-:W-:Y:S01]  /*19860*/  LOP3.LUT R9, R2, 0xffff, RZ, 0xc0, !PT ;  /* 0x0000ffff02097812 */ /* 0x000fe200078ec0ff */
[----:B------:R1:W4:Y:S01]  /*19870*/  LDL.LU.S16 R187, [R1+0x88] ;  /* 0x0000880001bb7983 */ /* 0x0003220000300600 */
[----:B------:R-:W-:Y:S01]  /*19880*/  SHF.R.U32.HI R3, RZ, 0x10, R2 ;  /* 0x00000010ff037819 */ /* 0x000fe20000011602 */
[----:B------:R-:W-:Y:S01]  /*19890*/  FADD.FTZ R2, R7, R10 ;  /* 0x0000000a07027221 */ /* 0x000fe20000010000 */
[----:B------:R-:W-:-:S03]  /*198a0*/  PRMT R62, R35, 0x7632, R62 ;  /* 0x00007632233e7816 */ /* 0x000fc6000000003e */
[----:B------:R-:W-:Y:S01]  /*198b0*/  FADD.FTZ R10, R4, R2 ;  /* 0x00000002040a7221 */ /* 0x000fe20000010000 */
[----:B------:R-:W-:Y:S02]  /*198c0*/  PRMT R60, R36, 0x7632, R60 ;  /* 0x00007632243c7816 */ /* 0x000fe4000000003c */
[----:B------:R-:W-:Y:S02]  /*198d0*/  LOP3.LUT R0, R3, 0xff, RZ, 0xc0, !PT ;  /* 0x000000ff03007812 */ /* 0x000fe400078ec0ff */
[----:B------:R-:W-:Y:S02]  /*198e0*/  F2FP.PACK_AB R52, R4, R7 ;  /* 0x000000070434723e */ /* 0x000fe400000000ff */
[----:B------:R-:W-:Y:S01]  /*198f0*/  PRMT R53, R36, 0x7610, R53 ;  /* 0x0000761024357816 */ /* 0x000fe20000000035 */
[----:B--2---:R-:W-:-:S05]  /*19900*/  @!P5 HADD2 R166, -R63.H0_H0, -RZ.H0_H0 ;  /* 0xa00000ff3fa6d230 */ /* 0x004fca0000000900 */
[----:B------:R-:W-:Y:S02]  /*19910*/  PRMT R2, R166, 0x7610, R2 ;  /* 0x00007610a6027816 */ /* 0x000fe40000000002 */
[----:B------:R-:W-:Y:S02]  /*19920*/  PRMT R166, R63, 0x5410, R62 ;  /* 0x000054103fa67816 */ /* 0x000fe4000000003e */
[----:B------:R-:W-:Y:S01]  /*19930*/  @!P5 PRMT R63, R2, 0x5410, RZ ;  /* 0x00005410023fd816 */ /* 0x000fe200000000ff */
[----:B------:R-:W-:Y:S01]  /*19940*/  IMAD.WIDE.U32 R2, R6, -0x2daee0ad, RZ ;  /* 0xd2511f5306027825 */ /* 0x000fe200078e00ff */
[----:B------:R-:W-:Y:S01]  /*19950*/  ISETP.GE.U32.AND P5, PT, R191, R0, PT ;  /* 0x00000000bf00720c */ /* 0x000fe20003fa6070 */
[----:B---3--:R-:W-:Y:S02]  /*19960*/  @!P4 HADD2 R165, -R62.H0_H0, -RZ.H0_H0 ;  /* 0xa00000ff3ea5c230 */ /* 0x008fe40000000900 */
[----:B----4-:R-:W-:Y:S01]  /*19970*/  @!P3 HADD2 R11, -R60.H0_H0, -RZ.H0_H0 ;  /* 0xa00000ff3c0bb230 */ /* 0x010fe20000000900 */
[----:B------:R-:W-:-:S02]  /*19980*/  LOP3.LUT R0, R3, R173, R8, 0x96, !PT ;  /* 0x000000ad03007212 */ /* 0x000fc400078e9608 */
[----:B------:R-:W-:Y:S02]  /*19990*/  LOP3.LUT R7, R2, 0xffff, RZ, 0xc0, !PT ;  /* 0x0000ffff02077812 */ /* 0x000fe400078ec0ff */
[----:B------:R-:W-:Y:S02]  /*199a0*/  PRMT R3, R11, 0x7610, R3 ;  /* 0x000076100b037816 */ /* 0x000fe40000000003 */
[----:B------:R-:W-:Y:S02]  /*199b0*/  PRMT R12, R165, 0x7610, R12 ;  /* 0x00007610a50c7816 */ /* 0x000fe4000000000c */
[----:B------:R-:W-:Y:S02]  /*199c0*/  PRMT R165, R53, 0x5410, R60 ;  /* 0x0000541035a57816 */ /* 0x000fe4000000003c */
[----:B------:R-:W-:Y:S02]  /*199d0*/  @!P3 PRMT R60, R3, 0x5410, RZ ;  /* 0x00005410033cb816 */ /* 0x000fe400000000ff */
[----:B------:R1:W2:Y:S01]  /*199e0*/  LDL.LU.S16 R3, [R1+0x9c] ;  /* 0x00009c0001037983 */ /* 0x0002a20000300600 */
[C---:B------:R-:W-:Y:S01]  /*199f0*/  PRMT R70, R37.reuse, 0x7610, R70 ;  /* 0x0000761025467816 */ /* 0x040fe20000000046 */
[----:B------:R-:W-:Y:S01]  /*19a00*/  @!P1 HADD2 R187, -R53.H0_H0, -RZ.H0_H0 ;  /* 0xa00000ff35bb9230 */ /* 0x000fe20000000900 */
[----:B------:R-:W-:-:S04]  /*19a10*/  PRMT R69, R37, 0x7632, R69 ;  /* 0x0000763225457816 */ /* 0x000fc80000000045 */
[----:B------:R-:W-:Y:S02]  /*19a20*/  PRMT R178, R187, 0x7610, R178 ;  /* 0x00007610bbb27816 */ /* 0x000fe400000000b2 */
[----:B------:R-:W-:Y:S02]  /*19a30*/  @!P4 PRMT R62, R12, 0x5410, RZ ;  /* 0x000054100c3ec816 */ /* 0x000fe400000000ff */
[----:B------:R-:W-:Y:S01]  /*19a40*/  @!P1 PRMT R53, R178, 0x5410, RZ ;  /* 0x00005410b2359816 */ /* 0x000fe200000000ff */
[----:B------:R-:W-:Y:S01]  /*19a50*/  IMAD.MOV.U32 R178, RZ, RZ, R169 ;  /* 0x000000ffffb27224 */ /* 0x000fe200078e00a9 */
[----:B------:R3:W4:Y:S01]  /*19a60*/  MUFU.EX2 R12, R225 ;  /* 0x000000e1000c7308 */ /* 0x0007220000000800 */
[----:B------:R-:W-:Y:S01]  /*19a70*/  IMAD.MOV.U32 R169, RZ, RZ, R164 ;  /* 0x000000ffffa97224 */ /* 0x000fe200078e00a4 */
[----:B------:R-:W-:Y:S01]  /*19a80*/  PRMT R164, R70, 0x5410, R69 ;  /* 0x0000541046a47816 */ /* 0x000fe20000000045 */
[----:B---3--:R1:W3:Y:S01]  /*19a90*/  LDL.LU.S16 R225, [R1+0xb0] ;  /* 0x0000b00001e17983 */ /* 0x0082e20000300600 */
[----:B--2---:R-:W-:-:S05]  /*19aa0*/  @!P0 HADD2 R3, -R70.H0_H0, -RZ.H0_H0 ;  /* 0xa00000ff46038230 */ /* 0x004fca0000000900 */
[----:B------:R-:W-:-:S04]  /*19ab0*/  PRMT R163, R3, 0x7610, R163 ;  /* 0x0000761003a37816 */ /* 0x000fc800000000a3 */
[----:B------:R-:W-:Y:S02]  /*19ac0*/  @!P0 PRMT R70, R163, 0x5410, RZ ;  /* 0x00005410a3468816 */ /* 0x000fe400000000ff */
[----:B------:R1:W2:Y:S01]  /*19ad0*/  LDL.LU.S16 R163, [R1+0xb4] ;  /* 0x0000b40001a37983 */ /* 0x0002a20000300600 */
[----:B------:R-:W-:Y:S02]  /*19ae0*/  LOP3.LUT R4, R2, 0xff, RZ, 0xc0, !PT ;  /* 0x000000ff02047812 */ /* 0x000fe400078ec0ff */
[--C-:B------:R-:W-:Y:S02]  /*19af0*/  SHF.R.U32.HI R8, RZ, 0x10, R2.reuse ;  /* 0x00000010ff087819 */ /* 0x100fe40000011602 */
[----:B------:R-:W-:Y:S02]  /*19b00*/  SHF.R.U32.HI R6, RZ, 0x18, R2 ;  /* 0x00000018ff067819 */ /* 0x000fe40000011602 */
[----:B------:R-:W-:-:S04]  /*19b10*/  SHF.R.U32.HI R2, RZ, 0x8, R9 ;  /* 0x00000008ff027819 */ /* 0x000fc80000011609 */
[----:B------:R-:W-:Y:S02]  /*19b20*/  LOP3.LUT R2, R2, 0xffff, RZ, 0xc0, !PT ;  /* 0x0000ffff02027812 */ /* 0x000fe400078ec0ff */
[C---:B------:R-:W-:Y:S02]  /*19b30*/  ISETP.GE.U32.AND P3, PT, R191.reuse, R4, PT ;  /* 0x00000004bf00720c */ /* 0x040fe40003f66070 */
[----:B------:R-:W-:Y:S01]  /*19b40*/  ISETP.GE.U32.AND P4, PT, R191, R2, PT ;  /* 0x00000002bf00720c */ /* 0x000fe20003f86070 */
[----:B------:R1:W1:Y:S01]  /*19b50*/  MUFU.EX2 R4, R224 ;  /* 0x000000e000047308 */ /* 0x0002620000000800 */
[----:B------:R-:W-:-:S04]  /*19b60*/  LOP3.LUT R2, R0, 0xffff, RZ, 0xc0, !PT ;  /* 0x0000ffff00027812 */ /* 0x000fc800078ec0ff */
[----:B------:R-:W-:-:S04]  /*19b70*/  SHF.R.U32.HI R2, RZ, 0x8, R2 ;  /* 0x00000008ff027819 */ /* 0x000fc80000011602 */
[----:B------:R-:W-:Y:S02]  /*19b80*/  LOP3.LUT R2, R2, 0xffff, RZ, 0xc0, !PT ;  /* 0x0000ffff02027812 */ /* 0x000fe400078ec0ff */
[----:B------:R-:W-:Y:S02]  /*19b90*/  PRMT R68, R25, 0x7610, R68 ;  /* 0x0000761019447816 */ /* 0x000fe40000000044 */
[----:B------:R-:W-:Y:S01]  /*19ba0*/  ISETP.GE.U32.AND P1, PT, R191, R2, PT ;  /* 0x00000002bf00720c */ /* 0x000fe20003f26070 */
[----:B----4-:R-:W-:Y:S02]  /*19bb0*/  FADD.FTZ R2, R12, R5 ;  /* 0x000000050c027221 */ /* 0x010fe40000010000 */
[----:B-1----:R-:W-:Y:S02]  /*19bc0*/  IMAD.MOV.U32 R224, RZ, RZ, R222 ;  /* 0x000000ffffe07224 */ /* 0x002fe400078e00de */
[----:B------:R-:W-:Y:S01]  /*19bd0*/  IMAD.MOV.U32 R222, RZ, RZ, R189 ;  /* 0x000000ffffde7224 */ /* 0x000fe200078e00bd */
[----:B---3--:R-:W-:Y:S01]  /*19be0*/  @!P4 HADD2 R225, -R69.H0_H0, -RZ.H0_H0 ;  /* 0xa00000ff45e1c230 */ /* 0x008fe20000000900 */
[----:B------:R-:W-:Y:S01]  /*19bf0*/  FADD.FTZ R3, R4, R2 ;  /* 0x0000000204037221 */ /* 0x000fe20000010000 */
[----:B------:R1:W3:Y:S01]  /*19c00*/  LDL.LU.S16 R189, [R1+0xb8] ;  /* 0x0000b80001bd7983 */ /* 0x0002e20000300600 */
[----:B------:R-:W-:-:S02]  /*19c10*/  LOP3.LUT R2, R0, 0xff, RZ, 0xc0, !PT ;  /* 0x000000ff00027812 */ /* 0x000fc400078ec0ff */
[----:B------:R-:W-:Y:S01]  /*19c20*/  F2FP.PACK_AB R49, R4, R12 ;  /* 0x0000000c0431723e */ /* 0x000fe200000000ff */
[----:B------:R1:W4:Y:S01]  /*19c30*/  LDL.LU.S16 R187, [R1+0xbc] ;  /* 0x0000bc0001bb7983 */ /* 0x0003220000300600 */
[----:B------:R-:W-:Y:S02]  /*19c40*/  ISETP.GE.U32.AND P0, PT, R191, R2, PT ;  /* 0x00000002bf00720c */ /* 0x000fe40003f06070 */
[----:B------:R-:W-:Y:S02]  /*19c50*/  PRMT R67, R25, 0x7632, R67 ;  /* 0x0000763219437816 */ /* 0x000fe40000000043 */
[----:B------:R-:W-:Y:S02]  /*19c60*/  PRMT R221, R225, 0x7610, R221 ;  /* 0x00007610e1dd7816 */ /* 0x000fe400000000dd */
[----:B------:R-:W-:Y:S02]  /*19c70*/  SHF.R.U32.HI R2, RZ, 0x18, R0 ;  /* 0x00000018ff027819 */ /* 0x000fe40000011600 */
[----:B------:R-:W-:-:S02]  /*19c80*/  @!P4 PRMT R69, R221, 0x5410, RZ ;  /* 0x00005410dd45c816 */ /* 0x000fc400000000ff */
[----:B------:R-:W-:Y:S01]  /*19c90*/  ISETP.GE.U32.AND P4, PT, R191, R2, PT ;  /* 0x00000002bf00720c */ /* 0x000fe20003f86070 */
[----:B--2---:R-:W-:-:S05]  /*19ca0*/  @!P5 HADD2 R163, -R68.H0_H0, -RZ.H0_H0 ;  /* 0xa00000ff44a3d230 */ /* 0x004fca0000000900 */
[----:B------:R-:W-:Y:S02]  /*19cb0*/  PRMT R4, R163, 0x7610, R4 ;  /* 0x00007610a3047816 */ /* 0x000fe40000000004 */
[----:B------:R-:W-:Y:S02]  /*19cc0*/  PRMT R163, R68, 0x5410, R67 ;  /* 0x0000541044a37816 */ /* 0x000fe40000000043 */
[----:B------:R-:W-:Y:S02]  /*19cd0*/  @!P5 PRMT R68, R4, 0x5410, RZ ;  /* 0x000054100444d816 */ /* 0x000fe400000000ff */
[----:B------:R1:W2:Y:S04]  /*19ce0*/  LDL.LU.S16 R4, [R1+0xc4] ;  /* 0x0000c40001047983 */ /* 0x0002a80000300600 */
[----:B------:R1:W2:Y:S01]  /*19cf0*/  LDL.LU.S16 R2, [R1+0xd4] ;  /* 0x0000d40001027983 */ /* 0x0002a20000300600 */
[----:B------:R-:W-:-:S04]  /*19d00*/  SHF.R.U32.HI R0, RZ, 0x10, R0 ;  /* 0x00000010ff007819 */ /* 0x000fc80000011600 */
[----:B------:R-:W-:-:S04]  /*19d10*/  LOP3.LUT R0, R0, 0xff, RZ, 0xc0, !PT ;  /* 0x000000ff00007812 */ /* 0x000fc800078ec0ff */
[----:B------:R-:W-:Y:S02]  /*19d20*/  ISETP.GE.U32.AND P5, PT, R191, R0, PT ;  /* 0x00000000bf00720c */ /* 0x000fe40003fa6070 */
[----:B------:R-:W-:Y:S02]  /*19d30*/  PRMT R65, R24, 0x7610, R65 ;  /* 0x0000761018417816 */ /* 0x000fe40000000041 */
[----:B------:R-:W-:Y:S01]  /*19d40*/  PRMT R64, R33, 0x7632, R64 ;  /* 0x0000763221407816 */ /* 0x000fe20000000040 */
[----:B---3--:R-:W-:-:S05]  /*19d50*/  @!P2 HADD2 R189, -R67.H0_H0, -RZ.H0_H0 ;  /* 0xa00000ff43bda230 */ /* 0x008fca0000000900 */
[----:B------:R-:W-:-:S04]  /*19d60*/  PRMT R184, R189, 0x7610, R184 ;  /* 0x00007610bdb87816 */ /* 0x000fc800000000b8 */
[----:B------:R-:W-:Y:S02]  /*19d70*/  @!P2 PRMT R67, R184, 0x5410, RZ ;  /* 0x00005410b843a816 */ /* 0x000fe400000000ff */
[----:B------:R1:W3:Y:S01]  /*19d80*/  LDL.LU.S16 R184, [R1+0xd8] ;  /* 0x0000d80001b87983 */ /* 0x0002e20000300600 */
[----:B------:R-:W-:Y:S01]  /*19d90*/  PRMT R66, R33, 0x7610, R66 ;  /* 0x0000761021427816 */ /* 0x000fe20000000042 */
[----:B------:R-:W-:Y:S02]  /*19da0*/  IMAD.MOV.U32 R189, RZ, RZ, R179 ;  /* 0x000000ffffbd7224 */ /* 0x000fe400078e00b3 */
[----:B------:R-:W-:Y:S02]  /*19db0*/  IMAD.MOV.U32 R179, RZ, RZ, R171 ;  /* 0x000000ffffb37224 */ /* 0x000fe400078e00ab */
[----:B------:R-:W-:Y:S01]  /*19dc0*/  IMAD.MOV.U32 R171, RZ, RZ, R172 ;  /* 0x000000ffffab7224 */ /* 0x000fe200078e00ac */
[----:B------:R-:W-:Y:S01]  /*19dd0*/  PRMT R172, R66, 0x5410, R64 ;  /* 0x0000541042ac7816 */ /* 0x000fe20000000040 */
[----:B----4-:R-:W-:-:S05]  /*19de0*/  @!P0 HADD2 R187, -R66.H0_H0, -RZ.H0_H0 ;  /* 0xa00000ff42bb8230 */ /* 0x010fca0000000900 */
[----:B------:R-:W-:Y:S01]  /*19df0*/  PRMT R5, R187, 0x7610, R5 ;  /* 0x00007610bb057816 */ /* 0x000fe20000000005 */
[----:B--2---:R-:W-:Y:S02]  /*19e00*/  @!P1 HADD2 R4, -R64.H0_H0, -RZ.H0_H0 ;  /* 0xa00000ff40049230 */ /* 0x004fe40000000900 */
[----:B------:R-:W-:-:S03]  /*19e10*/  @!P5 HADD2 R2, -R65.H0_H0, -RZ.H0_H0 ;  /* 0xa00000ff4102d230 */ /* 0x000fc60000000900 */
[----:B------:R-:W-:Y:S02]  /*19e20*/  PRMT R0, R4, 0x7610, R0 ;  /* 0x0000761004007816 */ /* 0x000fe40000000000 */
[----:B------:R-:W-:Y:S02]  /*19e30*/  PRMT R212, R2, 0x7610, R212 ;  /* 0x0000761002d47816 */ /* 0x000fe400000000d4 */
[----:B------:R-:W-:Y:S01]  /*19e40*/  LOP3.LUT R2, R8, 0xff, RZ, 0xc0, !PT ;  /* 0x000000ff08027812 */ /* 0x000fe200078ec0ff */
[----:B------:R2:W-:Y:S01]  /*19e50*/  MUFU.EX2 R4, R196 ;  /* 0x000000c400047308 */ /* 0x0005e20000000800 */
[----:B------:R-:W-:Y:S02]  /*19e60*/  @!P1 PRMT R64, R0, 0x5410, RZ ;  /* 0x0000541000409816 */ /* 0x000fe400000000ff */
[----:B------:R-:W-:Y:S01]  /*19e70*/  ISETP.GE.U32.AND P1, PT, R191, R2, PT ;  /* 0x00000002bf00720c */ /* 0x000fe20003f26070 */
[----:B--2---:R1:W2:Y:S04]  /*19e80*/  LDL.LU.S16 R196, [R1+0xe8] ;  /* 0x0000e80001c47983 */ /* 0x0042a80000300600 */
[----:B------:R1:W4:Y:S01]  /*19e90*/  LDL.LU.S16 R2, [R1+0xe4] ;  /* 0x0000e40001027983 */ /* 0x0003220000300600 */
[----:B------:R-:W-:-:S02]  /*19ea0*/  SHF.R.U32.HI R0, RZ, 0x8, R7 ;  /* 0x00000008ff007819 */ /* 0x000fc40000011607 */
[----:B------:R3:W-:Y:S01]  /*19eb0*/  MUFU.EX2 R7, R178 ;  /* 0x000000b200077308 */ /* 0x0007e20000000800 */
[----:B------:R1:W2:Y:S01]  /*19ec0*/  LDL.LU.S16 R187, [R1+0xf0] ;  /* 0x0000f00001bb7983 */ /* 0x0002a20000300600 */
[----:B---3--:R-:W-:-:S03]  /*19ed0*/  IMAD.MOV.U32 R178, RZ, RZ, R169 ;  /* 0x000000ffffb27224 */ /* 0x008fc600078e00a9 */
[----:B------:R1:W3:Y:S01]  /*19ee0*/  LDL.LU.S16 R169, [R1+0xec] ;  /* 0x0000ec0001a97983 */ /* 0x0002e20000300600 */
[----:B------:R-:W-:Y:S02]  /*19ef0*/  @!P0 PRMT R66, R5, 0x5410, RZ ;  /* 0x0000541005428816 */ /* 0x000fe400000000ff */
[----:B------:R-:W1:Y:S01]  /*19f00*/  MUFU.EX2 R5, R224 ;  /* 0x000000e000057308 */ /* 0x000e620000000800 */
[----:B------:R-:W-:Y:S02]  /*19f10*/  PRMT R61, R24, 0x7632, R61 ;  /* 0x00007632183d7816 */ /* 0x000fe4000000003d */
[----:B------:R-:W-:Y:S01]  /*19f20*/  PRMT R56, R34, 0x7632, R56 ;  /* 0x0000763222387816 */ /* 0x000fe20000000038 */
[----:B------:R-:W-:Y:S01]  /*19f30*/  IMAD.MOV.U32 R228, RZ, RZ, R226 ;  /* 0x000000ffffe47224 */ /* 0x000fe200078e00e2 */
[----:B------:R-:W-:Y:S01]  /*19f40*/  LOP3.LUT R0, R0, 0xffff, RZ, 0xc0, !PT ;  /* 0x0000ffff00007812 */ /* 0x000fe200078ec0ff */
[----:B------:R-:W-:Y:S01]  /*19f50*/  @!P4 HADD2 R184, -R61.H0_H0, -RZ.H0_H0 ;  /* 0xa00000ff3db8c230 */ /* 0x000fe20000000900 */
[----:B------:R-:W-:-:S02]  /*19f60*/  ISETP.GE.U32.AND P0, PT, R191, R6, PT ;  /* 0x00000006bf00720c */ /* 0x000fc40003f06070 */
[----:B------:R-:W-:Y:S02]  /*19f70*/  PRMT R57, R34, 0x7610, R57 ;  /* 0x0000761022397816 */ /* 0x000fe40000000039 */
[C---:B------:R-:W-:Y:S02]  /*19f80*/  PRMT R58, R17.reuse, 0x7632, R58 ;  /* 0x00007632113a7816 */ /* 0x040fe4000000003a */
[----:B------:R-:W-:Y:S01]  /*19f90*/  PRMT R59, R17, 0x7610, R59 ;  /* 0x00007610113b7816 */ /* 0x000fe2000000003b */
[----:B------:R-:W-:Y:S01]  /*19fa0*/  IMAD.MOV.U32 R229, RZ, RZ, R227 ;  /* 0x000000ffffe57224 */ /* 0x000fe200078e00e3 */
[----:B------:R-:W-:Y:S01]  /*19fb0*/  ISETP.GE.U32.AND P2, PT, R191, R0, PT ;  /* 0x00000000bf00720c */ /* 0x000fe20003f46070 */
[----:B------:R-:W3:Y:S01]  /*19fc0*/  LDL R226, [R1+0x90] ;  /* 0x0000900001e27983 */ /* 0x000ee20000100800 */
[----:B------:R-:W-:Y:S01]  /*19fd0*/  PRMT R6, R184, 0x7610, R6 ;  /* 0x00007610b8067816 */ /* 0x000fe20000000006 */
[----:B------:R-:W-:Y:S02]  /*19fe0*/  IMAD.MOV.U32 R184, RZ, RZ, R189 ;  /* 0x000000ffffb87224 */ /* 0x000fe400078e00bd */
[----:B------:R-:W-:Y:S01]  /*19ff0*/  IMAD.MOV.U32 R189, RZ, RZ, R179 ;  /* 0x000000ffffbd7224 */ /* 0x000fe200078e00b3 */
[----:B-1----:R-:W-:Y:S01]  /*1a000*/  F2FP.PACK_AB R24, R4, R5 ;  /* 0x000000050418723e */ /* 0x002fe200000000ff */
[----:B------:R-:W-:Y:S01]  /*1a010*/  IMAD.MOV.U32 R179, RZ, RZ, R171 ;  /* 0x000000ffffb37224 */ /* 0x000fe200078e00ab */
[----:B------:R-:W-:Y:S01]  /*1a020*/  PRMT R171, R65, 0x5410, R61 ;  /* 0x0000541041ab7816 */ /* 0x000fe2000000003d */
[----:B------:R-:W-:Y:S01]  /*1a030*/  FADD.FTZ R0, R5, R10 ;  /* 0x0000000a05007221 */ /* 0x000fe20000010000 */
[----:B------:R-:W-:Y:S01]  /*1a040*/  @!P4 PRMT R61, R6, 0x5410, RZ ;  /* 0x00005410063dc816 */ /* 0x000fe200000000ff */
[----:B------:R-:W3:Y:S01]  /*1a050*/  LDL R225, [R1+0x94] ;  /* 0x0000940001e17983 */ /* 0x000ee20000100800 */
[----:B------:R1:W1:Y:S01]  /*1a060*/  MUFU.EX2 R6, R51 ;  /* 0x0000003300067308 */ /* 0x0002620000000800 */
[----:B------:R-:W-:-:S02]  /*1a070*/  LOP3.LUT R9, R19, R240, R228, 0x96, !PT ;  /* 0x000000f013097212 */ /* 0x000fc400078e96e4 */
[----:B------:R-:W-:Y:S01]  /*1a080*/  LOP3.LUT R11, R175, R239, R18, 0x96, !PT ;  /* 0x000000efaf0b7212 */ /* 0x000fe200078e9612 */
[----:B------:R-:W3:Y:S04]  /*1a090*/  LDL R227, [R1+0x80] ;  /* 0x0000800001e37983 */ /* 0x000ee80000100800 */
[----:B------:R-:W3:Y:S04]  /*1a0a0*/  LDL R221, [R1+0x84] ;  /* 0x0000840001dd7983 */ /* 0x000ee80000100800 */
[----:B------:R-:W3:Y:S01]  /*1a0b0*/  LDL R224, [R1+0x74] ;  /* 0x0000740001e07983 */ /* 0x000ee20000100800 */
[----:B-1----:R-:W-:-:S02]  /*1a0c0*/  FADD.FTZ R51, R4, R0 ;  /* 0x0000000004337221 */ /* 0x002fc40000010000 */
[----:B------:R-:W1:Y:S01]  /*1a0d0*/  MUFU.EX2 R4, R222 ;  /* 0x000000de00047308 */ /* 0x000e620000000800 */
[----:B------:R-:W-:-:S04]  /*1a0e0*/  FADD.FTZ R0, R7, R3 ;  /* 0x0000000307007221 */ /* 0x000fc80000010000 */
[----:B------:R-:W-:-:S04]  /*1a0f0*/  FADD.FTZ R0, R6, R0 ;  /* 0x0000000006007221 */ /* 0x000fc80000010000 */
[----:B-1----:R-:W-:Y:S01]  /*1a100*/  FADD.FTZ R0, R4, R0 ;  /* 0x0000000004007221 */ /* 0x002fe20000010000 */
[----:B------:R-:W-:Y:S01]  /*1a110*/  F2FP.PACK_AB R25, R6, R7 ;  /* 0x000000070619723e */ /* 0x000fe200000000ff */
[----:B------:R-:W-:Y:S01]  /*1a120*/  IMAD.WIDE.U32 R6, R11, -0x2daee0ad, RZ ;  /* 0xd2511f530b067825 */ /* 0x000fe200078e00ff */
[----:B------:R-:W-:Y:S01]  /*1a130*/  @!P5 PRMT R65, R212, 0x5410, RZ ;  /* 0x00005410d441d816 */ /* 0x000fe200000000ff */
[----:B------:R-:W3:Y:S04]  /*1a140*/  LDL R222, [R1+0x60] ;  /* 0x0000600001de7983 */ /* 0x000ee80000100800 */
[----:B------:R-:W3:Y:S01]  /*1a150*/  LDL R212, [R1+0x70] ;  /* 0x0000700001d47983 */ /* 0x000ee20000100800 */
[----:B----4-:R-:W-:-:S05]  /*1a160*/  @!P2 HADD2 R2, -R56.H0_H0, -RZ.H0_H0 ;  /* 0xa00000ff3802a230 */ /* 0x010fca0000000900 */
[----:B------:R-:W-:Y:S02]  /*1a170*/  PRMT R13, R2, 0x7610, R13 ;  /* 0x00007610020d7816 */ /* 0x000fe4000000000d */
[----:B------:R1:W4:Y:S01]  /*1a180*/  MUFU.EX2 R2, R234 ;  /* 0x000000ea00027308 */ /* 0x0003220000000800 */
[----:B--2---:R-:W-:-:S05]  /*1a190*/  @!P3 HADD2 R196, -R57.H0_H0, -RZ.H0_H0 ;  /* 0xa00000ff39c4b230 */ /* 0x004fca0000000900 */
[----:B------:R-:W-:Y:S02]  /*1a1a0*/  PRMT R170, R196, 0x7610, R170 ;  /* 0x00007610c4aa7816 */ /* 0x000fe400000000aa */
[----:B------:R-:W2:Y:S04]  /*1a1b0*/  LDL R196, [R1+0x64] ;  /* 0x0000640001c47983 */ /* 0x000ea80000100800 */
[----:B------:R2:W2:Y:S01]  /*1a1c0*/  LDL.LU.S16 R11, [R1+0x60] ;  /* 0x00006000010b7983 */ /* 0x0004a20000300600 */
[----:B---3--:R-:W-:Y:S01]  /*1a1d0*/  @!P0 HADD2 R169, -R58.H0_H0, -RZ.H0_H0 ;  /* 0xa00000ff3aa98230 */ /* 0x008fe20000000900 */
[----:B-1----:R-:W-:Y:S01]  /*1a1e0*/  IMAD.MOV.U32 R234, RZ, RZ, R184 ;  /* 0x000000ffffea7224 */ /* 0x002fe200078e00b8 */
[C---:B----4-:R-:W-:Y:S01]  /*1a1f0*/  F2FP.PACK_AB R157, R2.reuse, R4 ;  /* 0x00000004029d723e */ /* 0x050fe200000000ff */
[----:B------:R-:W-:-:S02]  /*1a200*/  FADD.FTZ R184, R2, R0 ;  /* 0x0000000002b87221 */ /* 0x000fc40000010000 */
[----:B------:R-:W-:Y:S01]  /*1a210*/  IMAD.WIDE.U32 R2, R9, -0x2daee0ad, RZ ;  /* 0xd2511f5309027825 */ /* 0x000fe200078e00ff */
[----:B------:R-:W-:Y:S02]  /*1a220*/  PRMT R5, R169, 0x7610, R5 ;  /* 0x00007610a9057816 */ /* 0x000fe40000000005 */
[----:B------:R-:W-:Y:S02]  /*1a230*/  PRMT R169, R57, 0x5410, R56 ;  /* 0x0000541039a97816 */ /* 0x000fe40000000038 */
[----:B------:R-:W-:Y:S02]  /*1a240*/  LOP3.LUT R0, R3, R241, R42, 0x96, !PT ;  /* 0x000000f103007212 */ /* 0x000fe400078e962a */
[----:B------:R-:W-:Y:S02]  /*1a250*/  @!P3 PRMT R57, R170, 0x5410, RZ ;  /* 0x00005410aa39b816 */ /* 0x000fe400000000ff */
[----:B------:R-:W-:Y:S02]  /*1a260*/  PRMT R170, R59, 0x5410, R58 ;  /* 0x000054103baa7816 */ /* 0x000fe4000000003a */
[----:B------:R-:W-:Y:S01]  /*1a270*/  @!P0 PRMT R58, R5, 0x5410, RZ ;  /* 0x00005410053a8816 */ /* 0x000fe200000000ff */
[----:B------:R-:W-:Y:S01]  /*1a280*/  IMAD.WIDE.U32 R4, R0, -0x326172a9, RZ ;  /* 0xcd9e8d5700047825 */ /* 0x000fe200078e00ff */
[----:B------:R-:W-:-:S04]  /*1a290*/  LOP3.LUT R0, R7, R242, R2, 0x96, !PT ;  /* 0x000000f207007212 */ /* 0x000fc800078e9602 */
[----:B------:R-:W-:-:S05]  /*1a2a0*/  LOP3.LUT R3, R5, R233, R174, 0x96, !PT ;  /* 0x000000e905037212 */ /* 0x000fca00078e96ae */
[----:B------:R-:W-:-:S05]  /*1a2b0*/  IMAD.WIDE.U32 R2, R3, -0x2daee0ad, RZ ;  /* 0xd2511f5303027825 */ /* 0x000fca00078e00ff */
[----:B------:R-:W-:Y:S01]  /*1a2c0*/  LOP3.LUT R3, R3, R251, R6, 0x96, !PT ;  /* 0x000000fb03037212 */ /* 0x000fe200078e9606 */
[----:B------:R-:W-:-:S05]  /*1a2d0*/  IMAD.WIDE.U32 R6, R0, -0x326172a9, RZ ;  /* 0xcd9e8d5700067825 */ /* 0x000fca00078e00ff */
[----:B------:R-:W-:Y:S02]  /*1a2e0*/  LOP3.LUT R0, R7, R249, R4, 0x96, !PT ;  /* 0x000000f907007212 */ /* 0x000fe400078e9604 */
[----:B------:R1:W3:Y:S01]  /*1a2f0*/  LDL.LU.S16 R7, [R1+0x64] ;  /* 0x0000640001077983 */ /* 0x0002e20000300600 */
[----:B------:R-:W-:-:S05]  /*1a300*/  @!P1 HADD2 R187, -R59.H0_H0, -RZ.H0_H0 ;  /* 0xa00000ff3bbb9230 */ /* 0x000fca0000000900 */
[----:B------:R-:W-:-:S04]  /*1a310*/  PRMT R8, R187, 0x7610, R8 ;  /* 0x00007610bb087816 */ /* 0x000fc80000000008 */
[----:B------:R-:W-:Y:S01]  /*1a320*/  @!P1 PRMT R59, R8, 0x5410, RZ ;  /* 0x00005410083b9816 */ /* 0x000fe200000000ff */
        /* <DEDUP_REMOVED lines=9> */
[----:B------:R-:W-:Y:S02]  /*1a3c0*/  LOP3.LUT R4, R4, 0xffff, RZ, 0xc0, !PT ;  /* 0x0000ffff04047812 */ /* 0x000fe400078ec0ff */
[----:B------:R-:W-:Y:S02]  /*1a3d0*/  @!P2 PRMT R56, R13, 0x5410, RZ ;  /* 0x000054100d38a816 */ /* 0x000fe400000000ff */
[----:B------:R-:W-:Y:S02]  /*1a3e0*/  ISETP.GE.U32.AND P2, PT, R191, R4, PT ;  /* 0x00000004bf00720c */ /* 0x000fe40003f46070 */
[--C-:B------:R-:W-:Y:S02]  /*1a3f0*/  SHF.R.U32.HI R4, RZ, 0x10, R0.reuse ;  /* 0x00000010ff047819 */ /* 0x100fe40000011600 */
[----:B------:R-:W-:Y:S02]  /*1a400*/  SHF.R.U32.HI R0, RZ, 0x18, R0 ;  /* 0x00000018ff007819 */ /* 0x000fe40000011600 */
[----:B------:R-:W-:-:S02]  /*1a410*/  LOP3.LUT R4, R4, 0xff, RZ, 0xc0, !PT ;  /* 0x000000ff04047812 */ /* 0x000fc400078ec0ff */
[----:B------:R-:W-:Y:S02]  /*1a420*/  PRMT R39, R29, 0x7610, R39 ;  /* 0x000076101d277816 */ /* 0x000fe40000000027 */
[C---:B------:R-:W-:Y:S02]  /*1a430*/  ISETP.GE.U32.AND P3, PT, R191.reuse, R0, PT ;  /* 0x00000000bf00720c */ /* 0x040fe40003f66070 */
[----:B------:R-:W-:Y:S02]  /*1a440*/  LOP3.LUT R0, R2, 0xff, RZ, 0xc0, !PT ;  /* 0x000000ff02007812 */ /* 0x000fe400078ec0ff */
[C---:B------:R-:W-:Y:S02]  /*1a450*/  ISETP.GE.U32.AND P0, PT, R191.reuse, R4, PT ;  /* 0x00000004bf00720c */ /* 0x040fe40003f06070 */
[----:B------:R-:W-:Y:S02]  /*1a460*/  SHF.R.U32.HI R4, RZ, 0x18, R2 ;  /* 0x00000018ff047819 */ /* 0x000fe40000011602 */
[----:B------:R-:W-:-:S02]  /*1a470*/  ISETP.GE.U32.AND P1, PT, R191, R0, PT ;  /* 0x00000000bf00720c */ /* 0x000fc40003f26070 */
[----:B------:R-:W-:Y:S02]  /*1a480*/  SHF.R.U32.HI R0, RZ, 0x10, R2 ;  /* 0x00000010ff007819 */ /* 0x000fe40000011602 */
[----:B------:R-:W-:Y:S01]  /*1a490*/  PRMT R38, R29, 0x7632, R38 ;  /* 0x000076321d267816 */ /* 0x000fe20000000026 */
[----:B------:R-:W-:Y:S01]  /*1a4a0*/  FMUL.FTZ R232, R212, R155 ;  /* 0x0000009bd4e87220 */ /* 0x000fe20000410000 */
[----:B------:R-:W-:Y:S02]  /*1a4b0*/  ISETP.GE.U32.AND P4, PT, R191, R4, PT ;  /* 0x00000004bf00720c */ /* 0x000fe40003f86070 */
[----:B------:R-:W-:Y:S02]  /*1a4c0*/  LOP3.LUT R0, R0, 0xff, RZ, 0xc0, !PT ;  /* 0x000000ff00007812 */ /* 0x000fe400078ec0ff */
[----:B------:R-:W-:Y:S01]  /*1a4d0*/  LOP3.LUT R3, R2, 0xffff, RZ, 0xc0, !PT ;  /* 0x0000ffff02037812 */ /* 0x000fe200078ec0ff */
[----:B------:R-:W-:Y:S01]  /*1a4e0*/  FADD.FTZ R2, R176, R32 ;  /* 0x00000020b0027221 */ /* 0x000fe20000010000 */
[----:B------:R-:W-:-:S03]  /*1a4f0*/  LOP3.LUT R6, R5, R245, R6, 0x96, !PT ;  /* 0x000000f505067212 */ /* 0x000fc600078e9606 */
[----:B------:R-:W-:Y:S01]  /*1a500*/  FADD.FTZ R13, R168, R2 ;  /* 0x00000002a80d7221 */ /* 0x000fe20000010000 */
[----:B--2---:R-:W-:Y:S01]  /*1a510*/  @!P5 HADD2 R11, -R39.H0_H0, -RZ.H0_H0 ;  /* 0xa00000ff270bd230 */ /* 0x004fe20000000900 */
[----:B------:R-:W-:Y:S02]  /*1a520*/  FMUL.FTZ R212, R196, R155 ;  /* 0x0000009bc4d47220 */ /* 0x000fe40000410000 */
[----:B------:R-:W-:Y:S02]  /*1a530*/  IMAD.MOV.U32 R196, RZ, RZ, R178 ;  /* 0x000000ffffc47224 */ /* 0x000fe400078e00b2 */
[----:B------:R-:W-:Y:S02]  /*1a540*/  PRMT R4, R11, 0x7610, R4 ;  /* 0x000076100b047816 */ /* 0x000fe40000000004 */
[----:B------:R-:W-:Y:S02]  /*1a550*/  PRMT R178, R39, 0x5410, R38 ;  /* 0x0000541027b27816 */ /* 0x000fe40000000026 */
[----:B------:R-:W-:-:S02]  /*1a560*/  @!P5 PRMT R39, R4, 0x5410, RZ ;  /* 0x000054100427d816 */ /* 0x000fc400000000ff */
[----:B------:R-:W-:Y:S01]  /*1a570*/  ISETP.GE.U32.AND P5, PT, R191, R0, PT ;  /* 0x00000000bf00720c */ /* 0x000fe20003fa6070 */
[----:B------:R1:W2:Y:S01]  /*1a580*/  LDL.LU.S16 R4, [R1+0x70] ;  /* 0x0000700001047983 */ /* 0x0002a20000300600 */
[----:B------:R-:W-:Y:S01]  /*1a590*/  SHF.R.U32.HI R0, RZ, 0x8, R3 ;  /* 0x00000008ff007819 */ /* 0x000fe20000011603 */
[----:B---3--:R-:W-:-:S05]  /*1a5a0*/  @!P2 HADD2 R7, -R38.H0_H0, -RZ.H0_H0 ;  /* 0xa00000ff2607a230 */ /* 0x008fca0000000900 */
[----:B------:R-:W-:Y:S01]  /*1a5b0*/  PRMT R3, R7, 0x7610, R3 ;  /* 0x0000761007037816 */ /* 0x000fe20000000003 */
[----:B------:R-:W-:-:S03]  /*1a5c0*/  IMAD.MOV.U32 R7, RZ, RZ, R43 ;  /* 0x000000ffff077224 */ /* 0x000fc600078e002b */
[----:B------:R-:W-:Y:S01]  /*1a5d0*/  @!P2 PRMT R38, R3, 0x5410, RZ ;  /* 0x000054100326a816 */ /* 0x000fe200000000ff */
[----:B------:R-:W-:-:S04]  /*1a5e0*/  IMAD.WIDE.U32 R2, R6, -0x2daee0ad, RZ ;  /* 0xd2511f5306027825 */ /* 0x000fc800078e00ff */
[----:B------:R-:W-:Y:S02]  /*1a5f0*/  IMAD.MOV.U32 R6, RZ, RZ, R42 ;  /* 0x000000ffff067224 */ /* 0x000fe400078e002a */
[----:B------:R-:W3:Y:S04]  /*1a600*/  LDL.LU.64 R42, [R1+0x358] ;  /* 0x00035800012a7983 */ /* 0x000ee80000300a00 */
[----:B------:R1:W4:Y:S04]  /*1a610*/  LDL.LU.S16 R187, [R1+0x74] ;  /* 0x0000740001bb7983 */ /* 0x0003280000300600 */
[----:B------:R1:W2:Y:S04]  /*1a620*/  LDL.LU.S16 R168, [R1+0x80] ;  /* 0x0000800001a87983 */ /* 0x0002a80000300600 */
[----:B------:R1:W3:Y:S01]  /*1a630*/  LDL.LU.S16 R11, [R1+0x84] ;  /* 0x00008400010b7983 */ /* 0x0002e20000300600 */
[----:B------:R-:W-:-:S02]  /*1a640*/  PRMT R35, R31, 0x7610, R35 ;  /* 0x000076101f237816 */ /* 0x000fc40000000023 */
[----:B------:R-:W-:Y:S01]  /*1a650*/  LOP3.LUT R5, R205, R240, R228, 0x96, !PT ;  /* 0x000000f0cd057212 */ /* 0x000fe200078e96e4 */
[-C--:B------:R-:W-:Y:S02]  /*1a660*/  FMUL.FTZ R228, R227, R155.reuse ;  /* 0x0000009be3e47220 */ /* 0x080fe40000410000 */
[-C--:B------:R-:W-:Y:S01]  /*1a670*/  FMUL.FTZ R227, R221, R155.reuse ;  /* 0x0000009bdde37220 */ /* 0x080fe20000410000 */
[----:B------:R-:W-:Y:S01]  /*1a680*/  PRMT R34, R31, 0x7632, R34 ;  /* 0x000076321f227816 */ /* 0x000fe20000000022 */
[-C--:B------:R-:W-:Y:S02]  /*1a690*/  FMUL.FTZ R226, R226, R155.reuse ;  /* 0x0000009be2e27220 */ /* 0x080fe40000410000 */
[-C--:B------:R-:W-:Y:S02]  /*1a6a0*/  FMUL.FTZ R225, R225, R155.reuse ;  /* 0x0000009be1e17220 */ /* 0x080fe40000410000 */
[-C--:B------:R-:W-:Y:S02]  /*1a6b0*/  FMUL.FTZ R229, R224, R155.reuse ;  /* 0x0000009be0e57220 */ /* 0x080fe40000410000 */
[----:B------:R-:W-:Y:S01]  /*1a6c0*/  FMUL.FTZ R221, R222, R155 ;  /* 0x0000009bdedd7220 */ /* 0x000fe20000410000 */
[----:B------:R-:W-:-:S02]  /*1a6d0*/  PRMT R36, R30, 0x7610, R36 ;  /* 0x000076101e247816 */ /* 0x000fc40000000024 */
[----:B------:R-:W-:-:S04]  /*1a6e0*/  LOP3.LUT R0, R0, 0xffff, RZ, 0xc0, !PT ;  /* 0x0000ffff00007812 */ /* 0x000fc800078ec0ff */
[----:B------:R-:W-:Y:S02]  /*1a6f0*/  ISETP.GE.U32.AND P2, PT, R191, R0, PT ;  /* 0x00000000bf00720c */ /* 0x000fe40003f46070 */
[----:B------:R-:W-:-:S04]  /*1a700*/  PRMT R37, R30, 0x7632, R37 ;  /* 0x000076321e257816 */ /* 0x000fc80000000025 */
[----:B------:R-:W-:Y:S01]  /*1a710*/  PRMT R176, R36, 0x5410, R37 ;  /* 0x0000541024b07816 */ /* 0x000fe20000000025 */
[----:B--2---:R-:W-:-:S05]  /*1a720*/  @!P1 HADD2 R168, -R35.H0_H0, -RZ.H0_H0 ;  /* 0xa00000ff23a89230 */ /* 0x004fca0000000900 */
[----:B------:R-:W-:Y:S02]  /*1a730*/  PRMT R155, R168, 0x7610, R155 ;  /* 0x00007610a89b7816 */ /* 0x000fe4000000009b */
[----:B------:R-:W-:Y:S02]  /*1a740*/  PRMT R168, R35, 0x5410, R34 ;  /* 0x0000541023a87816 */ /* 0x000fe40000000022 */
[----:B------:R-:W-:Y:S02]  /*1a750*/  @!P1 PRMT R35, R155, 0x5410, RZ ;  /* 0x000054109b239816 */ /* 0x000fe400000000ff */
[----:B------:R1:W2:Y:S01]  /*1a760*/  LDL.LU.S16 R155, [R1+0x90] ;  /* 0x00009000019b7983 */ /* 0x0002a20000300600 */
[----:B----4-:R-:W-:-:S05]  /*1a770*/  @!P0 HADD2 R187, -R36.H0_H0, -RZ.H0_H0 ;  /* 0xa00000ff24bb8230 */ /* 0x010fca0000000900 */
[----:B------:R-:W-:Y:S02]  /*1a780*/  PRMT R183, R187, 0x7610, R183 ;  /* 0x00007610bbb77816 */ /* 0x000fe400000000b7 */
[----:B------:R1:W4:Y:S01]  /*1a790*/  LDL.LU.S16 R187, [R1+0x94] ;  /* 0x0000940001bb7983 */ /* 0x0003220000300600 */
[----:B---3--:R-:W-:Y:S02]  /*1a7a0*/  @!P2 HADD2 R11, -R34.H0_H0, -RZ.H0_H0 ;  /* 0xa00000ff220ba230 */ /* 0x008fe40000000900 */
[----:B------:R-:W-:-:S03]  /*1a7b0*/  @!P3 HADD2 R4, -R37.H0_H0, -RZ.H0_H0 ;  /* 0xa00000ff2504b230 */ /* 0x000fc60000000900 */
[----:B------:R-:W-:Y:S02]  /*1a7c0*/  PRMT R10, R11, 0x7610, R10 ;  /* 0x000076100b0a7816 */ /* 0x000fe4000000000a */
[----:B------:R-:W-:Y:S02]  /*1a7d0*/  PRMT R215, R4, 0x7610, R215 ;  /* 0x0000761004d77816 */ /* 0x000fe400000000d7 */
[----:B------:R-:W-:Y:S02]  /*1a7e0*/  @!P2 PRMT R34, R10, 0x5410, RZ ;  /* 0x000054100a22a816 */ /* 0x000fe400000000ff */
[----:B------:R-:W-:Y:S01]  /*1a7f0*/  @!P3 PRMT R37, R215, 0x5410, RZ ;  /* 0x00005410d725b816 */ /* 0x000fe200000000ff */
[----:B------:R1:W3:Y:S01]  /*1a800*/  LDL.LU.S16 R10, [R1+0xfc] ;  /* 0x0000fc00010a7983 */ /* 0x0002e20000300600 */
[----:B------:R-:W-:Y:S01]  /*1a810*/  @!P0 PRMT R36, R183, 0x5410, RZ ;  /* 0x00005410b7248816 */ /* 0x000fe200000000ff */
[----:B------:R-:W-:Y:S02]  /*1a820*/  IMAD.MOV.U32 R215, RZ, RZ, R234 ;  /* 0x000000ffffd77224 */ /* 0x000fe400078e00ea */
[----:B------:R1:W3:Y:S01]  /*1a830*/  LDL.LU.S16 R183, [R1+0x108] ;  /* 0x0001080001b77983 */ /* 0x0002e20000300600 */
[----:B------:R-:W-:-:S03]  /*1a840*/  IMAD.MOV.U32 R234, RZ, RZ, R179 ;  /* 0x000000ffffea7224 */ /* 0x000fc600078e00b3 */
[----:B------:R1:W3:Y:S04]  /*1a850*/  LDL.LU.S16 R179, [R1+0x104] ;  /* 0x0001040001b37983 */ /* 0x0002e80000300600 */
[----:B------:R1:W3:Y:S01]  /*1a860*/  LDL.LU.S16 R11, [R1+0x100] ;  /* 0x00010000010b7983 */ /* 0x0002e20000300600 */
[C---:B------:R-:W-:Y:S02]  /*1a870*/  PRMT R33, R28.reuse, 0x7610, R33 ;  /* 0x000076101c217816 */ /* 0x040fe40000000021 */
[----:B------:R-:W-:Y:S01]  /*1a880*/  PRMT R32, R28, 0x7632, R32 ;  /* 0x000076321c207816 */ /* 0x000fe20000000020 */
[----:B------:R-:W-:Y:S02]  /*1a890*/  IMAD.MOV.U32 R222, RZ, RZ, R189 ;  /* 0x000000ffffde7224 */ /* 0x000fe400078e00bd */
[----:B------:R-:W-:Y:S01]  /*1a8a0*/  IMAD.MOV.U32 R189, RZ, RZ, R192 ;  /* 0x000000ffffbd7224 */ /* 0x000fe200078e00c0 */
[----:B------:R-:W-:-:S04]  /*1a8b0*/  LOP3.LUT R0, R3, R173, R8, 0x96, !PT ;  /* 0x000000ad03007212 */ /* 0x000fc800078e9608 */
[----:B------:R-:W-:-:S04]  /*1a8c0*/  LOP3.LUT R4, R0, 0xff, RZ, 0xc0, !PT ;  /* 0x000000ff00047812 */ /* 0x000fc800078ec0ff */
[----:B------:R-:W-:Y:S02]  /*1a8d0*/  ISETP.GE.U32.AND P3, PT, R191, R4, PT ;  /* 0x00000004bf00720c */ /* 0x000fe40003f66070 */
[----:B------:R-:W-:-:S04]  /*1a8e0*/  SHF.R.U32.HI R4, RZ, 0x18, R0 ;  /* 0x00000018ff047819 */ /* 0x000fc80000011600 */
[C---:B------:R-:W-:Y:S02]  /*1a8f0*/  ISETP.GE.U32.AND P0, PT, R191.reuse, R4, PT ;  /* 0x00000004bf00720c */ /* 0x040fe40003f06070 */
[----:B------:R-:W-:Y:S02]  /*1a900*/  SHF.R.U32.HI R4, RZ, 0x10, R0 ;  /* 0x00000010ff047819 */ /* 0x000fe40000011600 */
[----:B------:R-:W-:Y:S02]  /*1a910*/  LOP3.LUT R0, R0, 0xffff, RZ, 0xc0, !PT ;  /* 0x0000ffff00007812 */ /* 0x000fe400078ec0ff */
[----:B------:R-:W-:Y:S02]  /*1a920*/  LOP3.LUT R4, R4, 0xff, RZ, 0xc0, !PT ;  /* 0x000000ff04047812 */ /* 0x000fe400078ec0ff */
[----:B------:R-:W-:Y:S02]  /*1a930*/  SHF.R.U32.HI R0, RZ, 0x8, R0 ;  /* 0x00000008ff007819 */ /* 0x000fe40000011600 */
[----:B------:R-:W-:-:S02]  /*1a940*/  ISETP.GE.U32.AND P1, PT, R191, R4, PT ;  /* 0x00000004bf00720c */ /* 0x000fc40003f26070 */
[----:B------:R-:W-:Y:S02]  /*1a950*/  LOP3.LUT R0, R0, 0xffff, RZ, 0xc0, !PT ;  /* 0x0000ffff00007812 */ /* 0x000fe400078ec0ff */
[C---:B------:R-:W-:Y:S02]  /*1a960*/  PRMT R31, R16.reuse, 0x7610, R31 ;  /* 0x00007610101f7816 */ /* 0x040fe4000000001f */
[----:B------:R-:W-:Y:S01]  /*1a970*/  PRMT R30, R16, 0x7632, R30 ;  /* 0x00007632101e7816 */ /* 0x000fe2000000001e */
[----:B--2---:R-:W-:-:S05]  /*1a980*/  @!P5 HADD2 R155, -R33.H0_H0, -RZ.H0_H0 ;  /* 0xa00000ff219bd230 */ /* 0x004fca0000000900 */
[----:B------:R-:W-:Y:S02]  /*1a990*/  PRMT R207, R155, 0x7610, R207 ;  /* 0x000076109bcf7816 */ /* 0x000fe400000000cf */
[----:B------:R-:W-:Y:S02]  /*1a9a0*/  PRMT R155, R33, 0x5410, R32 ;  /* 0x00005410219b7816 */ /* 0x000fe40000000020 */
[----:B------:R-:W-:Y:S01]  /*1a9b0*/  @!P5 PRMT R33, R207, 0x5410, RZ ;  /* 0x00005410cf21d816 */ /* 0x000fe200000000ff */
[----:B------:R-:W-:Y:S02]  /*1a9c0*/  IMAD.MOV.U32 R207, RZ, RZ, R215 ;  /* 0x000000ffffcf7224 */ /* 0x000fe400078e00d7 */
[----:B------:R1:W2:Y:S04]  /*1a9d0*/  LDL.LU.S16 R215, [R1+0xc8] ;  /* 0x0000c80001d77983 */ /* 0x0002a80000300600 */
[----:B------:R1:W2:Y:S01]  /*1a9e0*/  LDL.LU.S16 R192, [R1+0x134] ;  /* 0x0001340001c07983 */ /* 0x0002a20000300600 */
[----:B----4-:R-:W-:-:S05]  /*1a9f0*/  @!P4 HADD2 R187, -R32.H0_H0, -RZ.H0_H0 ;  /* 0xa00000ff20bbc230 */ /* 0x010fca0000000900 */
[----:B------:R-:W-:Y:S02]  /*1aa00*/  PRMT R12, R187, 0x7610, R12 ;  /* 0x00007610bb0c7816 */ /* 0x000fe4000000000c */
[----:B------:R1:W4:Y:S01]  /*1aa10*/  LDL.LU.S16 R187, [R1+0x130] ;  /* 0x0001300001bb7983 */ /* 0x0003220000300600 */
[----:B------:R-:W-:Y:S02]  /*1aa20*/  ISETP.GE.U32.AND P2, PT, R191, R0, PT ;  /* 0x00000000bf00720c */ /* 0x000fe40003f46070 */
[C---:B------:R-:W-:Y:S01]  /*1aa30*/  PRMT R29, R21.reuse, 0x7610, R29 ;  /* 0x00007610151d7816 */ /* 0x040fe2000000001d */
[----:B---3--:R-:W-:Y:S02]  /*1aa40*/  @!P0 HADD2 R10, -R30.H0_H0, -RZ.H0_H0 ;  /* 0xa00000ff1e0a8230 */ /* 0x008fe40000000900 */
[----:B------:R-:W-:Y:S02]  /*1aa50*/  @!P1 HADD2 R11, -R31.H0_H0, -RZ.H0_H0 ;  /* 0xa00000ff1f0b9230 */ /* 0x000fe40000000900 */
[----:B------:R-:W-:Y:S01]  /*1aa60*/  @!P3 HADD2 R183, -R29.H0_H0, -RZ.H0_H0 ;  /* 0xa00000ff1db7b230 */ /* 0x000fe20000000900 */
[----:B------:R-:W-:-:S02]  /*1aa70*/  PRMT R28, R21, 0x7632, R28 ;  /* 0x00007632151c7816 */ /* 0x000fc4000000001c */
[----:B------:R-:W-:Y:S02]  /*1aa80*/  PRMT R4, R11, 0x7610, R4 ;  /* 0x000076100b047816 */ /* 0x000fe40000000004 */
[----:B------:R-:W-:Y:S02]  /*1aa90*/  PRMT R0, R10, 0x7610, R0 ;  /* 0x000076100a007816 */ /* 0x000fe40000000000 */
[----:B------:R-:W-:Y:S02]  /*1aaa0*/  PRMT R9, R183, 0x7610, R9 ;  /* 0x00007610b7097816 */ /* 0x000fe40000000009 */
[----:B------:R-:W-:Y:S01]  /*1aab0*/  PRMT R183, R31, 0x5410, R30 ;  /* 0x000054101fb77816 */ /* 0x000fe2000000001e */
[----:B------:R-:W-:Y:S01]  /*1aac0*/  @!P2 HADD2 R179, -R28.H0_H0, -RZ.H0_H0 ;  /* 0xa00000ff1cb3a230 */ /* 0x000fe20000000900 */
[----:B------:R-:W-:Y:S02]  /*1aad0*/  @!P4 PRMT R32, R12, 0x5410, RZ ;  /* 0x000054100c20c816 */ /* 0x000fe400000000ff */
[----:B------:R-:W-:Y:S01]  /*1aae0*/  @!P1 PRMT R31, R4, 0x5410, RZ ;  /* 0x00005410041f9816 */ /* 0x000fe200000000ff */
[----:B------:R-:W-:Y:S01]  /*1aaf0*/  IMAD.WIDE.U32 R4, R5, -0x2daee0ad, RZ ;  /* 0xd2511f5305047825 */ /* 0x000fe200078e00ff */
[----:B------:R-:W-:-:S02]  /*1ab00*/  @!P0 PRMT R30, R0, 0x5410, RZ ;  /* 0x00005410001e8816 */ /* 0x000fc400000000ff */
[C---:B------:R-:W-:Y:S02]  /*1ab10*/  LOP3.LUT R0, R2.reuse, 0xff, RZ, 0xc0, !PT ;  /* 0x000000ff02007812 */ /* 0x040fe400078ec0ff */
[----:B------:R-:W-:Y:S02]  /*1ab20*/  LOP3.LUT R11, R2, 0xffff, RZ, 0xc0, !PT ;  /* 0x0000ffff020b7812 */ /* 0x000fe400078ec0ff */
[--C-:B------:R-:W-:Y:S02]  /*1ab30*/  SHF.R.U32.HI R12, RZ, 0x10, R2.reuse ;  /* 0x00000010ff0c7819 */ /* 0x100fe40000011602 */
[----:B------:R-:W-:Y:S02]  /*1ab40*/  SHF.R.U32.HI R10, RZ, 0x18, R2 ;  /* 0x00000018ff0a7819 */ /* 0x000fe40000011602 */
[----:B------:R-:W-:Y:S02]  /*1ab50*/  LOP3.LUT R2, R175, R239, R204, 0x96, !PT ;  /* 0x000000efaf027212 */ /* 0x000fe400078e96cc */
[----:B------:R-:W-:-:S02]  /*1ab60*/  ISETP.GE.U32.AND P4, PT, R191, R0, PT ;  /* 0x00000000bf00720c */ /* 0x000fc40003f86070 */
[----:B------:R-:W-:Y:S01]  /*1ab70*/  PRMT R8, R179, 0x7610, R8 ;  /* 0x00007610b3087816 */ /* 0x000fe20000000008 */
[----:B------:R-:W-:Y:S01]  /*1ab80*/  IMAD.WIDE.U32 R2, R2, -0x2daee0ad, RZ ;  /* 0xd2511f5302027825 */ /* 0x000fe200078e00ff */
[----:B------:R-:W-:Y:S02]  /*1ab90*/  LOP3.LUT R0, R5, R241, R6, 0x96, !PT ;  /* 0x000000f105007212 */ /* 0x000fe400078e9606 */
[----:B------:R-:W-:Y:S02]  /*1aba0*/  PRMT R179, R29, 0x5410, R28 ;  /* 0x000054101db37816 */ /* 0x000fe4000000001c */
[----:B------:R-:W-:Y:S02]  /*1abb0*/  @!P3 PRMT R29, R9, 0x5410, RZ ;  /* 0x00005410091db816 */ /* 0x000fe400000000ff */
[----:B------:R-:W-:Y:S01]  /*1abc0*/  @!P2 PRMT R28, R8, 0x5410, RZ ;  /* 0x00005410081ca816 */ /* 0x000fe200000000ff */
[----:B------:R-:W-:Y:S01]  /*1abd0*/  IMAD.WIDE.U32 R8, R0, -0x326172a9, RZ ;  /* 0xcd9e8d5700087825 */ /* 0x000fe200078e00ff */
[----:B------:R-:W-:-:S04]  /*1abe0*/  LOP3.LUT R4, R3, R242, R4, 0x96, !PT ;  /* 0x000000f203047212 */ /* 0x000fc800078e9604 */
[----:B------:R-:W-:Y:S01]  /*1abf0*/  LOP3.LUT R0, R9, R233, R174, 0x96, !PT ;  /* 0x000000e909007212 */ /* 0x000fe200078e96ae */
        /* <DEDUP_REMOVED lines=9> */
[C---:B------:R-:W-:Y:S02]  /*1ac90*/  LOP3.LUT R4, R2.reuse, 0xff, RZ, 0xc0, !PT ;  /* 0x000000ff02047812 */ /* 0x040fe400078ec0ff */
[----:B------:R-:W-:Y:S02]  /*1aca0*/  LOP3.LUT R0, R3, R177, R6, 0x96, !PT ;  /* 0x000000b103007212 */ /* 0x000fe400078e9606 */
[----:B------:R-:W-:Y:S02]  /*1acb0*/  ISETP.GE.U32.AND P1, PT, R191, R4, PT ;  /* 0x00000004bf00720c */ /* 0x000fe40003f26070 */
[--C-:B------:R-:W-:Y:S02]  /*1acc0*/  SHF.R.U32.HI R4, RZ, 0x18, R2.reuse ;  /* 0x00000018ff047819 */ /* 0x100fe40000011602 */
[----:B------:R-:W-:Y:S02]  /*1acd0*/  LOP3.LUT R6, R2, 0xffff, RZ, 0xc0, !PT ;  /* 0x0000ffff02067812 */ /* 0x000fe400078ec0ff */
[----:B------:R-:W-:-:S02]  /*1ace0*/  SHF.R.U32.HI R5, RZ, 0x10, R2 ;  /* 0x00000010ff057819 */ /* 0x000fc40000011602 */
[----:B------:R-:W-:Y:S02]  /*1acf0*/  SHF.R.U32.HI R2, RZ, 0x8, R11 ;  /* 0x00000008ff027819 */ /* 0x000fe4000001160b */
[----:B------:R-:W-:Y:S02]  /*1ad00*/  LOP3.LUT R3, R12, 0xff, RZ, 0xc0, !PT ;  /* 0x000000ff0c037812 */ /* 0x000fe400078ec0ff */
[----:B------:R-:W-:Y:S02]  /*1ad10*/  LOP3.LUT R2, R2, 0xffff, RZ, 0xc0, !PT ;  /* 0x0000ffff02027812 */ /* 0x000fe400078ec0ff */
[C---:B------:R-:W-:Y:S02]  /*1ad20*/  ISETP.GE.U32.AND P3, PT, R191.reuse, R3, PT ;  /* 0x00000003bf00720c */ /* 0x040fe40003f66070 */
[----:B------:R-:W-:Y:S02]  /*1ad30*/  ISETP.GE.U32.AND P5, PT, R191, R2, PT ;  /* 0x00000002bf00720c */ /* 0x000fe40003fa6070 */
[----:B------:R-:W-:-:S02]  /*1ad40*/  PRMT R22, R23, 0x7632, R22 ;  /* 0x0000763217167816 */ /* 0x000fc40000000016 */
[C---:B------:R-:W-:Y:S01]  /*1ad50*/  PRMT R21, R72.reuse, 0x7610, R21 ;  /* 0x0000761048157816 */ /* 0x040fe20000000015 */
[----:B------:R-:W-:Y:S01]  /*1ad60*/  @!P4 HADD2 R175, -R23.H0_H0, -RZ.H0_H0 ;  /* 0xa00000ff17afc230 */ /* 0x000fe20000000900 */
[----:B------:R-:W-:Y:S02]  /*1ad70*/  PRMT R174, R23, 0x5410, R22 ;  /* 0x0000541017ae7816 */ /* 0x000fe40000000016 */
[----:B------:R-:W-:Y:S02]  /*1ad80*/  ISETP.GE.U32.AND P2, PT, R191, R4, PT ;  /* 0x00000004bf00720c */ /* 0x000fe40003f46070 */
[----:B------:R-:W-:Y:S02]  /*1ad90*/  @!P4 PRMT R23, R175, 0x5410, RZ ;  /* 0x00005410af17c816 */ /* 0x000fe400000000ff */
[----:B------:R-:W-:Y:S02]  /*1ada0*/  PRMT R19, R72, 0x7632, R19 ;  /* 0x0000763248137816 */ /* 0x000fe40000000013 */
[----:B------:R-:W-:-:S02]  /*1adb0*/  ISETP.GE.U32.AND P0, PT, R191, R10, PT ;  /* 0x0000000abf00720c */ /* 0x000fc40003f06070 */
[----:B------:R-:W-:-:S04]  /*1adc0*/  LOP3.LUT R2, R0, 0xffff, RZ, 0xc0, !PT ;  /* 0x0000ffff00027812 */ /* 0x000fc800078ec0ff */
[----:B------:R-:W-:-:S04]  /*1add0*/  SHF.R.U32.HI R2, RZ, 0x8, R2 ;  /* 0x00000008ff027819 */ /* 0x000fc80000011602 */
[----:B------:R-:W-:-:S04]  /*1ade0*/  LOP3.LUT R2, R2, 0xffff, RZ, 0xc0, !PT ;  /* 0x0000ffff02027812 */ /* 0x000fc800078ec0ff */
[----:B------:R-:W-:Y:S01]  /*1adf0*/  ISETP.GE.U32.AND P4, PT, R191, R2, PT ;  /* 0x00000002bf00720c */ /* 0x000fe20003f86070 */
[----:B--2---:R-:W-:Y:S02]  /*1ae00*/  @!P5 HADD2 R215, -R22.H0_H0, -RZ.H0_H0 ;  /* 0xa00000ff16d7d230 */ /* 0x004fe40000000900 */
[----:B------:R-:W-:-:S03]  /*1ae10*/  @!P3 HADD2 R192, -R21.H0_H0, -RZ.H0_H0 ;  /* 0xa00000ff15c0b230 */ /* 0x000fc60000000900 */
[----:B------:R-:W-:Y:S02]  /*1ae20*/  PRMT R175, R215, 0x7610, R175 ;  /* 0x00007610d7af7816 */ /* 0x000fe400000000af */
[----:B------:R-:W-:Y:S02]  /*1ae30*/  PRMT R4, R192, 0x7610, R4 ;  /* 0x00007610c0047816 */ /* 0x000fe40000000004 */
[----:B------:R-:W-:Y:S01]  /*1ae40*/  @!P5 PRMT R22, R175, 0x5410, RZ ;  /* 0x00005410af16d816 */ /* 0x000fe200000000ff */
[----:B------:R1:W2:Y:S01]  /*1ae50*/  LDL.LU.S16 R192, [R1+0x13c] ;  /* 0x00013c0001c07983 */ /* 0x0002a20000300600 */
[----:B------:R-:W-:Y:S02]  /*1ae60*/  PRMT R175, R21, 0x5410, R19 ;  /* 0x0000541015af7816 */ /* 0x000fe40000000013 */
[----:B------:R-:W-:Y:S02]  /*1ae70*/  @!P3 PRMT R21, R4, 0x5410, RZ ;  /* 0x000054100415b816 */ /* 0x000fe400000000ff */
[----:B------:R1:W3:Y:S01]  /*1ae80*/  LDL.LU.S16 R4, [R1+0x138] ;  /* 0x0001380001047983 */ /* 0x0002e20000300600 */
[----:B----4-:R-:W-:Y:S01]  /*1ae90*/  @!P0 HADD2 R187, -R19.H0_H0, -RZ.H0_H0 ;  /* 0xa00000ff13bb8230 */ /* 0x010fe20000000900 */
[----:B------:R-:W-:-:S02]  /*1aea0*/  IMAD.MOV.U32 R215, RZ, RZ, R189 ;  /* 0x000000ffffd77224 */ /* 0x000fc400078e00bd */
[----:B------:R1:W4:Y:S02]  /*1aeb0*/  LDL.LU.S16 R189, [R1+0x144] ;  /* 0x0001440001bd7983 */ /* 0x0003240000300600 */
[----:B------:R-:W-:Y:S02]  /*1aec0*/  PRMT R2, R187, 0x7610, R2 ;  /* 0x00007610bb027816 */ /* 0x000fe40000000002 */
[----:B------:R1:W4:Y:S04]  /*1aed0*/  LDL.LU.S16 R187, [R1+0x140] ;  /* 0x0001400001bb7983 */ /* 0x0003280000300600 */
[----:B------:R1:W4:Y:S04]  /*1aee0*/  LDL.LU.S16 R244, [R1+0x148] ;  /* 0x0001480001f47983 */ /* 0x0003280000300600 */
[----:B------:R1:W4:Y:S01]  /*1aef0*/  LDL.LU.S16 R224, [R1+0x14c] ;  /* 0x00014c0001e07983 */ /* 0x0003220000300600 */
[----:B------:R-:W-:-:S02]  /*1af00*/  @!P0 PRMT R19, R2, 0x5410, RZ ;  /* 0x0000541002138816 */ /* 0x000fc400000000ff */
[----:B------:R-:W-:Y:S02]  /*1af10*/  LOP3.LUT R2, R0, 0xff, RZ, 0xc0, !PT ;  /* 0x000000ff00027812 */ /* 0x000fe400078ec0ff */
[----:B------:R-:W-:Y:S02]  /*1af20*/  PRMT R17, R73, 0x7632, R17 ;  /* 0x0000763249117816 */ /* 0x000fe40000000011 */
[----:B------:R-:W-:Y:S02]  /*1af30*/  ISETP.GE.U32.AND P0, PT, R191, R2, PT ;  /* 0x00000002bf00720c */ /* 0x000fe40003f06070 */
[--C-:B------:R-:W-:Y:S02]  /*1af40*/  SHF.R.U32.HI R2, RZ, 0x18, R0.reuse ;  /* 0x00000018ff027819 */ /* 0x100fe40000011600 */
[----:B------:R-:W-:Y:S02]  /*1af50*/  SHF.R.U32.HI R0, RZ, 0x10, R0 ;  /* 0x00000010ff007819 */ /* 0x000fe40000011600 */
[----:B------:R-:W-:-:S02]  /*1af60*/  PRMT R18, R73, 0x7610, R18 ;  /* 0x0000761049127816 */ /* 0x000fc40000000012 */
[----:B------:R-:W-:Y:S02]  /*1af70*/  LOP3.LUT R0, R0, 0xff, RZ, 0xc0, !PT ;  /* 0x000000ff00007812 */ /* 0x000fe400078ec0ff */
[C---:B------:R-:W-:Y:S02]  /*1af80*/  ISETP.GE.U32.AND P5, PT, R191.reuse, R2, PT ;  /* 0x00000002bf00720c */ /* 0x040fe40003fa6070 */
[----:B------:R-:W-:Y:S02]  /*1af90*/  ISETP.GE.U32.AND P3, PT, R191, R0, PT ;  /* 0x00000000bf00720c */ /* 0x000fe40003f66070 */
[----:B------:R-:W-:Y:S01]  /*1afa0*/  PRMT R16, R14, 0x7610, R16 ;  /* 0x000076100e107816 */ /* 0x000fe20000000010 */
[--C-:B------:R-:W-:Y:S01]  /*1afb0*/  FADD.FTZ R10, R182, R13.reuse ;  /* 0x0000000db60a7221 */ /* 0x100fe20000010000 */
[----:B------:R-:W-:Y:S02]  /*1afc0*/  PRMT R13, R14, 0x7632, R13 ;  /* 0x000076320e0d7816 */ /* 0x000fe4000000000d */
[----:B------:R-:W-:-:S02]  /*1afd0*/  PRMT R9, R52, 0x7632, R9 ;  /* 0x0000763234097816 */ /* 0x000fc40000000009 */
[----:B------:R-:W-:Y:S01]  /*1afe0*/  PRMT R12, R52, 0x7610, R12 ;  /* 0x00007610340c7816 */ /* 0x000fe2000000000c */
[----:B---3--:R-:W-:Y:S02]  /*1aff0*/  @!P4 HADD2 R4, -R17.H0_H0, -RZ.H0_H0 ;  /* 0xa00000ff1104c230 */ /* 0x008fe40000000900 */
[----:B--2---:R-:W-:-:S03]  /*1b000*/  @!P0 HADD2 R192, -R18.H0_H0, -RZ.H0_H0 ;  /* 0xa00000ff12c08230 */ /* 0x004fc60000000900 */
[----:B------:R-:W-:Y:S02]  /*1b010*/  PRMT R2, R4, 0x7610, R2 ;  /* 0x0000761004027816 */ /* 0x000fe40000000002 */
[----:B------:R-:W-:Y:S02]  /*1b020*/  SHF.R.U32.HI R4, RZ, 0x8, R6 ;  /* 0x00000008ff047819 */ /* 0x000fe40000011606 */
[----:B------:R-:W-:Y:S02]  /*1b030*/  PRMT R3, R192, 0x7610, R3 ;  /* 0x00007610c0037816 */ /* 0x000fe40000000003 */
[----:B------:R-:W-:Y:S02]  /*1b040*/  LOP3.LUT R4, R4, 0xffff, RZ, 0xc0, !PT ;  /* 0x0000ffff04047812 */ /* 0x000fe400078ec0ff */
[----:B------:R-:W-:Y:S02]  /*1b050*/  PRMT R192, R18, 0x5410, R17 ;  /* 0x0000541012c07816 */ /* 0x000fe40000000011 */
[----:B------:R-:W-:-:S02]  /*1b060*/  @!P4 PRMT R17, R2, 0x5410, RZ ;  /* 0x000054100211c816 */ /* 0x000fc400000000ff */
[----:B------:R-:W-:Y:S01]  /*1b070*/  ISETP.GE.U32.AND P4, PT, R191, R4, PT ;  /* 0x00000004bf00720c */ /* 0x000fe20003f86070 */
[----:B----4-:R-:W-:Y:S02]  /*1b080*/  @!P3 HADD2 R189, -R16.H0_H0, -RZ.H0_H0 ;  /* 0xa00000ff10bdb230 */ /* 0x010fe40000000900 */
[----:B------:R-:W-:-:S03]  /*1b090*/  @!P5 HADD2 R187, -R13.H0_H0, -RZ.H0_H0 ;  /* 0xa00000ff0dbbd230 */ /* 0x000fc60000000900 */
[----:B------:R-:W-:Y:S02]  /*1b0a0*/  PRMT R182, R189, 0x7610, R182 ;  /* 0x00007610bdb67816 */ /* 0x000fe400000000b6 */
[----:B------:R-:W-:Y:S02]  /*1b0b0*/  PRMT R14, R187, 0x7610, R14 ;  /* 0x00007610bb0e7816 */ /* 0x000fe4000000000e */
[----:B------:R-:W-:Y:S01]  /*1b0c0*/  PRMT R189, R16, 0x5410, R13 ;  /* 0x0000541010bd7816 */ /* 0x000fe2000000000d */
[----:B------:R1:W2:Y:S02]  /*1b0d0*/  LDL.LU.S16 R187, [R1+0x170] ;  /* 0x0001700001bb7983 */ /* 0x0002a40000300600 */
[----:B------:R-:W-:Y:S01]  /*1b0e0*/  @!P4 HADD2 R224, -R9.H0_H0, -RZ.H0_H0 ;  /* 0xa00000ff09e0c230 */ /* 0x000fe20000000900 */
[----:B------:R-:W-:Y:S02]  /*1b0f0*/  @!P3 PRMT R16, R182, 0x5410, RZ ;  /* 0x00005410b610b816 */ /* 0x000fe400000000ff */
[----:B------:R1:W3:Y:S02]  /*1b100*/  LDL.LU.S16 R182, [R1+0x174] ;  /* 0x0001740001b67983 */ /* 0x0002e40000300600 */
[----:B------:R-:W-:-:S02]  /*1b110*/  PRMT R73, R224, 0x7610, R73 ;  /* 0x00007610e0497816 */ /* 0x000fc40000000049 */
[----:B------:R-:W-:Y:S01]  /*1b120*/  @!P5 PRMT R13, R14, 0x5410, RZ ;  /* 0x000054100e0dd816 */ /* 0x000fe200000000ff */
[----:B------:R-:W-:Y:S01]  /*1b130*/  FADD.FTZ R14, R188, R10 ;  /* 0x0000000abc0e7221 */ /* 0x000fe20000010000 */
[----:B------:R-:W-:Y:S02]  /*1b140*/  PRMT R188, R12, 0x5410, R9 ;  /* 0x000054100cbc7816 */ /* 0x000fe40000000009 */
[----:B------:R-:W-:Y:S02]  /*1b150*/  @!P4 PRMT R9, R73, 0x5410, RZ ;  /* 0x000054104909c816 */ /* 0x000fe400000000ff */
[----:B------:R1:W4:Y:S01]  /*1b160*/  LDL.LU.S16 R73, [R1+0x178] ;  /* 0x0001780001497983 */ /* 0x0003220000300600 */
[----:B------:R-:W-:Y:S01]  /*1b170*/  @!P0 PRMT R18, R3, 0x5410, RZ ;  /* 0x0000541003128816 */ /* 0x000fe200000000ff */
[----:B------:R-:W-:Y:S01]  /*1b180*/  IMAD.WIDE.U32 R2, R7, -0x2daee0ad, RZ ;  /* 0xd2511f5307027825 */ /* 0x000fe200078e00ff */
[----:B------:R-:W-:-:S04]  /*1b190*/  LOP3.LUT R0, R5, 0xff, RZ, 0xc0, !PT ;  /* 0x000000ff05007812 */ /* 0x000fc800078ec0ff */
[----:B------:R-:W-:Y:S02]  /*1b1a0*/  ISETP.GE.U32.AND P0, PT, R191, R0, PT ;  /* 0x00000000bf00720c */ /* 0x000fe40003f06070 */
[----:B------:R-:W-:Y:S02]  /*1b1b0*/  LOP3.LUT R0, R3, R173, R8, 0x96, !PT ;  /* 0x000000ad03007212 */ /* 0x000fe400078e9608 */
[C---:B------:R-:W-:Y:S02]  /*1b1c0*/  LOP3.LUT R8, R2.reuse, 0xffff, RZ, 0xc0, !PT ;  /* 0x0000ffff02087812 */ /* 0x040fe400078ec0ff */
[----:B------:R-:W-:Y:S02]  /*1b1d0*/  LOP3.LUT R5, R2, 0xff, RZ, 0xc0, !PT ;  /* 0x000000ff02057812 */ /* 0x000fe400078ec0ff */
[--C-:B------:R-:W-:Y:S02]  /*1b1e0*/  SHF.R.U32.HI R7, RZ, 0x10, R2.reuse ;  /* 0x00000010ff077819 */ /* 0x100fe40000011602 */
[----:B------:R-:W-:-:S02]  /*1b1f0*/  SHF.R.U32.HI R3, RZ, 0x18, R2 ;  /* 0x00000018ff037819 */ /* 0x000fc40000011602 */
[----:B------:R-:W-:Y:S01]  /*1b200*/  SHF.R.U32.HI R2, RZ, 0x10, R0 ;  /* 0x00000010ff027819 */ /* 0x000fe20000011600 */
[----:B------:R-:W-:-:S03]  /*1b210*/  @!P1 HADD2 R244, -R12.H0_H0, -RZ.H0_H0 ;  /* 0xa00000ff0cf49230 */ /* 0x000fc60000000900 */
[----:B------:R-:W-:Y:S02]  /*1b220*/  LOP3.LUT R2, R2, 0xff, RZ, 0xc0, !PT ;  /* 0x000000ff02027812 */ /* 0x000fe400078ec0ff */
[----:B------:R-:W-:Y:S02]  /*1b230*/  PRMT R237, R244, 0x7610, R237 ;  /* 0x00007610f4ed7816 */ /* 0x000fe400000000ed */
[----:B------:R-:W-:Y:S02]  /*1b240*/  ISETP.GE.U32.AND P5, PT, R191, R2, PT ;  /* 0x00000002bf00720c */ /* 0x000fe40003fa6070 */
[----:B------:R-:W-:Y:S02]  /*1b250*/  LOP3.LUT R2, R0, 0xff, RZ, 0xc0, !PT ;  /* 0x000000ff00027812 */ /* 0x000fe400078ec0ff */
[----:B------:R-:W-:Y:S02]  /*1b260*/  @!P1 PRMT R12, R237, 0x5410, RZ ;  /* 0x00005410ed0c9816 */ /* 0x000fe400000000ff */
[----:B------:R-:W-:-:S02]  /*1b270*/  PRMT R11, R49, 0x7610, R11 ;  /* 0x00007610310b7816 */ /* 0x000fc4000000000b */
[----:B------:R-:W-:Y:S02]  /*1b280*/  ISETP.GE.U32.AND P1, PT, R191, R2, PT ;  /* 0x00000002bf00720c */ /* 0x000fe40003f26070 */
[----:B------:R-:W-:Y:S02]  /*1b290*/  PRMT R10, R49, 0x7632, R10 ;  /* 0x00007632310a7816 */ /* 0x000fe4000000000a */
[----:B------:R-:W-:Y:S02]  /*1b2a0*/  SHF.R.U32.HI R2, RZ, 0x18, R0 ;  /* 0x00000018ff027819 */ /* 0x000fe40000011600 */
[C---:B------:R-:W-:Y:S02]  /*1b2b0*/  PRMT R6, R24.reuse, 0x7610, R6 ;  /* 0x0000761018067816 */ /* 0x040fe40000000006 */
[C---:B------:R-:W-:Y:S02]  /*1b2c0*/  ISETP.GE.U32.AND P4, PT, R191.reuse, R2, PT ;  /* 0x00000002bf00720c */ /* 0x040fe40003f86070 */
[----:B------:R-:W-:Y:S01]  /*1b2d0*/  ISETP.GE.U32.AND P3, PT, R191, R5, PT ;  /* 0x00000005bf00720c */ /* 0x000fe20003f66070 */
[----:B------:R-:W-:Y:S01]  /*1b2e0*/  IMAD.MOV.U32 R224, RZ, RZ, R222 ;  /* 0x000000ffffe07224 */ /* 0x000fe200078e00de */
[----:B------:R-:W-:Y:S01]  /*1b2f0*/  PRMT R5, R24, 0x7632, R5 ;  /* 0x0000763218057816 */ /* 0x000fe20000000005 */
[----:B------:R-:W-:-:S02]  /*1b300*/  IMAD.MOV.U32 R222, RZ, RZ, R207 ;  /* 0x000000ffffde7224 */ /* 0x000fc400078e00cf */
[----:B------:R-:W-:Y:S01]  /*1b310*/  IMAD.MOV.U32 R207, RZ, RZ, R196 ;  /* 0x000000ffffcf7224 */ /* 0x000fe200078e00c4 */
[----:B------:R-:W-:Y:S01]  /*1b320*/  PRMT R196, R6, 0x5410, R5 ;  /* 0x0000541006c47816 */ /* 0x000fe20000000005 */
[----:B--2---:R-:W-:Y:S02]  /*1b330*/  @!P0 HADD2 R187, -R11.H0_H0, -RZ.H0_H0 ;  /* 0xa00000ff0bbb8230 */ /* 0x004fe40000000900 */
[----:B---3--:R-:W-:-:S03]  /*1b340*/  @!P2 HADD2 R182, -R10.H0_H0, -RZ.H0_H0 ;  /* 0xa00000ff0ab6a230 */ /* 0x008fc60000000900 */
[----:B------:R-:W-:Y:S02]  /*1b350*/  PRMT R218, R187, 0x7610, R218 ;  /* 0x00007610bbda7816 */ /* 0x000fe400000000da */
[----:B------:R-:W-:Y:S02]  /*1b360*/  PRMT R2, R182, 0x7610, R2 ;  /* 0x00007610b6027816 */ /* 0x000fe40000000002 */
[----:B------:R-:W-:Y:S02]  /*1b370*/  PRMT R187, R11, 0x5410, R10 ;  /* 0x000054100bbb7816 */ /* 0x000fe4000000000a */
[----:B------:R-:W-:Y:S01]  /*1b380*/  @!P0 PRMT R11, R218, 0x5410, RZ ;  /* 0x00005410da0b8816 */ /* 0x000fe200000000ff */
[----:B----4-:R-:W-:Y:S01]  /*1b390*/  @!P1 HADD2 R73, -R6.H0_H0, -RZ.H0_H0 ;  /* 0xa00000ff06499230 */ /* 0x010fe20000000900 */
[----:B------:R-:W-:Y:S01]  /*1b3a0*/  @!P2 PRMT R10, R2, 0x5410, RZ ;  /* 0x00005410020aa816 */ /* 0x000fe200000000ff */
[----:B------:R-:W-:Y:S01]  /*1b3b0*/  IMAD.MOV.U32 R218, RZ, RZ, R197 ;  /* 0x000000ffffda7224 */ /* 0x000fe200078e00c5 */
[----:B------:R2:W-:Y:S01]  /*1b3c0*/  MUFU.EX2 R2, R40 ;  /* 0x0000002800027308 */ /* 0x0005e20000000800 */
[----:B------:R1:W3:Y:S01]  /*1b3d0*/  LDL.LU.S16 R197, [R1+0x17c] ;  /* 0x00017c0001c57983 */ /* 0x0002e20000300600 */
[----:B------:R-:W-:-:S04]  /*1b3e0*/  PRMT R203, R73, 0x7610, R203 ;  /* 0x0000761049cb7816 */ /* 0x000fc800000000cb */
[----:B------:R-:W-:Y:S01]  /*1b3f0*/  @!P1 PRMT R6, R203, 0x5410, RZ ;  /* 0x00005410cb069816 */ /* 0x000fe200000000ff */
[----:B--2---:R-:W2:Y:S04]  /*1b400*/  LDL.LU R40, [R1+0x354] ;  /* 0x0003540001287983 */ /* 0x004ea80000300800 */
[----:B------:R1:W4:Y:S04]  /*1b410*/  LDL.LU.S16 R182, [R1+0x184] ;  /* 0x0001840001b67983 */ /* 0x0003280000300600 */
[----:B------:R1:W2:Y:S01]  /*1b420*/  LDL.LU.S16 R73, [R1+0x180] ;  /* 0x0001800001497983 */ /* 0x0002a20000300600 */
[----:B------:R1:W1:Y:S03]  /*1b430*/  MUFU.EX2 R203, R41 ;  /* 0x0000002900cb7308 */ /* 0x0002660000000800 */
[----:B-1----:R-:W2:Y:S01]  /*1b440*/  LDL.LU R41, [R1+0x350] ;  /* 0x0003500001297983 */ /* 0x002ea20000300800 */
[----:B------:R-:W-:-:S04]  /*1b450*/  LOP3.LUT R0, R0, 0xffff, RZ, 0xc0, !PT ;  /* 0x0000ffff00007812 */ /* 0x000fc800078ec0ff */
[----:B------:R-:W-:-:S04]  /*1b460*/  SHF.R.U32.HI R0, RZ, 0x8, R0 ;  /* 0x00000008ff007819 */ /* 0x000fc80000011600 */
[----:B------:R-:W-:-:S04]  /*1b470*/  LOP3.LUT R0, R0, 0xffff, RZ, 0xc0, !PT ;  /* 0x0000ffff00007812 */ /* 0x000fc800078ec0ff */
[----:B------:R-:W-:Y:S02]  /*1b480*/  ISETP.GE.U32.AND P2, PT, R191, R0, PT ;  /* 0x00000000bf00720c */ /* 0x000fe40003f46070 */
[----:B------:R-:W-:-:S04]  /*1b490*/  LOP3.LUT R0, R7, 0xff, RZ, 0xc0, !PT ;  /* 0x000000ff07007812 */ /* 0x000fc800078ec0ff */
[----:B------:R-:W-:Y:S02]  /*1b4a0*/  ISETP.GE.U32.AND P1, PT, R191, R0, PT ;  /* 0x00000000bf00720c */ /* 0x000fe40003f26070 */
[--C-:B------:R-:W-:Y:S02]  /*1b4b0*/  SHF.R.U32.HI R0, RZ, 0x8, R8.reuse ;  /* 0x00000008ff007819 */ /* 0x100fe40000011608 */
[C---:B------:R-:W-:Y:S02]  /*1b4c0*/  PRMT R8, R25.reuse, 0x7610, R8 ;  /* 0x0000761019087816 */ /* 0x040fe40000000008 */
[----:B------:R-:W-:Y:S01]  /*1b4d0*/  PRMT R7, R25, 0x7632, R7 ;  /* 0x0000763219077816 */ /* 0x000fe20000000007 */
[----:B------:R-:W-:Y:S04]  /*1b4e0*/  ST.E.U16 [R46.64+-0x100], R151 ;  /* 0xffff00972e007985 */ /* 0x000fe8000c10150a */
[----:B------:R-:W-:Y:S04]  /*1b4f0*/  ST.E.U16 [R46.64+-0xfe], R150 ;  /* 0xffff02962e007985 */ /* 0x000fe8000c10150a */
[----:B------:R-:W-:Y:S04]  /*1b500*/  ST.E.U16 [R44.64+-0x100], R147 ;  /* 0xffff00932c007985 */ /* 0x000fe8000c10150a */
[----:B------:R-:W-:Y:S04]  /*1b510*/  ST.E.U16 [R44.64+-0xfe], R149 ;  /* 0xffff02952c007985 */ /* 0x000fe8000c10150a */
[----:B------:R-:W-:Y:S04]  /*1b520*/  ST.E.U16 [R42.64+-0x100], R48 ;  /* 0xffff00302a007985 */ /* 0x000fe8000c10150a */
[----:B------:R-:W-:Y:S01]  /*1b530*/  ST.E.U16 [R42.64+-0xfe], R27 ;  /* 0xffff021b2a007985 */ /* 0x000fe2000c10150a */
[----:B---3--:R-:W-:-:S05]  /*1b540*/  @!P2 HADD2 R197, -R5.H0_H0, -RZ.H0_H0 ;  /* 0xa00000ff05c5a230 */ /* 0x008fca0000000900 */
[----:B------:R-:W-:-:S04]  /*1b550*/  PRMT R195, R197, 0x7610, R195 ;  /* 0x00007610c5c37816 */ /* 0x000fc800000000c3 */
[----:B------:R-:W-:Y:S01]  /*1b560*/  @!P2 PRMT R5, R195, 0x5410, RZ ;  /* 0x00005410c305a816 */ /* 0x000fe200000000ff */
[----:B----4-:R-:W-:Y:S02]  /*1b570*/  @!P5 HADD2 R182, -R8.H0_H0, -RZ.H0_H0 ;  /* 0xa00000ff08b6d230 */ /* 0x010fe40000000900 */
[----:B--2---:R-:W-:-:S03]  /*1b580*/  @!P4 HADD2 R73, -R7.H0_H0, -RZ.H0_H0 ;  /* 0xa00000ff0749c230 */ /* 0x004fc60000000900 */
[----:B------:R-:W-:Y:S02]  /*1b590*/  PRMT R72, R182, 0x7610, R72 ;  /* 0x00007610b6487816 */ /* 0x000fe40000000048 */
[----:B------:R-:W-:Y:S01]  /*1b5a0*/  PRMT R195, R8, 0x5410, R7 ;  /* 0x0000541008c37816 */ /* 0x000fe20000000007 */
[----:B------:R1:W2:Y:S01]  /*1b5b0*/  LDL.LU.S16 R182, [R1+0x18c] ;  /* 0x00018c0001b67983 */ /* 0x0002a20000300600 */
[----:B------:R-:W-:Y:S02]  /*1b5c0*/  PRMT R52, R73, 0x7610, R52 ;  /* 0x0000761049347816 */ /* 0x000fe40000000034 */
[----:B------:R-:W-:Y:S01]  /*1b5d0*/  @!P5 PRMT R8, R72, 0x5410, RZ ;  /* 0x000054104808d816 */ /* 0x000fe200000000ff */
[----:B------:R1:W3:Y:S01]  /*1b5e0*/  LDL.LU.S16 R73, [R1+0x188] ;  /* 0x0001880001497983 */ /* 0x0002e20000300600 */
[----:B------:R-:W-:-:S03]  /*1b5f0*/  @!P4 PRMT R7, R52, 0x5410, RZ ;  /* 0x000054103407c816 */ /* 0x000fc600000000ff */
[----:B------:R1:W4:Y:S04]  /*1b600*/  LDL.LU.S16 R72, [R1+0x194] ;  /* 0x0001940001487983 */ /* 0x0003280000300600 */
[----:B------:R1:W2:Y:S04]  /*1b610*/  LDL.LU.S16 R52, [R1+0x190] ;  /* 0x0001900001347983 */ /* 0x0002a80000300600 */
[----:B------:R-:W-:Y:S04]  /*1b620*/  ST.E.U16 [R40.64+-0x100], R15 ;  /* 0xffff000f28007985 */ /* 0x000fe8000c10150a */
[----:B------:R-:W-:Y:S04]  /*1b630*/  ST.E.U16 [R40.64+-0xfe], R26 ;  /* 0xffff021a28007985 */ /* 0x000fe8000c10150a */
[----:B------:R-:W-:Y:S04]  /*1b640*/  ST.E.U16 [R46.64+-0xf0], R99 ;  /* 0xffff10632e007985 */ /* 0x000fe8000c10150a */
[----:B------:R-:W-:Y:S04]  /*1b650*/  ST.E.U16 [R46.64+-0xee], R98 ;  /* 0xffff12622e007985 */ /* 0x000fe8000c10150a */
[----:B------:R1:W-:Y:S04]  /*1b660*/  ST.E.U16 [R44.64+-0xf0], R146 ;  /* 0xffff10922c007985 */ /* 0x0003e8000c10150a */
[----:B------:R-:W2:Y:S04]  /*1b670*/  LDL R248, [R1+0x2d0] ;  /* 0x0002d00001f87983 */ /* 0x000ea80000100800 */
[----:B------:R-:W2:Y:S04]  /*1b680*/  LDL R244, [R1+0x2c4] ;  /* 0x0002c40001f47983 */ /* 0x000ea80000100800 */
[----:B------:R-:W2:Y:S01]  /*1b690*/  LDL R237, [R1+0x2c8] ;  /* 0x0002c80001ed7983 */ /* 0x000ea20000100800 */
[----:B-1----:R-:W-:-:S03]  /*1b6a0*/  IMAD.MOV.U32 R146, RZ, RZ, R238 ;  /* 0x000000ffff927224 */ /* 0x002fc600078e00ee */
[----:B------:R-:W2:Y:S04]  /*1b6b0*/  LDL.LU R238, [R1+0x34c] ;  /* 0x00034c0001ee7983 */ /* 0x000ea80000300800 */
[----:B------:R-:W-:Y:S04]  /*1b6c0*/  ST.E.U16 [R44.64+-0xee], R148 ;  /* 0xffff12942c007985 */ /* 0x000fe8000c10150a */
        /* <DEDUP_REMOVED lines=29> */
[----:B------:R-:W-:Y:S01]  /*1b8a0*/  ST.E.U16 [R46.64+-0xae], R119 ;  /* 0xffff52772e007985 */ /* 0x000fe2000c10150a */
[----:B------:R-:W-:-:S03]  /*1b8b0*/  IMAD.MOV.U32 R147, RZ, RZ, R20 ;  /* 0x000000ffff937224 */ /* 0x000fc600078e0014 */
[----:B------:R-:W-:Y:S04]  /*1b8c0*/  ST.E.U16 [R44.64+-0xb0], R127 ;  /* 0xffff507f2c007985 */ /* 0x000fe8000c10150a */
[----:B------:R-:W-:Y:S04]  /*1b8d0*/  ST.E.U16 [R44.64+-0xae], R129 ;  /* 0xffff52812c007985 */ /* 0x000fe8000c10150a */
[----:B------:R-:W-:Y:S04]  /*1b8e0*/  ST.E.U16 [R42.64+-0xb0], R70 ;  /* 0xffff50462a007985 */ /* 0x000fe8000c10150a */
[----:B------:R-:W-:Y:S04]  /*1b8f0*/  ST.E.U16 [R42.64+-0xae], R69 ;  /* 0xffff52452a007985 */ /* 0x000fe8000c10150a */
[----:B------:R-:W-:Y:S04]  /*1b900*/  ST.E.U16 [R40.64+-0xb0], R68 ;  /* 0xffff504428007985 */ /* 0x000fe8000c10150a */
[----:B------:R-:W-:Y:S04]  /*1b910*/  ST.E.U16 [R40.64+-0xae], R67 ;  /* 0xffff524328007985 */ /* 0x000fe8000c10150a */
[----:B------:R2:W-:Y:S04]  /*1b920*/  ST.E.U16 [R46.64+-0x9e], R130 ;  /* 0xffff62822e007985 */ /* 0x0005e8000c10150a */
[----:B------:R-:W3:Y:S01]  /*1b930*/  LDL.LU R20, [R1+0x348] ;  /* 0x0003480001147983 */ /* 0x000ee20000300800 */
[----:B--2---:R-:W-:-:S03]  /*1b940*/  IMAD.MOV.U32 R130, RZ, RZ, R238 ;  /* 0x000000ffff827224 */ /* 0x004fc600078e00ee */
[----:B------:R-:W2:Y:S04]  /*1b950*/  LDL.LU R238, [R1+0x344] ;  /* 0x0003440001ee7983 */ /* 0x000ea80000300800 */
[----:B------:R1:W-:Y:S02]  /*1b960*/  ST.E.U16 [R46.64+-0xa0], R131 ;  /* 0xffff60832e007985 */ /* 0x0003e4000c10150a */
[----:B-1----:R-:W-:Y:S02]  /*1b970*/  IMAD.MOV.U32 R131, RZ, RZ, R236 ;  /* 0x000000ffff837224 */ /* 0x002fe400078e00ec */
[----:B------:R-:W4:Y:S01]  /*1b980*/  LDL.LU R236, [R1+0x340] ;  /* 0x0003400001ec7983 */ /* 0x000f220000300800 */
[----:B---3--:R-:W-:Y:S02]  /*1b990*/  IMAD.MOV.U32 R143, RZ, RZ, R20 ;  /* 0x000000ffff8f7224 */ /* 0x008fe400078e0014 */
[----:B--2---:R-:W-:-:S02]  /*1b9a0*/  IMAD.MOV.U32 R142, RZ, RZ, R238 ;  /* 0x000000ffff8e7224 */ /* 0x004fc400078e00ee */
[----:B------:R-:W2:Y:S04]  /*1b9b0*/  LDL.LU R238, [R1+0x33c] ;  /* 0x00033c0001ee7983 */ /* 0x000ea80000300800 */
[----:B------:R-:W3:Y:S01]  /*1b9c0*/  LDL.LU R20, [R1+0x338] ;  /* 0x0003380001147983 */ /* 0x000ee20000300800 */
[----:B------:R-:W-:-:S04]  /*1b9d0*/  LOP3.LUT R0, R0, 0xffff, RZ, 0xc0, !PT ;  /* 0x0000ffff00007812 */ /* 0x000fc800078ec0ff */
[----:B------:R-:W-:Y:S02]  /*1b9e0*/  ISETP.GE.U32.AND P2, PT, R191, R0, PT ;  /* 0x00000000bf00720c */ /* 0x000fe40003f46070 */
[----:B------:R-:W-:-:S04]  /*1b9f0*/  F2FP.PACK_AB R0, R203, R2 ;  /* 0x00000002cb00723e */ /* 0x000fc800000000ff */
[C---:B------:R-:W-:Y:S02]  /*1ba00*/  PRMT R4, R0.reuse, 0x7610, R4 ;  /* 0x0000761000047816 */ /* 0x040fe40000000004 */
[----:B------:R-:W-:Y:S01]  /*1ba10*/  PRMT R0, R0, 0x7632, R0 ;  /* 0x0000763200007816 */ /* 0x000fe20000000000 */
[----:B------:R-:W-:Y:S01]  /*1ba20*/  @!P1 HADD2 R182, -R157.H0_H0, -RZ.H0_H0 ;  /* 0xa00000ff9db69230 */ /* 0x000fe20000000900 */
[----:B------:R-:W-:-:S03]  /*1ba30*/  ISETP.GE.U32.AND P0, PT, R191, R3, PT ;  /* 0x00000003bf00720c */ /* 0x000fc60003f06070 */
[----:B------:R-:W-:Y:S01]  /*1ba40*/  @!P2 HADD2 R52, -R0.H0_H0, -RZ.H0_H0 ;  /* 0xa00000ff0034a230 */ /* 0x000fe20000000900 */
[--C-:B------:R-:W-:Y:S01]  /*1ba50*/  FADD.FTZ R197, R2, R51.reuse ;  /* 0x0000003302c57221 */ /* 0x100fe20000010000 */
[----:B----4-:R-:W-:Y:S01]  /*1ba60*/  @!P3 HADD2 R72, -R4.H0_H0, -RZ.H0_H0 ;  /* 0xa00000ff0448b230 */ /* 0x010fe20000000900 */
[----:B------:R-:W-:Y:S01]  /*1ba70*/  IMAD.WIDE.U32 R150, R248, -0x326172a9, RZ ;  /* 0xcd9e8d57f8967825 */ /* 0x000fe200078e00ff */
[----:B------:R-:W-:Y:S02]  /*1ba80*/  PRMT R51, R182, 0x7610, R51 ;  /* 0x00007610b6337816 */ /* 0x000fe40000000033 */
[----:B------:R-:W-:Y:S01]  /*1ba90*/  PRMT R2, R52, 0x7610, R2 ;  /* 0x0000761034027816 */ /* 0x000fe20000000002 */
[----:B------:R-:W-:Y:S01]  /*1baa0*/  FADD.FTZ R182, R193, R14 ;  /* 0x0000000ec1b67221 */ /* 0x000fe20000010000 */
[----:B------:R-:W-:Y:S02]  /*1bab0*/  PRMT R193, R4, 0x5410, R0 ;  /* 0x0000541004c17816 */ /* 0x000fe40000000000 */
[----:B------:R-:W-:-:S02]  /*1bac0*/  @!P2 PRMT R0, R2, 0x5410, RZ ;  /* 0x000054100200a816 */ /* 0x000fc400000000ff */
[----:B------:R-:W-:Y:S02]  /*1bad0*/  PRMT R3, R72, 0x7610, R3 ;  /* 0x0000761048037816 */ /* 0x000fe40000000003 */
[----:B------:R-:W-:Y:S01]  /*1bae0*/  LOP3.LUT R2, R244, R151, RZ, 0x3c, !PT ;  /* 0x00000097f4027212 */ /* 0x000fe200078e3cff */
[----:B------:R-:W-:Y:S01]  /*1baf0*/  @!P0 HADD2 R73, -R157.H1_H1, -RZ.H0_H0 ;  /* 0xa00000ff9d498230 */ /* 0x000fe20000000d00 */
[----:B------:R-:W-:Y:S01]  /*1bb00*/  @!P3 PRMT R4, R3, 0x5410, RZ ;  /* 0x000054100304b816 */ /* 0x000fe200000000ff */
[----:B------:R-:W-:Y:S02]  /*1bb10*/  IMAD.SHL.U32 R3, R235, 0x4, RZ ;  /* 0x00000004eb037824 */ /* 0x000fe400078e00ff */
[----:B------:R-:W-:Y:S01]  /*1bb20*/  IMAD.WIDE.U32 R98, R2, -0x2daee0ad, RZ ;  /* 0xd2511f5302627825 */ /* 0x000fe200078e00ff */
[----:B------:R-:W-:Y:S02]  /*1bb30*/  PRMT R49, R73, 0x7610, R49 ;  /* 0x0000761049317816 */ /* 0x000fe40000000031 */
[----:B------:R-:W-:-:S02]  /*1bb40*/  LOP3.LUT R14, R217, R247, R3, 0x96, !PT ;  /* 0x000000f7d90e7212 */ /* 0x000fc400078e9603 */
[----:B------:R-:W-:Y:S02]  /*1bb50*/  LOP3.LUT R2, R99, R237, R216, 0x96, !PT ;  /* 0x000000ed63027212 */ /* 0x000fe400078e96d8 */
[----:B------:R-:W-:Y:S01]  /*1bb60*/  LOP3.LUT R3, R158, R217, RZ, 0x3c, !PT ;  /* 0x000000d99e037212 */ /* 0x000fe200078e3cff */
[----:B------:R-:W-:Y:S01]  /*1bb70*/  ST.E.U16 [R44.64+-0xa0], R128 ;  /* 0xffff60802c007985 */ /* 0x000fe2000c10150a */
[----:B------:R-:W-:Y:S01]  /*1bb80*/  @P0 PRMT R24, R157, 0x7632, R24 ;  /* 0x000076329d180816 */ /* 0x000fe20000000018 */
[----:B------:R-:W-:Y:S01]  /*1bb90*/  IMAD.WIDE.U32 R72, R2, -0x326172a9, RZ ;  /* 0xcd9e8d5702487825 */ /* 0x000fe200078e00ff */
[----:B------:R-:W-:Y:S01]  /*1bba0*/  @!P0 PRMT R24, R49, 0x5410, RZ ;  /* 0x0000541031188816 */ /* 0x000fe200000000ff */
[----:B------:R-:W-:Y:S02]  /*1bbb0*/  ST.E.U16 [R44.64+-0x9e], R126 ;  /* 0xffff627e2c007985 */ /* 0x000fe4000c10150a */
[----:B------:R-:W-:Y:S02]  /*1bbc0*/  IMAD.WIDE.U32 R48, R14, -0x326172a9, RZ ;  /* 0xcd9e8d570e307825 */ /* 0x000fe400078e00ff */
[----:B------:R-:W-:Y:S02]  /*1bbd0*/  ST.E.U16 [R42.64+-0xa0], R66 ;  /* 0xffff60422a007985 */ /* 0x000fe4000c10150a */
[----:B------:R-:W-:-:S02]  /*1bbe0*/  IMAD.WIDE.U32 R2, R3, -0x326172a9, RZ ;  /* 0xcd9e8d5703027825 */ /* 0x000fc400078e00ff */
[----:B------:R-:W-:Y:S04]  /*1bbf0*/  ST.E.U16 [R42.64+-0x9e], R64 ;  /* 0xffff62402a007985 */ /* 0x000fe8000c10150a */
[----:B------:R-:W-:Y:S04]  /*1bc00*/  ST.E.U16 [R40.64+-0xa0], R65 ;  /* 0xffff604128007985 */ /* 0x000fe8000c10150a */
[----:B------:R-:W-:Y:S01]  /*1bc10*/  ST.E.U16 [R40.64+-0x9e], R61 ;  /* 0xffff623d28007985 */ /* 0x000fe2000c10150a */
[----:B------:R-:W-:-:S03]  /*1bc20*/  LOP3.LUT R27, R49, R240, R210, 0x96, !PT ;  /* 0x000000f0311b7212 */ /* 0x000fc600078e96d2 */
        /* <DEDUP_REMOVED lines=8> */
[----:B------:R-:W-:Y:S04]  /*1bcb0*/  ST.E.U16 [R42.64+-0x90], R57 ;  /* 0xffff70392a007985 */ /* 0x000fe8000c10150a */
[----:B------:R-:W-:Y:S01]  /*1bcc0*/  ST.E.U16 [R42.64+-0x8e], R56 ;  /* 0xffff72382a007985 */ /* 0x000fe2000c10150a */
[----:B------:R-:W-:-:S03]  /*1bcd0*/  @P1 PRMT R25, R157, 0x7610, R25 ;  /* 0x000076109d191816 */ /* 0x000fc60000000019 */
[----:B------:R-:W-:Y:S01]  /*1bce0*/  ST.E.U16 [R40.64+-0x90], R59 ;  /* 0xffff703b28007985 */ /* 0x000fe2000c10150a */
[----:B------:R-:W-:-:S03]  /*1bcf0*/  LOP3.LUT R48, R133, R239, R2, 0x96, !PT ;  /* 0x000000ef85307212 */ /* 0x000fc600078e9602 */
[----:B------:R-:W-:Y:S01]  /*1bd00*/  ST.E.U16 [R40.64+-0x8e], R58 ;  /* 0xffff723a28007985 */ /* 0x000fe2000c10150a */
[----:B------:R-:W-:-:S03]  /*1bd10*/  @!P1 PRMT R25, R51, 0x5410, RZ ;  /* 0x0000541033199816 */ /* 0x000fc600000000ff */
[----:B------:R-:W-:Y:S04]  /*1bd20*/  ST.E.U16 [R46.64+-0x80], R115 ;  /* 0xffff80732e007985 */ /* 0x000fe8000c10150a */
[----:B------:R-:W-:Y:S01]  /*1bd30*/  ST.E.U16 [R46.64+-0x7e], R114 ;  /* 0xffff82722e007985 */ /* 0x000fe2000c10150a */
[----:B------:R-:W-:-:S03]  /*1bd40*/  LOP3.LUT R51, R3, R240, R150, 0x96, !PT ;  /* 0x000000f003337212 */ /* 0x000fc600078e9696 */
[----:B------:R-:W-:Y:S01]  /*1bd50*/  ST.E.U16 [R44.64+-0x80], R112 ;  /* 0xffff80702c007985 */ /* 0x000fe2000c10150a */
[----:B------:R-:W-:-:S03]  /*1bd60*/  LOP3.LUT R52, R73, R239, R2, 0x96, !PT ;  /* 0x000000ef49347212 */ /* 0x000fc600078e9602 */
[----:B------:R-:W-:Y:S01]  /*1bd70*/  ST.E.U16 [R44.64+-0x7e], R113 ;  /* 0xffff82712c007985 */ /* 0x000fe2000c10150a */
[----:B------:R-:W-:-:S03]  /*1bd80*/  IMAD.WIDE.U32 R54, R27, -0x2daee0ad, RZ ;  /* 0xd2511f531b367825 */ /* 0x000fc600078e00ff */
        /* <DEDUP_REMOVED lines=20> */
[----:B------:R-:W-:-:S03]  /*1bed0*/  LOP3.LUT R15, R15, R242, R74, 0x96, !PT ;  /* 0x000000f20f0f7212 */ /* 0x000fc600078e964a */
        /* <DEDUP_REMOVED lines=16> */
[----:B------:R-:W-:Y:S01]  /*1bfe0*/  ST.E.U16 [R46.64+-0x4e], R102 ;  /* 0xffffb2662e007985 */ /* 0x000fe2000c10150a */
[----:B------:R-:W-:-:S03]  /*1bff0*/  IMAD.WIDE.U32 R50, R15, -0x326172a9, RZ ;  /* 0xcd9e8d570f327825 */ /* 0x000fc600078e00ff */
[----:B------:R-:W-:Y:S04]  /*1c000*/  ST.E.U16 [R44.64+-0x50], R101 ;  /* 0xffffb0652c007985 */ /* 0x000fe8000c10150a */
        /* <DEDUP_REMOVED lines=13> */
[----:B------:R-:W-:-:S03]  /*1c0e0*/  LOP3.LUT R49, R49, R233, R132, 0x96, !PT ;  /* 0x000000e931317212 */ /* 0x000fc600078e9684 */
[----:B------:R-:W-:Y:S01]  /*1c0f0*/  ST.E.U16 [R44.64+-0x3e], R95 ;  /* 0xffffc25f2c007985 */ /* 0x000fe2000c10150a */
[----:B------:R-:W-:-:S03]  /*1c100*/  LOP3.LUT R48, R27, R233, R72, 0x96, !PT ;  /* 0x000000e91b307212 */ /* 0x000fc600078e9648 */
[----:B------:R-:W-:Y:S01]  /*1c110*/  ST.E.U16 [R42.64+-0x40], R18 ;  /* 0xffffc0122a007985 */ /* 0x000fe2000c10150a */
[----:B------:R-:W-:-:S03]  /*1c120*/  LOP3.LUT R15, R51, R249, R26, 0x96, !PT ;  /* 0x000000f9330f7212 */ /* 0x000fc600078e961a */
[----:B------:R-:W-:Y:S04]  /*1c130*/  ST.E.U16 [R42.64+-0x3e], R17 ;  /* 0xffffc2112a007985 */ /* 0x000fe8000c10150a */
[----:B------:R1:W-:Y:S04]  /*1c140*/  ST.E.U16 [R40.64+-0x40], R16 ;  /* 0xffffc01028007985 */ /* 0x0003e8000c10150a */
[----:B------:R-:W-:Y:S04]  /*1c150*/  ST.E.U16 [R40.64+-0x3e], R13 ;  /* 0xffffc20d28007985 */ /* 0x000fe8000c10150a */
        /* <DEDUP_REMOVED lines=19> */
[----:B------:R-:W-:-:S03]  /*1c290*/  LOP3.LUT R3, R3, R251, R14, 0x96, !PT ;  /* 0x000000fb03037212 */ /* 0x000fc600078e960e */
[----:B------:R-:W-:Y:S04]  /*1c2a0*/  ST.E.U16 [R40.64+-0x20], R8 ;  /* 0xffffe00828007985 */ /* 0x000fe8000c10150a */
[----:B------:R-:W-:Y:S01]  /*1c2b0*/  ST.E.U16 [R40.64+-0x1e], R7 ;  /* 0xffffe20728007985 */ /* 0x000fe2000c10150a */
[----:B------:R-:W-:-:S03]  /*1c2c0*/  LOP3.LUT R2, R49, R243, R2, 0x96, !PT ;  /* 0x000000f331027212 */ /* 0x000fc600078e9602 */
[----:B------:R-:W-:Y:S04]  /*1c2d0*/  ST.E.U16 [R46.64+-0x10], R85 ;  /* 0xfffff0552e007985 */ /* 0x000fe8000c10150a */
[----:B------:R-:W-:Y:S04]  /*1c2e0*/  ST.E.U16 [R46.64+-0xe], R84 ;  /* 0xfffff2542e007985 */ /* 0x000fe8000c10150a */
[----:B------:R-:W-:Y:S04]  /*1c2f0*/  ST.E.U16 [R44.64+-0x10], R83 ;  /* 0xfffff0532c007985 */ /* 0x000fe8000c10150a */
[----:B------:R-:W-:Y:S04]  /*1c300*/  ST.E.U16 [R44.64+-0xe], R82 ;  /* 0xfffff2522c007985 */ /* 0x000fe8000c10150a */
[----:B------:R4:W-:Y:S04]  /*1c310*/  ST.E.U16 [R42.64+-0x10], R4 ;  /* 0xfffff0042a007985 */ /* 0x0009e8000c10150a */
[----:B------:R3:W-:Y:S04]  /*1c320*/  ST.E.U16 [R42.64+-0xe], R0 ;  /* 0xfffff2002a007985 */ /* 0x0007e8000c10150a */
[----:B------:R-:W-:Y:S04]  /*1c330*/  ST.E.U16 [R40.64+-0x10], R25 ;  /* 0xfffff01928007985 */ /* 0x000fe8000c10150a */
[----:B------:R3:W-:Y:S01]  /*1c340*/  ST.E.U16 [R40.64+-0xe], R24 ;  /* 0xfffff21828007985 */ /* 0x0007e2000c10150a */
[----:B-1----:R-:W-:-:S03]  /*1c350*/  IMAD.WIDE.U32 R16, R3, -0x326172a9, RZ ;  /* 0xcd9e8d5703107825 */ /* 0x002fc600078e00ff */
[----:B------:R-:W1:Y:S01]  /*1c360*/  LDSM.16.MT88.4 R28, [R236+0x4000] ;  /* 0x00400000ec1c783b */ /* 0x000e620000004200 */
[----:B------:R-:W-:-:S03]  /*1c370*/  IMAD.WIDE.U32 R2, R2, -0x326172a9, RZ ;  /* 0xcd9e8d5702027825 */ /* 0x000fc600078e00ff */
[----:B--2---:R-:W2:Y:S01]  /*1c380*/  LDSM.16.MT88.4 R32, [R238+0x4000] ;  /* 0x00400000ee20783b */ /* 0x004ea20000004200 */
[----:B----4-:R-:W-:-:S04]  /*1c390*/  IMAD.WIDE.U32 R4, R53, -0x326172a9, RZ ;  /* 0xcd9e8d5735047825 */ /* 0x010fc800078e00ff */
[----:B------:R-:W-:Y:S01]  /*1c3a0*/  IMAD.MOV.U32 R140, RZ, RZ, R226 ;  /* 0x000000ffff8c7224 */ /* 0x000fe200078e00e2 */
[----:B---3--:R-:W-:Y:S01]  /*1c3b0*/  LOP3.LUT R0, R3, R177, R16, 0x96, !PT ;  /* 0x000000b103007212 */ /* 0x008fe200078e9610 */
[----:B------:R-:W-:Y:S01]  /*1c3c0*/  IMAD.MOV.U32 R141, RZ, RZ, R225 ;  /* 0x000000ffff8d7224 */ /* 0x000fe200078e00e1 */
[----:B------:R-:W-:Y:S01]  /*1c3d0*/  LOP3.LUT R3, R2, 0xffff, RZ, 0xc0, !PT ;  /* 0x0000ffff02037812 */ /* 0x000fe200078ec0ff */
[----:B------:R-:W-:Y:S02]  /*1c3e0*/  IMAD.MOV.U32 R144, RZ, RZ, R232 ;  /* 0x000000ffff907224 */ /* 0x000fe400078e00e8 */
[----:B------:R-:W-:Y:S01]  /*1c3f0*/  IMAD.WIDE.U32 R40, R52, -0x326172a9, RZ ;  /* 0xcd9e8d5734287825 */ /* 0x000fe200078e00ff */
[----:B------:R-:W-:Y:S01]  /*1c400*/  LOP3.LUT R10, R2, 0xff, RZ, 0xc0, !PT ;  /* 0x000000ff020a7812 */ /* 0x000fe200078ec0ff */
[----:B------:R-:W-:Y:S01]  /*1c410*/  LDSM.16.MT88.4 R36, [R238+0x4400] ;  /* 0x00440000ee24783b */ /* 0x000fe20000004200 */
[----:B------:R-:W-:Y:S02]  /*1c420*/  SHF.R.U32.HI R9, RZ, 0x18, R2 ;  /* 0x00000018ff097819 */ /* 0x000fe40000011602 */
[----:B------:R-:W-:-:S02]  /*1c430*/  LOP3.LUT R21, R41, R249, R4, 0x96, !PT ;  /* 0x000000f929157212 */ /* 0x000fc400078e9604 */
[----:B------:R-:W-:Y:S02]  /*1c440*/  SHF.R.U32.HI R4, RZ, 0x10, R2 ;  /* 0x00000010ff047819 */ /* 0x000fe40000011602 */
[----:B------:R-:W-:Y:S02]  /*1c450*/  SHF.R.U32.HI R6, RZ, 0x8, R3 ;  /* 0x00000008ff067819 */ /* 0x000fe40000011603 */
[----:B------:R-:W-:Y:S02]  /*1c460*/  LOP3.LUT R2, R0, 0xffff, RZ, 0xc0, !PT ;  /* 0x0000ffff00027812 */ /* 0x000fe400078ec0ff */
[----:B------:R-:W-:Y:S02]  /*1c470*/  SHF.R.U32.HI R3, RZ, 0x10, R0 ;  /* 0x00000010ff037819 */ /* 0x000fe40000011600 */
[----:B------:R-:W-:Y:S02]  /*1c480*/  LOP3.LUT R42, R5, R233, R72, 0x96, !PT ;  /* 0x000000e9052a7212 */ /* 0x000fe400078e9648 */
[----:B------:R-:W-:-:S02]  /*1c490*/  LOP3.LUT R5, R4, 0xff, RZ, 0xc0, !PT ;  /* 0x000000ff04057812 */ /* 0x000fc400078ec0ff */
[----:B------:R-:W-:Y:S02]  /*1c4a0*/  SHF.R.U32.HI R4, RZ, 0x8, R2 ;  /* 0x00000008ff047819 */ /* 0x000fe40000011602 */
[----:B------:R-:W-:Y:S02]  /*1c4b0*/  LOP3.LUT R8, R0, 0xff, RZ, 0xc0, !PT ;  /* 0x000000ff00087812 */ /* 0x000fe400078ec0ff */
[----:B------:R-:W-:Y:S02]  /*1c4c0*/  SHF.R.U32.HI R7, RZ, 0x18, R0 ;  /* 0x00000018ff077819 */ /* 0x000fe40000011600 */
[----:B------:R-:W-:Y:S02]  /*1c4d0*/  LOP3.LUT R2, R3, 0xff, RZ, 0xc0, !PT ;  /* 0x000000ff03027812 */ /* 0x000fe400078ec0ff */
[----:B------:R-:W-:Y:S02]  /*1c4e0*/  PRMT R0, R10, 0x5410, R6 ;  /* 0x000054100a007816 */ /* 0x000fe40000000006 */
[----:B------:R-:W-:-:S02]  /*1c4f0*/  PRMT R3, R5, 0x5410, R9 ;  /* 0x0000541005037816 */ /* 0x000fc40000000009 */
[----:B------:R-:W-:Y:S02]  /*1c500*/  PRMT R4, R8, 0x5410, R4 ;  /* 0x0000541008047816 */ /* 0x000fe40000000004 */
[----:B------:R-:W-:Y:S01]  /*1c510*/  PRMT R2, R2, 0x5410, R7 ;  /* 0x0000541002027816 */ /* 0x000fe20000000007 */
[--C-:B------:R-:W-:Y:S02]  /*1c520*/  HSET2.LE.AND R0, R0, R20.reuse, PT ;  /* 0x0000001400007233 */ /* 0x100fe40003803000 */
[--C-:B------:R-:W-:Y:S02]  /*1c530*/  HSET2.LE.AND R7, R3, R20.reuse, PT ;  /* 0x0000001403077233 */ /* 0x100fe40003803000 */
[--C-:B------:R-:W-:Y:S02]  /*1c540*/  HSET2.LE.AND R4, R4, R20.reuse, PT ;  /* 0x0000001404047233 */ /* 0x100fe40003803000 */
[----:B------:R-:W-:Y:S01]  /*1c550*/  HSET2.LE.AND R5, R2, R20, PT ;  /* 0x0000001402057233 */ /* 0x000fe20003803000 */
[----:B------:R-:W-:-:S02]  /*1c560*/  LOP3.LUT R6, R153, R0, RZ, 0xc0, !PT ;  /* 0x0000000099067212 */ /* 0x000fc400078ec0ff */
[----:B------:R-:W-:Y:S02]  /*1c570*/  LOP3.LUT R7, R152, R7, RZ, 0xc0, !PT ;  /* 0x0000000798077212 */ /* 0x000fe400078ec0ff */
[----:B------:R-:W-:Y:S02]  /*1c580*/  LOP3.LUT R4, R156, R4, RZ, 0xc0, !PT ;  /* 0x000000049c047212 */ /* 0x000fe400078ec0ff */
[----:B------:R-:W-:Y:S01]  /*1c590*/  LOP3.LUT R5, R154, R5, RZ, 0xc0, !PT ;  /* 0x000000059a057212 */ /* 0x000fe200078ec0ff */
[----:B------:R-:W-:-:S06]  /*1c5a0*/  IMAD.MOV.U32 R145, RZ, RZ, R229 ;  /* 0x000000ffff917224 */ /* 0x000fcc00078e00e5 */
[----:B-1----:R-:W-:Y:S01]  /*1c5b0*/  HMMA.16816.F32 R68, R4, R28, R140 ;  /* 0x0000001c0444723c */ /* 0x002fe2000000188c */
[----:B------:R-:W3:Y:S04]  /*1c5c0*/  LDL.LU R142, [R1+0x168] ;  /* 0x00016800018e7983 */ /* 0x000ee80000300800 */
[----:B------:R-:W3:Y:S02]  /*1c5d0*/  LDL.LU R143, [R1+0x16c] ;  /* 0x00016c00018f7983 */ /* 0x000ee40000300800 */
[----:B------:R-:W-:Y:S02]  /*1c5e0*/  IMAD.MOV.U32 R140, RZ, RZ, R221 ;  /* 0x000000ffff8c7224 */ /* 0x000fe400078e00dd */
[----:B------:R-:W4:Y:S01]  /*1c5f0*/  LDL.LU R226, [R1+0x1d0] ;  /* 0x0001d00001e27983 */ /* 0x000f220000300800 */
[----:B------:R-:W-:-:S03]  /*1c600*/  IMAD.MOV.U32 R141, RZ, RZ, R212 ;  /* 0x000000ffff8d7224 */ /* 0x000fc600078e00d4 */
[----:B------:R-:W4:Y:S04]  /*1c610*/  LDL.LU R225, [R1+0x1c4] ;  /* 0x0001c40001e17983 */ /* 0x000f280000300800 */
[----:B------:R-:W4:Y:S01]  /*1c620*/  LDL.LU R221, [R1+0x1e8] ;  /* 0x0001e80001dd7983 */ /* 0x000f220000300800 */
[----:B--2---:R-:W-:Y:S03]  /*1c630*/  HMMA.16816.F32 R64, R4, R32, R144 ;  /* 0x000000200440723c */ /* 0x004fe60000001890 */
[----:B------:R-:W2:Y:S04]  /*1c640*/  LDL.LU R212, [R1+0x1dc] ;  /* 0x0001dc0001d47983 */ /* 0x000ea80000300800 */
[----:B------:R-:W2:Y:S04]  /*1c650*/  LDL.LU R144, [R1+0x220] ;  /* 0x0002200001907983 */ /* 0x000ea80000300800 */
[----:B------:R-:W2:Y:S04]  /*1c660*/  LDL.LU R145, [R1+0x224] ;  /* 0x0002240001917983 */ /* 0x000ea80000300800 */
[----:B------:R-:W2:Y:S04]  /*1c670*/  LDL.LU R146, [R1+0x228] ;  /* 0x0002280001927983 */ /* 0x000ea80000300800 */
[----:B------:R-:W2:Y:S01]  /*1c680*/  LDL.LU R147, [R1+0x22c] ;  /* 0x00022c0001937983 */ /* 0x000ea20000300800 */
[----:B------:R-:W-:Y:S01]  /*1c690*/  IMAD.WIDE.U32 R44, R60, -0x2daee0ad, RZ ;  /* 0xd2511f533c2c7825 */ /* 0x000fe200078e00ff */
[----:B------:R-:W-:-:S04]  /*1c6a0*/  LOP3.LUT R27, R27, R251, R76, 0x96, !PT ;  /* 0x000000fb1b1b7212 */ /* 0x000fc800078e964c */
[----:B------:R-:W-:Y:S01]  /*1c6b0*/  LOP3.LUT R11, R45, R243, R26, 0x96, !PT ;  /* 0x000000f32d0b7212 */ /* 0x000fe200078e961a */
[----:B------:R-:W-:-:S04]  /*1c6c0*/  IMAD.WIDE.U32 R18, R27, -0x326172a9, RZ ;  /* 0xcd9e8d571b127825 */ /* 0x000fc800078e00ff */
[----:B------:R-:W-:Y:S02]  /*1c6d0*/  IMAD.MOV.U32 R128, RZ, RZ, R228 ;  /* 0x000000ffff807224 */ /* 0x000fe400078e00e4 */
[----:B------:R-:W-:Y:S02]  /*1c6e0*/  IMAD.MOV.U32 R129, RZ, RZ, R227 ;  /* 0x000000ffff817224 */ /* 0x000fe400078e00e3 */
[----:B------:R-:W-:Y:S01]  /*1c6f0*/  IMAD.WIDE.U32 R22, R51, -0x2daee0ad, RZ ;  /* 0xd2511f5333167825 */ /* 0x000fe200078e00ff */
[----:B------:R-:W-:Y:S01]  /*1c700*/  LOP3.LUT R12, R17, R245, R50, 0x96, !PT ;  /* 0x000000f5110c7212 */ /* 0x000fe200078e9632 */
[----:B------:R-:W1:Y:S02]  /*1c710*/  LDSM.16.MT88.4 R24, [R236+0x4400] ;  /* 0x00440000ec18783b */ /* 0x000e640000004200 */
[----:B------:R-:W-:-:S05]  /*1c720*/  IMAD.WIDE.U32 R2, R11, -0x326172a9, RZ ;  /* 0xcd9e8d570b027825 */ /* 0x000fca00078e00ff */
[----:B------:R-:W-:Y:S02]  /*1c730*/  LOP3.LUT R0, R3, R177, R18, 0x96, !PT ;  /* 0x000000b103007212 */ /* 0x000fe400078e9612 */
[C---:B------:R-:W-:Y:S02]  /*1c740*/  LOP3.LUT R3, R2.reuse, 0xffff, RZ, 0xc0, !PT ;  /* 0x0000ffff02037812 */ /* 0x040fe400078ec0ff */
[----:B------:R-:W-:Y:S02]  /*1c750*/  LOP3.LUT R15, R2, 0xff, RZ, 0xc0, !PT ;  /* 0x000000ff020f7812 */ /* 0x000fe400078ec0ff */
[--C-:B------:R-:W-:Y:S02]  /*1c760*/  SHF.R.U32.HI R8, RZ, 0x10, R2.reuse ;  /* 0x00000010ff087819 */ /* 0x100fe40000011602 */
[----:B------:R-:W-:Y:S02]  /*1c770*/  SHF.R.U32.HI R14, RZ, 0x18, R2 ;  /* 0x00000018ff0e7819 */ /* 0x000fe40000011602 */
[----:B------:R-:W-:-:S02]  /*1c780*/  SHF.R.U32.HI R13, RZ, 0x8, R3 ;  /* 0x00000008ff0d7819 */ /* 0x000fc40000011603 */
[----:B------:R-:W-:Y:S02]  /*1c790*/  LOP3.LUT R2, R0, 0xffff, RZ, 0xc0, !PT ;  /* 0x0000ffff00027812 */ /* 0x000fe400078ec0ff */
[----:B------:R-:W-:Y:S02]  /*1c7a0*/  SHF.R.U32.HI R3, RZ, 0x10, R0 ;  /* 0x00000010ff037819 */ /* 0x000fe40000011600 */
[----:B------:R-:W-:Y:S02]  /*1c7b0*/  LOP3.LUT R11, R8, 0xff, RZ, 0xc0, !PT ;  /* 0x000000ff080b7812 */ /* 0x000fe400078ec0ff */
[----:B------:R-:W-:Y:S02]  /*1c7c0*/  SHF.R.U32.HI R8, RZ, 0x8, R2 ;  /* 0x00000008ff087819 */ /* 0x000fe40000011602 */
[----:B------:R-:W-:Y:S02]  /*1c7d0*/  LOP3.LUT R10, R0, 0xff, RZ, 0xc0, !PT ;  /* 0x000000ff000a7812 */ /* 0x000fe400078ec0ff */
[----:B------:R-:W-:-:S02]  /*1c7e0*/  SHF.R.U32.HI R9, RZ, 0x18, R0 ;  /* 0x00000018ff097819 */ /* 0x000fc40000011600 */
[----:B------:R-:W-:Y:S02]  /*1c7f0*/  LOP3.LUT R2, R3, 0xff, RZ, 0xc0, !PT ;  /* 0x000000ff03027812 */ /* 0x000fe400078ec0ff */
[----:B------:R-:W-:Y:S02]  /*1c800*/  PRMT R0, R15, 0x5410, R13 ;  /* 0x000054100f007816 */ /* 0x000fe4000000000d */
[----:B------:R-:W-:Y:S02]  /*1c810*/  PRMT R3, R11, 0x5410, R14 ;  /* 0x000054100b037816 */ /* 0x000fe4000000000e */
[----:B------:R-:W-:Y:S02]  /*1c820*/  PRMT R8, R10, 0x5410, R8 ;  /* 0x000054100a087816 */ /* 0x000fe40000000008 */
[----:B------:R-:W-:Y:S01]  /*1c830*/  PRMT R2, R2, 0x5410, R9 ;  /* 0x0000541002027816 */ /* 0x000fe20000000009 */
[--C-:B------:R-:W-:Y:S02]  /*1c840*/  HSET2.LE.AND R0, R0, R20.reuse, PT ;  /* 0x0000001400007233 */ /* 0x100fe40003803000 */
[----:B------:R-:W-:-:S02]  /*1c850*/  HSET2.LE.AND R11, R3, R20, PT ;  /* 0x00000014030b7233 */ /* 0x000fc40003803000 */
[--C-:B------:R-:W-:Y:S02]  /*1c860*/  HSET2.LE.AND R8, R8, R20.reuse, PT ;  /* 0x0000001408087233 */ /* 0x100fe40003803000 */
[----:B------:R-:W-:Y:S01]  /*1c870*/  HSET2.LE.AND R9, R2, R20, PT ;  /* 0x0000001402097233 */ /* 0x000fe20003803000 */
[----:B------:R-:W-:Y:S02]  /*1c880*/  LOP3.LUT R23, R23, R251, R78, 0x96, !PT ;  /* 0x000000fb17177212 */ /* 0x000fe400078e964e */
[C---:B------:R-:W-:Y:S01]  /*1c890*/  HMMA.16816.F32 R76, R4.reuse, R30, R128 ;  /* 0x0000001e044c723c */ /* 0x040fe20000001880 */
[----:B------:R-:W2:Y:S04]  /*1c8a0*/  LDL.LU R128, [R1+0x230] ;  /* 0x0002300001807983 */ /* 0x000ea80000300800 */
[----:B------:R-:W2:Y:S04]  /*1c8b0*/  LDL.LU R129, [R1+0x234] ;  /* 0x0002340001817983 */ /* 0x000ea80000300800 */
[----:B------:R-:W2:Y:S04]  /*1c8c0*/  LDL.LU R130, [R1+0x238] ;  /* 0x0002380001827983 */ /* 0x000ea80000300800 */
[----:B------:R-:W2:Y:S01]  /*1c8d0*/  LDL.LU R131, [R1+0x23c] ;  /* 0x00023c0001837983 */ /* 0x000ea20000300800 */
[----:B---3--:R-:W-:Y:S03]  /*1c8e0*/  HMMA.16816.F32 R52, R4, R34, R140 ;  /* 0x000000220434723c */ /* 0x008fe6000000188c */
[----:B------:R-:W3:Y:S01]  /*1c8f0*/  LDL.LU R140, [R1+0x240] ;  /* 0x00024000018c7983 */ /* 0x000ee20000300800 */
[----:B----4-:R-:W-:-:S03]  /*1c900*/  LOP3.LUT R10, R226, R0, RZ, 0xc0, !PT ;  /* 0x00000000e20a7212 */ /* 0x010fc600078ec0ff */
[----:B------:R-:W3:Y:S01]  /*1c910*/  LDL.LU R141, [R1+0x244] ;  /* 0x00024400018d7983 */ /* 0x000ee20000300800 */
[----:B------:R-:W-:-:S03]  /*1c920*/  LOP3.LUT R11, R225, R11, RZ, 0xc0, !PT ;  /* 0x0000000be10b7212 */ /* 0x000fc600078ec0ff */
[----:B------:R-:W3:Y:S01]  /*1c930*/  LDL.LU R142, [R1+0x248] ;  /* 0x00024800018e7983 */ /* 0x000ee20000300800 */
[----:B------:R-:W-:-:S03]  /*1c940*/  LOP3.LUT R8, R221, R8, RZ, 0xc0, !PT ;  /* 0x00000008dd087212 */ /* 0x000fc600078ec0ff */
[----:B------:R-:W3:Y:S01]  /*1c950*/  LDL.LU R143, [R1+0x24c] ;  /* 0x00024c00018f7983 */ /* 0x000ee20000300800 */
[----:B--2---:R-:W-:-:S07]  /*1c960*/  LOP3.LUT R9, R212, R9, RZ, 0xc0, !PT ;  /* 0x00000009d4097212 */ /* 0x004fce00078ec0ff */
[----:B------:R-:W-:Y:S01]  /*1c970*/  HMMA.16816.F32 R56, R8, R28, R144 ;  /* 0x0000001c0838723c */ /* 0x000fe20000001890 */
[----:B------:R-:W2:Y:S04]  /*1c980*/  LDL.LU R144, [R1+0x250] ;  /* 0x0002500001907983 */ /* 0x000ea80000300800 */
[----:B------:R-:W2:Y:S04]  /*1c990*/  LDL.LU R145, [R1+0x254] ;  /* 0x0002540001917983 */ /* 0x000ea80000300800 */
[----:B------:R-:W2:Y:S04]  /*1c9a0*/  LDL.LU R146, [R1+0x258] ;  /* 0x0002580001927983 */ /* 0x000ea80000300800 */
[----:B------:R-:W2:Y:S04]  /*1c9b0*/  LDL.LU R147, [R1+0x25c] ;  /* 0x00025c0001937983 */ /* 0x000ea80000300800 */
[----:B------:R-:W4:Y:S01]  /*1c9c0*/  LDL.LU R212, [R1+0x1f0] ;  /* 0x0001f00001d47983 */ /* 0x000f220000300800 */
[----:B------:R-:W-:-:S05]  /*1c9d0*/  IMAD.WIDE.U32 R2, R12, -0x2daee0ad, RZ ;  /* 0xd2511f530c027825 */ /* 0x000fca00078e00ff */
[C---:B------:R-:W-:Y:S02]  /*1c9e0*/  LOP3.LUT R4, R2.reuse, 0xffff, RZ, 0xc0, !PT ;  /* 0x0000ffff02047812 */ /* 0x040fe400078ec0ff */
[----:B------:R-:W-:Y:S02]  /*1c9f0*/  SHF.R.U32.HI R5, RZ, 0x10, R2 ;  /* 0x00000010ff057819 */ /* 0x000fe40000011602 */
[----:B------:R-:W-:Y:S02]  /*1ca00*/  LOP3.LUT R6, R2, 0xff, RZ, 0xc0, !PT ;  /* 0x000000ff02067812 */ /* 0x000fe400078ec0ff */
[----:B------:R-:W-:Y:S02]  /*1ca10*/  SHF.R.U32.HI R4, RZ, 0x8, R4 ;  /* 0x00000008ff047819 */ /* 0x000fe40000011604 */
[----:B------:R-:W-:Y:S02]  /*1ca20*/  LOP3.LUT R0, R3, R173, R48, 0x96, !PT ;  /* 0x000000ad03007212 */ /* 0x000fe400078e9630 */
[----:B------:R-:W-:-:S02]  /*1ca30*/  SHF.R.U32.HI R3, RZ, 0x18, R2 ;  /* 0x00000018ff037819 */ /* 0x000fc40000011602 */
[----:B------:R-:W-:Y:S02]  /*1ca40*/  LOP3.LUT R2, R5, 0xff, RZ, 0xc0, !PT ;  /* 0x000000ff05027812 */ /* 0x000fe400078ec0ff */
[----:B------:R-:W-:Y:S02]  /*1ca50*/  PRMT R12, R6, 0x5410, R4 ;  /* 0x00005410060c7816 */ /* 0x000fe40000000004 */
[----:B------:R-:W-:Y:S02]  /*1ca60*/  LOP3.LUT R4, R0, 0xffff, RZ, 0xc0, !PT ;  /* 0x0000ffff00047812 */ /* 0x000fe400078ec0ff */
[----:B------:R-:W-:Y:S02]  /*1ca70*/  PRMT R6, R2, 0x5410, R3 ;  /* 0x0000541002067816 */ /* 0x000fe40000000003 */
[----:B------:R-:W-:Y:S02]  /*1ca80*/  LOP3.LUT R3, R0, 0xff, RZ, 0xc0, !PT ;  /* 0x000000ff00037812 */ /* 0x000fe400078ec0ff */
[----:B------:R-:W-:-:S02]  /*1ca90*/  SHF.R.U32.HI R4, RZ, 0x8, R4 ;  /* 0x00000008ff047819 */ /* 0x000fc40000011604 */
[----:B------:R-:W-:Y:S02]  /*1caa0*/  SHF.R.U32.HI R2, RZ, 0x10, R0 ;  /* 0x00000010ff027819 */ /* 0x000fe40000011600 */
[----:B------:R-:W-:Y:S02]  /*1cab0*/  PRMT R3, R3, 0x5410, R4 ;  /* 0x0000541003037816 */ /* 0x000fe40000000004 */
[----:B------:R-:W-:Y:S02]  /*1cac0*/  SHF.R.U32.HI R7, RZ, 0x18, R0 ;  /* 0x00000018ff077819 */ /* 0x000fe40000011600 */
[----:B------:R-:W-:Y:S01]  /*1cad0*/  LOP3.LUT R5, R2, 0xff, RZ, 0xc0, !PT ;  /* 0x000000ff02057812 */ /* 0x000fe200078ec0ff */
[--C-:B------:R-:W-:Y:S01]  /*1cae0*/  HSET2.LE.AND R0, R12, R20.reuse, PT ;  /* 0x000000140c007233 */ /* 0x100fe20003803000 */
[----:B------:R-:W-:Y:S01]  /*1caf0*/  LOP3.LUT R14, R19, R245, R74, 0x96, !PT ;  /* 0x000000f5130e7212 */ /* 0x000fe200078e964a */
[--C-:B------:R-:W-:Y:S01]  /*1cb00*/  HSET2.LE.AND R2, R6, R20.reuse, PT ;  /* 0x0000001406027233 */ /* 0x100fe20003803000 */
[----:B------:R-:W-:Y:S01]  /*1cb10*/  PRMT R5, R5, 0x5410, R7 ;  /* 0x0000541005057816 */ /* 0x000fe20000000007 */
[----:B------:R-:W-:Y:S01]  /*1cb20*/  HSET2.LE.AND R3, R3, R20, PT ;  /* 0x0000001403037233 */ /* 0x000fe20003803000 */
[----:B------:R-:W-:-:S02]  /*1cb30*/  LOP3.LUT R6, R159, R0, RZ, 0xc0, !PT ;  /* 0x000000009f067212 */ /* 0x000fc400078ec0ff */
[----:B------:R-:W-:Y:S01]  /*1cb40*/  LOP3.LUT R7, R160, R2, RZ, 0xc0, !PT ;  /* 0x00000002a0077212 */ /* 0x000fe200078ec0ff */
[----:B------:R-:W-:Y:S01]  /*1cb50*/  HSET2.LE.AND R0, R5, R20, PT ;  /* 0x0000001405007233 */ /* 0x000fe20003803000 */
[----:B------:R-:W-:Y:S01]  /*1cb60*/  LOP3.LUT R4, R161, R3, RZ, 0xc0, !PT ;  /* 0x00000003a1047212 */ /* 0x000fe200078ec0ff */
[----:B------:R-:W-:-:S04]  /*1cb70*/  IMAD.WIDE.U32 R2, R14, -0x2daee0ad, RZ ;  /* 0xd2511f530e027825 */ /* 0x000fc800078e00ff */
[----:B------:R-:W-:Y:S01]  /*1cb80*/  IMAD.WIDE.U32 R12, R42, -0x2daee0ad, RZ ;  /* 0xd2511f532a0c7825 */ /* 0x000fe200078e00ff */
[----:B------:R-:W-:Y:S02]  /*1cb90*/  LOP3.LUT R5, R162, R0, RZ, 0xc0, !PT ;  /* 0x00000000a2057212 */ /* 0x000fe400078ec0ff */
[----:B------:R-:W-:Y:S01]  /*1cba0*/  LOP3.LUT R0, R3, R173, R44, 0x96, !PT ;  /* 0x000000ad03007212 */ /* 0x000fe200078e962c */
[----:B------:R-:W-:Y:S01]  /*1cbb0*/  IMAD.WIDE.U32 R18, R21, -0x2daee0ad, RZ ;  /* 0xd2511f5315127825 */ /* 0x000fe200078e00ff */
[C---:B------:R-:W-:Y:S02]  /*1cbc0*/  LOP3.LUT R3, R2.reuse, 0xffff, RZ, 0xc0, !PT ;  /* 0x0000ffff02037812 */ /* 0x040fe400078ec0ff */
[----:B------:R-:W-:Y:S02]  /*1cbd0*/  LOP3.LUT R15, R13, R251, R62, 0x96, !PT ;  /* 0x000000fb0d0f7212 */ /* 0x000fe400078e963e */
[----:B------:R-:W-:Y:S01]  /*1cbe0*/  LOP3.LUT R13, R2, 0xff, RZ, 0xc0, !PT ;  /* 0x000000ff020d7812 */ /* 0x000fe200078ec0ff */
[----:B------:R-:W-:Y:S01]  /*1cbf0*/  HMMA.16816.F32 R48, R8, R30, R128 ;  /* 0x0000001e0830723c */ /* 0x000fe20000001880 */
[----:B------:R-:W-:-:S07]  /*1cc00*/  SHF.R.U32.HI R3, RZ, 0x8, R3 ;  /* 0x00000008ff037819 */ /* 0x000fce0000011603 */
[----:B-1----:R-:W-:Y:S01]  /*1cc10*/  HMMA.16816.F32 R68, R4, R24, R68 ;  /* 0x000000180444723c */ /* 0x002fe20000001844 */
[----:B------:R-:W-:-:S07]  /*1cc20*/  LOP3.LUT R14, R19, R243, R12, 0x96, !PT ;  /* 0x000000f3130e7212 */ /* 0x000fce00078e960c */
[----:B------:R-:W-:Y:S01]  /*1cc30*/  HMMA.16816.F32 R76, R4, R26, R76 ;  /* 0x0000001a044c723c */ /* 0x000fe2000000184c */
[----:B------:R-:W-:-:S07]  /*1cc40*/  LOP3.LUT R12, R0, 0xff, RZ, 0xc0, !PT ;  /* 0x000000ff000c7812 */ /* 0x000fce00078ec0ff */
[----:B------:R-:W-:Y:S01]  /*1cc50*/  HMMA.16816.F32 R64, R4, R36, R64 ;  /* 0x000000240440723c */ /* 0x000fe20000001840 */
[----:B------:R-:W-:Y:S01]  /*1cc60*/  IMAD.WIDE.U32 R44, R63, -0x2daee0ad, RZ ;  /* 0xd2511f533f2c7825 */ /* 0x000fe200078e00ff */
[----:B------:R-:W1:Y:S04]  /*1cc70*/  LDSM.16.MT88.4 R28, [R236+0x4800] ;  /* 0x00480000ec1c783b */ /* 0x000e680000004200 */
[----:B------:R-:W-:Y:S02]  /*1cc80*/  LOP3.LUT R16, R45, R243, R22, 0x96, !PT ;  /* 0x000000f32d107212 */ /* 0x000fe400078e9616 */
[----:B------:R-:W-:Y:S01]  /*1cc90*/  LOP3.LUT R21, R167, R217, RZ, 0x3c, !PT ;  /* 0x000000d9a7157212 */ /* 0x000fe200078e3cff */
[C---:B---3--:R-:W-:Y:S08]  /*1cca0*/  HMMA.16816.F32 R80, R8.reuse, R32, R140 ;  /* 0x000000200850723c */ /* 0x048ff0000000188c */
[----:B--2---:R-:W-:Y:S07]  /*1ccb0*/  HMMA.16816.F32 R84, R8, R34, R144 ;  /* 0x000000220854723c */ /* 0x004fee0000001890 */
[----:B------:R-:W-:-:S02]  /*1ccc0*/  SHF.R.U32.HI R8, RZ, 0x10, R2 ;  /* 0x00000010ff087819 */ /* 0x000fc40000011602 */
[----:B------:R-:W-:Y:S02]  /*1ccd0*/  SHF.R.U32.HI R9, RZ, 0x18, R2 ;  /* 0x00000018ff097819 */ /* 0x000fe40000011602 */
[----:B------:R-:W-:Y:S02]  /*1cce0*/  LOP3.LUT R2, R0, 0xffff, RZ, 0xc0, !PT ;  /* 0x0000ffff00027812 */ /* 0x000fe400078ec0ff */
[----:B------:R-:W-:Y:S02]  /*1ccf0*/  LOP3.LUT R8, R8, 0xff, RZ, 0xc0, !PT ;  /* 0x000000ff08087812 */ /* 0x000fe400078ec0ff */
[----:B------:R-:W-:Y:S02]  /*1cd00*/  SHF.R.U32.HI R10, RZ, 0x10, R0 ;  /* 0x00000010ff0a7819 */ /* 0x000fe40000011600 */
[----:B------:R-:W-:Y:S02]  /*1cd10*/  SHF.R.U32.HI R11, RZ, 0x8, R2 ;  /* 0x00000008ff0b7819 */ /* 0x000fe40000011602 */
[----:B------:R-:W-:-:S02]  /*1cd20*/  PRMT R2, R13, 0x5410, R3 ;  /* 0x000054100d027816 */ /* 0x000fc40000000003 */
[----:B------:R-:W-:Y:S02]  /*1cd30*/  PRMT R3, R8, 0x5410, R9 ;  /* 0x0000541008037816 */ /* 0x000fe40000000009 */
[----:B------:R-:W-:Y:S02]  /*1cd40*/  LOP3.LUT R8, R10, 0xff, RZ, 0xc0, !PT ;  /* 0x000000ff0a087812 */ /* 0x000fe400078ec0ff */
[----:B------:R-:W-:Y:S02]  /*1cd50*/  SHF.R.U32.HI R9, RZ, 0x18, R0 ;  /* 0x00000018ff097819 */ /* 0x000fe40000011600 */
[----:B------:R-:W-:Y:S01]  /*1cd60*/  PRMT R10, R12, 0x5410, R11 ;  /* 0x000054100c0a7816 */ /* 0x000fe2000000000b */
[--C-:B------:R-:W-:Y:S01]  /*1cd70*/  HSET2.LE.AND R0, R2, R20.reuse, PT ;  /* 0x0000001402007233 */ /* 0x100fe20003803000 */
[----:B------:R-:W-:Y:S01]  /*1cd80*/  PRMT R8, R8, 0x5410, R9 ;  /* 0x0000541008087816 */ /* 0x000fe20000000009 */
[--C-:B------:R-:W-:Y:S02]  /*1cd90*/  HSET2.LE.AND R2, R3, R20.reuse, PT ;  /* 0x0000001403027233 */ /* 0x100fe40003803000 */
[--C-:B------:R-:W-:Y:S01]  /*1cda0*/  HSET2.LE.AND R3, R10, R20.reuse, PT ;  /* 0x000000140a037233 */ /* 0x100fe20003803000 */
[----:B----4-:R-:W-:Y:S01]  /*1cdb0*/  LOP3.LUT R10, R212, R0, RZ, 0xc0, !PT ;  /* 0x00000000d40a7212 */ /* 0x010fe200078ec0ff */
[----:B------:R-:W-:Y:S01]  /*1cdc0*/  HSET2.LE.AND R0, R8, R20, PT ;  /* 0x0000001408007233 */ /* 0x000fe20003803000 */
[----:B------:R-:W-:Y:S01]  /*1cdd0*/  LOP3.LUT R11, R185, R2, RZ, 0xc0, !PT ;  /* 0x00000002b90b7212 */ /* 0x000fe200078ec0ff */
[----:B------:R-:W-:Y:S01]  /*1cde0*/  HMMA.16816.F32 R32, R4, R38, R52 ;  /* 0x000000260420723c */ /* 0x000fe20000001834 */
[----:B------:R-:W-:Y:S01]  /*1cdf0*/  LOP3.LUT R8, R186, R3, RZ, 0xc0, !PT ;  /* 0x00000003ba087212 */ /* 0x000fe200078ec0ff */
[----:B------:R-:W-:Y:S01]  /*1ce00*/  IMAD.WIDE.U32 R2, R14, -0x326172a9, RZ ;  /* 0xcd9e8d570e027825 */ /* 0x000fe200078e00ff */
[----:B------:R-:W-:Y:S01]  /*1ce10*/  LOP3.LUT R9, R198, R0, RZ, 0xc0, !PT ;  /* 0x00000000c6097212 */ /* 0x000fe200078ec0ff */
[----:B------:R-:W2:Y:S03]  /*1ce20*/  LDL.LU R185, [R1+0x334] ;  /* 0x0003340001b97983 */ /* 0x000ea60000300800 */
[----:B------:R-:W-:-:S04]  /*1ce30*/  IMAD.WIDE.U32 R4, R15, -0x326172a9, RZ ;  /* 0xcd9e8d570f047825 */ /* 0x000fc800078e00ff */
[----:B------:R-:W-:Y:S01]  /*1ce40*/  IMAD.WIDE.U32 R12, R23, -0x326172a9, RZ ;  /* 0xcd9e8d57170c7825 */ /* 0x000fe200078e00ff */
[----:B------:R-:W-:Y:S02]  /*1ce50*/  LOP3.LUT R0, R3, R177, R4, 0x96, !PT ;  /* 0x000000b103007212 */ /* 0x000fe400078e9604 */
[----:B------:R-:W-:Y:S01]  /*1ce60*/  SHF.R.U32.HI R14, RZ, 0x18, R2 ;  /* 0x00000018ff0e7819 */ /* 0x000fe20000011602 */
[----:B------:R-:W-:Y:S01]  /*1ce70*/  HMMA.16816.F32 R56, R8, R24, R56 ;  /* 0x000000180838723c */ /* 0x000fe20000001838 */
[C---:B------:R-:W-:Y:S01]  /*1ce80*/  LOP3.LUT R3, R2.reuse, 0xffff, RZ, 0xc0, !PT ;  /* 0x0000ffff02037812 */ /* 0x040fe200078ec0ff */
[----:B------:R-:W3:Y:S01]  /*1ce90*/  LDL.LU R186, [R1+0x330] ;  /* 0x0003300001ba7983 */ /* 0x000ee20000300800 */
[----:B------:R-:W-:Y:S02]  /*1cea0*/  LOP3.LUT R17, R5, R245, R40, 0x96, !PT ;  /* 0x000000f505117212 */ /* 0x000fe400078e9628 */
[----:B------:R-:W-:Y:S01]  /*1ceb0*/  LOP3.LUT R15, R2, 0xff, RZ, 0xc0, !PT ;  /* 0x000000ff020f7812 */ /* 0x000fe200078ec0ff */
[----:B------:R-:W4:Y:S01]  /*1cec0*/  LDL.LU R198, [R1+0x32c] ;  /* 0x00032c0001c67983 */ /* 0x000f220000300800 */
[----:B------:R-:W-:-:S02]  /*1ced0*/  SHF.R.U32.HI R3, RZ, 0x8, R3 ;  /* 0x00000008ff037819 */ /* 0x000fc40000011603 */
[----:B------:R-:W-:Y:S02]  /*1cee0*/  SHF.R.U32.HI R5, RZ, 0x10, R2 ;  /* 0x00000010ff057819 */ /* 0x000fe40000011602 */
[----:B------:R-:W-:Y:S02]  /*1cef0*/  LOP3.LUT R19, R13, R245, R116, 0x96, !PT ;  /* 0x000000f50d137212 */ /* 0x000fe400078e9674 */
[C---:B------:R-:W-:Y:S02]  /*1cf00*/  LOP3.LUT R2, R0.reuse, 0xffff, RZ, 0xc0, !PT ;  /* 0x0000ffff00027812 */ /* 0x040fe400078ec0ff */
[--C-:B------:R-:W-:Y:S02]  /*1cf10*/  SHF.R.U32.HI R4, RZ, 0x10, R0.reuse ;  /* 0x00000010ff047819 */ /* 0x100fe40000011600 */
[----:B------:R-:W-:Y:S02]  /*1cf20*/  LOP3.LUT R13, R0, 0xff, RZ, 0xc0, !PT ;  /* 0x000000ff000d7812 */ /* 0x000fe400078ec0ff */
[----:B------:R-:W-:Y:S01]  /*1cf30*/  SHF.R.U32.HI R7, RZ, 0x18, R0 ;  /* 0x00000018ff077819 */ /* 0x000fe20000011600 */
[----:B------:R-:W-:Y:S01]  /*1cf40*/  HMMA.16816.F32 R60, R8, R26, R48 ;  /* 0x0000001a083c723c */ /* 0x000fe20000001830 */
[----:B------:R-:W-:Y:S01]  /*1cf50*/  PRMT R0, R15, 0x5410, R3 ;  /* 0x000054100f007816 */ /* 0x000fe20000000003 */
[----:B------:R-:W1:Y:S01]  /*1cf60*/  LDSM.16.MT88.4 R24, [R238+0x4800] ;  /* 0x00480000ee18783b */ /* 0x000e620000004200 */
[----:B------:R-:W-:-:S02]  /*1cf70*/  LOP3.LUT R5, R5, 0xff, RZ, 0xc0, !PT ;  /* 0x000000ff05057812 */ /* 0x000fc400078ec0ff */
[----:B------:R-:W-:Y:S02]  /*1cf80*/  SHF.R.U32.HI R6, RZ, 0x8, R2 ;  /* 0x00000008ff067819 */ /* 0x000fe40000011602 */
[----:B------:R-:W-:Y:S01]  /*1cf90*/  LOP3.LUT R4, R4, 0xff, RZ, 0xc0, !PT ;  /* 0x000000ff04047812 */ /* 0x000fe200078ec0ff */
[--C-:B------:R-:W-:Y:S01]  /*1cfa0*/  HSET2.LE.AND R0, R0, R20.reuse, PT ;  /* 0x0000001400007233 */ /* 0x100fe20003803000 */
[----:B------:R-:W-:Y:S02]  /*1cfb0*/  PRMT R2, R5, 0x5410, R14 ;  /* 0x0000541005027816 */ /* 0x000fe4000000000e */
[----:B------:R-:W-:Y:S02]  /*1cfc0*/  PRMT R3, R13, 0x5410, R6 ;  /* 0x000054100d037816 */ /* 0x000fe40000000006 */
[----:B------:R-:W-:Y:S01]  /*1cfd0*/  PRMT R5, R4, 0x5410, R7 ;  /* 0x0000541004057816 */ /* 0x000fe20000000007 */
[--C-:B------:R-:W-:Y:S01]  /*1cfe0*/  HSET2.LE.AND R7, R2, R20.reuse, PT ;  /* 0x0000001402077233 */ /* 0x100fe20003803000 */
[----:B------:R-:W-:Y:S01]  /*1cff0*/  LOP3.LUT R6, R164, R0, RZ, 0xc0, !PT ;  /* 0x00000000a4067212 */ /* 0x000fe200078ec0ff */
[--C-:B------:R-:W-:Y:S01]  /*1d000*/  HSET2.LE.AND R4, R3, R20.reuse, PT ;  /* 0x0000001403047233 */ /* 0x100fe20003803000 */
[----:B------:R-:W-:Y:S01]  /*1d010*/  IMAD.WIDE.U32 R2, R16, -0x326172a9, RZ ;  /* 0xcd9e8d5710027825 */ /* 0x000fe200078e00ff */
[----:B------:R-:W-:Y:S01]  /*1d020*/  HSET2.LE.AND R0, R5, R20, PT ;  /* 0x0000001405007233 */ /* 0x000fe20003803000 */
[----:B------:R-:W-:Y:S04]  /*1d030*/  HMMA.16816.F32 R48, R8, R36, R80 ;  /* 0x000000240830723c */ /* 0x000fe80000001850 */
[----:B------:R-:W-:-:S02]  /*1d040*/  LOP3.LUT R5, R165, R0, RZ, 0xc0, !PT ;  /* 0x00000000a5057212 */ /* 0x000fc400078ec0ff */
[----:B------:R-:W-:Y:S02]  /*1d050*/  LOP3.LUT R0, R3, R177, R12, 0x96, !PT ;  /* 0x000000b103007212 */ /* 0x000fe400078e960c */
[C---:B------:R-:W-:Y:S01]  /*1d060*/  LOP3.LUT R3, R2.reuse, 0xffff, RZ, 0xc0, !PT ;  /* 0x0000ffff02037812 */ /* 0x040fe200078ec0ff */
[----:B------:R-:W-:Y:S01]  /*1d070*/  HMMA.16816.F32 R36, R8, R38, R84 ;  /* 0x000000260824723c */ /* 0x000fe20000001854 */
        /* <DEDUP_REMOVED lines=13> */
[----:B------:R-:W-:Y:S01]  /*1d150*/  PRMT R9, R9, 0x5410, R8 ;  /* 0x0000541009097816 */ /* 0x000fe20000000008 */
[--C-:B------:R-:W-:Y:S01]  /*1d160*/  HSET2.LE.AND R0, R0, R20.reuse, PT ;  /* 0x0000001400007233 */ /* 0x100fe20003803000 */
[----:B------:R-:W-:Y:S01]  /*1d170*/  PRMT R10, R2, 0x5410, R10 ;  /* 0x00005410020a7816 */ /* 0x000fe2000000000a */
[----:B------:R-:W-:Y:S01]  /*1d180*/  HSET2.LE.AND R8, R3, R20, PT ;  /* 0x0000001403087233 */ /* 0x000fe20003803000 */
[----:B------:R-:W-:Y:S01]  /*1d190*/  LOP3.LUT R7, R163, R7, RZ, 0xc0, !PT ;  /* 0x00000007a3077212 */ /* 0x000fe200078ec0ff */
[----:B------:R-:W-:Y:S01]  /*1d1a0*/  IMAD.WIDE.U32 R2, R17, -0x2daee0ad, RZ ;  /* 0xd2511f5311027825 */ /* 0x000fe200078e00ff */
[----:B------:R-:W-:-:S02]  /*1d1b0*/  LOP3.LUT R4, R166, R4, RZ, 0xc0, !PT ;  /* 0x00000004a6047212 */ /* 0x000fc400078ec0ff */
[----:B------:R-:W-:Y:S02]  /*1d1c0*/  LOP3.LUT R14, R206, R0, RZ, 0xc0, !PT ;  /* 0x00000000ce0e7212 */ /* 0x000fe400078ec0ff */
[----:B------:R-:W-:Y:S01]  /*1d1d0*/  LOP3.LUT R0, R2, 0xffff, RZ, 0xc0, !PT ;  /* 0x0000ffff02007812 */ /* 0x000fe200078ec0ff */
[--C-:B------:R-:W-:Y:S01]  /*1d1e0*/  HSET2.LE.AND R9, R9, R20.reuse, PT ;  /* 0x0000001409097233 */ /* 0x100fe20003803000 */
[----:B------:R-:W-:Y:S01]  /*1d1f0*/  LOP3.LUT R15, R194, R8, RZ, 0xc0, !PT ;  /* 0x00000008c20f7212 */ /* 0x000fe200078ec0ff */
[----:B-1----:R-:W-:Y:S01]  /*1d200*/  HMMA.16816.F32 R52, R4, R28, R68 ;  /* 0x0000001c0434723c */ /* 0x002fe20000001844 */
[----:B------:R-:W-:Y:S01]  /*1d210*/  HSET2.LE.AND R10, R10, R20, PT ;  /* 0x000000140a0a7233 */ /* 0x000fe20003803000 */
[----:B------:R-:W2:Y:S01]  /*1d220*/  LDL.LU R206, [R1+0x328] ;  /* 0x0003280001ce7983 */ /* 0x000ea20000300800 */
[----:B------:R-:W-:-:S05]  /*1d230*/  LOP3.LUT R12, R180, R9, RZ, 0xc0, !PT ;  /* 0x00000009b40c7212 */ /* 0x000fca00078ec0ff */
[C---:B------:R-:W-:Y:S01]  /*1d240*/  HMMA.16816.F32 R68, R4.reuse, R30, R76 ;  /* 0x0000001e0444723c */ /* 0x040fe2000000184c */
[----:B------:R-:W-:Y:S01]  /*1d250*/  SHF.R.U32.HI R9, RZ, 0x18, R2 ;  /* 0x00000018ff097819 */ /* 0x000fe20000011602 */
[----:B------:R1:W5:Y:S06]  /*1d260*/  LDL.LU R194, [R1+0x324] ;  /* 0x0003240001c27983 */ /* 0x00036c0000300800 */
[C---:B------:R-:W-:Y:S08]  /*1d270*/  HMMA.16816.F32 R64, R4.reuse, R24, R64 ;  /* 0x000000180440723c */ /* 0x040ff00000001840 */
[----:B------:R-:W-:Y:S01]  /*1d280*/  HMMA.16816.F32 R40, R4, R26, R32 ;  /* 0x0000001a0428723c */ /* 0x000fe20000001820 */
[----:B------:R-:W-:Y:S01]  /*1d290*/  LOP3.LUT R13, R139, R10, RZ, 0xc0, !PT ;  /* 0x0000000a8b0d7212 */ /* 0x000fe200078ec0ff */
[----:B------:R-:W1:Y:S04]  /*1d2a0*/  LDSM.16.MT88.4 R32, [R236+0x4c00] ;  /* 0x004c0000ec20783b */ /* 0x000e680000004200 */
[----:B------:R1:W5:Y:S01]  /*1d2b0*/  LDL.LU R180, [R1+0x320] ;  /* 0x0003200001b47983 */ /* 0x0003620000300800 */
[----:B------:R-:W-:-:S02]  /*1d2c0*/  SHF.R.U32.HI R5, RZ, 0x8, R0 ;  /* 0x00000008ff057819 */ /* 0x000fc40000011600 */
[----:B------:R-:W-:Y:S01]  /*1d2d0*/  LOP3.LUT R4, R2, 0xff, RZ, 0xc0, !PT ;  /* 0x000000ff02047812 */ /* 0x000fe200078ec0ff */
[----:B------:R-:W-:Y:S01]  /*1d2e0*/  HMMA.16816.F32 R56, R12, R28, R56 ;  /* 0x0000001c0c38723c */ /* 0x000fe20000001838 */
[----:B------:R-:W-:Y:S01]  /*1d2f0*/  LOP3.LUT R0, R3, R173, R18, 0x96, !PT ;  /* 0x000000ad03007212 */ /* 0x000fe200078e9612 */
[----:B------:R1:W5:Y:S01]  /*1d300*/  LDL.LU R139, [R1+0x31c] ;  /* 0x00031c00018b7983 */ /* 0x0003620000300800 */
[----:B------:R-:W-:Y:S02]  /*1d310*/  SHF.R.U32.HI R3, RZ, 0x10, R2 ;  /* 0x00000010ff037819 */ /* 0x000fe40000011602 */
[----:B------:R-:W-:Y:S02]  /*1d320*/  PRMT R6, R4, 0x5410, R5 ;  /* 0x0000541004067816 */ /* 0x000fe40000000005 */
[----:B------:R-:W-:Y:S02]  /*1d330*/  LOP3.LUT R2, R0, 0xffff, RZ, 0xc0, !PT ;  /* 0x0000ffff00027812 */ /* 0x000fe400078ec0ff */
[----:B------:R-:W-:-:S02]  /*1d340*/  LOP3.LUT R4, R3, 0xff, RZ, 0xc0, !PT ;  /* 0x000000ff03047812 */ /* 0x000fc400078ec0ff */
[----:B------:R-:W-:Y:S02]  /*1d350*/  SHF.R.U32.HI R3, RZ, 0x10, R0 ;  /* 0x00000010ff037819 */ /* 0x000fe40000011600 */
[----:B------:R-:W-:Y:S02]  /*1d360*/  SHF.R.U32.HI R5, RZ, 0x8, R2 ;  /* 0x00000008ff057819 */ /* 0x000fe40000011602 */
[----:B------:R-:W-:Y:S02]  /*1d370*/  PRMT R2, R4, 0x5410, R9 ;  /* 0x0000541004027816 */ /* 0x000fe40000000009 */
[----:B------:R-:W-:Y:S02]  /*1d380*/  LOP3.LUT R8, R0, 0xff, RZ, 0xc0, !PT ;  /* 0x000000ff00087812 */ /* 0x000fe400078ec0ff */
[----:B------:R-:W-:Y:S02]  /*1d390*/  SHF.R.U32.HI R7, RZ, 0x18, R0 ;  /* 0x00000018ff077819 */ /* 0x000fe40000011600 */
[----:B------:R-:W-:Y:S01]  /*1d3a0*/  LOP3.LUT R3, R3, 0xff, RZ, 0xc0, !PT ;  /* 0x000000ff03037812 */ /* 0x000fe200078ec0ff */
[--C-:B------:R-:W-:Y:S01]  /*1d3b0*/  HSET2.LE.AND R0, R6, R20.reuse, PT ;  /* 0x0000001406007233 */ /* 0x100fe20003803000 */
[----:B------:R-:W-:Y:S01]  /*1d3c0*/  PRMT R5, R8, 0x5410, R5 ;  /* 0x0000541008057816 */ /* 0x000fe20000000005 */
[----:B------:R-:W-:Y:S01]  /*1d3d0*/  HSET2.LE.AND R2, R2, R20, PT ;  /* 0x0000001402027233 */ /* 0x000fe20003803000 */
[----:B------:R-:W-:-:S02]  /*1d3e0*/  PRMT R3, R3, 0x5410, R7 ;  /* 0x0000541003037816 */ /* 0x000fc40000000007 */
[----:B------:R-:W-:Y:S01]  /*1d3f0*/  LOP3.LUT R10, R169, R0, RZ, 0xc0, !PT ;  /* 0x00000000a90a7212 */ /* 0x000fe200078ec0ff */
[--C-:B------:R-:W-:Y:S01]  /*1d400*/  HSET2.LE.AND R0, R5, R20.reuse, PT ;  /* 0x0000001405007233 */ /* 0x100fe20003803000 */
[----:B------:R-:W-:Y:S01]  /*1d410*/  LOP3.LUT R11, R170, R2, RZ, 0xc0, !PT ;  /* 0x00000002aa0b7212 */ /* 0x000fe200078ec0ff */
[----:B------:R-:W-:Y:S01]  /*1d420*/  HSET2.LE.AND R6, R3, R20, PT ;  /* 0x0000001403067233 */ /* 0x000fe20003803000 */
[----:B------:R-:W-:Y:S02]  /*1d430*/  IMAD.WIDE.U32 R2, R19, -0x2daee0ad, RZ ;  /* 0xd2511f5313027825 */ /* 0x000fe400078e00ff */
[----:B------:R-:W-:Y:S02]  /*1d440*/  LOP3.LUT R8, R172, R0, RZ, 0xc0, !PT ;  /* 0x00000000ac087212 */ /* 0x000fe400078ec0ff */
[----:B------:R-:W-:Y:S01]  /*1d450*/  IMAD.WIDE.U32 R4, R21, -0x326172a9, RZ ;  /* 0xcd9e8d5715047825 */ /* 0x000fe200078e00ff */
[----:B------:R-:W-:Y:S01]  /*1d460*/  LOP3.LUT R0, R2, 0xffff, RZ, 0xc0, !PT ;  /* 0x0000ffff02007812 */ /* 0x000fe200078ec0ff */
[----:B------:R-:W-:Y:S01]  /*1d470*/  HMMA.16816.F32 R60, R12, R30, R60 ;  /* 0x0000001e0c3c723c */ /* 0x000fe2000000183c */
[----:B------:R-:W-:Y:S01]  /*1d480*/  LOP3.LUT R9, R171, R6, RZ, 0xc0, !PT ;  /* 0x00000006ab097212 */ /* 0x000fe200078ec0ff */
[----:B------:R-:W1:Y:S01]  /*1d490*/  LDSM.16.MT88.4 R28, [R238+0x4c00] ;  /* 0x004c0000ee1c783b */ /* 0x000e620000004200 */
[----:B------:R-:W-:-:S05]  /*1d4a0*/  LOP3.LUT R18, R5, R240, R210, 0x96, !PT ;  /* 0x000000f005127212 */ /* 0x000fca00078e96d2 */
[----:B------:R-:W-:Y:S01]  /*1d4b0*/  HMMA.16816.F32 R48, R12, R24, R48 ;  /* 0x000000180c30723c */ /* 0x000fe20000001830 */
[----:B------:R-:W-:Y:S02]  /*1d4c0*/  LOP3.LUT R19, R133, R239, R4, 0x96, !PT ;  /* 0x000000ef85137212 */ /* 0x000fe400078e9604 */
[----:B------:R-:W-:-:S05]  /*1d4d0*/  LOP3.LUT R6, R2, 0xff, RZ, 0xc0, !PT ;  /* 0x000000ff02067812 */ /* 0x000fca00078ec0ff */
[----:B------:R-:W-:Y:S01]  /*1d4e0*/  HMMA.16816.F32 R76, R12, R26, R36 ;  /* 0x0000001a0c4c723c */ /* 0x000fe20000001824 */
[----:B------:R-:W-:Y:S01]  /*1d4f0*/  IMAD.WIDE.U32 R22, R19, -0x2daee0ad, RZ ;  /* 0xd2511f5313167825 */ /* 0x000fe200078e00ff */
[----:B------:R-:W1:Y:S05]  /*1d500*/  LDSM.16.MT88.4 R24, [R236+0x5000] ;  /* 0x00500000ec18783b */ /* 0x000e6a0000004200 */
[----:B------:R-:W-:Y:S02]  /*1d510*/  LOP3.LUT R12, R5, R240, R150, 0x96, !PT ;  /* 0x000000f0050c7212 */ /* 0x000fe400078e9696 */
[----:B------:R-:W-:Y:S02]  /*1d520*/  SHF.R.U32.HI R5, RZ, 0x8, R0 ;  /* 0x00000008ff057819 */ /* 0x000fe40000011600 */
[----:B------:R-:W-:-:S02]  /*1d530*/  LOP3.LUT R0, R3, R173, R44, 0x96, !PT ;  /* 0x000000ad03007212 */ /* 0x000fc400078e962c */
[----:B------:R-:W-:Y:S02]  /*1d540*/  LOP3.LUT R15, R73, R239, R4, 0x96, !PT ;  /* 0x000000ef490f7212 */ /* 0x000fe400078e9604 */
[--C-:B------:R-:W-:Y:S02]  /*1d550*/  SHF.R.U32.HI R4, RZ, 0x10, R2.reuse ;  /* 0x00000010ff047819 */ /* 0x100fe40000011602 */
[----:B------:R-:W-:Y:S02]  /*1d560*/  SHF.R.U32.HI R13, RZ, 0x18, R2 ;  /* 0x00000018ff0d7819 */ /* 0x000fe40000011602 */
[----:B------:R-:W-:Y:S02]  /*1d570*/  LOP3.LUT R2, R0, 0xffff, RZ, 0xc0, !PT ;  /* 0x0000ffff00027812 */ /* 0x000fe400078ec0ff */
[----:B------:R-:W-:Y:S02]  /*1d580*/  SHF.R.U32.HI R3, RZ, 0x10, R0 ;  /* 0x00000010ff037819 */ /* 0x000fe40000011600 */
[----:B------:R-:W-:-:S02]  /*1d590*/  PRMT R14, R6, 0x5410, R5 ;  /* 0x00005410060e7816 */ /* 0x000fc40000000005 */
[----:B------:R-:W-:Y:S02]  /*1d5a0*/  LOP3.LUT R6, R4, 0xff, RZ, 0xc0, !PT ;  /* 0x000000ff04067812 */ /* 0x000fe400078ec0ff */
[----:B------:R-:W-:Y:S02]  /*1d5b0*/  LOP3.LUT R7, R0, 0xff, RZ, 0xc0, !PT ;  /* 0x000000ff00077812 */ /* 0x000fe400078ec0ff */
[----:B------:R-:W-:Y:S02]  /*1d5c0*/  SHF.R.U32.HI R5, RZ, 0x18, R0 ;  /* 0x00000018ff057819 */ /* 0x000fe40000011600 */
[----:B------:R-:W-:Y:S02]  /*1d5d0*/  SHF.R.U32.HI R4, RZ, 0x8, R2 ;  /* 0x00000008ff047819 */ /* 0x000fe40000011602 */
[----:B------:R-:W-:Y:S01]  /*1d5e0*/  LOP3.LUT R0, R3, 0xff, RZ, 0xc0, !PT ;  /* 0x000000ff03007812 */ /* 0x000fe200078ec0ff */
[----:B------:R-:W-:Y:S01]  /*1d5f0*/  IMAD.WIDE.U32 R2, R12, -0x2daee0ad, RZ ;  /* 0xd2511f530c027825 */ /* 0x000fe200078e00ff */
[----:B------:R-:W-:-:S02]  /*1d600*/  PRMT R13, R6, 0x5410, R13 ;  /* 0x00005410060d7816 */ /* 0x000fc4000000000d */
[----:B------:R-:W-:Y:S01]  /*1d610*/  PRMT R12, R7, 0x5410, R4 ;  /* 0x00005410070c7816 */ /* 0x000fe20000000004 */
[----:B------:R-:W-:Y:S01]  /*1d620*/  IMAD.WIDE.U32 R6, R15, -0x2daee0ad, RZ ;  /* 0xd2511f530f067825 */ /* 0x000fe200078e00ff */
[----:B------:R-:W-:Y:S01]  /*1d630*/  LOP3.LUT R16, R3, R241, R98, 0x96, !PT ;  /* 0x000000f103107212 */ /* 0x000fe200078e9662 */
[--C-:B------:R-:W-:Y:S01]  /*1d640*/  HSET2.LE.AND R3, R14, R20.reuse, PT ;  /* 0x000000140e037233 */ /* 0x100fe20003803000 */
[----:B------:R-:W-:Y:S02]  /*1d650*/  PRMT R4, R0, 0x5410, R5 ;  /* 0x0000541000047816 */ /* 0x000fe40000000005 */
[----:B------:R-:W-:Y:S01]  /*1d660*/  LOP3.LUT R7, R7, R242, R2, 0x96, !PT ;  /* 0x000000f207077212 */ /* 0x000fe200078e9602 */
[--C-:B------:R-:W-:Y:S01]  /*1d670*/  HSET2.LE.AND R5, R12, R20.reuse, PT ;  /* 0x000000140c057233 */ /* 0x100fe20003803000 */
[----:B------:R-:W-:Y:S01]  /*1d680*/  LOP3.LUT R14, R138, R3, RZ, 0xc0, !PT ;  /* 0x000000038a0e7212 */ /* 0x000fe200078ec0ff */
[--C-:B------:R-:W-:Y:S01]  /*1d690*/  HSET2.LE.AND R4, R4, R20.reuse, PT ;  /* 0x0000001404047233 */ /* 0x100fe20003803000 */
[----:B------:R-:W-:Y:S01]  /*1d6a0*/  IMAD.WIDE.U32 R2, R16, -0x326172a9, RZ ;  /* 0xcd9e8d5710027825 */ /* 0x000fe200078e00ff */
[----:B------:R-:W-:Y:S01]  /*1d6b0*/  HSET2.LE.AND R0, R13, R20, PT ;  /* 0x000000140d007233 */ /* 0x000fe20003803000 */
[----:B------:R-:W-:Y:S01]  /*1d6c0*/  LOP3.LUT R12, R136, R5, RZ, 0xc0, !PT ;  /* 0x00000005880c7212 */ /* 0x000fe200078ec0ff */
[----:B-1----:R-:W-:Y:S01]  /*1d6d0*/  HMMA.16816.F32 R80, R8, R32, R52 ;  /* 0x000000200850723c */ /* 0x002fe20000001834 */
[----:B------:R-:W-:Y:S01]  /*1d6e0*/  IMAD.WIDE.U32 R16, R7, -0x326172a9, RZ ;  /* 0xcd9e8d5707107825 */ /* 0x000fe200078e00ff */
[----:B------:R-:W-:Y:S01]  /*1d6f0*/  LOP3.LUT R13, R190, R4, RZ, 0xc0, !PT ;  /* 0x00000004be0d7212 */ /* 0x000fe200078ec0ff */
[----:B------:R1:W5:Y:S01]  /*1d700*/  LDL.LU R138, [R1+0x318] ;  /* 0x00031800018a7983 */ /* 0x0003620000300800 */
[----:B------:R-:W-:Y:S01]  /*1d710*/  LOP3.LUT R15, R137, R0, RZ, 0xc0, !PT ;  /* 0x00000000890f7212 */ /* 0x000fe200078ec0ff */
[----:B------:R-:W-:Y:S01]  /*1d720*/  IMAD.WIDE.U32 R4, R18, -0x2daee0ad, RZ ;  /* 0xd2511f5312047825 */ /* 0x000fe200078e00ff */
[----:B------:R-:W-:Y:S01]  /*1d730*/  LOP3.LUT R3, R3, R233, R72, 0x96, !PT ;  /* 0x000000e903037212 */ /* 0x000fe200078e9648 */
[----:B------:R1:W5:Y:S01]  /*1d740*/  LDL.LU R137, [R1+0x314] ;  /* 0x0003140001897983 */ /* 0x0003620000300800 */
[----:B------:R-:W-:-:S02]  /*1d750*/  LOP3.LUT R0, R17, R249, R2, 0x96, !PT ;  /* 0x000000f911007212 */ /* 0x000fc400078e9602 */
[----:B------:R-:W-:Y:S01]  /*1d760*/  LOP3.LUT R5, R5, R241, R208, 0x96, !PT ;  /* 0x000000f105057212 */ /* 0x000fe200078e96d0 */
[----:B------:R-:W-:Y:S01]  /*1d770*/  IMAD.WIDE.U32 R2, R3, -0x2daee0ad, RZ ;  /* 0xd2511f5303027825 */ /* 0x000fe200078e00ff */
[----:B------:R-:W-:Y:S01]  /*1d780*/  LOP3.LUT R7, R23, R242, R4, 0x96, !PT ;  /* 0x000000f217077212 */ /* 0x000fe200078e9604 */
[----:B------:R-:W-:Y:S01]  /*1d790*/  HMMA.16816.F32 R88, R8, R34, R68 ;  /* 0x000000220858723c */ /* 0x000fe20000001844 */
[----:B------:R1:W5:Y:S01]  /*1d7a0*/  LDL.LU R136, [R1+0x310] ;  /* 0x0003100001887983 */ /* 0x0003620000300800 */
[----:B------:R-:W-:Y:S01]  /*1d7b0*/  IMAD.WIDE.U32 R18, R0, -0x2daee0ad, RZ ;  /* 0xd2511f5300127825 */ /* 0x000fe200078e00ff */
[----:B------:R-:W-:-:S03]  /*1d7c0*/  LOP3.LUT R0, R3, R251, R6, 0x96, !PT ;  /* 0x000000fb03007212 */ /* 0x000fc600078e9606 */
[----:B------:R-:W-:Y:S01]  /*1d7d0*/  IMAD.WIDE.U32 R4, R5, -0x326172a9, RZ ;  /* 0xcd9e8d5705047825 */ /* 0x000fe200078e00ff */
[----:B------:R-:W-:-:S03]  /*1d7e0*/  LOP3.LUT R2, R19, R243, R2, 0x96, !PT ;  /* 0x000000f313027212 */ /* 0x000fc600078e9602 */
[----:B------:R-:W-:Y:S01]  /*1d7f0*/  IMAD.WIDE.U32 R92, R7, -0x326172a9, RZ ;  /* 0xcd9e8d57075c7825 */ /* 0x000fe200078e00ff */
[----:B------:R-:W-:Y:S03]  /*1d800*/  HMMA.16816.F32 R84, R8, R28, R64 ;  /* 0x0000001c0854723c */ /* 0x000fe60000001840 */
[----:B------:R-:W-:Y:S01]  /*1d810*/  IMAD.WIDE.U32 R2, R2, -0x326172a9, RZ ;  /* 0xcd9e8d5702027825 */ /* 0x000fe200078e00ff */
[----:B------:R-:W-:-:S04]  /*1d820*/  LOP3.LUT R7, R93, R249, R4, 0x96, !PT ;  /* 0x000000f95d077212 */ /* 0x000fc800078e9604 */
[----:B------:R-:W-:Y:S01]  /*1d830*/  HMMA.16816.F32 R40, R8, R30, R40 ;  /* 0x0000001e0828723c */ /* 0x000fe20000001828 */
[----:B------:R-:W-:Y:S01]  /*1d840*/  LOP3.LUT R5, R5, R233, R132, 0x96, !PT ;  /* 0x000000e905057212 */ /* 0x000fe200078e9684 */
[----:B------:R-:W-:Y:S01]  /*1d850*/  IMAD.WIDE.U32 R74, R7, -0x2daee0ad, RZ ;  /* 0xd2511f53074a7825 */ /* 0x000fe200078e00ff */
[----:B------:R-:W-:-:S04]  /*1d860*/  SHF.R.U32.HI R6, RZ, 0x10, R2 ;  /* 0x00000010ff067819 */ /* 0x000fc80000011602 */
[----:B------:R-:W-:Y:S01]  /*1d870*/  IMAD.WIDE.U32 R10, R0, -0x326172a9, RZ ;  /* 0xcd9e8d57000a7825 */ /* 0x000fe200078e00ff */
[C---:B------:R-:W-:Y:S02]  /*1d880*/  LOP3.LUT R0, R2.reuse, 0xffff, RZ, 0xc0, !PT ;  /* 0x0000ffff02007812 */ /* 0x040fe400078ec0ff */
[----:B------:R-:W-:Y:S02]  /*1d890*/  LOP3.LUT R7, R2, 0xff, RZ, 0xc0, !PT ;  /* 0x000000ff02077812 */ /* 0x000fe400078ec0ff */
[----:B------:R-:W-:Y:S02]  /*1d8a0*/  SHF.R.U32.HI R8, RZ, 0x18, R2 ;  /* 0x00000018ff087819 */ /* 0x000fe40000011602 */
[----:B------:R-:W-:Y:S01]  /*1d8b0*/  LOP3.LUT R2, R3, R177, R10, 0x96, !PT ;  /* 0x000000b103027212 */ /* 0x000fe200078e960a */
[----:B------:R-:W-:Y:S01]  /*1d8c0*/  IMAD.WIDE.U32 R4, R5, -0x2daee0ad, RZ ;  /* 0xd2511f5305047825 */ /* 0x000fe200078e00ff */
[----:B------:R-:W-:Y:S02]  /*1d8d0*/  SHF.R.U32.HI R0, RZ, 0x8, R0 ;  /* 0x00000008ff007819 */ /* 0x000fe40000011600 */
[----:B------:R-:W-:-:S02]  /*1d8e0*/  LOP3.LUT R3, R2, 0xffff, RZ, 0xc0, !PT ;  /* 0x0000ffff02037812 */ /* 0x000fc400078ec0ff */
[----:B------:R-:W-:Y:S02]  /*1d8f0*/  LOP3.LUT R6, R6, 0xff, RZ, 0xc0, !PT ;  /* 0x000000ff06067812 */ /* 0x000fe400078ec0ff */
[----:B------:R-:W-:Y:S02]  /*1d900*/  LOP3.LUT R9, R75, R243, R4, 0x96, !PT ;  /* 0x000000f34b097212 */ /* 0x000fe400078e9604 */
[----:B------:R-:W-:Y:S02]  /*1d910*/  PRMT R0, R7, 0x5410, R0 ;  /* 0x0000541007007816 */ /* 0x000fe40000000000 */
[----:B------:R-:W-:Y:S02]  /*1d920*/  SHF.R.U32.HI R4, RZ, 0x10, R2 ;  /* 0x00000010ff047819 */ /* 0x000fe40000011602 */
[----:B------:R-:W-:Y:S02]  /*1d930*/  LOP3.LUT R7, R2, 0xff, RZ, 0xc0, !PT ;  /* 0x000000ff02077812 */ /* 0x000fe400078ec0ff */
[----:B------:R-:W-:-:S02]  /*1d940*/  SHF.R.U32.HI R3, RZ, 0x8, R3 ;  /* 0x00000008ff037819 */ /* 0x000fc40000011603 */
[----:B------:R-:W-:Y:S02]  /*1d950*/  LOP3.LUT R17, R5, R251, R22, 0x96, !PT ;  /* 0x000000fb05117212 */ /* 0x000fe400078e9616 */
[----:B------:R-:W-:Y:S02]  /*1d960*/  PRMT R5, R6, 0x5410, R8 ;  /* 0x0000541006057816 */ /* 0x000fe40000000008 */
[----:B------:R-:W-:Y:S02]  /*1d970*/  SHF.R.U32.HI R6, RZ, 0x18, R2 ;  /* 0x00000018ff067819 */ /* 0x000fe40000011602 */
[----:B------:R-:W-:Y:S02]  /*1d980*/  LOP3.LUT R4, R4, 0xff, RZ, 0xc0, !PT ;  /* 0x000000ff04047812 */ /* 0x000fe400078ec0ff */
[----:B------:R-:W-:Y:S01]  /*1d990*/  PRMT R3, R7, 0x5410, R3 ;  /* 0x0000541007037816 */ /* 0x000fe20000000003 */
[--C-:B------:R-:W-:Y:S01]  /*1d9a0*/  HSET2.LE.AND R0, R0, R20.reuse, PT ;  /* 0x0000001400007233 */ /* 0x100fe20003803000 */
[----:B------:R-:W-:Y:S01]  /*1d9b0*/  PRMT R4, R4, 0x5410, R6 ;  /* 0x0000541004047816 */ /* 0x000fe20000000006 */
[----:B------:R-:W-:Y:S01]  /*1d9c0*/  HMMA.16816.F32 R64, R12, R32, R56 ;  /* 0x000000200c40723c */ /* 0x000fe20000001838 */
[----:B------:R-:W-:-:S02]  /*1d9d0*/  HSET2.LE.AND R2, R5, R20, PT ;  /* 0x0000001405027233 */ /* 0x000fc40003803000 */
[----:B------:R-:W-:Y:S01]  /*1d9e0*/  HSET2.LE.AND R3, R3, R20, PT ;  /* 0x0000001403037233 */ /* 0x000fe20003803000 */
[----:B------:R-:W-:-:S04]  /*1d9f0*/  LOP3.LUT R6, R168, R0, RZ, 0xc0, !PT ;  /* 0x00000000a8067212 */ /* 0x000fc800078ec0ff */
[C---:B------:R-:W-:Y:S01]  /*1da00*/  HMMA.16816.F32 R36, R12.reuse, R34, R60 ;  /* 0x000000220c24723c */ /* 0x040fe2000000183c */
[----:B------:R-:W1:Y:S01]  /*1da10*/  LDSM.16.MT88.4 R32, [R238+0x5000] ;  /* 0x00500000ee20783b */ /* 0x000e620000004200 */
[----:B------:R-:W-:Y:S01]  /*1da20*/  HSET2.LE.AND R0, R4, R20, PT ;  /* 0x0000001404007233 */ /* 0x000fe20003803000 */
[----:B------:R-:W-:Y:S02]  /*1da30*/  LOP3.LUT R7, R155, R2, RZ, 0xc0, !PT ;  /* 0x000000029b077212 */ /* 0x000fe400078ec0ff */
[----:B------:R-:W-:Y:S01]  /*1da40*/  LOP3.LUT R4, R178, R3, RZ, 0xc0, !PT ;  /* 0x00000003b2047212 */ /* 0x000fe200078ec0ff */
[----:B------:R-:W-:Y:S02]  /*1da50*/  IMAD.WIDE.U32 R2, R9, -0x326172a9, RZ ;  /* 0xcd9e8d5709027825 */ /* 0x000fe400078e00ff */
[----:B------:R-:W-:Y:S01]  /*1da60*/  HMMA.16816.F32 R68, R12, R28, R48 ;  /* 0x0000001c0c44723c */ /* 0x000fe20000001830 */
[----:B------:R-:W-:-:S07]  /*1da70*/  LOP3.LUT R5, R176, R0, RZ, 0xc0, !PT ;  /* 0x00000000b0057212 */ /* 0x000fce00078ec0ff */
[----:B------:R-:W-:Y:S01]  /*1da80*/  HMMA.16816.F32 R52, R12, R30, R76 ;  /* 0x0000001e0c34723c */ /* 0x000fe2000000184c */
[----:B------:R-:W-:Y:S01]  /*1da90*/  SHF.R.U32.HI R10, RZ, 0x18, R2 ;  /* 0x00000018ff0a7819 */ /* 0x000fe20000011602 */
[----:B------:R-:W1:Y:S05]  /*1daa0*/  LDSM.16.MT88.4 R28, [R236+0x5400] ;  /* 0x00540000ec1c783b */ /* 0x000e6a0000004200 */
[----:B------:R-:W-:Y:S01]  /*1dab0*/  IMAD.WIDE.U32 R12, R17, -0x326172a9, RZ ;  /* 0xcd9e8d57110c7825 */ /* 0x000fe200078e00ff */
[----:B------:R-:W-:-:S04]  /*1dac0*/  LOP3.LUT R14, R11, R245, R16, 0x96, !PT ;  /* 0x000000f50b0e7212 */ /* 0x000fc800078e9610 */
[----:B------:R-:W-:Y:S02]  /*1dad0*/  LOP3.LUT R0, R3, R177, R12, 0x96, !PT ;  /* 0x000000b103007212 */ /* 0x000fe400078e960c */
[C---:B------:R-:W-:Y:S02]  /*1dae0*/  LOP3.LUT R3, R2.reuse, 0xffff, RZ, 0xc0, !PT ;  /* 0x0000ffff02037812 */ /* 0x040fe400078ec0ff */
[----:B------:R-:W-:Y:S02]  /*1daf0*/  LOP3.LUT R12, R2, 0xff, RZ, 0xc0, !PT ;  /* 0x000000ff020c7812 */ /* 0x000fe400078ec0ff */
[----:B------:R-:W-:Y:S02]  /*1db00*/  SHF.R.U32.HI R11, RZ, 0x10, R2 ;  /* 0x00000010ff0b7819 */ /* 0x000fe40000011602 */
[----:B------:R-:W-:Y:S02]  /*1db10*/  LOP3.LUT R2, R0, 0xffff, RZ, 0xc0, !PT ;  /* 0x0000ffff00027812 */ /* 0x000fe400078ec0ff */
[----:B------:R-:W-:-:S02]  /*1db20*/  SHF.R.U32.HI R3, RZ, 0x8, R3 ;  /* 0x00000008ff037819 */ /* 0x000fc40000011603 */
[----:B------:R-:W-:Y:S02]  /*1db30*/  LOP3.LUT R11, R11, 0xff, RZ, 0xc0, !PT ;  /* 0x000000ff0b0b7812 */ /* 0x000fe400078ec0ff */
[----:B------:R-:W-:Y:S02]  /*1db40*/  LOP3.LUT R9, R0, 0xff, RZ, 0xc0, !PT ;  /* 0x000000ff00097812 */ /* 0x000fe400078ec0ff */
[----:B------:R-:W-:Y:S02]  /*1db50*/  SHF.R.U32.HI R8, RZ, 0x8, R2 ;  /* 0x00000008ff087819 */ /* 0x000fe40000011602 */
[----:B------:R-:W-:Y:S02]  /*1db60*/  PRMT R2, R12, 0x5410, R3 ;  /* 0x000054100c027816 */ /* 0x000fe40000000003 */
[----:B------:R-:W-:Y:S02]  /*1db70*/  SHF.R.U32.HI R3, RZ, 0x10, R0 ;  /* 0x00000010ff037819 */ /* 0x000fe40000011600 */
[----:B------:R-:W-:-:S02]  /*1db80*/  PRMT R11, R11, 0x5410, R10 ;  /* 0x000054100b0b7816 */ /* 0x000fc4000000000a */
[----:B------:R-:W-:Y:S02]  /*1db90*/  PRMT R8, R9, 0x5410, R8 ;  /* 0x0000541009087816 */ /* 0x000fe40000000008 */
[----:B------:R-:W-:Y:S01]  /*1dba0*/  SHF.R.U32.HI R10, RZ, 0x18, R0 ;  /* 0x00000018ff0a7819 */ /* 0x000fe20000011600 */
[--C-:B------:R-:W-:Y:S01]  /*1dbb0*/  HSET2.LE.AND R0, R2, R20.reuse, PT ;  /* 0x0000001402007233 */ /* 0x100fe20003803000 */
[----:B------:R-:W-:Y:S01]  /*1dbc0*/  LOP3.LUT R9, R3, 0xff, RZ, 0xc0, !PT ;  /* 0x000000ff03097812 */ /* 0x000fe200078ec0ff */
[--C-:B------:R-:W-:Y:S02]  /*1dbd0*/  HSET2.LE.AND R2, R11, R20.reuse, PT ;  /* 0x000000140b027233 */ /* 0x100fe40003803000 */
[----:B------:R-:W-:Y:S01]  /*1dbe0*/  HSET2.LE.AND R3, R8, R20, PT ;  /* 0x0000001408037233 */ /* 0x000fe20003803000 */
[----:B------:R-:W-:Y:S02]  /*1dbf0*/  LOP3.LUT R15, R205, R240, R150, 0x96, !PT ;  /* 0x000000f0cd0f7212 */ /* 0x000fe400078e9696 */
[----:B------:R-:W-:-:S02]  /*1dc00*/  LOP3.LUT R11, R213, R2, RZ, 0xc0, !PT ;  /* 0x00000002d50b7212 */ /* 0x000fc400078ec0ff */
[----:B------:R-:W-:Y:S01]  /*1dc10*/  LOP3.LUT R8, R224, R3, RZ, 0xc0, !PT ;  /* 0x00000003e0087212 */ /* 0x000fe200078ec0ff */
[----:B------:R-:W-:Y:S01]  /*1dc20*/  IMAD.WIDE.U32 R2, R14, -0x2daee0ad, RZ ;  /* 0xd2511f530e027825 */ /* 0x000fe200078e00ff */
[----:B------:R-:W-:Y:S02]  /*1dc30*/  PRMT R9, R9, 0x5410, R10 ;  /* 0x0000541009097816 */ /* 0x000fe4000000000a */
[----:B------:R-:W-:Y:S01]  /*1dc40*/  LOP3.LUT R10, R214, R0, RZ, 0xc0, !PT ;  /* 0x00000000d60a7212 */ /* 0x000fe200078ec0ff */
[----:B------:R-:W-:Y:S01]  /*1dc50*/  IMAD.WIDE.U32 R44, R15, -0x2daee0ad, RZ ;  /* 0xd2511f530f2c7825 */ /* 0x000fe200078e00ff */
[----:B------:R-:W-:Y:S01]  /*1dc60*/  LOP3.LUT R0, R3, R173, R18, 0x96, !PT ;  /* 0x000000ad03007212 */ /* 0x000fe200078e9612 */
[----:B------:R-:W-:Y:S01]  /*1dc70*/  HMMA.16816.F32 R48, R4, R24, R80 ;  /* 0x000000180430723c */ /* 0x000fe20000001850 */
[----:B------:R-:W-:Y:S01]  /*1dc80*/  LOP3.LUT R15, R13, R245, R92, 0x96, !PT ;  /* 0x000000f50d0f7212 */ /* 0x000fe200078e965c */
[----:B------:R-:W-:Y:S01]  /*1dc90*/  HSET2.LE.AND R9, R9, R20, PT ;  /* 0x0000001409097233 */ /* 0x000fe20003803000 */
[----:B------:R-:W-:-:S02]  /*1dca0*/  LOP3.LUT R3, R2, 0xffff, RZ, 0xc0, !PT ;  /* 0x0000ffff02037812 */ /* 0x000fc400078ec0ff */
[----:B------:R-:W-:Y:S02]  /*1dcb0*/  LOP3.LUT R14, R2, 0xff, RZ, 0xc0, !PT ;  /* 0x000000ff020e7812 */ /* 0x000fe400078ec0ff */
[----:B------:R-:W-:Y:S01]  /*1dcc0*/  SHF.R.U32.HI R13, RZ, 0x18, R2 ;  /* 0x00000018ff0d7819 */ /* 0x000fe20000011602 */
[----:B------:R-:W-:Y:S01]  /*1dcd0*/  HMMA.16816.F32 R60, R4, R26, R88 ;  /* 0x0000001a043c723c */ /* 0x000fe20000001858 */
[----:B------:R-:W-:-:S07]  /*1dce0*/  LOP3.LUT R12, R0, 0xff, RZ, 0xc0, !PT ;  /* 0x000000ff000c7812 */ /* 0x000fce00078ec0ff */
[----:B-1----:R-:W-:Y:S01]  /*1dcf0*/  HMMA.16816.F32 R56, R4, R32, R84 ;  /* 0x000000200438723c */ /* 0x002fe20000001854 */
[----:B------:R-:W-:-:S07]  /*1dd00*/  LOP3.LUT R9, R222, R9, RZ, 0xc0, !PT ;  /* 0x00000009de097212 */ /* 0x000fce00078ec0ff */
[----:B------:R-:W-:Y:S07]  /*1dd10*/  HMMA.16816.F32 R40, R4, R34, R40 ;  /* 0x000000220428723c */ /* 0x000fee0000001828 */
[----:B------:R-:W-:Y:S02]  /*1dd20*/  SHF.R.U32.HI R5, RZ, 0x10, R2 ;  /* 0x00000010ff057819 */ /* 0x000fe40000011602 */
[----:B------:R-:W-:Y:S02]  /*1dd30*/  LOP3.LUT R2, R0, 0xffff, RZ, 0xc0, !PT ;  /* 0x0000ffff00027812 */ /* 0x000fe400078ec0ff */
[----:B------:R-:W-:-:S02]  /*1dd40*/  SHF.R.U32.HI R6, RZ, 0x8, R3 ;  /* 0x00000008ff067819 */ /* 0x000fc40000011603 */
[----:B------:R-:W-:Y:S02]  /*1dd50*/  SHF.R.U32.HI R4, RZ, 0x8, R2 ;  /* 0x00000008ff047819 */ /* 0x000fe40000011602 */
[--C-:B------:R-:W-:Y:S02]  /*1dd60*/  SHF.R.U32.HI R3, RZ, 0x10, R0.reuse ;  /* 0x00000010ff037819 */ /* 0x100fe40000011600 */
[----:B------:R-:W-:Y:S02]  /*1dd70*/  SHF.R.U32.HI R7, RZ, 0x18, R0 ;  /* 0x00000018ff077819 */ /* 0x000fe40000011600 */
[----:B------:R-:W-:Y:S02]  /*1dd80*/  PRMT R0, R12, 0x5410, R4 ;  /* 0x000054100c007816 */ /* 0x000fe40000000004 */
[----:B------:R-:W-:Y:S02]  /*1dd90*/  LOP3.LUT R5, R5, 0xff, RZ, 0xc0, !PT ;  /* 0x000000ff05057812 */ /* 0x000fe400078ec0ff */
[----:B------:R-:W-:Y:S01]  /*1dda0*/  LOP3.LUT R2, R3, 0xff, RZ, 0xc0, !PT ;  /* 0x000000ff03027812 */ /* 0x000fe200078ec0ff */
[----:B------:R-:W-:Y:S01]  /*1ddb0*/  HMMA.16816.F32 R64, R8, R24, R64 ;  /* 0x000000180840723c */ /* 0x000fe20000001840 */
[----:B------:R-:W-:Y:S01]  /*1ddc0*/  HSET2.LE.AND R0, R0, R20, PT ;  /* 0x0000001400007233 */ /* 0x000fe20003803000 */
[----:B------:R-:W-:-:S02]  /*1ddd0*/  PRMT R3, R14, 0x5410, R6 ;  /* 0x000054100e037816 */ /* 0x000fc40000000006 */
[----:B------:R-:W-:Y:S02]  /*1dde0*/  PRMT R13, R5, 0x5410, R13 ;  /* 0x00005410050d7816 */ /* 0x000fe4000000000d */
[----:B------:R-:W-:Y:S02]  /*1ddf0*/  PRMT R2, R2, 0x5410, R7 ;  /* 0x0000541002027816 */ /* 0x000fe40000000007 */
[----:B------:R-:W-:Y:S01]  /*1de00*/  HMMA.16816.F32 R24, R8, R26, R36 ;  /* 0x0000001a0818723c */ /* 0x000fe20000001824 */
[----:B------:R-:W1:Y:S01]  /*1de10*/  LDSM.16.MT88.4 R36, [R238+0x5400] ;  /* 0x00540000ee24783b */ /* 0x000e620000004200 */
[----:B------:R-:W-:Y:S01]  /*1de20*/  LOP3.LUT R4, R179, R0, RZ, 0xc0, !PT ;  /* 0x00000000b3047212 */ /* 0x000fe200078ec0ff */
[--C-:B------:R-:W-:Y:S02]  /*1de30*/  HSET2.LE.AND R5, R2, R20.reuse, PT ;  /* 0x0000001402057233 */ /* 0x100fe40003803000 */
[--C-:B------:R-:W-:Y:S01]  /*1de40*/  HSET2.LE.AND R6, R3, R20.reuse, PT ;  /* 0x0000001403067233 */ /* 0x100fe20003803000 */
[----:B------:R-:W-:Y:S01]  /*1de50*/  IMAD.WIDE.U32 R2, R15, -0x2daee0ad, RZ ;  /* 0xd2511f530f027825 */ /* 0x000fe200078e00ff */
[----:B------:R-:W-:-:S05]  /*1de60*/  HSET2.LE.AND R0, R13, R20, PT ;  /* 0x000000140d007233 */ /* 0x000fca0003803000 */
[----:B------:R-:W-:Y:S02]  /*1de70*/  LOP3.LUT R7, R175, R0, RZ, 0xc0, !PT ;  /* 0x00000000af077212 */ /* 0x000fe400078ec0ff */
[----:B------:R-:W-:Y:S02]  /*1de80*/  LOP3.LUT R0, R3, R173, R74, 0x96, !PT ;  /* 0x000000ad03007212 */ /* 0x000fe400078e964a */
[C---:B------:R-:W-:Y:S01]  /*1de90*/  LOP3.LUT R3, R2.reuse, 0xffff, RZ, 0xc0, !PT ;  /* 0x0000ffff02037812 */ /* 0x040fe200078ec0ff */
[----:B------:R-:W-:Y:S01]  /*1dea0*/  HMMA.16816.F32 R68, R8, R32, R68 ;  /* 0x000000200844723c */ /* 0x000fe20000001844 */
[----:B------:R-:W-:Y:S02]  /*1deb0*/  LOP3.LUT R13, R2, 0xff, RZ, 0xc0, !PT ;  /* 0x000000ff020d7812 */ /* 0x000fe400078ec0ff */
[----:B------:R-:W-:-:S05]  /*1dec0*/  SHF.R.U32.HI R12, RZ, 0x18, R2 ;  /* 0x00000018ff0c7819 */ /* 0x000fca0000011602 */
[----:B------:R-:W-:Y:S01]  /*1ded0*/  HMMA.16816.F32 R76, R8, R34, R52 ;  /* 0x00000022084c723c */ /* 0x000fe20000001834 */
[----:B------:R-:W-:Y:S01]  /*1dee0*/  LOP3.LUT R16, R73, R239, R204, 0x96, !PT ;  /* 0x000000ef49107212 */ /* 0x000fe200078e96cc */
[----:B------:R-:W-:Y:S05]  /*1def0*/  LDSM.16.MT88.4 R32, [R238+0x5800] ;  /* 0x00580000ee20783b */ /* 0x000fea0000004200 */
[----:B------:R-:W-:Y:S02]  /*1df00*/  SHF.R.U32.HI R9, RZ, 0x8, R3 ;  /* 0x00000008ff097819 */ /* 0x000fe40000011603 */
[----:B------:R-:W-:Y:S02]  /*1df10*/  SHF.R.U32.HI R8, RZ, 0x10, R2 ;  /* 0x00000010ff087819 */ /* 0x000fe40000011602 */
[----:B------:R-:W-:-:S02]  /*1df20*/  SHF.R.U32.HI R3, RZ, 0x10, R0 ;  /* 0x00000010ff037819 */ /* 0x000fc40000011600 */
[C---:B------:R-:W-:Y:S02]  /*1df30*/  LOP3.LUT R2, R0.reuse, 0xffff, RZ, 0xc0, !PT ;  /* 0x0000ffff00027812 */ /* 0x040fe400078ec0ff */
[----:B------:R-:W-:Y:S02]  /*1df40*/  LOP3.LUT R11, R0, 0xff, RZ, 0xc0, !PT ;  /* 0x000000ff000b7812 */ /* 0x000fe400078ec0ff */
[----:B------:R-:W-:Y:S02]  /*1df50*/  SHF.R.U32.HI R10, RZ, 0x18, R0 ;  /* 0x00000018ff0a7819 */ /* 0x000fe40000011600 */
[----:B------:R-:W-:Y:S02]  /*1df60*/  LOP3.LUT R8, R8, 0xff, RZ, 0xc0, !PT ;  /* 0x000000ff08087812 */ /* 0x000fe400078ec0ff */
[----:B------:R-:W-:Y:S02]  /*1df70*/  LOP3.LUT R0, R3, 0xff, RZ, 0xc0, !PT ;  /* 0x000000ff03007812 */ /* 0x000fe400078ec0ff */
[----:B------:R-:W-:-:S02]  /*1df80*/  SHF.R.U32.HI R2, RZ, 0x8, R2 ;  /* 0x00000008ff027819 */ /* 0x000fc40000011602 */
[----:B------:R-:W-:Y:S02]  /*1df90*/  PRMT R3, R13, 0x5410, R9 ;  /* 0x000054100d037816 */ /* 0x000fe40000000009 */
[----:B------:R-:W-:Y:S02]  /*1dfa0*/  PRMT R8, R8, 0x5410, R12 ;  /* 0x0000541008087816 */ /* 0x000fe4000000000c */
[----:B------:R-:W-:Y:S02]  /*1dfb0*/  PRMT R9, R0, 0x5410, R10 ;  /* 0x0000541000097816 */ /* 0x000fe4000000000a */
[----:B------:R-:W-:Y:S01]  /*1dfc0*/  PRMT R12, R11, 0x5410, R2 ;  /* 0x000054100b0c7816 */ /* 0x000fe20000000002 */
[----:B------:R-:W-:Y:S01]  /*1dfd0*/  IMAD.WIDE.U32 R10, R16, -0x2daee0ad, RZ ;  /* 0xd2511f53100a7825 */ /* 0x000fe200078e00ff */
[--C-:B------:R-:W-:Y:S01]  /*1dfe0*/  HSET2.LE.AND R2, R3, R20.reuse, PT ;  /* 0x0000001403027233 */ /* 0x100fe20003803000 */
[----:B------:R-:W-:Y:S01]  /*1dff0*/  LOP3.LUT R17, R45, R241, R98, 0x96, !PT ;  /* 0x000000f12d117212 */ /* 0x000fe200078e9662 */
[----:B------:R-:W-:Y:S01]  /*1e000*/  HSET2.LE.AND R3, R9, R20, PT ;  /* 0x0000001409037233 */ /* 0x000fe20003803000 */
[----:B------:R-:W-:-:S02]  /*1e010*/  LOP3.LUT R5, R183, R5, RZ, 0xc0, !PT ;  /* 0x00000005b7057212 */ /* 0x000fc400078ec0ff */
[----:B------:R-:W-:Y:S02]  /*1e020*/  LOP3.LUT R9, R11, R242, R44, 0x96, !PT ;  /* 0x000000f20b097212 */ /* 0x000fe400078e962c */
[----:B------:R-:W-:Y:S01]  /*1e030*/  LOP3.LUT R6, R174, R6, RZ, 0xc0, !PT ;  /* 0x00000006ae067212 */ /* 0x000fe200078ec0ff */
[----:B------:R-:W-:Y:S01]  /*1e040*/  HSET2.LE.AND R0, R8, R20, PT ;  /* 0x0000001408007233 */ /* 0x000fe20003803000 */
[----:B------:R-:W-:Y:S02]  /*1e050*/  LOP3.LUT R14, R207, R2, RZ, 0xc0, !PT ;  /* 0x00000002cf0e7212 */ /* 0x000fe400078ec0ff */
[----:B------:R-:W-:Y:S01]  /*1e060*/  LOP3.LUT R13, R215, R3, RZ, 0xc0, !PT ;  /* 0x00000003d70d7212 */ /* 0x000fe200078ec0ff */
[----:B------:R-:W-:Y:S01]  /*1e070*/  IMAD.WIDE.U32 R2, R17, -0x326172a9, RZ ;  /* 0xcd9e8d5711027825 */ /* 0x000fe200078e00ff */
[----:B------:R-:W-:Y:S02]  /*1e080*/  LOP3.LUT R19, R205, R240, R210, 0x96, !PT ;  /* 0x000000f0cd137212 */ /* 0x000fe400078e96d2 */
[----:B------:R-:W-:Y:S01]  /*1e090*/  LOP3.LUT R22, R133, R239, R204, 0x96, !PT ;  /* 0x000000ef85167212 */ /* 0x000fe200078e96cc */
[----:B------:R-:W-:Y:S01]  /*1e0a0*/  IMAD.WIDE.U32 R16, R9, -0x326172a9, RZ ;  /* 0xcd9e8d5709107825 */ /* 0x000fe200078e00ff */
[----:B------:R-:W-:Y:S01]  /*1e0b0*/  HMMA.16816.F32 R48, R4, R28, R48 ;  /* 0x0000001c0430723c */ /* 0x000fe20000001830 */
[----:B------:R-:W-:-:S02]  /*1e0c0*/  LOP3.LUT R15, R223, R0, RZ, 0xc0, !PT ;  /* 0x00000000df0f7212 */ /* 0x000fc400078ec0ff */
[----:B------:R-:W-:Y:S01]  /*1e0d0*/  IMAD.WIDE.U32 R22, R22, -0x2daee0ad, RZ ;  /* 0xd2511f5316167825 */ /* 0x000fe200078e00ff */
[----:B------:R-:W-:Y:S02]  /*1e0e0*/  LOP3.LUT R3, R3, R233, R72, 0x96, !PT ;  /* 0x000000e903037212 */ /* 0x000fe400078e9648 */
[----:B------:R-:W-:Y:S02]  /*1e0f0*/  LOP3.LUT R0, R17, R249, R2, 0x96, !PT ;  /* 0x000000f911007212 */ /* 0x000fe400078e9602 */
[----:B------:R-:W-:Y:S01]  /*1e100*/  HMMA.16816.F32 R88, R4, R30, R60 ;  /* 0x0000001e0458723c */ /* 0x000fe2000000183c */
[----:B------:R-:W-:-:S07]  /*1e110*/  IMAD.WIDE.U32 R2, R3, -0x2daee0ad, RZ ;  /* 0xd2511f5303027825 */ /* 0x000fce00078e00ff */
[C---:B-1----:R-:W-:Y:S08]  /*1e120*/  HMMA.16816.F32 R84, R4.reuse, R36, R56 ;  /* 0x000000240454723c */ /* 0x042ff00000001838 */
[----:B------:R-:W-:Y:S07]  /*1e130*/  HMMA.16816.F32 R80, R4, R38, R40 ;  /* 0x000000260450723c */ /* 0x000fee0000001828 */
[----:B------:R-:W-:-:S04]  /*1e140*/  IMAD.WIDE.U32 R6, R19, -0x2daee0ad, RZ ;  /* 0xd2511f5313067825 */ /* 0x000fc800078e00ff */
[----:B------:R-:W-:Y:S01]  /*1e150*/  IMAD.WIDE.U32 R18, R0, -0x2daee0ad, RZ ;  /* 0xd2511f5300127825 */ /* 0x000fe200078e00ff */
[----:B------:R-:W-:Y:S02]  /*1e160*/  LOP3.LUT R4, R7, R241, R208, 0x96, !PT ;  /* 0x000000f107047212 */ /* 0x000fe400078e96d0 */
[----:B------:R-:W-:Y:S02]  /*1e170*/  LOP3.LUT R6, R23, R242, R6, 0x96, !PT ;  /* 0x000000f217067212 */ /* 0x000fe400078e9606 */
[----:B------:R-:W-:Y:S01]  /*1e180*/  LOP3.LUT R2, R19, R243, R2, 0x96, !PT ;  /* 0x000000f313027212 */ /* 0x000fe200078e9602 */
[----:B------:R-:W-:Y:S01]  /*1e190*/  IMAD.WIDE.U32 R4, R4, -0x326172a9, RZ ;  /* 0xcd9e8d5704047825 */ /* 0x000fe200078e00ff */
[----:B------:R-:W-:-:S03]  /*1e1a0*/  LOP3.LUT R0, R3, R251, R10, 0x96, !PT ;  /* 0x000000fb03007212 */ /* 0x000fc600078e960a */
[----:B------:R-:W-:Y:S01]  /*1e1b0*/  IMAD.WIDE.U32 R92, R6, -0x326172a9, RZ ;  /* 0xcd9e8d57065c7825 */ /* 0x000fe200078e00ff */
[----:B------:R-:W-:-:S03]  /*1e1c0*/  HSET2.LE.AND R8, R12, R20, PT ;  /* 0x000000140c087233 */ /* 0x000fc60003803000 */
[----:B------:R-:W-:Y:S01]  /*1e1d0*/  IMAD.WIDE.U32 R2, R2, -0x326172a9, RZ ;  /* 0xcd9e8d5702027825 */ /* 0x000fe200078e00ff */
[----:B------:R-:W-:-:S03]  /*1e1e0*/  LOP3.LUT R6, R93, R249, R4, 0x96, !PT ;  /* 0x000000f95d067212 */ /* 0x000fc600078e9604 */
[----:B------:R-:W-:Y:S01]  /*1e1f0*/  IMAD.WIDE.U32 R10, R0, -0x326172a9, RZ ;  /* 0xcd9e8d57000a7825 */ /* 0x000fe200078e00ff */
[----:B------:R-:W-:Y:S02]  /*1e200*/  LOP3.LUT R5, R5, R233, R132, 0x96, !PT ;  /* 0x000000e905057212 */ /* 0x000fe400078e9684 */
[----:B------:R-:W-:Y:S01]  /*1e210*/  LOP3.LUT R12, R218, R8, RZ, 0xc0, !PT ;  /* 0x00000008da0c7212 */ /* 0x000fe200078ec0ff */
[----:B------:R-:W-:Y:S01]  /*1e220*/  IMAD.WIDE.U32 R44, R6, -0x2daee0ad, RZ ;  /* 0xd2511f53062c7825 */ /* 0x000fe200078e00ff */
[C---:B------:R-:W-:Y:S02]  /*1e230*/  LOP3.LUT R0, R2.reuse, 0xffff, RZ, 0xc0, !PT ;  /* 0x0000ffff02007812 */ /* 0x040fe400078ec0ff */
[--C-:B------:R-:W-:Y:S02]  /*1e240*/  SHF.R.U32.HI R6, RZ, 0x10, R2.reuse ;  /* 0x00000010ff067819 */ /* 0x100fe40000011602 */
[----:B------:R-:W-:Y:S02]  /*1e250*/  LOP3.LUT R7, R2, 0xff, RZ, 0xc0, !PT ;  /* 0x000000ff02077812 */ /* 0x000fe400078ec0ff */
[----:B------:R-:W-:-:S02]  /*1e260*/  SHF.R.U32.HI R8, RZ, 0x18, R2 ;  /* 0x00000018ff087819 */ /* 0x000fc40000011602 */
[----:B------:R-:W-:Y:S01]  /*1e270*/  LOP3.LUT R2, R3, R177, R10, 0x96, !PT ;  /* 0x000000b103027212 */ /* 0x000fe200078e960a */
[----:B------:R-:W-:Y:S01]  /*1e280*/  IMAD.WIDE.U32 R4, R5, -0x2daee0ad, RZ ;  /* 0xd2511f5305047825 */ /* 0x000fe200078e00ff */
[----:B------:R-:W-:Y:S02]  /*1e290*/  SHF.R.U32.HI R0, RZ, 0x8, R0 ;  /* 0x00000008ff007819 */ /* 0x000fe40000011600 */
[----:B------:R-:W-:Y:S02]  /*1e2a0*/  LOP3.LUT R3, R2, 0xffff, RZ, 0xc0, !PT ;  /* 0x0000ffff02037812 */ /* 0x000fe400078ec0ff */
[----:B------:R-:W-:Y:S02]  /*1e2b0*/  LOP3.LUT R6, R6, 0xff, RZ, 0xc0, !PT ;  /* 0x000000ff06067812 */ /* 0x000fe400078ec0ff */
[----:B------:R-:W-:Y:S02]  /*1e2c0*/  LOP3.LUT R9, R45, R243, R4, 0x96, !PT ;  /* 0x000000f32d097212 */ /* 0x000fe400078e9604 */
[----:B------:R-:W-:-:S02]  /*1e2d0*/  PRMT R0, R7, 0x5410, R0 ;  /* 0x0000541007007816 */ /* 0x000fc40000000000 */
[----:B------:R-:W-:Y:S02]  /*1e2e0*/  SHF.R.U32.HI R4, RZ, 0x10, R2 ;  /* 0x00000010ff047819 */ /* 0x000fe40000011602 */
[----:B------:R-:W-:Y:S02]  /*1e2f0*/  LOP3.LUT R7, R2, 0xff, RZ, 0xc0, !PT ;  /* 0x000000ff02077812 */ /* 0x000fe400078ec0ff */
[----:B------:R-:W-:Y:S02]  /*1e300*/  SHF.R.U32.HI R3, RZ, 0x8, R3 ;  /* 0x00000008ff037819 */ /* 0x000fe40000011603 */
[----:B------:R-:W-:Y:S02]  /*1e310*/  LOP3.LUT R17, R5, R251, R22, 0x96, !PT ;  /* 0x000000fb05117212 */ /* 0x000fe400078e9616 */
[----:B------:R-:W-:Y:S02]  /*1e320*/  PRMT R5, R6, 0x5410, R8 ;  /* 0x0000541006057816 */ /* 0x000fe40000000008 */
[----:B------:R-:W-:-:S02]  /*1e330*/  SHF.R.U32.HI R6, RZ, 0x18, R2 ;  /* 0x00000018ff067819 */ /* 0x000fc40000011602 */
[----:B------:R-:W-:Y:S02]  /*1e340*/  LOP3.LUT R4, R4, 0xff, RZ, 0xc0, !PT ;  /* 0x000000ff04047812 */ /* 0x000fe400078ec0ff */
[----:B------:R-:W-:Y:S01]  /*1e350*/  PRMT R3, R7, 0x5410, R3 ;  /* 0x0000541007037816 */ /* 0x000fe20000000003 */
[--C-:B------:R-:W-:Y:S01]  /*1e360*/  HSET2.LE.AND R0, R0, R20.reuse, PT ;  /* 0x0000001400007233 */ /* 0x100fe20003803000 */
[----:B------:R-:W-:Y:S01]  /*1e370*/  PRMT R4, R4, 0x5410, R6 ;  /* 0x0000541004047816 */ /* 0x000fe20000000006 */
[--C-:B------:R-:W-:Y:S01]  /*1e380*/  HSET2.LE.AND R2, R5, R20.reuse, PT ;  /* 0x0000001405027233 */ /* 0x100fe20003803000 */
[----:B------:R-:W-:Y:S01]  /*1e390*/  HMMA.16816.F32 R52, R12, R30, R24 ;  /* 0x0000001e0c34723c */ /* 0x000fe20000001818 */
[--C-:B------:R-:W-:Y:S01]  /*1e3a0*/  HSET2.LE.AND R3, R3, R20.reuse, PT ;  /* 0x0000001403037233 */ /* 0x100fe20003803000 */
[----:B------:R-:W1:Y:S01]  /*1e3b0*/  LDSM.16.MT88.4 R24, [R236+0x5800] ;  /* 0x00580000ec18783b */ /* 0x000e620000004200 */
[----:B------:R-:W-:Y:S01]  /*1e3c0*/  LOP3.LUT R6, R188, R0, RZ, 0xc0, !PT ;  /* 0x00000000bc067212 */ /* 0x000fe200078ec0ff */
[----:B------:R-:W-:Y:S01]  /*1e3d0*/  HSET2.LE.AND R0, R4, R20, PT ;  /* 0x0000001404007233 */ /* 0x000fe20003803000 */
[----:B------:R-:W-:Y:S01]  /*1e3e0*/  LOP3.LUT R7, R187, R2, RZ, 0xc0, !PT ;  /* 0x00000002bb077212 */ /* 0x000fe200078ec0ff */
[----:B------:R-:W-:Y:S01]  /*1e3f0*/  IMAD.WIDE.U32 R22, R17, -0x326172a9, RZ ;  /* 0xcd9e8d5711167825 */ /* 0x000fe200078e00ff */
[----:B------:R-:W-:-:S03]  /*1e400*/  LOP3.LUT R4, R192, R3, RZ, 0xc0, !PT ;  /* 0x00000003c0047212 */ /* 0x000fc600078ec0ff */
[----:B------:R-:W-:Y:S01]  /*1e410*/  IMAD.WIDE.U32 R2, R9, -0x326172a9, RZ ;  /* 0xcd9e8d5709027825 */ /* 0x000fe200078e00ff */
[----:B------:R-:W-:Y:S02]  /*1e420*/  LOP3.LUT R5, R189, R0, RZ, 0xc0, !PT ;  /* 0x00000000bd057212 */ /* 0x000fe400078ec0ff */
[----:B------:R-:W-:Y:S02]  /*1e430*/  LOP3.LUT R16, R11, R245, R16, 0x96, !PT ;  /* 0x000000f50b107212 */ /* 0x000fe400078e9610 */
[----:B------:R-:W-:Y:S02]  /*1e440*/  LOP3.LUT R0, R3, R177, R22, 0x96, !PT ;  /* 0x000000b103007212 */ /* 0x000fe400078e9616 */
[----:B------:R-:W-:Y:S02]  /*1e450*/  LOP3.LUT R11, R2, 0xffff, RZ, 0xc0, !PT ;  /* 0x0000ffff020b7812 */ /* 0x000fe400078ec0ff */
[C---:B------:R-:W-:Y:S02]  /*1e460*/  LOP3.LUT R3, R0.reuse, 0xffff, RZ, 0xc0, !PT ;  /* 0x0000ffff00037812 */ /* 0x040fe400078ec0ff */
[--C-:B------:R-:W-:Y:S01]  /*1e470*/  SHF.R.U32.HI R8, RZ, 0x10, R0.reuse ;  /* 0x00000010ff087819 */ /* 0x100fe20000011600 */
[----:B------:R-:W-:Y:S01]  /*1e480*/  HMMA.16816.F32 R56, R12, R28, R64 ;  /* 0x0000001c0c38723c */ /* 0x000fe20000001840 */
[----:B------:R-:W-:Y:S01]  /*1e490*/  LOP3.LUT R10, R0, 0xff, RZ, 0xc0, !PT ;  /* 0x000000ff000a7812 */ /* 0x000fe200078ec0ff */
[----:B------:R-:W1:Y:S01]  /*1e4a0*/  LDSM.16.MT88.4 R28, [R236+0x5c00] ;  /* 0x005c0000ec1c783b */ /* 0x000e620000004200 */
[----:B------:R-:W-:-:S02]  /*1e4b0*/  SHF.R.U32.HI R9, RZ, 0x18, R0 ;  /* 0x00000018ff097819 */ /* 0x000fc40000011600 */
[----:B------:R-:W-:Y:S02]  /*1e4c0*/  SHF.R.U32.HI R0, RZ, 0x8, R3 ;  /* 0x00000008ff007819 */ /* 0x000fe40000011603 */
[----:B------:R-:W-:Y:S01]  /*1e4d0*/  SHF.R.U32.HI R11, RZ, 0x8, R11 ;  /* 0x00000008ff0b7819 */ /* 0x000fe2000001160b */
[----:B------:R-:W-:Y:S01]  /*1e4e0*/  HMMA.16816.F32 R60, R12, R36, R68 ;  /* 0x000000240c3c723c */ /* 0x000fe20000001844 */
[----:B------:R-:W-:-:S07]  /*1e4f0*/  LOP3.LUT R3, R8, 0xff, RZ, 0xc0, !PT ;  /* 0x000000ff08037812 */ /* 0x000fce00078ec0ff */
[----:B------:R-:W-:Y:S07]  /*1e500*/  HMMA.16816.F32 R40, R12, R38, R76 ;  /* 0x000000260c28723c */ /* 0x000fee000000184c */
[----:B------:R-:W-:Y:S02]  /*1e510*/  LOP3.LUT R13, R2, 0xff, RZ, 0xc0, !PT ;  /* 0x000000ff020d7812 */ /* 0x000fe400078ec0ff */
[--C-:B------:R-:W-:Y:S02]  /*1e520*/  SHF.R.U32.HI R12, RZ, 0x10, R2.reuse ;  /* 0x00000010ff0c7819 */ /* 0x100fe40000011602 */
[----:B------:R-:W-:-:S02]  /*1e530*/  SHF.R.U32.HI R14, RZ, 0x18, R2 ;  /* 0x00000018ff0e7819 */ /* 0x000fc40000011602 */
[----:B------:R-:W-:Y:S02]  /*1e540*/  PRMT R8, R13, 0x5410, R11 ;  /* 0x000054100d087816 */ /* 0x000fe4000000000b */
[----:B------:R-:W-:Y:S02]  /*1e550*/  PRMT R2, R3, 0x5410, R9 ;  /* 0x0000541003027816 */ /* 0x000fe40000000009 */
[----:B------:R-:W-:Y:S01]  /*1e560*/  PRMT R0, R10, 0x5410, R0 ;  /* 0x000054100a007816 */ /* 0x000fe20000000000 */
[--C-:B------:R-:W-:Y:S01]  /*1e570*/  HSET2.LE.AND R3, R8, R20.reuse, PT ;  /* 0x0000001408037233 */ /* 0x100fe20003803000 */
[----:B------:R-:W-:Y:S01]  /*1e580*/  LOP3.LUT R9, R12, 0xff, RZ, 0xc0, !PT ;  /* 0x000000ff0c097812 */ /* 0x000fe200078ec0ff */
[--C-:B------:R-:W-:Y:S02]  /*1e590*/  HSET2.LE.AND R2, R2, R20.reuse, PT ;  /* 0x0000001402027233 */ /* 0x100fe40003803000 */
[----:B------:R-:W-:Y:S01]  /*1e5a0*/  HSET2.LE.AND R0, R0, R20, PT ;  /* 0x0000001400007233 */ /* 0x000fe20003803000 */
[----:B------:R-:W-:-:S02]  /*1e5b0*/  PRMT R8, R9, 0x5410, R14 ;  /* 0x0000541009087816 */ /* 0x000fc4000000000e */
[----:B------:R-:W-:Y:S02]  /*1e5c0*/  LOP3.LUT R13, R220, R2, RZ, 0xc0, !PT ;  /* 0x00000002dc0d7212 */ /* 0x000fe400078ec0ff */
[----:B------:R-:W-:Y:S01]  /*1e5d0*/  LOP3.LUT R14, R219, R3, RZ, 0xc0, !PT ;  /* 0x00000003db0e7212 */ /* 0x000fe200078ec0ff */
[----:B------:R-:W-:Y:S01]  /*1e5e0*/  IMAD.WIDE.U32 R2, R16, -0x2daee0ad, RZ ;  /* 0xd2511f5310027825 */ /* 0x000fe200078e00ff */
[----:B------:R-:W-:Y:S01]  /*1e5f0*/  LOP3.LUT R12, R231, R0, RZ, 0xc0, !PT ;  /* 0x00000000e70c7212 */ /* 0x000fe200078ec0ff */
[----:B-1----:R-:W-:Y:S01]  /*1e600*/  HMMA.16816.F32 R48, R4, R24, R48 ;  /* 0x000000180430723c */ /* 0x002fe20000001830 */
[----:B------:R-:W-:Y:S02]  /*1e610*/  HSET2.LE.AND R8, R8, R20, PT ;  /* 0x0000001408087233 */ /* 0x000fe40003803000 */
[----:B------:R-:W-:Y:S02]  /*1e620*/  LOP3.LUT R0, R3, R173, R18, 0x96, !PT ;  /* 0x000000ad03007212 */ /* 0x000fe400078e9612 */
[----:B------:R-:W-:-:S02]  /*1e630*/  LOP3.LUT R3, R2, 0xffff, RZ, 0xc0, !PT ;  /* 0x0000ffff02037812 */ /* 0x000fc400078ec0ff */
[----:B------:R-:W-:Y:S01]  /*1e640*/  LOP3.LUT R10, R2, 0xff, RZ, 0xc0, !PT ;  /* 0x000000ff020a7812 */ /* 0x000fe200078ec0ff */
[----:B------:R-:W-:Y:S01]  /*1e650*/  HMMA.16816.F32 R68, R4, R26, R88 ;  /* 0x0000001a0444723c */ /* 0x000fe20000001858 */
[----:B------:R-:W-:Y:S02]  /*1e660*/  SHF.R.U32.HI R9, RZ, 0x18, R2 ;  /* 0x00000018ff097819 */ /* 0x000fe40000011602 */
[----:B------:R-:W-:-:S05]  /*1e670*/  LOP3.LUT R15, R200, R8, RZ, 0xc0, !PT ;  /* 0x00000008c80f7212 */ /* 0x000fca00078ec0ff */
[----:B------:R-:W-:Y:S01]  /*1e680*/  HMMA.16816.F32 R72, R4, R32, R84 ;  /* 0x000000200448723c */ /* 0x000fe20000001854 */
[----:B------:R-:W-:-:S07]  /*1e690*/  LOP3.LUT R8, R0, 0xff, RZ, 0xc0, !PT ;  /* 0x000000ff00087812 */ /* 0x000fce00078ec0ff */
[----:B------:R-:W-:Y:S07]  /*1e6a0*/  HMMA.16816.F32 R64, R4, R34, R80 ;  /* 0x000000220440723c */ /* 0x000fee0000001850 */
[----:B------:R-:W-:Y:S02]  /*1e6b0*/  SHF.R.U32.HI R4, RZ, 0x10, R2 ;  /* 0x00000010ff047819 */ /* 0x000fe40000011602 */
[----:B------:R-:W-:Y:S02]  /*1e6c0*/  LOP3.LUT R2, R0, 0xffff, RZ, 0xc0, !PT ;  /* 0x0000ffff00027812 */ /* 0x000fe400078ec0ff */
[----:B------:R-:W-:-:S02]  /*1e6d0*/  SHF.R.U32.HI R6, RZ, 0x8, R3 ;  /* 0x00000008ff067819 */ /* 0x000fc40000011603 */
[----:B------:R-:W-:Y:S02]  /*1e6e0*/  SHF.R.U32.HI R3, RZ, 0x10, R0 ;  /* 0x00000010ff037819 */ /* 0x000fe40000011600 */
[----:B------:R-:W-:Y:S02]  /*1e6f0*/  LOP3.LUT R5, R4, 0xff, RZ, 0xc0, !PT ;  /* 0x000000ff04057812 */ /* 0x000fe400078ec0ff */
[----:B------:R-:W-:Y:S02]  /*1e700*/  SHF.R.U32.HI R4, RZ, 0x8, R2 ;  /* 0x00000008ff047819 */ /* 0x000fe40000011602 */
[----:B------:R-:W-:Y:S02]  /*1e710*/  LOP3.LUT R2, R3, 0xff, RZ, 0xc0, !PT ;  /* 0x000000ff03027812 */ /* 0x000fe400078ec0ff */
[----:B------:R-:W-:Y:S02]  /*1e720*/  SHF.R.U32.HI R7, RZ, 0x18, R0 ;  /* 0x00000018ff077819 */ /* 0x000fe40000011600 */
[----:B------:R-:W-:-:S02]  /*1e730*/  PRMT R3, R10, 0x5410, R6 ;  /* 0x000054100a037816 */ /* 0x000fc40000000006 */
[----:B------:R-:W-:Y:S02]  /*1e740*/  PRMT R4, R8, 0x5410, R4 ;  /* 0x0000541008047816 */ /* 0x000fe40000000004 */
[----:B------:R-:W-:Y:S02]  /*1e750*/  PRMT R0, R5, 0x5410, R9 ;  /* 0x0000541005007816 */ /* 0x000fe40000000009 */
[----:B------:R-:W-:Y:S01]  /*1e760*/  PRMT R5, R2, 0x5410, R7 ;  /* 0x0000541002057816 */ /* 0x000fe20000000007 */
[--C-:B------:R-:W-:Y:S02]  /*1e770*/  HSET2.LE.AND R2, R3, R20.reuse, PT ;  /* 0x0000001403027233 */ /* 0x100fe40003803000 */
[--C-:B------:R-:W-:Y:S01]  /*1e780*/  HSET2.LE.AND R3, R4, R20.reuse, PT ;  /* 0x0000001404037233 */ /* 0x100fe20003803000 */
[----:B------:R-:W-:Y:S01]  /*1e790*/  IMAD.MOV.U32 R4, RZ, RZ, R157 ;  /* 0x000000ffff047224 */ /* 0x000fe200078e009d */
[--C-:B------:R-:W-:Y:S01]  /*1e7a0*/  HSET2.LE.AND R0, R0, R20.reuse, PT ;  /* 0x0000001400007233 */ /* 0x100fe20003803000 */
[----:B------:R-:W-:Y:S04]  /*1e7b0*/  HMMA.16816.F32 R56, R12, R24, R56 ;  /* 0x000000180c38723c */ /* 0x000fe80000001838 */
[----:B------:R-:W-:Y:S01]  /*1e7c0*/  LOP3.LUT R11, R4, R0, RZ, 0xc0, !PT ;  /* 0x00000000040b7212 */ /* 0x000fe200078ec0ff */
[----:B------:R-:W-:-:S03]  /*1e7d0*/  HSET2.LE.AND R0, R5, R20, PT ;  /* 0x0000001405007233 */ /* 0x000fc60003803000 */
[----:B------:R-:W-:Y:S01]  /*1e7e0*/  HMMA.16816.F32 R52, R12, R26, R52 ;  /* 0x0000001a0c34723c */ /* 0x000fe20000001834 */
[----:B------:R-:W1:Y:S01]  /*1e7f0*/  LDSM.16.MT88.4 R24, [R238+0x5c00] ;  /* 0x005c0000ee18783b */ /* 0x000e620000004200 */
[----:B------:R-:W-:Y:S02]  /*1e800*/  LOP3.LUT R10, R193, R2, RZ, 0xc0, !PT ;  /* 0x00000002c10a7212 */ /* 0x000fe400078ec0ff */
[----:B------:R-:W-:Y:S02]  /*1e810*/  LOP3.LUT R8, R196, R3, RZ, 0xc0, !PT ;  /* 0x00000003c4087212 */ /* 0x000fe400078ec0ff */
[----:B------:R-:W-:Y:S02]  /*1e820*/  LOP3.LUT R9, R195, R0, RZ, 0xc0, !PT ;  /* 0x00000000c3097212 */ /* 0x000fe400078ec0ff */
[----:B------:R-:W-:-:S05]  /*1e830*/  LOP3.LUT R16, R23, R245, R92, 0x96, !PT ;  /* 0x000000f517107212 */ /* 0x000fca00078e965c */
[----:B------:R-:W-:Y:S02]  /*1e840*/  IMAD.WIDE.U32 R2, R16, -0x2daee0ad, RZ ;  /* 0xd2511f5310027825 */ /* 0x000fe400078e00ff */
[----:B------:R-:W-:Y:S03]  /*1e850*/  HMMA.16816.F32 R16, R8, R28, R48 ;  /* 0x0000001c0810723c */ /* 0x000fe60000001830 */
[----:B------:R-:W-:Y:S02]  /*1e860*/  LOP3.LUT R0, R3, R173, R44, 0x96, !PT ;  /* 0x000000ad03007212 */ /* 0x000fe400078e962c */
[----:B------:R-:W-:Y:S02]  /*1e870*/  LOP3.LUT R4, R2, 0xffff, RZ, 0xc0, !PT ;  /* 0x0000ffff02047812 */ /* 0x000fe400078ec0ff */
[----:B------:R-:W-:Y:S01]  /*1e880*/  LOP3.LUT R3, R0, 0xffff, RZ, 0xc0, !PT ;  /* 0x0000ffff00037812 */ /* 0x000fe200078ec0ff */
[----:B------:R-:W-:Y:S01]  /*1e890*/  HMMA.16816.F32 R36, R12, R32, R60 ;  /* 0x000000200c24723c */ /* 0x000fe2000000183c */
[----:B------:R-:W-:-:S02]  /*1e8a0*/  SHF.R.U32.HI R5, RZ, 0x10, R0 ;  /* 0x00000010ff057819 */ /* 0x000fc40000011600 */
[----:B------:R-:W-:Y:S02]  /*1e8b0*/  SHF.R.U32.HI R6, RZ, 0x18, R0 ;  /* 0x00000018ff067819 */ /* 0x000fe40000011600 */
[----:B------:R-:W-:-:S03]  /*1e8c0*/  SHF.R.U32.HI R4, RZ, 0x8, R4 ;  /* 0x00000008ff047819 */ /* 0x000fc60000011604 */
[----:B------:R-:W-:Y:S01]  /*1e8d0*/  HMMA.16816.F32 R32, R12, R34, R40 ;  /* 0x000000220c20723c */ /* 0x000fe20000001828 */
[----:B------:R-:W-:-:S06]  /*1e8e0*/  SHF.R.U32.HI R7, RZ, 0x10, R2 ;  /* 0x00000010ff077819 */ /* 0x000fcc0000011602 */
[----:B------:R-:W-:Y:S01]  /*1e8f0*/  LOP3.LUT R12, R0, 0xff, RZ, 0xc0, !PT ;  /* 0x000000ff000c7812 */ /* 0x000fe200078ec0ff */
[----:B------:R-:W-:Y:S01]  /*1e900*/  STL.64 [R1+0x90], R16 ;  /* 0x0000901001007387 */ /* 0x000fe20000100a00 */
[----:B------:R-:W-:Y:S02]  /*1e910*/  LOP3.LUT R13, R2, 0xff, RZ, 0xc0, !PT ;  /* 0x000000ff020d7812 */ /* 0x000fe400078ec0ff */
[----:B------:R-:W-:Y:S01]  /*1e920*/  SHF.R.U32.HI R0, RZ, 0x8, R3 ;  /* 0x00000008ff007819 */ /* 0x000fe20000011603 */
[----:B------:R2:W-:Y:S01]  /*1e930*/  STL.64 [R1+0x98], R18 ;  /* 0x0000981201007387 */ /* 0x0005e20000100a00 */
[----:B------:R-:W-:Y:S02]  /*1e940*/  PRMT R4, R13, 0x5410, R4 ;  /* 0x000054100d047816 */ /* 0x000fe40000000004 */
[----:B------:R-:W-:Y:S02]  /*1e950*/  PRMT R0, R12, 0x5410, R0 ;  /* 0x000054100c007816 */ /* 0x000fe40000000000 */
[----:B-1----:R-:W-:Y:S01]  /*1e960*/  HMMA.16816.F32 R12, R8, R24, R72 ;  /* 0x00000018080c723c */ /* 0x002fe20000001848 */
[----:B------:R-:W-:-:S02]  /*1e970*/  LOP3.LUT R3, R5, 0xff, RZ, 0xc0, !PT ;  /* 0x000000ff05037812 */ /* 0x000fc400078ec0ff */
[----:B------:R-:W-:Y:S02]  /*1e980*/  SHF.R.U32.HI R5, RZ, 0x18, R2 ;  /* 0x00000018ff057819 */ /* 0x000fe40000011602 */
[----:B------:R-:W-:Y:S02]  /*1e990*/  LOP3.LUT R7, R7, 0xff, RZ, 0xc0, !PT ;  /* 0x000000ff07077812 */ /* 0x000fe400078ec0ff */
[----:B------:R-:W-:Y:S02]  /*1e9a0*/  PRMT R2, R3, 0x5410, R6 ;  /* 0x0000541003027816 */ /* 0x000fe40000000006 */
[----:B------:R-:W-:Y:S01]  /*1e9b0*/  PRMT R7, R7, 0x5410, R5 ;  /* 0x0000541007077816 */ /* 0x000fe20000000005 */
[C---:B--2---:R-:W-:Y:S08]  /*1e9c0*/  HMMA.16816.F32 R16, R8.reuse, R30, R68 ;  /* 0x0000001e0810723c */ /* 0x044ff00000001844 */
[----:B------:R-:W-:Y:S01]  /*1e9d0*/  HMMA.16816.F32 R8, R8, R26, R64 ;  /* 0x0000001a0808723c */ /* 0x000fe20000001840 */
[----:B------:R-:W-:-:S02]  /*1e9e0*/  HSET2.LE.AND R0, R0, R20, PT ;  /* 0x0000001400007233 */ /* 0x000fc40003803000 */
[--C-:B------:R-:W-:Y:S02]  /*1e9f0*/  HSET2.LE.AND R2, R2, R20.reuse, PT ;  /* 0x0000001402027233 */ /* 0x100fe40003803000 */
[--C-:B------:R-:W-:Y:S02]  /*1ea00*/  HSET2.LE.AND R3, R4, R20.reuse, PT ;  /* 0x0000001404037233 */ /* 0x100fe40003803000 */
[----:B------:R-:W-:Y:S01]  /*1ea10*/  HSET2.LE.AND R7, R7, R20, PT ;  /* 0x0000001407077233 */ /* 0x000fe20003803000 */
[----:B------:R-:W-:Y:S02]  /*1ea20*/  LOP3.LUT R4, R230, R0, RZ, 0xc0, !PT ;  /* 0x00000000e6047212 */ /* 0x000fe400078ec0ff */
[----:B------:R-:W-:Y:S02]  /*1ea30*/  LOP3.LUT R5, R202, R2, RZ, 0xc0, !PT ;  /* 0x00000002ca057212 */ /* 0x000fe400078ec0ff */
        /* <DEDUP_REMOVED lines=8> */
[C---:B-1----:R-:W-:Y:S08]  /*1eac0*/  HMMA.16816.F32 R16, R4.reuse, R28, R56 ;  /* 0x0000001c0410723c */ /* 0x042ff00000001838 */
[C---:B--2---:R-:W-:Y:S08]  /*1ead0*/  HMMA.16816.F32 R12, R4.reuse, R30, R52 ;  /* 0x0000001e040c723c */ /* 0x044ff00000001834 */
[C---:B---3--:R-:W-:Y:S08]  /*1eae0*/  HMMA.16816.F32 R8, R4.reuse, R24, R36 ;  /* 0x000000180408723c */ /* 0x048ff00000001824 */
[----:B------:R-:W-:Y:S01]  /*1eaf0*/  HMMA.16816.F32 R4, R4, R26, R32 ;  /* 0x0000001a0404723c */ /* 0x000fe20000001820 */
[----:B------:R-:W1:Y:S04]  /*1eb00*/  S2R R190, SR_TID.X ;  /* 0x0000000000be7919 */ /* 0x000e680000002100 */
[----:B------:R-:W-:Y:S04]  /*1eb10*/  STL.64 [R1+0x40], R16 ;  /* 0x0000401001007387 */ /* 0x000fe80000100a00 */
[----:B------:R-:W-:Y:S04]  /*1eb20*/  STL.64 [R1+0x48], R18 ;  /* 0x0000481201007387 */ /* 0x000fe80000100a00 */
[----:B------:R2:W-:Y:S04]  /*1eb30*/  STL.64 [R1+0x30], R12 ;  /* 0x0000300c01007387 */ /* 0x0005e80000100a00 */
[----:B------:R3:W-:Y:S04]  /*1eb40*/  STL.64 [R1+0x38], R14 ;  /* 0x0000380e01007387 */ /* 0x0007e80000100a00 */
[----:B------:R3:W-:Y:S04]  /*1eb50*/  STL.64 [R1+0x10], R8 ;  /* 0x0000100801007387 */ /* 0x0007e80000100a00 */
[----:B------:R3:W-:Y:S04]  /*1eb60*/  STL.64 [R1+0x18], R10 ;  /* 0x0000180a01007387 */ /* 0x0007e80000100a00 */
[----:B------:R3:W-:Y:S04]  /*1eb70*/  STL.64 [R1], R4 ;  /* 0x0000000401007387 */ /* 0x0007e80000100a00 */
[----:B------:R3:W-:Y:S01]  /*1eb80*/  STL.64 [R1+0x8], R6 ;  /* 0x0000080601007387 */ /* 0x0007e20000100a00 */
[----:B-1----:R-:W-:Y:S01]  /*1eb90*/  IMAD.SHL.U32 R190, R190, 0x2, RZ ;  /* 0x00000002bebe7824 */ /* 0x002fe200078e00ff */
[----:B------:R-:W-:Y:S01]  /*1eba0*/  IADD3 R193, P0, R46, -0x200, RZ ;  /* 0xfffffe002ec17810 */ /* 0x000fe20007f1e0ff */
[----:B------:R-:W-:-:S02]  /*1ebb0*/  IMAD.MOV.U32 R134, RZ, RZ, R186 ;  /* 0x000000ffff867224 */ /* 0x000fc400078e00ba */
[----:B----4-:R-:W-:Y:S02]  /*1ebc0*/  IMAD.MOV.U32 R135, RZ, RZ, R198 ;  /* 0x000000ffff877224 */ /* 0x010fe400078e00c6 */
[--C-:B--2---:R-:W-:Y:S01]  /*1ebd0*/  IMAD.MOV.U32 R13, RZ, RZ, R185.reuse ;  /* 0x000000ffff0d7224 */ /* 0x104fe200078e00b9 */
[----:B------:R-:W-:Y:S01]  /*1ebe0*/  LOP3.LUT R190, R190, 0x6, RZ, 0xc0, !PT ;  /* 0x00000006bebe7812 */ /* 0x000fe200078ec0ff */
[----:B------:R-:W-:Y:S01]  /*1ebf0*/  IMAD.MOV.U32 R12, RZ, RZ, R206 ;  /* 0x000000ffff0c7224 */ /* 0x000fe200078e00ce */
[----:B------:R-:W-:Y:S01]  /*1ec00*/  IADD3.X R192, R47, -0x1, RZ, P0, !PT ;  /* 0xffffffff2fc07810 */ /* 0x000fe200007fe4ff */
[----:B------:R-:W-:Y:S01]  /*1ec10*/  @P6 IMAD.MOV.U32 R13, RZ, RZ, R185 ;  /* 0x000000ffff0d6224 */ /* 0x000fe200078e00b9 */
[----:B------:R-:W-:Y:S01]  /*1ec20*/  @P6 IADD3 R185, R234, -0x3, RZ ;  /* 0xfffffffdeab96810 */ /* 0x000fe20007ffe0ff */
[----:B------:R-:W-:Y:S02]  /*1ec30*/  @P6 IMAD.MOV.U32 R134, RZ, RZ, R186 ;  /* 0x000000ffff866224 */ /* 0x000fe400078e00ba */
[----:B------:R-:W-:-:S02]  /*1ec40*/  @P6 IMAD.MOV.U32 R135, RZ, RZ, R198 ;  /* 0x000000ffff876224 */ /* 0x000fc400078e00c6 */
[----:B------:R-:W-:Y:S02]  /*1ec50*/  @P6 IMAD.MOV.U32 R12, RZ, RZ, R206 ;  /* 0x000000ffff0c6224 */ /* 0x000fe400078e00ce */
[----:B------:R-:W-:Y:S02]  /*1ec60*/  FADD.FTZ R183, R203, R197 ;  /* 0x000000c5cbb77221 */ /* 0x000fe40000010000 */
[----:B------:R-:W-:Y:S01]  /*1ec70*/  IMAD.MOV.U32 R0, RZ, RZ, R235 ;  /* 0x000000ffff007224 */ /* 0x000fe200078e00eb */
[----:B------:R-:W-:Y:S05]  /*1ec80*/  @P6 BRA `(.L_x_511) ;  /* 0x0000001000006947 */ /* 0x000fea0003800000 */
.L_x_506:
[----:B------:R-:W-:Y:S02]  /*1ec90*/  IADD3 R185, R0, -0x1, RZ ;  /* 0xffffffff00b97810 */ /* 0x000fe40007ffe0ff */
.L_x_511:
[----:B------:R-:W-:Y:S05]  /*1eca0*/  BSYNC B2 ;  /* 0x0000000000027941 */ /* 0x000fea0003800000 */
.L_x_505:
[----:B------:R-:W-:-:S13]  /*1ecb0*/  ISETP.GE.AND P0, PT, R185, RZ, PT ;  /* 0x000000ffb900720c */ /* 0x000fda0003f06270 */
[----:B------:R-:W-:Y:S05]  /*1ecc0*/  @!P0 BRA `(.L_x_512) ;  /* 0x0000c63000008947 */ /* 0x000fea0003800000 */
[----:B-1-3--:R-:W2:Y:S04]  /*1ecd0*/  LDL R4, [R1+0x2d4] ;  /* 0x0002d40001047983 */ /* 0x00aea80000100800 */
[----:B------:R-:W3:Y:S04]  /*1ece0*/  LDL.LU R6, [R1+0x1b0] ;  /* 0x0001b00001067983 */ /* 0x000ee80000300800 */
[----:B------:R-:W4:Y:S01]  /*1ecf0*/  LDL.LU R5, [R1+0x21c] ;  /* 0x00021c0001057983 */ /* 0x000f220000300800 */
[----:B------:R-:W-:Y:S01]  /*1ed00*/  IMAD.MOV.U32 R187, RZ, RZ, R134 ;  /* 0x000000ffffbb7224 */ /* 0x000fe200078e0086 */
[----:B-----5:R-:W-:Y:S01]  /*1ed10*/  MOV R186, R135 ;  /* 0x0000008700ba7202 */ /* 0x020fe20000000f00 */
[----:B------:R-:W-:-:S02]  /*1ed20*/  IMAD.MOV.U32 R189, RZ, RZ, R12 ;  /* 0x000000ffffbd7224 */ /* 0x000fc400078e000c */
[----:B------:R-:W-:Y:S01]  /*1ed30*/  IMAD.MOV.U32 R188, RZ, RZ, R13 ;  /* 0x000000ffffbc7224 */ /* 0x000fe200078e000d */
[----:B--2---:R-:W-:Y:S01]  /*1ed40*/  SHF.R.S32.HI R0, RZ, 0x1f, R4 ;  /* 0x0000001fff007819 */ /* 0x004fe20000011404 */
[----:B------:R-:W-:Y:S01]  /*1ed50*/  IMAD.WIDE.U32 R2, R4, 0x70, RZ ;  /* 0x0000007004027825 */ /* 0x000fe200078e00ff */
[----:B---3--:R-:W-:-:S03]  /*1ed60*/  SHF.R.S32.HI R2, RZ, 0x1f, R6 ;  /* 0x0000001fff027819 */ /* 0x008fc60000011406 */
[----:B------:R-:W-:Y:S02]  /*1ed70*/  IMAD R0, R0, 0x70, RZ ;  /* 0x0000007000007824 */ /* 0x000fe400078e02ff */
[----:B------:R-:W-:Y:S02]  /*1ed80*/  IMAD R4, R4, 0x38, R6 ;  /* 0x0000003804047824 */ /* 0x000fe400078e0206 */
[----:B------:R-:W-:Y:S01]  /*1ed90*/  IMAD.IADD R0, R3, 0x1, R0 ;  /* 0x0000000103007824 */ /* 0x000fe200078e0200 */
[----:B----4-:R-:W-:-:S04]  /*1eda0*/  SHF.R.S32.HI R3, RZ, 0x1f, R5 ;  /* 0x0000001fff037819 */ /* 0x010fc80000011405 */
[----:B------:R1:W-:Y:S02]  /*1edb0*/  STL [R1+0x2c0], R0 ;  /* 0x0002c00001007387 */ /* 0x0003e40000100800 */
[----:B-1----:R-:W-:Y:S02]  /*1edc0*/  IADD3 R0, R4, 0x1, RZ ;  /* 0x0000000104007810 */ /* 0x002fe40007ffe0ff */
[C---:B------:R-:W-:Y:S02]  /*1edd0*/  SHF.L.U64.HI R4, R6.reuse, 0x1, R2 ;  /* 0x0000000106047819 */ /* 0x040fe40000010202 */
[----:B------:R-:W-:Y:S02]  /*1ede0*/  SHF.R.S32.HI R2, RZ, 0x1f, R0 ;  /* 0x0000001fff027819 */ /* 0x000fe40000011400 */
[----:B------:R-:W-:Y:S01]  /*1edf0*/  SHF.L.U32 R6, R6, 0x1, RZ ;  /* 0x0000000106067819 */ /* 0x000fe200000006ff */
[----:B------:R1:W-:Y:S01]  /*1ee00*/  STL [R1+0x2b8], R4 ;  /* 0x0002b80401007387 */ /* 0x0003e20000100800 */
[----:B------:R-:W-:-:S02]  /*1ee10*/  SHF.L.U64.HI R2, R0, 0x1, R2 ;  /* 0x0000000100027819 */ /* 0x000fc40000010202 */
[----:B------:R-:W-:Y:S01]  /*1ee20*/  SHF.L.U32 R0, R0, 0x1, RZ ;  /* 0x0000000100007819 */ /* 0x000fe200000006ff */
[----:B------:R2:W-:Y:S01]  /*1ee30*/  STL [R1+0x2bc], R6 ;  /* 0x0002bc0601007387 */ /* 0x0005e20000100800 */
[C---:B-1----:R-:W-:Y:S01]  /*1ee40*/  SHF.L.U64.HI R4, R5.reuse, 0x1, R3 ;  /* 0x0000000105047819 */ /* 0x042fe20000010203 */
[----:B------:R-:W-:-:S04]  /*1ee50*/  IMAD.SHL.U32 R3, R5, 0x2, RZ ;  /* 0x0000000205037824 */ /* 0x000fc800078e00ff */
[----:B------:R2:W-:Y:S04]  /*1ee60*/  STL [R1+0x2b0], R4 ;  /* 0x0002b00401007387 */ /* 0x0005e80000100800 */
[----:B------:R2:W-:Y:S04]  /*1ee70*/  STL [R1+0x2b4], R3 ;  /* 0x0002b40301007387 */ /* 0x0005e80000100800 */
[----:B------:R2:W-:Y:S04]  /*1ee80*/  STL [R1+0x2a8], R0 ;  /* 0x0002a80001007387 */ /* 0x0005e80000100800 */
[----:B------:R2:W-:Y:S02]  /*1ee90*/  STL [R1+0x2ac], R2 ;  /* 0x0002ac0201007387 */ /* 0x0005e40000100800 */
.L_x_515:
[----:B--2---:R-:W2:Y:S01]  /*1eea0*/  LDL R4, [R1+0x2a0] ;  /* 0x0002a00001047983 */ /* 0x004ea20000100800 */
[----:B------:R-:W-:Y:S04]  /*1eeb0*/  DEPBAR.LE SB0, 0x0 ;  /* 0x000080000000791a */ /* 0x000fe80000000000 */
[----:B------:R-:W-:Y:S01]  /*1eec0*/  WARPSYNC 0xffffffff ;  /* 0xffffffff00007948 */ /* 0x000fe20003800000 */
[----:B------:R-:W3:Y:S01]  /*1eed0*/  LDL.64 R14, [R1+0x28] ;  /* 0x00002800010e7983 */ /* 0x000ee20000100a00 */
[----:B------:R-:W-:Y:S01]  /*1eee0*/  ULDC.64 UR4, c[0x0][0x118] ;  /* 0x0000460000047ab9 */ /* 0x000fe20000000a00 */
[----:B------:R-:W-:Y:S01]  /*1eef0*/  SHF.R.S32.HI R7, RZ, 0x1f, R185 ;  /* 0x0000001fff077819 */ /* 0x000fe200000114b9 */
[----:B------:R-:W-:Y:S03]  /*1ef00*/  BSSY B0, `(.L_x_513) ;  /* 0x00000cc000007945 */ /* 0x000fe60003800000 */
[----:B------:R-:W2:Y:S06]  /*1ef10*/  LDL R0, [R1+0x2cc] ;  /* 0x0002cc0001007983 */ /* 0x000eac0000100800 */
[----:B------:R-:W4:Y:S06]  /*1ef20*/  LDL.64 R10, [R1+0x2e0] ;  /* 0x0002e000010a7983 */ /* 0x000f2c0000100a00 */
[----:B------:R-:W4:Y:S06]  /*1ef30*/  LDL.64 R2, [R1+0x2e8] ;  /* 0x0002e80001027983 */ /* 0x000f2c0000100a00 */
[----:B-----5:R-:W5:Y:S06]  /*1ef40*/  LDL.64 R16, [R1+0x58] ;  /* 0x0000580001107983 */ /* 0x020f6c0000100a00 */
[----:B------:R-:W-:Y:S01]  /*1ef50*/  BAR.SYNC.DEFER_BLOCKING 0x0 ;  /* 0x0000000000007b1d */ /* 0x000fe20000010000 */
[--C-:B---3--:R-:W-:Y:S01]  /*1ef60*/  SHF.L.U64.HI R9, R14, 0x6, R15.reuse ;  /* 0x000000060e097819 */ /* 0x108fe2000001020f */
[----:B------:R-:W-:Y:S01]  /*1ef70*/  IMAD R8, R15, 0x60, RZ ;  /* 0x000000600f087824 */ /* 0x000fe200078e02ff */
[----:B--2---:R-:W-:Y:S01]  /*1ef80*/  ISETP.GE.AND P0, PT, R0, R4, PT ;  /* 0x000000040000720c */ /* 0x004fe20003f06270 */
[C---:B------:R-:W-:Y:S01]  /*1ef90*/  IMAD.SHL.U32 R0, R14.reuse, 0x80, RZ ;  /* 0x000000800e007824 */ /* 0x040fe200078e00ff */
[----:B------:R-:W-:Y:S05]  /*1efa0*/  SHF.L.U64.HI R4, R14, 0x7, R15 ;  /* 0x000000070e047819 */ /* 0x000fea000001020f */
[----:B------:R-:W-:Y:S02]  /*1efb0*/  IMAD R6, R4, R185, RZ ;  /* 0x000000b904067224 */ /* 0x000fe400078e02ff */
[----:B------:R-:W-:Y:S04]  /*1efc0*/  IMAD.WIDE.U32 R4, R14, 0x60, RZ ;  /* 0x000000600e047825 */ /* 0x000fe800078e00ff */
[----:B------:R-:W-:Y:S01]  /*1efd0*/  @P0 STS [R194+0x4000], RZ ;  /* 0x004000ffc2000388 */ /* 0x000fe20000000800 */
[-C--:B------:R-:W-:Y:S02]  /*1efe0*/  IMAD R6, R7, R0.reuse, R6 ;  /* 0x0000000007067224 */ /* 0x080fe400078e0206 */
[----:B----4-:R-:W-:Y:S02]  /*1eff0*/  IMAD.MOV.U32 R3, RZ, RZ, R11 ;  /* 0x000000ffff037224 */ /* 0x010fe400078e000b */
[----:B------:R-:W-:Y:S01]  /*1f000*/  IMAD.IADD R11, R8, 0x1, R5 ;  /* 0x00000001080b7824 */ /* 0x000fe200078e0205 */
[----:B------:R-:W-:Y:S01]  /*1f010*/  @P0 STS [R194+0x4004], RZ ;  /* 0x004004ffc2000388 */ /* 0x000fe20000000800 */
[----:B------:R-:W-:Y:S04]  /*1f020*/  IMAD.WIDE.U32 R2, R185, R0, R2 ;  /* 0x00000000b9027225 */ /* 0x000fe800078e0002 */
[----:B------:R-:W-:Y:S01]  /*1f030*/  IMAD.SHL.U32 R0, R14, 0x40, RZ ;  /* 0x000000400e007824 */ /* 0x000fe200078e00ff */
[----:B------:R-:W-:Y:S01]  /*1f040*/  @P0 STS.64 [R194+0x4008], RZ ;  /* 0x004008ffc2000388 */ /* 0x000fe20000000a00 */
[----:B------:R-:W-:Y:S02]  /*1f050*/  @!P0 IADD3 R12, P2, R4, R2, RZ ;  /* 0x00000002040c8210 */ /* 0x000fe40007f5e0ff */
[----:B-----5:R-:W-:Y:S02]  /*1f060*/  @!P0 LEA R10, P6, R2, R16, 0x1 ;  /* 0x00000010020a8211 */ /* 0x020fe400078c08ff */
[-C--:B------:R-:W-:Y:S01]  /*1f070*/  @!P0 IADD3 R7, P4, R0, R2.reuse, RZ ;  /* 0x0000000200078210 */ /* 0x080fe20007f9e0ff */
[----:B------:R-:W-:Y:S01]  /*1f080*/  IMAD.IADD R0, R3, 0x1, R6 ;  /* 0x0000000103007824 */ /* 0x000fe200078e0206 */
[----:B------:R-:W-:Y:S02]  /*1f090*/  @!P0 LEA R5, P1, R14, R2, 0x5 ;  /* 0x000000020e058211 */ /* 0x000fe400078228ff */
[----:B------:R-:W-:Y:S01]  /*1f0a0*/  @!P0 LEA R6, P3, R7, R16, 0x1 ;  /* 0x0000001007068211 */ /* 0x000fe200078608ff */
[----:B------:R-:W-:Y:S01]  /*1f0b0*/  @!P0 IMAD.X R13, R0, 0x1, R11, P2 ;  /* 0x00000001000d8824 */ /* 0x000fe200010e060b */
[----:B------:R-:W-:Y:S01]  /*1f0c0*/  @!P0 LEA.HI.X R14, R14, R0, R15, 0x5, P1 ;  /* 0x000000000e0e8211 */ /* 0x000fe200008f2c0f */
[----:B------:R-:W-:Y:S01]  /*1f0d0*/  @!P0 IMAD.X R3, R0, 0x1, R9, P4 ;  /* 0x0000000100038824 */ /* 0x000fe200020e0609 */
[CC--:B------:R-:W-:Y:S02]  /*1f0e0*/  @!P0 LEA R8, P5, R5.reuse, R16.reuse, 0x1 ;  /* 0x0000001005088211 */ /* 0x0c0fe400078a08ff */
[C---:B------:R-:W-:Y:S02]  /*1f0f0*/  @!P0 LEA R4, P1, R12.reuse, R16, 0x1 ;  /* 0x000000100c048211 */ /* 0x040fe400078208ff */
[-C--:B------:R-:W-:Y:S02]  /*1f100*/  @!P0 LEA.HI.X R9, R5, R17.reuse, R14, 0x1, P5 ;  /* 0x0000001105098211 */ /* 0x080fe400028f0c0e */
[-C--:B------:R-:W-:Y:S02]  /*1f110*/  @!P0 LEA.HI.X R5, R12, R17.reuse, R13, 0x1, P1 ;  /* 0x000000110c058211 */ /* 0x080fe400008f0c0d */
[-C--:B------:R-:W-:Y:S02]  /*1f120*/  @!P0 LEA.HI.X R11, R2, R17.reuse, R0, 0x1, P6 ;  /* 0x00000011020b8211 */ /* 0x080fe400030f0c00 */
[----:B------:R-:W-:Y:S02]  /*1f130*/  @!P0 LEA.HI.X R7, R7, R17, R3, 0x1, P3 ;  /* 0x0000001107078211 */ /* 0x000fe400018f0c03 */
[----:B------:R-:W-:Y:S01]  /*1f140*/  ISETP.GE.AND P1, PT, R185, 0x1, PT ;  /* 0x00000001b900780c */ /* 0x000fe20003f26270 */
        /* <DEDUP_REMOVED lines=21> */
[----:B------:R-:W1:Y:S06]  /*1f2a0*/  LDSM.16.M88.4 R128, [R138+0x1000] ;  /* 0x001000008a80783b */ /* 0x000e6c0000000200 */
[----:B------:R-:W3:Y:S06]  /*1f2b0*/  LDSM.16.M88.4 R44, [R136+0x2400] ;  /* 0x00240000882c783b */ /* 0x000eec0000000200 */
[----:B------:R-:W4:Y:S06]  /*1f2c0*/  LDSM.16.M88.4 R76, [R136+0x2800] ;  /* 0x00280000884c783b */ /* 0x000f2c0000000200 */
[----:B------:R-:W5:Y:S06]  /*1f2d0*/  LDSM.16.M88.4 R108, [R136+0x2c00] ;  /* 0x002c0000886c783b */ /* 0x000f6c0000000200 */
[----:B------:R-:W2:Y:S06]  /*1f2e0*/  LDSM.16.M88.4 R140, [R136+0x3000] ;  /* 0x00300000888c783b */ /* 0x000eac0000000200 */
[----:B------:R-:W2:Y:S06]  /*1f2f0*/  LDSM.16.M88.4 R144, [R136+0x3400] ;  /* 0x003400008890783b */ /* 0x000eac0000000200 */
[----:B------:R-:W2:Y:S01]  /*1f300*/  LDSM.16.M88.4 R156, [R136+0x3800] ;  /* 0x00380000889c783b */ /* 0x000ea20000000200 */
[C---:B-1----:R-:W-:Y:S05]  /*1f310*/  HMMA.16816.F32 R8, R128.reuse, R28, RZ ;  /* 0x0000001c8008723c */ /* 0x042fea00000018ff */
[----:B------:R-:W1:Y:S03]  /*1f320*/  LDSM.16.M88.4 R152, [R136+0x3c00] ;  /* 0x003c00008898783b */ /* 0x000e660000000200 */
[C---:B---3--:R-:W-:Y:S03]  /*1f330*/  HMMA.16816.F32 R24, R128.reuse, R44, RZ ;  /* 0x0000002c8018723c */ /* 0x048fe600000018ff */
[----:B------:R-:W3:Y:S06]  /*1f340*/  LDSM.16.M88.4 R124, [R138] ;  /* 0x000000008a7c783b */ /* 0x000eec0000000200 */
[----:B------:R-:W-:Y:S01]  /*1f350*/  LDSM.16.M88.4 R60, [R137] ;  /* 0x00000000893c783b */ /* 0x000fe20000000200 */
[C---:B----4-:R-:W-:Y:S05]  /*1f360*/  HMMA.16816.F32 R40, R128.reuse, R76, RZ ;  /* 0x0000004c8028723c */ /* 0x050fea00000018ff */
[----:B------:R-:W4:Y:S03]  /*1f370*/  LDSM.16.M88.4 R12, [R139+0x1000] ;  /* 0x001000008b0c783b */ /* 0x000f260000000200 */
[C---:B-----5:R-:W-:Y:S03]  /*1f380*/  HMMA.16816.F32 R56, R128.reuse, R108, RZ ;  /* 0x0000006c8038723c */ /* 0x060fe600000018ff */
[----:B------:R-:W5:Y:S05]  /*1f390*/  LDSM.16.M88.4 R92, [R137+0x400] ;  /* 0x00040000895c783b */ /* 0x000f6a0000000200 */
[C---:B--2---:R-:W-:Y:S01]  /*1f3a0*/  HMMA.16816.F32 R72, R128.reuse, R140, RZ ;  /* 0x0000008c8048723c */ /* 0x044fe200000018ff */
[----:B------:R-:W2:Y:S06]  /*1f3b0*/  LDSM.16.M88.4 R148, [R137+0x800] ;  /* 0x000800008994783b */ /* 0x000eac0000000200 */
[----:B------:R-:W2:Y:S01]  /*1f3c0*/  LDSM.16.M88.4 R160, [R137+0xc00] ;  /* 0x000c000089a0783b */ /* 0x000ea20000000200 */
[C---:B------:R-:W-:Y:S05]  /*1f3d0*/  HMMA.16816.F32 R88, R128.reuse, R144, RZ ;  /* 0x000000908058723c */ /* 0x040fea00000018ff */
[----:B------:R-:W2:Y:S03]  /*1f3e0*/  LDSM.16.M88.4 R164, [R137+0x1000] ;  /* 0x0010000089a4783b */ /* 0x000ea60000000200 */
[C---:B------:R-:W-:Y:S03]  /*1f3f0*/  HMMA.16816.F32 R104, R128.reuse, R156, RZ ;  /* 0x0000009c8068723c */ /* 0x040fe600000018ff */
[----:B------:R-:W2:Y:S05]  /*1f400*/  LDSM.16.M88.4 R168, [R137+0x1400] ;  /* 0x0014000089a8783b */ /* 0x000eaa0000000200 */
[C---:B-1----:R-:W-:Y:S01]  /*1f410*/  HMMA.16816.F32 R120, R128.reuse, R152, RZ ;  /* 0x000000988078723c */ /* 0x042fe200000018ff */
[----:B------:R-:W1:Y:S06]  /*1f420*/  LDSM.16.M88.4 R172, [R137+0x1800] ;  /* 0x0018000089ac783b */ /* 0x000e6c0000000200 */
        /* <DEDUP_REMOVED lines=13> */
[----:B------:R-:W-:Y:S08]  /*1f500*/  HMMA.16816.F32 R20, R124, R44, RZ ;  /* 0x0000002c7c14723c */ /* 0x000ff000000018ff */
[C---:B----4-:R-:W-:Y:S08]  /*1f510*/  HMMA.16816.F32 R8, R12.reuse, R60, R8 ;  /* 0x0000003c0c08723c */ /* 0x050ff00000001808 */
[C---:B-----5:R-:W-:Y:S08]  /*1f520*/  HMMA.16816.F32 R24, R12.reuse, R92, R24 ;  /* 0x0000005c0c18723c */ /* 0x060ff00000001818 */
[C---:B--2---:R-:W-:Y:S08]  /*1f530*/  HMMA.16816.F32 R40, R12.reuse, R148, R40 ;  /* 0x000000940c28723c */ /* 0x044ff00000001828 */
[C---:B------:R-:W-:Y:S08]  /*1f540*/  HMMA.16816.F32 R56, R12.reuse, R160, R56 ;  /* 0x000000a00c38723c */ /* 0x040ff00000001838 */
[C---:B------:R-:W-:Y:S08]  /*1f550*/  HMMA.16816.F32 R72, R12.reuse, R164, R72 ;  /* 0x000000a40c48723c */ /* 0x040ff00000001848 */
[C---:B------:R-:W-:Y:S08]  /*1f560*/  HMMA.16816.F32 R88, R12.reuse, R168, R88 ;  /* 0x000000a80c58723c */ /* 0x040ff00000001858 */
[C---:B-1----:R-:W-:Y:S08]  /*1f570*/  HMMA.16816.F32 R104, R12.reuse, R172, R104 ;  /* 0x000000ac0c68723c */ /* 0x042ff00000001868 */
        /* <DEDUP_REMOVED lines=14> */
[C---:B------:R-:W-:Y:S07]  /*1f660*/  HMMA.16816.F32 R84, R124.reuse, R144, RZ ;  /* 0x000000907c54723c */ /* 0x040fee00000018ff */
[----:B------:R-:W-:Y:S01]  /*1f670*/  IMAD.MOV.U32 R144, RZ, RZ, R193 ;  /* 0x000000ffff907224 */ /* 0x000fe200078e00c1 */
[C---:B------:R-:W-:Y:S01]  /*1f680*/  HMMA.16816.F32 R100, R124.reuse, R156, RZ ;  /* 0x0000009c7c64723c */ /* 0x040fe200000018ff */
[----:B------:R-:W-:Y:S07]  /*1f690*/  IMAD.MOV.U32 R145, RZ, RZ, R192 ;  /* 0x000000ffff917224 */ /* 0x000fee00078e00c0 */
[----:B------:R-:W-:Y:S08]  /*1f6a0*/  HMMA.16816.F32 R116, R124, R152, RZ ;  /* 0x000000987c74723c */ /* 0x000ff000000018ff */
        /* <DEDUP_REMOVED lines=22> */
[----:B------:R-:W-:Y:S07]  /*1f810*/  @!UPT UIADD3 URZ, URZ, URZ, URZ ;  /* 0x0000003f3f3ff290 */ /* 0x000fee000fffe03f */
[----:B------:R-:W-:-:S11]  /*1f820*/  @!P1 BRA `(.L_x_514) ;  /* 0x0000039000009947 */ /* 0x000fd60003800000 */
[----:B------:R-:W2:Y:S01]  /*1f830*/  LDL.64 R198, [R1+0x20] ;  /* 0x0000200001c67983 */ /* 0x000ea20000100a00 */
[----:B------:R-:W-:Y:S01]  /*1f840*/  ULDC.64 UR4, c[0x0][0x118] ;  /* 0x0000460000047ab9 */ /* 0x000fe20000000a00 */
[----:B------:R-:W-:Y:S02]  /*1f850*/  IADD3 R132, R185, -0x1, RZ ;  /* 0xffffffffb9847810 */ /* 0x000fe40007ffe0ff */
[----:B------:R-:W3:Y:S02]  /*1f860*/  LDL.64 R202, [R1+0x2d8] ;  /* 0x0002d80001ca7983 */ /* 0x000ee40000100a00 */
[----:B------:R-:W-:Y:S02]  /*1f870*/  SHF.R.S32.HI R134, RZ, 0x1f, R132 ;  /* 0x0000001fff867819 */ /* 0x000fe40000011484 */
[----:B------:R-:W4:Y:S04]  /*1f880*/  LDL.64 R200, [R1+0x2f0] ;  /* 0x0002f00001c87983 */ /* 0x000f280000100a00 */
[----:B------:R-:W5:Y:S04]  /*1f890*/  LDL.64 R196, [R1+0x50] ;  /* 0x0000500001c47983 */ /* 0x000f680000100a00 */
[----:B------:R1:W-:Y:S04]  /*1f8a0*/  @P0 STS [R194+0x2000], RZ ;  /* 0x002000ffc2000388 */ /* 0x0003e80000000800 */
[----:B------:R1:W-:Y:S04]  /*1f8b0*/  @P0 STS [R194+0x2004], RZ ;  /* 0x002004ffc2000388 */ /* 0x0003e80000000800 */
[----:B------:R1:W-:Y:S01]  /*1f8c0*/  @P0 STS.64 [R194+0x2008], RZ ;  /* 0x002008ffc2000388 */ /* 0x0003e20000000a00 */
[C---:B--2---:R-:W-:Y:S01]  /*1f8d0*/  SHF.L.U64.HI R2, R198.reuse, 0x7, R199 ;  /* 0x00000007c6027819 */ /* 0x044fe200000102c7 */
[----:B------:R-:W-:Y:S02]  /*1f8e0*/  IMAD.SHL.U32 R0, R198, 0x80, RZ ;  /* 0x00000080c6007824 */ /* 0x000fe400078e00ff */
[----:B---3--:R-:W-:Y:S02]  /*1f8f0*/  IMAD.MOV.U32 R3, RZ, RZ, R203 ;  /* 0x000000ffff037224 */ /* 0x008fe400078e00cb */
[----:B------:R-:W-:Y:S02]  /*1f900*/  IMAD R133, R2, R132, RZ ;  /* 0x0000008402857224 */ /* 0x000fe400078e02ff */
[----:B----4-:R-:W-:Y:S04]  /*1f910*/  IMAD.MOV.U32 R2, RZ, RZ, R200 ;  /* 0x000000ffff027224 */ /* 0x010fe800078e00c8 */
[-C--:B------:R-:W-:Y:S04]  /*1f920*/  IMAD.WIDE.U32 R2, R132, R0.reuse, R2 ;  /* 0x0000000084027225 */ /* 0x080fe800078e0002 */
[----:B------:R-:W-:Y:S01]  /*1f930*/  IMAD R0, R134, R0, R133 ;  /* 0x0000000086007224 */ /* 0x000fe200078e0285 */
[----:B-----5:R-:W-:Y:S03]  /*1f940*/  @!P0 LEA R132, P1, R2, R196, 0x1 ;  /* 0x000000c402848211 */ /* 0x020fe600078208ff */
[----:B------:R-:W-:Y:S01]  /*1f950*/  IMAD.IADD R0, R3, 0x1, R0 ;  /* 0x0000000103007824 */ /* 0x000fe200078e0200 */
[----:B------:R-:W-:Y:S04]  /*1f960*/  @!P0 LEA R3, P2, R198, R2, 0x5 ;  /* 0x00000002c6038211 */ /* 0x000fe800078428ff */
[-C--:B------:R-:W-:Y:S05]  /*1f970*/  @!P0 LEA.HI.X R133, R2, R197.reuse, R0, 0x1, P1 ;  /* 0x000000c502858211 */ /* 0x080fea00008f0c00 */
[----:B------:R-:W-:Y:S01]  /*1f980*/  @!PT LDS RZ, [RZ] ;  /* 0x00000000fffff984 */ /* 0x000fe20000000800 */
[----:B------:R-:W-:Y:S01]  /*1f990*/  @!PT LDS RZ, [RZ] ;  /* 0x00000000fffff984 */ /* 0x000fe20000000800 */
[----:B------:R-:W-:Y:S01]  /*1f9a0*/  @!PT LDS RZ, [RZ] ;  /* 0x00000000fffff984 */ /* 0x000fe20000000800 */
[----:B------:R2:W-:Y:S04]  /*1f9b0*/  @!P0 LDGSTS.E.BYPASS.LTC128B.128 [R194+0x2000], [R132.64] ;  /* 0x0200000084c28fae */ /* 0x0005e8000b901d44 */
[----:B------:R1:W-:Y:S01]  /*1f9c0*/  @P0 STS.128 [R194+0x2800], RZ ;  /* 0x002800ffc2000388 */ /* 0x0003e20000000c00 */
[C---:B--2---:R-:W-:Y:S02]  /*1f9d0*/  @!P0 LEA R132, P1, R3.reuse, R196, 0x1 ;  /* 0x000000c403848211 */ /* 0x044fe400078208ff */
[C---:B------:R-:W-:Y:S04]  /*1f9e0*/  @!P0 LEA.HI.X R133, R198.reuse, R0, R199, 0x5, P2 ;  /* 0x00000000c6858211 */ /* 0x040fe800010f2cc7 */
[-C--:B------:R-:W-:Y:S01]  /*1f9f0*/  @!P0 LEA.HI.X R133, R3, R197.reuse, R133, 0x1, P1 ;  /* 0x000000c503858211 */ /* 0x080fe200008f0c85 */
[C---:B------:R-:W-:Y:S04]  /*1fa00*/  IMAD.SHL.U32 R3, R198.reuse, 0x40, RZ ;  /* 0x00000040c6037824 */ /* 0x040fe800078e00ff */
[----:B------:R-:W-:Y:S01]  /*1fa10*/  @!PT LDS RZ, [RZ] ;  /* 0x00000000fffff984 */ /* 0x000fe20000000800 */
[----:B------:R-:W-:Y:S01]  /*1fa20*/  @!PT LDS RZ, [RZ] ;  /* 0x00000000fffff984 */ /* 0x000fe20000000800 */
[----:B------:R-:W-:Y:S01]  /*1fa30*/  @!PT LDS RZ, [RZ] ;  /* 0x00000000fffff984 */ /* 0x000fe20000000800 */
[----:B------:R2:W-:Y:S01]  /*1fa40*/  @!P0 LDGSTS.E.BYPASS.LTC128B.128 [R194+0x2800], [R132.64] ;  /* 0x0280000084c28fae */ /* 0x0005e2000b901d44 */
[----:B------:R-:W-:Y:S03]  /*1fa50*/  @!P0 IADD3 R3, P2, R3, R2, RZ ;  /* 0x0000000203038210 */ /* 0x000fe60007f5e0ff */
[----:B------:R1:W-:Y:S01]  /*1fa60*/  @P0 STS.128 [R194+0x3000], RZ ;  /* 0x003000ffc2000388 */ /* 0x0003e20000000c00 */
[----:B--2---:R-:W-:Y:S02]  /*1fa70*/  SHF.L.U64.HI R133, R198, 0x6, R199 ;  /* 0x00000006c6857819 */ /* 0x004fe400000102c7 */
[C---:B------:R-:W-:Y:S03]  /*1fa80*/  @!P0 LEA R132, P1, R3.reuse, R196, 0x1 ;  /* 0x000000c403848211 */ /* 0x040fe600078208ff */
[----:B------:R-:W-:Y:S05]  /*1fa90*/  @!P0 IMAD.X R133, R0, 0x1, R133, P2 ;  /* 0x0000000100858824 */ /* 0x000fea00010e0685 */
[-C--:B------:R-:W-:Y:S01]  /*1faa0*/  @!P0 LEA.HI.X R133, R3, R197.reuse, R133, 0x1, P1 ;  /* 0x000000c503858211 */ /* 0x080fe200008f0c85 */
[----:B------:R-:W-:Y:S04]  /*1fab0*/  IMAD R3, R199, 0x60, RZ ;  /* 0x00000060c7037824 */ /* 0x000fe800078e02ff */
[----:B------:R-:W-:Y:S01]  /*1fac0*/  @!PT LDS RZ, [RZ] ;  /* 0x00000000fffff984 */ /* 0x000fe20000000800 */
[----:B------:R-:W-:Y:S01]  /*1fad0*/  @!PT LDS RZ, [RZ] ;  /* 0x00000000fffff984 */ /* 0x000fe20000000800 */
[----:B------:R-:W-:Y:S01]  /*1fae0*/  @!PT LDS RZ, [RZ] ;  /* 0x00000000fffff984 */ /* 0x000fe20000000800 */
[----:B------:R2:W-:Y:S04]  /*1faf0*/  @!P0 LDGSTS.E.BYPASS.LTC128B.128 [R194+0x3000], [R132.64] ;  /* 0x0300000084c28fae */ /* 0x0005e8000b901d44 */
[----:B------:R1:W-:Y:S01]  /*1fb00*/  @P0 STS.128 [R194+0x3800], RZ ;  /* 0x003800ffc2000388 */ /* 0x0003e20000000c00 */
[----:B--2---:R-:W-:Y:S04]  /*1fb10*/  IMAD.WIDE.U32 R132, R198, 0x60, RZ ;  /* 0x00000060c6847825 */ /* 0x004fe800078e00ff */
[----:B------:R-:W-:Y:S01]  /*1fb20*/  IMAD.IADD R133, R3, 0x1, R133 ;  /* 0x0000000103857824 */ /* 0x000fe200078e0285 */
[----:B------:R-:W-:Y:S05]  /*1fb30*/  @!P0 IADD3 R3, P1, R132, R2, RZ ;  /* 0x0000000284038210 */ /* 0x000fea0007f3e0ff */
[----:B------:R-:W-:Y:S01]  /*1fb40*/  @!P0 IMAD.X R0, R0, 0x1, R133, P1 ;  /* 0x0000000100008824 */ /* 0x000fe200008e0685 */
[C---:B------:R-:W-:Y:S04]  /*1fb50*/  @!P0 LEA R2, P1, R3.reuse, R196, 0x1 ;  /* 0x000000c403028211 */ /* 0x040fe800078208ff */
[----:B------:R-:W-:Y:S05]  /*1fb60*/  @!P0 LEA.HI.X R3, R3, R197, R0, 0x1, P1 ;  /* 0x000000c503038211 */ /* 0x000fea00008f0c00 */
[----:B------:R-:W-:Y:S01]  /*1fb70*/  @!PT LDS RZ, [RZ] ;  /* 0x00000000fffff984 */ /* 0x000fe20000000800 */
[----:B------:R-:W-:Y:S01]  /*1fb80*/  @!PT LDS RZ, [RZ] ;  /* 0x00000000fffff984 */ /* 0x000fe20000000800 */
[----:B------:R-:W-:Y:S01]  /*1fb90*/  @!PT LDS RZ, [RZ] ;  /* 0x00000000fffff984 */ /* 0x000fe20000000800 */
[----:B------:R1:W-:Y:S04]  /*1fba0*/  @!P0 LDGSTS.E.BYPASS.LTC128B.128 [R194+0x3800], [R2.64] ;  /* 0x0380000002c28fae */ /* 0x0003e8000b901d44 */
[----:B------:R-:W0:Y:S02]  /*1fbb0*/  LDGDEPBAR ;  /* 0x00000000000079af */ /* 0x000e240000000000 */
.L_x_514:
[----:B------:R-:W-:Y:S05]  /*1fbc0*/  BSYNC B0 ;  /* 0x0000000000007941 */ /* 0x000fea0003800000 */
.L_x_513:
[----:B------:R-:W-:Y:S01]  /*1fbd0*/  IADD3 R199, R246, -0x4ab325aa, RZ ;  /* 0xb54cda56f6c77810 */ /* 0x000fe20007ffe0ff */
[----:B------:R-:W-:Y:S01]  /*1fbe0*/  IMAD R143, R185, 0x80, R190 ;  /* 0x00000080b98f7824 */ /* 0x000fe200078e02be */
[----:B------:R-:W-:Y:S01]  /*1fbf0*/  LOP3.LUT R195, R195, 0xfffffff7, RZ, 0xc0, !PT ;  /* 0xfffffff7c3c37812 */ /* 0x000fe200078ec0ff */
[----:B------:R-:W2:Y:S01]  /*1fc00*/  LDL.LU R174, [R1+0x40] ;  /* 0x0000400001ae7983 */ /* 0x000ea20000300800 */
[----:B------:R-:W-:Y:S01]  /*1fc10*/  ULDC.64 UR4, c[0x0][0x118] ;  /* 0x0000460000047ab9 */ /* 0x000fe20000000a00 */
[----:B------:R-:W3:Y:S01]  /*1fc20*/  I2F R0, R143 ;  /* 0x0000008f00007306 */ /* 0x000ee20000201400 */
[C---:B-1----:R-:W-:Y:S01]  /*1fc30*/  IADD3 R2, R143.reuse, 0x1, RZ ;  /* 0x000000018f027810 */ /* 0x042fe20007ffe0ff */
[----:B------:R-:W4:Y:S01]  /*1fc40*/  LDL.LU R173, [R1+0x44] ;  /* 0x0000440001ad7983 */ /* 0x000f220000300800 */
[C---:B------:R-:W-:Y:S02]  /*1fc50*/  IADD3 R3, R143.reuse, 0x8, RZ ;  /* 0x000000088f037810 */ /* 0x040fe40007ffe0ff */
[C---:B------:R-:W-:Y:S01]  /*1fc60*/  IADD3 R132, R143.reuse, 0x9, RZ ;  /* 0x000000098f847810 */ /* 0x040fe20007ffe0ff */
[----:B------:R-:W2:Y:S01]  /*1fc70*/  LDL.LU R172, [R1+0x30] ;  /* 0x0000300001ac7983 */ /* 0x000ea20000300800 */
[C---:B------:R-:W-:Y:S02]  /*1fc80*/  IADD3 R133, R143.reuse, 0x10, RZ ;  /* 0x000000108f857810 */ /* 0x040fe40007ffe0ff */
[C---:B------:R-:W-:Y:S01]  /*1fc90*/  IADD3 R134, R143.reuse, 0x11, RZ ;  /* 0x000000118f867810 */ /* 0x040fe20007ffe0ff */
[----:B------:R-:W1:Y:S01]  /*1fca0*/  I2F R2, R2 ;  /* 0x0000000200027306 */ /* 0x000e620000201400 */
[C---:B------:R-:W-:Y:S01]  /*1fcb0*/  IADD3 R135, R143.reuse, 0x18, RZ ;  /* 0x000000188f877810 */ /* 0x040fe20007ffe0ff */
[----:B------:R-:W2:Y:S01]  /*1fcc0*/  LDL.LU R171, [R1+0x34] ;  /* 0x0000340001ab7983 */ /* 0x000ea20000300800 */
[C---:B------:R-:W-:Y:S02]  /*1fcd0*/  IADD3 R140, R143.reuse, 0x19, RZ ;  /* 0x000000198f8c7810 */ /* 0x040fe40007ffe0ff */
[C---:B------:R-:W-:Y:S01]  /*1fce0*/  IADD3 R141, R143.reuse, 0x20, RZ ;  /* 0x000000208f8d7810 */ /* 0x040fe20007ffe0ff */
[----:B------:R-:W2:Y:S04]  /*1fcf0*/  LDL.LU R169, [R1+0x10] ;  /* 0x0000100001a97983 */ /* 0x000ea80000300800 */
[----:B------:R-:W1:Y:S01]  /*1fd00*/  I2F R3, R3 ;  /* 0x0000000300037306 */ /* 0x000e620000201400 */
[----:B------:R-:W2:Y:S04]  /*1fd10*/  LDL.LU R167, [R1+0x14] ;  /* 0x0000140001a77983 */ /* 0x000ea80000300800 */
[----:B------:R-:W2:Y:S04]  /*1fd20*/  LDL.LU R165, [R1] ;  /* 0x0000000001a57983 */ /* 0x000ea80000300800 */
[----:B------:R-:W2:Y:S01]  /*1fd30*/  LDL.LU R164, [R1+0x4] ;  /* 0x0000040001a47983 */ /* 0x000ea20000300800 */
[----:B------:R-:W1:Y:S03]  /*1fd40*/  I2F R132, R132 ;  /* 0x0000008400847306 */ /* 0x000e660000201400 */
[----:B------:R-:W-:Y:S04]  /*1fd50*/  STL [R1+0x314], R137 ;  /* 0x0003148901007387 */ /* 0x000fe80000100800 */
[----:B------:R-:W-:Y:S03]  /*1fd60*/  STL [R1+0x310], R136 ;  /* 0x0003108801007387 */ /* 0x000fe60000100800 */
[----:B------:R-:W1:Y:S10]  /*1fd70*/  I2F R133, R133 ;  /* 0x0000008500857306 */ /* 0x000e740000201400 */
[----:B------:R-:W1:Y:S10]  /*1fd80*/  I2F R134, R134 ;  /* 0x0000008600867306 */ /* 0x000e740000201400 */
[----:B------:R-:W1:Y:S10]  /*1fd90*/  I2F R135, R135 ;  /* 0x0000008700877306 */ /* 0x000e740000201400 */
[----:B------:R-:W1:Y:S10]  /*1fda0*/  I2F R140, R140 ;  /* 0x0000008c008c7306 */ /* 0x000e740000201400 */
[----:B------:R-:W1:Y:S01]  /*1fdb0*/  I2F R141, R141 ;  /* 0x0000008d008d7306 */ /* 0x000e620000201400 */
[CC--:B---3--:R-:W-:Y:S02]  /*1fdc0*/  FFMA.FTZ R4, R180.reuse, R0.reuse, R4 ;  /* 0x00000000b4047223 */ /* 0x0c8fe40000010004 */
[CC--:B------:R-:W-:Y:S02]  /*1fdd0*/  FFMA.FTZ R6, R180.reuse, R0.reuse, R6 ;  /* 0x00000000b4067223 */ /* 0x0c0fe40000010006 */
[CC--:B------:R-:W-:Y:S02]  /*1fde0*/  FFMA.FTZ R8, R180.reuse, R0.reuse, R8 ;  /* 0x00000000b4087223 */ /* 0x0c0fe40000010008 */
[C---:B------:R-:W-:Y:S01]  /*1fdf0*/  FFMA.FTZ R10, R180.reuse, R0, R10 ;  /* 0x00000000b40a7223 */ /* 0x040fe2000001000a */
[C---:B------:R-:W-:Y:S01]  /*1fe00*/  IADD3 R0, R143.reuse, 0x21, RZ ;  /* 0x000000218f007810 */ /* 0x040fe20007ffe0ff */
[CC--:B-1----:R-:W-:Y:S02]  /*1fe10*/  FFMA.FTZ R5, R180.reuse, R2.reuse, R5 ;  /* 0x00000002b4057223 */ /* 0x0c2fe40000010005 */
[CC--:B------:R-:W-:Y:S02]  /*1fe20*/  FFMA.FTZ R7, R180.reuse, R2.reuse, R7 ;  /* 0x00000002b4077223 */ /* 0x0c0fe40000010007 */
[CC--:B------:R-:W-:Y:S01]  /*1fe30*/  FFMA.FTZ R9, R180.reuse, R2.reuse, R9 ;  /* 0x00000002b4097223 */ /* 0x0c0fe20000010009 */
[----:B------:R-:W1:Y:S01]  /*1fe40*/  I2F R0, R0 ;  /* 0x0000000000007306 */ /* 0x000e620000201400 */
[C---:B------:R-:W-:Y:S01]  /*1fe50*/  FFMA.FTZ R11, R180.reuse, R2, R11 ;  /* 0x00000002b40b7223 */ /* 0x040fe2000001000b */
[C---:B------:R-:W-:Y:S01]  /*1fe60*/  IADD3 R2, R143.reuse, 0x28, RZ ;  /* 0x000000288f027810 */ /* 0x040fe20007ffe0ff */
[CC--:B------:R-:W-:Y:S02]  /*1fe70*/  FFMA.FTZ R12, R180.reuse, R3.reuse, R12 ;  /* 0x00000003b40c7223 */ /* 0x0c0fe4000001000c */
[CC--:B------:R-:W-:Y:S02]  /*1fe80*/  FFMA.FTZ R14, R180.reuse, R3.reuse, R14 ;  /* 0x00000003b40e7223 */ /* 0x0c0fe4000001000e */
[CC--:B------:R-:W-:Y:S02]  /*1fe90*/  FFMA.FTZ R16, R180.reuse, R3.reuse, R16 ;  /* 0x00000003b4107223 */ /* 0x0c0fe40000010010 */
[C---:B------:R-:W-:Y:S01]  /*1fea0*/  FFMA.FTZ R18, R180.reuse, R3, R18 ;  /* 0x00000003b4127223 */ /* 0x040fe20000010012 */
[----:B------:R3:W1:Y:S01]  /*1feb0*/  I2F R142, R2 ;  /* 0x00000002008e7306 */ /* 0x0006620000201400 */
[CC--:B------:R-:W-:Y:S02]  /*1fec0*/  FFMA.FTZ R13, R180.reuse, R132.reuse, R13 ;  /* 0x00000084b40d7223 */ /* 0x0c0fe4000001000d */
[CC--:B------:R-:W-:Y:S02]  /*1fed0*/  FFMA.FTZ R15, R180.reuse, R132.reuse, R15 ;  /* 0x00000084b40f7223 */ /* 0x0c0fe4000001000f */
[CC--:B------:R-:W-:Y:S02]  /*1fee0*/  FFMA.FTZ R17, R180.reuse, R132.reuse, R17 ;  /* 0x00000084b4117223 */ /* 0x0c0fe40000010011 */
[C---:B------:R-:W-:Y:S02]  /*1fef0*/  FFMA.FTZ R19, R180.reuse, R132, R19 ;  /* 0x00000084b4137223 */ /* 0x040fe40000010013 */
[CC--:B------:R-:W-:Y:S02]  /*1ff00*/  FFMA.FTZ R20, R180.reuse, R133.reuse, R20 ;  /* 0x00000085b4147223 */ /* 0x0c0fe40000010014 */
[CC--:B------:R-:W-:Y:S02]  /*1ff10*/  FFMA.FTZ R22, R180.reuse, R133.reuse, R22 ;  /* 0x00000085b4167223 */ /* 0x0c0fe40000010016 */
[CC--:B------:R-:W-:Y:S02]  /*1ff20*/  FFMA.FTZ R24, R180.reuse, R133.reuse, R24 ;  /* 0x00000085b4187223 */ /* 0x0c0fe40000010018 */
[C---:B------:R-:W-:Y:S01]  /*1ff30*/  FFMA.FTZ R26, R180.reuse, R133, R26 ;  /* 0x00000085b41a7223 */ /* 0x040fe2000001001a */
[C---:B------:R-:W-:Y:S01]  /*1ff40*/  IADD3 R133, R143.reuse, 0x30, RZ ;  /* 0x000000308f857810 */ /* 0x040fe20007ffe0ff */
[----:B------:R-:W-:Y:S02]  /*1ff50*/  IMAD.U32 R3, RZ, RZ, UR7 ;  /* 0x00000007ff037e24 */ /* 0x000fe4000f8e00ff */
[CC--:B------:R-:W-:Y:S02]  /*1ff60*/  FFMA.FTZ R21, R180.reuse, R134.reuse, R21 ;  /* 0x00000086b4157223 */ /* 0x0c0fe40000010015 */
[CC--:B------:R-:W-:Y:S02]  /*1ff70*/  FFMA.FTZ R23, R180.reuse, R134.reuse, R23 ;  /* 0x00000086b4177223 */ /* 0x0c0fe40000010017 */
[CC--:B------:R-:W-:Y:S01]  /*1ff80*/  FFMA.FTZ R25, R180.reuse, R134.reuse, R25 ;  /* 0x00000086b4197223 */ /* 0x0c0fe20000010019 */
[C---:B---3--:R-:W-:Y:S01]  /*1ff90*/  IADD3 R2, R143.reuse, 0x29, RZ ;  /* 0x000000298f027810 */ /* 0x048fe20007ffe0ff */
[C---:B------:R-:W-:Y:S02]  /*1ffa0*/  FFMA.FTZ R27, R180.reuse, R134, R27 ;  /* 0x00000086b41b7223 */ /* 0x040fe4000001001b */
[----:B------:R-:W-:Y:S01]  /*1ffb0*/  I2F R134, R133 ;  /* 0x0000008500867306 */ /* 0x000fe20000201400 */
[CC--:B------:R-:W-:Y:S02]  /*1ffc0*/  FFMA.FTZ R28, R180.reuse, R135.reuse, R28 ;  /* 0x00000087b41c7223 */ /* 0x0c0fe4000001001c */
[CC--:B------:R-:W-:Y:S02]  /*1ffd0*/  FFMA.FTZ R30, R180.reuse, R135.reuse, R30 ;  /* 0x00000087b41e7223 */ /* 0x0c0fe4000001001e */
[CC--:B------:R-:W-:Y:S02]  /*1ffe0*/  FFMA.FTZ R32, R180.reuse, R135.reuse, R32 ;  /* 0x00000087b4207223 */ /* 0x0c0fe40000010020 */
[C---:B------:R-:W-:Y:S01]  /*1fff0*/  FFMA.FTZ R34, R180.reuse, R135, R34 ;  /* 0x00000087b4227223 */ /* 0x040fe20000010022 */
[C---:B------:R-:W-:Y:S01]  /*20000*/  IADD3 R135, R143.reuse, 0x31, RZ ;  /* 0x000000318f877810 */ /* 0x040fe20007ffe0ff */
[CC--:B------:R-:W-:Y:S01]  /*20010*/  FFMA.FTZ R29, R180.reuse, R140.reuse, R29 ;  /* 0x0000008cb41d7223 */ /* 0x0c0fe2000001001d */
[----:B------:R3:W3:Y:S01]  /*20020*/  I2F R132, R2 ;  /* 0x0000000200847306 */ /* 0x0006e20000201400 */
[CC--:B------:R-:W-:Y:S02]  /*20030*/  FFMA.FTZ R31, R180.reuse, R140.reuse, R31 ;  /* 0x0000008cb41f7223 */ /* 0x0c0fe4000001001f */
[CC--:B------:R-:W-:Y:S02]  /*20040*/  FFMA.FTZ R33, R180.reuse, R140.reuse, R33 ;  /* 0x0000008cb4217223 */ /* 0x0c0fe40000010021 */
[C---:B------:R-:W-:Y:S01]  /*20050*/  FFMA.FTZ R35, R180.reuse, R140, R35 ;  /* 0x0000008cb4237223 */ /* 0x040fe20000010023 */
[C---:B------:R-:W-:Y:S01]  /*20060*/  IADD3 R140, R143.reuse, 0x41, RZ ;  /* 0x000000418f8c7810 */ /* 0x040fe20007ffe0ff */
[CC--:B------:R-:W-:Y:S02]  /*20070*/  FFMA.FTZ R36, R180.reuse, R141.reuse, R36 ;  /* 0x0000008db4247223 */ /* 0x0c0fe40000010024 */
[CC--:B------:R-:W-:Y:S02]  /*20080*/  FFMA.FTZ R38, R180.reuse, R141.reuse, R38 ;  /* 0x0000008db4267223 */ /* 0x0c0fe40000010026 */
[CC--:B------:R-:W-:Y:S01]  /*20090*/  FFMA.FTZ R40, R180.reuse, R141.reuse, R40 ;  /* 0x0000008db4287223 */ /* 0x0c0fe20000010028 */
[----:B------:R-:W-:Y:S01]  /*200a0*/  I2F R140, R140 ;  /* 0x0000008c008c7306 */ /* 0x000fe20000201400 */
[----:B------:R-:W-:Y:S01]  /*200b0*/  FFMA.FTZ R42, R180, R141, R42 ;  /* 0x0000008db42a7223 */ /* 0x000fe2000001002a */
[----:B------:R-:W-:Y:S01]  /*200c0*/  FMNMX.FTZ R141, R6, R187, !PT ;  /* 0x000000bb068d7209 */ /* 0x000fe20007810000 */
[CC--:B-1----:R-:W-:Y:S02]  /*200d0*/  FFMA.FTZ R37, R180.reuse, R0.reuse, R37 ;  /* 0x00000000b4257223 */ /* 0x0c2fe40000010025 */
[CC--:B------:R-:W-:Y:S02]  /*200e0*/  FFMA.FTZ R39, R180.reuse, R0.reuse, R39 ;  /* 0x00000000b4277223 */ /* 0x0c0fe40000010027 */
[CC--:B------:R-:W-:Y:S02]  /*200f0*/  FFMA.FTZ R41, R180.reuse, R0.reuse, R41 ;  /* 0x00000000b4297223 */ /* 0x0c0fe40000010029 */
[C---:B------:R-:W-:Y:S01]  /*20100*/  FFMA.FTZ R43, R180.reuse, R0, R43 ;  /* 0x00000000b42b7223 */ /* 0x040fe2000001002b */
[C---:B------:R-:W-:Y:S01]  /*20110*/  IADD3 R0, R143.reuse, 0x40, RZ ;  /* 0x000000408f007810 */ /* 0x040fe20007ffe0ff */
[CC--:B------:R-:W-:Y:S02]  /*20120*/  FFMA.FTZ R44, R180.reuse, R142.reuse, R44 ;  /* 0x0000008eb42c7223 */ /* 0x0c0fe4000001002c */
[----:B---3--:R-:W-:Y:S02]  /*20130*/  IMAD.U32 R2, RZ, RZ, UR6 ;  /* 0x00000006ff027e24 */ /* 0x008fe4000f8e00ff */
[CC--:B------:R-:W-:Y:S01]  /*20140*/  FFMA.FTZ R46, R180.reuse, R142.reuse, R46 ;  /* 0x0000008eb42e7223 */ /* 0x0c0fe2000001002e */
[----:B------:R-:W-:Y:S01]  /*20150*/  I2F R0, R0 ;  /* 0x0000000000007306 */ /* 0x000fe20000201400 */
[CC--:B------:R-:W-:Y:S01]  /*20160*/  FFMA.FTZ R48, R180.reuse, R142.reuse, R48 ;  /* 0x0000008eb4307223 */ /* 0x0c0fe20000010030 */
[----:B------:R1:W3:Y:S01]  /*20170*/  LD.E R133, [R2.64+0xdc] ;  /* 0x0000dc0402857980 */ /* 0x0002e2000c101900 */
[C---:B------:R-:W-:Y:S02]  /*20180*/  FFMA.FTZ R50, R180.reuse, R142, R50 ;  /* 0x0000008eb4327223 */ /* 0x040fe40000010032 */
[CC--:B------:R-:W-:Y:S02]  /*20190*/  FFMA.FTZ R45, R180.reuse, R132.reuse, R45 ;  /* 0x00000084b42d7223 */ /* 0x0c0fe4000001002d */
        /* <DEDUP_REMOVED lines=8> */
[C---:B------:R-:W-:Y:S01]  /*20220*/  FFMA.FTZ R58, R180.reuse, R134, R58 ;  /* 0x00000086b43a7223 */ /* 0x040fe2000001003a */
[C---:B------:R-:W-:Y:S02]  /*20230*/  IADD3 R134, R143.reuse, 0x49, RZ ;  /* 0x000000498f867810 */ /* 0x040fe40007ffe0ff */
[C---:B-1----:R-:W-:Y:S06]  /*20240*/  IADD3 R3, R143.reuse, 0x38, RZ ;  /* 0x000000388f037810 */ /* 0x042fec0007ffe0ff */
[----:B------:R1:W1:Y:S10]  /*20250*/  I2F R2, R135 ;  /* 0x0000008700027306 */ /* 0x0002740000201400 */
[----:B------:R-:W1:Y:S10]  /*20260*/  I2F R3, R3 ;  /* 0x0000000300037306 */ /* 0x000e740000201400 */
[----:B------:R-:W-:Y:S01]  /*20270*/  I2F R134, R134 ;  /* 0x0000008600867306 */ /* 0x000fe20000201400 */
[C---:B-1----:R-:W-:Y:S01]  /*20280*/  IADD3 R135, R143.reuse, 0x39, RZ ;  /* 0x000000398f877810 */ /* 0x042fe20007ffe0ff */
[CC--:B------:R-:W-:Y:S02]  /*20290*/  FFMA.FTZ R53, R180.reuse, R2.reuse, R53 ;  /* 0x00000002b4357223 */ /* 0x0c0fe40000010035 */
[CC--:B------:R-:W-:Y:S02]  /*202a0*/  FFMA.FTZ R55, R180.reuse, R2.reuse, R55 ;  /* 0x00000002b4377223 */ /* 0x0c0fe40000010037 */
[CC--:B------:R-:W-:Y:S04]  /*202b0*/  FFMA.FTZ R57, R180.reuse, R2.reuse, R57 ;  /* 0x00000002b4397223 */ /* 0x0c0fe80000010039 */
[----:B------:R-:W1:Y:S01]  /*202c0*/  I2F R135, R135 ;  /* 0x0000008700877306 */ /* 0x000e620000201400 */
[C---:B------:R-:W-:Y:S01]  /*202d0*/  FFMA.FTZ R59, R180.reuse, R2, R59 ;  /* 0x00000002b43b7223 */ /* 0x040fe2000001003b */
[C---:B------:R-:W-:Y:S01]  /*202e0*/  IADD3 R2, R143.reuse, 0x50, RZ ;  /* 0x000000508f027810 */ /* 0x040fe20007ffe0ff */
[CC--:B------:R-:W-:Y:S02]  /*202f0*/  FFMA.FTZ R60, R180.reuse, R3.reuse, R60 ;  /* 0x00000003b43c7223 */ /* 0x0c0fe4000001003c */
[CC--:B------:R-:W-:Y:S02]  /*20300*/  FFMA.FTZ R62, R180.reuse, R3.reuse, R62 ;  /* 0x00000003b43e7223 */ /* 0x0c0fe4000001003e */
[CC--:B------:R-:W-:Y:S02]  /*20310*/  FFMA.FTZ R64, R180.reuse, R3.reuse, R64 ;  /* 0x00000003b4407223 */ /* 0x0c0fe40000010040 */
[C---:B------:R-:W-:Y:S01]  /*20320*/  FFMA.FTZ R66, R180.reuse, R3, R66 ;  /* 0x00000003b4427223 */ /* 0x040fe20000010042 */
[----:B------:R-:W-:Y:S01]  /*20330*/  IADD3 R3, R143, 0x51, RZ ;  /* 0x000000518f037810 */ /* 0x000fe20007ffe0ff */
[----:B------:R-:W4:Y:S10]  /*20340*/  I2F R2, R2 ;  /* 0x0000000200027306 */ /* 0x000f340000201400 */
[----:B------:R-:W4:Y:S01]  /*20350*/  I2F R3, R3 ;  /* 0x0000000300037306 */ /* 0x000f220000201400 */
[CC--:B-1----:R-:W-:Y:S02]  /*20360*/  FFMA.FTZ R61, R180.reuse, R135.reuse, R61 ;  /* 0x00000087b43d7223 */ /* 0x0c2fe4000001003d */
[CC--:B------:R-:W-:Y:S02]  /*20370*/  FFMA.FTZ R63, R180.reuse, R135.reuse, R63 ;  /* 0x00000087b43f7223 */ /* 0x0c0fe4000001003f */
[CC--:B------:R-:W-:Y:S02]  /*20380*/  FFMA.FTZ R65, R180.reuse, R135.reuse, R65 ;  /* 0x00000087b4417223 */ /* 0x0c0fe40000010041 */
[----:B------:R-:W-:Y:S01]  /*20390*/  FFMA.FTZ R67, R180, R135, R67 ;  /* 0x00000087b4437223 */ /* 0x000fe20000010043 */
[----:B------:R-:W-:Y:S01]  /*203a0*/  FMNMX.FTZ R135, R4, R186, !PT ;  /* 0x000000ba04877209 */ /* 0x000fe20007810000 */
[CC--:B------:R-:W-:Y:S02]  /*203b0*/  FFMA.FTZ R68, R180.reuse, R0.reuse, R68 ;  /* 0x00000000b4447223 */ /* 0x0c0fe40000010044 */
[CC--:B------:R-:W-:Y:S01]  /*203c0*/  FFMA.FTZ R70, R180.reuse, R0.reuse, R70 ;  /* 0x00000000b4467223 */ /* 0x0c0fe20000010046 */
[----:B------:R-:W-:Y:S01]  /*203d0*/  FMNMX.FTZ R135, R5, R135, !PT ;  /* 0x0000008705877209 */ /* 0x000fe20007810000 */
[CC--:B------:R-:W-:Y:S02]  /*203e0*/  FFMA.FTZ R72, R180.reuse, R0.reuse, R72 ;  /* 0x00000000b4487223 */ /* 0x0c0fe40000010048 */
[C---:B------:R-:W-:Y:S01]  /*203f0*/  FFMA.FTZ R74, R180.reuse, R0, R74 ;  /* 0x00000000b44a7223 */ /* 0x040fe2000001004a */
[----:B------:R-:W-:Y:S01]  /*20400*/  IADD3 R0, R143, 0x58, RZ ;  /* 0x000000588f007810 */ /* 0x000fe20007ffe0ff */
[-C--:B------:R-:W-:Y:S01]  /*20410*/  FFMA.FTZ R69, R180, R140.reuse, R69 ;  /* 0x0000008cb4457223 */ /* 0x080fe20000010045 */
[----:B------:R-:W-:Y:S01]  /*20420*/  FMNMX.FTZ R135, R12, R135, !PT ;  /* 0x000000870c877209 */ /* 0x000fe20007810000 */
[CC--:B------:R-:W-:Y:S02]  /*20430*/  FFMA.FTZ R71, R180.reuse, R140.reuse, R71 ;  /* 0x0000008cb4477223 */ /* 0x0c0fe40000010047 */
[CC--:B------:R-:W-:Y:S01]  /*20440*/  FFMA.FTZ R73, R180.reuse, R140.reuse, R73 ;  /* 0x0000008cb4497223 */ /* 0x0c0fe20000010049 */
[----:B------:R-:W-:Y:S01]  /*20450*/  FMNMX.FTZ R135, R13, R135, !PT ;  /* 0x000000870d877209 */ /* 0x000fe20007810000 */
[C---:B------:R-:W-:Y:S01]  /*20460*/  FFMA.FTZ R75, R180.reuse, R140, R75 ;  /* 0x0000008cb44b7223 */ /* 0x040fe2000001004b */
[----:B------:R-:W-:Y:S01]  /*20470*/  FMNMX.FTZ R140, R7, R141, !PT ;  /* 0x0000008d078c7209 */ /* 0x000fe20007810000 */
[-C--:B------:R-:W-:Y:S01]  /*20480*/  FFMA.FTZ R76, R180, R132.reuse, R76 ;  /* 0x00000084b44c7223 */ /* 0x080fe2000001004c */
[----:B------:R-:W-:Y:S01]  /*20490*/  FMNMX.FTZ R142, R20, R135, !PT ;  /* 0x00000087148e7209 */ /* 0x000fe20007810000 */
[CC--:B------:R-:W-:Y:S01]  /*204a0*/  FFMA.FTZ R78, R180.reuse, R132.reuse, R78 ;  /* 0x00000084b44e7223 */ /* 0x0c0fe2000001004e */
[----:B------:R-:W-:Y:S01]  /*204b0*/  IADD3 R135, R143, 0x59, RZ ;  /* 0x000000598f877810 */ /* 0x000fe20007ffe0ff */
[C---:B------:R-:W-:Y:S01]  /*204c0*/  FFMA.FTZ R80, R180.reuse, R132, R80 ;  /* 0x00000084b4507223 */ /* 0x040fe20000010050 */
[----:B------:R-:W-:Y:S01]  /*204d0*/  FMNMX.FTZ R141, R21, R142, !PT ;  /* 0x0000008e158d7209 */ /* 0x000fe20007810000 */
[----:B------:R-:W-:Y:S01]  /*204e0*/  FFMA.FTZ R82, R180, R132, R82 ;  /* 0x00000084b4527223 */ /* 0x000fe20000010052 */
[----:B------:R-:W-:Y:S01]  /*204f0*/  IADD3 R132, R143, 0x60, RZ ;  /* 0x000000608f847810 */ /* 0x000fe20007ffe0ff */
[----:B------:R-:W1:Y:S01]  /*20500*/  I2F R0, R0 ;  /* 0x0000000000007306 */ /* 0x000e620000201400 */
[----:B------:R-:W-:Y:S01]  /*20510*/  FMNMX.FTZ R140, R14, R140, !PT ;  /* 0x0000008c0e8c7209 */ /* 0x000fe20007810000 */
[-C--:B------:R-:W-:Y:S01]  /*20520*/  FFMA.FTZ R77, R180, R134.reuse, R77 ;  /* 0x00000086b44d7223 */ /* 0x080fe2000001004d */
[----:B------:R-:W-:Y:S01]  /*20530*/  FMNMX.FTZ R141, R28, R141, !PT ;  /* 0x0000008d1c8d7209 */ /* 0x000fe20007810000 */
[C---:B------:R-:W-:Y:S01]  /*20540*/  FFMA.FTZ R79, R180.reuse, R134, R79 ;  /* 0x00000086b44f7223 */ /* 0x040fe2000001004f */
[----:B------:R-:W-:Y:S01]  /*20550*/  FMNMX.FTZ R140, R15, R140, !PT ;  /* 0x0000008c0f8c7209 */ /* 0x000fe20007810000 */
[CC--:B------:R-:W-:Y:S01]  /*20560*/  FFMA.FTZ R81, R180.reuse, R134.reuse, R81 ;  /* 0x00000086b4517223 */ /* 0x0c0fe20000010051 */
[----:B------:R-:W-:Y:S01]  /*20570*/  FMNMX.FTZ R141, R29, R141, !PT ;  /* 0x0000008d1d8d7209 */ /* 0x000fe20007810000 */
[----:B------:R-:W-:Y:S01]  /*20580*/  FFMA.FTZ R83, R180, R134, R83 ;  /* 0x00000086b4537223 */ /* 0x000fe20000010053 */
[----:B------:R-:W-:Y:S01]  /*20590*/  IADD3 R134, R143, 0x61, RZ ;  /* 0x000000618f867810 */ /* 0x000fe20007ffe0ff */
[----:B------:R-:W1:Y:S01]  /*205a0*/  I2F R135, R135 ;  /* 0x0000008700877306 */ /* 0x000e620000201400 */
[----:B------:R-:W-:Y:S01]  /*205b0*/  FMNMX.FTZ R140, R22, R140, !PT ;  /* 0x0000008c168c7209 */ /* 0x000fe20007810000 */
[-C--:B----4-:R-:W-:Y:S01]  /*205c0*/  FFMA.FTZ R84, R180, R2.reuse, R84 ;  /* 0x00000002b4547223 */ /* 0x090fe20000010054 */
[----:B------:R-:W-:Y:S01]  /*205d0*/  FMNMX.FTZ R141, R36, R141, !PT ;  /* 0x0000008d248d7209 */ /* 0x000fe20007810000 */
[C---:B------:R-:W-:Y:S01]  /*205e0*/  FFMA.FTZ R86, R180.reuse, R2, R86 ;  /* 0x00000002b4567223 */ /* 0x040fe20000010056 */
[----:B------:R-:W-:Y:S01]  /*205f0*/  FMNMX.FTZ R140, R23, R140, !PT ;  /* 0x0000008c178c7209 */ /* 0x000fe20007810000 */
[CC--:B------:R-:W-:Y:S01]  /*20600*/  FFMA.FTZ R88, R180.reuse, R2.reuse, R88 ;  /* 0x00000002b4587223 */ /* 0x0c0fe20000010058 */
[----:B------:R-:W-:Y:S01]  /*20610*/  FMNMX.FTZ R141, R37, R141, !PT ;  /* 0x0000008d258d7209 */ /* 0x000fe20007810000 */
[----:B------:R-:W-:Y:S01]  /*20620*/  FFMA.FTZ R90, R180, R2, R90 ;  /* 0x00000002b45a7223 */ /* 0x000fe2000001005a */
[----:B------:R-:W-:Y:S01]  /*20630*/  IADD3 R2, R143, 0x68, RZ ;  /* 0x000000688f027810 */ /* 0x000fe20007ffe0ff */
[----:B------:R-:W4:Y:S01]  /*20640*/  I2F R132, R132 ;  /* 0x0000008400847306 */ /* 0x000f220000201400 */
[----:B------:R-:W-:Y:S01]  /*20650*/  FMNMX.FTZ R140, R30, R140, !PT ;  /* 0x0000008c1e8c7209 */ /* 0x000fe20007810000 */
[----:B------:R-:W-:Y:S01]  /*20660*/  FFMA.FTZ R85, R180, R3, R85 ;  /* 0x00000003b4557223 */ /* 0x000fe20000010055 */
[----:B------:R-:W-:Y:S01]  /*20670*/  FMNMX.FTZ R141, R44, R141, !PT ;  /* 0x0000008d2c8d7209 */ /* 0x000fe20007810000 */
[CC--:B------:R-:W-:Y:S01]  /*20680*/  FFMA.FTZ R87, R180.reuse, R3.reuse, R87 ;  /* 0x00000003b4577223 */ /* 0x0c0fe20000010057 */
[----:B------:R-:W-:Y:S01]  /*20690*/  FMNMX.FTZ R140, R31, R140, !PT ;  /* 0x0000008c1f8c7209 */ /* 0x000fe20007810000 */
[C---:B------:R-:W-:Y:S01]  /*206a0*/  FFMA.FTZ R89, R180.reuse, R3, R89 ;  /* 0x00000003b4597223 */ /* 0x040fe20000010059 */
[----:B------:R-:W-:Y:S01]  /*206b0*/  FMNMX.FTZ R141, R45, R141, !PT ;  /* 0x0000008d2d8d7209 */ /* 0x000fe20007810000 */
[----:B------:R-:W-:Y:S01]  /*206c0*/  FFMA.FTZ R91, R180, R3, R91 ;  /* 0x00000003b45b7223 */ /* 0x000fe2000001005b */
[----:B------:R-:W-:Y:S01]  /*206d0*/  IADD3 R3, R143, 0x69, RZ ;  /* 0x000000698f037810 */ /* 0x000fe20007ffe0ff */
[----:B------:R-:W2:Y:S01]  /*206e0*/  I2F R134, R134 ;  /* 0x0000008600867306 */ /* 0x000ea20000201400 */
[----:B------:R-:W-:Y:S01]  /*206f0*/  FMNMX.FTZ R140, R38, R140, !PT ;  /* 0x0000008c268c7209 */ /* 0x000fe20007810000 */
[-C--:B-1----:R-:W-:Y:S01]  /*20700*/  FFMA.FTZ R92, R180, R0.reuse, R92 ;  /* 0x00000000b45c7223 */ /* 0x082fe2000001005c */
[----:B------:R-:W-:Y:S01]  /*20710*/  FMNMX.FTZ R141, R52, R141, !PT ;  /* 0x0000008d348d7209 */ /* 0x000fe20007810000 */
[C---:B------:R-:W-:Y:S01]  /*20720*/  FFMA.FTZ R94, R180.reuse, R0, R94 ;  /* 0x00000000b45e7223 */ /* 0x040fe2000001005e */
[----:B------:R-:W-:Y:S01]  /*20730*/  FMNMX.FTZ R140, R39, R140, !PT ;  /* 0x0000008c278c7209 */ /* 0x000fe20007810000 */
[CC--:B------:R-:W-:Y:S01]  /*20740*/  FFMA.FTZ R96, R180.reuse, R0.reuse, R96 ;  /* 0x00000000b4607223 */ /* 0x0c0fe20000010060 */
[----:B------:R-:W-:Y:S01]  /*20750*/  FMNMX.FTZ R141, R53, R141, !PT ;  /* 0x0000008d358d7209 */ /* 0x000fe20007810000 */
[----:B------:R-:W-:Y:S01]  /*20760*/  FFMA.FTZ R98, R180, R0, R98 ;  /* 0x00000000b4627223 */ /* 0x000fe20000010062 */
[----:B------:R-:W-:Y:S01]  /*20770*/  FMNMX.FTZ R140, R46, R140, !PT ;  /* 0x0000008c2e8c7209 */ /* 0x000fe20007810000 */
[----:B------:R-:W1:Y:S01]  /*20780*/  I2F R2, R2 ;  /* 0x0000000200027306 */ /* 0x000e620000201400 */
[----:B------:R-:W-:Y:S01]  /*20790*/  FMNMX.FTZ R141, R60, R141, !PT ;  /* 0x0000008d3c8d7209 */ /* 0x000fe20007810000 */
[CC--:B------:R-:W-:Y:S01]  /*207a0*/  FFMA.FTZ R93, R180.reuse, R135.reuse, R93 ;  /* 0x00000087b45d7223 */ /* 0x0c0fe2000001005d */
[----:B------:R-:W-:Y:S01]  /*207b0*/  FMNMX.FTZ R140, R47, R140, !PT ;  /* 0x0000008c2f8c7209 */ /* 0x000fe20007810000 */
[C---:B------:R-:W-:Y:S01]  /*207c0*/  FFMA.FTZ R95, R180.reuse, R135, R95 ;  /* 0x00000087b45f7223 */ /* 0x040fe2000001005f */
[----:B------:R-:W-:Y:S01]  /*207d0*/  FMNMX.FTZ R141, R61, R141, !PT ;  /* 0x0000008d3d8d7209 */ /* 0x000fe20007810000 */
[-C--:B------:R-:W-:Y:S01]  /*207e0*/  FFMA.FTZ R97, R180, R135.reuse, R97 ;  /* 0x00000087b4617223 */ /* 0x080fe20000010061 */
[----:B------:R-:W-:Y:S01]  /*207f0*/  FMNMX.FTZ R140, R54, R140, !PT ;  /* 0x0000008c368c7209 */ /* 0x000fe20007810000 */
[----:B------:R-:W-:Y:S01]  /*20800*/  FFMA.FTZ R99, R180, R135, R99 ;  /* 0x00000087b4637223 */ /* 0x000fe20000010063 */
[----:B------:R-:W-:Y:S01]  /*20810*/  FMNMX.FTZ R141, R68, R141, !PT ;  /* 0x0000008d448d7209 */ /* 0x000fe20007810000 */
[----:B------:R1:W1:Y:S01]  /*20820*/  I2F R0, R3 ;  /* 0x0000000300007306 */ /* 0x0002620000201400 */
[----:B------:R-:W-:Y:S01]  /*20830*/  FMNMX.FTZ R135, R55, R140, !PT ;  /* 0x0000008c37877209 */ /* 0x000fe20007810000 */
[CC--:B----4-:R-:W-:Y:S01]  /*20840*/  FFMA.FTZ R100, R180.reuse, R132.reuse, R100 ;  /* 0x00000084b4647223 */ /* 0x0d0fe20000010064 */
[----:B------:R-:W-:Y:S01]  /*20850*/  FMNMX.FTZ R140, R69, R141, !PT ;  /* 0x0000008d458c7209 */ /* 0x000fe20007810000 */
[-C--:B------:R-:W-:Y:S01]  /*20860*/  FFMA.FTZ R102, R180, R132.reuse, R102 ;  /* 0x00000084b4667223 */ /* 0x080fe20000010066 */
[----:B------:R-:W-:Y:S01]  /*20870*/  FMNMX.FTZ R135, R62, R135, !PT ;  /* 0x000000873e877209 */ /* 0x000fe20007810000 */
[----:B------:R-:W-:Y:S01]  /*20880*/  FFMA.FTZ R104, R180, R132, R104 ;  /* 0x00000084b4687223 */ /* 0x000fe20000010068 */
[----:B------:R-:W-:Y:S01]  /*20890*/  FMNMX.FTZ R140, R76, R140, !PT ;  /* 0x0000008c4c8c7209 */ /* 0x000fe20007810000 */
[C---:B------:R-:W-:Y:S01]  /*208a0*/  FFMA.FTZ R106, R180.reuse, R132, R106 ;  /* 0x00000084b46a7223 */ /* 0x040fe2000001006a */
[----:B------:R-:W-:Y:S01]  /*208b0*/  IADD3 R132, R143, 0x71, RZ ;  /* 0x000000718f847810 */ /* 0x000fe20007ffe0ff */
[CC--:B--2---:R-:W-:Y:S01]  /*208c0*/  FFMA.FTZ R101, R180.reuse, R134.reuse, R101 ;  /* 0x00000086b4657223 */ /* 0x0c4fe20000010065 */
[----:B------:R-:W-:Y:S01]  /*208d0*/  FMNMX.FTZ R135, R63, R135, !PT ;  /* 0x000000873f877209 */ /* 0x000fe20007810000 */
[C---:B------:R-:W-:Y:S01]  /*208e0*/  FFMA.FTZ R103, R180.reuse, R134, R103 ;  /* 0x00000086b4677223 */ /* 0x040fe20000010067 */
[----:B------:R-:W-:Y:S01]  /*208f0*/  FMNMX.FTZ R140, R77, R140, !PT ;  /* 0x0000008c4d8c7209 */ /* 0x000fe20007810000 */
[-C--:B------:R-:W-:Y:S01]  /*20900*/  FFMA.FTZ R105, R180, R134.reuse, R105 ;  /* 0x00000086b4697223 */ /* 0x080fe20000010069 */
[----:B------:R-:W-:Y:S01]  /*20910*/  FMNMX.FTZ R135, R70, R135, !PT ;  /* 0x0000008746877209 */ /* 0x000fe20007810000 */
[C---:B------:R-:W-:Y:S01]  /*20920*/  FFMA.FTZ R107, R180.reuse, R134, R107 ;  /* 0x00000086b46b7223 */ /* 0x040fe2000001006b */
[C---:B------:R-:W-:Y:S01]  /*20930*/  IADD3 R134, R143.reuse, 0x78, RZ ;  /* 0x000000788f867810 */ /* 0x040fe20007ffe0ff */
[----:B-1----:R-:W-:Y:S01]  /*20940*/  FFMA.FTZ R108, R180, R2, R108 ;  /* 0x00000002b46c7223 */ /* 0x002fe2000001006c */
[----:B------:R-:W-:Y:S01]  /*20950*/  FMNMX.FTZ R140, R84, R140, !PT ;  /* 0x0000008c548c7209 */ /* 0x000fe20007810000 */
[----:B------:R-:W-:Y:S01]  /*20960*/  I2F R132, R132 ;  /* 0x0000008400847306 */ /* 0x000fe20000201400 */
[CC--:B------:R-:W-:Y:S02]  /*20970*/  FFMA.FTZ R110, R180.reuse, R2.reuse, R110 ;  /* 0x00000002b46e7223 */ /* 0x0c0fe4000001006e */
[CC--:B------:R-:W-:Y:S01]  /*20980*/  FFMA.FTZ R112, R180.reuse, R2.reuse, R112 ;  /* 0x00000002b4707223 */ /* 0x0c0fe20000010070 */
[C---:B------:R-:W-:Y:S01]  /*20990*/  IADD3 R3, R143.reuse, 0x70, RZ ;  /* 0x000000708f037810 */ /* 0x040fe20007ffe0ff */
[C---:B------:R-:W-:Y:S02]  /*209a0*/  FFMA.FTZ R114, R180.reuse, R2, R114 ;  /* 0x00000002b4727223 */ /* 0x040fe40000010072 */
[CC--:B------:R-:W-:Y:S02]  /*209b0*/  FFMA.FTZ R109, R180.reuse, R0.reuse, R109 ;  /* 0x00000000b46d7223 */ /* 0x0c0fe4000001006d */
[CC--:B------:R-:W-:Y:S01]  /*209c0*/  FFMA.FTZ R111, R180.reuse, R0.reuse, R111 ;  /* 0x00000000b46f7223 */ /* 0x0c0fe2000001006f */
[----:B------:R-:W1:Y:S01]  /*209d0*/  I2F R3, R3 ;  /* 0x0000000300037306 */ /* 0x000e620000201400 */
[CC--:B------:R-:W-:Y:S02]  /*209e0*/  FFMA.FTZ R113, R180.reuse, R0.reuse, R113 ;  /* 0x00000000b4717223 */ /* 0x0c0fe40000010071 */
[C---:B------:R-:W-:Y:S07]  /*209f0*/  FFMA.FTZ R115, R180.reuse, R0, R115 ;  /* 0x00000000b4737223 */ /* 0x040fee0000010073 */
[----:B------:R2:W4:Y:S01]  /*20a00*/  I2F R2, R134 ;  /* 0x0000008600027306 */ /* 0x0005220000201400 */
[CC--:B-1----:R-:W-:Y:S02]  /*20a10*/  FFMA.FTZ R116, R180.reuse, R3.reuse, R116 ;  /* 0x00000003b4747223 */ /* 0x0c2fe40000010074 */
[CC--:B------:R-:W-:Y:S02]  /*20a20*/  FFMA.FTZ R118, R180.reuse, R3.reuse, R118 ;  /* 0x00000003b4767223 */ /* 0x0c0fe40000010076 */
[CC--:B------:R-:W-:Y:S02]  /*20a30*/  FFMA.FTZ R120, R180.reuse, R3.reuse, R120 ;  /* 0x00000003b4787223 */ /* 0x0c0fe40000010078 */
[C---:B------:R-:W-:Y:S01]  /*20a40*/  FFMA.FTZ R122, R180.reuse, R3, R122 ;  /* 0x00000003b47a7223 */ /* 0x040fe2000001007a */
[----:B------:R-:W-:Y:S01]  /*20a50*/  IADD3 R3, R143, 0x79, RZ ;  /* 0x000000798f037810 */ /* 0x000fe20007ffe0ff */
[CC--:B------:R-:W-:Y:S01]  /*20a60*/  FFMA.FTZ R117, R180.reuse, R132.reuse, R117 ;  /* 0x00000084b4757223 */ /* 0x0c0fe20000010075 */
[----:B--2---:R-:W-:Y:S01]  /*20a70*/  FMNMX.FTZ R134, R71, R135, !PT ;  /* 0x0000008747867209 */ /* 0x004fe20007810000 */
[C---:B------:R-:W-:Y:S01]  /*20a80*/  FFMA.FTZ R119, R180.reuse, R132, R119 ;  /* 0x00000084b4777223 */ /* 0x040fe20000010077 */
[----:B------:R-:W-:Y:S01]  /*20a90*/  FMNMX.FTZ R135, R85, R140, !PT ;  /* 0x0000008c55877209 */ /* 0x000fe20007810000 */
[----:B------:R-:W-:Y:S01]  /*20aa0*/  FFMA.FTZ R121, R180, R132, R121 ;  /* 0x00000084b4797223 */ /* 0x000fe20000010079 */
[----:B------:R-:W-:Y:S01]  /*20ab0*/  FMNMX.FTZ R134, R78, R134, !PT ;  /* 0x000000864e867209 */ /* 0x000fe20007810000 */
[----:B------:R-:W1:Y:S01]  /*20ac0*/  I2F R3, R3 ;  /* 0x0000000300037306 */ /* 0x000e620000201400 */
[----:B------:R-:W-:Y:S01]  /*20ad0*/  FMNMX.FTZ R135, R92, R135, !PT ;  /* 0x000000875c877209 */ /* 0x000fe20007810000 */
[C---:B------:R-:W-:Y:S01]  /*20ae0*/  FFMA.FTZ R123, R180.reuse, R132, R123 ;  /* 0x00000084b47b7223 */ /* 0x040fe2000001007b */
[----:B------:R-:W-:Y:S01]  /*20af0*/  FMNMX.FTZ R0, R79, R134, !PT ;  /* 0x000000864f007209 */ /* 0x000fe20007810000 */
[CC--:B----4-:R-:W-:Y:S01]  /*20b00*/  FFMA.FTZ R124, R180.reuse, R2.reuse, R124 ;  /* 0x00000002b47c7223 */ /* 0x0d0fe2000001007c */
[----:B------:R-:W-:Y:S01]  /*20b10*/  FMNMX.FTZ R134, R93, R135, !PT ;  /* 0x000000875d867209 */ /* 0x000fe20007810000 */
[----:B------:R-:W-:Y:S01]  /*20b20*/  FFMA.FTZ R126, R180, R2, R126 ;  /* 0x00000002b47e7223 */ /* 0x000fe2000001007e */
[----:B------:R-:W-:Y:S01]  /*20b30*/  FMNMX.FTZ R0, R86, R0, !PT ;  /* 0x0000000056007209 */ /* 0x000fe20007810000 */
[----:B------:R-:W-:Y:S01]  /*20b40*/  FFMA.FTZ R128, R180, R2, R128 ;  /* 0x00000002b4807223 */ /* 0x000fe20000010080 */
[----:B------:R-:W-:Y:S01]  /*20b50*/  FMNMX.FTZ R134, R100, R134, !PT ;  /* 0x0000008664867209 */ /* 0x000fe20007810000 */
[----:B------:R-:W-:Y:S01]  /*20b60*/  FFMA.FTZ R130, R180, R2, R130 ;  /* 0x00000002b4827223 */ /* 0x000fe20000010082 */
[----:B------:R-:W-:Y:S02]  /*20b70*/  FMNMX.FTZ R0, R87, R0, !PT ;  /* 0x0000000057007209 */ /* 0x000fe40007810000 */
[----:B------:R-:W-:Y:S02]  /*20b80*/  FMNMX.FTZ R134, R101, R134, !PT ;  /* 0x0000008665867209 */ /* 0x000fe40007810000 */
[----:B------:R-:W-:Y:S02]  /*20b90*/  FMNMX.FTZ R0, R94, R0, !PT ;  /* 0x000000005e007209 */ /* 0x000fe40007810000 */
[----:B------:R-:W-:Y:S02]  /*20ba0*/  FMNMX.FTZ R132, R108, R134, !PT ;  /* 0x000000866c847209 */ /* 0x000fe40007810000 */
[----:B------:R-:W-:Y:S02]  /*20bb0*/  FMNMX.FTZ R2, R95, R0, !PT ;  /* 0x000000005f027209 */ /* 0x000fe40007810000 */
[----:B------:R-:W-:Y:S02]  /*20bc0*/  FMNMX.FTZ R0, R8, R188, !PT ;  /* 0x000000bc08007209 */ /* 0x000fe40007810000 */
[----:B------:R-:W-:Y:S01]  /*20bd0*/  FMNMX.FTZ R132, R109, R132, !PT ;  /* 0x000000846d847209 */ /* 0x000fe20007810000 */
[----:B-1----:R-:W-:Y:S01]  /*20be0*/  FFMA.FTZ R125, R180, R3, R125 ;  /* 0x00000003b47d7223 */ /* 0x002fe2000001007d */
[----:B------:R-:W-:Y:S01]  /*20bf0*/  FMNMX.FTZ R134, R10, R189, !PT ;  /* 0x000000bd0a867209 */ /* 0x000fe20007810000 */
[-C--:B------:R-:W-:Y:S01]  /*20c00*/  FFMA.FTZ R127, R180, R3.reuse, R127 ;  /* 0x00000003b47f7223 */ /* 0x080fe2000001007f */
[----:B------:R-:W-:Y:S01]  /*20c10*/  FMNMX.FTZ R135, R102, R2, !PT ;  /* 0x0000000266877209 */ /* 0x000fe20007810000 */
[CC--:B------:R-:W-:Y:S01]  /*20c20*/  FFMA.FTZ R129, R180.reuse, R3.reuse, R129 ;  /* 0x00000003b4817223 */ /* 0x0c0fe20000010081 */
        /* <DEDUP_REMOVED lines=45> */
[----:B--2---:R-:W-:Y:S02]  /*20f00*/  FMNMX.FTZ R134, R2, R140, !PT ;  /* 0x0000008c02867209 */ /* 0x004fe40007810000 */
[----:B------:R-:W-:Y:S02]  /*20f10*/  FMNMX.FTZ R2, R67, R132, !PT ;  /* 0x0000008443027209 */ /* 0x000fe40007810000 */
[----:B------:R-:W-:Y:S01]  /*20f20*/  FMNMX.FTZ R132, R72, R135, !PT ;  /* 0x0000008748847209 */ /* 0x000fe20007810000 */
[----:B------:R-:W2:Y:S01]  /*20f30*/  SHFL.BFLY PT, R143, R134, 0x1, 0x1f ;  /* 0x0c201f00868f7f89 */ /* 0x000ea200000e0000 */
[----:B------:R-:W-:Y:S02]  /*20f40*/  FMNMX.FTZ R2, R74, R2, !PT ;  /* 0x000000024a027209 */ /* 0x000fe40007810000 */
[----:B------:R-:W-:Y:S02]  /*20f50*/  FMNMX.FTZ R132, R73, R132, !PT ;  /* 0x0000008449847209 */ /* 0x000fe40007810000 */
[----:B------:R-:W-:Y:S02]  /*20f60*/  FMNMX.FTZ R2, R75, R2, !PT ;  /* 0x000000024b027209 */ /* 0x000fe40007810000 */
[----:B------:R-:W-:Y:S02]  /*20f70*/  FMNMX.FTZ R132, R80, R132, !PT ;  /* 0x0000008450847209 */ /* 0x000fe40007810000 */
[----:B-1----:R-:W-:Y:S02]  /*20f80*/  FMNMX.FTZ R135, R0, R141, !PT ;  /* 0x0000008d00877209 */ /* 0x002fe40007810000 */
[----:B------:R-:W-:Y:S02]  /*20f90*/  FMNMX.FTZ R2, R82, R2, !PT ;  /* 0x0000000252027209 */ /* 0x000fe40007810000 */
[----:B------:R-:W-:Y:S02]  /*20fa0*/  FMNMX.FTZ R132, R81, R132, !PT ;  /* 0x0000008451847209 */ /* 0x000fe40007810000 */
[----:B------:R-:W-:Y:S01]  /*20fb0*/  FMNMX.FTZ R0, R83, R2, !PT ;  /* 0x0000000253007209 */ /* 0x000fe20007810000 */
[----:B------:R-:W-:Y:S01]  /*20fc0*/  FADD.FTZ R2, -R135, R186 ;  /* 0x000000ba87027221 */ /* 0x000fe20000010100 */
[----:B------:R-:W-:Y:S02]  /*20fd0*/  FMNMX.FTZ R140, R88, R132, !PT ;  /* 0x00000084588c7209 */ /* 0x000fe40007810000 */
[----:B------:R-:W-:Y:S01]  /*20fe0*/  FMNMX.FTZ R132, R90, R0, !PT ;  /* 0x000000005a847209 */ /* 0x000fe20007810000 */
[----:B---3--:R-:W-:Y:S01]  /*20ff0*/  FMUL.FTZ R2, R133, R2 ;  /* 0x0000000285027220 */ /* 0x008fe20000410000 */
[----:B------:R-:W-:Y:S01]  /*21000*/  FMNMX.FTZ R141, R89, R140, !PT ;  /* 0x0000008c598d7209 */ /* 0x000fe20007810000 */
[----:B------:R-:W-:Y:S01]  /*21010*/  FMUL.FTZ R0, R133, R135 ;  /* 0x0000008785007220 */ /* 0x000fe20000410000 */
[----:B------:R-:W-:Y:S01]  /*21020*/  FSETP.NEU.FTZ.AND P0, PT, R135, -INF , PT ;  /* 0xff8000008700780b */ /* 0x000fe20003f1d000 */
[----:B------:R1:W3:Y:S01]  /*21030*/  MUFU.EX2 R140, R2 ;  /* 0x00000002008c7308 */ /* 0x0002e20000000800 */
[----:B------:R-:W-:Y:S02]  /*21040*/  FMNMX.FTZ R142, R91, R132, !PT ;  /* 0x000000845b8e7209 */ /* 0x000fe40007810000 */
[----:B------:R-:W-:Y:S02]  /*21050*/  FSEL R132, R0, RZ, P0 ;  /* 0x000000ff00847208 */ /* 0x000fe40000000000 */
[----:B--2---:R-:W-:Y:S02]  /*21060*/  FMNMX.FTZ R134, R134, R143, !PT ;  /* 0x0000008f86867209 */ /* 0x004fe40007810000 */
[----:B------:R-:W-:Y:S01]  /*21070*/  FMNMX.FTZ R141, R96, R141, !PT ;  /* 0x0000008d608d7209 */ /* 0x000fe20007810000 */
[-CC-:B------:R-:W-:Y:S01]  /*21080*/  FFMA.FTZ R159, R68, R133.reuse, -R132.reuse ;  /* 0x00000085449f7223 */ /* 0x180fe20000010884 */
[----:B------:R-:W-:Y:S01]  /*21090*/  FSETP.NEU.FTZ.AND P0, PT, R134, -INF , PT ;  /* 0xff8000008600780b */ /* 0x000fe20003f1d000 */
[--C-:B------:R-:W-:Y:S01]  /*210a0*/  FFMA.FTZ R0, R4, R133, -R132.reuse ;  /* 0x0000008504007223 */ /* 0x100fe20000010884 */
[----:B------:R-:W-:Y:S01]  /*210b0*/  FMNMX.FTZ R141, R97, R141, !PT ;  /* 0x0000008d618d7209 */ /* 0x000fe20007810000 */
[-CC-:B------:R-:W-:Y:S02]  /*210c0*/  FFMA.FTZ R156, R53, R133.reuse, -R132.reuse ;  /* 0x00000085359c7223 */ /* 0x180fe40000010884 */
[-CC-:B------:R-:W-:Y:S02]  /*210d0*/  FFMA.FTZ R157, R60, R133.reuse, -R132.reuse ;  /* 0x000000853c9d7223 */ /* 0x180fe40000010884 */
[-CC-:B------:R-:W-:Y:S01]  /*210e0*/  FFMA.FTZ R158, R61, R133.reuse, -R132.reuse ;  /* 0x000000853d9e7223 */ /* 0x180fe20000010884 */
[----:B------:R-:W-:Y:S01]  /*210f0*/  MUFU.EX2 R0, R0 ;  /* 0x0000000000007308 */ /* 0x000fe20000000800 */
[-CC-:B------:R-:W-:Y:S02]  /*21100*/  FFMA.FTZ R160, R69, R133.reuse, -R132.reuse ;  /* 0x0000008545a07223 */ /* 0x180fe40000010884 */
[-CC-:B------:R-:W-:Y:S02]  /*21110*/  FFMA.FTZ R166, R76, R133.reuse, -R132.reuse ;  /* 0x000000854ca67223 */ /* 0x180fe40000010884 */
[--C-:B------:R-:W-:Y:S01]  /*21120*/  FFMA.FTZ R168, R77, R133, -R132.reuse ;  /* 0x000000854da87223 */ /* 0x100fe20000010884 */
[----:B-1----:R-:W-:Y:S01]  /*21130*/  FMNMX.FTZ R2, R98, R142, !PT ;  /* 0x0000008e62027209 */ /* 0x002fe20007810000 */
[----:B---3--:R-:W-:Y:S01]  /*21140*/  FMUL.FTZ R137, R140, R173 ;  /* 0x000000ad8c897220 */ /* 0x008fe20000410000 */
[----:B------:R-:W-:Y:S01]  /*21150*/  FMNMX.FTZ R142, R104, R141, !PT ;  /* 0x0000008d688e7209 */ /* 0x000fe20007810000 */
[-CC-:B------:R-:W-:Y:S01]  /*21160*/  FFMA.FTZ R177, R84, R133.reuse, -R132.reuse ;  /* 0x0000008554b17223 */ /* 0x180fe20000010884 */
        /* <DEDUP_REMOVED lines=9> */
[-CC-:B------:R-:W-:Y:S02]  /*21200*/  FFMA.FTZ R213, R108, R133.reuse, -R132.reuse ;  /* 0x000000856cd57223 */ /* 0x180fe40000010884 */
[-CC-:B------:R-:W-:Y:S01]  /*21210*/  FFMA.FTZ R215, R109, R133.reuse, -R132.reuse ;  /* 0x000000856dd77223 */ /* 0x180fe20000010884 */
[----:B------:R-:W-:Y:S01]  /*21220*/  FMNMX.FTZ R4, R114, R4, !PT ;  /* 0x0000000472047209 */ /* 0x000fe20007810000 */
[-CC-:B------:R-:W-:Y:S02]  /*21230*/  FFMA.FTZ R220, R116, R133.reuse, -R132.reuse ;  /* 0x0000008574dc7223 */ /* 0x180fe40000010884 */
[-CC-:B------:R-:W-:Y:S01]  /*21240*/  FFMA.FTZ R219, R117, R133.reuse, -R132.reuse ;  /* 0x0000008575db7223 */ /* 0x180fe20000010884 */
[----:B------:R-:W-:Y:S01]  /*21250*/  FMNMX.FTZ R4, R115, R4, !PT ;  /* 0x0000000473047209 */ /* 0x000fe20007810000 */
[--C-:B------:R-:W-:Y:S02]  /*21260*/  FFMA.FTZ R221, R124, R133, -R132.reuse ;  /* 0x000000857cdd7223 */ /* 0x100fe40000010884 */
[----:B------:R-:W-:Y:S01]  /*21270*/  FMUL.FTZ R93, R140, R171 ;  /* 0x000000ab8c5d7220 */ /* 0x000fe20000410000 */
[----:B------:R-:W-:Y:S01]  /*21280*/  FMNMX.FTZ R4, R122, R4, !PT ;  /* 0x000000047a047209 */ /* 0x000fe20007810000 */
[C---:B------:R-:W-:Y:S02]  /*21290*/  FMUL.FTZ R76, R140.reuse, R165 ;  /* 0x000000a58c4c7220 */ /* 0x040fe40000410000 */
[----:B------:R-:W-:Y:S01]  /*212a0*/  FMUL.FTZ R77, R140, R164 ;  /* 0x000000a48c4d7220 */ /* 0x000fe20000410000 */
[----:B------:R-:W-:Y:S01]  /*212b0*/  FMNMX.FTZ R4, R123, R4, !PT ;  /* 0x000000047b047209 */ /* 0x000fe20007810000 */
[----:B------:R-:W-:Y:S03]  /*212c0*/  FADD.FTZ R2, -R134, R187 ;  /* 0x000000bb86027221 */ /* 0x000fe60000010100 */
[----:B------:R-:W-:Y:S01]  /*212d0*/  FMNMX.FTZ R3, R130, R4, !PT ;  /* 0x0000000482037209 */ /* 0x000fe20007810000 */
[--C-:B------:R-:W-:Y:S02]  /*212e0*/  FFMA.FTZ R4, R13, R133, -R132.reuse ;  /* 0x000000850d047223 */ /* 0x100fe40000010884 */
[----:B------:R-:W-:Y:S01]  /*212f0*/  FMUL.FTZ R2, R133, R2 ;  /* 0x0000000285027220 */ /* 0x000fe20000410000 */
[----:B------:R-:W-:Y:S01]  /*21300*/  FMNMX.FTZ R3, R131, R3, !PT ;  /* 0x0000000383037209 */ /* 0x000fe20007810000 */
[----:B------:R1:W-:Y:S10]  /*21310*/  MUFU.EX2 R143, R4 ;  /* 0x00000004008f7308 */ /* 0x0003f40000000800 */
[----:B------:R2:W-:Y:S01]  /*21320*/  MUFU.EX2 R141, R2 ;  /* 0x00000002008d7308 */ /* 0x0005e20000000800 */
[-CC-:B-1----:R-:W-:Y:S09]  /*21330*/  FFMA.FTZ R4, R20, R133.reuse, -R132.reuse ;  /* 0x0000008514047223 */ /* 0x182ff20000010884 */
[----:B------:R1:W-:Y:S01]  /*21340*/  MUFU.EX2 R148, R4 ;  /* 0x0000000400947308 */ /* 0x0003e20000000800 */
[--C-:B--2---:R-:W-:Y:S01]  /*21350*/  FFMA.FTZ R2, R5, R133, -R132.reuse ;  /* 0x0000008505027223 */ /* 0x104fe20000010884 */
[----:B------:R-:W-:Y:S08]  /*21360*/  FMNMX.FTZ R5, R113, R142, !PT ;  /* 0x0000008e71057209 */ /* 0x000ff00007810000 */
[----:B------:R2:W-:Y:S01]  /*21370*/  MUFU.EX2 R142, R2 ;  /* 0x00000002008e7308 */ /* 0x0005e20000000800 */
[----:B------:R-:W-:Y:S04]  /*21380*/  FMNMX.FTZ R5, R120, R5, !PT ;  /* 0x0000000578057209 */ /* 0x000fe80007810000 */
[----:B------:R-:W-:Y:S01]  /*21390*/  FMNMX.FTZ R5, R121, R5, !PT ;  /* 0x0000000579057209 */ /* 0x000fe20007810000 */
[-CC-:B-1----:R-:W-:Y:S04]  /*213a0*/  FFMA.FTZ R4, R21, R133.reuse, -R132.reuse ;  /* 0x0000008515047223 */ /* 0x182fe80000010884 */
[----:B------:R1:W3:Y:S01]  /*213b0*/  MUFU.EX2 R147, R4 ;  /* 0x0000000400937308 */ /* 0x0002e20000000800 */
[-CC-:B--2---:R-:W-:Y:S02]  /*213c0*/  FFMA.FTZ R2, R12, R133.reuse, -R132.reuse ;  /* 0x000000850c027223 */ /* 0x184fe40000010884 */
[----:B------:R-:W-:Y:S07]  /*213d0*/  SHFL.BFLY PT, R12, R3, 0x2, 0x1f ;  /* 0x0c401f00030c7f89 */ /* 0x000fee00000e0000 */
[----:B------:R2:W-:Y:S01]  /*213e0*/  MUFU.EX2 R146, R2 ;  /* 0x0000000200927308 */ /* 0x0005e20000000800 */
[--C-:B-1----:R-:W-:Y:S09]  /*213f0*/  FFMA.FTZ R4, R28, R133, -R132.reuse ;  /* 0x000000851c047223 */ /* 0x102ff20000010884 */
[----:B------:R1:W-:Y:S01]  /*21400*/  MUFU.EX2 R150, R4 ;  /* 0x0000000400967308 */ /* 0x0003e20000000800 */
[----:B--2---:R-:W-:Y:S04]  /*21410*/  FMNMX.FTZ R2, R128, R5, !PT ;  /* 0x0000000580027209 */ /* 0x004fe80007810000 */
[----:B------:R-:W-:Y:S05]  /*21420*/  FMNMX.FTZ R2, R129, R2, !PT ;  /* 0x0000000281027209 */ /* 0x000fea0007810000 */
[----:B------:R-:W2:Y:S01]  /*21430*/  SHFL.BFLY PT, R5, R2, 0x2, 0x1f ;  /* 0x0c401f0002057f89 */ /* 0x000ea200000e0000 */
[--C-:B-1----:R-:W-:Y:S04]  /*21440*/  FFMA.FTZ R4, R29, R133, -R132.reuse ;  /* 0x000000851d047223 */ /* 0x102fe80000010884 */
[----:B------:R1:W-:Y:S01]  /*21450*/  MUFU.EX2 R149, R4 ;  /* 0x0000000400957308 */ /* 0x0003e20000000800 */
[----:B--2---:R-:W-:Y:S01]  /*21460*/  FMNMX.FTZ R2, R2, R5, !PT ;  /* 0x0000000502027209 */ /* 0x004fe20007810000 */
[-CC-:B------:R-:W-:Y:S08]  /*21470*/  FFMA.FTZ R5, R52, R133.reuse, -R132.reuse ;  /* 0x0000008534057223 */ /* 0x180ff00000010884 */
[----:B------:R2:W-:Y:S01]  /*21480*/  MUFU.EX2 R155, R5 ;  /* 0x00000005009b7308 */ /* 0x0005e20000000800 */
[----:B------:R-:W4:Y:S01]  /*21490*/  SHFL.BFLY PT, R13, R2, 0x1, 0x1f ;  /* 0x0c201f00020d7f89 */ /* 0x000f2200000e0000 */
[----:B-1----:R-:W-:Y:S01]  /*214a0*/  FMNMX.FTZ R4, R3, R12, !PT ;  /* 0x0000000c03047209 */ /* 0x002fe20007810000 */
[--C-:B------:R-:W-:Y:S02]  /*214b0*/  FFMA.FTZ R3, R36, R133, -R132.reuse ;  /* 0x0000008524037223 */ /* 0x100fe40000010884 */
[----:B------:R-:W-:Y:S05]  /*214c0*/  FMUL.FTZ R36, R140, R169 ;  /* 0x000000a98c247220 */ /* 0x000fea0000410000 */
[----:B------:R1:W-:Y:S01]  /*214d0*/  MUFU.EX2 R152, R3 ;  /* 0x0000000300987308 */ /* 0x0003e20000000800 */
[----:B------:R-:W3:Y:S01]  /*214e0*/  SHFL.BFLY PT, R12, R4, 0x1, 0x1f ;  /* 0x0c201f00040c7f89 */ /* 0x000ee200000e0000 */
[----:B----4-:R-:W-:Y:S04]  /*214f0*/  FMNMX.FTZ R13, R2, R13, !PT ;  /* 0x0000000d020d7209 */ /* 0x010fe80007810000 */
[----:B------:R-:W-:Y:S01]  /*21500*/  FSETP.NEU.FTZ.AND P1, PT, R13, -INF , PT ;  /* 0xff8000000d00780b */ /* 0x000fe20003f3d000 */
[----:B--2---:R-:W-:Y:S05]  /*21510*/  FMUL.FTZ R5, R133, R13 ;  /* 0x0000000d85057220 */ /* 0x004fea0000410000 */
[----:B------:R-:W-:Y:S01]  /*21520*/  FSEL R5, R5, RZ, P1 ;  /* 0x000000ff05057208 */ /* 0x000fe20000800000 */
[-C--:B-1----:R-:W-:Y:S01]  /*21530*/  FFMA.FTZ R3, R37, R133.reuse, -R132 ;  /* 0x0000008525037223 */ /* 0x082fe20000010884 */
[----:B---3--:R-:W-:Y:S01]  /*21540*/  FMNMX.FTZ R12, R4, R12, !PT ;  /* 0x0000000c040c7209 */ /* 0x008fe20007810000 */
[----:B------:R-:W-:Y:S02]  /*21550*/  FADD.FTZ R4, -R13, R188 ;  /* 0x000000bc0d047221 */ /* 0x000fe40000010100 */
[----:B------:R1:W-:Y:S01]  /*21560*/  MUFU.EX2 R151, R3 ;  /* 0x0000000300977308 */ /* 0x0003e20000000800 */
[-CC-:B------:R-:W-:Y:S02]  /*21570*/  FFMA.FTZ R188, R92, R133.reuse, -R132.reuse ;  /* 0x000000855cbc7223 */ /* 0x180fe40000010884 */
[----:B------:R-:W-:Y:S02]  /*21580*/  FMUL.FTZ R4, R133, R4 ;  /* 0x0000000485047220 */ /* 0x000fe40000410000 */
[-CC-:B------:R-:W-:Y:S02]  /*21590*/  FFMA.FTZ R202, R104, R133.reuse, -R5.reuse ;  /* 0x0000008568ca7223 */ /* 0x180fe40000010805 */
[-CC-:B------:R-:W-:Y:S02]  /*215a0*/  FFMA.FTZ R109, R57, R133.reuse, -R5.reuse ;  /* 0x00000085396d7223 */ /* 0x180fe40000010805 */
[-CC-:B------:R-:W-:Y:S01]  /*215b0*/  FFMA.FTZ R108, R56, R133.reuse, -R5.reuse ;  /* 0x00000085386c7223 */ /* 0x180fe20000010805 */
[----:B------:R-:W-:Y:S01]  /*215c0*/  MUFU.EX2 R20, R4 ;  /* 0x0000000400147308 */ /* 0x000fe20000000800 */
[-CC-:B------:R-:W-:Y:S02]  /*215d0*/  FFMA.FTZ R207, R112, R133.reuse, -R5.reuse ;  /* 0x0000008570cf7223 */ /* 0x180fe40000010805 */
[-CC-:B------:R-:W-:Y:S02]  /*215e0*/  FFMA.FTZ R68, R41, R133.reuse, -R5.reuse ;  /* 0x0000008529447223 */ /* 0x180fe40000010805 */
[-CC-:B------:R-:W-:Y:S02]  /*215f0*/  FFMA.FTZ R60, R32, R133.reuse, -R5.reuse ;  /* 0x00000085203c7223 */ /* 0x180fe40000010805 */
[-CC-:B------:R-:W-:Y:S02]  /*21600*/  FFMA.FTZ R214, R121, R133.reuse, -R5.reuse ;  /* 0x0000008579d67223 */ /* 0x180fe40000010805 */
[-CC-:B------:R-:W-:Y:S02]  /*21610*/  FFMA.FTZ R212, R120, R133.reuse, -R5.reuse ;  /* 0x0000008578d47223 */ /* 0x180fe40000010805 */
[-CC-:B------:R-:W-:Y:S02]  /*21620*/  FFMA.FTZ R201, R105, R133.reuse, -R5.reuse ;  /* 0x0000008569c97223 */ /* 0x180fe40000010805 */
[----:B------:R-:W-:Y:S02]  /*21630*/  FMUL.FTZ R92, R140, R172 ;  /* 0x000000ac8c5c7220 */ /* 0x000fe40000410000 */
[-CC-:B-1----:R-:W-:Y:S02]  /*21640*/  FFMA.FTZ R3, R44, R133.reuse, -R132.reuse ;  /* 0x000000852c037223 */ /* 0x182fe40000010884 */
[-CC-:B------:R-:W-:Y:S02]  /*21650*/  FFMA.FTZ R206, R113, R133.reuse, -R5.reuse ;  /* 0x0000008571ce7223 */ /* 0x180fe40000010805 */
[----:B------:R1:W-:Y:S01]  /*21660*/  MUFU.EX2 R154, R3 ;  /* 0x00000003009a7308 */ /* 0x0003e20000000800 */
[-CC-:B------:R-:W-:Y:S02]  /*21670*/  FFMA.FTZ R17, R17, R133.reuse, -R5.reuse ;  /* 0x0000008511117223 */ /* 0x180fe40000010805 */
[--C-:B------:R-:W-:Y:S02]  /*21680*/  FFMA.FTZ R173, R88, R133, -R5.reuse ;  /* 0x0000008558ad7223 */ /* 0x100fe40000010805 */
[----:B------:R-:W-:Y:S02]  /*21690*/  FMUL.FTZ R37, R140, R167 ;  /* 0x000000a78c257220 */ /* 0x000fe40000410000 */
[-CC-:B------:R-:W-:Y:S02]  /*216a0*/  FFMA.FTZ R167, R80, R133.reuse, -R5.reuse ;  /* 0x0000008550a77223 */ /* 0x180fe40000010805 */
[-CC-:B------:R-:W-:Y:S02]  /*216b0*/  FFMA.FTZ R169, R81, R133.reuse, -R5.reuse ;  /* 0x0000008551a97223 */ /* 0x180fe40000010805 */
[-CC-:B------:R-:W-:Y:S02]  /*216c0*/  FFMA.FTZ R224, R128, R133.reuse, -R5.reuse ;  /* 0x0000008580e07223 */ /* 0x180fe40000010805 */
[-C--:B------:R-:W-:Y:S01]  /*216d0*/  FFMA.FTZ R187, R97, R133.reuse, -R5 ;  /* 0x0000008561bb7223 */ /* 0x080fe20000010805 */
[----:B------:R-:W-:Y:S01]  /*216e0*/  F2FP.PACK_AB R97, R147, R148 ;  /* 0x000000949361723e */ /* 0x000fe200000000ff */
[-CC-:B-1----:R-:W-:Y:S02]  /*216f0*/  FFMA.FTZ R3, R45, R133.reuse, -R132.reuse ;  /* 0x000000852d037223 */ /* 0x182fe40000010884 */
[-C--:B------:R-:W-:Y:S02]  /*21700*/  FFMA.FTZ R132, R125, R133.reuse, -R132 ;  /* 0x000000857d847223 */ /* 0x080fe40000010884 */
[----:B------:R1:W-:Y:S02]  /*21710*/  MUFU.EX2 R153, R3 ;  /* 0x0000000300997308 */ /* 0x0003e40000000800 */
[----:B-1----:R-:W-:Y:S05]  /*21720*/  FMUL.FTZ R3, R133, R134 ;  /* 0x0000008685037220 */ /* 0x002fea0000410000 */
[----:B------:R-:W-:Y:S02]  /*21730*/  FSEL R3, R3, RZ, P0 ;  /* 0x000000ff03037208 */ /* 0x000fe40000000000 */
[----:B------:R-:W-:Y:S03]  /*21740*/  FSETP.NEU.FTZ.AND P0, PT, R12, -INF , PT ;  /* 0xff8000000c00780b */ /* 0x000fe60003f1d000 */
[-CC-:B------:R-:W-:Y:S02]  /*21750*/  FFMA.FTZ R7, R7, R133.reuse, -R3.reuse ;  /* 0x0000008507077223 */ /* 0x180fe40000010803 */
[-CC-:B------:R-:W-:Y:S02]  /*21760*/  FFMA.FTZ R2, R6, R133.reuse, -R3.reuse ;  /* 0x0000008506027223 */ /* 0x180fe40000010803 */
[----:B------:R1:W-:Y:S01]  /*21770*/  MUFU.EX2 R28, R7 ;  /* 0x00000007001c7308 */ /* 0x0003e20000000800 */
[-CC-:B------:R-:W-:Y:S02]  /*21780*/  FFMA.FTZ R6, R15, R133.reuse, -R3.reuse ;  /* 0x000000850f067223 */ /* 0x180fe40000010803 */
[-CC-:B------:R-:W-:Y:S02]  /*21790*/  FFMA.FTZ R15, R30, R133.reuse, -R3.reuse ;  /* 0x000000851e0f7223 */ /* 0x180fe40000010803 */
[-CC-:B------:R-:W-:Y:S02]  /*217a0*/  FFMA.FTZ R61, R38, R133.reuse, -R3.reuse ;  /* 0x00000085263d7223 */ /* 0x180fe40000010803 */
[-CC-:B------:R-:W-:Y:S02]  /*217b0*/  FFMA.FTZ R69, R39, R133.reuse, -R3.reuse ;  /* 0x0000008527457223 */ /* 0x180fe40000010803 */
[-CC-:B------:R-:W-:Y:S01]  /*217c0*/  FFMA.FTZ R161, R70, R133.reuse, -R3.reuse ;  /* 0x0000008546a17223 */ /* 0x180fe20000010803 */
[----:B------:R2:W-:Y:S01]  /*217d0*/  MUFU.EX2 R52, R15 ;  /* 0x0000000f00347308 */ /* 0x0005e20000000800 */
[-CC-:B------:R-:W-:Y:S02]  /*217e0*/  FFMA.FTZ R163, R78, R133.reuse, -R3.reuse ;  /* 0x000000854ea37223 */ /* 0x180fe40000010803 */
[-CC-:B------:R-:W-:Y:S02]  /*217f0*/  FFMA.FTZ R170, R79, R133.reuse, -R3.reuse ;  /* 0x000000854faa7223 */ /* 0x180fe40000010803 */
[-CC-:B------:R-:W-:Y:S01]  /*21800*/  FFMA.FTZ R4, R22, R133.reuse, -R3.reuse ;  /* 0x0000008516047223 */ /* 0x180fe20000010803 */
[----:B------:R-:W-:Y:S01]  /*21810*/  F2FP.PACK_AB R22, R142, R0 ;  /* 0x000000008e16723e */ /* 0x000fe200000000ff */
[-CC-:B------:R-:W-:Y:S02]  /*21820*/  FFMA.FTZ R21, R31, R133.reuse, -R3.reuse ;  /* 0x000000851f157223 */ /* 0x180fe40000010803 */
[-CC-:B------:R-:W-:Y:S01]  /*21830*/  FFMA.FTZ R100, R46, R133.reuse, -R3.reuse ;  /* 0x000000852e647223 */ /* 0x180fe20000010803 */
[----:B------:R-:W-:Y:S01]  /*21840*/  MUFU.EX2 R29, R6 ;  /* 0x00000006001d7308 */ /* 0x000fe20000000800 */
[-CC-:B------:R-:W-:Y:S02]  /*21850*/  FFMA.FTZ R101, R47, R133.reuse, -R3.reuse ;  /* 0x000000852f657223 */ /* 0x180fe40000010803 */
[-CC-:B------:R-:W-:Y:S02]  /*21860*/  FFMA.FTZ R116, R54, R133.reuse, -R3.reuse ;  /* 0x0000008536747223 */ /* 0x180fe40000010803 */
[-CC-:B-1----:R-:W-:Y:S02]  /*21870*/  FFMA.FTZ R7, R14, R133.reuse, -R3.reuse ;  /* 0x000000850e077223 */ /* 0x182fe40000010803 */
[-CC-:B------:R-:W-:Y:S02]  /*21880*/  FFMA.FTZ R14, R23, R133.reuse, -R3.reuse ;  /* 0x00000085170e7223 */ /* 0x180fe40000010803 */
[-CC-:B------:R-:W-:Y:S01]  /*21890*/  FFMA.FTZ R117, R55, R133.reuse, -R3.reuse ;  /* 0x0000008537757223 */ /* 0x180fe20000010803 */
[----:B------:R-:W-:Y:S01]  /*218a0*/  MUFU.EX2 R46, R4 ;  /* 0x00000004002e7308 */ /* 0x000fe20000000800 */
[-CC-:B------:R-:W-:Y:S02]  /*218b0*/  FFMA.FTZ R124, R62, R133.reuse, -R3.reuse ;  /* 0x000000853e7c7223 */ /* 0x180fe40000010803 */
[-CC-:B------:R-:W-:Y:S02]  /*218c0*/  FFMA.FTZ R125, R63, R133.reuse, -R3.reuse ;  /* 0x000000853f7d7223 */ /* 0x180fe40000010803 */
        /* <DEDUP_REMOVED lines=14> */
[-C--:B------:R-:W-:Y:S01]  /*219b0*/  FFMA.FTZ R228, R127, R133.reuse, -R3 ;  /* 0x000000857fe47223 */ /* 0x080fe20000010803 */
[----:B------:R-:W1:Y:S01]  /*219c0*/  MUFU.EX2 R2, R2 ;  /* 0x0000000200027308 */ /* 0x000e620000000800 */
[----:B------:R-:W-:Y:S02]  /*219d0*/  FMUL.FTZ R3, R140, R174 ;  /* 0x000000ae8c037220 */ /* 0x000fe40000410000 */
[-CC-:B--2---:R-:W-:Y:S02]  /*219e0*/  FFMA.FTZ R15, R9, R133.reuse, -R5.reuse ;  /* 0x00000085090f7223 */ /* 0x184fe40000010805 */
[-CC-:B------:R-:W-:Y:S01]  /*219f0*/  FFMA.FTZ R71, R49, R133.reuse, -R5.reuse ;  /* 0x0000008531477223 */ /* 0x180fe20000010805 */
[----:B------:R2:W-:Y:S01]  /*21a00*/  STL [R1+0x40], R3 ;  /* 0x0000400301007387 */ /* 0x0005e20000100800 */
[-CC-:B------:R-:W-:Y:S02]  /*21a10*/  FFMA.FTZ R70, R48, R133.reuse, -R5.reuse ;  /* 0x0000008530467223 */ /* 0x180fe40000010805 */
[-CC-:B------:R-:W-:Y:S01]  /*21a20*/  FFMA.FTZ R47, R16, R133.reuse, -R5.reuse ;  /* 0x00000085102f7223 */ /* 0x180fe20000010805 */
[----:B------:R-:W3:Y:S01]  /*21a30*/  LDL R30, [R1+0x2a4] ;  /* 0x0002a400011e7983 */ /* 0x000ee20000100800 */
[-CC-:B------:R-:W-:Y:S02]  /*21a40*/  FFMA.FTZ R126, R72, R133.reuse, -R5.reuse ;  /* 0x00000085487e7223 */ /* 0x180fe40000010805 */
[-CC-:B------:R-:W-:Y:S01]  /*21a50*/  FFMA.FTZ R127, R73, R133.reuse, -R5.reuse ;  /* 0x00000085497f7223 */ /* 0x180fe20000010805 */
[----:B------:R-:W4:Y:S01]  /*21a60*/  LDL R9, [R1+0x2f8] ;  /* 0x0002f80001097983 */ /* 0x000f220000100800 */
[-CC-:B------:R-:W-:Y:S02]  /*21a70*/  FFMA.FTZ R55, R25, R133.reuse, -R5.reuse ;  /* 0x0000008519377223 */ /* 0x180fe40000010805 */
[-CC-:B------:R-:W-:Y:S01]  /*21a80*/  FFMA.FTZ R54, R24, R133.reuse, -R5.reuse ;  /* 0x0000008518367223 */ /* 0x180fe20000010805 */
[----:B------:R-:W4:Y:S01]  /*21a90*/  LDL.LU R79, [R1+0x48] ;  /* 0x00004800014f7983 */ /* 0x000f220000300800 */
[-CC-:B------:R-:W-:Y:S02]  /*21aa0*/  FFMA.FTZ R62, R33, R133.reuse, -R5.reuse ;  /* 0x00000085213e7223 */ /* 0x180fe40000010805 */
[----:B------:R2:W-:Y:S01]  /*21ab0*/  MUFU.EX2 R33, R21 ;  /* 0x0000001500217308 */ /* 0x0005e20000000800 */
[----:B------:R-:W4:Y:S01]  /*21ac0*/  LDL.LU R78, [R1+0x4c] ;  /* 0x00004c00014e7983 */ /* 0x000f220000300800 */
[-CC-:B------:R-:W-:Y:S01]  /*21ad0*/  FFMA.FTZ R111, R65, R133.reuse, -R5.reuse ;  /* 0x00000085416f7223 */ /* 0x180fe20000010805 */
[----:B-1----:R-:W-:Y:S01]  /*21ae0*/  F2FP.PACK_AB R23, R28, R2 ;  /* 0x000000021c17723e */ /* 0x002fe200000000ff */
[-C--:B------:R-:W-:Y:S01]  /*21af0*/  FFMA.FTZ R6, R8, R133.reuse, -R5 ;  /* 0x0000008508067223 */ /* 0x080fe20000010805 */
[----:B------:R-:W4:Y:S01]  /*21b00*/  LDL.LU R49, [R1+0x38] ;  /* 0x0000380001317983 */ /* 0x000f220000300800 */
[----:B------:R-:W-:Y:S02]  /*21b10*/  FADD.FTZ R14, -R12, R189 ;  /* 0x000000bd0c0e7221 */ /* 0x000fe40000010100 */
[--C-:B------:R-:W-:Y:S01]  /*21b20*/  FFMA.FTZ R110, R64, R133, -R5.reuse ;  /* 0x00000085406e7223 */ /* 0x100fe20000010805 */
[----:B------:R-:W4:Y:S01]  /*21b30*/  LDL.LU R48, [R1+0x3c] ;  /* 0x00003c0001307983 */ /* 0x000f220000300800 */
[----:B--2---:R-:W-:Y:S02]  /*21b40*/  FMUL.FTZ R3, R133, R12 ;  /* 0x0000000c85037220 */ /* 0x004fe40000410000 */
[----:B------:R-:W-:Y:S01]  /*21b50*/  FFMA.FTZ R7, R140, R181, R0 ;  /* 0x000000b58c077223 */ /* 0x000fe20000010000 */
[----:B------:R-:W2:Y:S01]  /*21b60*/  LDL.LU R38, [R1+0x18] ;  /* 0x0000180001267983 */ /* 0x000ea20000300800 */
[-CC-:B------:R-:W-:Y:S01]  /*21b70*/  FFMA.FTZ R63, R40, R133.reuse, -R5.reuse ;  /* 0x00000085283f7223 */ /* 0x180fe20000010805 */
[----:B------:R-:W-:Y:S01]  /*21b80*/  FSEL R4, R3, RZ, P0 ;  /* 0x000000ff03047208 */ /* 0x000fe20000000000 */
[----:B------:R-:W-:Y:S01]  /*21b90*/  FMUL.FTZ R8, R133, R14 ;  /* 0x0000000e85087220 */ /* 0x000fe20000410000 */
[----:B------:R-:W2:Y:S01]  /*21ba0*/  LDL.LU R39, [R1+0x1c] ;  /* 0x00001c0001277983 */ /* 0x000ea20000300800 */
[----:B------:R1:W1:Y:S01]  /*21bb0*/  MUFU.EX2 R3, R6 ;  /* 0x0000000600037308 */ /* 0x0002620000000800 */
[----:B------:R-:W-:Y:S02]  /*21bc0*/  IMAD.SHL.U32 R40, R185, 0x4, RZ ;  /* 0x00000004b9287824 */ /* 0x000fe400078e00ff */
[----:B------:R-:W2:Y:S01]  /*21bd0*/  LDL R104, [R1+0x2c4] ;  /* 0x0002c40001687983 */ /* 0x000ea20000100800 */
[-CC-:B------:R-:W-:Y:S02]  /*21be0*/  FFMA.FTZ R119, R75, R133.reuse, -R4.reuse ;  /* 0x000000854b777223 */ /* 0x180fe40000010804 */
[-CC-:B------:R-:W-:Y:S01]  /*21bf0*/  FFMA.FTZ R118, R74, R133.reuse, -R4.reuse ;  /* 0x000000854a767223 */ /* 0x180fe20000010804 */
[----:B------:R-:W2:Y:S01]  /*21c00*/  LDL.LU R75, [R1+0x8] ;  /* 0x00000800014b7983 */ /* 0x000ea20000300800 */
[-CC-:B------:R-:W-:Y:S02]  /*21c10*/  FFMA.FTZ R103, R59, R133.reuse, -R4.reuse ;  /* 0x000000853b677223 */ /* 0x180fe40000010804 */
[-CC-:B------:R-:W-:Y:S01]  /*21c20*/  FFMA.FTZ R112, R66, R133.reuse, -R4.reuse ;  /* 0x0000008542707223 */ /* 0x180fe20000010804 */
[----:B------:R-:W2:Y:S01]  /*21c30*/  LDL.LU R16, [R1+0xc] ;  /* 0x00000c0001107983 */ /* 0x000ea20000300800 */
[-CC-:B------:R-:W-:Y:S01]  /*21c40*/  FFMA.FTZ R102, R58, R133.reuse, -R4.reuse ;  /* 0x000000853a667223 */ /* 0x180fe20000010804 */
[----:B------:R-:W-:Y:S01]  /*21c50*/  MUFU.EX2 R8, R8 ;  /* 0x0000000800087308 */ /* 0x000fe20000000800 */
[-CC-:B------:R-:W-:Y:S01]  /*21c60*/  FFMA.FTZ R65, R51, R133.reuse, -R4.reuse ;  /* 0x0000008533417223 */ /* 0x180fe20000010804 */
[----:B------:R-:W2:Y:S01]  /*21c70*/  LDL.LU R72, [R1+0x90] ;  /* 0x0000900001487983 */ /* 0x000ea20000300800 */
[-CC-:B------:R-:W-:Y:S02]  /*21c80*/  FFMA.FTZ R53, R27, R133.reuse, -R4.reuse ;  /* 0x000000851b357223 */ /* 0x180fe40000010804 */
        /* <DEDUP_REMOVED lines=8> */
[-CC-:B-1----:R-:W-:Y:S02]  /*21d10*/  FFMA.FTZ R6, R10, R133.reuse, -R4.reuse ;  /* 0x000000850a067223 */ /* 0x182fe40000010804 */
        /* <DEDUP_REMOVED lines=13> */
[----:B------:R-:W2:Y:S01]  /*21df0*/  LDL R66, [R1+0x2c8] ;  /* 0x0002c80001427983 */ /* 0x000ea20000100800 */
[-CC-:B------:R-:W-:Y:S02]  /*21e00*/  FFMA.FTZ R35, R35, R133.reuse, -R4.reuse ;  /* 0x0000008523237223 */ /* 0x180fe40000010804 */
[-CC-:B------:R-:W-:Y:S01]  /*21e10*/  FFMA.FTZ R43, R43, R133.reuse, -R4.reuse ;  /* 0x000000852b2b7223 */ /* 0x180fe20000010804 */
[----:B------:R-:W2:Y:S01]  /*21e20*/  LDL.LU R58, [R1+0x98] ;  /* 0x00009800013a7983 */ /* 0x000ea20000300800 */
[-CC-:B------:R-:W-:Y:S02]  /*21e30*/  FFMA.FTZ R113, R67, R133.reuse, -R4.reuse ;  /* 0x0000008543717223 */ /* 0x180fe40000010804 */
[-CC-:B------:R-:W-:Y:S01]  /*21e40*/  FFMA.FTZ R165, R82, R133.reuse, -R4.reuse ;  /* 0x0000008552a57223 */ /* 0x180fe20000010804 */
[----:B------:R-:W2:Y:S01]  /*21e50*/  LDL.LU R51, [R1+0x9c] ;  /* 0x00009c0001337983 */ /* 0x000ea20000300800 */
[-CC-:B------:R-:W-:Y:S02]  /*21e60*/  FFMA.FTZ R198, R106, R133.reuse, -R4.reuse ;  /* 0x000000856ac67223 */ /* 0x180fe40000010804 */
[-CC-:B------:R-:W-:Y:S02]  /*21e70*/  FFMA.FTZ R189, R114, R133.reuse, -R4.reuse ;  /* 0x0000008572bd7223 */ /* 0x180fe40000010804 */
[-CC-:B------:R-:W-:Y:S02]  /*21e80*/  FFMA.FTZ R217, R122, R133.reuse, -R4.reuse ;  /* 0x000000857ad97223 */ /* 0x180fe40000010804 */
[-CC-:B------:R-:W-:Y:S02]  /*21e90*/  FFMA.FTZ R216, R123, R133.reuse, -R4.reuse ;  /* 0x000000857bd87223 */ /* 0x180fe40000010804 */
[-CC-:B------:R-:W-:Y:S02]  /*21ea0*/  FFMA.FTZ R222, R131, R133.reuse, -R4.reuse ;  /* 0x0000008583de7223 */ /* 0x180fe40000010804 */
[-C--:B------:R-:W-:Y:S02]  /*21eb0*/  FFMA.FTZ R14, R11, R133.reuse, -R4 ;  /* 0x000000850b0e7223 */ /* 0x080fe40000010804 */
[----:B------:R1:W1:Y:S01]  /*21ec0*/  MUFU.EX2 R4, R6 ;  /* 0x0000000600047308 */ /* 0x0002620000000800 */
[-CC-:B------:R-:W-:Y:S02]  /*21ed0*/  FFMA.FTZ R174, R89, R133.reuse, -R5.reuse ;  /* 0x0000008559ae7223 */ /* 0x180fe40000010805 */
[-CC-:B------:R-:W-:Y:S01]  /*21ee0*/  FFMA.FTZ R181, R96, R133.reuse, -R5.reuse ;  /* 0x0000008560b57223 */ /* 0x180fe20000010805 */
[----:B------:R-:W-:Y:S01]  /*21ef0*/  F2FP.PACK_AB R96, R29, R44 ;  /* 0x0000002c1d60723e */ /* 0x000fe200000000ff */
[----:B------:R-:W-:Y:S05]  /*21f00*/  FFMA.FTZ R5, R129, R133, -R5 ;  /* 0x0000008581057223 */ /* 0x000fea0000010805 */
[----:B------:R-:W-:Y:S10]  /*21f10*/  MUFU.EX2 R11, R15 ;  /* 0x0000000f000b7308 */ /* 0x000ff40000000800 */
[----:B------:R-:W-:Y:S01]  /*21f20*/  MUFU.EX2 R15, R47 ;  /* 0x0000002f000f7308 */ /* 0x000fe20000000800 */
[----:B-1----:R-:W-:Y:S02]  /*21f30*/  FFMA.FTZ R6, R141, R182, R2 ;  /* 0x000000b68d067223 */ /* 0x002fe40000010002 */
[----:B------:R-:W-:Y:S02]  /*21f40*/  FFMA.FTZ R0, R20, R183, R3 ;  /* 0x000000b714007223 */ /* 0x000fe40000010003 */
[----:B------:R-:W-:Y:S02]  /*21f50*/  FFMA.FTZ R2, R8, R184, R4 ;  /* 0x000000b808027223 */ /* 0x000fe40000010004 */
[----:B---3--:R-:W-:Y:S04]  /*21f60*/  IMAD.WIDE.U32 R30, R30, -0x326172a9, RZ ;  /* 0xcd9e8d571e1e7825 */ /* 0x008fe800078e00ff */
[----:B------:R-:W-:Y:S02]  /*21f70*/  IMAD.MOV.U32 R107, RZ, RZ, R31 ;  /* 0x000000ffff6b7224 */ /* 0x000fe400078e001f */
[----:B------:R-:W-:Y:S02]  /*21f80*/  IMAD.MOV.U32 R106, RZ, RZ, R30 ;  /* 0x000000ffff6a7224 */ /* 0x000fe400078e001e */
[----:B----4-:R-:W-:Y:S01]  /*21f90*/  IMAD.WIDE.U32 R30, R9, -0x2daee0ad, RZ ;  /* 0xd2511f53091e7825 */ /* 0x010fe200078e00ff */
[----:B------:R-:W-:Y:S03]  /*21fa0*/  LOP3.LUT R9, R247, R40, RZ, 0x3c, !PT ;  /* 0x00000028f7097212 */ /* 0x000fe600078e3cff */
[----:B------:R-:W-:Y:S01]  /*21fb0*/  FMUL.FTZ R136, R141, R79 ;  /* 0x0000004f8d887220 */ /* 0x000fe20000410000 */
[----:B------:R-:W-:Y:S01]  /*21fc0*/  LOP3.LUT R9, R9, R31, RZ, 0x3c, !PT ;  /* 0x0000001f09097212 */ /* 0x000fe200078e3cff */
[C---:B------:R-:W-:Y:S02]  /*21fd0*/  FMUL.FTZ R190, R141.reuse, R78 ;  /* 0x0000004e8dbe7220 */ /* 0x040fe40000410000 */
[C---:B------:R-:W-:Y:S02]  /*21fe0*/  FMUL.FTZ R94, R141.reuse, R49 ;  /* 0x000000318d5e7220 */ /* 0x040fe40000410000 */
[----:B------:R-:W3:Y:S01]  /*21ff0*/  LDL.LU R49, [R1+0x88] ;  /* 0x0000880001317983 */ /* 0x000ee20000300800 */
[C---:B------:R-:W-:Y:S03]  /*22000*/  FMUL.FTZ R95, R141.reuse, R48 ;  /* 0x000000308d5f7220 */ /* 0x040fe60000410000 */
[----:B------:R-:W4:Y:S01]  /*22010*/  LDL.LU R48, [R1+0x8c] ;  /* 0x00008c0001307983 */ /* 0x000f220000300800 */
[C---:B--2---:R-:W-:Y:S03]  /*22020*/  FMUL.FTZ R38, R141.reuse, R38 ;  /* 0x000000268d267220 */ /* 0x044fe60000410000 */
[----:B------:R-:W2:Y:S01]  /*22030*/  LDL.LU R27, [R1+0x78] ;  /* 0x00007800011b7983 */ /* 0x000ea20000300800 */
[C---:B------:R-:W-:Y:S03]  /*22040*/  FMUL.FTZ R39, R141.reuse, R39 ;  /* 0x000000278d277220 */ /* 0x040fe60000410000 */
[----:B------:R-:W2:Y:S01]  /*22050*/  LDL.LU R26, [R1+0x7c] ;  /* 0x00007c00011a7983 */ /* 0x000ea20000300800 */
[----:B------:R-:W-:Y:S03]  /*22060*/  LOP3.LUT R10, R104, R107, RZ, 0x3c, !PT ;  /* 0x0000006b680a7212 */ /* 0x000fe600078e3cff */
[----:B------:R-:W2:Y:S01]  /*22070*/  LDL.LU R19, [R1+0x68] ;  /* 0x0000680001137983 */ /* 0x000ea20000300800 */
[C---:B------:R-:W-:Y:S03]  /*22080*/  FMUL.FTZ R78, R141.reuse, R75 ;  /* 0x0000004b8d4e7220 */ /* 0x040fe60000410000 */
[----:B------:R-:W2:Y:S01]  /*22090*/  LDL.LU R18, [R1+0x6c] ;  /* 0x00006c0001127983 */ /* 0x000ea20000300800 */
[----:B------:R-:W-:Y:S02]  /*220a0*/  IMAD.WIDE.U32 R82, R10, -0x2daee0ad, RZ ;  /* 0xd2511f530a527825 */ /* 0x000fe400078e00ff */
[----:B------:R-:W1:Y:S01]  /*220b0*/  MUFU.EX2 R10, R14 ;  /* 0x0000000e000a7308 */ /* 0x000e620000000800 */
[----:B------:R1:W2:Y:S01]  /*220c0*/  LDL.S16 R130, [R1+0x110] ;  /* 0x0001100001827983 */ /* 0x0002a20000100600 */
[----:B------:R-:W-:Y:S02]  /*220d0*/  FMUL.FTZ R79, R141, R16 ;  /* 0x000000108d4f7220 */ /* 0x000fe40000410000 */
[----:B------:R-:W-:Y:S01]  /*220e0*/  FADD.FTZ R16, R142, R7 ;  /* 0x000000078e107221 */ /* 0x000fe20000010000 */
[----:B------:R2:W2:Y:S01]  /*220f0*/  LDL.S16 R121, [R1+0x100] ;  /* 0x0001000001797983 */ /* 0x0004a20000100600 */
[C---:B------:R-:W-:Y:S02]  /*22100*/  FMUL.FTZ R72, R20.reuse, R72 ;  /* 0x0000004814487220 */ /* 0x040fe40000410000 */
[C---:B------:R-:W-:Y:S01]  /*22110*/  FMUL.FTZ R73, R20.reuse, R73 ;  /* 0x0000004914497220 */ /* 0x040fe20000410000 */
[----:B------:R2:W2:Y:S01]  /*22120*/  LDL.S16 R120, [R1+0xfc] ;  /* 0x0000fc0001787983 */ /* 0x0004a20000100600 */
[C---:B------:R-:W-:Y:S03]  /*22130*/  FMUL.FTZ R88, R20.reuse, R74 ;  /* 0x0000004a14587220 */ /* 0x040fe60000410000 */
[----:B------:R2:W2:Y:S01]  /*22140*/  LDL.S16 R105, [R1+0xf8] ;  /* 0x0000f80001697983 */ /* 0x0004a20000100600 */
[C---:B------:R-:W-:Y:S03]  /*22150*/  FMUL.FTZ R89, R20.reuse, R59 ;  /* 0x0000003b14597220 */ /* 0x040fe60000410000 */
[----:B------:R-:W2:Y:S01]  /*22160*/  LDL R98, [R1+0x2bc] ;  /* 0x0002bc0001627983 */ /* 0x000ea20000100800 */
[C---:B------:R-:W-:Y:S02]  /*22170*/  FMUL.FTZ R84, R20.reuse, R57 ;  /* 0x0000003914547220 */ /* 0x040fe40000410000 */
[----:B------:R-:W-:Y:S01]  /*22180*/  FMUL.FTZ R85, R20, R56 ;  /* 0x0000003814557220 */ /* 0x000fe20000410000 */
[----:B-1----:R-:W-:Y:S01]  /*22190*/  F2FP.PACK_AB R47, R10, R4 ;  /* 0x000000040a2f723e */ /* 0x002fe200000000ff */
[----:B------:R-:W-:Y:S02]  /*221a0*/  FADD.FTZ R14, R28, R6 ;  /* 0x000000061c0e7221 */ /* 0x000fe40000010000 */
[----:B------:R1:W1:Y:S01]  /*221b0*/  MUFU.EX2 R6, R17 ;  /* 0x0000001100067308 */ /* 0x0002620000000800 */
[C---:B------:R-:W-:Y:S02]  /*221c0*/  FMUL.FTZ R56, R20.reuse, R25 ;  /* 0x0000001914387220 */ /* 0x040fe40000410000 */
[----:B------:R-:W-:Y:S02]  /*221d0*/  FMUL.FTZ R57, R20, R24 ;  /* 0x0000001814397220 */ /* 0x000fe40000410000 */
[----:B------:R-:W-:Y:S01]  /*221e0*/  IMAD.WIDE.U32 R24, R9, -0x326172a9, RZ ;  /* 0xcd9e8d5709187825 */ /* 0x000fe200078e00ff */
[----:B------:R-:W-:Y:S02]  /*221f0*/  LOP3.LUT R7, R83, R66, R30, 0x96, !PT ;  /* 0x0000004253077212 */ /* 0x000fe400078e961e */
[----:B------:R-:W-:Y:S02]  /*22200*/  F2FP.PACK_AB R83, R143, R146 ;  /* 0x000000928f53723e */ /* 0x000fe400000000ff */
[----:B------:R1:W-:Y:S01]  /*22210*/  MUFU.EX2 R28, R61 ;  /* 0x0000003d001c7308 */ /* 0x0003e20000000800 */
[----:B------:R-:W-:Y:S01]  /*22220*/  LOP3.LUT R9, R25, R240, R106, 0x96, !PT ;  /* 0x000000f019097212 */ /* 0x000fe200078e966a */
[----:B------:R-:W-:Y:S02]  /*22230*/  FMUL.FTZ R74, R8, R58 ;  /* 0x0000003a084a7220 */ /* 0x000fe40000410000 */
[----:B------:R-:W-:Y:S02]  /*22240*/  FADD.FTZ R20, R10, R2 ;  /* 0x000000020a147221 */ /* 0x000fe40000010000 */
[----:B------:R-:W-:Y:S02]  /*22250*/  FMUL.FTZ R75, R8, R51 ;  /* 0x00000033084b7220 */ /* 0x000fe40000410000 */
[----:B------:R-:W2:Y:S01]  /*22260*/  LDL R51, [R1+0x2b8] ;  /* 0x0002b80001337983 */ /* 0x000ea20000100800 */
[----:B-1----:R-:W-:Y:S02]  /*22270*/  FADD.FTZ R17, R11, R0 ;  /* 0x000000000b117221 */ /* 0x002fe40000010000 */
[----:B------:R-:W-:Y:S02]  /*22280*/  FADD.FTZ R0, R44, R14 ;  /* 0x0000000e2c007221 */ /* 0x000fe40000010000 */
[----:B------:R-:W-:Y:S01]  /*22290*/  MUFU.EX2 R14, R21 ;  /* 0x00000015000e7308 */ /* 0x000fe20000000800 */
[----:B------:R-:W-:Y:S01]  /*222a0*/  F2FP.PACK_AB R61, R6, R15 ;  /* 0x0000000f063d723e */ /* 0x000fe200000000ff */
[C---:B---3--:R-:W-:Y:S02]  /*222b0*/  FMUL.FTZ R90, R8.reuse, R49 ;  /* 0x00000031085a7220 */ /* 0x048fe40000410000 */
[C---:B----4-:R-:W-:Y:S02]  /*222c0*/  FMUL.FTZ R91, R8.reuse, R48 ;  /* 0x00000030085b7220 */ /* 0x050fe40000410000 */
[----:B------:R-:W-:Y:S01]  /*222d0*/  IMAD.WIDE.U32 R48, R7, -0x326172a9, RZ ;  /* 0xcd9e8d5707307825 */ /* 0x000fe200078e00ff */
[----:B------:R-:W-:Y:S03]  /*222e0*/  F2FP.PACK_AB R7, R11, R3 ;  /* 0x000000030b07723e */ /* 0x000fe600000000ff */
[C---:B--2---:R-:W-:Y:S01]  /*222f0*/  FMUL.FTZ R86, R8.reuse, R27 ;  /* 0x0000001b08567220 */ /* 0x044fe20000410000 */
[----:B------:R-:W-:Y:S01]  /*22300*/  LOP3.LUT R3, R49, R239, R24, 0x96, !PT ;  /* 0x000000ef31037212 */ /* 0x000fe200078e9618 */
[C---:B------:R-:W-:Y:S01]  /*22310*/  FMUL.FTZ R87, R8.reuse, R26 ;  /* 0x0000001a08577220 */ /* 0x040fe20000410000 */
[----:B------:R-:W-:Y:S01]  /*22320*/  MUFU.EX2 R27, R100 ;  /* 0x00000064001b7308 */ /* 0x000fe20000000800 */
[C---:B------:R-:W-:Y:S02]  /*22330*/  FMUL.FTZ R58, R8.reuse, R19 ;  /* 0x00000013083a7220 */ /* 0x040fe40000410000 */
[----:B------:R-:W-:Y:S02]  /*22340*/  FADD.FTZ R19, R29, R0 ;  /* 0x000000001d137221 */ /* 0x000fe40000010000 */
[----:B------:R-:W-:Y:S02]  /*22350*/  FMUL.FTZ R59, R8, R18 ;  /* 0x00000012083b7220 */ /* 0x000fe40000410000 */
[----:B------:R-:W-:Y:S03]  /*22360*/  FADD.FTZ R8, R146, R16 ;  /* 0x0000001092087221 */ /* 0x000fe60000010000 */
[----:B------:R-:W1:Y:S01]  /*22370*/  MUFU.EX2 R26, R101 ;  /* 0x00000065001a7308 */ /* 0x000e620000000800 */
[----:B------:R-:W-:Y:S04]  /*22380*/  IMAD.WIDE.U32 R2, R3, -0x2daee0ad, RZ ;  /* 0xd2511f5303027825 */ /* 0x000fe800078e00ff */
[----:B------:R-:W-:Y:S02]  /*22390*/  FADD.FTZ R18, R143, R8 ;  /* 0x000000088f127221 */ /* 0x000fe40000010000 */
[----:B------:R-:W-:Y:S04]  /*223a0*/  IMAD.WIDE.U32 R8, R9, -0x2daee0ad, RZ ;  /* 0xd2511f5309087825 */ /* 0x000fe800078e00ff */
[----:B------:R-:W-:Y:S01]  /*223b0*/  FADD.FTZ R4, R148, R18 ;  /* 0x0000001294047221 */ /* 0x000fe20000010000 */
[----:B------:R-:W-:Y:S01]  /*223c0*/  LOP3.LUT R0, R9, R241, R82, 0x96, !PT ;  /* 0x000000f109007212 */ /* 0x000fe200078e9652 */
[----:B------:R-:W-:Y:S01]  /*223d0*/  MUFU.EX2 R18, R69 ;  /* 0x0000004500127308 */ /* 0x000fe20000000800 */
[----:B------:R-:W-:Y:S02]  /*223e0*/  LOP3.LUT R16, R3, R242, R8, 0x96, !PT ;  /* 0x000000f203107212 */ /* 0x000fe400078e9608 */
[----:B------:R-:W-:Y:S01]  /*223f0*/  IADD3 R148, R247, 0x646e171e, RZ ;  /* 0x646e171ef7947810 */ /* 0x000fe20007ffe0ff */
[----:B------:R-:W-:Y:S04]  /*22400*/  IMAD.WIDE.U32 R10, R0, -0x326172a9, RZ ;  /* 0xcd9e8d57000a7825 */ /* 0x000fe800078e00ff */
[----:B------:R-:W-:Y:S01]  /*22410*/  FADD.FTZ R0, R15, R17 ;  /* 0x000000110f007221 */ /* 0x000fe20000010000 */
[----:B------:R-:W-:Y:S01]  /*22420*/  LOP3.LUT R3, R11, R233, R48, 0x96, !PT ;  /* 0x000000e90b037212 */ /* 0x000fe200078e9630 */
[----:B------:R-:W-:Y:S01]  /*22430*/  FADD.FTZ R11, R147, R4 ;  /* 0x00000004930b7221 */ /* 0x000fe20000010000 */
[----:B-1----:R-:W-:Y:S01]  /*22440*/  F2FP.PACK_AB R129, R26, R27 ;  /* 0x0000001b1a81723e */ /* 0x002fe200000000ff */
[----:B------:R-:W-:Y:S02]  /*22450*/  FADD.FTZ R15, R6, R0 ;  /* 0x00000000060f7221 */ /* 0x000fe40000010000 */
[----:B------:R-:W-:Y:S01]  /*22460*/  IMAD.WIDE.U32 R8, R3, -0x2daee0ad, RZ ;  /* 0xd2511f5303087825 */ /* 0x000fe200078e00ff */
[----:B------:R-:W1:Y:S04]  /*22470*/  MUFU.EX2 R0, R32 ;  /* 0x0000002000007308 */ /* 0x000e680000000800 */
[----:B------:R-:W-:Y:S01]  /*22480*/  LOP3.LUT R9, R9, R251, R2, 0x96, !PT ;  /* 0x000000fb09097212 */ /* 0x000fe200078e9602 */
[----:B------:R-:W-:Y:S04]  /*22490*/  IMAD.WIDE.U32 R2, R16, -0x326172a9, RZ ;  /* 0xcd9e8d5710027825 */ /* 0x000fe800078e00ff */
[----:B------:R-:W-:Y:S01]  /*224a0*/  IMAD.WIDE.U32 R140, R9, -0x326172a9, RZ ;  /* 0xcd9e8d57098c7825 */ /* 0x000fe200078e00ff */
[----:B------:R-:W-:Y:S01]  /*224b0*/  LOP3.LUT R4, R3, R249, R10, 0x96, !PT ;  /* 0x000000f903047212 */ /* 0x000fe200078e960a */
[----:B------:R2:W3:Y:S04]  /*224c0*/  MUFU.EX2 R6, R54 ;  /* 0x0000003600067308 */ /* 0x0004e80000000800 */
[----:B------:R-:W-:Y:S04]  /*224d0*/  IMAD.WIDE.U32 R142, R4, -0x2daee0ad, RZ ;  /* 0xd2511f53048e7825 */ /* 0x000fe800078e00ff */
[----:B------:R-:W-:Y:S01]  /*224e0*/  FADD.FTZ R4, R14, R20 ;  /* 0x000000140e047221 */ /* 0x000fe20000010000 */
[----:B------:R-:W-:Y:S01]  /*224f0*/  LOP3.LUT R8, R143, R243, R8, 0x96, !PT ;  /* 0x000000f38f087212 */ /* 0x000fe200078e9608 */
[----:B------:R-:W4:Y:S01]  /*22500*/  MUFU.EX2 R3, R55 ;  /* 0x0000003700037308 */ /* 0x000f220000000800 */
[----:B-1----:R-:W-:Y:S03]  /*22510*/  F2FP.PACK_AB R44, R0, R14 ;  /* 0x0000000e002c723e */ /* 0x002fe600000000ff */
[----:B------:R-:W-:Y:S01]  /*22520*/  IMAD.WIDE.U32 R80, R8, -0x326172a9, RZ ;  /* 0xcd9e8d5708507825 */ /* 0x000fe200078e00ff */
[----:B------:R-:W-:Y:S03]  /*22530*/  LOP3.LUT R32, R141, R245, R2, 0x96, !PT ;  /* 0x000000f58d207212 */ /* 0x000fe600078e9602 */
[----:B------:R-:W-:Y:S02]  /*22540*/  FADD.FTZ R21, R0, R4 ;  /* 0x0000000400157221 */ /* 0x000fe40000010000 */
[----:B------:R-:W-:Y:S01]  /*22550*/  FADD.FTZ R0, R46, R19 ;  /* 0x000000132e007221 */ /* 0x000fe20000010000 */
[----:B------:R-:W-:Y:S01]  /*22560*/  F2FP.PACK_AB R46, R45, R46 ;  /* 0x0000002e2d2e723e */ /* 0x000fe200000000ff */
[----:B------:R-:W-:Y:S01]  /*22570*/  FADD.FTZ R4, R150, R11 ;  /* 0x0000000b96047221 */ /* 0x000fe20000010000 */
[----:B------:R-:W-:Y:S01]  /*22580*/  MUFU.EX2 R9, R35 ;  /* 0x0000002300097308 */ /* 0x000fe20000000800 */
[----:B--2---:R-:W-:Y:S01]  /*22590*/  F2FP.PACK_AB R54, R149, R150 ;  /* 0x000000969536723e */ /* 0x004fe200000000ff */
[----:B------:R-:W-:Y:S01]  /*225a0*/  FADD.FTZ R20, R45, R0 ;  /* 0x000000002d147221 */ /* 0x000fe20000010000 */
[----:B------:R-:W-:Y:S01]  /*225b0*/  LOP3.LUT R0, R81, R199, R140, 0x96, !PT ;  /* 0x000000c751007212 */ /* 0x000fe200078e968c */
[----:B---3--:R-:W-:Y:S01]  /*225c0*/  FADD.FTZ R2, R6, R15 ;  /* 0x0000000f06027221 */ /* 0x008fe20000010000 */
[----:B------:R-:W-:Y:S01]  /*225d0*/  F2FP.PACK_AB R45, R33, R52 ;  /* 0x00000034212d723e */ /* 0x000fe200000000ff */
[----:B------:R-:W-:Y:S04]  /*225e0*/  FADD.FTZ R19, R149, R4 ;  /* 0x0000000495137221 */ /* 0x000fe80000010000 */
[----:B------:R1:W-:Y:S01]  /*225f0*/  MUFU.EX2 R15, R62 ;  /* 0x0000003e000f7308 */ /* 0x0003e20000000800 */
[C---:B----4-:R-:W-:Y:S01]  /*22600*/  F2FP.PACK_AB R6, R3.reuse, R6 ;  /* 0x000000060306723e */ /* 0x050fe200000000ff */
[----:B------:R-:W-:Y:S01]  /*22610*/  FADD.FTZ R17, R3, R2 ;  /* 0x0000000203117221 */ /* 0x000fe20000010000 */
[----:B------:R-:W-:Y:S02]  /*22620*/  LOP3.LUT R2, R0, 0xff, RZ, 0xc0, !PT ;  /* 0x000000ff00027812 */ /* 0x000fe400078ec0ff */
[C---:B------:R-:W-:Y:S02]  /*22630*/  PRMT R3, R22.reuse, 0x7632, R3 ;  /* 0x0000763216037816 */ /* 0x040fe40000000003 */
[----:B------:R-:W-:Y:S02]  /*22640*/  ISETP.GE.U32.AND P0, PT, R191, R2, PT ;  /* 0x00000002bf00720c */ /* 0x000fe40003f06070 */
[----:B------:R-:W-:Y:S01]  /*22650*/  PRMT R2, R22, 0x7610, R2 ;  /* 0x0000761016027816 */ /* 0x000fe20000000002 */
[----:B------:R-:W-:Y:S03]  /*22660*/  MUFU.EX2 R10, R34 ;  /* 0x00000022000a7308 */ /* 0x000fe60000000800 */
[----:B------:R-:W-:Y:S07]  /*22670*/  PRMT R252, R2, 0x5410, R3 ;  /* 0x0000541002fc7816 */ /* 0x000fee0000000003 */
[----:B------:R-:W-:Y:S01]  /*22680*/  @!P0 HADD2 R130, -R2.H0_H0, -RZ.H0_H0 ;  /* 0xa00000ff02828230 */ /* 0x000fe20000000900 */
[----:B------:R-:W-:Y:S01]  /*22690*/  MUFU.EX2 R14, R63 ;  /* 0x0000003f000e7308 */ /* 0x000fe20000000800 */
[----:B-1----:R-:W-:Y:S03]  /*226a0*/  F2FP.PACK_AB R62, R153, R154 ;  /* 0x0000009a993e723e */ /* 0x002fe600000000ff */
[----:B------:R-:W-:Y:S01]  /*226b0*/  @!P0 STL.S16 [R1+0x110], R130 ;  /* 0x0001108201008387 */ /* 0x000fe20000100600 */
[----:B------:R-:W-:Y:S04]  /*226c0*/  PRMT R8, R130, 0x7610, R8 ;  /* 0x0000761082087816 */ /* 0x000fe80000000008 */
[----:B------:R-:W-:Y:S01]  /*226d0*/  @!P0 PRMT R2, R8, 0x5410, RZ ;  /* 0x0000541008028816 */ /* 0x000fe200000000ff */
[----:B------:R-:W-:Y:S01]  /*226e0*/  MUFU.EX2 R4, R53 ;  /* 0x0000003500047308 */ /* 0x000fe20000000800 */
[----:B------:R-:W-:Y:S03]  /*226f0*/  IADD3 R22, P0, R144, R98, RZ ;  /* 0x0000006290167210 */ /* 0x000fe60007f1e0ff */
[----:B------:R1:W-:Y:S06]  /*22700*/  ST.E.U16 [R144.64], R2 ;  /* 0x0000000290007985 */ /* 0x0003ec000c101504 */
[----:B------:R-:W2:Y:S10]  /*22710*/  MUFU.EX2 R8, R41 ;  /* 0x0000002900087308 */ /* 0x000eb40000000800 */
[----:B------:R-:W3:Y:S01]  /*22720*/  MUFU.EX2 R16, R60 ;  /* 0x0000003c00107308 */ /* 0x000ee20000000800 */
[----:B-1----:R-:W-:Y:S02]  /*22730*/  LOP3.LUT R2, R0, 0xffff, RZ, 0xc0, !PT ;  /* 0x0000ffff00027812 */ /* 0x002fe400078ec0ff */
[----:B--2---:R-:W-:Y:S01]  /*22740*/  F2FP.PACK_AB R35, R4, R8 ;  /* 0x000000080423723e */ /* 0x004fe200000000ff */
[----:B------:R-:W-:Y:S01]  /*22750*/  FADD.FTZ R11, R8, R21 ;  /* 0x00000015080b7221 */ /* 0x000fe20000010000 */
[----:B------:R-:W-:Y:S05]  /*22760*/  SHF.R.U32.HI R2, RZ, 0x8, R2 ;  /* 0x00000008ff027819 */ /* 0x000fea0000011602 */
[----:B------:R-:W1:Y:S01]  /*22770*/  MUFU.EX2 R8, R68 ;  /* 0x0000004400087308 */ /* 0x000e620000000800 */
[----:B------:R-:W-:Y:S01]  /*22780*/  FADD.FTZ R11, R4, R11 ;  /* 0x0000000b040b7221 */ /* 0x000fe20000010000 */
[----:B------:R-:W-:Y:S01]  /*22790*/  LOP3.LUT R2, R2, 0xffff, RZ, 0xc0, !PT ;  /* 0x0000ffff02027812 */ /* 0x000fe200078ec0ff */
[----:B------:R-:W-:Y:S01]  /*227a0*/  FADD.FTZ R4, R52, R20 ;  /* 0x0000001434047221 */ /* 0x000fe20000010000 */
[----:B------:R-:W-:Y:S02]  /*227b0*/  F2FP.PACK_AB R52, R18, R28 ;  /* 0x0000001c1234723e */ /* 0x000fe400000000ff */
[C---:B------:R-:W-:Y:S02]  /*227c0*/  ISETP.GE.U32.AND P3, PT, R191.reuse, R2, PT ;  /* 0x00000002bf00720c */ /* 0x040fe40003f66070 */
[--C-:B------:R-:W-:Y:S02]  /*227d0*/  SHF.R.U32.HI R2, RZ, 0x10, R0.reuse ;  /* 0x00000010ff027819 */ /* 0x100fe40000011600 */
[----:B------:R-:W-:Y:S02]  /*227e0*/  SHF.R.U32.HI R0, RZ, 0x18, R0 ;  /* 0x00000018ff007819 */ /* 0x000fe40000011600 */
[----:B------:R-:W-:Y:S02]  /*227f0*/  LOP3.LUT R2, R2, 0xff, RZ, 0xc0, !PT ;  /* 0x000000ff02027812 */ /* 0x000fe400078ec0ff */
[C---:B------:R-:W-:Y:S02]  /*22800*/  ISETP.GE.U32.AND P1, PT, R191.reuse, R0, PT ;  /* 0x00000000bf00720c */ /* 0x040fe40003f26070 */
[----:B------:R-:W-:Y:S02]  /*22810*/  ISETP.GE.U32.AND P2, PT, R191, R2, PT ;  /* 0x00000002bf00720c */ /* 0x000fe40003f46070 */
[C---:B------:R-:W-:Y:S01]  /*22820*/  PRMT R2, R23.reuse, 0x7610, R2 ;  /* 0x0000761017027816 */ /* 0x040fe20000000002 */
[----:B------:R-:W-:Y:S01]  /*22830*/  @!P3 HADD2 R121, -R3.H0_H0, -RZ.H0_H0 ;  /* 0xa00000ff0379b230 */ /* 0x000fe20000000900 */
[----:B------:R-:W-:Y:S01]  /*22840*/  PRMT R0, R23, 0x7632, R0 ;  /* 0x0000763217007816 */ /* 0x000fe20000000000 */
[----:B------:R-:W-:Y:S03]  /*22850*/  IMAD.X R23, R145, 0x1, R51, P0 ;  /* 0x0000000191177824 */ /* 0x000fe600000e0633 */
[----:B------:R-:W-:Y:S01]  /*22860*/  PRMT R67, R121, 0x7610, R67 ;  /* 0x0000761079437816 */ /* 0x000fe20000000043 */
[----:B------:R-:W-:Y:S01]  /*22870*/  @!P3 STL.S16 [R1+0x100], R121 ;  /* 0x000100790100b387 */ /* 0x000fe20000100600 */
[----:B------:R-:W-:Y:S01]  /*22880*/  PRMT R250, R2, 0x5410, R0 ;  /* 0x0000541002fa7816 */ /* 0x000fe20000000000 */
[----:B------:R-:W-:Y:S01]  /*22890*/  @!P1 HADD2 R105, -R0.H0_H0, -RZ.H0_H0 ;  /* 0xa00000ff00699230 */ /* 0x000fe20000000900 */
[----:B------:R-:W-:Y:S01]  /*228a0*/  @!P3 PRMT R3, R67, 0x5410, RZ ;  /* 0x000054104303b816 */ /* 0x000fe200000000ff */
[----:B------:R-:W-:Y:S03]  /*228b0*/  @!P2 HADD2 R120, -R2.H0_H0, -RZ.H0_H0 ;  /* 0xa00000ff0278a230 */ /* 0x000fe60000000900 */
[----:B------:R-:W-:Y:S01]  /*228c0*/  PRMT R41, R105, 0x7610, R41 ;  /* 0x0000761069297816 */ /* 0x000fe20000000029 */
[----:B------:R3:W-:Y:S01]  /*228d0*/  ST.E.U16 [R144.64+0x2], R3 ;  /* 0x0000020390007985 */ /* 0x0007e2000c101504 */
[----:B------:R-:W-:Y:S02]  /*228e0*/  PRMT R50, R120, 0x7610, R50 ;  /* 0x0000761078327816 */ /* 0x000fe40000000032 */
[----:B------:R-:W-:Y:S01]  /*228f0*/  @!P1 PRMT R0, R41, 0x5410, RZ ;  /* 0x0000541029009816 */ /* 0x000fe200000000ff */
[----:B------:R-:W-:Y:S01]  /*22900*/  @!P2 STL.S16 [R1+0xfc], R120 ;  /* 0x0000fc780100a387 */ /* 0x000fe20000100600 */
[----:B------:R-:W-:Y:S03]  /*22910*/  @!P2 PRMT R2, R50, 0x5410, RZ ;  /* 0x000054103202a816 */ /* 0x000fe600000000ff */
[----:B------:R-:W-:Y:S04]  /*22920*/  @!P1 STL.S16 [R1+0xf8], R105 ;  /* 0x0000f86901009387 */ /* 0x000fe80000100600 */
[----:B------:R-:W2:Y:S04]  /*22930*/  LDL R29, [R1+0x2d0] ;  /* 0x0002d000011d7983 */ /* 0x000ea80000100800 */
[----:B------:R4:W-:Y:S04]  /*22940*/  ST.E.U16 [R22.64+0x2], R0 ;  /* 0x0000020016007985 */ /* 0x0009e8000c101504 */
[----:B------:R1:W2:Y:S04]  /*22950*/  LDL.S16 R98, [R1+0x1d4] ;  /* 0x0001d40001627983 */ /* 0x0002a80000100600 */
[----:B------:R1:W-:Y:S01]  /*22960*/  ST.E.U16 [R22.64], R2 ;  /* 0x0000000216007985 */ /* 0x0003e2000c101504 */
[----:B---3--:R-:W-:Y:S03]  /*22970*/  FADD.FTZ R3, R16, R17 ;  /* 0x0000001110037221 */ /* 0x008fe60000010000 */
[----:B------:R-:W3:Y:S01]  /*22980*/  LDL R130, [R1+0x2c0] ;  /* 0x0002c00001827983 */ /* 0x000ee20000100800 */
[----:B------:R-:W-:Y:S01]  /*22990*/  FADD.FTZ R17, R33, R4 ;  /* 0x0000000421117221 */ /* 0x000fe20000010000 */
[C---:B------:R-:W-:Y:S01]  /*229a0*/  F2FP.PACK_AB R4, R15.reuse, R16 ;  /* 0x000000100f04723e */ /* 0x040fe200000000ff */
[----:B------:R-:W-:Y:S01]  /*229b0*/  FADD.FTZ R3, R15, R3 ;  /* 0x000000030f037221 */ /* 0x000fe20000010000 */
[C---:B------:R-:W-:Y:S01]  /*229c0*/  F2FP.PACK_AB R33, R9.reuse, R10 ;  /* 0x0000000a0921723e */ /* 0x040fe200000000ff */
[----:B------:R1:W-:Y:S01]  /*229d0*/  MUFU.EX2 R16, R42 ;  /* 0x0000002a00107308 */ /* 0x0003e20000000800 */
[----:B----4-:R-:W-:Y:S01]  /*229e0*/  FADD.FTZ R0, R10, R11 ;  /* 0x0000000b0a007221 */ /* 0x010fe20000010000 */
[----:B------:R-:W-:Y:S08]  /*229f0*/  IADD3 R10, R40, 0x3, RZ ;  /* 0x00000003280a7810 */ /* 0x000ff00007ffe0ff */
[----:B------:R4:W4:Y:S01]  /*22a00*/  MUFU.EX2 R11, R43 ;  /* 0x0000002b000b7308 */ /* 0x0009220000000800 */
[----:B------:R-:W-:Y:S02]  /*22a10*/  FADD.FTZ R20, R9, R0 ;  /* 0x0000000009147221 */ /* 0x000fe40000010000 */
[----:B------:R-:W-:Y:S01]  /*22a20*/  FADD.FTZ R0, R14, R3 ;  /* 0x000000030e007221 */ /* 0x000fe20000010000 */
[----:B-1----:R-:W-:Y:S01]  /*22a30*/  F2FP.PACK_AB R3, R8, R14 ;  /* 0x0000000e0803723e */ /* 0x002fe200000000ff */
[----:B------:R-:W-:Y:S02]  /*22a40*/  FADD.FTZ R2, R152, R19 ;  /* 0x0000001398027221 */ /* 0x000fe40000010000 */
[----:B------:R-:W-:Y:S01]  /*22a50*/  FADD.FTZ R21, R8, R0 ;  /* 0x0000000008157221 */ /* 0x000fe20000010000 */
[----:B------:R-:W-:Y:S01]  /*22a60*/  IADD3 R8, R40, 0x2, RZ ;  /* 0x0000000228087810 */ /* 0x000fe20007ffe0ff */
[C---:B------:R-:W-:Y:S01]  /*22a70*/  FADD.FTZ R15, R151.reuse, R2 ;  /* 0x00000002970f7221 */ /* 0x040fe20000010000 */
[----:B------:R-:W-:Y:S01]  /*22a80*/  F2FP.PACK_AB R42, R151, R152 ;  /* 0x00000098972a723e */ /* 0x000fe200000000ff */
[----:B------:R-:W-:Y:S01]  /*22a90*/  FADD.FTZ R2, R28, R17 ;  /* 0x000000111c027221 */ /* 0x000fe20000010000 */
[C---:B------:R-:W-:Y:S03]  /*22aa0*/  LOP3.LUT R8, R247.reuse, R8, RZ, 0x3c, !PT ;  /* 0x00000008f7087212 */ /* 0x040fe600078e3cff */
[----:B------:R-:W-:Y:S01]  /*22ab0*/  FADD.FTZ R17, R18, R2 ;  /* 0x0000000212117221 */ /* 0x000fe20000010000 */
[----:B------:R-:W-:Y:S01]  /*22ac0*/  IADD3 R2, R40, 0x1, RZ ;  /* 0x0000000128027810 */ /* 0x000fe20007ffe0ff */
[----:B------:R-:W-:Y:S01]  /*22ad0*/  MUFU.EX2 R18, R70 ;  /* 0x0000004600127308 */ /* 0x000fe20000000800 */
[-C--:B------:R-:W-:Y:S02]  /*22ae0*/  LOP3.LUT R151, R8, R31.reuse, RZ, 0x3c, !PT ;  /* 0x0000001f08977212 */ /* 0x080fe400078e3cff */
[C---:B------:R-:W-:Y:S02]  /*22af0*/  LOP3.LUT R9, R247.reuse, R2, RZ, 0x3c, !PT ;  /* 0x00000002f7097212 */ /* 0x040fe400078e3cff */
[----:B------:R-:W-:Y:S02]  /*22b00*/  LOP3.LUT R2, R247, R10, RZ, 0x3c, !PT ;  /* 0x0000000af7027212 */ /* 0x000fe400078e3cff */
[-C--:B----4-:R-:W-:Y:S02]  /*22b10*/  LOP3.LUT R43, R9, R31.reuse, RZ, 0x3c, !PT ;  /* 0x0000001f092b7212 */ /* 0x090fe400078e3cff */
[----:B------:R-:W-:Y:S01]  /*22b20*/  LOP3.LUT R152, R2, R31, RZ, 0x3c, !PT ;  /* 0x0000001f02987212 */ /* 0x000fe200078e3cff */
[----:B------:R-:W1:Y:S01]  /*22b30*/  MUFU.EX2 R10, R71 ;  /* 0x00000047000a7308 */ /* 0x000e620000000800 */
[----:B------:R-:W-:Y:S01]  /*22b40*/  F2FP.PACK_AB R53, R11, R16 ;  /* 0x000000100b35723e */ /* 0x000fe200000000ff */
[----:B------:R-:W-:Y:S02]  /*22b50*/  FADD.FTZ R2, R154, R15 ;  /* 0x0000000f9a027221 */ /* 0x000fe40000010000 */
[----:B------:R-:W-:Y:S02]  /*22b60*/  FADD.FTZ R15, R16, R20 ;  /* 0x00000014100f7221 */ /* 0x000fe40000010000 */
[----:B------:R-:W-:Y:S02]  /*22b70*/  FADD.FTZ R19, R153, R2 ;  /* 0x0000000299137221 */ /* 0x000fe40000010000 */
[----:B------:R-:W-:Y:S01]  /*22b80*/  FADD.FTZ R20, R11, R15 ;  /* 0x0000000f0b147221 */ /* 0x000fe20000010000 */
[----:B-1----:R-:W-:Y:S01]  /*22b90*/  F2FP.PACK_AB R128, R10, R18 ;  /* 0x000000120a80723e */ /* 0x002fe200000000ff */
[----:B------:R1:W4:Y:S01]  /*22ba0*/  LDL.S16 R71, [R1+0x1d0] ;  /* 0x0001d00001477983 */ /* 0x0003220000100600 */
[----:B--2---:R-:W-:Y:S05]  /*22bb0*/  IMAD.WIDE.U32 R182, R29, -0x326172a9, RZ ;  /* 0xcd9e8d571db67825 */ /* 0x004fea00078e00ff */
[----:B------:R-:W-:Y:S02]  /*22bc0*/  LOP3.LUT R0, R104, R183, RZ, 0x3c, !PT ;  /* 0x000000b768007212 */ /* 0x000fe400078e3cff */
[----:B------:R-:W-:Y:S03]  /*22bd0*/  LOP3.LUT R2, R25, R240, R182, 0x96, !PT ;  /* 0x000000f019027212 */ /* 0x000fe600078e96b6 */
[----:B------:R-:W-:Y:S04]  /*22be0*/  IMAD.WIDE.U32 R50, R0, -0x2daee0ad, RZ ;  /* 0xd2511f5300327825 */ /* 0x000fe800078e00ff */
[----:B------:R-:W-:Y:S01]  /*22bf0*/  IMAD.WIDE.U32 R8, R2, -0x2daee0ad, RZ ;  /* 0xd2511f5302087825 */ /* 0x000fe200078e00ff */
[----:B------:R-:W-:Y:S02]  /*22c00*/  LOP3.LUT R0, R51, R66, R30, 0x96, !PT ;  /* 0x0000004233007212 */ /* 0x000fe400078e961e */
[----:B------:R-:W2:Y:S01]  /*22c10*/  LDL R66, [R1+0x2d4] ;  /* 0x0002d40001427983 */ /* 0x000ea20000100800 */
[----:B------:R-:W-:Y:S02]  /*22c20*/  FADD.FTZ R2, R27, R17 ;  /* 0x000000111b027221 */ /* 0x000fe40000010000 */
[----:B------:R-:W-:Y:S02]  /*22c30*/  IMAD.WIDE.U32 R40, R0, -0x326172a9, RZ ;  /* 0xcd9e8d5700287825 */ /* 0x000fe400078e00ff */
[----:B------:R-:W1:Y:S03]  /*22c40*/  MUFU.EX2 R0, R156 ;  /* 0x0000009c00007308 */ /* 0x000e660000000800 */
[----:B------:R-:W-:Y:S01]  /*22c50*/  LOP3.LUT R14, R41, R239, R24, 0x96, !PT ;  /* 0x000000ef290e7212 */ /* 0x000fe200078e9618 */
[----:B------:R-:W-:Y:S01]  /*22c60*/  FADD.FTZ R24, R26, R2 ;  /* 0x000000021a187221 */ /* 0x000fe20000010000 */
[----:B------:R-:W-:Y:S03]  /*22c70*/  LOP3.LUT R2, R9, R241, R50, 0x96, !PT ;  /* 0x000000f109027212 */ /* 0x000fe600078e9632 */
[----:B------:R-:W-:Y:S04]  /*22c80*/  IMAD.WIDE.U32 R16, R14, -0x2daee0ad, RZ ;  /* 0xd2511f530e107825 */ /* 0x000fe800078e00ff */
[----:B------:R-:W-:Y:S01]  /*22c90*/  IMAD.WIDE.U32 R14, R2, -0x326172a9, RZ ;  /* 0xcd9e8d57020e7825 */ /* 0x000fe200078e00ff */
[----:B------:R-:W-:Y:S02]  /*22ca0*/  LOP3.LUT R9, R17, R242, R8, 0x96, !PT ;  /* 0x000000f211097212 */ /* 0x000fe400078e9608 */
[----:B------:R-:W-:Y:S01]  /*22cb0*/  MUFU.EX2 R17, R116 ;  /* 0x0000007400117308 */ /* 0x000fe20000000800 */
[----:B------:R-:W-:Y:S02]  /*22cc0*/  FADD.FTZ R2, R18, R21 ;  /* 0x0000001512027221 */ /* 0x000fe40000010000 */
[----:B------:R-:W-:Y:S02]  /*22cd0*/  FADD.FTZ R8, R155, R19 ;  /* 0x000000139b087221 */ /* 0x000fe40000010000 */
[----:B------:R-:W-:Y:S01]  /*22ce0*/  FADD.FTZ R18, R10, R2 ;  /* 0x000000020a127221 */ /* 0x000fe20000010000 */
[----:B------:R-:W-:Y:S01]  /*22cf0*/  LOP3.LUT R2, R15, R233, R40, 0x96, !PT ;  /* 0x000000e90f027212 */ /* 0x000fe200078e9628 */
[----:B------:R-:W4:Y:S01]  /*22d00*/  LDL R19, [R1+0x2ac] ;  /* 0x0002ac0001137983 */ /* 0x000f220000100800 */
[C---:B-1----:R-:W-:Y:S01]  /*22d10*/  F2FP.PACK_AB R60, R0.reuse, R155 ;  /* 0x0000009b003c723e */ /* 0x042fe200000000ff */
[----:B------:R-:W-:Y:S01]  /*22d20*/  FADD.FTZ R27, R0, R8 ;  /* 0x00000008001b7221 */ /* 0x000fe20000010000 */
[----:B------:R-:W1:Y:S01]  /*22d30*/  MUFU.EX2 R15, R117 ;  /* 0x00000075000f7308 */ /* 0x000e620000000800 */
[----:B------:R-:W-:Y:S04]  /*22d40*/  IMAD.WIDE.U32 R10, R2, -0x2daee0ad, RZ ;  /* 0xd2511f53020a7825 */ /* 0x000fe800078e00ff */
[----:B------:R-:W-:Y:S01]  /*22d50*/  IMAD.WIDE.U32 R8, R9, -0x326172a9, RZ ;  /* 0xcd9e8d5709087825 */ /* 0x000fe200078e00ff */
[----:B------:R-:W-:Y:S04]  /*22d60*/  LOP3.LUT R16, R11, R251, R16, 0x96, !PT ;  /* 0x000000fb0b107212 */ /* 0x000fe800078e9610 */
[----:B------:R-:W-:Y:S01]  /*22d70*/  LOP3.LUT R0, R9, R249, R14, 0x96, !PT ;  /* 0x000000f909007212 */ /* 0x000fe200078e960e */
[----:B------:R-:W3:Y:S01]  /*22d80*/  MUFU.EX2 R2, R64 ;  /* 0x0000004000027308 */ /* 0x000ee20000000800 */
[----:B------:R-:W-:Y:S04]  /*22d90*/  IMAD.WIDE.U32 R104, R16, -0x326172a9, RZ ;  /* 0xcd9e8d5710687825 */ /* 0x000fe800078e00ff */
[----:B------:R-:W-:Y:S01]  /*22da0*/  IMAD.WIDE.U32 R120, R0, -0x2daee0ad, RZ ;  /* 0xd2511f5300787825 */ /* 0x000fe200078e00ff */
[----:B------:R-:W-:Y:S04]  /*22db0*/  LOP3.LUT R29, R105, R245, R8, 0x96, !PT ;  /* 0x000000f5691d7212 */ /* 0x000fe800078e9608 */
[----:B------:R-:W-:Y:S01]  /*22dc0*/  LOP3.LUT R9, R121, R243, R10, 0x96, !PT ;  /* 0x000000f379097212 */ /* 0x000fe200078e960a */
[----:B------:R-:W3:Y:S01]  /*22dd0*/  MUFU.EX2 R11, R65 ;  /* 0x00000041000b7308 */ /* 0x000ee20000000800 */
[----:B-1----:R-:W-:Y:S09]  /*22de0*/  F2FP.PACK_AB R143, R15, R17 ;  /* 0x000000110f8f723e */ /* 0x002ff200000000ff */
[----:B------:R-:W1:Y:S01]  /*22df0*/  MUFU.EX2 R14, R108 ;  /* 0x0000006c000e7308 */ /* 0x000e620000000800 */
[----:B---3--:R-:W-:Y:S02]  /*22e00*/  FADD.FTZ R8, R2, R20 ;  /* 0x0000001402087221 */ /* 0x008fe40000010000 */
[----:B------:R-:W3:Y:S01]  /*22e10*/  LDL R20, [R1+0x2a8] ;  /* 0x0002a80001147983 */ /* 0x000ee20000100800 */
[C---:B------:R-:W-:Y:S01]  /*22e20*/  F2FP.PACK_AB R2, R11.reuse, R2 ;  /* 0x000000020b02723e */ /* 0x040fe200000000ff */
[----:B------:R-:W-:Y:S02]  /*22e30*/  FADD.FTZ R16, R11, R8 ;  /* 0x000000080b107221 */ /* 0x000fe40000010000 */
[----:B------:R-:W-:Y:S04]  /*22e40*/  FADD.FTZ R8, R17, R24 ;  /* 0x0000001811087221 */ /* 0x000fe80000010000 */
[----:B------:R-:W-:Y:S02]  /*22e50*/  FADD.FTZ R26, R15, R8 ;  /* 0x000000080f1a7221 */ /* 0x000fe40000010000 */
[----:B-1----:R-:W-:Y:S02]  /*22e60*/  FADD.FTZ R15, R14, R18 ;  /* 0x000000120e0f7221 */ /* 0x002fe40000010000 */
[----:B--2---:R-:W-:Y:S02]  /*22e70*/  IMAD R0, R66, 0x70, RZ ;  /* 0x0000007042007824 */ /* 0x004fe400078e02ff */
[----:B------:R-:W-:Y:S02]  /*22e80*/  IMAD.WIDE.U32 R66, R9, -0x326172a9, RZ ;  /* 0xcd9e8d5709427825 */ /* 0x000fe400078e00ff */
[----:B------:R-:W1:Y:S01]  /*22e90*/  MUFU.EX2 R9, R109 ;  /* 0x0000006d00097308 */ /* 0x000e620000000800 */
[----:B------:R-:W-:Y:S02]  /*22ea0*/  IADD3 R10, P0, R0, R22, RZ ;  /* 0x00000016000a7210 */ /* 0x000fe40007f1e0ff */
[----:B------:R-:W-:Y:S03]  /*22eb0*/  LOP3.LUT R0, R67, R199, R104, 0x96, !PT ;  /* 0x000000c743007212 */ /* 0x000fe600078e9668 */
[----:B------:R-:W-:Y:S01]  /*22ec0*/  IMAD.X R11, R130, 0x1, R23, P0 ;  /* 0x00000001820b7824 */ /* 0x000fe200000e0617 */
[----:B------:R-:W-:Y:S04]  /*22ed0*/  LOP3.LUT R8, R0, 0xff, RZ, 0xc0, !PT ;  /* 0x000000ff00087812 */ /* 0x000fe800078ec0ff */
[----:B------:R-:W-:Y:S02]  /*22ee0*/  ISETP.GE.U32.AND P1, PT, R191, R8, PT ;  /* 0x00000008bf00720c */ /* 0x000fe40003f26070 */
[C---:B------:R-:W-:Y:S04]  /*22ef0*/  PRMT R8, R7.reuse, 0x7632, R8 ;  /* 0x0000763207087816 */ /* 0x040fe80000000008 */
[----:B------:R-:W-:Y:S02]  /*22f00*/  PRMT R237, R7, 0x5410, R8 ;  /* 0x0000541007ed7816 */ /* 0x000fe40000000008 */
[C---:B-1----:R-:W-:Y:S05]  /*22f10*/  F2FP.PACK_AB R141, R9.reuse, R14 ;  /* 0x0000000e098d723e */ /* 0x042fea00000000ff */
[----:B------:R-:W-:Y:S01]  /*22f20*/  @!P1 HADD2 R98, -R7.H0_H0, -RZ.H0_H0 ;  /* 0xa00000ff07629230 */ /* 0x000fe20000000900 */
[----:B------:R-:W-:Y:S01]  /*22f30*/  FADD.FTZ R25, R9, R15 ;  /* 0x0000000f09197221 */ /* 0x000fe20000010000 */
[--C-:B------:R-:W-:Y:S01]  /*22f40*/  SHF.R.U32.HI R9, RZ, 0x18, R80.reuse ;  /* 0x00000018ff097819 */ /* 0x100fe20000011650 */
[----:B------:R-:W-:Y:S02]  /*22f50*/  MUFU.EX2 R15, R157 ;  /* 0x0000009d000f7308 */ /* 0x000fe40000000800 */
[----:B------:R-:W-:Y:S01]  /*22f60*/  PRMT R17, R98, 0x7610, R17 ;  /* 0x0000761062117816 */ /* 0x000fe20000000011 */
[----:B------:R-:W-:Y:S01]  /*22f70*/  @!P1 STL.S16 [R1+0x1d4], R98 ;  /* 0x0001d46201009387 */ /* 0x000fe20000100600 */
[----:B------:R-:W-:Y:S02]  /*22f80*/  ISETP.GE.U32.AND P3, PT, R191, R9, PT ;  /* 0x00000009bf00720c */ /* 0x000fe40003f66070 */
[----:B------:R-:W-:Y:S01]  /*22f90*/  @!P1 PRMT R7, R17, 0x5410, RZ ;  /* 0x0000541011079816 */ /* 0x000fe200000000ff */
[----:B------:R1:W2:Y:S01]  /*22fa0*/  LDL.S16 R30, [R1+0x1e8] ;  /* 0x0001e800011e7983 */ /* 0x0002a20000100600 */
[----:B------:R-:W-:Y:S02]  /*22fb0*/  SHF.R.U32.HI R9, RZ, 0x10, R80 ;  /* 0x00000010ff097819 */ /* 0x000fe40000011650 */
[----:B------:R-:W1:Y:S01]  /*22fc0*/  MUFU.EX2 R14, R158 ;  /* 0x0000009e000e7308 */ /* 0x000e620000000800 */
[----:B------:R4:W-:Y:S01]  /*22fd0*/  ST.E.U16 [R10.64], R7 ;  /* 0x000000070a007985 */ /* 0x0009e2000c101504 */
[----:B------:R-:W-:Y:S03]  /*22fe0*/  LOP3.LUT R9, R9, 0xff, RZ, 0xc0, !PT ;  /* 0x000000ff09097812 */ /* 0x000fe600078ec0ff */
[----:B------:R-:W2:Y:S01]  /*22ff0*/  LDL R18, [R1+0x2b4] ;  /* 0x0002b40001127983 */ /* 0x000ea20000100800 */
[----:B------:R-:W-:Y:S03]  /*23000*/  ISETP.GE.U32.AND P4, PT, R191, R9, PT ;  /* 0x00000009bf00720c */ /* 0x000fe60003f86070 */
[----:B------:R-:W2:Y:S01]  /*23010*/  LDL R24, [R1+0x2b0] ;  /* 0x0002b00001187983 */ /* 0x000ea20000100800 */
[----:B------:R-:W-:Y:S10]  /*23020*/  MUFU.EX2 R9, R103 ;  /* 0x0000006700097308 */ /* 0x000ff40000000800 */
[----:B------:R-:W-:Y:S01]  /*23030*/  MUFU.EX2 R17, R124 ;  /* 0x0000007c00117308 */ /* 0x000fe20000000800 */
[----:B-1----:R-:W-:Y:S02]  /*23040*/  F2FP.PACK_AB R34, R14, R15 ;  /* 0x0000000f0e22723e */ /* 0x002fe400000000ff */
[----:B---3--:R-:W-:Y:S02]  /*23050*/  IADD3 R20, P5, R144, R20, RZ ;  /* 0x0000001490147210 */ /* 0x008fe40007fbe0ff */
[----:B----4-:R-:W-:Y:S02]  /*23060*/  LOP3.LUT R7, R0, 0xffff, RZ, 0xc0, !PT ;  /* 0x0000ffff00077812 */ /* 0x010fe400078ec0ff */
[C---:B------:R-:W-:Y:S01]  /*23070*/  LOP3.LUT R10, R80.reuse, 0xff, RZ, 0xc0, !PT ;  /* 0x000000ff500a7812 */ /* 0x040fe200078ec0ff */
[----:B------:R-:W-:Y:S01]  /*23080*/  IMAD.X R21, R145, 0x1, R19, P5 ;  /* 0x0000000191157824 */ /* 0x000fe200028e0613 */
[----:B------:R-:W-:Y:S02]  /*23090*/  SHF.R.U32.HI R7, RZ, 0x8, R7 ;  /* 0x00000008ff077819 */ /* 0x000fe40000011607 */
[----:B------:R-:W-:Y:S02]  /*230a0*/  ISETP.GE.U32.AND P6, PT, R191, R10, PT ;  /* 0x0000000abf00720c */ /* 0x000fe40003fc6070 */
[----:B------:R-:W-:Y:S01]  /*230b0*/  LOP3.LUT R7, R7, 0xffff, RZ, 0xc0, !PT ;  /* 0x0000ffff07077812 */ /* 0x000fe200078ec0ff */
[----:B------:R-:W1:Y:S03]  /*230c0*/  MUFU.EX2 R10, R102 ;  /* 0x00000066000a7308 */ /* 0x000e660000000800 */
[----:B------:R-:W-:Y:S02]  /*230d0*/  ISETP.GE.U32.AND P0, PT, R191, R7, PT ;  /* 0x00000007bf00720c */ /* 0x000fe40003f06070 */
[--C-:B------:R-:W-:Y:S04]  /*230e0*/  SHF.R.U32.HI R7, RZ, 0x10, R0.reuse ;  /* 0x00000010ff077819 */ /* 0x100fe80000011600 */
[----:B------:R-:W-:Y:S04]  /*230f0*/  LOP3.LUT R7, R7, 0xff, RZ, 0xc0, !PT ;  /* 0x000000ff07077812 */ /* 0x000fe800078ec0ff */
[C---:B------:R-:W-:Y:S02]  /*23100*/  ISETP.GE.U32.AND P2, PT, R191.reuse, R7, PT ;  /* 0x00000007bf00720c */ /* 0x040fe40003f46070 */
[----:B------:R-:W-:Y:S01]  /*23110*/  SHF.R.U32.HI R7, RZ, 0x18, R0 ;  /* 0x00000018ff077819 */ /* 0x000fe20000011600 */
[----:B------:R-:W-:Y:S01]  /*23120*/  @!P0 HADD2 R71, -R8.H0_H0, -RZ.H0_H0 ;  /* 0xa00000ff08478230 */ /* 0x000fe20000000900 */
[----:B------:R-:W-:Y:S02]  /*23130*/  LOP3.LUT R0, R80, 0xffff, RZ, 0xc0, !PT ;  /* 0x0000ffff50007812 */ /* 0x000fe400078ec0ff */
[----:B------:R-:W-:Y:S02]  /*23140*/  ISETP.GE.U32.AND P1, PT, R191, R7, PT ;  /* 0x00000007bf00720c */ /* 0x000fe40003f26070 */
[----:B------:R-:W-:Y:S01]  /*23150*/  PRMT R11, R71, 0x7610, R11 ;  /* 0x00007610470b7816 */ /* 0x000fe2000000000b */
[----:B------:R3:W-:Y:S01]  /*23160*/  @!P0 STL.S16 [R1+0x1d0], R71 ;  /* 0x0001d04701008387 */ /* 0x0007e20000100600 */
[----:B------:R-:W-:Y:S02]  /*23170*/  SHF.R.U32.HI R0, RZ, 0x8, R0 ;  /* 0x00000008ff007819 */ /* 0x000fe40000011600 */
[----:B------:R-:W-:Y:S01]  /*23180*/  @!P0 PRMT R8, R11, 0x5410, RZ ;  /* 0x000054100b088816 */ /* 0x000fe200000000ff */
[----:B------:R4:W4:Y:S01]  /*23190*/  LDL.S16 R98, [R1+0x1dc] ;  /* 0x0001dc0001627983 */ /* 0x0009220000100600 */
[----:B------:R-:W-:Y:S01]  /*231a0*/  LOP3.LUT R7, R0, 0xffff, RZ, 0xc0, !PT ;  /* 0x0000ffff00077812 */ /* 0x000fe200078ec0ff */
[----:B------:R-:W3:Y:S01]  /*231b0*/  MUFU.EX2 R11, R125 ;  /* 0x0000007d000b7308 */ /* 0x000ee20000000800 */
[----:B------:R-:W-:Y:S01]  /*231c0*/  PRMT R0, R47, 0x7610, R0 ;  /* 0x000076102f007816 */ /* 0x000fe20000000000 */
[----:B------:R3:W-:Y:S01]  /*231d0*/  ST.E.U16 [R20.64], R8 ;  /* 0x0000000814007985 */ /* 0x0007e2000c101504 */
[----:B------:R-:W-:Y:S02]  /*231e0*/  ISETP.GE.U32.AND P5, PT, R191, R7, PT ;  /* 0x00000007bf00720c */ /* 0x000fe40003fa6070 */
[----:B------:R-:W-:Y:S02]  /*231f0*/  PRMT R7, R47, 0x7632, R7 ;  /* 0x000076322f077816 */ /* 0x000fe40000000007 */
[----:B-1----:R-:W-:Y:S02]  /*23200*/  F2FP.PACK_AB R102, R9, R10 ;  /* 0x0000000a0966723e */ /* 0x002fe400000000ff */
[----:B------:R-:W-:Y:S01]  /*23210*/  PRMT R229, R0, 0x5410, R7 ;  /* 0x0000541000e57816 */ /* 0x000fe20000000007 */
[----:B---3--:R1:W4:Y:S01]  /*23220*/  LDL.S16 R71, [R1+0x1cc] ;  /* 0x0001cc0001477983 */ /* 0x0083220000100600 */
[----:B------:R-:W-:Y:S01]  /*23230*/  F2FP.PACK_AB R147, R11, R17 ;  /* 0x000000110b93723e */ /* 0x000fe200000000ff */
[----:B------:R-:W-:Y:S02]  /*23240*/  FADD.FTZ R8, R15, R27 ;  /* 0x0000001b0f087221 */ /* 0x000fe40000010000 */
[----:B------:R-:W-:Y:S01]  /*23250*/  MUFU.EX2 R15, R110 ;  /* 0x0000006e000f7308 */ /* 0x000fe20000000800 */
[----:B--2---:R-:W-:Y:S05]  /*23260*/  @!P2 HADD2 R30, -R0.H0_H0, -RZ.H0_H0 ;  /* 0xa00000ff001ea230 */ /* 0x004fea0000000900 */
[----:B------:R-:W-:Y:S01]  /*23270*/  PRMT R28, R30, 0x7610, R28 ;  /* 0x000076101e1c7816 */ /* 0x000fe2000000001c */
[----:B------:R2:W-:Y:S01]  /*23280*/  @!P2 STL.S16 [R1+0x1e8], R30 ;  /* 0x0001e81e0100a387 */ /* 0x0005e20000100600 */
[----:B------:R-:W-:Y:S02]  /*23290*/  IADD3 R18, P0, R144, R18, RZ ;  /* 0x0000001290127210 */ /* 0x000fe40007f1e0ff */
[----:B------:R-:W-:Y:S02]  /*232a0*/  @!P2 PRMT R0, R28, 0x5410, RZ ;  /* 0x000054101c00a816 */ /* 0x000fe400000000ff */
[----:B------:R1:W3:Y:S01]  /*232b0*/  LDL.S16 R28, [R1+0x1f0] ;  /* 0x0001f000011c7983 */ /* 0x0002e20000100600 */
[----:B------:R-:W-:Y:S02]  /*232c0*/  IMAD.X R19, R145, 0x1, R24, P0 ;  /* 0x0000000191137824 */ /* 0x000fe400000e0618 */
[----:B------:R-:W-:Y:S02]  /*232d0*/  FADD.FTZ R24, R14, R8 ;  /* 0x000000080e187221 */ /* 0x000fe40000010000 */
[----:B------:R-:W-:Y:S01]  /*232e0*/  FADD.FTZ R8, R10, R16 ;  /* 0x000000100a087221 */ /* 0x000fe20000010000 */
[----:B------:R-:W-:Y:S01]  /*232f0*/  SHF.R.U32.HI R10, RZ, 0x10, R66 ;  /* 0x00000010ff0a7819 */ /* 0x000fe20000011642 */
[----:B------:R1:W-:Y:S01]  /*23300*/  ST.E.U16 [R18.64], R0 ;  /* 0x0000000012007985 */ /* 0x0003e2000c101504 */
[----:B------:R-:W-:Y:S01]  /*23310*/  MUFU.EX2 R14, R159 ;  /* 0x0000009f000e7308 */ /* 0x000fe20000000800 */
[----:B------:R-:W-:Y:S01]  /*23320*/  FADD.FTZ R16, R17, R26 ;  /* 0x0000001a11107221 */ /* 0x000fe20000010000 */
[----:B------:R-:W-:Y:S01]  /*23330*/  LOP3.LUT R10, R10, 0xff, RZ, 0xc0, !PT ;  /* 0x000000ff0a0a7812 */ /* 0x000fe200078ec0ff */
[----:B------:R-:W-:Y:S02]  /*23340*/  FADD.FTZ R27, R9, R8 ;  /* 0x00000008091b7221 */ /* 0x000fe40000010000 */
[----:B------:R-:W-:Y:S05]  /*23350*/  FADD.FTZ R16, R11, R16 ;  /* 0x000000100b107221 */ /* 0x000fea0000010000 */
[----:B------:R-:W1:Y:S01]  /*23360*/  MUFU.EX2 R9, R111 ;  /* 0x0000006f00097308 */ /* 0x000e620000000800 */
[----:B--2---:R2:W2:Y:S09]  /*23370*/  LDL.S16 R30, [R1+0x218] ;  /* 0x00021800011e7983 */ /* 0x0044b20000100600 */
[----:B------:R-:W4:Y:S01]  /*23380*/  MUFU.EX2 R11, R160 ;  /* 0x000000a0000b7308 */ /* 0x000f220000000800 */
[C---:B-1----:R-:W-:Y:S04]  /*23390*/  LOP3.LUT R0, R66.reuse, 0xff, RZ, 0xc0, !PT ;  /* 0x000000ff42007812 */ /* 0x042fe800078ec0ff */
[----:B------:R-:W-:Y:S02]  /*233a0*/  ISETP.GE.U32.AND P2, PT, R191, R0, PT ;  /* 0x00000000bf00720c */ /* 0x000fe40003f46070 */
[----:B------:R-:W-:Y:S02]  /*233b0*/  LOP3.LUT R0, R66, 0xffff, RZ, 0xc0, !PT ;  /* 0x0000ffff42007812 */ /* 0x000fe400078ec0ff */
[----:B------:R-:W-:Y:S02]  /*233c0*/  F2FP.PACK_AB R146, R9, R15 ;  /* 0x0000000f0992723e */ /* 0x000fe400000000ff */
[----:B------:R-:W-:Y:S04]  /*233d0*/  SHF.R.U32.HI R0, RZ, 0x8, R0 ;  /* 0x00000008ff007819 */ /* 0x000fe80000011600 */
[----:B------:R-:W-:Y:S02]  /*233e0*/  LOP3.LUT R8, R0, 0xffff, RZ, 0xc0, !PT ;  /* 0x0000ffff00087812 */ /* 0x000fe400078ec0ff */
[----:B------:R-:W-:Y:S02]  /*233f0*/  PRMT R0, R83, 0x7610, R0 ;  /* 0x0000761053007816 */ /* 0x000fe40000000000 */
[----:B------:R-:W-:Y:S02]  /*23400*/  ISETP.GE.U32.AND P0, PT, R191, R8, PT ;  /* 0x00000008bf00720c */ /* 0x000fe40003f06070 */
[----:B------:R-:W-:Y:S01]  /*23410*/  PRMT R8, R83, 0x7632, R8 ;  /* 0x0000763253087816 */ /* 0x000fe20000000008 */
[----:B----4-:R-:W-:Y:S01]  /*23420*/  @!P6 HADD2 R98, -R0.H0_H0, -RZ.H0_H0 ;  /* 0xa00000ff0062e230 */ /* 0x010fe20000000900 */
[----:B------:R-:W-:Y:S02]  /*23430*/  F2FP.PACK_AB R47, R11, R14 ;  /* 0x0000000e0b2f723e */ /* 0x000fe400000000ff */
[----:B------:R-:W-:Y:S02]  /*23440*/  PRMT R232, R0, 0x5410, R8 ;  /* 0x0000541000e87816 */ /* 0x000fe40000000008 */
[----:B------:R-:W-:Y:S01]  /*23450*/  PRMT R70, R98, 0x7610, R70 ;  /* 0x0000761062467816 */ /* 0x000fe20000000046 */
[----:B------:R-:W-:Y:S03]  /*23460*/  @!P6 STL.S16 [R1+0x1dc], R98 ;  /* 0x0001dc620100e387 */ /* 0x000fe60000100600 */
[----:B------:R-:W-:Y:S02]  /*23470*/  @!P6 PRMT R0, R70, 0x5410, RZ ;  /* 0x000054104600e816 */ /* 0x000fe400000000ff */
[----:B------:R-:W-:Y:S02]  /*23480*/  ISETP.GE.U32.AND P6, PT, R191, R10, PT ;  /* 0x0000000abf00720c */ /* 0x000fe40003fc6070 */
[----:B------:R-:W-:Y:S01]  /*23490*/  SHF.R.U32.HI R10, RZ, 0x18, R66 ;  /* 0x00000018ff0a7819 */ /* 0x000fe20000011642 */
[----:B------:R-:W-:Y:S05]  /*234a0*/  @!P1 HADD2 R71, -R7.H0_H0, -RZ.H0_H0 ;  /* 0xa00000ff07479230 */ /* 0x000fea0000000900 */
[----:B------:R-:W-:Y:S01]  /*234b0*/  PRMT R68, R71, 0x7610, R68 ;  /* 0x0000761047447816 */ /* 0x000fe20000000044 */
[----:B------:R1:W-:Y:S03]  /*234c0*/  @!P1 STL.S16 [R1+0x1cc], R71 ;  /* 0x0001cc4701009387 */ /* 0x0003e60000100600 */
[----:B------:R-:W-:Y:S01]  /*234d0*/  @!P1 PRMT R7, R68, 0x5410, RZ ;  /* 0x0000541044079816 */ /* 0x000fe200000000ff */
[----:B------:R4:W4:Y:S01]  /*234e0*/  LDL.S16 R108, [R1+0x214] ;  /* 0x00021400016c7983 */ /* 0x0009220000100600 */
[----:B------:R-:W-:Y:S03]  /*234f0*/  ISETP.GE.U32.AND P1, PT, R191, R10, PT ;  /* 0x0000000abf00720c */ /* 0x000fe60003f26070 */
[----:B------:R2:W4:Y:S04]  /*23500*/  LDL.S16 R103, [R1+0x200] ;  /* 0x0002000001677983 */ /* 0x0005280000100600 */
[----:B------:R1:W-:Y:S04]  /*23510*/  ST.E.U16 [R18.64+0x2], R7 ;  /* 0x0000020712007985 */ /* 0x0003e8000c101504 */
[----:B------:R1:W-:Y:S02]  /*23520*/  ST.E.U16 [R144.64+0x10], R0 ;  /* 0x0000100090007985 */ /* 0x0003e4000c101504 */
[----:B-1----:R-:W-:Y:S05]  /*23530*/  IMAD.WIDE.U32 R70, R32, -0x2daee0ad, RZ ;  /* 0xd2511f5320467825 */ /* 0x002fea00078e00ff */
[----:B------:R-:W-:Y:S01]  /*23540*/  LOP3.LUT R10, R71, R148, R142, 0x96, !PT ;  /* 0x00000094470a7212 */ /* 0x000fe200078e968e */
[----:B------:R-:W-:Y:S01]  /*23550*/  FADD.FTZ R7, R15, R25 ;  /* 0x000000190f077221 */ /* 0x000fe20000010000 */
[----:B------:R-:W-:Y:S01]  /*23560*/  PRMT R0, R96, 0x7610, R0 ;  /* 0x0000761060007816 */ /* 0x000fe20000000000 */
[----:B---3--:R-:W-:Y:S05]  /*23570*/  @!P5 HADD2 R28, -R8.H0_H0, -RZ.H0_H0 ;  /* 0xa00000ff081cd230 */ /* 0x008fea0000000900 */
[----:B------:R-:W-:Y:S01]  /*23580*/  PRMT R65, R28, 0x7610, R65 ;  /* 0x000076101c417816 */ /* 0x000fe20000000041 */
[----:B------:R1:W-:Y:S03]  /*23590*/  @!P5 STL.S16 [R1+0x1f0], R28 ;  /* 0x0001f01c0100d387 */ /* 0x0003e60000100600 */
[----:B------:R-:W-:Y:S01]  /*235a0*/  @!P5 PRMT R8, R65, 0x5410, RZ ;  /* 0x000054104108d816 */ /* 0x000fe200000000ff */
[----:B------:R3:W3:Y:S04]  /*235b0*/  LDL.S16 R98, [R1+0x1e4] ;  /* 0x0001e40001627983 */ /* 0x0006e80000100600 */
[----:B------:R3:W3:Y:S04]  /*235c0*/  LDL.S16 R15, [R1+0x1e0] ;  /* 0x0001e000010f7983 */ /* 0x0006e80000100600 */
[----:B------:R1:W-:Y:S01]  /*235d0*/  ST.E.U16 [R144.64+0x12], R8 ;  /* 0x0000120890007985 */ /* 0x0003e2000c101504 */
[----:B--2---:R-:W-:Y:S05]  /*235e0*/  @!P4 HADD2 R30, -R0.H0_H0, -RZ.H0_H0 ;  /* 0xa00000ff001ec230 */ /* 0x004fea0000000900 */
[----:B------:R-:W-:Y:S01]  /*235f0*/  PRMT R64, R30, 0x7610, R64 ;  /* 0x000076101e407816 */ /* 0x000fe20000000040 */
[----:B------:R2:W-:Y:S04]  /*23600*/  @!P4 STL.S16 [R1+0x218], R30 ;  /* 0x0002181e0100c387 */ /* 0x0005e80000100600 */
[----:B------:R3:W3:Y:S01]  /*23610*/  LDL.S16 R68, [R1+0x1a8] ;  /* 0x0001a80001447983 */ /* 0x0006e20000100600 */
[----:B-1----:R-:W-:Y:S01]  /*23620*/  FADD.FTZ R28, R9, R7 ;  /* 0x00000007091c7221 */ /* 0x002fe20000010000 */
[----:B------:R-:W-:Y:S02]  /*23630*/  LOP3.LUT R7, R10, 0xff, RZ, 0xc0, !PT ;  /* 0x000000ff0a077812 */ /* 0x000fe400078ec0ff */
[----:B------:R1:W3:Y:S01]  /*23640*/  LDL.S16 R65, [R1+0x1a0] ;  /* 0x0001a00001417983 */ /* 0x0002e20000100600 */
[----:B------:R-:W-:Y:S01]  /*23650*/  FADD.FTZ R9, R14, R24 ;  /* 0x000000180e097221 */ /* 0x000fe20000010000 */
[----:B------:R-:W-:Y:S02]  /*23660*/  ISETP.GE.U32.AND P5, PT, R191, R7, PT ;  /* 0x00000007bf00720c */ /* 0x000fe40003fa6070 */
[----:B------:R-:W-:Y:S04]  /*23670*/  LOP3.LUT R7, R10, 0xffff, RZ, 0xc0, !PT ;  /* 0x0000ffff0a077812 */ /* 0x000fe800078ec0ff */
[----:B------:R-:W-:Y:S02]  /*23680*/  SHF.R.U32.HI R7, RZ, 0x8, R7 ;  /* 0x00000008ff077819 */ /* 0x000fe40000011607 */
[----:B------:R-:W-:Y:S04]  /*23690*/  PRMT R8, R96, 0x7632, R8 ;  /* 0x0000763260087816 */ /* 0x000fe80000000008 */
[----:B------:R-:W-:Y:S01]  /*236a0*/  PRMT R230, R0, 0x5410, R8 ;  /* 0x0000541000e67816 */ /* 0x000fe20000000008 */
[----:B--2---:R-:W-:Y:S01]  /*236b0*/  FADD.FTZ R30, R11, R9 ;  /* 0x000000090b1e7221 */ /* 0x004fe20000010000 */
[----:B------:R-:W-:Y:S02]  /*236c0*/  @!P4 PRMT R0, R64, 0x5410, RZ ;  /* 0x000054104000c816 */ /* 0x000fe400000000ff */
[----:B------:R-:W-:Y:S01]  /*236d0*/  LOP3.LUT R9, R7, 0xffff, RZ, 0xc0, !PT ;  /* 0x0000ffff07097812 */ /* 0x000fe200078ec0ff */
[----:B------:R1:W2:Y:S01]  /*236e0*/  LDL.S16 R64, [R1+0x19c] ;  /* 0x00019c0001407983 */ /* 0x0002a20000100600 */
[----:B------:R-:W-:Y:S02]  /*236f0*/  PRMT R7, R61, 0x7632, R7 ;  /* 0x000076323d077816 */ /* 0x000fe40000000007 */
[----:B------:R-:W-:Y:S01]  /*23700*/  ISETP.GE.U32.AND P4, PT, R191, R9, PT ;  /* 0x00000009bf00720c */ /* 0x000fe20003f86070 */
[----:B------:R1:W-:Y:S01]  /*23710*/  ST.E.U16 [R22.64+0x10], R0 ;  /* 0x0000100016007985 */ /* 0x0003e2000c101504 */
[----:B------:R-:W-:Y:S02]  /*23720*/  PRMT R9, R44, 0x7632, R9 ;  /* 0x000076322c097816 */ /* 0x000fe40000000009 */
[----:B-1----:R-:W-:Y:S01]  /*23730*/  PRMT R0, R61, 0x7610, R0 ;  /* 0x000076103d007816 */ /* 0x002fe20000000000 */
[----:B----4-:R-:W-:Y:S03]  /*23740*/  @!P3 HADD2 R108, -R8.H0_H0, -RZ.H0_H0 ;  /* 0xa00000ff086cb230 */ /* 0x010fe60000000900 */
[----:B------:R-:W-:Y:S01]  /*23750*/  PRMT R226, R0, 0x5410, R7 ;  /* 0x0000541000e27816 */ /* 0x000fe20000000007 */
[----:B------:R-:W-:Y:S01]  /*23760*/  @!P2 HADD2 R103, -R0.H0_H0, -RZ.H0_H0 ;  /* 0xa00000ff0067a230 */ /* 0x000fe20000000900 */
[----:B------:R-:W-:Y:S01]  /*23770*/  PRMT R31, R108, 0x7610, R31 ;  /* 0x000076106c1f7816 */ /* 0x000fe2000000001f */
[----:B------:R-:W-:Y:S03]  /*23780*/  @!P3 STL.S16 [R1+0x214], R108 ;  /* 0x0002146c0100b387 */ /* 0x000fe60000100600 */
[----:B------:R-:W-:Y:S01]  /*23790*/  PRMT R99, R103, 0x7610, R99 ;  /* 0x0000761067637816 */ /* 0x000fe20000000063 */
[----:B------:R-:W-:Y:S01]  /*237a0*/  @!P2 STL.S16 [R1+0x200], R103 ;  /* 0x000200670100a387 */ /* 0x000fe20000100600 */
[----:B------:R-:W-:Y:S02]  /*237b0*/  @!P3 PRMT R8, R31, 0x5410, RZ ;  /* 0x000054101f08b816 */ /* 0x000fe400000000ff */
[----:B------:R-:W-:Y:S01]  /*237c0*/  @!P2 PRMT R0, R99, 0x5410, RZ ;  /* 0x000054106300a816 */ /* 0x000fe200000000ff */
[----:B------:R1:W4:Y:S04]  /*237d0*/  LDL.S16 R31, [R1+0x198] ;  /* 0x00019800011f7983 */ /* 0x0003280000100600 */
[----:B------:R1:W-:Y:S04]  /*237e0*/  ST.E.U16 [R22.64+0x12], R8 ;  /* 0x0000120816007985 */ /* 0x0003e8000c101504 */
[----:B------:R1:W-:Y:S02]  /*237f0*/  ST.E.U16 [R20.64+0xe], R0 ;  /* 0x00000e0014007985 */ /* 0x0003e4000c101504 */
[--C-:B-1----:R-:W-:Y:S02]  /*23800*/  SHF.R.U32.HI R8, RZ, 0x10, R10.reuse ;  /* 0x00000010ff087819 */ /* 0x102fe4000001160a */
[----:B------:R-:W-:Y:S02]  /*23810*/  SHF.R.U32.HI R10, RZ, 0x18, R10 ;  /* 0x00000018ff0a7819 */ /* 0x000fe4000001160a */
[----:B------:R-:W-:Y:S02]  /*23820*/  PRMT R0, R44, 0x7610, R0 ;  /* 0x000076102c007816 */ /* 0x000fe40000000000 */
[----:B------:R-:W-:Y:S02]  /*23830*/  LOP3.LUT R8, R8, 0xff, RZ, 0xc0, !PT ;  /* 0x000000ff08087812 */ /* 0x000fe400078ec0ff */
[----:B------:R-:W-:Y:S02]  /*23840*/  PRMT R225, R0, 0x5410, R9 ;  /* 0x0000541000e17816 */ /* 0x000fe40000000009 */
[----:B------:R-:W-:Y:S02]  /*23850*/  ISETP.GE.U32.AND P2, PT, R191, R8, PT ;  /* 0x00000008bf00720c */ /* 0x000fe40003f46070 */
[----:B------:R-:W-:Y:S01]  /*23860*/  PRMT R8, R46, 0x7610, R8 ;  /* 0x000076102e087816 */ /* 0x000fe20000000008 */
[----:B---3--:R-:W-:Y:S02]  /*23870*/  @!P0 HADD2 R98, -R7.H0_H0, -RZ.H0_H0 ;  /* 0xa00000ff07628230 */ /* 0x008fe40000000900 */
[----:B------:R-:W-:Y:S03]  /*23880*/  @!P6 HADD2 R15, -R0.H0_H0, -RZ.H0_H0 ;  /* 0xa00000ff000fe230 */ /* 0x000fe60000000900 */
[----:B------:R-:W-:Y:S01]  /*23890*/  PRMT R14, R98, 0x7610, R14 ;  /* 0x00007610620e7816 */ /* 0x000fe2000000000e */
[----:B------:R-:W-:Y:S01]  /*238a0*/  @!P0 STL.S16 [R1+0x1e4], R98 ;  /* 0x0001e46201008387 */ /* 0x000fe20000100600 */
[----:B------:R-:W-:Y:S03]  /*238b0*/  PRMT R69, R15, 0x7610, R69 ;  /* 0x000076100f457816 */ /* 0x000fe60000000045 */
[----:B------:R1:W-:Y:S01]  /*238c0*/  @!P6 STL.S16 [R1+0x1e0], R15 ;  /* 0x0001e00f0100e387 */ /* 0x0003e20000100600 */
[----:B------:R-:W-:Y:S02]  /*238d0*/  @!P0 PRMT R7, R14, 0x5410, RZ ;  /* 0x000054100e078816 */ /* 0x000fe400000000ff */
[----:B------:R-:W-:Y:S01]  /*238e0*/  @!P6 PRMT R0, R69, 0x5410, RZ ;  /* 0x000054104500e816 */ /* 0x000fe200000000ff */
[----:B------:R3:W3:Y:S01]  /*238f0*/  LDL.S16 R14, [R1+0x190] ;  /* 0x00019000010e7983 */ /* 0x0006e20000100600 */
[----:B------:R-:W-:Y:S02]  /*23900*/  ISETP.GE.U32.AND P0, PT, R191, R10, PT ;  /* 0x0000000abf00720c */ /* 0x000fe40003f06070 */
[----:B------:R-:W-:Y:S01]  /*23910*/  PRMT R10, R46, 0x7632, R10 ;  /* 0x000076322e0a7816 */ /* 0x000fe2000000000a */
[----:B------:R2:W-:Y:S01]  /*23920*/  ST.E.U16 [R20.64+0x10], R7 ;  /* 0x0000100714007985 */ /* 0x0005e2000c101504 */
[----:B------:R-:W-:Y:S02]  /*23930*/  @!P1 HADD2 R68, -R9.H0_H0, -RZ.H0_H0 ;  /* 0xa00000ff09449230 */ /* 0x000fe40000000900 */
[----:B------:R-:W-:Y:S01]  /*23940*/  PRMT R244, R8, 0x5410, R10 ;  /* 0x0000541008f47816 */ /* 0x000fe2000000000a */
[----:B------:R2:W-:Y:S02]  /*23950*/  ST.E.U16 [R18.64+0x10], R0 ;  /* 0x0000100012007985 */ /* 0x0005e4000c101504 */
[----:B------:R-:W-:Y:S04]  /*23960*/  PRMT R26, R68, 0x7610, R26 ;  /* 0x00007610441a7816 */ /* 0x000fe8000000001a */
[----:B------:R-:W-:Y:S02]  /*23970*/  @!P1 PRMT R9, R26, 0x5410, RZ ;  /* 0x000054101a099816 */ /* 0x000fe400000000ff */
[----:B------:R-:W-:Y:S03]  /*23980*/  MUFU.EX2 R26, R166 ;  /* 0x000000a6001a7308 */ /* 0x000fe60000000800 */
[----:B------:R-:W-:Y:S04]  /*23990*/  ST.E.U16 [R18.64+0x12], R9 ;  /* 0x0000120912007985 */ /* 0x000fe8000c101504 */
[----:B-1----:R1:W3:Y:S04]  /*239a0*/  LDL.S16 R15, [R1+0x194] ;  /* 0x00019400010f7983 */ /* 0x0022e80000100600 */
[----:B------:R-:W-:Y:S01]  /*239b0*/  @!P1 STL.S16 [R1+0x1a8], R68 ;  /* 0x0001a84401009387 */ /* 0x000fe20000100600 */
[C---:B--2---:R-:W-:Y:S02]  /*239c0*/  PRMT R7, R97.reuse, 0x7610, R7 ;  /* 0x0000761061077816 */ /* 0x044fe40000000007 */
[----:B------:R-:W-:Y:S03]  /*239d0*/  PRMT R0, R97, 0x7632, R0 ;  /* 0x0000763261007816 */ /* 0x000fe60000000000 */
[----:B------:R-:W-:Y:S01]  /*239e0*/  @!P5 HADD2 R65, -R7.H0_H0, -RZ.H0_H0 ;  /* 0xa00000ff0741d230 */ /* 0x000fe20000000900 */
[----:B------:R-:W-:Y:S01]  /*239f0*/  PRMT R248, R7, 0x5410, R0 ;  /* 0x0000541007f87816 */ /* 0x000fe20000000000 */
[----:B------:R-:W-:Y:S03]  /*23a00*/  @!P4 HADD2 R64, -R0.H0_H0, -RZ.H0_H0 ;  /* 0xa00000ff0040c230 */ /* 0x000fe60000000900 */
[----:B------:R-:W-:Y:S01]  /*23a10*/  PRMT R25, R65, 0x7610, R25 ;  /* 0x0000761041197816 */ /* 0x000fe20000000019 */
[----:B------:R-:W-:Y:S01]  /*23a20*/  @!P5 STL.S16 [R1+0x1a0], R65 ;  /* 0x0001a0410100d387 */ /* 0x000fe20000100600 */
[----:B------:R-:W-:Y:S03]  /*23a30*/  PRMT R24, R64, 0x7610, R24 ;  /* 0x0000761040187816 */ /* 0x000fe60000000018 */
[----:B------:R2:W-:Y:S01]  /*23a40*/  @!P4 STL.S16 [R1+0x19c], R64 ;  /* 0x00019c400100c387 */ /* 0x0005e20000100600 */
[----:B------:R-:W-:Y:S02]  /*23a50*/  @!P5 PRMT R7, R25, 0x5410, RZ ;  /* 0x000054101907d816 */ /* 0x000fe400000000ff */
[----:B------:R-:W-:Y:S01]  /*23a60*/  @!P4 PRMT R0, R24, 0x5410, RZ ;  /* 0x000054101800c816 */ /* 0x000fe200000000ff */
[----:B------:R-:W1:Y:S02]  /*23a70*/  MUFU.EX2 R25, R168 ;  /* 0x000000a800197308 */ /* 0x000e640000000800 */
[----:B------:R-:W-:Y:S04]  /*23a80*/  ST.E.U16 [R144.64+0x20], R7 ;  /* 0x0000200790007985 */ /* 0x000fe8000c101504 */
[----:B------:R4:W-:Y:S04]  /*23a90*/  ST.E.U16 [R144.64+0x22], R0 ;  /* 0x0000220090007985 */ /* 0x0009e8000c101504 */
[----:B------:R-:W-:Y:S01]  /*23aa0*/  MUFU.EX2 R24, R163 ;  /* 0x000000a300187308 */ /* 0x000fe20000000800 */
[----:B--2---:R-:W-:Y:S01]  /*23ab0*/  IMAD.WIDE.U32 R64, R29, -0x2daee0ad, RZ ;  /* 0xd2511f531d407825 */ /* 0x004fe200078e00ff */
[----:B-1----:R-:W-:Y:S01]  /*23ac0*/  F2FP.PACK_AB R44, R25, R26 ;  /* 0x0000001a192c723e */ /* 0x002fe200000000ff */
[----:B----4-:R-:W-:Y:S05]  /*23ad0*/  @!P2 HADD2 R31, -R8.H0_H0, -RZ.H0_H0 ;  /* 0xa00000ff081fa230 */ /* 0x010fea0000000900 */
[----:B------:R-:W-:Y:S01]  /*23ae0*/  PRMT R17, R31, 0x7610, R17 ;  /* 0x000076101f117816 */ /* 0x000fe20000000011 */
[----:B------:R-:W-:Y:S01]  /*23af0*/  @!P2 STL.S16 [R1+0x198], R31 ;  /* 0x0001981f0100a387 */ /* 0x000fe20000100600 */
[----:B------:R-:W-:Y:S02]  /*23b00*/  LOP3.LUT R0, R65, R148, R120, 0x96, !PT ;  /* 0x0000009441007212 */ /* 0x000fe400078e9678 */
[----:B------:R-:W-:Y:S02]  /*23b10*/  @!P2 PRMT R8, R17, 0x5410, RZ ;  /* 0x000054101108a816 */ /* 0x000fe400000000ff */
[----:B------:R-:W-:Y:S03]  /*23b20*/  LOP3.LUT R7, R0, 0xff, RZ, 0xc0, !PT ;  /* 0x000000ff00077812 */ /* 0x000fe600078ec0ff */
[----:B------:R-:W-:Y:S01]  /*23b30*/  ST.E.U16 [R22.64+0x20], R8 ;  /* 0x0000200816007985 */ /* 0x000fe2000c101504 */
[----:B------:R-:W-:Y:S02]  /*23b40*/  ISETP.GE.U32.AND P1, PT, R191, R7, PT ;  /* 0x00000007bf00720c */ /* 0x000fe40003f26070 */
[C---:B------:R-:W-:Y:S04]  /*23b50*/  PRMT R7, R6.reuse, 0x7632, R7 ;  /* 0x0000763206077816 */ /* 0x040fe80000000007 */
[----:B------:R-:W-:Y:S07]  /*23b60*/  PRMT R234, R6, 0x5410, R7 ;  /* 0x0000541006ea7816 */ /* 0x000fee0000000007 */
[----:B---3--:R-:W-:Y:S05]  /*23b70*/  @!P1 HADD2 R14, -R6.H0_H0, -RZ.H0_H0 ;  /* 0xa00000ff060e9230 */ /* 0x008fea0000000900 */
[----:B------:R-:W-:Y:S04]  /*23b80*/  PRMT R9, R14, 0x7610, R9 ;  /* 0x000076100e097816 */ /* 0x000fe80000000009 */
[----:B------:R-:W-:Y:S01]  /*23b90*/  @!P1 PRMT R6, R9, 0x5410, RZ ;  /* 0x0000541009069816 */ /* 0x000fe200000000ff */
[----:B------:R-:W-:Y:S05]  /*23ba0*/  @!P0 HADD2 R15, -R10.H0_H0, -RZ.H0_H0 ;  /* 0xa00000ff0a0f8230 */ /* 0x000fea0000000900 */
[----:B------:R-:W-:Y:S01]  /*23bb0*/  PRMT R11, R15, 0x7610, R11 ;  /* 0x000076100f0b7816 */ /* 0x000fe2000000000b */
[----:B------:R1:W-:Y:S03]  /*23bc0*/  @!P0 STL.S16 [R1+0x194], R15 ;  /* 0x0001940f01008387 */ /* 0x0003e60000100600 */
[----:B------:R-:W-:Y:S01]  /*23bd0*/  @!P0 PRMT R10, R11, 0x5410, RZ ;  /* 0x000054100b0a8816 */ /* 0x000fe200000000ff */
[----:B------:R2:W-:Y:S01]  /*23be0*/  @!P1 STL.S16 [R1+0x190], R14 ;  /* 0x0001900e01009387 */ /* 0x0005e20000100600 */
[----:B------:R-:W-:Y:S03]  /*23bf0*/  MUFU.EX2 R11, R112 ;  /* 0x00000070000b7308 */ /* 0x000fe60000000800 */
[----:B------:R3:W4:Y:S04]  /*23c00*/  LDL.S16 R9, [R1+0x17c] ;  /* 0x00017c0001097983 */ /* 0x0007280000100600 */
[----:B------:R3:W-:Y:S04]  /*23c10*/  ST.E.U16 [R22.64+0x22], R10 ;  /* 0x0000220a16007985 */ /* 0x0007e8000c101504 */
[----:B------:R3:W-:Y:S04]  /*23c20*/  ST.E.U16 [R20.64+0x1e], R6 ;  /* 0x00001e0614007985 */ /* 0x0007e8000c101504 */
[----:B------:R3:W4:Y:S04]  /*23c30*/  LDL.S16 R97, [R1+0x16c] ;  /* 0x00016c0001617983 */ /* 0x0007280000100600 */
[----:B------:R4:W4:Y:S01]  /*23c40*/  LDL.S16 R99, [R1+0x174] ;  /* 0x0001740001637983 */ /* 0x0009220000100600 */
[----:B-1----:R-:W-:Y:S03]  /*23c50*/  MUFU.EX2 R15, R161 ;  /* 0x000000a1000f7308 */ /* 0x002fe60000000800 */
[----:B--2---:R1:W2:Y:S07]  /*23c60*/  LDL.S16 R14, [R1+0x180] ;  /* 0x00018000010e7983 */ /* 0x0042ae0000100600 */
[----:B---3--:R-:W3:Y:S01]  /*23c70*/  MUFU.EX2 R10, R113 ;  /* 0x00000071000a7308 */ /* 0x008ee20000000800 */
[----:B------:R-:W-:Y:S04]  /*23c80*/  LOP3.LUT R6, R0, 0xffff, RZ, 0xc0, !PT ;  /* 0x0000ffff00067812 */ /* 0x000fe800078ec0ff */
[----:B------:R-:W-:Y:S04]  /*23c90*/  SHF.R.U32.HI R6, RZ, 0x8, R6 ;  /* 0x00000008ff067819 */ /* 0x000fe80000011606 */
[----:B------:R-:W-:Y:S04]  /*23ca0*/  LOP3.LUT R6, R6, 0xffff, RZ, 0xc0, !PT ;  /* 0x0000ffff06067812 */ /* 0x000fe800078ec0ff */
[C---:B------:R-:W-:Y:S02]  /*23cb0*/  ISETP.GE.U32.AND P6, PT, R191.reuse, R6, PT ;  /* 0x00000006bf00720c */ /* 0x040fe40003fc6070 */
[--C-:B------:R-:W-:Y:S02]  /*23cc0*/  SHF.R.U32.HI R6, RZ, 0x18, R0.reuse ;  /* 0x00000018ff067819 */ /* 0x100fe40000011600 */
[----:B------:R-:W-:Y:S02]  /*23cd0*/  SHF.R.U32.HI R0, RZ, 0x10, R0 ;  /* 0x00000010ff007819 */ /* 0x000fe40000011600 */
[C---:B------:R-:W-:Y:S02]  /*23ce0*/  ISETP.GE.U32.AND P0, PT, R191.reuse, R6, PT ;  /* 0x00000006bf00720c */ /* 0x040fe40003f06070 */
[----:B------:R-:W-:Y:S02]  /*23cf0*/  LOP3.LUT R6, R70, 0xff, RZ, 0xc0, !PT ;  /* 0x000000ff46067812 */ /* 0x000fe400078ec0ff */
[----:B------:R-:W-:Y:S02]  /*23d00*/  LOP3.LUT R0, R0, 0xff, RZ, 0xc0, !PT ;  /* 0x000000ff00007812 */ /* 0x000fe400078ec0ff */
[C---:B------:R-:W-:Y:S02]  /*23d10*/  ISETP.GE.U32.AND P1, PT, R191.reuse, R6, PT ;  /* 0x00000006bf00720c */ /* 0x040fe40003f26070 */
[--C-:B------:R-:W-:Y:S02]  /*23d20*/  SHF.R.U32.HI R6, RZ, 0x10, R70.reuse ;  /* 0x00000010ff067819 */ /* 0x100fe40000011646 */
[C---:B------:R-:W-:Y:S02]  /*23d30*/  ISETP.GE.U32.AND P2, PT, R191.reuse, R0, PT ;  /* 0x00000000bf00720c */ /* 0x040fe40003f46070 */
[----:B------:R-:W-:Y:S02]  /*23d40*/  LOP3.LUT R6, R6, 0xff, RZ, 0xc0, !PT ;  /* 0x000000ff06067812 */ /* 0x000fe400078ec0ff */
[----:B------:R-:W-:Y:S02]  /*23d50*/  LOP3.LUT R0, R70, 0xffff, RZ, 0xc0, !PT ;  /* 0x0000ffff46007812 */ /* 0x000fe400078ec0ff */
[C---:B------:R-:W-:Y:S02]  /*23d60*/  ISETP.GE.U32.AND P5, PT, R191.reuse, R6, PT ;  /* 0x00000006bf00720c */ /* 0x040fe40003fa6070 */
[----:B------:R-:W-:Y:S02]  /*23d70*/  SHF.R.U32.HI R6, RZ, 0x18, R70 ;  /* 0x00000018ff067819 */ /* 0x000fe40000011646 */
[----:B------:R-:W-:Y:S02]  /*23d80*/  SHF.R.U32.HI R0, RZ, 0x8, R0 ;  /* 0x00000008ff007819 */ /* 0x000fe40000011600 */
[C---:B------:R-:W-:Y:S02]  /*23d90*/  ISETP.GE.U32.AND P4, PT, R191.reuse, R6, PT ;  /* 0x00000006bf00720c */ /* 0x040fe40003f86070 */
[----:B------:R-:W-:Y:S02]  /*23da0*/  LOP3.LUT R6, R64, 0xff, RZ, 0xc0, !PT ;  /* 0x000000ff40067812 */ /* 0x000fe400078ec0ff */
[----:B------:R-:W-:Y:S02]  /*23db0*/  LOP3.LUT R0, R0, 0xffff, RZ, 0xc0, !PT ;  /* 0x0000ffff00007812 */ /* 0x000fe400078ec0ff */
[----:B------:R-:W-:Y:S02]  /*23dc0*/  ISETP.GE.U32.AND P3, PT, R191, R6, PT ;  /* 0x00000006bf00720c */ /* 0x000fe40003f66070 */
[----:B------:R-:W-:Y:S02]  /*23dd0*/  PRMT R6, R35, 0x7610, R6 ;  /* 0x0000761023067816 */ /* 0x000fe40000000006 */
[----:B---3--:R-:W-:Y:S03]  /*23de0*/  F2FP.PACK_AB R133, R10, R11 ;  /* 0x0000000b0a85723e */ /* 0x008fe600000000ff */
[----:B----4-:R-:W-:Y:S05]  /*23df0*/  @!P2 HADD2 R9, -R6.H0_H0, -RZ.H0_H0 ;  /* 0xa00000ff0609a230 */ /* 0x010fea0000000900 */
[----:B------:R-:W-:Y:S01]  /*23e00*/  PRMT R63, R9, 0x7610, R63 ;  /* 0x00007610093f7816 */ /* 0x000fe2000000003f */
[----:B--2---:R-:W-:Y:S05]  /*23e10*/  @!P6 HADD2 R14, -R7.H0_H0, -RZ.H0_H0 ;  /* 0xa00000ff070ee230 */ /* 0x004fea0000000900 */
[----:B------:R-:W-:Y:S01]  /*23e20*/  PRMT R8, R14, 0x7610, R8 ;  /* 0x000076100e087816 */ /* 0x000fe20000000008 */
[----:B------:R2:W-:Y:S03]  /*23e30*/  @!P6 STL.S16 [R1+0x180], R14 ;  /* 0x0001800e0100e387 */ /* 0x0005e60000100600 */
[----:B------:R-:W-:Y:S01]  /*23e40*/  @!P6 PRMT R7, R8, 0x5410, RZ ;  /* 0x000054100807e816 */ /* 0x000fe200000000ff */
[----:B------:R1:W3:Y:S01]  /*23e50*/  LDL.S16 R17, [R1+0x170] ;  /* 0x0001700001117983 */ /* 0x0002e20000100600 */
[----:B------:R-:W-:Y:S02]  /*23e60*/  ISETP.GE.U32.AND P6, PT, R191, R0, PT ;  /* 0x00000000bf00720c */ /* 0x000fe40003fc6070 */
[----:B------:R-:W-:Y:S01]  /*23e70*/  LOP3.LUT R0, R64, 0xffff, RZ, 0xc0, !PT ;  /* 0x0000ffff40007812 */ /* 0x000fe200078ec0ff */
[----:B------:R1:W4:Y:S03]  /*23e80*/  LDL.S16 R98, [R1+0x154] ;  /* 0x0001540001627983 */ /* 0x0003260000100600 */
[--C-:B------:R-:W-:Y:S01]  /*23e90*/  SHF.R.U32.HI R8, RZ, 0x8, R0.reuse ;  /* 0x00000008ff087819 */ /* 0x100fe20000011600 */
[----:B------:R1:W-:Y:S01]  /*23ea0*/  @!P2 STL.S16 [R1+0x17c], R9 ;  /* 0x00017c090100a387 */ /* 0x0003e20000100600 */
[----:B------:R-:W-:Y:S02]  /*23eb0*/  PRMT R0, R35, 0x7632, R0 ;  /* 0x0000763223007816 */ /* 0x000fe40000000000 */
[----:B------:R-:W-:Y:S01]  /*23ec0*/  LOP3.LUT R8, R8, 0xffff, RZ, 0xc0, !PT ;  /* 0x0000ffff08087812 */ /* 0x000fe200078ec0ff */
[----:B------:R3:W4:Y:S01]  /*23ed0*/  LDL.S16 R69, [R1+0x150] ;  /* 0x0001500001457983 */ /* 0x0007220000100600 */
[----:B------:R-:W-:Y:S01]  /*23ee0*/  PRMT R168, R6, 0x5410, R0 ;  /* 0x0000541006a87816 */ /* 0x000fe20000000000 */
[----:B------:R-:W-:Y:S01]  /*23ef0*/  @!P0 HADD2 R97, -R0.H0_H0, -RZ.H0_H0 ;  /* 0xa00000ff00618230 */ /* 0x000fe20000000900 */
[----:B------:R-:W-:Y:S01]  /*23f00*/  @!P2 PRMT R6, R63, 0x5410, RZ ;  /* 0x000054103f06a816 */ /* 0x000fe200000000ff */
[----:B------:R3:W4:Y:S01]  /*23f10*/  LDL.S16 R68, [R1+0x144] ;  /* 0x0001440001447983 */ /* 0x0007220000100600 */
[----:B------:R-:W-:Y:S02]  /*23f20*/  ISETP.GE.U32.AND P2, PT, R191, R8, PT ;  /* 0x00000008bf00720c */ /* 0x000fe40003f46070 */
[----:B------:R-:W-:Y:S01]  /*23f30*/  PRMT R96, R97, 0x7610, R96 ;  /* 0x0000761061607816 */ /* 0x000fe20000000060 */
[----:B------:R3:W4:Y:S01]  /*23f40*/  LDL.S16 R63, [R1+0x140] ;  /* 0x00014000013f7983 */ /* 0x0007220000100600 */
[----:B------:R-:W-:Y:S01]  /*23f50*/  SHF.R.U32.HI R8, RZ, 0x10, R64 ;  /* 0x00000010ff087819 */ /* 0x000fe20000011640 */
[----:B--2---:R-:W2:Y:S01]  /*23f60*/  MUFU.EX2 R14, R162 ;  /* 0x000000a2000e7308 */ /* 0x004ea20000000800 */
[----:B------:R-:W-:Y:S01]  /*23f70*/  @!P0 PRMT R0, R96, 0x5410, RZ ;  /* 0x0000541060008816 */ /* 0x000fe200000000ff */
[----:B------:R2:W-:Y:S01]  /*23f80*/  ST.E.U16 [R20.64+0x20], R7 ;  /* 0x0000200714007985 */ /* 0x0005e2000c101504 */
[----:B------:R-:W-:Y:S01]  /*23f90*/  LOP3.LUT R8, R8, 0xff, RZ, 0xc0, !PT ;  /* 0x000000ff08087812 */ /* 0x000fe200078ec0ff */
[----:B------:R-:W-:Y:S01]  /*23fa0*/  IMAD.MOV.U32 R96, RZ, RZ, R106 ;  /* 0x000000ffff607224 */ /* 0x000fe200078e006a */
[----:B------:R-:W-:Y:S01]  /*23fb0*/  PRMT R35, R34, 0x7632, R35 ;  /* 0x0000763222237816 */ /* 0x000fe20000000023 */
[----:B------:R2:W-:Y:S04]  /*23fc0*/  ST.E.U16 [R18.64+0x20], R6 ;  /* 0x0000200612007985 */ /* 0x0005e8000c101504 */
[----:B------:R2:W-:Y:S01]  /*23fd0*/  ST.E.U16 [R18.64+0x22], R0 ;  /* 0x0000220012007985 */ /* 0x0005e2000c101504 */
[----:B-1----:R-:W-:Y:S02]  /*23fe0*/  FADD.FTZ R9, R11, R27 ;  /* 0x0000001b0b097221 */ /* 0x002fe40000010000 */
[----:B------:R-:W-:Y:S02]  /*23ff0*/  MUFU.EX2 R11, R126 ;  /* 0x0000007e000b7308 */ /* 0x000fe40000000800 */
[--C-:B------:R-:W-:Y:S01]  /*24000*/  FADD.FTZ R31, R10, R9.reuse ;  /* 0x000000090a1f7221 */ /* 0x100fe20000010000 */
[C---:B------:R-:W-:Y:S02]  /*24010*/  PRMT R9, R54.reuse, 0x7632, R9 ;  /* 0x0000763236097816 */ /* 0x040fe40000000009 */
[----:B--2---:R-:W-:Y:S04]  /*24020*/  PRMT R7, R54, 0x7610, R7 ;  /* 0x0000761036077816 */ /* 0x004fe80000000007 */
[----:B------:R-:W-:Y:S01]  /*24030*/  PRMT R235, R7, 0x5410, R9 ;  /* 0x0000541007eb7816 */ /* 0x000fe20000000009 */
[----:B------:R-:W-:Y:S01]  /*24040*/  @!P1 HADD2 R99, -R7.H0_H0, -RZ.H0_H0 ;  /* 0xa00000ff07639230 */ /* 0x000fe20000000900 */
[----:B------:R-:W-:Y:S02]  /*24050*/  SHF.R.U32.HI R6, RZ, 0x18, R64 ;  /* 0x00000018ff067819 */ /* 0x000fe40000011640 */
[C---:B------:R-:W-:Y:S02]  /*24060*/  PRMT R0, R4.reuse, 0x7632, R0 ;  /* 0x0000763204007816 */ /* 0x040fe40000000000 */
[----:B------:R-:W-:Y:S01]  /*24070*/  PRMT R10, R99, 0x7610, R10 ;  /* 0x00007610630a7816 */ /* 0x000fe2000000000a */
[----:B------:R-:W-:Y:S01]  /*24080*/  @!P1 STL.S16 [R1+0x174], R99 ;  /* 0x0001746301009387 */ /* 0x000fe20000100600 */
[----:B------:R-:W-:Y:S02]  /*24090*/  PRMT R166, R4, 0x5410, R0 ;  /* 0x0000541004a67816 */ /* 0x000fe40000000000 */
[----:B------:R-:W-:Y:S01]  /*240a0*/  @!P1 PRMT R7, R10, 0x5410, RZ ;  /* 0x000054100a079816 */ /* 0x000fe200000000ff */
[----:B------:R1:W-:Y:S01]  /*240b0*/  @!P0 STL.S16 [R1+0x16c], R97 ;  /* 0x00016c6101008387 */ /* 0x0003e20000100600 */
[----:B------:R-:W-:Y:S01]  /*240c0*/  ISETP.GE.U32.AND P1, PT, R191, R8, PT ;  /* 0x00000008bf00720c */ /* 0x000fe20003f26070 */
[----:B------:R2:W2:Y:S01]  /*240d0*/  MUFU.EX2 R10, R127 ;  /* 0x0000007f000a7308 */ /* 0x0004a20000000800 */
[----:B------:R-:W-:Y:S01]  /*240e0*/  PRMT R8, R45, 0x7610, R8 ;  /* 0x000076102d087816 */ /* 0x000fe20000000008 */
[----:B------:R2:W-:Y:S01]  /*240f0*/  ST.E.U16 [R144.64+0x30], R7 ;  /* 0x0000300790007985 */ /* 0x0005e2000c101504 */
[----:B------:R-:W-:Y:S02]  /*24100*/  ISETP.GE.U32.AND P0, PT, R191, R6, PT ;  /* 0x00000006bf00720c */ /* 0x000fe40003f06070 */
[----:B------:R-:W-:Y:S04]  /*24110*/  PRMT R6, R45, 0x7632, R6 ;  /* 0x000076322d067816 */ /* 0x000fe80000000006 */
[----:B------:R-:W-:Y:S01]  /*24120*/  PRMT R231, R8, 0x5410, R6 ;  /* 0x0000541008e77816 */ /* 0x000fe20000000006 */
[----:B-1----:R-:W-:Y:S01]  /*24130*/  IMAD.MOV.U32 R97, RZ, RZ, R107 ;  /* 0x000000ffff617224 */ /* 0x002fe200078e006b */
[----:B--2---:R-:W-:Y:S02]  /*24140*/  F2FP.PACK_AB R127, R14, R15 ;  /* 0x0000000f0e7f723e */ /* 0x004fe400000000ff */
[----:B------:R-:W-:Y:S01]  /*24150*/  F2FP.PACK_AB R126, R10, R11 ;  /* 0x0000000b0a7e723e */ /* 0x000fe200000000ff */
[----:B------:R-:W-:Y:S02]  /*24160*/  FADD.FTZ R7, R15, R16 ;  /* 0x000000100f077221 */ /* 0x000fe40000010000 */
[----:B------:R-:W-:Y:S01]  /*24170*/  MUFU.EX2 R16, R119 ;  /* 0x0000007700107308 */ /* 0x000fe20000000800 */
[----:B---3--:R-:W-:Y:S02]  /*24180*/  @!P6 HADD2 R17, -R9.H0_H0, -RZ.H0_H0 ;  /* 0xa00000ff0911e230 */ /* 0x008fe40000000900 */
[----:B----4-:R-:W-:Y:S03]  /*24190*/  @!P5 HADD2 R98, -R8.H0_H0, -RZ.H0_H0 ;  /* 0xa00000ff0862d230 */ /* 0x010fe60000000900 */
[----:B------:R-:W-:Y:S01]  /*241a0*/  PRMT R27, R17, 0x7610, R27 ;  /* 0x00007610111b7816 */ /* 0x000fe2000000001b */
[----:B------:R1:W-:Y:S03]  /*241b0*/  @!P6 STL.S16 [R1+0x170], R17 ;  /* 0x000170110100e387 */ /* 0x0003e60000100600 */
[----:B------:R-:W-:Y:S01]  /*241c0*/  @!P6 PRMT R9, R27, 0x5410, RZ ;  /* 0x000054101b09e816 */ /* 0x000fe200000000ff */
[----:B------:R-:W-:Y:S01]  /*241d0*/  @!P5 STL.S16 [R1+0x154], R98 ;  /* 0x000154620100d387 */ /* 0x000fe20000100600 */
[----:B------:R-:W-:Y:S01]  /*241e0*/  PRMT R61, R98, 0x7610, R61 ;  /* 0x00007610623d7816 */ /* 0x000fe2000000003d */
[----:B------:R-:W-:Y:S01]  /*241f0*/  @!P4 HADD2 R69, -R6.H0_H0, -RZ.H0_H0 ;  /* 0xa00000ff0645c230 */ /* 0x000fe20000000900 */
[----:B------:R-:W-:Y:S01]  /*24200*/  FADD.FTZ R27, R14, R7 ;  /* 0x000000070e1b7221 */ /* 0x000fe20000010000 */
[----:B------:R-:W-:Y:S01]  /*24210*/  ST.E.U16 [R144.64+0x32], R9 ;  /* 0x0000320990007985 */ /* 0x000fe2000c101504 */
[----:B------:R-:W-:Y:S01]  /*24220*/  @!P5 PRMT R8, R61, 0x5410, RZ ;  /* 0x000054103d08d816 */ /* 0x000fe200000000ff */
[----:B------:R-:W-:Y:S01]  /*24230*/  @!P3 HADD2 R68, -R4.H0_H0, -RZ.H0_H0 ;  /* 0xa00000ff0444b230 */ /* 0x000fe20000000900 */
[----:B------:R-:W-:Y:S01]  /*24240*/  PRMT R29, R69, 0x7610, R29 ;  /* 0x00007610451d7816 */ /* 0x000fe2000000001d */
[----:B------:R-:W-:Y:S01]  /*24250*/  @!P4 STL.S16 [R1+0x150], R69 ;  /* 0x000150450100c387 */ /* 0x000fe20000100600 */
[----:B------:R-:W-:Y:S01]  /*24260*/  FADD.FTZ R7, R26, R30 ;  /* 0x0000001e1a077221 */ /* 0x000fe20000010000 */
[----:B------:R-:W-:Y:S01]  /*24270*/  @!P2 HADD2 R63, -R0.H0_H0, -RZ.H0_H0 ;  /* 0xa00000ff003fa230 */ /* 0x000fe20000000900 */
[----:B------:R-:W-:Y:S01]  /*24280*/  @!P4 PRMT R6, R29, 0x5410, RZ ;  /* 0x000054101d06c816 */ /* 0x000fe200000000ff */
[----:B------:R-:W-:Y:S01]  /*24290*/  @!P3 STL.S16 [R1+0x144], R68 ;  /* 0x000144440100b387 */ /* 0x000fe20000100600 */
[----:B------:R-:W-:Y:S01]  /*242a0*/  PRMT R55, R68, 0x7610, R55 ;  /* 0x0000761044377816 */ /* 0x000fe20000000037 */
[----:B------:R-:W-:Y:S01]  /*242b0*/  FADD.FTZ R25, R25, R7 ;  /* 0x0000000719197221 */ /* 0x000fe20000010000 */
[----:B------:R-:W-:Y:S01]  /*242c0*/  PRMT R32, R63, 0x7610, R32 ;  /* 0x000076103f207816 */ /* 0x000fe20000000020 */
[----:B------:R-:W-:Y:S01]  /*242d0*/  @!P2 STL.S16 [R1+0x140], R63 ;  /* 0x0001403f0100a387 */ /* 0x000fe20000100600 */
[----:B------:R-:W-:Y:S02]  /*242e0*/  @!P3 PRMT R4, R55, 0x5410, RZ ;  /* 0x000054103704b816 */ /* 0x000fe400000000ff */
[----:B------:R-:W-:Y:S01]  /*242f0*/  @!P2 PRMT R0, R32, 0x5410, RZ ;  /* 0x000054102000a816 */ /* 0x000fe200000000ff */
[----:B------:R2:W3:Y:S01]  /*24300*/  LDL.S16 R54, [R1+0x168] ;  /* 0x0001680001367983 */ /* 0x0004e20000100600 */
[----:B-1----:R-:W1:Y:S03]  /*24310*/  MUFU.EX2 R17, R118 ;  /* 0x0000007600117308 */ /* 0x002e660000000800 */
[----:B------:R2:W4:Y:S04]  /*24320*/  LDL.S16 R26, [R1+0x18c] ;  /* 0x00018c00011a7983 */ /* 0x0005280000100600 */
[----:B------:R2:W2:Y:S04]  /*24330*/  LDL.S16 R32, [R1+0x1bc] ;  /* 0x0001bc0001207983 */ /* 0x0004a80000100600 */
[----:B------:R1:W-:Y:S04]  /*24340*/  ST.E.U16 [R22.64+0x32], R6 ;  /* 0x0000320616007985 */ /* 0x0003e8000c101504 */
[----:B------:R1:W-:Y:S04]  /*24350*/  ST.E.U16 [R22.64+0x30], R8 ;  /* 0x0000300816007985 */ /* 0x0003e8000c101504 */
[----:B------:R1:W-:Y:S04]  /*24360*/  ST.E.U16 [R20.64+0x2e], R4 ;  /* 0x00002e0414007985 */ /* 0x0003e8000c101504 */
[----:B------:R1:W-:Y:S02]  /*24370*/  ST.E.U16 [R20.64+0x30], R0 ;  /* 0x0000300014007985 */ /* 0x0003e4000c101504 */
[----:B-1----:R-:W-:Y:S01]  /*24380*/  F2FP.PACK_AB R46, R16, R17 ;  /* 0x00000011102e723e */ /* 0x002fe200000000ff */
[----:B------:R-:W-:Y:S02]  /*24390*/  FADD.FTZ R6, R11, R28 ;  /* 0x0000001c0b067221 */ /* 0x000fe40000010000 */
[----:B------:R-:W-:Y:S01]  /*243a0*/  IMAD.WIDE.U32 R28, R43, -0x326172a9, RZ ;  /* 0xcd9e8d572b1c7825 */ /* 0x000fe200078e00ff */
[----:B------:R-:W1:Y:S03]  /*243b0*/  MUFU.EX2 R8, R170 ;  /* 0x000000aa00087308 */ /* 0x000e660000000800 */
[----:B------:R-:W-:Y:S01]  /*243c0*/  FADD.FTZ R30, R10, R6 ;  /* 0x000000060a1e7221 */ /* 0x000fe20000010000 */
[----:B------:R-:W-:Y:S02]  /*243d0*/  LOP3.LUT R6, R29, R240, R96, 0x96, !PT ;  /* 0x000000f01d067212 */ /* 0x000fe400078e9660 */
[----:B------:R-:W-:Y:S02]  /*243e0*/  PRMT R4, R33, 0x7610, R4 ;  /* 0x0000761021047816 */ /* 0x000fe40000000004 */
[----:B------:R-:W-:Y:S01]  /*243f0*/  LOP3.LUT R9, R49, R239, R28, 0x96, !PT ;  /* 0x000000ef31097212 */ /* 0x000fe200078e961c */
[----:B------:R-:W-:Y:S04]  /*24400*/  IMAD.WIDE.U32 R6, R6, -0x2daee0ad, RZ ;  /* 0xd2511f5306067825 */ /* 0x000fe800078e00ff */
[----:B------:R-:W-:Y:S01]  /*24410*/  IMAD.WIDE.U32 R14, R9, -0x2daee0ad, RZ ;  /* 0xd2511f53090e7825 */ /* 0x000fe200078e00ff */
[----:B------:R-:W-:Y:S03]  /*24420*/  LOP3.LUT R0, R7, R241, R82, 0x96, !PT ;  /* 0x000000f107007212 */ /* 0x000fe600078e9652 */
[----:B------:R-:W-:Y:S01]  /*24430*/  FADD.FTZ R7, R24, R27 ;  /* 0x0000001b18077221 */ /* 0x000fe20000010000 */
[----:B------:R-:W-:Y:S01]  /*24440*/  LOP3.LUT R15, R15, R242, R6, 0x96, !PT ;  /* 0x000000f20f0f7212 */ /* 0x000fe200078e9606 */
[----:B------:R-:W-:Y:S01]  /*24450*/  IMAD.WIDE.U32 R10, R0, -0x326172a9, RZ ;  /* 0xcd9e8d57000a7825 */ /* 0x000fe200078e00ff */
[----:B------:R-:W-:Y:S03]  /*24460*/  PRMT R0, R33, 0x7632, R0 ;  /* 0x0000763221007816 */ /* 0x000fe60000000000 */
[----:B------:R-:W-:Y:S01]  /*24470*/  FADD.FTZ R6, R17, R31 ;  /* 0x0000001f11067221 */ /* 0x000fe20000010000 */
[----:B------:R-:W-:Y:S01]  /*24480*/  PRMT R163, R4, 0x5410, R0 ;  /* 0x0000541004a37816 */ /* 0x000fe20000000000 */
[C---:B-1----:R-:W-:Y:S01]  /*24490*/  FADD.FTZ R27, R8.reuse, R7 ;  /* 0x00000007081b7221 */ /* 0x042fe20000010000 */
[----:B------:R-:W-:Y:S01]  /*244a0*/  F2FP.PACK_AB R115, R8, R24 ;  /* 0x000000180873723e */ /* 0x000fe200000000ff */
[----:B------:R-:W-:Y:S01]  /*244b0*/  FADD.FTZ R17, R16, R6 ;  /* 0x0000000610117221 */ /* 0x000fe20000010000 */
[----:B------:R-:W-:Y:S01]  /*244c0*/  LOP3.LUT R6, R11, R233, R48, 0x96, !PT ;  /* 0x000000e90b067212 */ /* 0x000fe200078e9630 */
[----:B------:R-:W-:Y:S10]  /*244d0*/  MUFU.EX2 R16, R175 ;  /* 0x000000af00107308 */ /* 0x000ff40000000800 */
[----:B------:R-:W1:Y:S01]  /*244e0*/  MUFU.EX2 R11, R167 ;  /* 0x000000a7000b7308 */ /* 0x000e620000000800 */
[----:B---3--:R-:W-:Y:S02]  /*244f0*/  @!P1 HADD2 R54, -R4.H0_H0, -RZ.H0_H0 ;  /* 0xa00000ff04369230 */ /* 0x008fe40000000900 */
[----:B----4-:R-:W-:Y:S03]  /*24500*/  @!P0 HADD2 R26, -R0.H0_H0, -RZ.H0_H0 ;  /* 0xa00000ff001a8230 */ /* 0x010fe60000000900 */
[----:B------:R-:W-:Y:S01]  /*24510*/  PRMT R9, R54, 0x7610, R9 ;  /* 0x0000761036097816 */ /* 0x000fe20000000009 */
[----:B------:R-:W-:Y:S03]  /*24520*/  @!P1 STL.S16 [R1+0x168], R54 ;  /* 0x0001683601009387 */ /* 0x000fe60000100600 */
[----:B------:R-:W-:Y:S01]  /*24530*/  @!P1 PRMT R4, R9, 0x5410, RZ ;  /* 0x0000541009049816 */ /* 0x000fe200000000ff */
[----:B------:R-:W-:Y:S01]  /*24540*/  IMAD.WIDE.U32 R8, R6, -0x2daee0ad, RZ ;  /* 0xd2511f5306087825 */ /* 0x000fe200078e00ff */
[----:B------:R3:W4:Y:S03]  /*24550*/  LDL.S16 R24, [R1+0x1b8] ;  /* 0x0001b80001187983 */ /* 0x0007260000100600 */
[----:B------:R-:W-:Y:S01]  /*24560*/  IMAD.WIDE.U32 R6, R15, -0x326172a9, RZ ;  /* 0xcd9e8d570f067825 */ /* 0x000fe200078e00ff */
[--C-:B------:R-:W-:Y:S01]  /*24570*/  LOP3.LUT R9, R9, R251, R14.reuse, 0x96, !PT ;  /* 0x000000fb09097212 */ /* 0x100fe200078e960e */
[----:B------:R2:W-:Y:S01]  /*24580*/  ST.E.U16 [R18.64+0x30], R4 ;  /* 0x0000300412007985 */ /* 0x0005e2000c101504 */
[----:B------:R-:W-:Y:S02]  /*24590*/  PRMT R14, R26, 0x7610, R14 ;  /* 0x000076101a0e7816 */ /* 0x000fe4000000000e */
[----:B------:R-:W-:Y:S01]  /*245a0*/  LOP3.LUT R7, R7, R249, R10, 0x96, !PT ;  /* 0x000000f907077212 */ /* 0x000fe200078e960a */
[----:B------:R-:W-:Y:S01]  /*245b0*/  @!P0 STL.S16 [R1+0x18c], R26 ;  /* 0x00018c1a01008387 */ /* 0x000fe20000100600 */
[----:B------:R-:W-:Y:S01]  /*245c0*/  @!P0 PRMT R0, R14, 0x5410, RZ ;  /* 0x000054100e008816 */ /* 0x000fe200000000ff */
[----:B------:R-:W-:Y:S01]  /*245d0*/  IMAD.WIDE.U32 R106, R9, -0x326172a9, RZ ;  /* 0xcd9e8d57096a7825 */ /* 0x000fe200078e00ff */
[----:B------:R3:W3:Y:S03]  /*245e0*/  MUFU.EX2 R14, R165 ;  /* 0x000000a5000e7308 */ /* 0x0006e60000000800 */
[----:B------:R3:W-:Y:S01]  /*245f0*/  ST.E.U16 [R18.64+0x32], R0 ;  /* 0x0000320012007985 */ /* 0x0007e2000c101504 */
[----:B------:R-:W-:Y:S01]  /*24600*/  LOP3.LUT R31, R107, R245, R6, 0x96, !PT ;  /* 0x000000f56b1f7212 */ /* 0x000fe200078e9606 */
[----:B------:R-:W-:Y:S04]  /*24610*/  IMAD.WIDE.U32 R130, R7, -0x2daee0ad, RZ ;  /* 0xd2511f5307827825 */ /* 0x000fe800078e00ff */
[----:B-1----:R-:W-:Y:S01]  /*24620*/  FADD.FTZ R6, R11, R30 ;  /* 0x0000001e0b067221 */ /* 0x002fe20000010000 */
[----:B------:R-:W-:Y:S02]  /*24630*/  LOP3.LUT R7, R131, R243, R8, 0x96, !PT ;  /* 0x000000f383077212 */ /* 0x000fe400078e9608 */
[----:B------:R-:W1:Y:S03]  /*24640*/  MUFU.EX2 R8, R177 ;  /* 0x000000b100087308 */ /* 0x000e660000000800 */
[----:B------:R-:W-:Y:S07]  /*24650*/  IMAD.WIDE.U32 R68, R7, -0x326172a9, RZ ;  /* 0xcd9e8d5707447825 */ /* 0x000fee00078e00ff */
[----:B--2---:R-:W2:Y:S01]  /*24660*/  MUFU.EX2 R4, R169 ;  /* 0x000000a900047308 */ /* 0x004ea20000000800 */
[----:B---3--:R-:W-:Y:S01]  /*24670*/  PRMT R165, R34, 0x5410, R35 ;  /* 0x0000541022a57816 */ /* 0x008fe20000000023 */
[----:B------:R-:W-:Y:S01]  /*24680*/  FADD.FTZ R15, R14, R17 ;  /* 0x000000110e0f7221 */ /* 0x000fe20000010000 */
[----:B------:R-:W-:Y:S07]  /*24690*/  LOP3.LUT R0, R69, R199, R106, 0x96, !PT ;  /* 0x000000c745007212 */ /* 0x000fee00078e966a */
[----:B------:R-:W3:Y:S01]  /*246a0*/  MUFU.EX2 R7, R186 ;  /* 0x000000ba00077308 */ /* 0x000ee20000000800 */
[----:B-1----:R-:W-:Y:S01]  /*246b0*/  FADD.FTZ R9, R8, R25 ;  /* 0x0000001908097221 */ /* 0x002fe20000010000 */
[C---:B--2---:R-:W-:Y:S01]  /*246c0*/  F2FP.PACK_AB R114, R4.reuse, R11 ;  /* 0x0000000b0472723e */ /* 0x044fe200000000ff */
[--C-:B------:R-:W-:Y:S01]  /*246d0*/  FADD.FTZ R26, R4, R6.reuse ;  /* 0x00000006041a7221 */ /* 0x100fe20000010000 */
[----:B------:R-:W-:Y:S02]  /*246e0*/  LOP3.LUT R4, R0, 0xff, RZ, 0xc0, !PT ;  /* 0x000000ff00047812 */ /* 0x000fe400078ec0ff */
[C---:B------:R-:W-:Y:S02]  /*246f0*/  PRMT R6, R42.reuse, 0x7610, R6 ;  /* 0x000076102a067816 */ /* 0x040fe40000000006 */
[----:B------:R-:W-:Y:S02]  /*24700*/  ISETP.GE.U32.AND P0, PT, R191, R4, PT ;  /* 0x00000004bf00720c */ /* 0x000fe40003f06070 */
[----:B------:R-:W-:Y:S02]  /*24710*/  PRMT R4, R42, 0x7632, R4 ;  /* 0x000076322a047816 */ /* 0x000fe40000000004 */
[C---:B---3--:R-:W-:Y:S01]  /*24720*/  F2FP.PACK_AB R45, R7.reuse, R8 ;  /* 0x00000008072d723e */ /* 0x048fe200000000ff */
[----:B------:R-:W-:Y:S01]  /*24730*/  FADD.FTZ R25, R7, R9 ;  /* 0x0000000907197221 */ /* 0x000fe20000010000 */
[----:B------:R-:W-:Y:S01]  /*24740*/  PRMT R170, R6, 0x5410, R4 ;  /* 0x0000541006aa7816 */ /* 0x000fe20000000004 */
[----:B------:R-:W1:Y:S01]  /*24750*/  MUFU.EX2 R8, R164 ;  /* 0x000000a400087308 */ /* 0x000e620000000800 */
[----:B------:R-:W-:Y:S01]  /*24760*/  LOP3.LUT R7, R41, R239, R28, 0x96, !PT ;  /* 0x000000ef29077212 */ /* 0x000fe200078e961c */
[----:B------:R-:W-:Y:S04]  /*24770*/  IMAD.MOV.U32 R186, RZ, RZ, R135 ;  /* 0x000000ffffba7224 */ /* 0x000fe800078e0087 */
[----:B------:R-:W-:Y:S04]  /*24780*/  @!P0 HADD2 R32, -R6.H0_H0, -RZ.H0_H0 ;  /* 0xa00000ff06208230 */ /* 0x000fe80000000900 */
[----:B------:R-:W2:Y:S01]  /*24790*/  MUFU.EX2 R9, R176 ;  /* 0x000000b000097308 */ /* 0x000ea20000000800 */
[----:B------:R-:W-:Y:S01]  /*247a0*/  PRMT R11, R32, 0x7610, R11 ;  /* 0x00007610200b7816 */ /* 0x000fe2000000000b */
[----:B------:R3:W-:Y:S03]  /*247b0*/  @!P0 STL.S16 [R1+0x1bc], R32 ;  /* 0x0001bc2001008387 */ /* 0x0007e60000100600 */
[----:B------:R-:W-:Y:S01]  /*247c0*/  @!P0 PRMT R6, R11, 0x5410, RZ ;  /* 0x000054100b068816 */ /* 0x000fe200000000ff */
[----:B------:R4:W4:Y:S04]  /*247d0*/  LDL.S16 R33, [R1+0x1b4] ;  /* 0x0001b40001217983 */ /* 0x0009280000100600 */
[----:B------:R3:W-:Y:S01]  /*247e0*/  ST.E.U16 [R144.64+0x40], R6 ;  /* 0x0000400690007985 */ /* 0x0007e2000c101504 */
[----:B-1----:R-:W-:Y:S02]  /*247f0*/  F2FP.PACK_AB R112, R8, R14 ;  /* 0x0000000e0870723e */ /* 0x002fe400000000ff */
[----:B--2---:R-:W-:Y:S01]  /*24800*/  F2FP.PACK_AB R113, R9, R16 ;  /* 0x000000100971723e */ /* 0x004fe200000000ff */
[----:B---3--:R1:W2:Y:S01]  /*24810*/  LDL.S16 R32, [R1+0x1b0] ;  /* 0x0001b00001207983 */ /* 0x0082a20000100600 */
[----:B------:R-:W-:Y:S04]  /*24820*/  LOP3.LUT R6, R0, 0xffff, RZ, 0xc0, !PT ;  /* 0x0000ffff00067812 */ /* 0x000fe800078ec0ff */
[----:B------:R-:W-:Y:S04]  /*24830*/  SHF.R.U32.HI R6, RZ, 0x8, R6 ;  /* 0x00000008ff067819 */ /* 0x000fe80000011606 */
[----:B------:R-:W-:Y:S04]  /*24840*/  LOP3.LUT R6, R6, 0xffff, RZ, 0xc0, !PT ;  /* 0x0000ffff06067812 */ /* 0x000fe800078ec0ff */
[C---:B------:R-:W-:Y:S02]  /*24850*/  ISETP.GE.U32.AND P2, PT, R191.reuse, R6, PT ;  /* 0x00000006bf00720c */ /* 0x040fe40003f46070 */
[--C-:B------:R-:W-:Y:S02]  /*24860*/  SHF.R.U32.HI R6, RZ, 0x10, R0.reuse ;  /* 0x00000010ff067819 */ /* 0x100fe40000011600 */
[----:B------:R-:W-:Y:S02]  /*24870*/  SHF.R.U32.HI R0, RZ, 0x18, R0 ;  /* 0x00000018ff007819 */ /* 0x000fe40000011600 */
[----:B------:R-:W-:Y:S02]  /*24880*/  LOP3.LUT R6, R6, 0xff, RZ, 0xc0, !PT ;  /* 0x000000ff06067812 */ /* 0x000fe400078ec0ff */
[C---:B------:R-:W-:Y:S02]  /*24890*/  ISETP.GE.U32.AND P0, PT, R191.reuse, R0, PT ;  /* 0x00000000bf00720c */ /* 0x040fe40003f06070 */
[----:B------:R-:W-:Y:S01]  /*248a0*/  ISETP.GE.U32.AND P1, PT, R191, R6, PT ;  /* 0x00000006bf00720c */ /* 0x000fe20003f26070 */
[----:B------:R-:W-:Y:S01]  /*248b0*/  IMAD.WIDE.U32 R6, R7, -0x2daee0ad, RZ ;  /* 0xd2511f5307067825 */ /* 0x000fe200078e00ff */
[----:B------:R-:W-:Y:S01]  /*248c0*/  LOP3.LUT R0, R29, R240, R182, 0x96, !PT ;  /* 0x000000f01d007212 */ /* 0x000fe200078e96b6 */
[----:B----4-:R-:W-:Y:S05]  /*248d0*/  @!P2 HADD2 R24, -R4.H0_H0, -RZ.H0_H0 ;  /* 0xa00000ff0418a230 */ /* 0x010fea0000000900 */
[----:B------:R-:W-:Y:S01]  /*248e0*/  PRMT R10, R24, 0x7610, R10 ;  /* 0x00007610180a7816 */ /* 0x000fe2000000000a */
[----:B------:R3:W-:Y:S03]  /*248f0*/  @!P2 STL.S16 [R1+0x1b8], R24 ;  /* 0x0001b8180100a387 */ /* 0x0007e60000100600 */
[----:B------:R-:W-:Y:S01]  /*24900*/  @!P2 PRMT R4, R10, 0x5410, RZ ;  /* 0x000054100a04a816 */ /* 0x000fe200000000ff */
[----:B------:R-:W-:Y:S01]  /*24910*/  IMAD.WIDE.U32 R10, R0, -0x2daee0ad, RZ ;  /* 0xd2511f53000a7825 */ /* 0x000fe200078e00ff */
[----:B------:R-:W-:Y:S03]  /*24920*/  PRMT R0, R52, 0x7632, R0 ;  /* 0x0000763234007816 */ /* 0x000fe60000000000 */
[----:B------:R4:W-:Y:S01]  /*24930*/  ST.E.U16 [R144.64+0x42], R4 ;  /* 0x0000420490007985 */ /* 0x0009e2000c101504 */
[----:B------:R-:W-:Y:S02]  /*24940*/  LOP3.LUT R11, R11, R241, R50, 0x96, !PT ;  /* 0x000000f10b0b7212 */ /* 0x000fe400078e9632 */
[----:B------:R-:W-:Y:S01]  /*24950*/  LOP3.LUT R17, R7, R242, R10, 0x96, !PT ;  /* 0x000000f207117212 */ /* 0x000fe200078e960a */
[----:B------:R-:W-:Y:S02]  /*24960*/  FADD.FTZ R7, R16, R27 ;  /* 0x0000001b10077221 */ /* 0x000fe40000010000 */
[----:B------:R-:W-:Y:S04]  /*24970*/  IMAD.WIDE.U32 R10, R11, -0x326172a9, RZ ;  /* 0xcd9e8d570b0a7825 */ /* 0x000fe800078e00ff */
[----:B------:R-:W-:Y:S02]  /*24980*/  FADD.FTZ R27, R9, R7 ;  /* 0x00000007091b7221 */ /* 0x000fe40000010000 */
[----:B---3--:R-:W-:Y:S02]  /*24990*/  FADD.FTZ R24, R8, R15 ;  /* 0x0000000f08187221 */ /* 0x008fe40000010000 */
[----:B------:R3:W-:Y:S01]  /*249a0*/  MUFU.EX2 R15, R188 ;  /* 0x000000bc000f7308 */ /* 0x0007e20000000800 */
[----:B----4-:R-:W-:Y:S04]  /*249b0*/  PRMT R4, R52, 0x7610, R4 ;  /* 0x0000761034047816 */ /* 0x010fe80000000004 */
[----:B------:R-:W-:Y:S01]  /*249c0*/  PRMT R169, R4, 0x5410, R0 ;  /* 0x0000541004a97816 */ /* 0x000fe20000000000 */
[----:B---3--:R-:W-:Y:S01]  /*249d0*/  IMAD.MOV.U32 R188, RZ, RZ, R13 ;  /* 0x000000ffffbc7224 */ /* 0x008fe200078e000d */
[----:B------:R-:W-:Y:S05]  /*249e0*/  @!P1 HADD2 R33, -R4.H0_H0, -RZ.H0_H0 ;  /* 0xa00000ff04219230 */ /* 0x000fea0000000900 */
[----:B------:R-:W-:Y:S01]  /*249f0*/  PRMT R14, R33, 0x7610, R14 ;  /* 0x00007610210e7816 */ /* 0x000fe2000000000e */
[----:B------:R3:W-:Y:S03]  /*24a00*/  @!P1 STL.S16 [R1+0x1b4], R33 ;  /* 0x0001b42101009387 */ /* 0x0007e60000100600 */
[----:B------:R-:W-:Y:S02]  /*24a10*/  @!P1 PRMT R4, R14, 0x5410, RZ ;  /* 0x000054100e049816 */ /* 0x000fe400000000ff */
[----:B------:R-:W-:Y:S03]  /*24a20*/  MUFU.EX2 R14, R173 ;  /* 0x000000ad000e7308 */ /* 0x000fe60000000800 */
[----:B------:R4:W-:Y:S01]  /*24a30*/  ST.E.U16 [R22.64+0x40], R4 ;  /* 0x0000400416007985 */ /* 0x0009e2000c101504 */
[----:B--2---:R-:W-:Y:S05]  /*24a40*/  @!P0 HADD2 R32, -R0.H0_H0, -RZ.H0_H0 ;  /* 0xa00000ff00208230 */ /* 0x004fea0000000900 */
[----:B------:R-:W-:Y:S01]  /*24a50*/  PRMT R8, R32, 0x7610, R8 ;  /* 0x0000761020087816 */ /* 0x000fe20000000008 */
[----:B------:R4:W-:Y:S03]  /*24a60*/  @!P0 STL.S16 [R1+0x1b0], R32 ;  /* 0x0001b02001008387 */ /* 0x0009e60000100600 */
[----:B------:R-:W-:Y:S01]  /*24a70*/  @!P0 PRMT R0, R8, 0x5410, RZ ;  /* 0x0000541008008816 */ /* 0x000fe200000000ff */
[----:B------:R1:W2:Y:S04]  /*24a80*/  LDL.S16 R42, [R1+0x1fc] ;  /* 0x0001fc00012a7983 */ /* 0x0002a80000100600 */
[----:B---3--:R1:W3:Y:S04]  /*24a90*/  LDL.S16 R33, [R1+0x1f8] ;  /* 0x0001f80001217983 */ /* 0x0082e80000100600 */
[----:B------:R1:W-:Y:S01]  /*24aa0*/  ST.E.U16 [R22.64+0x42], R0 ;  /* 0x0000420016007985 */ /* 0x0003e2000c101504 */
[----:B----4-:R-:W-:Y:S02]  /*24ab0*/  LOP3.LUT R4, R11, R233, R40, 0x96, !PT ;  /* 0x000000e90b047212 */ /* 0x010fe400078e9628 */
[----:B------:R-:W4:Y:S03]  /*24ac0*/  MUFU.EX2 R11, R174 ;  /* 0x000000ae000b7308 */ /* 0x000f260000000800 */
[----:B------:R-:W-:Y:S05]  /*24ad0*/  IMAD.WIDE.U32 R8, R4, -0x2daee0ad, RZ ;  /* 0xd2511f5304087825 */ /* 0x000fea00078e00ff */
[----:B------:R-:W-:Y:S01]  /*24ae0*/  LOP3.LUT R9, R9, R251, R6, 0x96, !PT ;  /* 0x000000fb09097212 */ /* 0x000fe200078e9606 */
[----:B------:R-:W-:Y:S01]  /*24af0*/  IMAD.WIDE.U32 R6, R17, -0x326172a9, RZ ;  /* 0xcd9e8d5711067825 */ /* 0x000fe200078e00ff */
[----:B------:R-:W4:Y:S03]  /*24b00*/  MUFU.EX2 R4, R193 ;  /* 0x000000c100047308 */ /* 0x000f260000000800 */
[----:B------:R-:W-:Y:S05]  /*24b10*/  IMAD.WIDE.U32 R98, R9, -0x326172a9, RZ ;  /* 0xcd9e8d5709627825 */ /* 0x000fea00078e00ff */
[----:B------:R-:W-:Y:S02]  /*24b20*/  LOP3.LUT R32, R99, R245, R6, 0x96, !PT ;  /* 0x000000f563207212 */ /* 0x000fe400078e9606 */
[----:B------:R-:W-:Y:S01]  /*24b30*/  MUFU.EX2 R6, R172 ;  /* 0x000000ac00067308 */ /* 0x000fe20000000800 */
[----:B-1----:R-:W-:Y:S02]  /*24b40*/  LOP3.LUT R0, R7, R249, R10, 0x96, !PT ;  /* 0x000000f907007212 */ /* 0x002fe400078e960a */
[----:B----4-:R-:W-:Y:S03]  /*24b50*/  F2FP.PACK_AB R100, R11, R14 ;  /* 0x0000000e0b64723e */ /* 0x010fe600000000ff */
[----:B------:R-:W-:Y:S04]  /*24b60*/  IMAD.WIDE.U32 R110, R0, -0x2daee0ad, RZ ;  /* 0xd2511f53006e7825 */ /* 0x000fe800078e00ff */
[----:B------:R-:W1:Y:S01]  /*24b70*/  MUFU.EX2 R7, R171 ;  /* 0x000000ab00077308 */ /* 0x000e620000000800 */
[----:B------:R-:W-:Y:S01]  /*24b80*/  FADD.FTZ R0, R14, R26 ;  /* 0x0000001a0e007221 */ /* 0x000fe20000010000 */
[----:B------:R-:W-:Y:S02]  /*24b90*/  LOP3.LUT R8, R111, R243, R8, 0x96, !PT ;  /* 0x000000f36f087212 */ /* 0x000fe400078e9608 */
[----:B------:R-:W-:Y:S01]  /*24ba0*/  F2FP.PACK_AB R43, R4, R15 ;  /* 0x0000000f042b723e */ /* 0x000fe200000000ff */
[----:B------:R-:W-:Y:S01]  /*24bb0*/  FADD.FTZ R16, R11, R0 ;  /* 0x000000000b107221 */ /* 0x000fe20000010000 */
[----:B------:R-:W-:Y:S01]  /*24bc0*/  PRMT R26, R60, 0x7610, R26 ;  /* 0x000076103c1a7816 */ /* 0x000fe2000000001a */
[----:B------:R-:W-:Y:S03]  /*24bd0*/  IMAD.WIDE.U32 R54, R8, -0x326172a9, RZ ;  /* 0xcd9e8d5708367825 */ /* 0x000fe600078e00ff */
[----:B------:R-:W-:Y:S01]  /*24be0*/  MUFU.EX2 R14, R203 ;  /* 0x000000cb000e7308 */ /* 0x000fe20000000800 */
[----:B------:R-:W-:Y:S01]  /*24bf0*/  FADD.FTZ R8, R15, R25 ;  /* 0x000000190f087221 */ /* 0x000fe20000010000 */
[----:B------:R-:W-:Y:S02]  /*24c00*/  LOP3.LUT R0, R55, R199, R98, 0x96, !PT ;  /* 0x000000c737007212 */ /* 0x000fe400078e9662 */
[----:B------:R-:W-:Y:S01]  /*24c10*/  LOP3.LUT R17, R54, 0xff, RZ, 0xc0, !PT ;  /* 0x000000ff36117812 */ /* 0x000fe200078ec0ff */
[----:B------:R-:W-:Y:S01]  /*24c20*/  FADD.FTZ R25, R4, R8 ;  /* 0x0000000804197221 */ /* 0x000fe20000010000 */
[----:B------:R-:W-:Y:S04]  /*24c30*/  LOP3.LUT R4, R0, 0xff, RZ, 0xc0, !PT ;  /* 0x000000ff00047812 */ /* 0x000fe800078ec0ff */
[----:B------:R-:W-:Y:S01]  /*24c40*/  MUFU.EX2 R10, R192 ;  /* 0x000000c0000a7308 */ /* 0x000fe20000000800 */
[----:B------:R-:W-:Y:S02]  /*24c50*/  ISETP.GE.U32.AND P0, PT, R191, R4, PT ;  /* 0x00000004bf00720c */ /* 0x000fe40003f06070 */
[----:B------:R-:W-:Y:S01]  /*24c60*/  PRMT R4, R3, 0x7632, R4 ;  /* 0x0000763203047816 */ /* 0x000fe20000000004 */
[----:B-1----:R-:W-:Y:S01]  /*24c70*/  FADD.FTZ R8, R7, R24 ;  /* 0x0000001807087221 */ /* 0x002fe20000010000 */
[C---:B------:R-:W-:Y:S02]  /*24c80*/  F2FP.PACK_AB R51, R6.reuse, R7 ;  /* 0x000000070633723e */ /* 0x040fe400000000ff */
[----:B------:R-:W-:Y:S01]  /*24c90*/  PRMT R160, R3, 0x5410, R4 ;  /* 0x0000541003a07816 */ /* 0x000fe20000000004 */
[----:B------:R-:W-:Y:S02]  /*24ca0*/  FADD.FTZ R24, R6, R8 ;  /* 0x0000000806187221 */ /* 0x000fe40000010000 */
[----:B------:R-:W1:Y:S10]  /*24cb0*/  MUFU.EX2 R7, R196 ;  /* 0x000000c400077308 */ /* 0x000e740000000800 */
[----:B------:R-:W-:Y:S01]  /*24cc0*/  MUFU.EX2 R11, R181 ;  /* 0x000000b5000b7308 */ /* 0x000fe20000000800 */
[----:B-1----:R-:W-:Y:S01]  /*24cd0*/  F2FP.PACK_AB R101, R7, R10 ;  /* 0x0000000a0765723e */ /* 0x002fe200000000ff */
[----:B--2---:R-:W-:Y:S05]  /*24ce0*/  @!P0 HADD2 R42, -R3.H0_H0, -RZ.H0_H0 ;  /* 0xa00000ff032a8230 */ /* 0x004fea0000000900 */
[----:B------:R-:W-:Y:S01]  /*24cf0*/  PRMT R9, R42, 0x7610, R9 ;  /* 0x000076102a097816 */ /* 0x000fe20000000009 */
[----:B------:R1:W-:Y:S03]  /*24d00*/  @!P0 STL.S16 [R1+0x1fc], R42 ;  /* 0x0001fc2a01008387 */ /* 0x0003e60000100600 */
[----:B------:R-:W-:Y:S01]  /*24d10*/  @!P0 PRMT R3, R9, 0x5410, RZ ;  /* 0x0000541009038816 */ /* 0x000fe200000000ff */
[----:B------:R2:W4:Y:S01]  /*24d20*/  LDL.S16 R8, [R1+0x220] ;  /* 0x0002200001087983 */ /* 0x0005220000100600 */
[--C-:B------:R-:W-:Y:S01]  /*24d30*/  FADD.FTZ R9, R10, R27.reuse ;  /* 0x0000001b0a097221 */ /* 0x100fe20000010000 */
[----:B------:R-:W-:Y:S02]  /*24d40*/  PRMT R27, R60, 0x7632, R27 ;  /* 0x000076323c1b7816 */ /* 0x000fe4000000001b */
[----:B------:R2:W-:Y:S01]  /*24d50*/  ST.E.U16 [R20.64+0x3e], R3 ;  /* 0x00003e0314007985 */ /* 0x0005e2000c101504 */
[----:B------:R-:W-:Y:S01]  /*24d60*/  FADD.FTZ R15, R7, R9 ;  /* 0x00000009070f7221 */ /* 0x000fe20000010000 */
[----:B------:R-:W-:Y:S01]  /*24d70*/  PRMT R7, R62, 0x7632, R7 ;  /* 0x000076323e077816 */ /* 0x000fe20000000007 */
[----:B------:R-:W2:Y:S01]  /*24d80*/  MUFU.EX2 R9, R208 ;  /* 0x000000d000097308 */ /* 0x000ea20000000800 */
[----:B------:R-:W-:Y:S01]  /*24d90*/  PRMT R167, R26, 0x5410, R27 ;  /* 0x000054101aa77816 */ /* 0x000fe2000000001b */
[----:B------:R3:W4:Y:S04]  /*24da0*/  LDL.S16 R52, [R1+0x210] ;  /* 0x0002100001347983 */ /* 0x0007280000100600 */
[----:B-1----:R1:W4:Y:S01]  /*24db0*/  LDL.S16 R42, [R1+0x1f4] ;  /* 0x0001f400012a7983 */ /* 0x0023220000100600 */
[----:B--2---:R-:W-:Y:S02]  /*24dc0*/  LOP3.LUT R3, R0, 0xffff, RZ, 0xc0, !PT ;  /* 0x0000ffff00037812 */ /* 0x004fe400078ec0ff */
[----:B------:R-:W-:Y:S02]  /*24dd0*/  F2FP.PACK_AB R125, R9, R14 ;  /* 0x0000000e097d723e */ /* 0x000fe400000000ff */
        /* <DEDUP_REMOVED lines=8> */
[C---:B------:R-:W-:Y:S01]  /*24e60*/  ISETP.GE.U32.AND P1, PT, R191.reuse, R3, PT ;  /* 0x00000003bf00720c */ /* 0x040fe20003f26070 */
[----:B---3--:R-:W-:Y:S01]  /*24e70*/  @!P3 HADD2 R33, -R4.H0_H0, -RZ.H0_H0 ;  /* 0xa00000ff0421b230 */ /* 0x008fe20000000900 */
[----:B------:R-:W-:Y:S02]  /*24e80*/  SHF.R.U32.HI R3, RZ, 0x10, R68 ;  /* 0x00000010ff037819 */ /* 0x000fe40000011644 */
[----:B------:R-:W-:Y:S02]  /*24e90*/  ISETP.GE.U32.AND P4, PT, R191, R0, PT ;  /* 0x00000000bf00720c */ /* 0x000fe40003f86070 */
[----:B------:R-:W-:Y:S01]  /*24ea0*/  PRMT R6, R33, 0x7610, R6 ;  /* 0x0000761021067816 */ /* 0x000fe20000000006 */
[----:B------:R2:W-:Y:S01]  /*24eb0*/  @!P3 STL.S16 [R1+0x1f8], R33 ;  /* 0x0001f8210100b387 */ /* 0x0005e20000100600 */
[----:B------:R-:W-:Y:S02]  /*24ec0*/  LOP3.LUT R3, R3, 0xff, RZ, 0xc0, !PT ;  /* 0x000000ff03037812 */ /* 0x000fe400078ec0ff */
[----:B------:R-:W-:Y:S02]  /*24ed0*/  @!P3 PRMT R4, R6, 0x5410, RZ ;  /* 0x000054100604b816 */ /* 0x000fe400000000ff */
[----:B------:R-:W-:Y:S02]  /*24ee0*/  LOP3.LUT R0, R68, 0xffff, RZ, 0xc0, !PT ;  /* 0x0000ffff44007812 */ /* 0x000fe400078ec0ff */
[C---:B------:R-:W-:Y:S01]  /*24ef0*/  ISETP.GE.U32.AND P5, PT, R191.reuse, R3, PT ;  /* 0x00000003bf00720c */ /* 0x040fe20003fa6070 */
[----:B------:R3:W-:Y:S01]  /*24f00*/  ST.E.U16 [R20.64+0x40], R4 ;  /* 0x0000400414007985 */ /* 0x0007e2000c101504 */
[----:B------:R-:W-:Y:S02]  /*24f10*/  SHF.R.U32.HI R3, RZ, 0x18, R68 ;  /* 0x00000018ff037819 */ /* 0x000fe40000011644 */
[----:B------:R-:W-:Y:S02]  /*24f20*/  SHF.R.U32.HI R0, RZ, 0x8, R0 ;  /* 0x00000008ff007819 */ /* 0x000fe40000011600 */
[----:B------:R-:W-:Y:S02]  /*24f30*/  ISETP.GE.U32.AND P2, PT, R191, R3, PT ;  /* 0x00000003bf00720c */ /* 0x000fe40003f46070 */
[----:B------:R-:W-:Y:S02]  /*24f40*/  PRMT R3, R53, 0x7610, R3 ;  /* 0x0000761035037816 */ /* 0x000fe40000000003 */
[----:B------:R-:W-:Y:S04]  /*24f50*/  LOP3.LUT R0, R0, 0xffff, RZ, 0xc0, !PT ;  /* 0x0000ffff00007812 */ /* 0x000fe800078ec0ff */
[----:B------:R-:W-:Y:S02]  /*24f60*/  ISETP.GE.U32.AND P3, PT, R191, R0, PT ;  /* 0x00000000bf00720c */ /* 0x000fe40003f66070 */
[----:B------:R-:W-:Y:S01]  /*24f70*/  LOP3.LUT R0, R54, 0xffff, RZ, 0xc0, !PT ;  /* 0x0000ffff36007812 */ /* 0x000fe200078ec0ff */
[----:B--2---:R1:W2:Y:S03]  /*24f80*/  LDL.S16 R33, [R1+0x20c] ;  /* 0x00020c0001217983 */ /* 0x0042a60000100600 */
[--C-:B------:R-:W-:Y:S02]  /*24f90*/  SHF.R.U32.HI R6, RZ, 0x8, R0.reuse ;  /* 0x00000008ff067819 */ /* 0x100fe40000011600 */
[----:B------:R-:W-:Y:S02]  /*24fa0*/  PRMT R0, R53, 0x7632, R0 ;  /* 0x0000763235007816 */ /* 0x000fe40000000000 */
[----:B------:R-:W-:Y:S02]  /*24fb0*/  LOP3.LUT R6, R6, 0xffff, RZ, 0xc0, !PT ;  /* 0x0000ffff06067812 */ /* 0x000fe400078ec0ff */
[----:B------:R-:W-:Y:S02]  /*24fc0*/  PRMT R158, R3, 0x5410, R0 ;  /* 0x00005410039e7816 */ /* 0x000fe40000000000 */
[----:B---3--:R-:W-:Y:S01]  /*24fd0*/  PRMT R4, R62, 0x7610, R4 ;  /* 0x000076103e047816 */ /* 0x008fe20000000004 */
[----:B------:R-:W-:Y:S01]  /*24fe0*/  IMAD.WIDE.U32 R62, R31, -0x2daee0ad, RZ ;  /* 0xd2511f531f3e7825 */ /* 0x000fe200078e00ff */
[----:B------:R-:W-:Y:S02]  /*24ff0*/  ISETP.GE.U32.AND P6, PT, R191, R6, PT ;  /* 0x00000006bf00720c */ /* 0x000fe40003fc6070 */
[----:B------:R-:W-:Y:S02]  /*25000*/  PRMT R162, R4, 0x5410, R7 ;  /* 0x0000541004a27816 */ /* 0x000fe40000000007 */
[----:B------:R-:W-:Y:S04]  /*25010*/  SHF.R.U32.HI R6, RZ, 0x10, R54 ;  /* 0x00000010ff067819 */ /* 0x000fe80000011636 */
[----:B------:R-:W-:Y:S01]  /*25020*/  LOP3.LUT R6, R6, 0xff, RZ, 0xc0, !PT ;  /* 0x000000ff06067812 */ /* 0x000fe200078ec0ff */
[----:B----4-:R-:W-:Y:S05]  /*25030*/  @!P4 HADD2 R8, -R3.H0_H0, -RZ.H0_H0 ;  /* 0xa00000ff0308c230 */ /* 0x010fea0000000900 */
[----:B------:R-:W-:Y:S01]  /*25040*/  PRMT R29, R8, 0x7610, R29 ;  /* 0x00007610081d7816 */ /* 0x000fe2000000001d */
[----:B------:R3:W-:Y:S03]  /*25050*/  @!P4 STL.S16 [R1+0x220], R8 ;  /* 0x000220080100c387 */ /* 0x0007e60000100600 */
[----:B------:R-:W-:Y:S01]  /*25060*/  @!P4 PRMT R3, R29, 0x5410, RZ ;  /* 0x000054101d03c816 */ /* 0x000fe200000000ff */
[----:B------:R-:W-:Y:S01]  /*25070*/  @!P1 HADD2 R52, -R4.H0_H0, -RZ.H0_H0 ;  /* 0xa00000ff04349230 */ /* 0x000fe20000000900 */
[----:B------:R1:W4:Y:S04]  /*25080*/  LDL.S16 R29, [R1+0x230] ;  /* 0x00023000011d7983 */ /* 0x0003280000100600 */
[----:B------:R-:W-:Y:S01]  /*25090*/  PRMT R28, R52, 0x7610, R28 ;  /* 0x00007610341c7816 */ /* 0x000fe2000000001c */
[----:B------:R1:W-:Y:S03]  /*250a0*/  @!P1 STL.S16 [R1+0x210], R52 ;  /* 0x0002103401009387 */ /* 0x0003e60000100600 */
[----:B------:R-:W-:Y:S01]  /*250b0*/  @!P1 PRMT R4, R28, 0x5410, RZ ;  /* 0x000054101c049816 */ /* 0x000fe200000000ff */
[----:B------:R1:W-:Y:S01]  /*250c0*/  ST.E.U16 [R18.64+0x40], R3 ;  /* 0x0000400312007985 */ /* 0x0003e2000c101504 */
[----:B------:R-:W-:Y:S01]  /*250d0*/  ISETP.GE.U32.AND P1, PT, R191, R6, PT ;  /* 0x00000006bf00720c */ /* 0x000fe20003f26070 */
[----:B------:R-:W-:Y:S01]  /*250e0*/  @!P0 HADD2 R42, -R0.H0_H0, -RZ.H0_H0 ;  /* 0xa00000ff002a8230 */ /* 0x000fe20000000900 */
[----:B------:R-:W-:Y:S04]  /*250f0*/  MUFU.EX2 R6, R178 ;  /* 0x000000b200067308 */ /* 0x000fe80000000800 */
[----:B------:R-:W-:Y:S01]  /*25100*/  PRMT R10, R42, 0x7610, R10 ;  /* 0x000076102a0a7816 */ /* 0x000fe2000000000a */
[----:B------:R-:W-:Y:S03]  /*25110*/  @!P0 STL.S16 [R1+0x1f4], R42 ;  /* 0x0001f42a01008387 */ /* 0x000fe60000100600 */
[----:B------:R-:W-:Y:S01]  /*25120*/  @!P0 PRMT R0, R10, 0x5410, RZ ;  /* 0x000054100a008816 */ /* 0x000fe200000000ff */
[----:B------:R2:W4:Y:S01]  /*25130*/  LDL.S16 R28, [R1+0x22c] ;  /* 0x00022c00011c7983 */ /* 0x0005220000100600 */
[----:B---3--:R-:W3:Y:S01]  /*25140*/  MUFU.EX2 R8, R187 ;  /* 0x000000bb00087308 */ /* 0x008ee20000000800 */
[----:B------:R-:W-:Y:S02]  /*25150*/  FADD.FTZ R10, R11, R16 ;  /* 0x000000100b0a7221 */ /* 0x000fe40000010000 */
[----:B------:R3:W-:Y:S04]  /*25160*/  ST.E.U16 [R18.64+0x42], R0 ;  /* 0x0000420012007985 */ /* 0x0007e8000c101504 */
[----:B------:R3:W-:Y:S01]  /*25170*/  ST.E.U16 [R144.64+0x50], R4 ;  /* 0x0000500490007985 */ /* 0x0007e2000c101504 */
[----:B-1----:R-:W-:Y:S01]  /*25180*/  IMAD.WIDE.U32 R52, R32, -0x2daee0ad, RZ ;  /* 0xd2511f5320347825 */ /* 0x002fe200078e00ff */
[----:B------:R-:W-:Y:S04]  /*25190*/  SHF.R.U32.HI R3, RZ, 0x18, R54 ;  /* 0x00000018ff037819 */ /* 0x000fe80000011636 */
[----:B------:R-:W-:Y:S02]  /*251a0*/  ISETP.GE.U32.AND P0, PT, R191, R3, PT ;  /* 0x00000003bf00720c */ /* 0x000fe40003f06070 */
[----:B------:R-:W1:Y:S01]  /*251b0*/  MUFU.EX2 R3, R179 ;  /* 0x000000b300037308 */ /* 0x000e620000000800 */
[C---:B---3--:R-:W-:Y:S01]  /*251c0*/  F2FP.PACK_AB R124, R8.reuse, R11 ;  /* 0x0000000b087c723e */ /* 0x048fe200000000ff */
[----:B------:R-:W-:Y:S02]  /*251d0*/  FADD.FTZ R16, R8, R10 ;  /* 0x0000000a08107221 */ /* 0x000fe40000010000 */
[----:B------:R-:W-:Y:S02]  /*251e0*/  FADD.FTZ R10, R6, R24 ;  /* 0x00000018060a7221 */ /* 0x000fe40000010000 */
[----:B------:R-:W-:Y:S01]  /*251f0*/  IMAD.MOV.U32 R187, RZ, RZ, R134 ;  /* 0x000000ffffbb7224 */ /* 0x000fe200078e0086 */
[----:B------:R-:W-:Y:S04]  /*25200*/  LOP3.LUT R0, R63, R148, R130, 0x96, !PT ;  /* 0x000000943f007212 */ /* 0x000fe800078e9682 */
[----:B------:R-:W-:Y:S01]  /*25210*/  LOP3.LUT R8, R0, 0xff, RZ, 0xc0, !PT ;  /* 0x000000ff00087812 */ /* 0x000fe200078ec0ff */
[----:B------:R-:W-:Y:S01]  /*25220*/  MUFU.EX2 R4, R202 ;  /* 0x000000ca00047308 */ /* 0x000fe20000000800 */
[----:B-1----:R-:W-:Y:S02]  /*25230*/  F2FP.PACK_AB R121, R3, R6 ;  /* 0x000000060379723e */ /* 0x002fe400000000ff */
[----:B------:R-:W-:Y:S01]  /*25240*/  LOP3.LUT R6, R62, 0xff, RZ, 0xc0, !PT ;  /* 0x000000ff3e067812 */ /* 0x000fe200078ec0ff */
[----:B--2---:R-:W-:Y:S05]  /*25250*/  @!P3 HADD2 R33, -R7.H0_H0, -RZ.H0_H0 ;  /* 0xa00000ff0721b230 */ /* 0x004fea0000000900 */
[----:B------:R-:W-:Y:S01]  /*25260*/  PRMT R30, R33, 0x7610, R30 ;  /* 0x00007610211e7816 */ /* 0x000fe2000000001e */
[----:B------:R-:W-:Y:S03]  /*25270*/  @!P3 STL.S16 [R1+0x20c], R33 ;  /* 0x00020c210100b387 */ /* 0x000fe60000100600 */
[----:B------:R-:W-:Y:S01]  /*25280*/  @!P3 PRMT R7, R30, 0x5410, RZ ;  /* 0x000054101e07b816 */ /* 0x000fe200000000ff */
[----:B------:R1:W2:Y:S01]  /*25290*/  LDL.S16 R31, [R1+0x248] ;  /* 0x00024800011f7983 */ /* 0x0002a20000100600 */
[----:B------:R-:W-:Y:S01]  /*252a0*/  ISETP.GE.U32.AND P3, PT, R191, R8, PT ;  /* 0x00000008bf00720c */ /* 0x000fe20003f66070 */
[----:B------:R-:W-:Y:S02]  /*252b0*/  FADD.FTZ R8, R14, R25 ;  /* 0x000000190e087221 */ /* 0x000fe40000010000 */
[----:B------:R1:W2:Y:S02]  /*252c0*/  LDL.S16 R30, [R1+0x244] ;  /* 0x00024400011e7983 */ /* 0x0002a40000100600 */
[----:B------:R-:W-:Y:S01]  /*252d0*/  FADD.FTZ R11, R9, R8 ;  /* 0x00000008090b7221 */ /* 0x000fe20000010000 */
[----:B------:R-:W-:Y:S01]  /*252e0*/  LOP3.LUT R8, R0, 0xffff, RZ, 0xc0, !PT ;  /* 0x0000ffff00087812 */ /* 0x000fe200078ec0ff */
[----:B------:R1:W-:Y:S03]  /*252f0*/  ST.E.U16 [R144.64+0x52], R7 ;  /* 0x0000520790007985 */ /* 0x0003e6000c101504 */
[----:B------:R-:W-:Y:S04]  /*25300*/  SHF.R.U32.HI R8, RZ, 0x8, R8 ;  /* 0x00000008ff087819 */ /* 0x000fe80000011608 */
[----:B------:R-:W-:Y:S02]  /*25310*/  LOP3.LUT R9, R8, 0xffff, RZ, 0xc0, !PT ;  /* 0x0000ffff08097812 */ /* 0x000fe400078ec0ff */
[----:B------:R-:W4:Y:S10]  /*25320*/  MUFU.EX2 R8, R204 ;  /* 0x000000cc00087308 */ /* 0x000f340000000800 */
[----:B-1----:R-:W-:Y:S01]  /*25330*/  MUFU.EX2 R7, R211 ;  /* 0x000000d300077308 */ /* 0x002fe20000000800 */
[----:B----4-:R-:W-:Y:S05]  /*25340*/  @!P3 HADD2 R29, -R26.H0_H0, -RZ.H0_H0 ;  /* 0xa00000ff1a1db230 */ /* 0x010fea0000000900 */
[----:B------:R-:W-:Y:S01]  /*25350*/  PRMT R14, R29, 0x7610, R14 ;  /* 0x000076101d0e7816 */ /* 0x000fe2000000000e */
[----:B------:R1:W-:Y:S03]  /*25360*/  @!P3 STL.S16 [R1+0x230], R29 ;  /* 0x0002301d0100b387 */ /* 0x0003e60000100600 */
[----:B------:R-:W-:Y:S02]  /*25370*/  @!P3 PRMT R26, R14, 0x5410, RZ ;  /* 0x000054100e1ab816 */ /* 0x000fe400000000ff */
[----:B------:R-:W-:Y:S11]  /*25380*/  ISETP.GE.U32.AND P3, PT, R191, R9, PT ;  /* 0x00000009bf00720c */ /* 0x000ff60003f66070 */
[----:B------:R-:W-:Y:S02]  /*25390*/  @!UPT UIADD3 URZ, URZ, URZ, URZ ;  /* 0x0000003f3f3ff290 */ /* 0x000fe4000fffe03f */
[----:B------:R-:W-:Y:S05]  /*253a0*/  @!P3 HADD2 R28, -R27.H0_H0, -RZ.H0_H0 ;  /* 0xa00000ff1b1cb230 */ /* 0x000fea0000000900 */
[----:B------:R-:W-:Y:S01]  /*253b0*/  PRMT R9, R28, 0x7610, R9 ;  /* 0x000076101c097816 */ /* 0x000fe20000000009 */
[----:B------:R4:W-:Y:S01]  /*253c0*/  @!P3 STL.S16 [R1+0x22c], R28 ;  /* 0x00022c1c0100b387 */ /* 0x0009e20000100600 */
[----:B-1----:R-:W-:Y:S02]  /*253d0*/  FADD.FTZ R29, R3, R10 ;  /* 0x0000000a031d7221 */ /* 0x002fe40000010000 */
[----:B------:R-:W-:Y:S01]  /*253e0*/  @!P3 PRMT R27, R9, 0x5410, RZ ;  /* 0x00005410091bb816 */ /* 0x000fe200000000ff */
[----:B------:R-:W1:Y:S01]  /*253f0*/  MUFU.EX2 R3, R205 ;  /* 0x000000cd00037308 */ /* 0x000e620000000800 */
[----:B------:R-:W-:Y:S01]  /*25400*/  ISETP.GE.U32.AND P3, PT, R191, R6, PT ;  /* 0x00000006bf00720c */ /* 0x000fe20003f66070 */
[----:B------:R2:W3:Y:S01]  /*25410*/  LDL.S16 R33, [R1+0x24c] ;  /* 0x00024c0001217983 */ /* 0x0004e20000100600 */
[--C-:B------:R-:W-:Y:S01]  /*25420*/  FADD.FTZ R6, R8, R15.reuse ;  /* 0x0000000f08067221 */ /* 0x100fe20000010000 */
[----:B------:R-:W-:Y:S01]  /*25430*/  PRMT R15, R2, 0x7632, R15 ;  /* 0x00007632020f7816 */ /* 0x000fe2000000000f */
[----:B------:R-:W-:Y:S01]  /*25440*/  FADD.FTZ R9, R4, R16 ;  /* 0x0000001004097221 */ /* 0x000fe20000010000 */
[----:B------:R-:W-:Y:S02]  /*25450*/  LOP3.LUT R16, R53, R148, R110, 0x96, !PT ;  /* 0x0000009435107212 */ /* 0x000fe400078e966e */
[----:B------:R-:W-:Y:S02]  /*25460*/  PRMT R149, R2, 0x5410, R15 ;  /* 0x0000541002957816 */ /* 0x000fe4000000000f */
[----:B------:R-:W-:Y:S02]  /*25470*/  LOP3.LUT R42, R16, 0xff, RZ, 0xc0, !PT ;  /* 0x000000ff102a7812 */ /* 0x000fe400078ec0ff */
[C---:B-1----:R-:W-:Y:S01]  /*25480*/  F2FP.PACK_AB R123, R3.reuse, R8 ;  /* 0x00000008037b723e */ /* 0x042fe200000000ff */
[----:B----4-:R-:W-:Y:S01]  /*25490*/  FADD.FTZ R28, R3, R6 ;  /* 0x00000006031c7221 */ /* 0x010fe20000010000 */
[--C-:B------:R-:W-:Y:S01]  /*254a0*/  SHF.R.U32.HI R3, RZ, 0x10, R0.reuse ;  /* 0x00000010ff037819 */ /* 0x100fe20000011600 */
[----:B------:R-:W-:Y:S01]  /*254b0*/  MUFU.EX2 R8, R215 ;  /* 0x000000d700087308 */ /* 0x000fe20000000800 */
[----:B------:R-:W-:Y:S02]  /*254c0*/  SHF.R.U32.HI R0, RZ, 0x18, R0 ;  /* 0x00000018ff007819 */ /* 0x000fe40000011600 */
[----:B------:R-:W-:Y:S04]  /*254d0*/  LOP3.LUT R3, R3, 0xff, RZ, 0xc0, !PT ;  /* 0x000000ff03037812 */ /* 0x000fe800078ec0ff */
[----:B------:R-:W-:Y:S02]  /*254e0*/  ISETP.GE.U32.AND P4, PT, R191, R3, PT ;  /* 0x00000003bf00720c */ /* 0x000fe40003f86070 */
[----:B------:R-:W-:Y:S04]  /*254f0*/  LOP3.LUT R3, R62, 0xffff, RZ, 0xc0, !PT ;  /* 0x0000ffff3e037812 */ /* 0x000fe800078ec0ff */
[----:B------:R-:W-:Y:S04]  /*25500*/  SHF.R.U32.HI R3, RZ, 0x8, R3 ;  /* 0x00000008ff037819 */ /* 0x000fe80000011603 */
[----:B------:R-:W-:Y:S01]  /*25510*/  LOP3.LUT R3, R3, 0xffff, RZ, 0xc0, !PT ;  /* 0x0000ffff03037812 */ /* 0x000fe200078ec0ff */
[----:B--2---:R-:W-:Y:S05]  /*25520*/  @!P3 HADD2 R31, -R34.H0_H0, -RZ.H0_H0 ;  /* 0xa00000ff221fb230 */ /* 0x004fea0000000900 */
[----:B------:R-:W-:Y:S01]  /*25530*/  PRMT R6, R31, 0x7610, R6 ;  /* 0x000076101f067816 */ /* 0x000fe20000000006 */
[----:B------:R-:W-:Y:S03]  /*25540*/  @!P3 STL.S16 [R1+0x248], R31 ;  /* 0x0002481f0100b387 */ /* 0x000fe60000100600 */
[----:B------:R-:W-:Y:S01]  /*25550*/  @!P3 PRMT R34, R6, 0x5410, RZ ;  /* 0x000054100622b816 */ /* 0x000fe200000000ff */
[----:B------:R1:W2:Y:S01]  /*25560*/  LDL.S16 R25, [R1+0x254] ;  /* 0x0002540001197983 */ /* 0x0002a20000100600 */
[----:B------:R-:W-:Y:S01]  /*25570*/  ISETP.GE.U32.AND P3, PT, R191, R3, PT ;  /* 0x00000003bf00720c */ /* 0x000fe20003f66070 */
[----:B------:R-:W4:Y:S02]  /*25580*/  MUFU.EX2 R6, R213 ;  /* 0x000000d500067308 */ /* 0x000f240000000800 */
[----:B------:R1:W2:Y:S10]  /*25590*/  LDL.S16 R24, [R1+0x250] ;  /* 0x0002500001187983 */ /* 0x0002b40000100600 */
[----:B------:R-:W-:Y:S05]  /*255a0*/  @!P3 HADD2 R30, -R35.H0_H0, -RZ.H0_H0 ;  /* 0xa00000ff231eb230 */ /* 0x000fea0000000900 */
[----:B------:R-:W-:Y:S01]  /*255b0*/  PRMT R3, R30, 0x7610, R3 ;  /* 0x000076101e037816 */ /* 0x000fe20000000003 */
[----:B------:R1:W-:Y:S03]  /*255c0*/  @!P3 STL.S16 [R1+0x244], R30 ;  /* 0x0002441e0100b387 */ /* 0x0003e60000100600 */
[----:B------:R-:W-:Y:S01]  /*255d0*/  @!P3 PRMT R35, R3, 0x5410, RZ ;  /* 0x000054100323b816 */ /* 0x000fe200000000ff */
[----:B------:R1:W2:Y:S01]  /*255e0*/  LDL.S16 R14, [R1+0x23c] ;  /* 0x00023c00010e7983 */ /* 0x0002a20000100600 */
[----:B------:R-:W-:Y:S01]  /*255f0*/  ISETP.GE.U32.AND P3, PT, R191, R0, PT ;  /* 0x00000000bf00720c */ /* 0x000fe20003f66070 */
[----:B------:R-:W1:Y:S01]  /*25600*/  MUFU.EX2 R3, R201 ;  /* 0x000000c900037308 */ /* 0x000e620000000800 */
[----:B----4-:R-:W-:Y:S01]  /*25610*/  F2FP.PACK_AB R118, R8, R6 ;  /* 0x000000060876723e */ /* 0x010fe200000000ff */
[----:B------:R4:W4:Y:S01]  /*25620*/  LDL.S16 R10, [R1+0x238] ;  /* 0x00023800010a7983 */ /* 0x0009220000100600 */
[C---:B-1----:R-:W-:Y:S01]  /*25630*/  F2FP.PACK_AB R122, R3.reuse, R4 ;  /* 0x00000004037a723e */ /* 0x042fe200000000ff */
[----:B------:R-:W-:Y:S01]  /*25640*/  FADD.FTZ R30, R3, R9 ;  /* 0x00000009031e7221 */ /* 0x000fe20000010000 */
[C---:B------:R-:W-:Y:S01]  /*25650*/  PRMT R3, R129.reuse, 0x7610, R3 ;  /* 0x0000761081037816 */ /* 0x040fe20000000003 */
[----:B------:R-:W-:Y:S01]  /*25660*/  FADD.FTZ R4, R6, R11 ;  /* 0x0000000b06047221 */ /* 0x000fe20000010000 */
[----:B------:R-:W-:Y:S03]  /*25670*/  PRMT R6, R129, 0x7632, R6 ;  /* 0x0000763281067816 */ /* 0x000fe60000000006 */
[----:B------:R-:W-:Y:S01]  /*25680*/  MUFU.EX2 R11, R220 ;  /* 0x000000dc000b7308 */ /* 0x000fe20000000800 */
[----:B------:R-:W-:Y:S01]  /*25690*/  FADD.FTZ R31, R8, R4 ;  /* 0x00000004081f7221 */ /* 0x000fe20000010000 */
[----:B------:R-:W-:Y:S02]  /*256a0*/  PRMT R155, R3, 0x5410, R6 ;  /* 0x00005410039b7816 */ /* 0x000fe40000000006 */
[----:B------:R-:W-:Y:S01]  /*256b0*/  PRMT R4, R128, 0x7610, R4 ;  /* 0x0000761080047816 */ /* 0x000fe20000000004 */
[----:B---3--:R-:W-:Y:S05]  /*256c0*/  @!P5 HADD2 R33, -R3.H0_H0, -RZ.H0_H0 ;  /* 0xa00000ff0321d230 */ /* 0x008fea0000000900 */
[----:B------:R-:W-:Y:S01]  /*256d0*/  PRMT R9, R33, 0x7610, R9 ;  /* 0x0000761021097816 */ /* 0x000fe20000000009 */
[----:B------:R1:W-:Y:S03]  /*256e0*/  @!P5 STL.S16 [R1+0x24c], R33 ;  /* 0x00024c210100d387 */ /* 0x0003e60000100600 */
[----:B------:R-:W-:Y:S02]  /*256f0*/  @!P5 PRMT R3, R9, 0x5410, RZ ;  /* 0x000054100903d816 */ /* 0x000fe400000000ff */
[----:B------:R-:W-:Y:S01]  /*25700*/  ISETP.GE.U32.AND P5, PT, R191, R17, PT ;  /* 0x00000011bf00720c */ /* 0x000fe20003fa6070 */
[----:B------:R-:W-:Y:S02]  /*25710*/  MUFU.EX2 R9, R207 ;  /* 0x000000cf00097308 */ /* 0x000fe40000000800 */
[----:B------:R3:W-:Y:S01]  /*25720*/  ST.E.U16 [R22.64+0x50], R3 ;  /* 0x0000500316007985 */ /* 0x0007e2000c101504 */
[----:B-1----:R-:W-:Y:S01]  /*25730*/  IMAD.WIDE.U32 R32, R151, -0x326172a9, RZ ;  /* 0xcd9e8d5797207825 */ /* 0x002fe200078e00ff */
[----:B--2---:R-:W-:Y:S08]  /*25740*/  @!P2 HADD2 R25, -R6.H0_H0, -RZ.H0_H0 ;  /* 0xa00000ff0619a230 */ /* 0x004ff00000000900 */
[----:B------:R-:W-:Y:S01]  /*25750*/  @!P5 HADD2 R24, -R4.H0_H0, -RZ.H0_H0 ;  /* 0xa00000ff0418d230 */ /* 0x000fe20000000900 */
[----:B------:R-:W-:Y:S01]  /*25760*/  PRMT R0, R25, 0x7610, R0 ;  /* 0x0000761019007816 */ /* 0x000fe20000000000 */
[----:B------:R1:W-:Y:S03]  /*25770*/  @!P2 STL.S16 [R1+0x254], R25 ;  /* 0x000254190100a387 */ /* 0x0003e60000100600 */
[----:B------:R-:W-:Y:S01]  /*25780*/  @!P2 PRMT R6, R0, 0x5410, RZ ;  /* 0x000054100006a816 */ /* 0x000fe200000000ff */
[----:B------:R-:W-:Y:S01]  /*25790*/  @!P5 STL.S16 [R1+0x250], R24 ;  /* 0x000250180100d387 */ /* 0x000fe20000100600 */
[----:B------:R-:W-:Y:S02]  /*257a0*/  SHF.R.U32.HI R0, RZ, 0x10, R16 ;  /* 0x00000010ff007819 */ /* 0x000fe40000011610 */
[----:B------:R-:W-:Y:S01]  /*257b0*/  PRMT R8, R24, 0x7610, R8 ;  /* 0x0000761018087816 */ /* 0x000fe20000000008 */
[----:B------:R2:W-:Y:S01]  /*257c0*/  ST.E.U16 [R22.64+0x52], R6 ;  /* 0x0000520616007985 */ /* 0x0005e2000c101504 */
[----:B---3--:R-:W-:Y:S02]  /*257d0*/  LOP3.LUT R3, R0, 0xff, RZ, 0xc0, !PT ;  /* 0x000000ff00037812 */ /* 0x008fe400078ec0ff */
[----:B------:R-:W-:Y:S02]  /*257e0*/  PRMT R0, R128, 0x7632, R0 ;  /* 0x0000763280007816 */ /* 0x000fe40000000000 */
[C---:B------:R-:W-:Y:S02]  /*257f0*/  ISETP.GE.U32.AND P5, PT, R191.reuse, R3, PT ;  /* 0x00000003bf00720c */ /* 0x040fe40003fa6070 */
[----:B------:R-:W-:Y:S02]  /*25800*/  PRMT R150, R4, 0x5410, R0 ;  /* 0x0000541004967816 */ /* 0x000fe40000000000 */
[----:B------:R-:W-:Y:S01]  /*25810*/  SHF.R.U32.HI R3, RZ, 0x18, R16 ;  /* 0x00000018ff037819 */ /* 0x000fe20000011610 */
[----:B------:R-:W-:Y:S03]  /*25820*/  @!P6 HADD2 R14, -R0.H0_H0, -RZ.H0_H0 ;  /* 0xa00000ff000ee230 */ /* 0x000fe60000000900 */
[----:B------:R-:W-:Y:S01]  /*25830*/  ISETP.GE.U32.AND P2, PT, R191, R3, PT ;  /* 0x00000003bf00720c */ /* 0x000fe20003f46070 */
[----:B----4-:R-:W-:Y:S01]  /*25840*/  @!P1 HADD2 R10, -R2.H0_H0, -RZ.H0_H0 ;  /* 0xa00000ff020a9230 */ /* 0x010fe20000000900 */
[----:B------:R-:W-:Y:S01]  /*25850*/  PRMT R3, R14, 0x7610, R3 ;  /* 0x000076100e037816 */ /* 0x000fe20000000003 */
[----:B------:R3:W-:Y:S01]  /*25860*/  @!P6 STL.S16 [R1+0x23c], R14 ;  /* 0x00023c0e0100e387 */ /* 0x0007e20000100600 */
[----:B-1----:R-:W-:Y:S01]  /*25870*/  MUFU.EX2 R25, R209 ;  /* 0x000000d100197308 */ /* 0x002fe20000000800 */
[----:B------:R-:W-:Y:S02]  /*25880*/  @P5 LOP3.LUT R195, R195, 0x8, RZ, 0xfc, !PT ;  /* 0x00000008c3c35812 */ /* 0x000fe400078efcff */
[----:B------:R-:W-:Y:S01]  /*25890*/  ISETP.GE.U32.AND P5, PT, R191, R17, PT ;  /* 0x00000011bf00720c */ /* 0x000fe20003fa6070 */
[----:B------:R1:W-:Y:S01]  /*258a0*/  @!P1 STL.S16 [R1+0x238], R10 ;  /* 0x0002380a01009387 */ /* 0x0003e20000100600 */
[----:B------:R-:W-:Y:S02]  /*258b0*/  @!P6 PRMT R0, R3, 0x5410, RZ ;  /* 0x000054100300e816 */ /* 0x000fe400000000ff */
[----:B------:R-:W-:Y:S01]  /*258c0*/  PRMT R17, R10, 0x7610, R17 ;  /* 0x000076100a117816 */ /* 0x000fe20000000011 */
[----:B------:R4:W4:Y:S01]  /*258d0*/  LDL.S16 R164, [R1+0x294] ;  /* 0x0002940001a47983 */ /* 0x0009220000100600 */
[----:B------:R-:W-:Y:S01]  /*258e0*/  LOP3.LUT R195, R195, 0xfffffffb, RZ, 0xc0, !PT ;  /* 0xfffffffbc3c37812 */ /* 0x000fe200078ec0ff */
[----:B------:R-:W-:Y:S01]  /*258f0*/  MUFU.EX2 R3, R197 ;  /* 0x000000c500037308 */ /* 0x000fe20000000800 */
[----:B------:R-:W-:Y:S01]  /*25900*/  @!P1 PRMT R2, R17, 0x5410, RZ ;  /* 0x0000541011029816 */ /* 0x000fe200000000ff */
[----:B------:R4:W4:Y:S01]  /*25910*/  LDL.S16 R161, [R1+0x290] ;  /* 0x0002900001a17983 */ /* 0x0009220000100600 */
[----:B------:R-:W-:Y:S03]  /*25920*/  @P2 LOP3.LUT R195, R195, 0x4, RZ, 0xfc, !PT ;  /* 0x00000004c3c32812 */ /* 0x000fe600078efcff */
[----:B------:R-:W-:Y:S01]  /*25930*/  @!P5 PRMT R4, R8, 0x5410, RZ ;  /* 0x000054100804d816 */ /* 0x000fe200000000ff */
[----:B------:R-:W-:Y:S01]  /*25940*/  ST.E.U16 [R20.64+0x50], R0 ;  /* 0x0000500014007985 */ /* 0x000fe2000c101504 */
[C---:B------:R-:W-:Y:S02]  /*25950*/  ISETP.GE.U32.AND P5, PT, R191.reuse, R42, PT ;  /* 0x0000002abf00720c */ /* 0x040fe40003fa6070 */
[----:B--2---:R-:W2:Y:S01]  /*25960*/  MUFU.EX2 R6, R210 ;  /* 0x000000d200067308 */ /* 0x004ea20000000800 */
[----:B------:R2:W-:Y:S01]  /*25970*/  ST.E.U16 [R20.64+0x4e], R4 ;  /* 0x00004e0414007985 */ /* 0x0005e2000c101504 */
[----:B---3--:R-:W-:Y:S03]  /*25980*/  SHF.R.U32.HI R14, RZ, 0x10, R62 ;  /* 0x00000010ff0e7819 */ /* 0x008fe6000001163e */
[----:B------:R3:W-:Y:S01]  /*25990*/  ST.E.U16 [R18.64+0x50], R2 ;  /* 0x0000500212007985 */ /* 0x0007e2000c101504 */
[----:B------:R-:W-:Y:S03]  /*259a0*/  LOP3.LUT R14, R14, 0xff, RZ, 0xc0, !PT ;  /* 0x000000ff0e0e7812 */ /* 0x000fe600078ec0ff */
[----:B------:R3:W4:Y:S01]  /*259b0*/  LDL.S16 R159, [R1+0x28c] ;  /* 0x00028c00019f7983 */ /* 0x0007220000100600 */
[----:B-1----:R-:W1:Y:S01]  /*259c0*/  MUFU.EX2 R10, R219 ;  /* 0x000000db000a7308 */ /* 0x002e620000000800 */
[----:B------:R-:W-:Y:S01]  /*259d0*/  ISETP.GE.U32.AND P1, PT, R191, R14, PT ;  /* 0x0000000ebf00720c */ /* 0x000fe20003f26070 */
[----:B------:R-:W-:Y:S01]  /*259e0*/  FADD.FTZ R14, R7, R28 ;  /* 0x0000001c070e7221 */ /* 0x000fe20000010000 */
[----:B------:R3:W4:Y:S04]  /*259f0*/  LDL.S16 R153, [R1+0x29c] ;  /* 0x00029c0001997983 */ /* 0x0007280000100600 */
[----:B------:R3:W4:Y:S03]  /*25a00*/  LDL.S16 R154, [R1+0x26c] ;  /* 0x00026c00019a7983 */ /* 0x0007260000100600 */
[----:B------:R-:W3:Y:S01]  /*25a10*/  MUFU.EX2 R8, R206 ;  /* 0x000000ce00087308 */ /* 0x000ee20000000800 */
[----:B------:R4:W4:Y:S01]  /*25a20*/  LDL.S16 R103, [R1+0x264] ;  /* 0x0002640001677983 */ /* 0x0009220000100600 */
[----:B--2---:R-:W-:Y:S01]  /*25a30*/  F2FP.PACK_AB R116, R6, R7 ;  /* 0x000000070674723e */ /* 0x004fe200000000ff */
[----:B------:R-:W-:Y:S07]  /*25a40*/  FADD.FTZ R7, R9, R30 ;  /* 0x0000001e09077221 */ /* 0x000fee0000010000 */
[----:B------:R-:W2:Y:S01]  /*25a50*/  MUFU.EX2 R4, R198 ;  /* 0x000000c600047308 */ /* 0x000ea20000000800 */
[----:B-1----:R-:W-:Y:S09]  /*25a60*/  F2FP.PACK_AB R119, R10, R11 ;  /* 0x0000000b0a77723e */ /* 0x002ff200000000ff */
[----:B------:R-:W-:Y:S01]  /*25a70*/  MUFU.EX2 R24, R189 ;  /* 0x000000bd00187308 */ /* 0x000fe20000000800 */
[----:B---3--:R-:W-:Y:S09]  /*25a80*/  F2FP.PACK_AB R111, R8, R9 ;  /* 0x00000009086f723e */ /* 0x008ff200000000ff */
[----:B------:R-:W1:Y:S01]  /*25a90*/  MUFU.EX2 R17, R200 ;  /* 0x000000c800117308 */ /* 0x000e620000000800 */
[----:B--2---:R-:W-:Y:S01]  /*25aa0*/  F2FP.PACK_AB R99, R3, R4 ;  /* 0x000000040363723e */ /* 0x004fe200000000ff */
[----:B------:R-:W-:Y:S02]  /*25ab0*/  FADD.FTZ R0, R4, R29 ;  /* 0x0000001d04007221 */ /* 0x000fe40000010000 */
[----:B------:R-:W-:Y:S01]  /*25ac0*/  FADD.FTZ R29, R6, R14 ;  /* 0x0000000e061d7221 */ /* 0x000fe20000010000 */
[----:B------:R-:W-:Y:S01]  /*25ad0*/  LOP3.LUT R6, R49, R239, R32, 0x96, !PT ;  /* 0x000000ef31067212 */ /* 0x000fe200078e9620 */
[----:B------:R-:W-:Y:S01]  /*25ae0*/  FADD.FTZ R28, R3, R0 ;  /* 0x00000000031c7221 */ /* 0x000fe20000010000 */
[----:B------:R-:W-:Y:S03]  /*25af0*/  LOP3.LUT R3, R33, R240, R96, 0x96, !PT ;  /* 0x000000f021037212 */ /* 0x000fe600078e9660 */
[----:B------:R-:W2:Y:S01]  /*25b00*/  MUFU.EX2 R4, R218 ;  /* 0x000000da00047308 */ /* 0x000ea20000000800 */
[----:B------:R-:W-:Y:S02]  /*25b10*/  FADD.FTZ R0, R11, R31 ;  /* 0x0000001f0b007221 */ /* 0x000fe40000010000 */
[----:B------:R-:W-:Y:S02]  /*25b20*/  FADD.FTZ R31, R8, R7 ;  /* 0x00000007081f7221 */ /* 0x000fe40000010000 */
[----:B------:R-:W-:Y:S04]  /*25b30*/  IMAD.WIDE.U32 R2, R3, -0x2daee0ad, RZ ;  /* 0xd2511f5303027825 */ /* 0x000fe800078e00ff */
[----:B------:R-:W-:Y:S01]  /*25b40*/  FADD.FTZ R30, R10, R0 ;  /* 0x000000000a1e7221 */ /* 0x000fe20000010000 */
[----:B------:R-:W-:Y:S01]  /*25b50*/  LOP3.LUT R0, R3, R241, R82, 0x96, !PT ;  /* 0x000000f103007212 */ /* 0x000fe200078e9652 */
[----:B------:R-:W-:Y:S01]  /*25b60*/  IMAD.WIDE.U32 R10, R6, -0x2daee0ad, RZ ;  /* 0xd2511f53060a7825 */ /* 0x000fe200078e00ff */
[----:B------:R-:W-:Y:S01]  /*25b70*/  MUFU.EX2 R14, R221 ;  /* 0x000000dd000e7308 */ /* 0x000fe20000000800 */
[----:B-1----:R-:W-:Y:S02]  /*25b80*/  F2FP.PACK_AB R105, R17, R24 ;  /* 0x000000181169723e */ /* 0x002fe400000000ff */
[----:B------:R-:W-:Y:S01]  /*25b90*/  IMAD.WIDE.U32 R8, R0, -0x326172a9, RZ ;  /* 0xcd9e8d5700087825 */ /* 0x000fe200078e00ff */
[----:B------:R-:W-:Y:S03]  /*25ba0*/  LOP3.LUT R3, R11, R242, R2, 0x96, !PT ;  /* 0x000000f20b037212 */ /* 0x000fe600078e9602 */
[----:B------:R-:W-:Y:S02]  /*25bb0*/  FADD.FTZ R0, R24, R28 ;  /* 0x0000001c18007221 */ /* 0x000fe40000010000 */
[----:B------:R-:W-:Y:S02]  /*25bc0*/  FADD.FTZ R2, R25, R29 ;  /* 0x0000001d19027221 */ /* 0x000fe40000010000 */
[----:B------:R-:W-:Y:S01]  /*25bd0*/  FADD.FTZ R11, R17, R0 ;  /* 0x00000000110b7221 */ /* 0x000fe20000010000 */
[----:B------:R-:W-:Y:S01]  /*25be0*/  LOP3.LUT R0, R9, R233, R48, 0x96, !PT ;  /* 0x000000e909007212 */ /* 0x000fe200078e9630 */
[C---:B--2---:R-:W-:Y:S01]  /*25bf0*/  FADD.FTZ R28, R4.reuse, R2 ;  /* 0x00000002041c7221 */ /* 0x044fe20000010000 */
[----:B------:R-:W-:Y:S01]  /*25c00*/  F2FP.PACK_AB R117, R4, R25 ;  /* 0x000000190475723e */ /* 0x000fe200000000ff */
[----:B------:R-:W1:Y:S01]  /*25c10*/  MUFU.EX2 R9, R212 ;  /* 0x000000d400097308 */ /* 0x000e620000000800 */
[----:B------:R-:W-:Y:S04]  /*25c20*/  IMAD.WIDE.U32 R2, R3, -0x326172a9, RZ ;  /* 0xcd9e8d5703027825 */ /* 0x000fe800078e00ff */
[----:B------:R-:W-:Y:S01]  /*25c30*/  IMAD.WIDE.U32 R6, R0, -0x2daee0ad, RZ ;  /* 0xd2511f5300067825 */ /* 0x000fe200078e00ff */
[----:B------:R-:W-:Y:S03]  /*25c40*/  LOP3.LUT R3, R3, R249, R8, 0x96, !PT ;  /* 0x000000f903037212 */ /* 0x000fe600078e9608 */
[----:B------:R-:W-:Y:S01]  /*25c50*/  IMAD.MOV.U32 R189, RZ, RZ, R12 ;  /* 0x000000ffffbd7224 */ /* 0x000fe200078e000c */
[----:B------:R-:W-:Y:S01]  /*25c60*/  LOP3.LUT R7, R7, R251, R10, 0x96, !PT ;  /* 0x000000fb07077212 */ /* 0x000fe200078e960a */
[----:B------:R-:W2:Y:S01]  /*25c70*/  MUFU.EX2 R4, R214 ;  /* 0x000000d600047308 */ /* 0x000ea20000000800 */
[----:B------:R-:W-:Y:S04]  /*25c80*/  IMAD.WIDE.U32 R128, R3, -0x2daee0ad, RZ ;  /* 0xd2511f5303807825 */ /* 0x000fe800078e00ff */
[----:B------:R-:W-:Y:S01]  /*25c90*/  IMAD.WIDE.U32 R108, R7, -0x326172a9, RZ ;  /* 0xcd9e8d57076c7825 */ /* 0x000fe200078e00ff */
[----:B------:R-:W-:Y:S04]  /*25ca0*/  LOP3.LUT R3, R129, R243, R6, 0x96, !PT ;  /* 0x000000f381037212 */ /* 0x000fe800078e9606 */
[----:B------:R-:W-:Y:S01]  /*25cb0*/  LOP3.LUT R29, R109, R245, R2, 0x96, !PT ;  /* 0x000000f56d1d7212 */ /* 0x000fe200078e9602 */
[----:B------:R-:W3:Y:S01]  /*25cc0*/  MUFU.EX2 R0, R132 ;  /* 0x0000008400007308 */ /* 0x000ee20000000800 */
[----:B------:R-:W-:Y:S01]  /*25cd0*/  IMAD.WIDE.U32 R60, R3, -0x326172a9, RZ ;  /* 0xcd9e8d57033c7825 */ /* 0x000fe200078e00ff */
[----:B------:R-:W-:Y:S03]  /*25ce0*/  PRMT R3, R143, 0x7632, R3 ;  /* 0x000076328f037816 */ /* 0x000fe60000000003 */
[----:B-1----:R-:W-:Y:S01]  /*25cf0*/  FADD.FTZ R2, R9, R31 ;  /* 0x0000001f09027221 */ /* 0x002fe20000010000 */
[----:B------:R-:W-:Y:S02]  /*25d00*/  LOP3.LUT R17, R61, R199, R108, 0x96, !PT ;  /* 0x000000c73d117212 */ /* 0x000fe400078e966c */
[C---:B--2---:R-:W-:Y:S01]  /*25d10*/  F2FP.PACK_AB R83, R4.reuse, R9 ;  /* 0x000000090453723e */ /* 0x044fe200000000ff */
[----:B------:R-:W-:Y:S02]  /*25d20*/  FADD.FTZ R25, R4, R2 ;  /* 0x0000000204197221 */ /* 0x000fe40000010000 */
[----:B------:R-:W-:Y:S01]  /*25d30*/  FADD.FTZ R2, R14, R30 ;  /* 0x0000001e0e027221 */ /* 0x000fe20000010000 */
[C---:B---3--:R-:W-:Y:S03]  /*25d40*/  F2FP.PACK_AB R107, R0.reuse, R14 ;  /* 0x0000000e006b723e */ /* 0x048fe600000000ff */
[----:B------:R-:W-:Y:S01]  /*25d50*/  FADD.FTZ R181, R0, R2 ;  /* 0x0000000200b57221 */ /* 0x000fe20000010000 */
[----:B------:R-:W-:Y:S02]  /*25d60*/  LOP3.LUT R2, R17, 0xff, RZ, 0xc0, !PT ;  /* 0x000000ff11027812 */ /* 0x000fe400078ec0ff */
[----:B------:R-:W-:Y:S02]  /*25d70*/  LOP3.LUT R0, R16, 0xffff, RZ, 0xc0, !PT ;  /* 0x0000ffff10007812 */ /* 0x000fe400078ec0ff */
[----:B------:R-:W-:Y:S02]  /*25d80*/  ISETP.GE.U32.AND P6, PT, R191, R2, PT ;  /* 0x00000002bf00720c */ /* 0x000fe40003fc6070 */
[C---:B------:R-:W-:Y:S02]  /*25d90*/  PRMT R16, R47.reuse, 0x7610, R16 ;  /* 0x000076102f107816 */ /* 0x040fe40000000010 */
[----:B------:R-:W-:Y:S02]  /*25da0*/  SHF.R.U32.HI R0, RZ, 0x8, R0 ;  /* 0x00000008ff007819 */ /* 0x000fe40000011600 */
[----:B------:R-:W-:Y:S02]  /*25db0*/  PRMT R14, R47, 0x7632, R14 ;  /* 0x000076322f0e7816 */ /* 0x000fe4000000000e */
[----:B------:R-:W-:Y:S04]  /*25dc0*/  LOP3.LUT R0, R0, 0xffff, RZ, 0xc0, !PT ;  /* 0x0000ffff00007812 */ /* 0x000fe800078ec0ff */
[----:B------:R-:W-:Y:S02]  /*25dd0*/  ISETP.GE.U32.AND P2, PT, R191, R0, PT ;  /* 0x00000000bf00720c */ /* 0x000fe40003f46070 */
[----:B------:R-:W-:Y:S04]  /*25de0*/  LOP3.LUT R0, R17, 0xffff, RZ, 0xc0, !PT ;  /* 0x0000ffff11007812 */ /* 0x000fe800078ec0ff */
[----:B------:R-:W-:Y:S04]  /*25df0*/  SHF.R.U32.HI R0, RZ, 0x8, R0 ;  /* 0x00000008ff007819 */ /* 0x000fe80000011600 */
[----:B------:R-:W-:Y:S01]  /*25e00*/  LOP3.LUT R0, R0, 0xffff, RZ, 0xc0, !PT ;  /* 0x0000ffff00007812 */ /* 0x000fe200078ec0ff */
[----:B----4-:R-:W-:Y:S05]  /*25e10*/  @!P6 HADD2 R164, -R16.H0_H0, -RZ.H0_H0 ;  /* 0xa00000ff10a4e230 */ /* 0x010fea0000000900 */
[----:B------:R-:W-:Y:S01]  /*25e20*/  PRMT R8, R164, 0x7610, R8 ;  /* 0x00007610a4087816 */ /* 0x000fe20000000008 */
[----:B------:R1:W-:Y:S01]  /*25e30*/  @!P6 STL.S16 [R1+0x294], R164 ;  /* 0x000294a40100e387 */ /* 0x0003e20000100600 */
[----:B------:R-:W-:Y:S05]  /*25e40*/  @!P0 HADD2 R159, -R15.H0_H0, -RZ.H0_H0 ;  /* 0xa00000ff0f9f8230 */ /* 0x000fea0000000900 */
[----:B------:R-:W-:Y:S04]  /*25e50*/  PRMT R2, R159, 0x7610, R2 ;  /* 0x000076109f027816 */ /* 0x000fe80000000002 */
[----:B------:R-:W-:Y:S01]  /*25e60*/  @!P0 PRMT R15, R2, 0x5410, RZ ;  /* 0x00005410020f8816 */ /* 0x000fe200000000ff */
[----:B------:R-:W-:Y:S01]  /*25e70*/  @!P3 HADD2 R154, -R3.H0_H0, -RZ.H0_H0 ;  /* 0xa00000ff039ab230 */ /* 0x000fe20000000900 */
[----:B-1----:R-:W-:Y:S02]  /*25e80*/  PRMT R164, R16, 0x5410, R14 ;  /* 0x0000541010a47816 */ /* 0x002fe4000000000e */
[----:B------:R-:W-:Y:S01]  /*25e90*/  @!P6 PRMT R16, R8, 0x5410, RZ ;  /* 0x000054100810e816 */ /* 0x000fe200000000ff */
[----:B------:R-:W-:Y:S01]  /*25ea0*/  ST.E.U16 [R18.64+0x52], R15 ;  /* 0x0000520f12007985 */ /* 0x000fe2000c101504 */
[----:B------:R-:W-:Y:S02]  /*25eb0*/  ISETP.GE.U32.AND P6, PT, R191, R0, PT ;  /* 0x00000000bf00720c */ /* 0x000fe40003fc6070 */
[----:B------:R-:W-:Y:S01]  /*25ec0*/  PRMT R0, R143, 0x7610, R0 ;  /* 0x000076108f007816 */ /* 0x000fe20000000000 */
[----:B------:R-:W-:Y:S01]  /*25ed0*/  ST.E.U16 [R144.64+0x60], R26 ;  /* 0x0000601a90007985 */ /* 0x000fe2000c101504 */
[----:B------:R-:W-:Y:S02]  /*25ee0*/  SHF.R.U32.HI R2, RZ, 0x18, R62 ;  /* 0x00000018ff027819 */ /* 0x000fe4000001163e */
[----:B------:R-:W-:Y:S01]  /*25ef0*/  PRMT R4, R154, 0x7610, R4 ;  /* 0x000076109a047816 */ /* 0x000fe20000000004 */
[----:B------:R-:W-:Y:S01]  /*25f00*/  @!P4 HADD2 R153, -R0.H0_H0, -RZ.H0_H0 ;  /* 0xa00000ff0099c230 */ /* 0x000fe20000000900 */
[----:B------:R1:W-:Y:S04]  /*25f10*/  ST.E.U16 [R144.64+0x62], R27 ;  /* 0x0000621b90007985 */ /* 0x0003e8000c101504 */
[----:B------:R-:W-:Y:S01]  /*25f20*/  PRMT R24, R153, 0x7610, R24 ;  /* 0x0000761099187816 */ /* 0x000fe20000000018 */
[----:B------:R-:W-:Y:S05]  /*25f30*/  @!P6 HADD2 R161, -R14.H0_H0, -RZ.H0_H0 ;  /* 0xa00000ff0ea1e230 */ /* 0x000fea0000000900 */
[----:B------:R-:W-:Y:S01]  /*25f40*/  PRMT R7, R161, 0x7610, R7 ;  /* 0x00007610a1077816 */ /* 0x000fe20000000007 */
[----:B------:R-:W-:Y:S03]  /*25f50*/  @!P6 STL.S16 [R1+0x290], R161 ;  /* 0x000290a10100e387 */ /* 0x000fe60000100600 */
[----:B------:R-:W-:Y:S01]  /*25f60*/  @!P6 PRMT R14, R7, 0x5410, RZ ;  /* 0x00005410070ee816 */ /* 0x000fe200000000ff */
[----:B------:R2:W3:Y:S04]  /*25f70*/  LDL.S16 R8, [R1+0x25c] ;  /* 0x00025c0001087983 */ /* 0x0004e80000100600 */
[----:B------:R2:W4:Y:S04]  /*25f80*/  LDL.S16 R7, [R1+0x258] ;  /* 0x0002580001077983 */ /* 0x0005280000100600 */
[----:B------:R-:W-:Y:S01]  /*25f90*/  @!P0 STL.S16 [R1+0x28c], R159 ;  /* 0x00028c9f01008387 */ /* 0x000fe20000100600 */
[C---:B------:R-:W-:Y:S02]  /*25fa0*/  ISETP.GE.U32.AND P0, PT, R191.reuse, R2, PT ;  /* 0x00000002bf00720c */ /* 0x040fe40003f06070 */
[----:B------:R-:W-:Y:S01]  /*25fb0*/  LOP3.LUT R2, R52, 0xff, RZ, 0xc0, !PT ;  /* 0x000000ff34027812 */ /* 0x000fe200078ec0ff */
[----:B------:R2:W-:Y:S01]  /*25fc0*/  @!P4 STL.S16 [R1+0x29c], R153 ;  /* 0x00029c990100c387 */ /* 0x0005e20000100600 */
[----:B-1----:R-:W-:Y:S02]  /*25fd0*/  IMAD.WIDE.U32 R26, R152, -0x326172a9, RZ ;  /* 0xcd9e8d57981a7825 */ /* 0x002fe400078e00ff */
[----:B------:R-:W-:Y:S01]  /*25fe0*/  ISETP.GE.U32.AND P6, PT, R191, R2, PT ;  /* 0x00000002bf00720c */ /* 0x000fe20003fc6070 */
[----:B------:R-:W-:Y:S01]  /*25ff0*/  @!P3 STL.S16 [R1+0x26c], R154 ;  /* 0x00026c9a0100b387 */ /* 0x000fe20000100600 */
[----:B------:R-:W-:Y:S02]  /*26000*/  PRMT R2, R141, 0x7610, R2 ;  /* 0x000076108d027816 */ /* 0x000fe40000000002 */
[CC--:B------:R-:W-:Y:S02]  /*26010*/  LOP3.LUT R42, R27.reuse, R240.reuse, R96, 0x96, !PT ;  /* 0x000000f01b2a7212 */ /* 0x0c0fe400078e9660 */
[----:B------:R-:W-:Y:S01]  /*26020*/  LOP3.LUT R27, R27, R240, R182, 0x96, !PT ;  /* 0x000000f01b1b7212 */ /* 0x000fe200078e96b6 */
[----:B------:R-:W-:Y:S05]  /*26030*/  @!P5 HADD2 R103, -R2.H0_H0, -RZ.H0_H0 ;  /* 0xa00000ff0267d230 */ /* 0x000fea0000000900 */
[----:B------:R-:W-:Y:S01]  /*26040*/  PRMT R10, R103, 0x7610, R10 ;  /* 0x00007610670a7816 */ /* 0x000fe2000000000a */
[----:B------:R-:W-:Y:S01]  /*26050*/  @!P5 STL.S16 [R1+0x264], R103 ;  /* 0x000264670100d387 */ /* 0x000fe20000100600 */
[----:B--2---:R-:W-:Y:S02]  /*26060*/  PRMT R153, R0, 0x5410, R3 ;  /* 0x0000541000997816 */ /* 0x004fe40000000003 */
[----:B------:R-:W-:Y:S02]  /*26070*/  @!P4 PRMT R0, R24, 0x5410, RZ ;  /* 0x000054101800c816 */ /* 0x000fe400000000ff */
[----:B------:R-:W-:Y:S03]  /*26080*/  @!P3 PRMT R3, R4, 0x5410, RZ ;  /* 0x000054100403b816 */ /* 0x000fe600000000ff */
[----:B------:R1:W-:Y:S04]  /*26090*/  ST.E.U16 [R22.64+0x60], R0 ;  /* 0x0000600016007985 */ /* 0x0003e8000c101504 */
[----:B------:R2:W-:Y:S01]  /*260a0*/  ST.E.U16 [R22.64+0x62], R3 ;  /* 0x0000620316007985 */ /* 0x0005e2000c101504 */
[----:B-1----:R-:W-:Y:S04]  /*260b0*/  SHF.R.U32.HI R0, RZ, 0x10, R52 ;  /* 0x00000010ff007819 */ /* 0x002fe80000011634 */
[----:B------:R-:W-:Y:S01]  /*260c0*/  LOP3.LUT R4, R0, 0xff, RZ, 0xc0, !PT ;  /* 0x000000ff00047812 */ /* 0x000fe200078ec0ff */
[----:B--2---:R-:W-:Y:S01]  /*260d0*/  MUFU.EX2 R3, R216 ;  /* 0x000000d800037308 */ /* 0x004fe20000000800 */
[----:B------:R-:W-:Y:S02]  /*260e0*/  PRMT R0, R141, 0x7632, R0 ;  /* 0x000076328d007816 */ /* 0x000fe40000000000 */
[----:B------:R-:W-:Y:S02]  /*260f0*/  ISETP.GE.U32.AND P4, PT, R191, R4, PT ;  /* 0x00000004bf00720c */ /* 0x000fe40003f86070 */
[----:B------:R-:W-:Y:S02]  /*26100*/  PRMT R143, R2, 0x5410, R0 ;  /* 0x00005410028f7816 */ /* 0x000fe40000000000 */
[----:B------:R-:W-:Y:S02]  /*26110*/  @!P5 PRMT R2, R10, 0x5410, RZ ;  /* 0x000054100a02d816 */ /* 0x000fe400000000ff */
[----:B------:R-:W-:Y:S02]  /*26120*/  LOP3.LUT P5, RZ, R195, 0x8, RZ, 0xc0, !PT ;  /* 0x00000008c3ff7812 */ /* 0x000fe400078ac0ff */
[----:B------:R-:W-:Y:S01]  /*26130*/  SHF.R.U32.HI R4, RZ, 0x18, R52 ;  /* 0x00000018ff047819 */ /* 0x000fe20000011634 */
[----:B------:R1:W-:Y:S01]  /*26140*/  ST.E.U16 [R20.64+0x5e], R2 ;  /* 0x00005e0214007985 */ /* 0x0003e2000c101504 */
[----:B------:R-:W-:Y:S02]  /*26150*/  LOP3.LUT R10, R33, R240, R182, 0x96, !PT ;  /* 0x000000f0210a7212 */ /* 0x000fe400078e96b6 */
[----:B------:R-:W-:Y:S02]  /*26160*/  ISETP.GE.U32.AND P3, PT, R191, R4, PT ;  /* 0x00000004bf00720c */ /* 0x000fe40003f66070 */
[C---:B------:R-:W-:Y:S02]  /*26170*/  PRMT R4, R102.reuse, 0x7610, R4 ;  /* 0x0000761066047816 */ /* 0x040fe40000000004 */
[----:B-1----:R-:W-:Y:S04]  /*26180*/  PRMT R2, R102, 0x7632, R2 ;  /* 0x0000763266027816 */ /* 0x002fe80000000002 */
[----:B------:R-:W-:Y:S01]  /*26190*/  PRMT R141, R4, 0x5410, R2 ;  /* 0x00005410048d7816 */ /* 0x000fe20000000002 */
[----:B---3--:R-:W-:Y:S02]  /*261a0*/  @!P2 HADD2 R8, -R0.H0_H0, -RZ.H0_H0 ;  /* 0xa00000ff0008a230 */ /* 0x008fe40000000900 */
[----:B----4-:R-:W-:Y:S03]  /*261b0*/  @!P5 HADD2 R7, -R4.H0_H0, -RZ.H0_H0 ;  /* 0xa00000ff0407d230 */ /* 0x010fe60000000900 */
[----:B------:R-:W-:Y:S01]  /*261c0*/  PRMT R6, R8, 0x7610, R6 ;  /* 0x0000761008067816 */ /* 0x000fe20000000006 */
[----:B------:R1:W-:Y:S03]  /*261d0*/  @!P2 STL.S16 [R1+0x25c], R8 ;  /* 0x00025c080100a387 */ /* 0x0003e60000100600 */
[----:B------:R-:W-:Y:S01]  /*261e0*/  @!P2 PRMT R0, R6, 0x5410, RZ ;  /* 0x000054100600a816 */ /* 0x000fe200000000ff */
[----:B------:R2:W-:Y:S01]  /*261f0*/  @!P5 STL.S16 [R1+0x258], R7 ;  /* 0x000258070100d387 */ /* 0x0005e20000100600 */
[----:B------:R-:W-:Y:S01]  /*26200*/  PRMT R9, R7, 0x7610, R9 ;  /* 0x0000761007097816 */ /* 0x000fe20000000009 */
[----:B------:R-:W3:Y:S02]  /*26210*/  MUFU.EX2 R6, R217 ;  /* 0x000000d900067308 */ /* 0x000ee40000000800 */
[----:B------:R4:W4:Y:S01]  /*26220*/  LDL.S16 R109, [R1+0x280] ;  /* 0x00028000016d7983 */ /* 0x0009220000100600 */
[----:B------:R-:W-:Y:S03]  /*26230*/  @!P5 PRMT R4, R9, 0x5410, RZ ;  /* 0x000054100904d816 */ /* 0x000fe600000000ff */
[----:B------:R3:W-:Y:S04]  /*26240*/  ST.E.U16 [R20.64+0x60], R0 ;  /* 0x0000600014007985 */ /* 0x0007e8000c101504 */
[----:B------:R3:W4:Y:S04]  /*26250*/  LDL.S16 R31, [R1+0x27c] ;  /* 0x00027c00011f7983 */ /* 0x0007280000100600 */
[----:B------:R4:W4:Y:S04]  /*26260*/  LDL.S16 R30, [R1+0x278] ;  /* 0x00027800011e7983 */ /* 0x0009280000100600 */
[----:B------:R4:W4:Y:S01]  /*26270*/  LDL.S16 R132, [R1+0x268] ;  /* 0x0002680001847983 */ /* 0x0009220000100600 */
[----:B-1----:R-:W-:Y:S03]  /*26280*/  SHF.R.U32.HI R8, RZ, 0x10, R17 ;  /* 0x00000010ff087819 */ /* 0x002fe60000011611 */
[----:B------:R1:W-:Y:S01]  /*26290*/  ST.E.U16 [R18.64+0x60], R4 ;  /* 0x0000600412007985 */ /* 0x0003e2000c101504 */
[----:B------:R-:W-:Y:S01]  /*262a0*/  LOP3.LUT R15, R8, 0xff, RZ, 0xc0, !PT ;  /* 0x000000ff080f7812 */ /* 0x000fe200078ec0ff */
[----:B--2---:R-:W2:Y:S01]  /*262b0*/  MUFU.EX2 R7, R227 ;  /* 0x000000e300077308 */ /* 0x004ea20000000800 */
[----:B------:R-:W-:Y:S01]  /*262c0*/  LOP3.LUT R8, R41, R239, R32, 0x96, !PT ;  /* 0x000000ef29087212 */ /* 0x000fe200078e9620 */
[----:B---3--:R-:W-:Y:S01]  /*262d0*/  FADD.FTZ R9, R6, R11 ;  /* 0x0000000b06097221 */ /* 0x008fe20000010000 */
[C---:B------:R-:W-:Y:S01]  /*262e0*/  F2FP.PACK_AB R33, R3.reuse, R6 ;  /* 0x000000060321723e */ /* 0x040fe200000000ff */
[----:B------:R-:W-:Y:S04]  /*262f0*/  IMAD.WIDE.U32 R10, R10, -0x2daee0ad, RZ ;  /* 0xd2511f530a0a7825 */ /* 0x000fe800078e00ff */
[----:B------:R-:W-:Y:S01]  /*26300*/  FADD.FTZ R24, R3, R9 ;  /* 0x0000000903187221 */ /* 0x000fe20000010000 */
[----:B------:R-:W-:Y:S01]  /*26310*/  LOP3.LUT R3, R11, R241, R50, 0x96, !PT ;  /* 0x000000f10b037212 */ /* 0x000fe200078e9632 */
[----:B------:R-:W3:Y:S01]  /*26320*/  MUFU.EX2 R0, R228 ;  /* 0x000000e400007308 */ /* 0x000ee20000000800 */
[----:B------:R-:W-:Y:S05]  /*26330*/  IMAD.WIDE.U32 R8, R8, -0x2daee0ad, RZ ;  /* 0xd2511f5308087825 */ /* 0x000fea00078e00ff */
[----:B------:R-:W-:Y:S01]  /*26340*/  LOP3.LUT R9, R9, R242, R10, 0x96, !PT ;  /* 0x000000f209097212 */ /* 0x000fe200078e960a */
[----:B------:R-:W-:Y:S04]  /*26350*/  IMAD.WIDE.U32 R10, R3, -0x326172a9, RZ ;  /* 0xcd9e8d57030a7825 */ /* 0x000fe800078e00ff */
[----:B--2---:R-:W-:Y:S01]  /*26360*/  FADD.FTZ R3, R7, R28 ;  /* 0x0000001c07037221 */ /* 0x004fe20000010000 */
[C---:B---3--:R-:W-:Y:S03]  /*26370*/  F2FP.PACK_AB R32, R0.reuse, R7 ;  /* 0x000000070020723e */ /* 0x048fe600000000ff */
[----:B------:R-:W-:Y:S01]  /*26380*/  FADD.FTZ R182, R0, R3 ;  /* 0x0000000300b67221 */ /* 0x000fe20000010000 */
[----:B------:R-:W-:Y:S01]  /*26390*/  LOP3.LUT R0, R11, R233, R40, 0x96, !PT ;  /* 0x000000e90b007212 */ /* 0x000fe200078e9628 */
[----:B------:R-:W-:Y:S01]  /*263a0*/  MUFU.EX2 R3, R224 ;  /* 0x000000e000037308 */ /* 0x000fe20000000800 */
[----:B------:R-:W-:Y:S03]  /*263b0*/  PRMT R11, R44, 0x7632, R11 ;  /* 0x000076322c0b7816 */ /* 0x000fe6000000000b */
[----:B------:R-:W-:Y:S05]  /*263c0*/  IMAD.WIDE.U32 R6, R0, -0x2daee0ad, RZ ;  /* 0xd2511f5300067825 */ /* 0x000fea00078e00ff */
[--C-:B------:R-:W-:Y:S01]  /*263d0*/  LOP3.LUT R7, R7, R251, R8.reuse, 0x96, !PT ;  /* 0x000000fb07077212 */ /* 0x100fe200078e9608 */
[----:B------:R-:W2:Y:S01]  /*263e0*/  MUFU.EX2 R0, R5 ;  /* 0x0000000500007308 */ /* 0x000ea20000000800 */
[----:B------:R-:W-:Y:S03]  /*263f0*/  PRMT R8, R127, 0x7610, R8 ;  /* 0x000076107f087816 */ /* 0x000fe60000000008 */
[----:B------:R-:W-:Y:S01]  /*26400*/  IMAD.WIDE.U32 R96, R7, -0x326172a9, RZ ;  /* 0xcd9e8d5707607825 */ /* 0x000fe200078e00ff */
[----:B------:R-:W-:Y:S02]  /*26410*/  PRMT R7, R127, 0x7632, R7 ;  /* 0x000076327f077816 */ /* 0x000fe40000000007 */
[----:B--2---:R-:W-:Y:S01]  /*26420*/  F2FP.PACK_AB R28, R0, R3 ;  /* 0x00000003001c723e */ /* 0x004fe200000000ff */
[----:B-1----:R-:W-:Y:S01]  /*26430*/  IMAD.WIDE.U32 R4, R9, -0x326172a9, RZ ;  /* 0xcd9e8d5709047825 */ /* 0x002fe200078e00ff */
[----:B------:R-:W-:Y:S04]  /*26440*/  SHF.R.U32.HI R9, RZ, 0x18, R17 ;  /* 0x00000018ff097819 */ /* 0x000fe80000011611 */
[--C-:B------:R-:W-:Y:S02]  /*26450*/  LOP3.LUT R5, R5, R249, R10.reuse, 0x96, !PT ;  /* 0x000000f905057212 */ /* 0x100fe400078e960a */
[----:B------:R-:W-:Y:S03]  /*26460*/  PRMT R10, R44, 0x7610, R10 ;  /* 0x000076102c0a7816 */ /* 0x000fe6000000000a */
[----:B------:R-:W-:Y:S01]  /*26470*/  IMAD.WIDE.U32 R102, R5, -0x2daee0ad, RZ ;  /* 0xd2511f5305667825 */ /* 0x000fe200078e00ff */
[----:B------:R-:W-:Y:S03]  /*26480*/  PRMT R159, R10, 0x5410, R11 ;  /* 0x000054100a9f7816 */ /* 0x000fe6000000000b */
[----:B------:R-:W-:Y:S01]  /*26490*/  FADD.FTZ R5, R3, R25 ;  /* 0x0000001903057221 */ /* 0x000fe20000010000 */
[----:B------:R-:W-:Y:S02]  /*264a0*/  LOP3.LUT R25, R97, R245, R4, 0x96, !PT ;  /* 0x000000f561197212 */ /* 0x000fe400078e9604 */
[----:B------:R-:W-:Y:S01]  /*264b0*/  LOP3.LUT R4, R60, 0xff, RZ, 0xc0, !PT ;  /* 0x000000ff3c047812 */ /* 0x000fe200078ec0ff */
[--C-:B------:R-:W-:Y:S01]  /*264c0*/  FADD.FTZ R183, R0, R5.reuse ;  /* 0x0000000500b77221 */ /* 0x100fe20000010000 */
[----:B------:R-:W-:Y:S02]  /*264d0*/  LOP3.LUT R0, R52, 0xffff, RZ, 0xc0, !PT ;  /* 0x0000ffff34007812 */ /* 0x000fe400078ec0ff */
[----:B------:R-:W-:Y:S02]  /*264e0*/  ISETP.GE.U32.AND P2, PT, R191, R4, PT ;  /* 0x00000004bf00720c */ /* 0x000fe40003f46070 */
[----:B------:R-:W-:Y:S02]  /*264f0*/  SHF.R.U32.HI R0, RZ, 0x8, R0 ;  /* 0x00000008ff007819 */ /* 0x000fe40000011600 */
[----:B------:R-:W-:Y:S02]  /*26500*/  PRMT R5, R147, 0x7632, R5 ;  /* 0x0000763293057816 */ /* 0x000fe40000000005 */
[----:B------:R-:W-:Y:S02]  /*26510*/  LOP3.LUT R0, R0, 0xffff, RZ, 0xc0, !PT ;  /* 0x0000ffff00007812 */ /* 0x000fe400078ec0ff */
[----:B------:R-:W-:Y:S02]  /*26520*/  LOP3.LUT R6, R103, R243, R6, 0x96, !PT ;  /* 0x000000f367067212 */ /* 0x000fe400078e9606 */
[----:B------:R-:W-:Y:S02]  /*26530*/  ISETP.GE.U32.AND P5, PT, R191, R0, PT ;  /* 0x00000000bf00720c */ /* 0x000fe40003fa6070 */
[----:B------:R-:W-:Y:S04]  /*26540*/  LOP3.LUT R0, R60, 0xffff, RZ, 0xc0, !PT ;  /* 0x0000ffff3c007812 */ /* 0x000fe800078ec0ff */
[----:B------:R-:W-:Y:S04]  /*26550*/  SHF.R.U32.HI R0, RZ, 0x8, R0 ;  /* 0x00000008ff007819 */ /* 0x000fe80000011600 */
[----:B------:R-:W-:Y:S01]  /*26560*/  LOP3.LUT R0, R0, 0xffff, RZ, 0xc0, !PT ;  /* 0x0000ffff00007812 */ /* 0x000fe200078ec0ff */
[----:B----4-:R-:W-:Y:S05]  /*26570*/  @!P2 HADD2 R109, -R10.H0_H0, -RZ.H0_H0 ;  /* 0xa00000ff0a6da230 */ /* 0x010fea0000000900 */
[----:B------:R-:W-:Y:S01]  /*26580*/  PRMT R4, R109, 0x7610, R4 ;  /* 0x000076106d047816 */ /* 0x000fe20000000004 */
[----:B------:R1:W-:Y:S03]  /*26590*/  @!P2 STL.S16 [R1+0x280], R109 ;  /* 0x0002806d0100a387 */ /* 0x0003e60000100600 */
[----:B------:R-:W-:Y:S01]  /*265a0*/  @!P2 PRMT R10, R4, 0x5410, RZ ;  /* 0x00005410040aa816 */ /* 0x000fe200000000ff */
[----:B------:R2:W3:Y:S01]  /*265b0*/  LDL.S16 R154, [R1+0x298] ;  /* 0x00029800019a7983 */ /* 0x0004e20000100600 */
[----:B------:R-:W-:Y:S11]  /*265c0*/  ISETP.GE.U32.AND P2, PT, R191, R0, PT ;  /* 0x00000000bf00720c */ /* 0x000ff60003f46070 */
[----:B------:R-:W-:Y:S02]  /*265d0*/  @!UPT UIADD3 URZ, URZ, URZ, URZ ;  /* 0x0000003f3f3ff290 */ /* 0x000fe4000fffe03f */
[----:B------:R-:W-:Y:S05]  /*265e0*/  @!P2 HADD2 R31, -R11.H0_H0, -RZ.H0_H0 ;  /* 0xa00000ff0b1fa230 */ /* 0x000fea0000000900 */
[----:B------:R-:W-:Y:S01]  /*265f0*/  PRMT R3, R31, 0x7610, R3 ;  /* 0x000076101f037816 */ /* 0x000fe20000000003 */
[----:B-1----:R2:W4:Y:S03]  /*26600*/  LDL.S16 R109, [R1+0x288] ;  /* 0x00028800016d7983 */ /* 0x0025260000100600 */
[----:B------:R-:W-:Y:S01]  /*26610*/  @!P2 PRMT R11, R3, 0x5410, RZ ;  /* 0x00005410030ba816 */ /* 0x000fe200000000ff */
[----:B------:R-:W-:Y:S01]  /*26620*/  @!P2 STL.S16 [R1+0x27c], R31 ;  /* 0x00027c1f0100a387 */ /* 0x000fe20000100600 */
[----:B------:R-:W-:Y:S01]  /*26630*/  LOP3.LUT P2, RZ, R195, 0x4, RZ, 0xc0, !PT ;  /* 0x00000004c3ff7812 */ /* 0x000fe2000784c0ff */
[----:B------:R-:W1:Y:S11]  /*26640*/  MUFU.EX2 R3, R223 ;  /* 0x000000df00037308 */ /* 0x000e760000000800 */
[----:B------:R-:W-:Y:S01]  /*26650*/  @!UPT UIADD3 URZ, URZ, URZ, URZ ;  /* 0x0000003f3f3ff290 */ /* 0x000fe2000fffe03f */
[----:B------:R-:W-:Y:S05]  /*26660*/  @!P2 HADD2 R30, -R2.H0_H0, -RZ.H0_H0 ;  /* 0xa00000ff021ea230 */ /* 0x000fea0000000900 */
[----:B------:R-:W-:Y:S01]  /*26670*/  PRMT R0, R30, 0x7610, R0 ;  /* 0x000076101e007816 */ /* 0x000fe20000000000 */
[----:B------:R2:W-:Y:S03]  /*26680*/  @!P2 STL.S16 [R1+0x278], R30 ;  /* 0x0002781e0100a387 */ /* 0x0005e60000100600 */
[----:B------:R-:W-:Y:S01]  /*26690*/  @!P2 PRMT R2, R0, 0x5410, RZ ;  /* 0x000054100002a816 */ /* 0x000fe200000000ff */
[----:B------:R3:W4:Y:S01]  /*266a0*/  LDL.S16 R173, [R1+0x274] ;  /* 0x0002740001ad7983 */ /* 0x0007220000100600 */
[----:B------:R-:W2:Y:S01]  /*266b0*/  MUFU.EX2 R0, R222 ;  /* 0x000000de00007308 */ /* 0x000ea20000000800 */
[----:B-1----:R-:W-:Y:S02]  /*266c0*/  FADD.FTZ R4, R3, R24 ;  /* 0x0000001803047221 */ /* 0x002fe40000010000 */
[----:B------:R1:W4:Y:S04]  /*266d0*/  LDL.S16 R161, [R1+0x270] ;  /* 0x0002700001a17983 */ /* 0x0003280000100600 */
[----:B------:R1:W4:Y:S04]  /*266e0*/  LDL.S16 R151, [R1+0x284] ;  /* 0x0002840001977983 */ /* 0x0003280000100600 */
[----:B------:R1:W-:Y:S04]  /*266f0*/  ST.E.U16 [R18.64+0x62], R2 ;  /* 0x0000620212007985 */ /* 0x0003e8000c101504 */
[----:B------:R-:W-:Y:S04]  /*26700*/  ST.E.U16 [R144.64+0x70], R34 ;  /* 0x0000702290007985 */ /* 0x000fe8000c101504 */
[----:B------:R-:W-:Y:S01]  /*26710*/  ST.E.U16 [R144.64+0x72], R35 ;  /* 0x0000722390007985 */ /* 0x000fe2000c101504 */
[----:B--2---:R-:W-:Y:S01]  /*26720*/  IMAD.WIDE.U32 R30, R6, -0x326172a9, RZ ;  /* 0xcd9e8d57061e7825 */ /* 0x004fe200078e00ff */
[----:B------:R-:W-:Y:S02]  /*26730*/  PRMT R6, R146, 0x7610, R6 ;  /* 0x0000761092067816 */ /* 0x000fe40000000006 */
[C---:B------:R-:W-:Y:S01]  /*26740*/  F2FP.PACK_AB R3, R0.reuse, R3 ;  /* 0x000000030003723e */ /* 0x040fe200000000ff */
[----:B------:R-:W-:Y:S01]  /*26750*/  FADD.FTZ R184, R0, R4 ;  /* 0x0000000400b87221 */ /* 0x000fe20000010000 */
[----:B------:R-:W-:Y:S04]  /*26760*/  LOP3.LUT R0, R31, R199, R96, 0x96, !PT ;  /* 0x000000c71f007212 */ /* 0x000fe800078e9660 */
[----:B------:R-:W-:Y:S04]  /*26770*/  LOP3.LUT R4, R0, 0xff, RZ, 0xc0, !PT ;  /* 0x000000ff00047812 */ /* 0x000fe800078ec0ff */
[----:B------:R-:W-:Y:S02]  /*26780*/  ISETP.GE.U32.AND P2, PT, R191, R4, PT ;  /* 0x00000004bf00720c */ /* 0x000fe40003f46070 */
[----:B-1----:R-:W-:Y:S05]  /*26790*/  PRMT R2, R147, 0x7610, R2 ;  /* 0x0000761093027816 */ /* 0x002fea0000000002 */
[----:B------:R-:W-:Y:S05]  /*267a0*/  @!P1 HADD2 R132, -R2.H0_H0, -RZ.H0_H0 ;  /* 0xa00000ff02849230 */ /* 0x000fea0000000900 */
[----:B------:R-:W-:Y:S01]  /*267b0*/  PRMT R176, R132, 0x7610, R176 ;  /* 0x0000761084b07816 */ /* 0x000fe200000000b0 */
[----:B------:R1:W-:Y:S02]  /*267c0*/  @!P1 STL.S16 [R1+0x268], R132 ;  /* 0x0002688401009387 */ /* 0x0003e40000100600 */
[----:B-1----:R-:W-:Y:S02]  /*267d0*/  PRMT R132, R2, 0x5410, R5 ;  /* 0x0000541002847816 */ /* 0x002fe40000000005 */
[----:B------:R-:W-:Y:S05]  /*267e0*/  @!P1 PRMT R2, R176, 0x5410, RZ ;  /* 0x00005410b0029816 */ /* 0x000fea00000000ff */
[----:B------:R1:W-:Y:S02]  /*267f0*/  ST.E.U16 [R22.64+0x70], R2 ;  /* 0x0000700216007985 */ /* 0x0003e4000c101504 */
[----:B-1----:R-:W-:Y:S04]  /*26800*/  LOP3.LUT R2, R0, 0xffff, RZ, 0xc0, !PT ;  /* 0x0000ffff00027812 */ /* 0x002fe800078ec0ff */
[----:B------:R-:W-:Y:S04]  /*26810*/  SHF.R.U32.HI R2, RZ, 0x8, R2 ;  /* 0x00000008ff027819 */ /* 0x000fe80000011602 */
[----:B------:R-:W-:Y:S04]  /*26820*/  LOP3.LUT R2, R2, 0xffff, RZ, 0xc0, !PT ;  /* 0x0000ffff02027812 */ /* 0x000fe800078ec0ff */
[C---:B------:R-:W-:Y:S02]  /*26830*/  ISETP.GE.U32.AND P1, PT, R191.reuse, R2, PT ;  /* 0x00000002bf00720c */ /* 0x040fe40003f26070 */
[----:B------:R-:W-:Y:S01]  /*26840*/  PRMT R2, R146, 0x7632, R2 ;  /* 0x0000763292027816 */ /* 0x000fe20000000002 */
[----:B---3--:R-:W-:Y:S05]  /*26850*/  @!P0 HADD2 R154, -R5.H0_H0, -RZ.H0_H0 ;  /* 0xa00000ff059a8230 */ /* 0x008fea0000000900 */
[----:B------:R-:W-:Y:S01]  /*26860*/  PRMT R4, R154, 0x7610, R4 ;  /* 0x000076109a047816 */ /* 0x000fe20000000004 */
[----:B------:R1:W-:Y:S03]  /*26870*/  @!P0 STL.S16 [R1+0x298], R154 ;  /* 0x0002989a01008387 */ /* 0x0003e60000100600 */
[----:B------:R-:W-:Y:S02]  /*26880*/  @!P0 PRMT R5, R4, 0x5410, RZ ;  /* 0x0000541004058816 */ /* 0x000fe400000000ff */
[--C-:B------:R-:W-:Y:S02]  /*26890*/  SHF.R.U32.HI R4, RZ, 0x10, R0.reuse ;  /* 0x00000010ff047819 */ /* 0x100fe40000011600 */
[----:B------:R-:W-:Y:S01]  /*268a0*/  SHF.R.U32.HI R0, RZ, 0x18, R0 ;  /* 0x00000018ff007819 */ /* 0x000fe20000011600 */
[----:B------:R2:W-:Y:S01]  /*268b0*/  ST.E.U16 [R22.64+0x72], R5 ;  /* 0x0000720516007985 */ /* 0x0005e2000c101504 */
[----:B------:R-:W-:Y:S04]  /*268c0*/  LOP3.LUT R4, R4, 0xff, RZ, 0xc0, !PT ;  /* 0x000000ff04047812 */ /* 0x000fe800078ec0ff */
[----:B------:R-:W-:Y:S02]  /*268d0*/  ISETP.GE.U32.AND P0, PT, R191, R4, PT ;  /* 0x00000004bf00720c */ /* 0x000fe40003f06070 */
[----:B------:R-:W-:Y:S01]  /*268e0*/  PRMT R4, R133, 0x7610, R4 ;  /* 0x0000761085047816 */ /* 0x000fe20000000004 */
[----:B----4-:R-:W-:Y:S05]  /*268f0*/  @!P6 HADD2 R109, -R6.H0_H0, -RZ.H0_H0 ;  /* 0xa00000ff066de230 */ /* 0x010fea0000000900 */
[----:B------:R-:W-:Y:S01]  /*26900*/  PRMT R156, R109, 0x7610, R156 ;  /* 0x000076106d9c7816 */ /* 0x000fe2000000009c */
[----:B------:R3:W-:Y:S04]  /*26910*/  @!P6 STL.S16 [R1+0x288], R109 ;  /* 0x0002886d0100e387 */ /* 0x0007e80000100600 */
[----:B-1----:R1:W4:Y:S01]  /*26920*/  LDL.S16 R154, [R1+0x260] ;  /* 0x00026000019a7983 */ /* 0x0023220000100600 */
[----:B--2---:R-:W-:Y:S01]  /*26930*/  PRMT R5, R46, 0x7632, R5 ;  /* 0x000076322e057816 */ /* 0x004fe20000000005 */
[----:B------:R-:W-:Y:S01]  /*26940*/  @!P5 HADD2 R173, -R2.H0_H0, -RZ.H0_H0 ;  /* 0xa00000ff02add230 */ /* 0x000fe20000000900 */
[----:B---3--:R-:W-:Y:S01]  /*26950*/  PRMT R109, R6, 0x5410, R2 ;  /* 0x00005410066d7816 */ /* 0x008fe20000000002 */
[----:B------:R-:W-:Y:S01]  /*26960*/  @!P4 HADD2 R161, -R4.H0_H0, -RZ.H0_H0 ;  /* 0xa00000ff04a1c230 */ /* 0x000fe20000000900 */
[----:B------:R-:W-:Y:S02]  /*26970*/  @!P6 PRMT R6, R156, 0x5410, RZ ;  /* 0x000054109c06e816 */ /* 0x000fe400000000ff */
[----:B------:R-:W-:Y:S01]  /*26980*/  ISETP.GE.U32.AND P6, PT, R191, R15, PT ;  /* 0x0000000fbf00720c */ /* 0x000fe20003fc6070 */
[----:B------:R1:W2:Y:S01]  /*26990*/  LDL.S16 R156, [R1+0x240] ;  /* 0x00024000019c7983 */ /* 0x0002a20000100600 */
[----:B------:R-:W-:Y:S02]  /*269a0*/  PRMT R103, R173, 0x7610, R103 ;  /* 0x00007610ad677816 */ /* 0x000fe40000000067 */
[----:B------:R-:W-:Y:S01]  /*269b0*/  PRMT R147, R161, 0x7610, R147 ;  /* 0x00007610a1937816 */ /* 0x000fe20000000093 */
[----:B------:R-:W-:Y:S01]  /*269c0*/  @!P5 STL.S16 [R1+0x274], R173 ;  /* 0x000274ad0100d387 */ /* 0x000fe20000100600 */
[----:B------:R-:W-:Y:S02]  /*269d0*/  @!P5 PRMT R2, R103, 0x5410, RZ ;  /* 0x000054106702d816 */ /* 0x000fe400000000ff */
[----:B------:R-:W-:Y:S01]  /*269e0*/  ISETP.GE.U32.AND P5, PT, R191, R0, PT ;  /* 0x00000000bf00720c */ /* 0x000fe20003fa6070 */
[----:B------:R-:W-:Y:S01]  /*269f0*/  @!P4 STL.S16 [R1+0x270], R161 ;  /* 0x000270a10100c387 */ /* 0x000fe20000100600 */
[----:B------:R-:W-:Y:S03]  /*26a00*/  PRMT R0, R133, 0x7632, R0 ;  /* 0x0000763285007816 */ /* 0x000fe60000000000 */
[----:B------:R-:W-:Y:S01]  /*26a10*/  @!P6 HADD2 R151, -R8.H0_H0, -RZ.H0_H0 ;  /* 0xa00000ff0897e230 */ /* 0x000fe20000000900 */
[----:B------:R-:W-:Y:S01]  /*26a20*/  PRMT R103, R4, 0x5410, R0 ;  /* 0x0000541004677816 */ /* 0x000fe20000000000 */
[----:B------:R3:W-:Y:S01]  /*26a30*/  ST.E.U16 [R20.64+0x6e], R6 ;  /* 0x00006e0614007985 */ /* 0x0007e2000c101504 */
[----:B------:R-:W-:Y:S02]  /*26a40*/  @!P4 PRMT R4, R147, 0x5410, RZ ;  /* 0x000054109304c816 */ /* 0x000fe400000000ff */
[----:B------:R-:W-:Y:S01]  /*26a50*/  PRMT R157, R151, 0x7610, R157 ;  /* 0x00007610979d7816 */ /* 0x000fe2000000009d */
[----:B------:R1:W-:Y:S01]  /*26a60*/  @!P6 STL.S16 [R1+0x284], R151 ;  /* 0x000284970100e387 */ /* 0x0003e20000100600 */
[C---:B------:R-:W-:Y:S02]  /*26a70*/  ISETP.GE.U32.AND P6, PT, R191.reuse, R9, PT ;  /* 0x00000009bf00720c */ /* 0x040fe40003fc6070 */
[----:B------:R-:W-:Y:S01]  /*26a80*/  ISETP.GE.U32.AND P4, PT, R191, R15, PT ;  /* 0x0000000fbf00720c */ /* 0x000fe20003f86070 */
[----:B------:R2:W2:Y:S01]  /*26a90*/  LDL.S16 R146, [R1+0x234] ;  /* 0x0002340001927983 */ /* 0x0004a20000100600 */
[----:B------:R-:W-:Y:S03]  /*26aa0*/  PRMT R9, R45, 0x7610, R9 ;  /* 0x000076102d097816 */ /* 0x000fe60000000009 */
[----:B------:R2:W2:Y:S04]  /*26ab0*/  LDL.S16 R147, [R1+0x224] ;  /* 0x0002240001937983 */ /* 0x0004a80000100600 */
[----:B------:R1:W-:Y:S04]  /*26ac0*/  ST.E.U16 [R20.64+0x70], R2 ;  /* 0x0000700214007985 */ /* 0x0003e8000c101504 */
[----:B------:R1:W-:Y:S01]  /*26ad0*/  ST.E.U16 [R18.64+0x70], R4 ;  /* 0x0000700412007985 */ /* 0x0003e2000c101504 */
[----:B---3--:R-:W-:Y:S03]  /*26ae0*/  PRMT R6, R46, 0x7610, R6 ;  /* 0x000076102e067816 */ /* 0x008fe60000000006 */
[----:B-1----:R1:W3:Y:S01]  /*26af0*/  LDL.S16 R151, [R1+0x228] ;  /* 0x0002280001977983 */ /* 0x0022e20000100600 */
[----:B------:R-:W-:Y:S02]  /*26b00*/  SHF.R.U32.HI R2, RZ, 0x10, R60 ;  /* 0x00000010ff027819 */ /* 0x000fe4000001163c */
[----:B------:R-:W-:Y:S02]  /*26b10*/  PRMT R4, R126, 0x7610, R4 ;  /* 0x000076107e047816 */ /* 0x000fe40000000004 */
[----:B------:R-:W-:Y:S01]  /*26b20*/  LOP3.LUT R2, R2, 0xff, RZ, 0xc0, !PT ;  /* 0x000000ff02027812 */ /* 0x000fe200078ec0ff */
[----:B----4-:R-:W-:Y:S05]  /*26b30*/  @!P3 HADD2 R154, -R0.H0_H0, -RZ.H0_H0 ;  /* 0xa00000ff009ab230 */ /* 0x010fea0000000900 */
[----:B------:R-:W-:Y:S01]  /*26b40*/  PRMT R47, R154, 0x7610, R47 ;  /* 0x000076109a2f7816 */ /* 0x000fe2000000002f */
[----:B------:R4:W-:Y:S03]  /*26b50*/  @!P3 STL.S16 [R1+0x260], R154 ;  /* 0x0002609a0100b387 */ /* 0x0009e60000100600 */
[----:B------:R-:W-:Y:S05]  /*26b60*/  @!P3 PRMT R0, R47, 0x5410, RZ ;  /* 0x000054102f00b816 */ /* 0x000fea00000000ff */
[----:B------:R1:W-:Y:S04]  /*26b70*/  ST.E.U16 [R18.64+0x72], R0 ;  /* 0x0000720012007985 */ /* 0x0003e8000c101504 */
[----:B------:R-:W-:Y:S04]  /*26b80*/  ST.E.U16 [R144.64+0x80], R16 ;  /* 0x0000801090007985 */ /* 0x000fe8000c101504 */
[----:B------:R1:W-:Y:S01]  /*26b90*/  ST.E.U16 [R144.64+0x82], R14 ;  /* 0x0000820e90007985 */ /* 0x0003e2000c101504 */
[----:B--2---:R-:W-:Y:S01]  /*26ba0*/  @!P6 HADD2 R156, -R7.H0_H0, -RZ.H0_H0 ;  /* 0xa00000ff079ce230 */ /* 0x004fe20000000900 */
[----:B----4-:R-:W-:Y:S04]  /*26bb0*/  PRMT R154, R8, 0x5410, R7 ;  /* 0x00005410089a7816 */ /* 0x010fe80000000007 */
[----:B------:R-:W-:Y:S01]  /*26bc0*/  @!P6 STL.S16 [R1+0x240], R156 ;  /* 0x0002409c0100e387 */ /* 0x000fe20000100600 */
[----:B------:R-:W-:Y:S02]  /*26bd0*/  @!P4 PRMT R8, R157, 0x5410, RZ ;  /* 0x000054109d08c816 */ /* 0x000fe400000000ff */
[C---:B------:R-:W-:Y:S01]  /*26be0*/  ISETP.GE.U32.AND P4, PT, R191.reuse, R2, PT ;  /* 0x00000002bf00720c */ /* 0x040fe20003f86070 */
[----:B------:R2:W4:Y:S01]  /*26bf0*/  LDL.S16 R47, [R1+0x21c] ;  /* 0x00021c00012f7983 */ /* 0x0005220000100600 */
[----:B------:R-:W-:Y:S02]  /*26c00*/  SHF.R.U32.HI R2, RZ, 0x18, R60 ;  /* 0x00000018ff027819 */ /* 0x000fe4000001163c */
[----:B------:R-:W-:Y:S01]  /*26c10*/  PRMT R152, R156, 0x7610, R152 ;  /* 0x000076109c987816 */ /* 0x000fe20000000098 */
[----:B------:R2:W-:Y:S01]  /*26c20*/  ST.E.U16 [R22.64+0x80], R8 ;  /* 0x0000800816007985 */ /* 0x0005e2000c101504 */
[C---:B------:R-:W-:Y:S02]  /*26c30*/  ISETP.GE.U32.AND P3, PT, R191.reuse, R2, PT ;  /* 0x00000002bf00720c */ /* 0x040fe40003f66070 */
[----:B------:R-:W-:Y:S02]  /*26c40*/  LOP3.LUT R2, R30, 0xff, RZ, 0xc0, !PT ;  /* 0x000000ff1e027812 */ /* 0x000fe400078ec0ff */
[----:B------:R-:W-:Y:S02]  /*26c50*/  @!P6 PRMT R7, R152, 0x5410, RZ ;  /* 0x000054109807e816 */ /* 0x000fe400000000ff */
[----:B------:R-:W-:Y:S01]  /*26c60*/  ISETP.GE.U32.AND P6, PT, R191, R2, PT ;  /* 0x00000002bf00720c */ /* 0x000fe20003fc6070 */
[----:B------:R-:W-:Y:S01]  /*26c70*/  @!P2 HADD2 R146, -R4.H0_H0, -RZ.H0_H0 ;  /* 0xa00000ff0492a230 */ /* 0x000fe20000000900 */
[----:B------:R-:W-:Y:S01]  /*26c80*/  PRMT R2, R126, 0x7632, R2 ;  /* 0x000076327e027816 */ /* 0x000fe20000000002 */
[----:B------:R3:W-:Y:S01]  /*26c90*/  ST.E.U16 [R22.64+0x82], R7 ;  /* 0x0000820716007985 */ /* 0x0007e2000c101504 */
[----:B-1----:R-:W-:Y:S01]  /*26ca0*/  LOP3.LUT R0, R30, 0xffff, RZ, 0xc0, !PT ;  /* 0x0000ffff1e007812 */ /* 0x002fe200078ec0ff */
[----:B------:R-:W-:Y:S01]  /*26cb0*/  @!P0 HADD2 R147, -R6.H0_H0, -RZ.H0_H0 ;  /* 0xa00000ff06938230 */ /* 0x000fe20000000900 */
[----:B------:R-:W-:Y:S01]  /*26cc0*/  PRMT R127, R146, 0x7610, R127 ;  /* 0x00007610927f7816 */ /* 0x000fe2000000007f */
[----:B------:R1:W-:Y:S01]  /*26cd0*/  @!P2 STL.S16 [R1+0x234], R146 ;  /* 0x000234920100a387 */ /* 0x0003e20000100600 */
[----:B------:R-:W-:Y:S02]  /*26ce0*/  SHF.R.U32.HI R0, RZ, 0x8, R0 ;  /* 0x00000008ff007819 */ /* 0x000fe40000011600 */
[----:B------:R-:W-:Y:S01]  /*26cf0*/  PRMT R15, R147, 0x7610, R15 ;  /* 0x00007610930f7816 */ /* 0x000fe2000000000f */
[----:B------:R4:W4:Y:S01]  /*26d00*/  LDL.S16 R126, [R1+0x208] ;  /* 0x00020800017e7983 */ /* 0x0009220000100600 */
[----:B------:R-:W-:Y:S02]  /*26d10*/  LOP3.LUT R0, R0, 0xffff, RZ, 0xc0, !PT ;  /* 0x0000ffff00007812 */ /* 0x000fe400078ec0ff */
[C---:B------:R-:W-:Y:S02]  /*26d20*/  PRMT R14, R43.reuse, 0x7610, R14 ;  /* 0x000076102b0e7816 */ /* 0x040fe4000000000e */
[----:B------:R-:W-:Y:S02]  /*26d30*/  PRMT R16, R43, 0x7632, R16 ;  /* 0x000076322b107816 */ /* 0x000fe40000000010 */
[----:B--2---:R-:W-:Y:S02]  /*26d40*/  PRMT R8, R45, 0x7632, R8 ;  /* 0x000076322d087816 */ /* 0x004fe40000000008 */
[----:B------:R-:W-:Y:S01]  /*26d50*/  PRMT R157, R14, 0x5410, R16 ;  /* 0x000054100e9d7816 */ /* 0x000fe20000000010 */
[----:B---3--:R-:W-:Y:S01]  /*26d60*/  @!P1 HADD2 R151, -R2.H0_H0, -RZ.H0_H0 ;  /* 0xa00000ff02979230 */ /* 0x008fe20000000900 */
[----:B------:R-:W-:Y:S04]  /*26d70*/  PRMT R161, R9, 0x5410, R8 ;  /* 0x0000541009a17816 */ /* 0x000fe80000000008 */
[----:B------:R-:W-:Y:S02]  /*26d80*/  PRMT R133, R151, 0x7610, R133 ;  /* 0x0000761097857816 */ /* 0x000fe40000000085 */
[----:B------:R-:W-:Y:S02]  /*26d90*/  PRMT R7, R115, 0x7610, R7 ;  /* 0x0000761073077816 */ /* 0x000fe40000000007 */
[----:B-1----:R-:W-:Y:S02]  /*26da0*/  PRMT R146, R4, 0x5410, R2 ;  /* 0x0000541004927816 */ /* 0x002fe40000000002 */
[----:B------:R-:W-:Y:S02]  /*26db0*/  @!P2 PRMT R4, R127, 0x5410, RZ ;  /* 0x000054107f04a816 */ /* 0x000fe400000000ff */
[----:B------:R-:W-:Y:S01]  /*26dc0*/  @!P1 PRMT R2, R133, 0x5410, RZ ;  /* 0x0000541085029816 */ /* 0x000fe200000000ff */
[----:B------:R1:W2:Y:S01]  /*26dd0*/  LDL.S16 R127, [R1+0x204] ;  /* 0x00020400017f7983 */ /* 0x0002a20000100600 */
[----:B------:R-:W-:Y:S02]  /*26de0*/  PRMT R133, R6, 0x5410, R5 ;  /* 0x0000541006857816 */ /* 0x000fe40000000005 */
[----:B------:R-:W-:Y:S01]  /*26df0*/  @!P0 PRMT R6, R15, 0x5410, RZ ;  /* 0x000054100f068816 */ /* 0x000fe200000000ff */
[----:B------:R-:W-:Y:S01]  /*26e00*/  @!P1 STL.S16 [R1+0x228], R151 ;  /* 0x0002289701009387 */ /* 0x000fe20000100600 */
[C---:B------:R-:W-:Y:S02]  /*26e10*/  ISETP.GE.U32.AND P2, PT, R191.reuse, R0, PT ;  /* 0x00000000bf00720c */ /* 0x040fe40003f46070 */
[--C-:B------:R-:W-:Y:S01]  /*26e20*/  SHF.R.U32.HI R0, RZ, 0x10, R30.reuse ;  /* 0x00000010ff007819 */ /* 0x100fe2000001161e */
[----:B------:R-:W-:Y:S03]  /*26e30*/  @!P0 STL.S16 [R1+0x224], R147 ;  /* 0x0002249301008387 */ /* 0x000fe60000100600 */
[----:B------:R-:W-:Y:S01]  /*26e40*/  LOP3.LUT R0, R0, 0xff, RZ, 0xc0, !PT ;  /* 0x000000ff00007812 */ /* 0x000fe200078ec0ff */
[----:B------:R1:W3:Y:S03]  /*26e50*/  LDL.S16 R15, [R1+0x1ec] ;  /* 0x0001ec00010f7983 */ /* 0x0002e60000100600 */
[C---:B------:R-:W-:Y:S01]  /*26e60*/  ISETP.GE.U32.AND P1, PT, R191.reuse, R0, PT ;  /* 0x00000000bf00720c */ /* 0x040fe20003f26070 */
[----:B------:R-:W-:Y:S01]  /*26e70*/  ST.E.U16 [R20.64+0x7e], R4 ;  /* 0x00007e0414007985 */ /* 0x000fe2000c101504 */
[----:B------:R-:W-:Y:S03]  /*26e80*/  SHF.R.U32.HI R0, RZ, 0x18, R30 ;  /* 0x00000018ff007819 */ /* 0x000fe6000001161e */
[----:B------:R-:W-:Y:S01]  /*26e90*/  ST.E.U16 [R20.64+0x80], R2 ;  /* 0x0000800214007985 */ /* 0x000fe2000c101504 */
[----:B------:R-:W-:Y:S03]  /*26ea0*/  ISETP.GE.U32.AND P0, PT, R191, R0, PT ;  /* 0x00000000bf00720c */ /* 0x000fe60003f06070 */
[----:B------:R1:W-:Y:S02]  /*26eb0*/  ST.E.U16 [R18.64+0x80], R6 ;  /* 0x0000800612007985 */ /* 0x0003e4000c101504 */
[----:B-1----:R-:W-:Y:S04]  /*26ec0*/  PRMT R6, R115, 0x7632, R6 ;  /* 0x0000763273067816 */ /* 0x002fe80000000006 */
[----:B------:R-:W-:Y:S01]  /*26ed0*/  PRMT R151, R7, 0x5410, R6 ;  /* 0x0000541007977816 */ /* 0x000fe20000000006 */
[----:B----4-:R-:W-:Y:S05]  /*26ee0*/  @!P5 HADD2 R47, -R5.H0_H0, -RZ.H0_H0 ;  /* 0xa00000ff052fd230 */ /* 0x010fea0000000900 */
[----:B------:R-:W-:Y:S01]  /*26ef0*/  PRMT R131, R47, 0x7610, R131 ;  /* 0x000076102f837816 */ /* 0x000fe20000000083 */
[----:B------:R1:W-:Y:S03]  /*26f00*/  @!P5 STL.S16 [R1+0x21c], R47 ;  /* 0x00021c2f0100d387 */ /* 0x0003e60000100600 */
[----:B------:R-:W-:Y:S01]  /*26f10*/  @!P5 PRMT R5, R131, 0x5410, RZ ;  /* 0x000054108305d816 */ /* 0x000fe200000000ff */
[----:B------:R4:W4:Y:S04]  /*26f20*/  LDL.S16 R129, [R1+0x1d8] ;  /* 0x0001d80001817983 */ /* 0x0009280000100600 */
[----:B------:R2:W4:Y:S04]  /*26f30*/  LDL.S16 R131, [R1+0x1c8] ;  /* 0x0001c80001837983 */ /* 0x0005280000100600 */
[----:B------:R2:W-:Y:S01]  /*26f40*/  ST.E.U16 [R18.64+0x82], R5 ;  /* 0x0000820512007985 */ /* 0x0005e2000c101504 */
[----:B------:R-:W-:Y:S03]  /*26f50*/  @!P4 HADD2 R126, -R7.H0_H0, -RZ.H0_H0 ;  /* 0xa00000ff077ec230 */ /* 0x000fe60000000900 */
[----:B------:R-:W-:Y:S02]  /*26f60*/  ST.E.U16 [R144.64+0x92], R11 ;  /* 0x0000920b90007985 */ /* 0x000fe4000c101504 */
[----:B------:R-:W-:Y:S02]  /*26f70*/  PRMT R44, R126, 0x7610, R44 ;  /* 0x000076107e2c7816 */ /* 0x000fe4000000002c */
[----:B------:R-:W-:Y:S02]  /*26f80*/  ST.E.U16 [R144.64+0x90], R10 ;  /* 0x0000900a90007985 */ /* 0x000fe4000c101504 */
[----:B------:R-:W-:Y:S01]  /*26f90*/  @!P4 PRMT R7, R44, 0x5410, RZ ;  /* 0x000054102c07c816 */ /* 0x000fe200000000ff */
[----:B-1----:R-:W-:Y:S04]  /*26fa0*/  IMAD.WIDE.U32 R46, R29, -0x2daee0ad, RZ ;  /* 0xd2511f531d2e7825 */ /* 0x002fe800078e00ff */
[----:B------:R-:W-:Y:S01]  /*26fb0*/  ST.E.U16 [R22.64+0x90], R7 ;  /* 0x0000900716007985 */ /* 0x000fe2000c101504 */
[----:B------:R-:W-:Y:S04]  /*26fc0*/  LOP3.LUT R0, R47, R148, R128, 0x96, !PT ;  /* 0x000000942f007212 */ /* 0x000fe800078e9680 */
[C---:B------:R-:W-:Y:S02]  /*26fd0*/  LOP3.LUT R4, R0.reuse, 0xff, RZ, 0xc0, !PT ;  /* 0x000000ff00047812 */ /* 0x040fe400078ec0ff */
[----:B------:R-:W-:Y:S02]  /*26fe0*/  LOP3.LUT R2, R0, 0xffff, RZ, 0xc0, !PT ;  /* 0x0000ffff00027812 */ /* 0x000fe400078ec0ff */
[----:B------:R-:W-:Y:S02]  /*26ff0*/  ISETP.GE.U32.AND P5, PT, R191, R4, PT ;  /* 0x00000004bf00720c */ /* 0x000fe40003fa6070 */
[----:B------:R-:W-:Y:S02]  /*27000*/  SHF.R.U32.HI R2, RZ, 0x8, R2 ;  /* 0x00000008ff027819 */ /* 0x000fe40000011602 */
[----:B------:R-:W-:Y:S02]  /*27010*/  PRMT R4, R114, 0x7632, R4 ;  /* 0x0000763272047816 */ /* 0x000fe40000000004 */
[----:B------:R-:W-:Y:S07]  /*27020*/  LOP3.LUT R2, R2, 0xffff, RZ, 0xc0, !PT ;  /* 0x0000ffff02027812 */ /* 0x000fee00078ec0ff */
[----:B--2---:R-:W-:Y:S02]  /*27030*/  @!P5 HADD2 R127, -R9.H0_H0, -RZ.H0_H0 ;  /* 0xa00000ff097fd230 */ /* 0x004fe40000000900 */
[----:B---3--:R-:W-:Y:S03]  /*27040*/  @!P3 HADD2 R15, -R6.H0_H0, -RZ.H0_H0 ;  /* 0xa00000ff060fb230 */ /* 0x008fe60000000900 */
[----:B------:R-:W-:Y:S01]  /*27050*/  PRMT R45, R127, 0x7610, R45 ;  /* 0x000076107f2d7816 */ /* 0x000fe2000000002d */
[----:B------:R1:W-:Y:S01]  /*27060*/  @!P5 STL.S16 [R1+0x204], R127 ;  /* 0x0002047f0100d387 */ /* 0x0003e20000100600 */
[----:B------:R-:W-:Y:S02]  /*27070*/  PRMT R5, R15, 0x7610, R5 ;  /* 0x000076100f057816 */ /* 0x000fe40000000005 */
[----:B------:R-:W-:Y:S01]  /*27080*/  @!P5 PRMT R9, R45, 0x5410, RZ ;  /* 0x000054102d09d816 */ /* 0x000fe200000000ff */
[----:B------:R2:W-:Y:S01]  /*27090*/  @!P4 STL.S16 [R1+0x208], R126 ;  /* 0x0002087e0100c387 */ /* 0x0005e20000100600 */
[----:B------:R-:W-:Y:S01]  /*270a0*/  ISETP.GE.U32.AND P5, PT, R191, R2, PT ;  /* 0x00000002bf00720c */ /* 0x000fe20003fa6070 */
[----:B------:R-:W-:Y:S01]  /*270b0*/  IMAD.WIDE.U32 R44, R25, -0x2daee0ad, RZ ;  /* 0xd2511f53192c7825 */ /* 0x000fe200078e00ff */
[--C-:B------:R-:W-:Y:S02]  /*270c0*/  SHF.R.U32.HI R2, RZ, 0x18, R0.reuse ;  /* 0x00000018ff027819 */ /* 0x100fe40000011600 */
[----:B------:R-:W-:Y:S02]  /*270d0*/  SHF.R.U32.HI R0, RZ, 0x10, R0 ;  /* 0x00000010ff007819 */ /* 0x000fe40000011600 */
[----:B------:R-:W-:Y:S02]  /*270e0*/  ISETP.GE.U32.AND P4, PT, R191, R2, PT ;  /* 0x00000002bf00720c */ /* 0x000fe40003f86070 */
[----:B------:R-:W-:Y:S02]  /*270f0*/  LOP3.LUT R2, R0, 0xff, RZ, 0xc0, !PT ;  /* 0x000000ff00027812 */ /* 0x000fe400078ec0ff */
[----:B------:R-:W-:Y:S02]  /*27100*/  PRMT R0, R114, 0x7610, R0 ;  /* 0x0000761072007816 */ /* 0x000fe40000000000 */
[----:B------:R-:W-:Y:S05]  /*27110*/  @!P3 PRMT R6, R5, 0x5410, RZ ;  /* 0x000054100506b816 */ /* 0x000fea00000000ff */
[----:B------:R-:W-:Y:S04]  /*27120*/  ST.E.U16 [R22.64+0x92], R6 ;  /* 0x0000920616007985 */ /* 0x000fe8000c101504 */
[----:B-1----:R1:W3:Y:S04]  /*27130*/  LDL.S16 R127, [R1+0x1c4] ;  /* 0x0001c400017f7983 */ /* 0x0022e80000100600 */
[----:B--2---:R1:W2:Y:S04]  /*27140*/  LDL.S16 R126, [R1+0x1c0] ;  /* 0x0001c000017e7983 */ /* 0x0042a80000100600 */
[----:B------:R1:W-:Y:S01]  /*27150*/  @!P3 STL.S16 [R1+0x1ec], R15 ;  /* 0x0001ec0f0100b387 */ /* 0x0003e20000100600 */
[----:B------:R-:W-:Y:S02]  /*27160*/  ISETP.GE.U32.AND P3, PT, R191, R2, PT ;  /* 0x00000002bf00720c */ /* 0x000fe40003f66070 */
[----:B------:R-:W-:Y:S04]  /*27170*/  LOP3.LUT R2, R45, R148, R102, 0x96, !PT ;  /* 0x000000942d027212 */ /* 0x000fe800078e9666 */
[----:B------:R-:W-:Y:S01]  /*27180*/  LOP3.LUT R5, R2, 0xff, RZ, 0xc0, !PT ;  /* 0x000000ff02057812 */ /* 0x000fe200078ec0ff */
[----:B-1----:R1:W2:Y:S01]  /*27190*/  LDL.S16 R15, [R1+0x1a4] ;  /* 0x0001a400010f7983 */ /* 0x0022a20000100600 */
[----:B----4-:R-:W-:Y:S02]  /*271a0*/  @!P5 HADD2 R129, -R8.H0_H0, -RZ.H0_H0 ;  /* 0xa00000ff0881d230 */ /* 0x010fe40000000900 */
[----:B------:R-:W-:Y:S03]  /*271b0*/  @!P6 HADD2 R131, -R0.H0_H0, -RZ.H0_H0 ;  /* 0xa00000ff0083e230 */ /* 0x000fe60000000900 */
[----:B------:R-:W-:Y:S02]  /*271c0*/  PRMT R6, R129, 0x7610, R6 ;  /* 0x0000761081067816 */ /* 0x000fe40000000006 */
[----:B------:R-:W-:Y:S01]  /*271d0*/  PRMT R11, R131, 0x7610, R11 ;  /* 0x00007610830b7816 */ /* 0x000fe2000000000b */
[----:B------:R4:W-:Y:S01]  /*271e0*/  @!P6 STL.S16 [R1+0x1c8], R131 ;  /* 0x0001c8830100e387 */ /* 0x0009e20000100600 */
[----:B------:R-:W-:Y:S02]  /*271f0*/  @!P5 PRMT R8, R6, 0x5410, RZ ;  /* 0x000054100608d816 */ /* 0x000fe400000000ff */
[----:B------:R-:W-:Y:S02]  /*27200*/  SHF.R.U32.HI R6, RZ, 0x18, R2 ;  /* 0x00000018ff067819 */ /* 0x000fe40000011602 */
[----:B----4-:R-:W-:Y:S02]  /*27210*/  PRMT R131, R0, 0x5410, R4 ;  /* 0x0000541000837816 */ /* 0x010fe40000000004 */
[----:B------:R-:W-:Y:S02]  /*27220*/  @!P6 PRMT R0, R11, 0x5410, RZ ;  /* 0x000054100b00e816 */ /* 0x000fe400000000ff */
[----:B------:R-:W-:Y:S01]  /*27230*/  ISETP.GE.U32.AND P6, PT, R191, R5, PT ;  /* 0x00000005bf00720c */ /* 0x000fe20003fc6070 */
[----:B------:R1:W4:Y:S01]  /*27240*/  LDL.S16 R11, [R1+0x1ac] ;  /* 0x0001ac00010b7983 */ /* 0x0003220000100600 */
[----:B------:R-:W-:Y:S02]  /*27250*/  LOP3.LUT R5, R2, 0xffff, RZ, 0xc0, !PT ;  /* 0x0000ffff02057812 */ /* 0x000fe400078ec0ff */
[----:B------:R-:W-:Y:S01]  /*27260*/  SHF.R.U32.HI R2, RZ, 0x10, R2 ;  /* 0x00000010ff027819 */ /* 0x000fe20000011602 */
[----:B------:R1:W-:Y:S01]  /*27270*/  ST.E.U16 [R20.64+0x8e], R0 ;  /* 0x00008e0014007985 */ /* 0x0003e2000c101504 */
[----:B------:R-:W-:Y:S02]  /*27280*/  SHF.R.U32.HI R5, RZ, 0x8, R5 ;  /* 0x00000008ff057819 */ /* 0x000fe40000011605 */
[----:B------:R-:W-:Y:S01]  /*27290*/  LOP3.LUT R2, R2, 0xff, RZ, 0xc0, !PT ;  /* 0x000000ff02027812 */ /* 0x000fe200078ec0ff */
[----:B------:R1:W-:Y:S01]  /*272a0*/  @!P5 STL.S16 [R1+0x1d8], R129 ;  /* 0x0001d8810100d387 */ /* 0x0003e20000100600 */
[----:B------:R-:W-:Y:S04]  /*272b0*/  LOP3.LUT R5, R5, 0xffff, RZ, 0xc0, !PT ;  /* 0x0000ffff05057812 */ /* 0x000fe800078ec0ff */
[----:B------:R-:W-:Y:S02]  /*272c0*/  ISETP.GE.U32.AND P5, PT, R191, R5, PT ;  /* 0x00000005bf00720c */ /* 0x000fe40003fa6070 */
[C---:B------:R-:W-:Y:S02]  /*272d0*/  PRMT R5, R112.reuse, 0x7632, R5 ;  /* 0x0000763270057816 */ /* 0x040fe40000000005 */
[----:B-1----:R-:W-:Y:S04]  /*272e0*/  PRMT R0, R112, 0x7610, R0 ;  /* 0x0000761070007816 */ /* 0x002fe80000000000 */
[----:B------:R-:W-:Y:S01]  /*272f0*/  PRMT R129, R0, 0x5410, R5 ;  /* 0x0000541000817816 */ /* 0x000fe20000000005 */
[----:B---3--:R-:W-:Y:S02]  /*27300*/  @!P2 HADD2 R127, -R4.H0_H0, -RZ.H0_H0 ;  /* 0xa00000ff047fa230 */ /* 0x008fe40000000900 */
[----:B--2---:R-:W-:Y:S03]  /*27310*/  @!P1 HADD2 R126, -R0.H0_H0, -RZ.H0_H0 ;  /* 0xa00000ff007e9230 */ /* 0x004fe60000000900 */
[----:B------:R-:W-:Y:S01]  /*27320*/  PRMT R115, R127, 0x7610, R115 ;  /* 0x000076107f737816 */ /* 0x000fe20000000073 */
[----:B------:R-:W-:Y:S01]  /*27330*/  @!P2 STL.S16 [R1+0x1c4], R127 ;  /* 0x0001c47f0100a387 */ /* 0x000fe20000100600 */
[----:B------:R-:W-:Y:S03]  /*27340*/  PRMT R114, R126, 0x7610, R114 ;  /* 0x000076107e727816 */ /* 0x000fe60000000072 */
[----:B------:R1:W-:Y:S01]  /*27350*/  @!P1 STL.S16 [R1+0x1c0], R126 ;  /* 0x0001c07e01009387 */ /* 0x0003e20000100600 */
[----:B------:R-:W-:Y:S02]  /*27360*/  @!P2 PRMT R4, R115, 0x5410, RZ ;  /* 0x000054107304a816 */ /* 0x000fe400000000ff */
[----:B------:R-:W-:Y:S01]  /*27370*/  @!P1 PRMT R0, R114, 0x5410, RZ ;  /* 0x0000541072009816 */ /* 0x000fe200000000ff */
[----:B------:R3:W3:Y:S01]  /*27380*/  LDL.S16 R115, [R1+0x184] ;  /* 0x0001840001737983 */ /* 0x0006e20000100600 */
[C---:B------:R-:W-:Y:S02]  /*27390*/  ISETP.GE.U32.AND P2, PT, R191.reuse, R6, PT ;  /* 0x00000006bf00720c */ /* 0x040fe40003f46070 */
[----:B------:R-:W-:Y:S01]  /*273a0*/  LOP3.LUT R6, R46, 0xff, RZ, 0xc0, !PT ;  /* 0x000000ff2e067812 */ /* 0x000fe200078ec0ff */
[----:B------:R3:W3:Y:S03]  /*273b0*/  LDL.S16 R114, [R1+0x178] ;  /* 0x0001780001727983 */ /* 0x0006e60000100600 */
[----:B------:R-:W-:Y:S01]  /*273c0*/  ISETP.GE.U32.AND P1, PT, R191, R6, PT ;  /* 0x00000006bf00720c */ /* 0x000fe20003f26070 */
[----:B------:R1:W-:Y:S04]  /*273d0*/  ST.E.U16 [R20.64+0x90], R4 ;  /* 0x0000900414007985 */ /* 0x0003e8000c101504 */
[----:B------:R1:W-:Y:S01]  /*273e0*/  ST.E.U16 [R18.64+0x90], R0 ;  /* 0x0000900012007985 */ /* 0x0003e2000c101504 */
[----:B------:R-:W-:Y:S03]  /*273f0*/  @!P0 HADD2 R15, -R5.H0_H0, -RZ.H0_H0 ;  /* 0xa00000ff050f8230 */ /* 0x000fe60000000900 */
[----:B-1----:R1:W3:Y:S04]  /*27400*/  LDL.S16 R126, [R1+0x188] ;  /* 0x00018800017e7983 */ /* 0x0022e80000100600 */
[----:B------:R1:W-:Y:S01]  /*27410*/  @!P0 STL.S16 [R1+0x1a4], R15 ;  /* 0x0001a40f01008387 */ /* 0x0003e20000100600 */
[----:B------:R-:W-:Y:S04]  /*27420*/  PRMT R4, R15, 0x7610, R4 ;  /* 0x000076100f047816 */ /* 0x000fe80000000004 */
[----:B------:R-:W-:Y:S02]  /*27430*/  @!P0 PRMT R5, R4, 0x5410, RZ ;  /* 0x0000541004058816 */ /* 0x000fe400000000ff */
[----:B------:R-:W-:Y:S02]  /*27440*/  ISETP.GE.U32.AND P0, PT, R191, R2, PT ;  /* 0x00000002bf00720c */ /* 0x000fe40003f06070 */
[----:B------:R-:W-:Y:S01]  /*27450*/  LOP3.LUT R2, R46, 0xffff, RZ, 0xc0, !PT ;  /* 0x0000ffff2e027812 */ /* 0x000fe200078ec0ff */
[----:B------:R1:W-:Y:S01]  /*27460*/  ST.E.U16 [R18.64+0x92], R5 ;  /* 0x0000920512007985 */ /* 0x0003e2000c101504 */
[C---:B------:R-:W-:Y:S02]  /*27470*/  PRMT R0, R113.reuse, 0x7632, R0 ;  /* 0x0000763271007816 */ /* 0x040fe40000000000 */
[--C-:B------:R-:W-:Y:S01]  /*27480*/  SHF.R.U32.HI R4, RZ, 0x8, R2.reuse ;  /* 0x00000008ff047819 */ /* 0x100fe20000011602 */
[----:B------:R-:W-:Y:S01]  /*27490*/  ST.E.U16 [R144.64+0xa0], R9 ;  /* 0x0000a00990007985 */ /* 0x000fe2000c101504 */
[----:B------:R-:W-:Y:S02]  /*274a0*/  PRMT R2, R113, 0x7610, R2 ;  /* 0x0000761071027816 */ /* 0x000fe40000000002 */
[----:B------:R-:W-:Y:S01]  /*274b0*/  LOP3.LUT R4, R4, 0xffff, RZ, 0xc0, !PT ;  /* 0x0000ffff04047812 */ /* 0x000fe200078ec0ff */
[----:B-1----:R1:W3:Y:S01]  /*274c0*/  LDL.S16 R15, [R1+0x164] ;  /* 0x00016400010f7983 */ /* 0x0022e20000100600 */
[----:B------:R-:W-:Y:S03]  /*274d0*/  PRMT R156, R2, 0x5410, R0 ;  /* 0x00005410029c7816 */ /* 0x000fe60000000000 */
[----:B------:R-:W-:Y:S01]  /*274e0*/  ST.E.U16 [R144.64+0xa2], R8 ;  /* 0x0000a20890007985 */ /* 0x000fe2000c101504 */
[----:B------:R-:W-:Y:S01]  /*274f0*/  PRMT R5, R100, 0x7610, R5 ;  /* 0x0000761064057816 */ /* 0x000fe20000000005 */
[----:B----4-:R-:W-:Y:S05]  /*27500*/  @!P1 HADD2 R11, -R14.H0_H0, -RZ.H0_H0 ;  /* 0xa00000ff0e0b9230 */ /* 0x010fea0000000900 */
[----:B------:R-:W-:Y:S01]  /*27510*/  PRMT R10, R11, 0x7610, R10 ;  /* 0x000076100b0a7816 */ /* 0x000fe2000000000a */
[----:B------:R4:W-:Y:S03]  /*27520*/  @!P1 STL.S16 [R1+0x1ac], R11 ;  /* 0x0001ac0b01009387 */ /* 0x0009e60000100600 */
[----:B------:R-:W-:Y:S02]  /*27530*/  @!P1 PRMT R14, R10, 0x5410, RZ ;  /* 0x000054100a0e9816 */ /* 0x000fe400000000ff */
[----:B------:R-:W-:Y:S01]  /*27540*/  ISETP.GE.U32.AND P1, PT, R191, R4, PT ;  /* 0x00000004bf00720c */ /* 0x000fe20003f26070 */
[----:B------:R1:W2:Y:S01]  /*27550*/  LDL.S16 R10, [R1+0x158] ;  /* 0x00015800010a7983 */ /* 0x0002a20000100600 */
[----:B------:R-:W-:Y:S04]  /*27560*/  SHF.R.U32.HI R4, RZ, 0x10, R46 ;  /* 0x00000010ff047819 */ /* 0x000fe8000001162e */
[----:B------:R-:W-:Y:S01]  /*27570*/  LOP3.LUT R4, R4, 0xff, RZ, 0xc0, !PT ;  /* 0x000000ff04047812 */ /* 0x000fe200078ec0ff */
[----:B----4-:R1:W4:Y:S01]  /*27580*/  LDL.S16 R11, [R1+0x15c] ;  /* 0x00015c00010b7983 */ /* 0x0103220000100600 */
[----:B---3--:R-:W-:Y:S02]  /*27590*/  @!P4 HADD2 R115, -R0.H0_H0, -RZ.H0_H0 ;  /* 0xa00000ff0073c230 */ /* 0x008fe40000000900 */
[----:B------:R-:W-:Y:S03]  /*275a0*/  @!P6 HADD2 R114, -R5.H0_H0, -RZ.H0_H0 ;  /* 0xa00000ff0572e230 */ /* 0x000fe60000000900 */
[----:B------:R-:W-:Y:S04]  /*275b0*/  PRMT R112, R115, 0x7610, R112 ;  /* 0x0000761073707816 */ /* 0x000fe80000000070 */
[----:B------:R-:W-:Y:S02]  /*275c0*/  @!P4 PRMT R0, R112, 0x5410, RZ ;  /* 0x000054107000c816 */ /* 0x000fe400000000ff */
[----:B------:R-:W-:Y:S03]  /*275d0*/  PRMT R17, R114, 0x7610, R17 ;  /* 0x0000761072117816 */ /* 0x000fe60000000011 */
[----:B------:R3:W-:Y:S01]  /*275e0*/  ST.E.U16 [R22.64+0xa2], R0 ;  /* 0x0000a20016007985 */ /* 0x0007e2000c101504 */
[----:B------:R-:W-:Y:S05]  /*275f0*/  @!P3 HADD2 R126, -R2.H0_H0, -RZ.H0_H0 ;  /* 0xa00000ff027eb230 */ /* 0x000fea0000000900 */
[----:B------:R-:W-:Y:S01]  /*27600*/  PRMT R6, R126, 0x7610, R6 ;  /* 0x000076107e067816 */ /* 0x000fe20000000006 */
[----:B------:R-:W-:Y:S03]  /*27610*/  @!P3 STL.S16 [R1+0x188], R126 ;  /* 0x0001887e0100b387 */ /* 0x000fe60000100600 */
[----:B------:R-:W-:Y:S01]  /*27620*/  @!P3 PRMT R2, R6, 0x5410, RZ ;  /* 0x000054100602b816 */ /* 0x000fe200000000ff */
[----:B------:R1:W-:Y:S01]  /*27630*/  @!P4 STL.S16 [R1+0x184], R115 ;  /* 0x000184730100c387 */ /* 0x0003e20000100600 */
[----:B------:R-:W-:Y:S02]  /*27640*/  ISETP.GE.U32.AND P3, PT, R191, R4, PT ;  /* 0x00000004bf00720c */ /* 0x000fe40003f66070 */
[----:B------:R-:W-:Y:S01]  /*27650*/  PRMT R4, R100, 0x7632, R4 ;  /* 0x0000763264047816 */ /* 0x000fe20000000004 */
[----:B------:R-:W-:Y:S01]  /*27660*/  @!P6 STL.S16 [R1+0x178], R114 ;  /* 0x000178720100e387 */ /* 0x000fe20000100600 */
[----:B------:R-:W-:Y:S02]  /*27670*/  SHF.R.U32.HI R6, RZ, 0x18, R46 ;  /* 0x00000018ff067819 */ /* 0x000fe4000001162e */
[----:B------:R-:W-:Y:S01]  /*27680*/  PRMT R152, R5, 0x5410, R4 ;  /* 0x0000541005987816 */ /* 0x000fe20000000004 */
[----:B------:R1:W-:Y:S01]  /*27690*/  ST.E.U16 [R22.64+0xa0], R2 ;  /* 0x0000a00216007985 */ /* 0x0003e2000c101504 */
[----:B------:R-:W-:Y:S02]  /*276a0*/  ISETP.GE.U32.AND P4, PT, R191, R6, PT ;  /* 0x00000006bf00720c */ /* 0x000fe40003f86070 */
[C---:B------:R-:W-:Y:S02]  /*276b0*/  LOP3.LUT R6, R44.reuse, 0xff, RZ, 0xc0, !PT ;  /* 0x000000ff2c067812 */ /* 0x040fe400078ec0ff */
[----:B------:R-:W-:Y:S02]  /*276c0*/  @!P6 PRMT R5, R17, 0x5410, RZ ;  /* 0x000054101105e816 */ /* 0x000fe400000000ff */
[----:B------:R-:W-:Y:S02]  /*276d0*/  ISETP.GE.U32.AND P6, PT, R191, R6, PT ;  /* 0x00000006bf00720c */ /* 0x000fe40003fc6070 */
[----:B---3--:R-:W-:Y:S01]  /*276e0*/  PRMT R0, R51, 0x7632, R0 ;  /* 0x0000763233007816 */ /* 0x008fe20000000000 */
[----:B------:R3:W-:Y:S01]  /*276f0*/  ST.E.U16 [R20.64+0x9e], R5 ;  /* 0x00009e0514007985 */ /* 0x0007e2000c101504 */
[----:B------:R-:W-:Y:S05]  /*27700*/  @!P5 HADD2 R15, -R4.H0_H0, -RZ.H0_H0 ;  /* 0xa00000ff040fd230 */ /* 0x000fea0000000900 */
[----:B------:R-:W-:Y:S01]  /*27710*/  PRMT R9, R15, 0x7610, R9 ;  /* 0x000076100f097816 */ /* 0x000fe20000000009 */
[----:B------:R3:W-:Y:S03]  /*27720*/  @!P5 STL.S16 [R1+0x164], R15 ;  /* 0x0001640f0100d387 */ /* 0x0007e60000100600 */
[----:B------:R-:W-:Y:S01]  /*27730*/  @!P5 PRMT R4, R9, 0x5410, RZ ;  /* 0x000054100904d816 */ /* 0x000fe200000000ff */
[----:B-1----:R1:W4:Y:S01]  /*27740*/  LDL.S16 R115, [R1+0x160] ;  /* 0x0001600001737983 */ /* 0x0023220000100600 */
[----:B------:R-:W-:Y:S03]  /*27750*/  LOP3.LUT R2, R44, 0xffff, RZ, 0xc0, !PT ;  /* 0x0000ffff2c027812 */ /* 0x000fe600078ec0ff */
[----:B------:R-:W-:Y:S01]  /*27760*/  ST.E.U16 [R20.64+0xa0], R4 ;  /* 0x0000a00414007985 */ /* 0x000fe2000c101504 */
[----:B------:R-:W-:Y:S04]  /*27770*/  SHF.R.U32.HI R2, RZ, 0x8, R2 ;  /* 0x00000008ff027819 */ /* 0x000fe80000011602 */
[----:B------:R-:W-:Y:S02]  /*27780*/  LOP3.LUT R6, R2, 0xffff, RZ, 0xc0, !PT ;  /* 0x0000ffff02067812 */ /* 0x000fe400078ec0ff */
[----:B------:R-:W-:Y:S02]  /*27790*/  PRMT R2, R51, 0x7610, R2 ;  /* 0x0000761033027816 */ /* 0x000fe40000000002 */
[----:B---3--:R-:W-:Y:S02]  /*277a0*/  SHF.R.U32.HI R5, RZ, 0x18, R44 ;  /* 0x00000018ff057819 */ /* 0x008fe4000001162c */
[----:B------:R-:W-:Y:S02]  /*277b0*/  PRMT R147, R2, 0x5410, R0 ;  /* 0x0000541002937816 */ /* 0x000fe40000000000 */
[----:B------:R-:W-:Y:S02]  /*277c0*/  ISETP.GE.U32.AND P5, PT, R191, R6, PT ;  /* 0x00000006bf00720c */ /* 0x000fe40003fa6070 */
[----:B------:R-:W-:Y:S02]  /*277d0*/  SHF.R.U32.HI R6, RZ, 0x10, R44 ;  /* 0x00000010ff067819 */ /* 0x000fe4000001162c */
[----:B------:R-:W-:Y:S02]  /*277e0*/  LOP3.LUT R15, R41, R239, R26, 0x96, !PT ;  /* 0x000000ef290f7212 */ /* 0x000fe400078e961a */
[----:B------:R-:W-:Y:S01]  /*277f0*/  LOP3.LUT R6, R6, 0xff, RZ, 0xc0, !PT ;  /* 0x000000ff06067812 */ /* 0x000fe200078ec0ff */
[----:B--2---:R-:W-:Y:S05]  /*27800*/  @!P2 HADD2 R10, -R0.H0_H0, -RZ.H0_H0 ;  /* 0xa00000ff000aa230 */ /* 0x004fea0000000900 */
[----:B------:R-:W-:Y:S04]  /*27810*/  PRMT R7, R10, 0x7610, R7 ;  /* 0x000076100a077816 */ /* 0x000fe80000000007 */
[----:B------:R-:W-:Y:S05]  /*27820*/  @!P2 PRMT R0, R7, 0x5410, RZ ;  /* 0x000054100700a816 */ /* 0x000fea00000000ff */
[----:B------:R2:W-:Y:S01]  /*27830*/  ST.E.U16 [R18.64+0xa2], R0 ;  /* 0x0000a20012007985 */ /* 0x0005e2000c101504 */
[----:B----4-:R-:W-:Y:S05]  /*27840*/  @!P0 HADD2 R11, -R2.H0_H0, -RZ.H0_H0 ;  /* 0xa00000ff020b8230 */ /* 0x010fea0000000900 */
[----:B------:R-:W-:Y:S01]  /*27850*/  PRMT R8, R11, 0x7610, R8 ;  /* 0x000076100b087816 */ /* 0x000fe20000000008 */
[----:B------:R-:W-:Y:S03]  /*27860*/  @!P0 STL.S16 [R1+0x15c], R11 ;  /* 0x00015c0b01008387 */ /* 0x000fe60000100600 */
[----:B------:R-:W-:Y:S01]  /*27870*/  @!P0 PRMT R2, R8, 0x5410, RZ ;  /* 0x0000541008028816 */ /* 0x000fe200000000ff */
[----:B------:R3:W-:Y:S01]  /*27880*/  @!P2 STL.S16 [R1+0x158], R10 ;  /* 0x0001580a0100a387 */ /* 0x0007e20000100600 */
[C---:B------:R-:W-:Y:S01]  /*27890*/  ISETP.GE.U32.AND P2, PT, R191.reuse, R5, PT ;  /* 0x00000005bf00720c */ /* 0x040fe20003f46070 */
[----:B------:R-:W-:Y:S01]  /*278a0*/  IMAD.WIDE.U32 R8, R42, -0x2daee0ad, RZ ;  /* 0xd2511f532a087825 */ /* 0x000fe200078e00ff */
[----:B------:R-:W-:Y:S01]  /*278b0*/  ISETP.GE.U32.AND P0, PT, R191, R6, PT ;  /* 0x00000006bf00720c */ /* 0x000fe20003f06070 */
[----:B------:R1:W4:Y:S01]  /*278c0*/  LDL.S16 R114, [R1+0x14c] ;  /* 0x00014c0001727983 */ /* 0x0003220000100600 */
[----:B------:R-:W-:Y:S02]  /*278d0*/  LOP3.LUT R6, R49, R239, R26, 0x96, !PT ;  /* 0x000000ef31067212 */ /* 0x000fe400078e961a */
[----:B------:R-:W-:Y:S01]  /*278e0*/  LOP3.LUT R5, R9, R241, R82, 0x96, !PT ;  /* 0x000000f109057212 */ /* 0x000fe200078e9652 */
[----:B------:R1:W4:Y:S02]  /*278f0*/  LDL.S16 R100, [R1+0x148] ;  /* 0x0001480001647983 */ /* 0x0003240000100600 */
[----:B------:R-:W-:Y:S01]  /*27900*/  IMAD.WIDE.U32 R6, R6, -0x2daee0ad, RZ ;  /* 0xd2511f5306067825 */ /* 0x000fe200078e00ff */
[----:B--2---:R-:W-:Y:S01]  /*27910*/  PRMT R0, R101, 0x7632, R0 ;  /* 0x0000763265007816 */ /* 0x004fe20000000000 */
[----:B------:R2:W-:Y:S03]  /*27920*/  ST.E.U16 [R18.64+0xa0], R2 ;  /* 0x0000a00212007985 */ /* 0x0005e6000c101504 */
[----:B------:R-:W-:Y:S01]  /*27930*/  LOP3.LUT R7, R7, R242, R8, 0x96, !PT ;  /* 0x000000f207077212 */ /* 0x000fe200078e9608 */
[----:B------:R1:W-:Y:S01]  /*27940*/  ST.E.U16 [R144.64+0xb0], R14 ;  /* 0x0000b00e90007985 */ /* 0x0003e2000c101504 */
[----:B---3--:R-:W-:Y:S05]  /*27950*/  IMAD.WIDE.U32 R10, R5, -0x326172a9, RZ ;  /* 0xcd9e8d57050a7825 */ /* 0x008fea00078e00ff */
[----:B------:R-:W-:Y:S05]  /*27960*/  LOP3.LUT R5, R11, R233, R48, 0x96, !PT ;  /* 0x000000e90b057212 */ /* 0x000fea00078e9630 */
[----:B------:R-:W-:Y:S05]  /*27970*/  IMAD.WIDE.U32 R8, R5, -0x2daee0ad, RZ ;  /* 0xd2511f5305087825 */ /* 0x000fea00078e00ff */
[----:B------:R-:W-:Y:S01]  /*27980*/  LOP3.LUT R9, R9, R251, R6, 0x96, !PT ;  /* 0x000000fb09097212 */ /* 0x000fe200078e9606 */
[----:B------:R-:W-:Y:S01]  /*27990*/  IMAD.WIDE.U32 R6, R7, -0x326172a9, RZ ;  /* 0xcd9e8d5707067825 */ /* 0x000fe200078e00ff */
[----:B--2---:R-:W-:Y:S03]  /*279a0*/  PRMT R2, R101, 0x7610, R2 ;  /* 0x0000761065027816 */ /* 0x004fe60000000002 */
[----:B------:R-:W-:Y:S01]  /*279b0*/  IMAD.WIDE.U32 R112, R9, -0x326172a9, RZ ;  /* 0xcd9e8d5709707825 */ /* 0x000fe200078e00ff */
[----:B------:R-:W-:Y:S04]  /*279c0*/  LOP3.LUT R5, R7, R249, R10, 0x96, !PT ;  /* 0x000000f907057212 */ /* 0x000fe800078e960a */
[----:B------:R-:W-:Y:S01]  /*279d0*/  LOP3.LUT R17, R113, R245, R6, 0x96, !PT ;  /* 0x000000f571117212 */ /* 0x000fe200078e9606 */
[----:B------:R-:W-:Y:S05]  /*279e0*/  IMAD.WIDE.U32 R126, R5, -0x2daee0ad, RZ ;  /* 0xd2511f53057e7825 */ /* 0x000fea00078e00ff */
[----:B------:R-:W-:Y:S02]  /*279f0*/  LOP3.LUT R5, R127, R243, R8, 0x96, !PT ;  /* 0x000000f37f057212 */ /* 0x000fe400078e9608 */
[----:B------:R-:W-:Y:S03]  /*27a00*/  PRMT R127, R2, 0x5410, R0 ;  /* 0x00005410027f7816 */ /* 0x000fe60000000000 */
[----:B------:R-:W-:Y:S05]  /*27a10*/  IMAD.WIDE.U32 R48, R5, -0x326172a9, RZ ;  /* 0xcd9e8d5705307825 */ /* 0x000fea00078e00ff */
[----:B------:R-:W-:Y:S04]  /*27a20*/  LOP3.LUT R5, R49, R199, R112, 0x96, !PT ;  /* 0x000000c731057212 */ /* 0x000fe800078e9670 */
[----:B------:R-:W-:Y:S01]  /*27a30*/  LOP3.LUT R4, R5, 0xff, RZ, 0xc0, !PT ;  /* 0x000000ff05047812 */ /* 0x000fe200078ec0ff */
[----:B------:R-:W-:Y:S05]  /*27a40*/  @!P1 HADD2 R115, -R16.H0_H0, -RZ.H0_H0 ;  /* 0xa00000ff10739230 */ /* 0x000fea0000000900 */
[----:B------:R-:W-:Y:S01]  /*27a50*/  PRMT R8, R115, 0x7610, R8 ;  /* 0x0000761073087816 */ /* 0x000fe20000000008 */
[----:B------:R-:W-:Y:S03]  /*27a60*/  @!P1 STL.S16 [R1+0x160], R115 ;  /* 0x0001607301009387 */ /* 0x000fe60000100600 */
[----:B------:R-:W-:Y:S01]  /*27a70*/  @!P1 PRMT R16, R8, 0x5410, RZ ;  /* 0x0000541008109816 */ /* 0x000fe200000000ff */
[----:B------:R3:W3:Y:S01]  /*27a80*/  LDL.S16 R173, [R1+0x13c] ;  /* 0x00013c0001ad7983 */ /* 0x0006e20000100600 */
[----:B------:R-:W-:Y:S01]  /*27a90*/  ISETP.GE.U32.AND P1, PT, R191, R4, PT ;  /* 0x00000004bf00720c */ /* 0x000fe20003f26070 */
[----:B------:R-:W-:Y:S01]  /*27aa0*/  IMAD.WIDE.U32 R8, R27, -0x2daee0ad, RZ ;  /* 0xd2511f531b087825 */ /* 0x000fe200078e00ff */
[----:B------:R-:W-:Y:S01]  /*27ab0*/  LOP3.LUT R4, R5, 0xffff, RZ, 0xc0, !PT ;  /* 0x0000ffff05047812 */ /* 0x000fe200078ec0ff */
[----:B------:R3:W3:Y:S03]  /*27ac0*/  LDL.S16 R113, [R1+0x138] ;  /* 0x0001380001717983 */ /* 0x0006e60000100600 */
[----:B------:R-:W-:Y:S01]  /*27ad0*/  SHF.R.U32.HI R4, RZ, 0x8, R4 ;  /* 0x00000008ff047819 */ /* 0x000fe20000011604 */
[----:B------:R-:W-:Y:S03]  /*27ae0*/  ST.E.U16 [R144.64+0xb2], R16 ;  /* 0x0000b21090007985 */ /* 0x000fe6000c101504 */
[----:B------:R-:W-:Y:S01]  /*27af0*/  LOP3.LUT R4, R4, 0xffff, RZ, 0xc0, !PT ;  /* 0x0000ffff04047812 */ /* 0x000fe200078ec0ff */
[----:B----4-:R-:W-:Y:S02]  /*27b00*/  @!P3 HADD2 R114, -R2.H0_H0, -RZ.H0_H0 ;  /* 0xa00000ff0272b230 */ /* 0x010fe40000000900 */
[----:B------:R-:W-:Y:S03]  /*27b10*/  @!P4 HADD2 R100, -R0.H0_H0, -RZ.H0_H0 ;  /* 0xa00000ff0064c230 */ /* 0x000fe60000000900 */
[----:B------:R-:W-:Y:S01]  /*27b20*/  PRMT R7, R114, 0x7610, R7 ;  /* 0x0000761072077816 */ /* 0x000fe20000000007 */
[----:B------:R4:W-:Y:S01]  /*27b30*/  @!P3 STL.S16 [R1+0x14c], R114 ;  /* 0x00014c720100b387 */ /* 0x0009e20000100600 */
[----:B------:R-:W-:Y:S03]  /*27b40*/  PRMT R6, R100, 0x7610, R6 ;  /* 0x0000761064067816 */ /* 0x000fe60000000006 */
[----:B------:R4:W-:Y:S01]  /*27b50*/  @!P4 STL.S16 [R1+0x148], R100 ;  /* 0x000148640100c387 */ /* 0x0009e20000100600 */
[----:B------:R-:W-:Y:S02]  /*27b60*/  @!P3 PRMT R2, R7, 0x5410, RZ ;  /* 0x000054100702b816 */ /* 0x000fe400000000ff */
[C---:B------:R-:W-:Y:S01]  /*27b70*/  ISETP.GE.U32.AND P3, PT, R191.reuse, R4, PT ;  /* 0x00000004bf00720c */ /* 0x040fe20003f66070 */
[----:B------:R3:W2:Y:S01]  /*27b80*/  LDL.S16 R179, [R1+0x130] ;  /* 0x0001300001b37983 */ /* 0x0006a20000100600 */
[--C-:B------:R-:W-:Y:S02]  /*27b90*/  SHF.R.U32.HI R4, RZ, 0x18, R5.reuse ;  /* 0x00000018ff047819 */ /* 0x100fe40000011605 */
[----:B------:R-:W-:Y:S01]  /*27ba0*/  @!P4 PRMT R0, R6, 0x5410, RZ ;  /* 0x000054100600c816 */ /* 0x000fe200000000ff */
[----:B------:R2:W2:Y:S01]  /*27bb0*/  LDL.S16 R176, [R1+0x134] ;  /* 0x0001340001b07983 */ /* 0x0004a20000100600 */
[----:B------:R-:W-:Y:S01]  /*27bc0*/  ISETP.GE.U32.AND P4, PT, R191, R4, PT ;  /* 0x00000004bf00720c */ /* 0x000fe20003f86070 */
[----:B------:R-:W-:Y:S01]  /*27bd0*/  IMAD.WIDE.U32 R6, R15, -0x2daee0ad, RZ ;  /* 0xd2511f530f067825 */ /* 0x000fe200078e00ff */
[----:B------:R-:W-:Y:S01]  /*27be0*/  LOP3.LUT R4, R9, R241, R50, 0x96, !PT ;  /* 0x000000f109047212 */ /* 0x000fe200078e9632 */
[----:B------:R2:W2:Y:S01]  /*27bf0*/  LDL.S16 R178, [R1+0x128] ;  /* 0x0001280001b27983 */ /* 0x0004a20000100600 */
[----:B------:R-:W-:Y:S02]  /*27c00*/  SHF.R.U32.HI R5, RZ, 0x10, R5 ;  /* 0x00000010ff057819 */ /* 0x000fe40000011605 */
[----:B------:R-:W-:Y:S01]  /*27c10*/  LOP3.LUT R7, R7, R242, R8, 0x96, !PT ;  /* 0x000000f207077212 */ /* 0x000fe200078e9608 */
[----:B-1----:R-:W-:Y:S01]  /*27c20*/  IMAD.WIDE.U32 R14, R4, -0x326172a9, RZ ;  /* 0xcd9e8d57040e7825 */ /* 0x002fe200078e00ff */
[----:B------:R1:W-:Y:S03]  /*27c30*/  ST.E.U16 [R22.64+0xb0], R2 ;  /* 0x0000b00216007985 */ /* 0x0003e6000c101504 */
[----:B------:R-:W-:Y:S01]  /*27c40*/  IMAD.WIDE.U32 R8, R7, -0x326172a9, RZ ;  /* 0xcd9e8d5707087825 */ /* 0x000fe200078e00ff */
[----:B------:R-:W-:Y:S01]  /*27c50*/  LOP3.LUT R4, R15, R233, R40, 0x96, !PT ;  /* 0x000000e90f047212 */ /* 0x000fe200078e9628 */
[----:B------:R1:W-:Y:S04]  /*27c60*/  ST.E.U16 [R22.64+0xb2], R0 ;  /* 0x0000b20016007985 */ /* 0x0003e8000c101504 */
[----:B------:R-:W-:Y:S01]  /*27c70*/  IMAD.WIDE.U32 R10, R4, -0x2daee0ad, RZ ;  /* 0xd2511f53040a7825 */ /* 0x000fe200078e00ff */
[----:B------:R-:W-:Y:S04]  /*27c80*/  LOP3.LUT R4, R9, R249, R14, 0x96, !PT ;  /* 0x000000f909047212 */ /* 0x000fe800078e960e */
[----:B------:R-:W-:Y:S01]  /*27c90*/  LOP3.LUT R6, R11, R251, R6, 0x96, !PT ;  /* 0x000000fb0b067212 */ /* 0x000fe200078e9606 */
[----:B----4-:R-:W-:Y:S01]  /*27ca0*/  IMAD.WIDE.U32 R114, R4, -0x2daee0ad, RZ ;  /* 0xd2511f5304727825 */ /* 0x010fe200078e00ff */
[----:B------:R-:W-:Y:S03]  /*27cb0*/  PRMT R4, R124, 0x7610, R4 ;  /* 0x000076107c047816 */ /* 0x000fe60000000004 */
[----:B------:R-:W-:Y:S01]  /*27cc0*/  IMAD.WIDE.U32 R100, R6, -0x326172a9, RZ ;  /* 0xcd9e8d5706647825 */ /* 0x000fe200078e00ff */
[----:B------:R-:W-:Y:S02]  /*27cd0*/  PRMT R6, R124, 0x7632, R6 ;  /* 0x000076327c067816 */ /* 0x000fe40000000006 */
[----:B------:R-:W-:Y:S02]  /*27ce0*/  LOP3.LUT R7, R115, R243, R10, 0x96, !PT ;  /* 0x000000f373077212 */ /* 0x000fe400078e960a */
[----:B------:R-:W-:Y:S02]  /*27cf0*/  LOP3.LUT R9, R101, R245, R8, 0x96, !PT ;  /* 0x000000f565097212 */ /* 0x000fe400078e9608 */
[----:B-1----:R-:W-:Y:S01]  /*27d00*/  LOP3.LUT R2, R5, 0xff, RZ, 0xc0, !PT ;  /* 0x000000ff05027812 */ /* 0x002fe200078ec0ff */
[----:B------:R-:W-:Y:S01]  /*27d10*/  IMAD.WIDE.U32 R40, R7, -0x326172a9, RZ ;  /* 0xcd9e8d5707287825 */ /* 0x000fe200078e00ff */
[----:B------:R-:W-:Y:S02]  /*27d20*/  PRMT R7, R125, 0x7610, R7 ;  /* 0x000076107d077816 */ /* 0x000fe40000000007 */
[----:B------:R-:W-:Y:S02]  /*27d30*/  PRMT R0, R121, 0x7632, R0 ;  /* 0x0000763279007816 */ /* 0x000fe40000000000 */
[----:B------:R-:W-:Y:S01]  /*27d40*/  LOP3.LUT R5, R41, R199, R100, 0x96, !PT ;  /* 0x000000c729057212 */ /* 0x000fe200078e9664 */
[----:B---3--:R-:W-:Y:S02]  /*27d50*/  @!P6 HADD2 R173, -R4.H0_H0, -RZ.H0_H0 ;  /* 0xa00000ff04ade230 */ /* 0x008fe40000000900 */
[----:B------:R-:W-:Y:S03]  /*27d60*/  @!P5 HADD2 R113, -R6.H0_H0, -RZ.H0_H0 ;  /* 0xa00000ff0671d230 */ /* 0x000fe60000000900 */
[----:B------:R-:W-:Y:S01]  /*27d70*/  PRMT R124, R173, 0x7610, R124 ;  /* 0x00007610ad7c7816 */ /* 0x000fe2000000007c */
[----:B------:R1:W-:Y:S01]  /*27d80*/  @!P6 STL.S16 [R1+0x13c], R173 ;  /* 0x00013cad0100e387 */ /* 0x0003e20000100600 */
[----:B------:R-:W-:Y:S03]  /*27d90*/  PRMT R8, R113, 0x7610, R8 ;  /* 0x0000761071087816 */ /* 0x000fe60000000008 */
[----:B------:R3:W-:Y:S04]  /*27da0*/  @!P5 STL.S16 [R1+0x138], R113 ;  /* 0x000138710100d387 */ /* 0x0007e80000100600 */
[----:B-1----:R1:W4:Y:S01]  /*27db0*/  LDL.S16 R173, [R1+0x124] ;  /* 0x0001240001ad7983 */ /* 0x0023220000100600 */
[----:B---3--:R-:W-:Y:S02]  /*27dc0*/  PRMT R113, R4, 0x5410, R6 ;  /* 0x0000541004717816 */ /* 0x008fe40000000006 */
[----:B------:R-:W-:Y:S02]  /*27dd0*/  @!P6 PRMT R4, R124, 0x5410, RZ ;  /* 0x000054107c04e816 */ /* 0x000fe400000000ff */
[----:B------:R-:W-:Y:S01]  /*27de0*/  ISETP.GE.U32.AND P6, PT, R191, R2, PT ;  /* 0x00000002bf00720c */ /* 0x000fe20003fc6070 */
[----:B------:R1:W3:Y:S01]  /*27df0*/  LDL.S16 R124, [R1+0x12c] ;  /* 0x00012c00017c7983 */ /* 0x0002e20000100600 */
[----:B------:R-:W-:Y:S02]  /*27e00*/  LOP3.LUT R2, R5, 0xff, RZ, 0xc0, !PT ;  /* 0x000000ff05027812 */ /* 0x000fe400078ec0ff */
[----:B------:R-:W-:Y:S01]  /*27e10*/  @!P5 PRMT R6, R8, 0x5410, RZ ;  /* 0x000054100806d816 */ /* 0x000fe200000000ff */
[----:B------:R1:W-:Y:S01]  /*27e20*/  ST.E.U16 [R20.64+0xae], R4 ;  /* 0x0000ae0414007985 */ /* 0x0003e2000c101504 */
[----:B------:R-:W-:Y:S02]  /*27e30*/  ISETP.GE.U32.AND P5, PT, R191, R2, PT ;  /* 0x00000002bf00720c */ /* 0x000fe40003fa6070 */
[----:B------:R-:W-:Y:S01]  /*27e40*/  PRMT R2, R121, 0x7610, R2 ;  /* 0x0000761079027816 */ /* 0x000fe20000000002 */
[----:B------:R1:W-:Y:S01]  /*27e50*/  ST.E.U16 [R20.64+0xb0], R6 ;  /* 0x0000b00614007985 */ /* 0x0003e2000c101504 */
[----:B------:R-:W-:Y:S02]  /*27e60*/  LOP3.LUT R8, R5, 0xffff, RZ, 0xc0, !PT ;  /* 0x0000ffff05087812 */ /* 0x000fe400078ec0ff */
[----:B------:R-:W-:Y:S02]  /*27e70*/  PRMT R101, R2, 0x5410, R0 ;  /* 0x0000541002657816 */ /* 0x000fe40000000000 */
[----:B------:R-:W-:Y:S04]  /*27e80*/  SHF.R.U32.HI R8, RZ, 0x8, R8 ;  /* 0x00000008ff087819 */ /* 0x000fe80000011608 */
[----:B------:R-:W-:Y:S02]  /*27e90*/  LOP3.LUT R8, R8, 0xffff, RZ, 0xc0, !PT ;  /* 0x0000ffff08087812 */ /* 0x000fe400078ec0ff */
[----:B-1----:R-:W-:Y:S04]  /*27ea0*/  PRMT R4, R125, 0x7632, R4 ;  /* 0x000076327d047816 */ /* 0x002fe80000000004 */
[----:B------:R-:W-:Y:S02]  /*27eb0*/  PRMT R125, R7, 0x5410, R4 ;  /* 0x00005410077d7816 */ /* 0x000fe40000000004 */
[--C-:B------:R-:W-:Y:S02]  /*27ec0*/  SHF.R.U32.HI R6, RZ, 0x18, R5.reuse ;  /* 0x00000018ff067819 */ /* 0x100fe40000011605 */
[----:B------:R-:W-:Y:S01]  /*27ed0*/  SHF.R.U32.HI R5, RZ, 0x10, R5 ;  /* 0x00000010ff057819 */ /* 0x000fe20000011605 */
[----:B--2---:R-:W-:Y:S02]  /*27ee0*/  @!P0 HADD2 R179, -R2.H0_H0, -RZ.H0_H0 ;  /* 0xa00000ff02b38230 */ /* 0x004fe40000000900 */
[----:B------:R-:W-:Y:S03]  /*27ef0*/  @!P1 HADD2 R176, -R7.H0_H0, -RZ.H0_H0 ;  /* 0xa00000ff07b09230 */ /* 0x000fe60000000900 */
[----:B------:R-:W-:Y:S01]  /*27f00*/  PRMT R175, R179, 0x7610, R175 ;  /* 0x00007610b3af7816 */ /* 0x000fe200000000af */
[----:B------:R-:W-:Y:S01]  /*27f10*/  @!P0 STL.S16 [R1+0x130], R179 ;  /* 0x000130b301008387 */ /* 0x000fe20000100600 */
[----:B------:R-:W-:Y:S01]  /*27f20*/  @!P2 HADD2 R178, -R0.H0_H0, -RZ.H0_H0 ;  /* 0xa00000ff00b2a230 */ /* 0x000fe20000000900 */
[----:B------:R-:W-:Y:S02]  /*27f30*/  PRMT R177, R176, 0x7610, R177 ;  /* 0x00007610b0b17816 */ /* 0x000fe400000000b1 */
[----:B------:R1:W-:Y:S01]  /*27f40*/  @!P1 STL.S16 [R1+0x134], R176 ;  /* 0x000134b001009387 */ /* 0x0003e20000100600 */
[----:B------:R-:W-:Y:S02]  /*27f50*/  @!P0 PRMT R2, R175, 0x5410, RZ ;  /* 0x00005410af028816 */ /* 0x000fe400000000ff */
[----:B------:R-:W-:Y:S01]  /*27f60*/  PRMT R171, R178, 0x7610, R171 ;  /* 0x00007610b2ab7816 */ /* 0x000fe200000000ab */
[----:B------:R2:W2:Y:S01]  /*27f70*/  LDL.S16 R175, [R1+0x120] ;  /* 0x0001200001af7983 */ /* 0x0004a20000100600 */
[----:B------:R-:W-:Y:S02]  /*27f80*/  @!P1 PRMT R7, R177, 0x5410, RZ ;  /* 0x00005410b1079816 */ /* 0x000fe400000000ff */
[----:B------:R-:W-:Y:S01]  /*27f90*/  @!P2 PRMT R0, R171, 0x5410, RZ ;  /* 0x00005410ab00a816 */ /* 0x000fe200000000ff */
[----:B------:R1:W-:Y:S01]  /*27fa0*/  ST.E.U16 [R18.64+0xb0], R2 ;  /* 0x0000b00212007985 */ /* 0x0003e2000c101504 */
[----:B------:R-:W-:Y:S02]  /*27fb0*/  ISETP.GE.U32.AND P1, PT, R191, R6, PT ;  /* 0x00000006bf00720c */ /* 0x000fe40003f26070 */
[----:B------:R-:W-:Y:S01]  /*27fc0*/  LOP3.LUT R6, R5, 0xff, RZ, 0xc0, !PT ;  /* 0x000000ff05067812 */ /* 0x000fe200078ec0ff */
[----:B------:R1:W-:Y:S01]  /*27fd0*/  ST.E.U16 [R18.64+0xb2], R0 ;  /* 0x0000b20012007985 */ /* 0x0003e2000c101504 */
[----:B------:R-:W-:Y:S03]  /*27fe0*/  ISETP.GE.U32.AND P0, PT, R191, R8, PT ;  /* 0x00000008bf00720c */ /* 0x000fe60003f06070 */
[----:B------:R1:W-:Y:S04]  /*27ff0*/  ST.E.U16 [R144.64+0xc0], R7 ;  /* 0x0000c00790007985 */ /* 0x0003e8000c101504 */
[----:B-1----:R1:W2:Y:S04]  /*28000*/  LDL.S16 R176, [R1+0x11c] ;  /* 0x00011c0001b07983 */ /* 0x0022a80000100600 */
[----:B------:R-:W-:Y:S04]  /*28010*/  @!P2 STL.S16 [R1+0x128], R178 ;  /* 0x000128b20100a387 */ /* 0x000fe80000100600 */
[----:B------:R1:W2:Y:S01]  /*28020*/  LDL.S16 R171, [R1+0x118] ;  /* 0x0001180001ab7983 */ /* 0x0002a20000100600 */
[C---:B------:R-:W-:Y:S02]  /*28030*/  LOP3.LUT R2, R48.reuse, 0xff, RZ, 0xc0, !PT ;  /* 0x000000ff30027812 */ /* 0x040fe400078ec0ff */
[----:B------:R-:W-:Y:S02]  /*28040*/  PRMT R0, R123, 0x7610, R0 ;  /* 0x000076107b007816 */ /* 0x000fe40000000000 */
[----:B------:R-:W-:Y:S02]  /*28050*/  ISETP.GE.U32.AND P2, PT, R191, R2, PT ;  /* 0x00000002bf00720c */ /* 0x000fe40003f46070 */
[----:B------:R-:W-:Y:S02]  /*28060*/  LOP3.LUT R2, R48, 0xffff, RZ, 0xc0, !PT ;  /* 0x0000ffff30027812 */ /* 0x000fe400078ec0ff */
[----:B------:R-:W-:Y:S02]  /*28070*/  SHF.R.U32.HI R7, RZ, 0x10, R48 ;  /* 0x00000010ff077819 */ /* 0x000fe40000011630 */
[--C-:B------:R-:W-:Y:S02]  /*28080*/  SHF.R.U32.HI R5, RZ, 0x8, R2.reuse ;  /* 0x00000008ff057819 */ /* 0x100fe40000011602 */
[----:B------:R-:W-:Y:S01]  /*28090*/  PRMT R2, R123, 0x7632, R2 ;  /* 0x000076327b027816 */ /* 0x000fe20000000002 */
[----:B----4-:R-:W-:Y:S05]  /*280a0*/  @!P3 HADD2 R173, -R4.H0_H0, -RZ.H0_H0 ;  /* 0xa00000ff04adb230 */ /* 0x010fea0000000900 */
[----:B------:R-:W-:Y:S01]  /*280b0*/  PRMT R115, R173, 0x7610, R115 ;  /* 0x00007610ad737816 */ /* 0x000fe20000000073 */
[----:B------:R4:W-:Y:S03]  /*280c0*/  @!P3 STL.S16 [R1+0x124], R173 ;  /* 0x000124ad0100b387 */ /* 0x0009e60000100600 */
[----:B------:R-:W-:Y:S01]  /*280d0*/  @!P3 PRMT R4, R115, 0x5410, RZ ;  /* 0x000054107304b816 */ /* 0x000fe200000000ff */
[----:B---3--:R-:W-:Y:S01]  /*280e0*/  @!P6 HADD2 R124, -R0.H0_H0, -RZ.H0_H0 ;  /* 0xa00000ff007ce230 */ /* 0x008fe20000000900 */
[----:B------:R-:W-:Y:S02]  /*280f0*/  ISETP.GE.U32.AND P3, PT, R191, R6, PT ;  /* 0x00000006bf00720c */ /* 0x000fe40003f66070 */
[----:B------:R-:W-:Y:S01]  /*28100*/  LOP3.LUT R6, R5, 0xffff, RZ, 0xc0, !PT ;  /* 0x0000ffff05067812 */ /* 0x000fe200078ec0ff */
[----:B------:R3:W-:Y:S01]  /*28110*/  ST.E.U16 [R144.64+0xc2], R4 ;  /* 0x0000c20490007985 */ /* 0x0007e2000c101504 */
[----:B------:R-:W-:Y:S02]  /*28120*/  PRMT R51, R124, 0x7610, R51 ;  /* 0x000076107c337816 */ /* 0x000fe40000000033 */
[----:B------:R-:W-:Y:S01]  /*28130*/  PRMT R5, R118, 0x7610, R5 ;  /* 0x0000761076057816 */ /* 0x000fe20000000005 */
[----:B------:R1:W-:Y:S04]  /*28140*/  @!P6 STL.S16 [R1+0x12c], R124 ;  /* 0x00012c7c0100e387 */ /* 0x0003e80000100600 */
[----:B------:R2:W2:Y:S04]  /*28150*/  LDL.S16 R115, [R1+0x108] ;  /* 0x0001080001737983 */ /* 0x0004a80000100600 */
[----:B----4-:R4:W4:Y:S01]  /*28160*/  LDL.S16 R173, [R1+0x114] ;  /* 0x0001140001ad7983 */ /* 0x0109220000100600 */
[----:B---3--:R-:W-:Y:S02]  /*28170*/  LOP3.LUT R4, R7, 0xff, RZ, 0xc0, !PT ;  /* 0x000000ff07047812 */ /* 0x008fe400078ec0ff */
[----:B-1----:R-:W-:Y:S02]  /*28180*/  PRMT R124, R0, 0x5410, R2 ;  /* 0x00005410007c7816 */ /* 0x002fe40000000002 */
[----:B------:R-:W-:Y:S02]  /*28190*/  @!P6 PRMT R0, R51, 0x5410, RZ ;  /* 0x000054103300e816 */ /* 0x000fe400000000ff */
[----:B------:R-:W-:Y:S01]  /*281a0*/  ISETP.GE.U32.AND P6, PT, R191, R6, PT ;  /* 0x00000006bf00720c */ /* 0x000fe20003fc6070 */
[----:B------:R1:W4:Y:S01]  /*281b0*/  LDL.S16 R51, [R1+0x104] ;  /* 0x0001040001337983 */ /* 0x0003220000100600 */
[----:B------:R-:W-:Y:S02]  /*281c0*/  PRMT R6, R118, 0x7632, R6 ;  /* 0x0000763276067816 */ /* 0x000fe40000000006 */
[----:B------:R-:W-:Y:S01]  /*281d0*/  SHF.R.U32.HI R7, RZ, 0x18, R48 ;  /* 0x00000018ff077819 */ /* 0x000fe20000011630 */
[----:B------:R1:W-:Y:S01]  /*281e0*/  ST.E.U16 [R22.64+0xc0], R0 ;  /* 0x0000c00016007985 */ /* 0x0003e2000c101504 */
[----:B------:R-:W-:Y:S02]  /*281f0*/  PRMT R123, R5, 0x5410, R6 ;  /* 0x00005410057b7816 */ /* 0x000fe40000000006 */
[----:B-1----:R-:W-:Y:S01]  /*28200*/  PRMT R0, R122, 0x7610, R0 ;  /* 0x000076107a007816 */ /* 0x002fe20000000000 */
[----:B--2---:R-:W-:Y:S05]  /*28210*/  @!P4 HADD2 R175, -R2.H0_H0, -RZ.H0_H0 ;  /* 0xa00000ff02afc230 */ /* 0x004fea0000000900 */
[----:B------:R-:W-:Y:S04]  /*28220*/  PRMT R50, R175, 0x7610, R50 ;  /* 0x00007610af327816 */ /* 0x000fe80000000032 */
[----:B------:R-:W-:Y:S05]  /*28230*/  @!P4 PRMT R2, R50, 0x5410, RZ ;  /* 0x000054103202c816 */ /* 0x000fea00000000ff */
[----:B------:R1:W-:Y:S01]  /*28240*/  ST.E.U16 [R22.64+0xc2], R2 ;  /* 0x0000c20216007985 */ /* 0x0003e2000c101504 */
[----:B------:R-:W-:Y:S05]  /*28250*/  @!P2 HADD2 R176, -R5.H0_H0, -RZ.H0_H0 ;  /* 0xa00000ff05b0a230 */ /* 0x000fea0000000900 */
[----:B------:R-:W-:Y:S01]  /*28260*/  PRMT R174, R176, 0x7610, R174 ;  /* 0x00007610b0ae7816 */ /* 0x000fe200000000ae */
[----:B------:R-:W-:Y:S01]  /*28270*/  @!P2 STL.S16 [R1+0x11c], R176 ;  /* 0x00011cb00100a387 */ /* 0x000fe20000100600 */
[----:B------:R-:W-:Y:S02]  /*28280*/  @!P5 HADD2 R171, -R0.H0_H0, -RZ.H0_H0 ;  /* 0xa00000ff00abd230 */ /* 0x000fe40000000900 */
[----:B------:R-:W-:Y:S01]  /*28290*/  @!P2 PRMT R5, R174, 0x5410, RZ ;  /* 0x00005410ae05a816 */ /* 0x000fe200000000ff */
[----:B------:R2:W-:Y:S01]  /*282a0*/  @!P4 STL.S16 [R1+0x120], R175 ;  /* 0x000120af0100c387 */ /* 0x0005e20000100600 */
[----:B------:R-:W-:Y:S01]  /*282b0*/  ISETP.GE.U32.AND P2, PT, R191, R4, PT ;  /* 0x00000004bf00720c */ /* 0x000fe20003f46070 */
[----:B------:R-:W-:Y:S01]  /*282c0*/  IMAD.MOV.U32 R174, RZ, RZ, R136 ;  /* 0x000000ffffae7224 */ /* 0x000fe200078e0088 */
[----:B------:R-:W-:Y:S01]  /*282d0*/  PRMT R121, R171, 0x7610, R121 ;  /* 0x00007610ab797816 */ /* 0x000fe20000000079 */
[----:B------:R2:W-:Y:S01]  /*282e0*/  @!P5 STL.S16 [R1+0x118], R171 ;  /* 0x000118ab0100d387 */ /* 0x0005e20000100600 */
[----:B------:R-:W-:Y:S02]  /*282f0*/  PRMT R4, R122, 0x7632, R4 ;  /* 0x000076327a047816 */ /* 0x000fe40000000004 */
[----:B------:R-:W-:Y:S01]  /*28300*/  ISETP.GE.U32.AND P4, PT, R191, R7, PT ;  /* 0x00000007bf00720c */ /* 0x000fe20003f86070 */
[----:B------:R2:W3:Y:S01]  /*28310*/  LDL.S16 R50, [R1+0x10c] ;  /* 0x00010c0001327983 */ /* 0x0004e20000100600 */
[----:B------:R-:W-:Y:S02]  /*28320*/  PRMT R118, R0, 0x5410, R4 ;  /* 0x0000541000767816 */ /* 0x000fe40000000004 */
[----:B------:R-:W-:Y:S02]  /*28330*/  @!P5 PRMT R0, R121, 0x5410, RZ ;  /* 0x000054107900d816 */ /* 0x000fe400000000ff */
[C---:B-1----:R-:W-:Y:S01]  /*28340*/  LOP3.LUT R2, R40.reuse, 0xffff, RZ, 0xc0, !PT ;  /* 0x0000ffff28027812 */ /* 0x042fe200078ec0ff */
[----:B------:R1:W3:Y:S01]  /*28350*/  LDL.S16 R121, [R1+0xf0] ;  /* 0x0000f00001797983 */ /* 0x0002e20000100600 */
[----:B------:R-:W-:Y:S02]  /*28360*/  LOP3.LUT R7, R40, 0xff, RZ, 0xc0, !PT ;  /* 0x000000ff28077812 */ /* 0x000fe400078ec0ff */
[----:B------:R-:W-:Y:S01]  /*28370*/  SHF.R.U32.HI R2, RZ, 0x8, R2 ;  /* 0x00000008ff027819 */ /* 0x000fe20000011602 */
[----:B------:R1:W-:Y:S01]  /*28380*/  ST.E.U16 [R20.64+0xbe], R0 ;  /* 0x0000be0014007985 */ /* 0x0003e2000c101504 */
[----:B------:R-:W-:Y:S02]  /*28390*/  ISETP.GE.U32.AND P5, PT, R191, R7, PT ;  /* 0x00000007bf00720c */ /* 0x000fe40003fa6070 */
[----:B------:R-:W-:Y:S02]  /*283a0*/  LOP3.LUT R7, R2, 0xffff, RZ, 0xc0, !PT ;  /* 0x0000ffff02077812 */ /* 0x000fe400078ec0ff */
[C---:B------:R-:W-:Y:S01]  /*283b0*/  PRMT R2, R99.reuse, 0x7610, R2 ;  /* 0x0000761063027816 */ /* 0x040fe20000000002 */
[----:B--2---:R-:W-:Y:S02]  /*283c0*/  IMAD.MOV.U32 R175, RZ, RZ, R190 ;  /* 0x000000ffffaf7224 */ /* 0x004fe400078e00be */
[----:B------:R-:W2:Y:S08]  /*283d0*/  S2R R190, SR_TID.X ;  /* 0x0000000000be7919 */ /* 0x000eb00000002100 */
[----:B------:R2:W3:Y:S01]  /*283e0*/  LDL.S16 R171, [R1+0xf4] ;  /* 0x0000f40001ab7983 */ /* 0x0004e20000100600 */
[----:B-1----:R-:W-:Y:S01]  /*283f0*/  PRMT R0, R99, 0x7632, R0 ;  /* 0x0000763263007816 */ /* 0x002fe20000000000 */
[----:B--2---:R-:W-:Y:S05]  /*28400*/  IMAD.SHL.U32 R190, R190, 0x2, RZ ;  /* 0x00000002bebe7824 */ /* 0x004fea00078e00ff */
[----:B------:R-:W-:Y:S01]  /*28410*/  LOP3.LUT R190, R190, 0x6, RZ, 0xc0, !PT ;  /* 0x00000006bebe7812 */ /* 0x000fe200078ec0ff */
[----:B------:R-:W-:Y:S05]  /*28420*/  @!P3 HADD2 R115, -R2.H0_H0, -RZ.H0_H0 ;  /* 0xa00000ff0273b230 */ /* 0x000fea0000000900 */
[----:B------:R-:W-:Y:S01]  /*28430*/  PRMT R43, R115, 0x7610, R43 ;  /* 0x00007610732b7816 */ /* 0x000fe2000000002b */
[----:B----4-:R-:W-:Y:S05]  /*28440*/  @!P0 HADD2 R173, -R4.H0_H0, -RZ.H0_H0 ;  /* 0xa00000ff04ad8230 */ /* 0x010fea0000000900 */
[----:B------:R-:W-:Y:S01]  /*28450*/  PRMT R172, R173, 0x7610, R172 ;  /* 0x00007610adac7816 */ /* 0x000fe200000000ac */
[----:B------:R1:W-:Y:S03]  /*28460*/  @!P0 STL.S16 [R1+0x114], R173 ;  /* 0x000114ad01008387 */ /* 0x0003e60000100600 */
[----:B------:R-:W-:Y:S01]  /*28470*/  @!P0 PRMT R4, R172, 0x5410, RZ ;  /* 0x00005410ac048816 */ /* 0x000fe200000000ff */
[----:B------:R2:W-:Y:S01]  /*28480*/  @!P3 STL.S16 [R1+0x108], R115 ;  /* 0x000108730100b387 */ /* 0x0005e20000100600 */
[----:B------:R-:W-:Y:S02]  /*28490*/  ISETP.GE.U32.AND P0, PT, R191, R7, PT ;  /* 0x00000007bf00720c */ /* 0x000fe40003f06070 */
[----:B------:R-:W-:Y:S01]  /*284a0*/  SHF.R.U32.HI R7, RZ, 0x10, R40 ;  /* 0x00000010ff077819 */ /* 0x000fe20000011628 */
[----:B------:R4:W-:Y:S03]  /*284b0*/  ST.E.U16 [R20.64+0xc0], R4 ;  /* 0x0000c00414007985 */ /* 0x0009e6000c101504 */
[----:B------:R-:W-:Y:S01]  /*284c0*/  LOP3.LUT R7, R7, 0xff, RZ, 0xc0, !PT ;  /* 0x000000ff07077812 */ /* 0x000fe200078ec0ff */
[----:B------:R-:W-:Y:S05]  /*284d0*/  @!P1 HADD2 R51, -R0.H0_H0, -RZ.H0_H0 ;  /* 0xa00000ff00339230 */ /* 0x000fea0000000900 */
[----:B------:R-:W-:Y:S01]  /*284e0*/  PRMT R42, R51, 0x7610, R42 ;  /* 0x00007610332a7816 */ /* 0x000fe2000000002a */
[----:B------:R-:W-:Y:S01]  /*284f0*/  @!P1 STL.S16 [R1+0x104], R51 ;  /* 0x0001043301009387 */ /* 0x000fe20000100600 */
[----:B-1----:R-:W-:Y:S01]  /*28500*/  IMAD.MOV.U32 R173, RZ, RZ, R137 ;  /* 0x000000ffffad7224 */ /* 0x002fe200078e0089 */
[----:B--2---:R-:W-:Y:S02]  /*28510*/  PRMT R115, R2, 0x5410, R0 ;  /* 0x0000541002737816 */ /* 0x004fe40000000000 */
[----:B------:R-:W-:Y:S02]  /*28520*/  @!P3 PRMT R2, R43, 0x5410, RZ ;  /* 0x000054102b02b816 */ /* 0x000fe400000000ff */
[----:B------:R-:W-:Y:S01]  /*28530*/  @!P1 PRMT R0, R42, 0x5410, RZ ;  /* 0x000054102a009816 */ /* 0x000fe200000000ff */
[----:B------:R1:W2:Y:S01]  /*28540*/  LDL.S16 R43, [R1+0xec] ;  /* 0x0000ec00012b7983 */ /* 0x0002a20000100600 */
[----:B----4-:R-:W-:Y:S02]  /*28550*/  SHF.R.U32.HI R4, RZ, 0x18, R40 ;  /* 0x00000018ff047819 */ /* 0x010fe40000011628 */
[C---:B------:R-:W-:Y:S01]  /*28560*/  ISETP.GE.U32.AND P3, PT, R191.reuse, R7, PT ;  /* 0x00000007bf00720c */ /* 0x040fe20003f66070 */
[----:B------:R1:W4:Y:S01]  /*28570*/  LDL.S16 R42, [R1+0xe8] ;  /* 0x0000e800012a7983 */ /* 0x0003220000100600 */
[----:B------:R-:W-:Y:S03]  /*28580*/  ISETP.GE.U32.AND P1, PT, R191, R4, PT ;  /* 0x00000004bf00720c */ /* 0x000fe60003f26070 */
[----:B------:R1:W-:Y:S04]  /*28590*/  ST.E.U16 [R18.64+0xc2], R0 ;  /* 0x0000c20012007985 */ /* 0x0003e8000c101504 */
[----:B------:R1:W-:Y:S04]  /*285a0*/  ST.E.U16 [R18.64+0xc0], R2 ;  /* 0x0000c00212007985 */ /* 0x0003e8000c101504 */
[----:B------:R-:W-:Y:S01]  /*285b0*/  ST.E.U16 [R144.64+0xd0], R5 ;  /* 0x0000d00590007985 */ /* 0x000fe2000c101504 */
[C---:B-1----:R-:W-:Y:S02]  /*285c0*/  PRMT R0, R116.reuse, 0x7610, R0 ;  /* 0x0000761074007816 */ /* 0x042fe40000000000 */
[----:B------:R-:W-:Y:S01]  /*285d0*/  PRMT R2, R116, 0x7632, R2 ;  /* 0x0000763274027816 */ /* 0x000fe20000000002 */
[----:B---3--:R-:W-:Y:S05]  /*285e0*/  @!P6 HADD2 R50, -R6.H0_H0, -RZ.H0_H0 ;  /* 0xa00000ff0632e230 */ /* 0x008fea0000000900 */
[----:B------:R-:W-:Y:S01]  /*285f0*/  PRMT R99, R50, 0x7610, R99 ;  /* 0x0000761032637816 */ /* 0x000fe20000000063 */
[----:B------:R1:W-:Y:S01]  /*28600*/  @!P6 STL.S16 [R1+0x10c], R50 ;  /* 0x00010c320100e387 */ /* 0x0003e20000100600 */
[----:B------:R-:W-:Y:S02]  /*28610*/  @!P4 HADD2 R121, -R2.H0_H0, -RZ.H0_H0 ;  /* 0xa00000ff0279c230 */ /* 0x000fe40000000900 */
[----:B------:R-:W-:Y:S02]  /*28620*/  @!P6 PRMT R6, R99, 0x5410, RZ ;  /* 0x000054106306e816 */ /* 0x000fe400000000ff */
[----:B------:R3:W3:Y:S01]  /*28630*/  LDL.S16 R99, [R1+0xe0] ;  /* 0x0000e00001637983 */ /* 0x0006e20000100600 */
[----:B------:R-:W-:Y:S03]  /*28640*/  PRMT R116, R121, 0x7610, R116 ;  /* 0x0000761079747816 */ /* 0x000fe60000000074 */
[----:B------:R1:W-:Y:S01]  /*28650*/  ST.E.U16 [R144.64+0xd2], R6 ;  /* 0x0000d20690007985 */ /* 0x0003e2000c101504 */
[----:B------:R-:W-:Y:S01]  /*28660*/  @!P2 HADD2 R171, -R0.H0_H0, -RZ.H0_H0 ;  /* 0xa00000ff00aba230 */ /* 0x000fe20000000900 */
[----:B-1----:R-:W-:Y:S04]  /*28670*/  IMAD.WIDE.U32 R50, R17, -0x2daee0ad, RZ ;  /* 0xd2511f5311327825 */ /* 0x002fe800078e00ff */
[----:B------:R-:W-:Y:S01]  /*28680*/  PRMT R122, R171, 0x7610, R122 ;  /* 0x00007610ab7a7816 */ /* 0x000fe2000000007a */
[----:B------:R-:W-:Y:S01]  /*28690*/  @!P2 STL.S16 [R1+0xf4], R171 ;  /* 0x0000f4ab0100a387 */ /* 0x000fe20000100600 */
[----:B------:R-:W-:Y:S03]  /*286a0*/  LOP3.LUT R4, R51, R148, R126, 0x96, !PT ;  /* 0x0000009433047212 */ /* 0x000fe600078e967e */
[----:B------:R1:W-:Y:S01]  /*286b0*/  @!P4 STL.S16 [R1+0xf0], R121 ;  /* 0x0000f0790100c387 */ /* 0x0003e20000100600 */
[C---:B------:R-:W-:Y:S02]  /*286c0*/  LOP3.LUT R5, R4.reuse, 0xff, RZ, 0xc0, !PT ;  /* 0x000000ff04057812 */ /* 0x040fe400078ec0ff */
[--C-:B------:R-:W-:Y:S02]  /*286d0*/  SHF.R.U32.HI R6, RZ, 0x18, R4.reuse ;  /* 0x00000018ff067819 */ /* 0x100fe40000011604 */
[----:B------:R-:W-:Y:S02]  /*286e0*/  ISETP.GE.U32.AND P6, PT, R191, R5, PT ;  /* 0x00000005bf00720c */ /* 0x000fe40003fc6070 */
[----:B------:R-:W-:Y:S02]  /*286f0*/  LOP3.LUT R5, R4, 0xffff, RZ, 0xc0, !PT ;  /* 0x0000ffff04057812 */ /* 0x000fe400078ec0ff */
[----:B------:R-:W-:Y:S02]  /*28700*/  SHF.R.U32.HI R4, RZ, 0x10, R4 ;  /* 0x00000010ff047819 */ /* 0x000fe40000011604 */
[----:B------:R-:W-:Y:S04]  /*28710*/  SHF.R.U32.HI R5, RZ, 0x8, R5 ;  /* 0x00000008ff057819 */ /* 0x000fe80000011605 */
[----:B------:R-:W-:Y:S02]  /*28720*/  LOP3.LUT R5, R5, 0xffff, RZ, 0xc0, !PT ;  /* 0x0000ffff05057812 */ /* 0x000fe400078ec0ff */
[----:B-1----:R-:W-:Y:S02]  /*28730*/  PRMT R121, R0, 0x5410, R2 ;  /* 0x0000541000797816 */ /* 0x002fe40000000002 */
[----:B------:R-:W-:Y:S02]  /*28740*/  @!P2 PRMT R0, R122, 0x5410, RZ ;  /* 0x000054107a00a816 */ /* 0x000fe400000000ff */
[----:B------:R-:W-:Y:S01]  /*28750*/  @!P4 PRMT R2, R116, 0x5410, RZ ;  /* 0x000054107402c816 */ /* 0x000fe200000000ff */
[----:B------:R1:W3:Y:S01]  /*28760*/  LDL.S16 R122, [R1+0xdc] ;  /* 0x0000dc00017a7983 */ /* 0x0002e20000100600 */
[----:B------:R-:W-:Y:S02]  /*28770*/  ISETP.GE.U32.AND P2, PT, R191, R5, PT ;  /* 0x00000005bf00720c */ /* 0x000fe40003f46070 */
[----:B------:R-:W-:Y:S01]  /*28780*/  PRMT R5, R111, 0x7632, R5 ;  /* 0x000076326f057816 */ /* 0x000fe20000000005 */
[----:B------:R1:W-:Y:S01]  /*28790*/  ST.E.U16 [R22.64+0xd0], R0 ;  /* 0x0000d00016007985 */ /* 0x0003e2000c101504 */
[----:B------:R-:W-:Y:S03]  /*287a0*/  ISETP.GE.U32.AND P4, PT, R191, R6, PT ;  /* 0x00000006bf00720c */ /* 0x000fe60003f86070 */
[----:B------:R1:W3:Y:S04]  /*287b0*/  LDL.S16 R116, [R1+0xe4] ;  /* 0x0000e40001747983 */ /* 0x0002e80000100600 */
[----:B------:R1:W-:Y:S02]  /*287c0*/  ST.E.U16 [R22.64+0xd2], R2 ;  /* 0x0000d20216007985 */ /* 0x0003e4000c101504 */
[----:B-1----:R-:W-:Y:S04]  /*287d0*/  PRMT R0, R111, 0x7610, R0 ;  /* 0x000076106f007816 */ /* 0x002fe80000000000 */
[----:B------:R-:W-:Y:S02]  /*287e0*/  PRMT R111, R0, 0x5410, R5 ;  /* 0x00005410006f7816 */ /* 0x000fe40000000005 */
[----:B------:R-:W-:Y:S01]  /*287f0*/  LOP3.LUT R2, R4, 0xff, RZ, 0xc0, !PT ;  /* 0x000000ff04027812 */ /* 0x000fe200078ec0ff */
[----:B--2---:R-:W-:Y:S02]  /*28800*/  @!P5 HADD2 R43, -R0.H0_H0, -RZ.H0_H0 ;  /* 0xa00000ff002bd230 */ /* 0x004fe40000000900 */
[----:B----4-:R-:W-:Y:S03]  /*28810*/  @!P0 HADD2 R42, -R5.H0_H0, -RZ.H0_H0 ;  /* 0xa00000ff052a8230 */ /* 0x010fe60000000900 */
[----:B------:R-:W-:Y:S01]  /*28820*/  PRMT R97, R43, 0x7610, R97 ;  /* 0x000076102b617816 */ /* 0x000fe20000000061 */
[----:B------:R-:W-:Y:S03]  /*28830*/  @!P5 STL.S16 [R1+0xec], R43 ;  /* 0x0000ec2b0100d387 */ /* 0x000fe60000100600 */
[----:B------:R-:W-:Y:S01]  /*28840*/  @!P5 PRMT R0, R97, 0x5410, RZ ;  /* 0x000054106100d816 */ /* 0x000fe200000000ff */
[----:B------:R1:W-:Y:S01]  /*28850*/  @!P0 STL.S16 [R1+0xe8], R42 ;  /* 0x0000e82a01008387 */ /* 0x0003e20000100600 */
[----:B------:R-:W-:Y:S02]  /*28860*/  PRMT R7, R42, 0x7610, R7 ;  /* 0x000076102a077816 */ /* 0x000fe40000000007 */
[----:B------:R-:W-:Y:S01]  /*28870*/  ISETP.GE.U32.AND P5, PT, R191, R2, PT ;  /* 0x00000002bf00720c */ /* 0x000fe20003fa6070 */
[----:B------:R2:W-:Y:S01]  /*28880*/  ST.E.U16 [R20.64+0xce], R0 ;  /* 0x0000ce0014007985 */ /* 0x0005e2000c101504 */
[----:B------:R-:W-:Y:S03]  /*28890*/  @!P0 PRMT R5, R7, 0x5410, RZ ;  /* 0x0000541007058816 */ /* 0x000fe600000000ff */
[----:B------:R4:W4:Y:S04]  /*288a0*/  LDL.S16 R97, [R1+0xd8] ;  /* 0x0000d80001617983 */ /* 0x0009280000100600 */
[----:B------:R3:W4:Y:S04]  /*288b0*/  LDL.S16 R7, [R1+0xd4] ;  /* 0x0000d40001077983 */ /* 0x0007280000100600 */
[----:B------:R2:W-:Y:S01]  /*288c0*/  ST.E.U16 [R20.64+0xd0], R5 ;  /* 0x0000d00514007985 */ /* 0x0005e2000c101504 */
[----:B-1----:R-:W-:Y:S05]  /*288d0*/  IMAD.WIDE.U32 R42, R9, -0x2daee0ad, RZ ;  /* 0xd2511f53092a7825 */ /* 0x002fea00078e00ff */
[----:B------:R-:W-:Y:S02]  /*288e0*/  LOP3.LUT R6, R43, R148, R114, 0x96, !PT ;  /* 0x000000942b067212 */ /* 0x000fe400078e9672 */
[----:B--2---:R-:W-:Y:S02]  /*288f0*/  PRMT R0, R105, 0x7610, R0 ;  /* 0x0000761069007816 */ /* 0x004fe40000000000 */
[C---:B------:R-:W-:Y:S02]  /*28900*/  LOP3.LUT R2, R6.reuse, 0xff, RZ, 0xc0, !PT ;  /* 0x000000ff06027812 */ /* 0x040fe400078ec0ff */
[----:B------:R-:W-:Y:S02]  /*28910*/  LOP3.LUT R4, R6, 0xffff, RZ, 0xc0, !PT ;  /* 0x0000ffff06047812 */ /* 0x000fe400078ec0ff */
[----:B------:R-:W-:Y:S02]  /*28920*/  ISETP.GE.U32.AND P0, PT, R191, R2, PT ;  /* 0x00000002bf00720c */ /* 0x000fe40003f06070 */
[----:B------:R-:W-:Y:S02]  /*28930*/  PRMT R2, R105, 0x7632, R2 ;  /* 0x0000763269027816 */ /* 0x000fe40000000002 */
[----:B------:R-:W-:Y:S02]  /*28940*/  SHF.R.U32.HI R4, RZ, 0x8, R4 ;  /* 0x00000008ff047819 */ /* 0x000fe40000011604 */
[----:B------:R-:W-:Y:S02]  /*28950*/  SHF.R.U32.HI R5, RZ, 0x18, R6 ;  /* 0x00000018ff057819 */ /* 0x000fe40000011606 */
[----:B------:R-:W-:Y:S01]  /*28960*/  LOP3.LUT R4, R4, 0xffff, RZ, 0xc0, !PT ;  /* 0x0000ffff04047812 */ /* 0x000fe200078ec0ff */
[----:B---3--:R-:W-:Y:S05]  /*28970*/  @!P3 HADD2 R99, -R0.H0_H0, -RZ.H0_H0 ;  /* 0xa00000ff0063b230 */ /* 0x008fea0000000900 */
[----:B------:R-:W-:Y:S01]  /*28980*/  PRMT R35, R99, 0x7610, R35 ;  /* 0x0000761063237816 */ /* 0x000fe20000000023 */
[----:B------:R1:W-:Y:S02]  /*28990*/  @!P3 STL.S16 [R1+0xe0], R99 ;  /* 0x0000e0630100b387 */ /* 0x0003e40000100600 */
[----:B-1----:R-:W-:Y:S02]  /*289a0*/  PRMT R99, R0, 0x5410, R2 ;  /* 0x0000541000637816 */ /* 0x002fe40000000002 */
[----:B------:R-:W-:Y:S02]  /*289b0*/  @!P3 PRMT R0, R35, 0x5410, RZ ;  /* 0x000054102300b816 */ /* 0x000fe400000000ff */
[----:B------:R-:W-:Y:S01]  /*289c0*/  ISETP.GE.U32.AND P3, PT, R191, R4, PT ;  /* 0x00000004bf00720c */ /* 0x000fe20003f66070 */
[----:B------:R1:W2:Y:S01]  /*289d0*/  LDL.S16 R35, [R1+0xd0] ;  /* 0x0000d00001237983 */ /* 0x0002a20000100600 */
[----:B------:R-:W-:Y:S03]  /*289e0*/  PRMT R4, R119, 0x7632, R4 ;  /* 0x0000763277047816 */ /* 0x000fe60000000004 */
[----:B------:R3:W-:Y:S01]  /*289f0*/  ST.E.U16 [R18.64+0xd0], R0 ;  /* 0x0000d00012007985 */ /* 0x0007e2000c101504 */
[----:B------:R-:W-:Y:S05]  /*28a00*/  @!P1 HADD2 R122, -R2.H0_H0, -RZ.H0_H0 ;  /* 0xa00000ff027a9230 */ /* 0x000fea0000000900 */
[----:B------:R-:W-:Y:S01]  /*28a10*/  PRMT R29, R122, 0x7610, R29 ;  /* 0x000076107a1d7816 */ /* 0x000fe2000000001d */
[----:B------:R-:W-:Y:S03]  /*28a20*/  @!P1 STL.S16 [R1+0xdc], R122 ;  /* 0x0000dc7a01009387 */ /* 0x000fe60000100600 */
[----:B------:R-:W-:Y:S02]  /*28a30*/  @!P1 PRMT R2, R29, 0x5410, RZ ;  /* 0x000054101d029816 */ /* 0x000fe400000000ff */
[----:B---3--:R-:W-:Y:S02]  /*28a40*/  PRMT R0, R119, 0x7610, R0 ;  /* 0x0000761077007816 */ /* 0x008fe40000000000 */
[----:B------:R-:W-:Y:S01]  /*28a50*/  ISETP.GE.U32.AND P1, PT, R191, R5, PT ;  /* 0x00000005bf00720c */ /* 0x000fe20003f26070 */
[----:B------:R3:W-:Y:S01]  /*28a60*/  ST.E.U16 [R18.64+0xd2], R2 ;  /* 0x0000d20212007985 */ /* 0x0007e2000c101504 */
[----:B------:R-:W-:Y:S01]  /*28a70*/  PRMT R148, R0, 0x5410, R4 ;  /* 0x0000541000947816 */ /* 0x000fe20000000004 */
[----:B------:R-:W-:Y:S01]  /*28a80*/  @!P6 HADD2 R116, -R0.H0_H0, -RZ.H0_H0 ;  /* 0xa00000ff0074e230 */ /* 0x000fe20000000900 */
[----:B------:R-:W-:Y:S04]  /*28a90*/  PRMT R5, R117, 0x7632, R5 ;  /* 0x0000763275057816 */ /* 0x000fe80000000005 */
[----:B------:R-:W-:Y:S01]  /*28aa0*/  PRMT R27, R116, 0x7610, R27 ;  /* 0x00007610741b7816 */ /* 0x000fe2000000001b */
[----:B------:R-:W-:Y:S03]  /*28ab0*/  @!P6 STL.S16 [R1+0xe4], R116 ;  /* 0x0000e4740100e387 */ /* 0x000fe60000100600 */
[----:B------:R-:W-:Y:S01]  /*28ac0*/  @!P6 PRMT R0, R27, 0x5410, RZ ;  /* 0x000054101b00e816 */ /* 0x000fe200000000ff */
[----:B------:R1:W2:Y:S04]  /*28ad0*/  LDL.S16 R29, [R1+0xcc] ;  /* 0x0000cc00011d7983 */ /* 0x0002a80000100600 */
[----:B------:R1:W-:Y:S04]  /*28ae0*/  ST.E.U16 [R144.64+0xe0], R0 ;  /* 0x0000e00090007985 */ /* 0x0003e8000c101504 */
[----:B------:R1:W2:Y:S01]  /*28af0*/  LDL.S16 R27, [R1+0xc8] ;  /* 0x0000c800011b7983 */ /* 0x0002a20000100600 */
[----:B---3--:R-:W-:Y:S04]  /*28b00*/  LOP3.LUT R2, R50, 0xff, RZ, 0xc0, !PT ;  /* 0x000000ff32027812 */ /* 0x008fe800078ec0ff */
[----:B------:R-:W-:Y:S02]  /*28b10*/  ISETP.GE.U32.AND P6, PT, R191, R2, PT ;  /* 0x00000002bf00720c */ /* 0x000fe40003fc6070 */
[----:B------:R-:W-:Y:S02]  /*28b20*/  SHF.R.U32.HI R2, RZ, 0x10, R50 ;  /* 0x00000010ff027819 */ /* 0x000fe40000011632 */
[----:B-1----:R-:W-:Y:S04]  /*28b30*/  PRMT R0, R117, 0x7610, R0 ;  /* 0x0000761075007816 */ /* 0x002fe80000000000 */
[----:B------:R-:W-:Y:S01]  /*28b40*/  PRMT R122, R0, 0x5410, R5 ;  /* 0x00005410007a7816 */ /* 0x000fe20000000005 */
[----:B----4-:R-:W-:Y:S02]  /*28b50*/  @!P2 HADD2 R97, -R4.H0_H0, -RZ.H0_H0 ;  /* 0xa00000ff0461a230 */ /* 0x010fe40000000900 */
[----:B------:R-:W-:Y:S03]  /*28b60*/  @!P5 HADD2 R7, -R0.H0_H0, -RZ.H0_H0 ;  /* 0xa00000ff0007d230 */ /* 0x000fe60000000900 */
[----:B------:R-:W-:Y:S01]  /*28b70*/  PRMT R16, R97, 0x7610, R16 ;  /* 0x0000761061107816 */ /* 0x000fe20000000010 */
[----:B------:R1:W-:Y:S03]  /*28b80*/  @!P2 STL.S16 [R1+0xd8], R97 ;  /* 0x0000d8610100a387 */ /* 0x0003e60000100600 */
[----:B------:R-:W-:Y:S01]  /*28b90*/  @!P2 PRMT R4, R16, 0x5410, RZ ;  /* 0x000054101004a816 */ /* 0x000fe200000000ff */
[----:B------:R3:W-:Y:S01]  /*28ba0*/  @!P5 STL.S16 [R1+0xd4], R7 ;  /* 0x0000d4070100d387 */ /* 0x0007e20000100600 */
[----:B------:R-:W-:Y:S03]  /*28bb0*/  PRMT R82, R7, 0x7610, R82 ;  /* 0x0000761007527816 */ /* 0x000fe60000000052 */
[----:B------:R4:W4:Y:S01]  /*28bc0*/  LDL.S16 R16, [R1+0xc4] ;  /* 0x0000c40001107983 */ /* 0x0009220000100600 */
[----:B------:R-:W-:Y:S03]  /*28bd0*/  @!P5 PRMT R0, R82, 0x5410, RZ ;  /* 0x000054105200d816 */ /* 0x000fe600000000ff */
[----:B------:R-:W-:Y:S04]  /*28be0*/  ST.E.U16 [R144.64+0xe2], R4 ;  /* 0x0000e20490007985 */ /* 0x000fe8000c101504 */
[----:B------:R3:W-:Y:S01]  /*28bf0*/  ST.E.U16 [R22.64+0xe0], R0 ;  /* 0x0000e00016007985 */ /* 0x0007e2000c101504 */
[----:B-1----:R-:W-:Y:S02]  /*28c00*/  IADD3 R97, R247, 0x646e171e, RZ ;  /* 0x646e171ef7617810 */ /* 0x002fe40007ffe0ff */
[----:B---3--:R-:W-:Y:S02]  /*28c10*/  LOP3.LUT R7, R2, 0xff, RZ, 0xc0, !PT ;  /* 0x000000ff02077812 */ /* 0x008fe400078ec0ff */
[----:B------:R-:W-:Y:S02]  /*28c20*/  SHF.R.U32.HI R2, RZ, 0x10, R6 ;  /* 0x00000010ff027819 */ /* 0x000fe40000011606 */
[----:B------:R-:W-:Y:S02]  /*28c30*/  SHF.R.U32.HI R6, RZ, 0x18, R50 ;  /* 0x00000018ff067819 */ /* 0x000fe40000011632 */
[----:B------:R-:W-:Y:S02]  /*28c40*/  LOP3.LUT R2, R2, 0xff, RZ, 0xc0, !PT ;  /* 0x000000ff02027812 */ /* 0x000fe400078ec0ff */
[C---:B------:R-:W-:Y:S02]  /*28c50*/  ISETP.GE.U32.AND P2, PT, R191.reuse, R7, PT ;  /* 0x00000007bf00720c */ /* 0x040fe40003f46070 */
[----:B------:R-:W-:Y:S02]  /*28c60*/  ISETP.GE.U32.AND P5, PT, R191, R2, PT ;  /* 0x00000002bf00720c */ /* 0x000fe40003fa6070 */
[C---:B------:R-:W-:Y:S02]  /*28c70*/  PRMT R2, R83.reuse, 0x7610, R2 ;  /* 0x0000761053027816 */ /* 0x040fe40000000002 */
[----:B------:R-:W-:Y:S02]  /*28c80*/  PRMT R0, R83, 0x7632, R0 ;  /* 0x0000763253007816 */ /* 0x000fe40000000000 */
[----:B------:R-:W-:Y:S02]  /*28c90*/  LOP3.LUT R4, R50, 0xffff, RZ, 0xc0, !PT ;  /* 0x0000ffff32047812 */ /* 0x000fe400078ec0ff */
[----:B------:R-:W-:Y:S02]  /*28ca0*/  PRMT R117, R2, 0x5410, R0 ;  /* 0x0000541002757816 */ /* 0x000fe40000000000 */
[----:B------:R-:W-:Y:S02]  /*28cb0*/  SHF.R.U32.HI R4, RZ, 0x8, R4 ;  /* 0x00000008ff047819 */ /* 0x000fe40000011604 */
[----:B------:R-:W-:Y:S02]  /*28cc0*/  PRMT R7, R32, 0x7632, R7 ;  /* 0x0000763220077816 */ /* 0x000fe40000000007 */
[----:B------:R-:W-:Y:S01]  /*28cd0*/  LOP3.LUT R4, R4, 0xffff, RZ, 0xc0, !PT ;  /* 0x0000ffff04047812 */ /* 0x000fe200078ec0ff */
[----:B--2---:R-:W-:Y:S05]  /*28ce0*/  @!P4 HADD2 R35, -R5.H0_H0, -RZ.H0_H0 ;  /* 0xa00000ff0523c230 */ /* 0x004fea0000000900 */
[----:B------:R-:W-:Y:S01]  /*28cf0*/  PRMT R34, R35, 0x7610, R34 ;  /* 0x0000761023227816 */ /* 0x000fe20000000022 */
[----:B------:R-:W-:Y:S03]  /*28d00*/  @!P4 STL.S16 [R1+0xd0], R35 ;  /* 0x0000d0230100c387 */ /* 0x000fe60000100600 */
[----:B------:R-:W-:Y:S01]  /*28d10*/  @!P4 PRMT R5, R34, 0x5410, RZ ;  /* 0x000054102205c816 */ /* 0x000fe200000000ff */
[----:B------:R1:W2:Y:S01]  /*28d20*/  LDL.S16 R82, [R1+0xc0] ;  /* 0x0000c00001527983 */ /* 0x0002a20000100600 */
[----:B------:R-:W-:Y:S03]  /*28d30*/  ISETP.GE.U32.AND P4, PT, R191, R6, PT ;  /* 0x00000006bf00720c */ /* 0x000fe60003f86070 */
[----:B------:R3:W-:Y:S02]  /*28d40*/  ST.E.U16 [R22.64+0xe2], R5 ;  /* 0x0000e20516007985 */ /* 0x0007e4000c101504 */
[----:B---3--:R-:W-:Y:S01]  /*28d50*/  LOP3.LUT R5, R42, 0xff, RZ, 0xc0, !PT ;  /* 0x000000ff2a057812 */ /* 0x008fe200078ec0ff */
[----:B------:R-:W-:Y:S05]  /*28d60*/  @!P0 HADD2 R29, -R2.H0_H0, -RZ.H0_H0 ;  /* 0xa00000ff021d8230 */ /* 0x000fea0000000900 */
[----:B------:R-:W-:Y:S01]  /*28d70*/  PRMT R17, R29, 0x7610, R17 ;  /* 0x000076101d117816 */ /* 0x000fe20000000011 */
[----:B------:R3:W-:Y:S01]  /*28d80*/  @!P0 STL.S16 [R1+0xcc], R29 ;  /* 0x0000cc1d01008387 */ /* 0x0007e20000100600 */
[----:B------:R-:W-:Y:S02]  /*28d90*/  @!P3 HADD2 R27, -R0.H0_H0, -RZ.H0_H0 ;  /* 0xa00000ff001bb230 */ /* 0x000fe40000000900 */
[----:B------:R-:W-:Y:S02]  /*28da0*/  @!P0 PRMT R2, R17, 0x5410, RZ ;  /* 0x0000541011028816 */ /* 0x000fe400000000ff */
[----:B------:R-:W-:Y:S02]  /*28db0*/  ISETP.GE.U32.AND P0, PT, R191, R4, PT ;  /* 0x00000004bf00720c */ /* 0x000fe40003f06070 */
[----:B------:R-:W-:Y:S01]  /*28dc0*/  PRMT R4, R33, 0x7610, R4 ;  /* 0x0000761021047816 */ /* 0x000fe20000000004 */
[----:B------:R1:W-:Y:S01]  /*28dd0*/  @!P3 STL.S16 [R1+0xc8], R27 ;  /* 0x0000c81b0100b387 */ /* 0x0003e20000100600 */
[----:B------:R-:W-:Y:S03]  /*28de0*/  PRMT R6, R27, 0x7610, R6 ;  /* 0x000076101b067816 */ /* 0x000fe60000000006 */
[----:B------:R2:W2:Y:S01]  /*28df0*/  LDL.S16 R35, [R1+0xbc] ;  /* 0x0000bc0001237983 */ /* 0x0004a20000100600 */
[----:B------:R-:W-:Y:S02]  /*28e00*/  @!P3 PRMT R0, R6, 0x5410, RZ ;  /* 0x000054100600b816 */ /* 0x000fe400000000ff */
[----:B------:R-:W-:Y:S01]  /*28e10*/  ISETP.GE.U32.AND P3, PT, R191, R5, PT ;  /* 0x00000005bf00720c */ /* 0x000fe20003f66070 */
[----:B------:R2:W2:Y:S01]  /*28e20*/  LDL.S16 R34, [R1+0xb8] ;  /* 0x0000b80001227983 */ /* 0x0004a20000100600 */
[----:B------:R-:W-:Y:S03]  /*28e30*/  LOP3.LUT R5, R42, 0xffff, RZ, 0xc0, !PT ;  /* 0x0000ffff2a057812 */ /* 0x000fe600078ec0ff */
[----:B------:R4:W-:Y:S01]  /*28e40*/  ST.E.U16 [R20.64+0xde], R2 ;  /* 0x0000de0214007985 */ /* 0x0009e2000c101504 */
[--C-:B------:R-:W-:Y:S02]  /*28e50*/  SHF.R.U32.HI R6, RZ, 0x8, R5.reuse ;  /* 0x00000008ff067819 */ /* 0x100fe40000011605 */
[----:B------:R-:W-:Y:S01]  /*28e60*/  PRMT R5, R33, 0x7632, R5 ;  /* 0x0000763221057816 */ /* 0x000fe20000000005 */
[----:B------:R4:W-:Y:S01]  /*28e70*/  ST.E.U16 [R20.64+0xe0], R0 ;  /* 0x0000e00014007985 */ /* 0x0009e2000c101504 */
[----:B------:R-:W-:Y:S02]  /*28e80*/  LOP3.LUT R6, R6, 0xffff, RZ, 0xc0, !PT ;  /* 0x0000ffff06067812 */ /* 0x000fe400078ec0ff */
[----:B------:R-:W-:Y:S01]  /*28e90*/  PRMT R116, R4, 0x5410, R5 ;  /* 0x0000541004747816 */ /* 0x000fe20000000005 */
[----:B---3--:R3:W3:Y:S04]  /*28ea0*/  LDL.S16 R29, [R1+0xb4] ;  /* 0x0000b400011d7983 */ /* 0x0086e80000100600 */
[----:B-1----:R1:W3:Y:S01]  /*28eb0*/  LDL.S16 R27, [R1+0xb0] ;  /* 0x0000b000011b7983 */ /* 0x0022e20000100600 */
[----:B----4-:R-:W-:Y:S01]  /*28ec0*/  SHF.R.U32.HI R2, RZ, 0x10, R42 ;  /* 0x00000010ff027819 */ /* 0x010fe2000001162a */
[----:B------:R-:W-:Y:S01]  /*28ed0*/  @!P5 HADD2 R16, -R4.H0_H0, -RZ.H0_H0 ;  /* 0xa00000ff0410d230 */ /* 0x000fe20000000900 */
[----:B------:R-:W-:Y:S04]  /*28ee0*/  PRMT R0, R107, 0x7610, R0 ;  /* 0x000076106b007816 */ /* 0x000fe80000000000 */
[----:B------:R-:W-:Y:S01]  /*28ef0*/  PRMT R15, R16, 0x7610, R15 ;  /* 0x00007610100f7816 */ /* 0x000fe2000000000f */
[----:B------:R4:W-:Y:S03]  /*28f00*/  @!P5 STL.S16 [R1+0xc4], R16 ;  /* 0x0000c4100100d387 */ /* 0x0009e60000100600 */
[----:B------:R-:W-:Y:S01]  /*28f10*/  @!P5 PRMT R4, R15, 0x5410, RZ ;  /* 0x000054100f04d816 */ /* 0x000fe200000000ff */
[----:B------:R1:W3:Y:S01]  /*28f20*/  LDL.S16 R17, [R1+0xac] ;  /* 0x0000ac0001117983 */ /* 0x0002e20000100600 */
[----:B------:R-:W-:Y:S02]  /*28f30*/  ISETP.GE.U32.AND P5, PT, R191, R6, PT ;  /* 0x00000006bf00720c */ /* 0x000fe40003fa6070 */
[----:B------:R-:W-:Y:S01]  /*28f40*/  PRMT R6, R107, 0x7632, R6 ;  /* 0x000076326b067816 */ /* 0x000fe20000000006 */
[----:B------:R1:W3:Y:S03]  /*28f50*/  LDL.S16 R15, [R1+0xa4] ;  /* 0x0000a400010f7983 */ /* 0x0002e60000100600 */
[----:B------:R-:W-:Y:S01]  /*28f60*/  PRMT R119, R0, 0x5410, R6 ;  /* 0x0000541000777816 */ /* 0x000fe20000000006 */
[----:B------:R1:W-:Y:S04]  /*28f70*/  ST.E.U16 [R18.64+0xe0], R4 ;  /* 0x0000e00412007985 */ /* 0x0003e8000c101504 */
[----:B----4-:R4:W4:Y:S01]  /*28f80*/  LDL.S16 R16, [R1+0xa8] ;  /* 0x0000a80001107983 */ /* 0x0109220000100600 */
[----:B-1----:R-:W-:Y:S02]  /*28f90*/  LOP3.LUT R4, R2, 0xff, RZ, 0xc0, !PT ;  /* 0x000000ff02047812 */ /* 0x002fe400078ec0ff */
[----:B------:R-:W-:Y:S04]  /*28fa0*/  PRMT R2, R32, 0x7610, R2 ;  /* 0x0000761020027816 */ /* 0x000fe80000000002 */
[----:B------:R-:W-:Y:S01]  /*28fb0*/  PRMT R107, R2, 0x5410, R7 ;  /* 0x00005410026b7816 */ /* 0x000fe20000000007 */
[----:B--2---:R-:W-:Y:S05]  /*28fc0*/  @!P1 HADD2 R82, -R5.H0_H0, -RZ.H0_H0 ;  /* 0xa00000ff05529230 */ /* 0x004fea0000000900 */
[----:B------:R-:W-:Y:S01]  /*28fd0*/  PRMT R14, R82, 0x7610, R14 ;  /* 0x00007610520e7816 */ /* 0x000fe2000000000e */
[----:B------:R-:W-:Y:S03]  /*28fe0*/  @!P1 STL.S16 [R1+0xc0], R82 ;  /* 0x0000c05201009387 */ /* 0x000fe60000100600 */
[----:B------:R-:W-:Y:S02]  /*28ff0*/  @!P1 PRMT R5, R14, 0x5410, RZ ;  /* 0x000054100e059816 */ /* 0x000fe400000000ff */
[----:B------:R-:W-:Y:S01]  /*29000*/  ISETP.GE.U32.AND P1, PT, R191, R4, PT ;  /* 0x00000004bf00720c */ /* 0x000fe20003f26070 */
[----:B------:R1:W2:Y:S01]  /*29010*/  LDL.S16 R14, [R1+0xa0] ;  /* 0x0000a000010e7983 */ /* 0x0002a20000100600 */
[----:B------:R-:W-:Y:S03]  /*29020*/  SHF.R.U32.HI R4, RZ, 0x18, R42 ;  /* 0x00000018ff047819 */ /* 0x000fe6000001162a */
[----:B------:R1:W-:Y:S02]  /*29030*/  ST.E.U16 [R18.64+0xe2], R5 ;  /* 0x0000e20512007985 */ /* 0x0003e4000c101504 */
[----:B-1----:R-:W-:Y:S01]  /*29040*/  PRMT R5, R28, 0x7610, R5 ;  /* 0x000076101c057816 */ /* 0x002fe20000000005 */
[----:B------:R-:W-:Y:S02]  /*29050*/  @!P6 HADD2 R35, -R0.H0_H0, -RZ.H0_H0 ;  /* 0xa00000ff0023e230 */ /* 0x000fe40000000900 */
[----:B------:R-:W-:Y:S03]  /*29060*/  @!P0 HADD2 R34, -R6.H0_H0, -RZ.H0_H0 ;  /* 0xa00000ff06228230 */ /* 0x000fe60000000900 */
[----:B------:R-:W-:Y:S01]  /*29070*/  PRMT R26, R35, 0x7610, R26 ;  /* 0x00007610231a7816 */ /* 0x000fe2000000001a */
[----:B------:R-:W-:Y:S01]  /*29080*/  @!P6 STL.S16 [R1+0xbc], R35 ;  /* 0x0000bc230100e387 */ /* 0x000fe20000100600 */
[----:B------:R-:W-:Y:S03]  /*29090*/  PRMT R25, R34, 0x7610, R25 ;  /* 0x0000761022197816 */ /* 0x000fe60000000019 */
[----:B------:R-:W-:Y:S01]  /*290a0*/  @!P0 STL.S16 [R1+0xb8], R34 ;  /* 0x0000b82201008387 */ /* 0x000fe20000100600 */
[----:B------:R-:W-:Y:S02]  /*290b0*/  @!P6 PRMT R0, R26, 0x5410, RZ ;  /* 0x000054101a00e816 */ /* 0x000fe400000000ff */
[----:B------:R-:W-:Y:S02]  /*290c0*/  @!P0 PRMT R6, R25, 0x5410, RZ ;  /* 0x0000541019068816 */ /* 0x000fe400000000ff */
[C---:B------:R-:W-:Y:S01]  /*290d0*/  ISETP.GE.U32.AND P6, PT, R191.reuse, R4, PT ;  /* 0x00000004bf00720c */ /* 0x040fe20003fc6070 */
[----:B---3--:R-:W-:Y:S01]  /*290e0*/  @!P2 HADD2 R29, -R2.H0_H0, -RZ.H0_H0 ;  /* 0xa00000ff021da230 */ /* 0x008fe20000000900 */
[----:B------:R-:W-:Y:S01]  /*290f0*/  PRMT R4, R28, 0x7632, R4 ;  /* 0x000076321c047816 */ /* 0x000fe20000000004 */
[----:B------:R-:W-:Y:S01]  /*29100*/  ST.E.U16 [R144.64+0xf0], R0 ;  /* 0x0000f00090007985 */ /* 0x000fe2000c101504 */
[----:B------:R-:W-:Y:S02]  /*29110*/  PRMT R28, R191, 0x7054, R191 ;  /* 0x00007054bf1c7816 */ /* 0x000fe400000000bf */
[----:B------:R-:W-:Y:S01]  /*29120*/  PRMT R24, R29, 0x7610, R24 ;  /* 0x000076101d187816 */ /* 0x000fe20000000018 */
[----:B------:R-:W-:Y:S01]  /*29130*/  ST.E.U16 [R144.64+0xf2], R6 ;  /* 0x0000f20690007985 */ /* 0x000fe2000c101504 */
[----:B------:R-:W-:Y:S01]  /*29140*/  IADD3 R193, P0, R144, -0x100, RZ ;  /* 0xffffff0090c17810 */ /* 0x000fe20007f1e0ff */
[----:B------:R-:W-:Y:S01]  /*29150*/  @!P4 HADD2 R27, -R7.H0_H0, -RZ.H0_H0 ;  /* 0xa00000ff071bc230 */ /* 0x000fe20000000900 */
[----:B------:R-:W-:Y:S01]  /*29160*/  @!P2 PRMT R2, R24, 0x5410, RZ ;  /* 0x000054101802a816 */ /* 0x000fe200000000ff */
[----:B------:R1:W-:Y:S01]  /*29170*/  @!P2 STL.S16 [R1+0xb4], R29 ;  /* 0x0000b41d0100a387 */ /* 0x0003e20000100600 */
[----:B------:R-:W-:Y:S02]  /*29180*/  IADD3.X R192, R145, -0x1, RZ, P0, !PT ;  /* 0xffffffff91c07810 */ /* 0x000fe400007fe4ff */
[----:B------:R-:W-:Y:S01]  /*29190*/  PRMT R11, R27, 0x7610, R11 ;  /* 0x000076101b0b7816 */ /* 0x000fe2000000000b */
[----:B------:R3:W-:Y:S03]  /*291a0*/  ST.E.U16 [R22.64+0xf0], R2 ;  /* 0x0000f00216007985 */ /* 0x0007e6000c101504 */
[----:B------:R-:W-:Y:S01]  /*291b0*/  @!P4 PRMT R7, R11, 0x5410, RZ ;  /* 0x000054100b07c816 */ /* 0x000fe200000000ff */
[----:B------:R-:W-:Y:S04]  /*291c0*/  @!P4 STL.S16 [R1+0xb0], R27 ;  /* 0x0000b01b0100c387 */ /* 0x000fe80000100600 */
[----:B------:R4:W-:Y:S01]  /*291d0*/  ST.E.U16 [R22.64+0xf2], R7 ;  /* 0x0000f20716007985 */ /* 0x0009e2000c101504 */
[----:B------:R-:W-:Y:S01]  /*291e0*/  @!P3 HADD2 R17, -R5.H0_H0, -RZ.H0_H0 ;  /* 0xa00000ff0511b230 */ /* 0x000fe20000000900 */
[----:B-1----:R-:W-:Y:S04]  /*291f0*/  IADD3 R29, R246, -0x4ab325aa, RZ ;  /* 0xb54cda56f61d7810 */ /* 0x002fe80007ffe0ff */
[----:B------:R-:W-:Y:S01]  /*29200*/  @!P3 STL.S16 [R1+0xac], R17 ;  /* 0x0000ac110100b387 */ /* 0x000fe20000100600 */
[----:B------:R-:W-:Y:S01]  /*29210*/  PRMT R10, R17, 0x7610, R10 ;  /* 0x00007610110a7816 */ /* 0x000fe2000000000a */
[----:B------:R-:W-:Y:S01]  /*29220*/  @!P1 HADD2 R15, -R3.H0_H0, -RZ.H0_H0 ;  /* 0xa00000ff030f9230 */ /* 0x000fe20000000900 */
[----:B------:R-:W-:Y:S02]  /*29230*/  LOP3.LUT R0, R67, R29, R104, 0x96, !PT ;  /* 0x0000001d43007212 */ /* 0x000fe400078e9668 */
[----:B---3--:R-:W-:Y:S02]  /*29240*/  PRMT R2, R3, 0x7632, R2 ;  /* 0x0000763203027816 */ /* 0x008fe40000000002 */
[----:B------:R-:W-:Y:S02]  /*29250*/  PRMT R104, R5, 0x5410, R4 ;  /* 0x0000541005687816 */ /* 0x000fe40000000004 */
[----:B------:R-:W-:Y:S02]  /*29260*/  @!P3 PRMT R5, R10, 0x5410, RZ ;  /* 0x000054100a05b816 */ /* 0x000fe400000000ff */
[----:B------:R-:W-:Y:S02]  /*29270*/  PRMT R8, R15, 0x7610, R8 ;  /* 0x000076100f087816 */ /* 0x000fe40000000008 */
[----:B------:R-:W-:Y:S01]  /*29280*/  PRMT R105, R3, 0x5410, R2 ;  /* 0x0000541003697816 */ /* 0x000fe20000000002 */
[----:B------:R-:W-:Y:S01]  /*29290*/  ST.E.U16 [R20.64+0xee], R5 ;  /* 0x0000ee0514007985 */ /* 0x000fe2000c101504 */
[----:B------:R-:W-:Y:S01]  /*292a0*/  @!P1 PRMT R3, R8, 0x5410, RZ ;  /* 0x0000541008039816 */ /* 0x000fe200000000ff */
[----:B----4-:R-:W-:Y:S01]  /*292b0*/  @!P5 HADD2 R16, -R4.H0_H0, -RZ.H0_H0 ;  /* 0xa00000ff0410d230 */ /* 0x010fe20000000900 */
[----:B------:R-:W-:Y:S02]  /*292c0*/  LOP3.LUT R7, R66, 0xff, RZ, 0xc0, !PT ;  /* 0x000000ff42077812 */ /* 0x000fe400078ec0ff */
[----:B------:R-:W-:Y:S02]  /*292d0*/  SHF.R.U32.HI R8, RZ, 0x18, R66 ;  /* 0x00000018ff087819 */ /* 0x000fe40000011642 */
[----:B------:R-:W-:Y:S01]  /*292e0*/  PRMT R9, R16, 0x7610, R9 ;  /* 0x0000761010097816 */ /* 0x000fe20000000009 */
[----:B------:R-:W-:Y:S03]  /*292f0*/  @!P5 STL.S16 [R1+0xa8], R16 ;  /* 0x0000a8100100d387 */ /* 0x000fe60000100600 */
[----:B------:R-:W-:Y:S01]  /*29300*/  @!P5 PRMT R4, R9, 0x5410, RZ ;  /* 0x000054100904d816 */ /* 0x000fe200000000ff */
[----:B------:R1:W-:Y:S01]  /*29310*/  @!P1 STL.S16 [R1+0xa4], R15 ;  /* 0x0000a40f01009387 */ /* 0x0003e20000100600 */
[----:B------:R-:W-:Y:S03]  /*29320*/  ISETP.GT.AND P1, PT, R185, RZ, PT ;  /* 0x000000ffb900720c */ /* 0x000fe60003f24270 */
[----:B------:R3:W-:Y:S04]  /*29330*/  ST.E.U16 [R20.64+0xf0], R4 ;  /* 0x0000f00414007985 */ /* 0x0007e8000c101504 */
[----:B------:R4:W-:Y:S01]  /*29340*/  ST.E.U16 [R18.64+0xf0], R3 ;  /* 0x0000f00312007985 */ /* 0x0009e2000c101504 */
[----:B-1----:R-:W-:Y:S02]  /*29350*/  SHF.R.U32.HI R15, RZ, 0x18, R80 ;  /* 0x00000018ff0f7819 */ /* 0x002fe40000011650 */
[----:B---3--:R-:W-:Y:S02]  /*29360*/  LOP3.LUT R4, R0, 0xffff, RZ, 0xc0, !PT ;  /* 0x0000ffff00047812 */ /* 0x008fe400078ec0ff */
[----:B----4-:R-:W-:Y:S01]  /*29370*/  SHF.R.U32.HI R3, RZ, 0x10, R66 ;  /* 0x00000010ff037819 */ /* 0x010fe20000011642 */
[----:B--2---:R-:W-:Y:S05]  /*29380*/  @!P6 HADD2 R14, -R2.H0_H0, -RZ.H0_H0 ;  /* 0xa00000ff020ee230 */ /* 0x004fea0000000900 */
[----:B------:R-:W-:Y:S01]  /*29390*/  PRMT R6, R14, 0x7610, R6 ;  /* 0x000076100e067816 */ /* 0x000fe20000000006 */
[----:B------:R1:W-:Y:S03]  /*293a0*/  @!P6 STL.S16 [R1+0xa0], R14 ;  /* 0x0000a00e0100e387 */ /* 0x0003e60000100600 */
[----:B------:R-:W-:Y:S01]  /*293b0*/  @!P6 PRMT R2, R6, 0x5410, RZ ;  /* 0x000054100602e816 */ /* 0x000fe200000000ff */
[----:B------:R-:W2:Y:S01]  /*293c0*/  LDL.LU R172, [R1+0x40] ;  /* 0x0000400001ac7983 */ /* 0x000ea20000300800 */
[----:B------:R-:W-:Y:S03]  /*293d0*/  LOP3.LUT R6, R0, 0xff, RZ, 0xc0, !PT ;  /* 0x000000ff00067812 */ /* 0x000fe600078ec0ff */
[----:B------:R3:W5:Y:S04]  /*293e0*/  LDL.LU R137, [R1+0x314] ;  /* 0x0003140001897983 */ /* 0x0007680000300800 */
[----:B------:R4:W-:Y:S04]  /*293f0*/  ST.E.U16 [R18.64+0xf2], R2 ;  /* 0x0000f20212007985 */ /* 0x0009e8000c101504 */
[----:B------:R-:W3:Y:S08]  /*29400*/  LDSM.16.MT88.4 R16, [R236+0x4000] ;  /* 0x00400000ec10783b */ /* 0x000ef00000004200 */
[----:B------:R-:W3:Y:S01]  /*29410*/  LDSM.16.MT88.4 R24, [R238+0x4000] ;  /* 0x00400000ee18783b */ /* 0x000ee20000004200 */
[----:B-1----:R-:W-:Y:S07]  /*29420*/  SHF.R.U32.HI R14, RZ, 0x10, R80 ;  /* 0x00000010ff0e7819 */ /* 0x002fee0000011650 */
[----:B------:R-:W1:Y:S01]  /*29430*/  LDSM.16.MT88.4 R20, [R236+0x4400] ;  /* 0x00440000ec14783b */ /* 0x000e620000004200 */
[----:B----4-:R-:W-:Y:S07]  /*29440*/  LOP3.LUT R2, R66, 0xffff, RZ, 0xc0, !PT ;  /* 0x0000ffff42027812 */ /* 0x010fee00078ec0ff */
[----:B------:R-:W4:Y:S01]  /*29450*/  LDSM.16.MT88.4 R32, [R238+0x4400] ;  /* 0x00440000ee20783b */ /* 0x000f220000004200 */
[----:B------:R-:W-:Y:S02]  /*29460*/  SHF.R.U32.HI R5, RZ, 0x8, R2 ;  /* 0x00000008ff057819 */ /* 0x000fe40000011602 */
[----:B------:R-:W-:Y:S02]  /*29470*/  LOP3.LUT R2, R3, 0xff, RZ, 0xc0, !PT ;  /* 0x000000ff03027812 */ /* 0x000fe400078ec0ff */
[----:B------:R-:W-:Y:S03]  /*29480*/  SHF.R.U32.HI R3, RZ, 0x8, R4 ;  /* 0x00000008ff037819 */ /* 0x000fe60000011604 */
[----:B------:R1:W5:Y:S01]  /*29490*/  LDL.LU R136, [R1+0x310] ;  /* 0x0003100001887983 */ /* 0x0003620000300800 */
[----:B------:R-:W-:Y:S02]  /*294a0*/  PRMT R9, R7, 0x5410, R5 ;  /* 0x0000541007097816 */ /* 0x000fe40000000005 */
[----:B------:R-:W-:Y:S02]  /*294b0*/  SHF.R.U32.HI R5, RZ, 0x10, R0 ;  /* 0x00000010ff057819 */ /* 0x000fe40000011600 */
[----:B------:R-:W-:Y:S02]  /*294c0*/  PRMT R4, R6, 0x5410, R3 ;  /* 0x0000541006047816 */ /* 0x000fe40000000003 */
[----:B------:R-:W-:Y:S02]  /*294d0*/  PRMT R7, R2, 0x5410, R8 ;  /* 0x0000541002077816 */ /* 0x000fe40000000008 */
[----:B------:R-:W-:Y:S02]  /*294e0*/  SHF.R.U32.HI R2, RZ, 0x18, R0 ;  /* 0x00000018ff027819 */ /* 0x000fe40000011600 */
[----:B------:R-:W-:Y:S01]  /*294f0*/  LOP3.LUT R0, R5, 0xff, RZ, 0xc0, !PT ;  /* 0x000000ff05007812 */ /* 0x000fe200078ec0ff */
[--C-:B------:R-:W-:Y:S03]  /*29500*/  HSET2.LE.AND R7, R7, R28.reuse, PT ;  /* 0x0000001c07077233 */ /* 0x100fe60003803000 */
[----:B------:R-:W-:Y:S01]  /*29510*/  PRMT R3, R0, 0x5410, R2 ;  /* 0x0000541000037816 */ /* 0x000fe20000000002 */
[--C-:B------:R-:W-:Y:S01]  /*29520*/  HSET2.LE.AND R0, R4, R28.reuse, PT ;  /* 0x0000001c04007233 */ /* 0x100fe20003803000 */
[----:B------:R-:W-:Y:S01]  /*29530*/  LOP3.LUT R7, R225, R7, RZ, 0xc0, !PT ;  /* 0x00000007e1077212 */ /* 0x000fe200078ec0ff */
[--C-:B------:R-:W-:Y:S01]  /*29540*/  HSET2.LE.AND R2, R9, R28.reuse, PT ;  /* 0x0000001c09027233 */ /* 0x100fe20003803000 */
[----:B------:R-:W-:Y:S01]  /*29550*/  LOP3.LUT R9, R80, 0xff, RZ, 0xc0, !PT ;  /* 0x000000ff50097812 */ /* 0x000fe200078ec0ff */
[--C-:B------:R-:W-:Y:S01]  /*29560*/  HSET2.LE.AND R3, R3, R28.reuse, PT ;  /* 0x0000001c03037233 */ /* 0x100fe20003803000 */
[----:B------:R-:W-:Y:S02]  /*29570*/  LOP3.LUT R4, R237, R0, RZ, 0xc0, !PT ;  /* 0x00000000ed047212 */ /* 0x000fe400078ec0ff */
[----:B------:R-:W-:Y:S02]  /*29580*/  LOP3.LUT R6, R226, R2, RZ, 0xc0, !PT ;  /* 0x00000002e2067212 */ /* 0x000fe400078ec0ff */
[----:B------:R-:W-:Y:S02]  /*29590*/  LOP3.LUT R0, R81, R29, R140, 0x96, !PT ;  /* 0x0000001d51007212 */ /* 0x000fe400078e968c */
[----:B------:R-:W-:Y:S02]  /*295a0*/  LOP3.LUT R2, R80, 0xffff, RZ, 0xc0, !PT ;  /* 0x0000ffff50027812 */ /* 0x000fe400078ec0ff */
[----:B------:R-:W-:Y:S02]  /*295b0*/  LOP3.LUT R5, R229, R3, RZ, 0xc0, !PT ;  /* 0x00000003e5057212 */ /* 0x000fe400078ec0ff */
[----:B------:R-:W-:Y:S02]  /*295c0*/  SHF.R.U32.HI R8, RZ, 0x8, R2 ;  /* 0x00000008ff087819 */ /* 0x000fe40000011602 */
[C---:B------:R-:W-:Y:S02]  /*295d0*/  LOP3.LUT R2, R0.reuse, 0xffff, RZ, 0xc0, !PT ;  /* 0x0000ffff00027812 */ /* 0x040fe400078ec0ff */
[--C-:B------:R-:W-:Y:S01]  /*295e0*/  SHF.R.U32.HI R3, RZ, 0x10, R0.reuse ;  /* 0x00000010ff037819 */ /* 0x100fe20000011600 */
[C---:B---3--:R-:W-:Y:S01]  /*295f0*/  HMMA.16816.F32 R72, R4.reuse, R16, R72 ;  /* 0x000000100448723c */ /* 0x048fe20000001848 */
[----:B------:R-:W-:Y:S02]  /*29600*/  LOP3.LUT R11, R0, 0xff, RZ, 0xc0, !PT ;  /* 0x000000ff000b7812 */ /* 0x000fe400078ec0ff */
[----:B------:R-:W-:Y:S02]  /*29610*/  SHF.R.U32.HI R10, RZ, 0x18, R0 ;  /* 0x00000018ff0a7819 */ /* 0x000fe40000011600 */
[----:B------:R-:W-:Y:S02]  /*29620*/  SHF.R.U32.HI R0, RZ, 0x8, R2 ;  /* 0x00000008ff007819 */ /* 0x000fe40000011602 */
[----:B------:R-:W-:Y:S01]  /*29630*/  PRMT R8, R9, 0x5410, R8 ;  /* 0x0000541009087816 */ /* 0x000fe20000000008 */
[C---:B------:R-:W-:Y:S01]  /*29640*/  HMMA.16816.F32 R88, R4.reuse, R18, R88 ;  /* 0x000000120458723c */ /* 0x040fe20000001858 */
[----:B------:R-:W-:Y:S03]  /*29650*/  PRMT R0, R11, 0x5410, R0 ;  /* 0x000054100b007816 */ /* 0x000fe60000000000 */
[----:B------:R-:W-:Y:S02]  /*29660*/  LOP3.LUT R2, R3, 0xff, RZ, 0xc0, !PT ;  /* 0x000000ff03027812 */ /* 0x000fe400078ec0ff */
[----:B------:R-:W-:Y:S01]  /*29670*/  LOP3.LUT R11, R14, 0xff, RZ, 0xc0, !PT ;  /* 0x000000ff0e0b7812 */ /* 0x000fe200078ec0ff */
[--C-:B------:R-:W-:Y:S01]  /*29680*/  HSET2.LE.AND R0, R0, R28.reuse, PT ;  /* 0x0000001c00007233 */ /* 0x100fe20003803000 */
[----:B------:R-:W-:Y:S01]  /*29690*/  PRMT R3, R2, 0x5410, R10 ;  /* 0x0000541002037816 */ /* 0x000fe2000000000a */
[C---:B------:R-:W-:Y:S03]  /*296a0*/  HMMA.16816.F32 R84, R4.reuse, R24, R84 ;  /* 0x000000180454723c */ /* 0x040fe60000001854 */
[----:B------:R-:W-:Y:S01]  /*296b0*/  PRMT R11, R11, 0x5410, R15 ;  /* 0x000054100b0b7816 */ /* 0x000fe2000000000f */
[--C-:B------:R-:W-:Y:S01]  /*296c0*/  HSET2.LE.AND R2, R8, R28.reuse, PT ;  /* 0x0000001c08027233 */ /* 0x100fe20003803000 */
[----:B------:R-:W-:Y:S01]  /*296d0*/  LOP3.LUT R8, R252, R0, RZ, 0xc0, !PT ;  /* 0x00000000fc087212 */ /* 0x000fe200078ec0ff */
[--C-:B------:R-:W-:Y:S01]  /*296e0*/  HSET2.LE.AND R3, R3, R28.reuse, PT ;  /* 0x0000001c03037233 */ /* 0x100fe20003803000 */
[----:B------:R-:W-:Y:S01]  /*296f0*/  LOP3.LUT R0, R65, R97, R120, 0x96, !PT ;  /* 0x0000006141007212 */ /* 0x000fe200078e9678 */
[----:B------:R-:W-:Y:S01]  /*29700*/  HMMA.16816.F32 R56, R4, R26, R56 ;  /* 0x0000001a0438723c */ /* 0x000fe20000001838 */
[----:B------:R-:W-:Y:S03]  /*29710*/  LOP3.LUT R10, R232, R2, RZ, 0xc0, !PT ;  /* 0x00000002e80a7212 */ /* 0x000fe600078ec0ff */
[----:B------:R-:W-:Y:S01]  /*29720*/  LOP3.LUT R2, R64, 0xffff, RZ, 0xc0, !PT ;  /* 0x0000ffff40027812 */ /* 0x000fe200078ec0ff */
[--C-:B------:R-:W-:Y:S01]  /*29730*/  HSET2.LE.AND R11, R11, R28.reuse, PT ;  /* 0x0000001c0b0b7233 */ /* 0x100fe20003803000 */
[----:B------:R-:W-:Y:S02]  /*29740*/  LOP3.LUT R9, R250, R3, RZ, 0xc0, !PT ;  /* 0x00000003fa097212 */ /* 0x000fe400078ec0ff */
[----:B------:R-:W-:Y:S04]  /*29750*/  SHF.R.U32.HI R5, RZ, 0x8, R2 ;  /* 0x00000008ff057819 */ /* 0x000fe80000011602 */
[----:B------:R-:W-:Y:S02]  /*29760*/  LOP3.LUT R2, R0, 0xffff, RZ, 0xc0, !PT ;  /* 0x0000ffff00027812 */ /* 0x000fe400078ec0ff */
[----:B------:R-:W-:Y:S02]  /*29770*/  LOP3.LUT R6, R64, 0xff, RZ, 0xc0, !PT ;  /* 0x000000ff40067812 */ /* 0x000fe400078ec0ff */
[--C-:B------:R-:W-:Y:S02]  /*29780*/  SHF.R.U32.HI R3, RZ, 0x10, R0.reuse ;  /* 0x00000010ff037819 */ /* 0x100fe40000011600 */
[----:B------:R-:W-:Y:S02]  /*29790*/  LOP3.LUT R14, R0, 0xff, RZ, 0xc0, !PT ;  /* 0x000000ff000e7812 */ /* 0x000fe400078ec0ff */
[----:B------:R-:W-:Y:S02]  /*297a0*/  SHF.R.U32.HI R7, RZ, 0x18, R0 ;  /* 0x00000018ff077819 */ /* 0x000fe40000011600 */
[----:B------:R-:W-:Y:S02]  /*297b0*/  SHF.R.U32.HI R0, RZ, 0x8, R2 ;  /* 0x00000008ff007819 */ /* 0x000fe40000011602 */
[----:B------:R-:W-:Y:S02]  /*297c0*/  LOP3.LUT R11, R230, R11, RZ, 0xc0, !PT ;  /* 0x0000000be60b7212 */ /* 0x000fe400078ec0ff */
[----:B------:R-:W-:Y:S02]  /*297d0*/  PRMT R5, R6, 0x5410, R5 ;  /* 0x0000541006057816 */ /* 0x000fe40000000005 */
[----:B------:R-:W-:Y:S02]  /*297e0*/  PRMT R0, R14, 0x5410, R0 ;  /* 0x000054100e007816 */ /* 0x000fe40000000000 */
[----:B------:R-:W-:Y:S01]  /*297f0*/  LOP3.LUT R2, R3, 0xff, RZ, 0xc0, !PT ;  /* 0x000000ff03027812 */ /* 0x000fe200078ec0ff */
[C---:B------:R-:W-:Y:S01]  /*29800*/  HMMA.16816.F32 R92, R8.reuse, R18, R92 ;  /* 0x00000012085c723c */ /* 0x040fe2000000185c */
[--C-:B------:R-:W-:Y:S01]  /*29810*/  SHF.R.U32.HI R4, RZ, 0x10, R64.reuse ;  /* 0x00000010ff047819 */ /* 0x100fe20000011640 */
[--C-:B------:R-:W-:Y:S01]  /*29820*/  HSET2.LE.AND R0, R0, R28.reuse, PT ;  /* 0x0000001c00007233 */ /* 0x100fe20003803000 */
[----:B------:R-:W-:Y:S01]  /*29830*/  PRMT R3, R2, 0x5410, R7 ;  /* 0x0000541002037816 */ /* 0x000fe20000000007 */
[--C-:B------:R-:W-:Y:S01]  /*29840*/  HSET2.LE.AND R2, R5, R28.reuse, PT ;  /* 0x0000001c05027233 */ /* 0x100fe20003803000 */
[----:B------:R-:W-:Y:S02]  /*29850*/  SHF.R.U32.HI R15, RZ, 0x18, R64 ;  /* 0x00000018ff0f7819 */ /* 0x000fe40000011640 */
[----:B------:R-:W-:Y:S01]  /*29860*/  LOP3.LUT R4, R4, 0xff, RZ, 0xc0, !PT ;  /* 0x000000ff04047812 */ /* 0x000fe200078ec0ff */
[C---:B------:R-:W-:Y:S01]  /*29870*/  HMMA.16816.F32 R36, R8.reuse, R24, R36 ;  /* 0x000000180824723c */ /* 0x040fe20000001824 */
[----:B------:R-:W-:Y:S03]  /*29880*/  LOP3.LUT R6, R166, R2, RZ, 0xc0, !PT ;  /* 0x00000002a6067212 */ /* 0x000fe600078ec0ff */
[----:B------:R-:W-:Y:S01]  /*29890*/  PRMT R7, R4, 0x5410, R15 ;  /* 0x0000541004077816 */ /* 0x000fe2000000000f */
[--C-:B------:R-:W-:Y:S01]  /*298a0*/  HSET2.LE.AND R3, R3, R28.reuse, PT ;  /* 0x0000001c03037233 */ /* 0x100fe20003803000 */
[----:B------:R-:W-:Y:S02]  /*298b0*/  LOP3.LUT R4, R234, R0, RZ, 0xc0, !PT ;  /* 0x00000000ea047212 */ /* 0x000fe400078ec0ff */
[----:B------:R-:W-:Y:S01]  /*298c0*/  LOP3.LUT R2, R70, 0xffff, RZ, 0xc0, !PT ;  /* 0x0000ffff46027812 */ /* 0x000fe200078ec0ff */
[----:B------:R-:W-:Y:S01]  /*298d0*/  HMMA.16816.F32 R76, R8, R26, R76 ;  /* 0x0000001a084c723c */ /* 0x000fe2000000184c */
[----:B------:R-:W-:Y:S02]  /*298e0*/  LDSM.16.MT88.4 R24, [R238+0x4800] ;  /* 0x00480000ee18783b */ /* 0x000fe40000004200 */
[----:B------:R-:W-:Y:S01]  /*298f0*/  LOP3.LUT R0, R71, R97, R142, 0x96, !PT ;  /* 0x0000006147007212 */ /* 0x000fe200078e968e */
[--C-:B------:R-:W-:Y:S01]  /*29900*/  HSET2.LE.AND R7, R7, R28.reuse, PT ;  /* 0x0000001c07077233 */ /* 0x100fe20003803000 */
[----:B------:R-:W-:Y:S02]  /*29910*/  LOP3.LUT R5, R168, R3, RZ, 0xc0, !PT ;  /* 0x00000003a8057212 */ /* 0x000fe400078ec0ff */
[----:B------:R-:W-:Y:S02]  /*29920*/  SHF.R.U32.HI R3, RZ, 0x10, R0 ;  /* 0x00000010ff037819 */ /* 0x000fe40000011600 */
[----:B------:R-:W-:Y:S03]  /*29930*/  LOP3.LUT R14, R0, 0xff, RZ, 0xc0, !PT ;  /* 0x000000ff000e7812 */ /* 0x000fe600078ec0ff */
[----:B------:R-:W-:Y:S02]  /*29940*/  LOP3.LUT R7, R163, R7, RZ, 0xc0, !PT ;  /* 0x00000007a3077212 */ /* 0x000fe400078ec0ff */
[----:B------:R-:W-:Y:S05]  /*29950*/  SHF.R.U32.HI R15, RZ, 0x18, R70 ;  /* 0x00000018ff0f7819 */ /* 0x000fea0000011646 */
[C---:B-1----:R-:W-:Y:S08]  /*29960*/  HMMA.16816.F32 R72, R4.reuse, R20, R72 ;  /* 0x000000140448723c */ /* 0x042ff00000001848 */
[C---:B------:R-:W-:Y:S08]  /*29970*/  HMMA.16816.F32 R88, R4.reuse, R22, R88 ;  /* 0x000000160458723c */ /* 0x040ff00000001858 */
[C---:B----4-:R-:W-:Y:S08]  /*29980*/  HMMA.16816.F32 R84, R4.reuse, R32, R84 ;  /* 0x000000200454723c */ /* 0x050ff00000001854 */
[----:B------:R-:W-:Y:S07]  /*29990*/  HMMA.16816.F32 R56, R4, R34, R56 ;  /* 0x000000220438723c */ /* 0x000fee0000001838 */
[----:B------:R-:W-:Y:S02]  /*299a0*/  LOP3.LUT R6, R54, 0xff, RZ, 0xc0, !PT ;  /* 0x000000ff36067812 */ /* 0x000fe400078ec0ff */
[----:B------:R-:W-:Y:S04]  /*299b0*/  SHF.R.U32.HI R4, RZ, 0x10, R54 ;  /* 0x00000010ff047819 */ /* 0x000fe80000011636 */
[----:B------:R-:W-:Y:S01]  /*299c0*/  LOP3.LUT R4, R4, 0xff, RZ, 0xc0, !PT ;  /* 0x000000ff04047812 */ /* 0x000fe200078ec0ff */
[----:B--2---:R-:W-:Y:S01]  /*299d0*/  HMMA.16816.F32 R80, R8, R16, R172 ;  /* 0x000000100850723c */ /* 0x004fe200000018ac */
[----:B------:R-:W1:Y:S06]  /*299e0*/  LDSM.16.MT88.4 R16, [R236+0x4800] ;  /* 0x00480000ec10783b */ /* 0x000e6c0000004200 */
[----:B------:R-:W-:Y:S02]  /*299f0*/  SHF.R.U32.HI R9, RZ, 0x8, R2 ;  /* 0x00000008ff097819 */ /* 0x000fe40000011602 */
[----:B------:R-:W-:Y:S03]  /*29a00*/  LOP3.LUT R2, R0, 0xffff, RZ, 0xc0, !PT ;  /* 0x0000ffff00027812 */ /* 0x000fe600078ec0ff */
[----:B------:R-:W-:Y:S02]  /*29a10*/  LOP3.LUT R10, R70, 0xff, RZ, 0xc0, !PT ;  /* 0x000000ff460a7812 */ /* 0x000fe400078ec0ff */
[----:B------:R-:W-:Y:S02]  /*29a20*/  SHF.R.U32.HI R11, RZ, 0x18, R0 ;  /* 0x00000018ff0b7819 */ /* 0x000fe40000011600 */
[----:B------:R-:W-:Y:S02]  /*29a30*/  SHF.R.U32.HI R0, RZ, 0x8, R2 ;  /* 0x00000008ff007819 */ /* 0x000fe40000011602 */
[----:B------:R-:W-:Y:S02]  /*29a40*/  PRMT R9, R10, 0x5410, R9 ;  /* 0x000054100a097816 */ /* 0x000fe40000000009 */
[----:B------:R-:W-:Y:S02]  /*29a50*/  PRMT R0, R14, 0x5410, R0 ;  /* 0x000054100e007816 */ /* 0x000fe40000000000 */
[----:B------:R-:W-:Y:S02]  /*29a60*/  LOP3.LUT R2, R3, 0xff, RZ, 0xc0, !PT ;  /* 0x000000ff03027812 */ /* 0x000fe400078ec0ff */
[----:B------:R-:W-:Y:S01]  /*29a70*/  SHF.R.U32.HI R8, RZ, 0x10, R70 ;  /* 0x00000010ff087819 */ /* 0x000fe20000011646 */
[--C-:B------:R-:W-:Y:S01]  /*29a80*/  HSET2.LE.AND R0, R0, R28.reuse, PT ;  /* 0x0000001c00007233 */ /* 0x100fe20003803000 */
[----:B------:R-:W-:Y:S01]  /*29a90*/  PRMT R3, R2, 0x5410, R11 ;  /* 0x0000541002037816 */ /* 0x000fe2000000000b */
[--C-:B------:R-:W-:Y:S01]  /*29aa0*/  HSET2.LE.AND R2, R9, R28.reuse, PT ;  /* 0x0000001c09027233 */ /* 0x100fe20003803000 */
[----:B------:R-:W-:Y:S03]  /*29ab0*/  LOP3.LUT R8, R8, 0xff, RZ, 0xc0, !PT ;  /* 0x000000ff08087812 */ /* 0x000fe600078ec0ff */
[--C-:B------:R-:W-:Y:S01]  /*29ac0*/  HSET2.LE.AND R3, R3, R28.reuse, PT ;  /* 0x0000001c03037233 */ /* 0x100fe20003803000 */
[----:B------:R-:W-:Y:S02]  /*29ad0*/  PRMT R11, R8, 0x5410, R15 ;  /* 0x00005410080b7816 */ /* 0x000fe4000000000f */
[----:B------:R-:W-:Y:S02]  /*29ae0*/  LOP3.LUT R8, R248, R0, RZ, 0xc0, !PT ;  /* 0x00000000f8087212 */ /* 0x000fe400078ec0ff */
[----:B------:R-:W-:Y:S01]  /*29af0*/  LOP3.LUT R10, R235, R2, RZ, 0xc0, !PT ;  /* 0x00000002eb0a7212 */ /* 0x000fe200078ec0ff */
[--C-:B------:R-:W-:Y:S01]  /*29b00*/  HSET2.LE.AND R11, R11, R28.reuse, PT ;  /* 0x0000001c0b0b7233 */ /* 0x100fe20003803000 */
[----:B------:R-:W-:Y:S02]  /*29b10*/  LOP3.LUT R2, R54, 0xffff, RZ, 0xc0, !PT ;  /* 0x0000ffff36027812 */ /* 0x000fe400078ec0ff */
[----:B------:R-:W-:Y:S02]  /*29b20*/  LOP3.LUT R0, R55, R29, R98, 0x96, !PT ;  /* 0x0000001d37007212 */ /* 0x000fe400078e9662 */
[----:B------:R-:W-:Y:S02]  /*29b30*/  SHF.R.U32.HI R5, RZ, 0x8, R2 ;  /* 0x00000008ff057819 */ /* 0x000fe40000011602 */
[----:B------:R-:W-:Y:S02]  /*29b40*/  LOP3.LUT R2, R0, 0xffff, RZ, 0xc0, !PT ;  /* 0x0000ffff00027812 */ /* 0x000fe400078ec0ff */
[----:B------:R-:W-:Y:S02]  /*29b50*/  LOP3.LUT R9, R244, R3, RZ, 0xc0, !PT ;  /* 0x00000003f4097212 */ /* 0x000fe400078ec0ff */
        /* <DEDUP_REMOVED lines=9> */
[----:B------:R-:W-:Y:S01]  /*29bf0*/  SHF.R.U32.HI R15, RZ, 0x18, R54 ;  /* 0x00000018ff0f7819 */ /* 0x000fe20000011636 */
[--C-:B------:R-:W-:Y:S01]  /*29c00*/  HSET2.LE.AND R0, R0, R28.reuse, PT ;  /* 0x0000001c00007233 */ /* 0x100fe20003803000 */
[----:B------:R-:W-:Y:S01]  /*29c10*/  PRMT R3, R2, 0x5410, R7 ;  /* 0x0000541002037816 */ /* 0x000fe20000000007 */
[--C-:B------:R-:W-:Y:S01]  /*29c20*/  HSET2.LE.AND R2, R5, R28.reuse, PT ;  /* 0x0000001c05027233 */ /* 0x100fe20003803000 */
[----:B------:R-:W-:Y:S02]  /*29c30*/  PRMT R7, R4, 0x5410, R15 ;  /* 0x0000541004077816 */ /* 0x000fe4000000000f */
[----:B------:R-:W-:Y:S01]  /*29c40*/  LOP3.LUT R4, R160, R0, RZ, 0xc0, !PT ;  /* 0x00000000a0047212 */ /* 0x000fe200078ec0ff */
[C---:B------:R-:W-:Y:S01]  /*29c50*/  HMMA.16816.F32 R80, R8.reuse, R22, R92 ;  /* 0x000000160850723c */ /* 0x040fe2000000185c */
[----:B------:R-:W-:Y:S01]  /*29c60*/  LOP3.LUT R6, R150, R2, RZ, 0xc0, !PT ;  /* 0x0000000296067212 */ /* 0x000fe200078ec0ff */
[----:B------:R-:W2:Y:S02]  /*29c70*/  LDSM.16.MT88.4 R20, [R236+0x4c00] ;  /* 0x004c0000ec14783b */ /* 0x000ea40000004200 */
[----:B------:R-:W-:Y:S01]  /*29c80*/  LOP3.LUT R2, R68, 0xffff, RZ, 0xc0, !PT ;  /* 0x0000ffff44027812 */ /* 0x000fe200078ec0ff */
[--C-:B------:R-:W-:Y:S01]  /*29c90*/  HSET2.LE.AND R3, R3, R28.reuse, PT ;  /* 0x0000001c03037233 */ /* 0x100fe20003803000 */
[----:B------:R-:W-:Y:S01]  /*29ca0*/  LOP3.LUT R0, R69, R29, R106, 0x96, !PT ;  /* 0x0000001d45007212 */ /* 0x000fe200078e966a */
[--C-:B------:R-:W-:Y:S01]  /*29cb0*/  HSET2.LE.AND R7, R7, R28.reuse, PT ;  /* 0x0000001c07077233 */ /* 0x100fe20003803000 */
[----:B------:R-:W-:Y:S01]  /*29cc0*/  SHF.R.U32.HI R15, RZ, 0x18, R68 ;  /* 0x00000018ff0f7819 */ /* 0x000fe20000011644 */
[C---:B------:R-:W-:Y:S03]  /*29cd0*/  HMMA.16816.F32 R36, R8.reuse, R32, R36 ;  /* 0x000000200824723c */ /* 0x040fe60000001824 */
[----:B------:R-:W-:Y:S02]  /*29ce0*/  LOP3.LUT R5, R158, R3, RZ, 0xc0, !PT ;  /* 0x000000039e057212 */ /* 0x000fe400078ec0ff */
[----:B------:R-:W-:Y:S02]  /*29cf0*/  SHF.R.U32.HI R3, RZ, 0x10, R0 ;  /* 0x00000010ff037819 */ /* 0x000fe40000011600 */
[C---:B------:R-:W-:Y:S01]  /*29d00*/  LOP3.LUT R14, R0.reuse, 0xff, RZ, 0xc0, !PT ;  /* 0x000000ff000e7812 */ /* 0x040fe200078ec0ff */
[----:B------:R-:W-:Y:S01]  /*29d10*/  HMMA.16816.F32 R76, R8, R34, R76 ;  /* 0x00000022084c723c */ /* 0x000fe2000000184c */
[----:B------:R-:W-:Y:S01]  /*29d20*/  LOP3.LUT R7, R149, R7, RZ, 0xc0, !PT ;  /* 0x0000000795077212 */ /* 0x000fe200078ec0ff */
[----:B------:R-:W3:Y:S05]  /*29d30*/  LDSM.16.MT88.4 R32, [R238+0x4c00] ;  /* 0x004c0000ee20783b */ /* 0x000eea0000004200 */
[----:B------:R-:W-:Y:S01]  /*29d40*/  SHF.R.U32.HI R9, RZ, 0x8, R2 ;  /* 0x00000008ff097819 */ /* 0x000fe20000011602 */
[C---:B-1----:R-:W-:Y:S01]  /*29d50*/  HMMA.16816.F32 R72, R4.reuse, R16, R72 ;  /* 0x000000100448723c */ /* 0x042fe20000001848 */
[----:B------:R-:W-:Y:S03]  /*29d60*/  LOP3.LUT R2, R0, 0xffff, RZ, 0xc0, !PT ;  /* 0x0000ffff00027812 */ /* 0x000fe600078ec0ff */
[----:B------:R-:W-:Y:S02]  /*29d70*/  LOP3.LUT R10, R68, 0xff, RZ, 0xc0, !PT ;  /* 0x000000ff440a7812 */ /* 0x000fe400078ec0ff */
[----:B------:R-:W-:Y:S02]  /*29d80*/  SHF.R.U32.HI R11, RZ, 0x18, R0 ;  /* 0x00000018ff0b7819 */ /* 0x000fe40000011600 */
[----:B------:R-:W-:Y:S01]  /*29d90*/  SHF.R.U32.HI R0, RZ, 0x8, R2 ;  /* 0x00000008ff007819 */ /* 0x000fe20000011602 */
[C---:B------:R-:W-:Y:S03]  /*29da0*/  HMMA.16816.F32 R88, R4.reuse, R18, R88 ;  /* 0x000000120458723c */ /* 0x040fe60000001858 */
[----:B------:R-:W-:Y:S02]  /*29db0*/  PRMT R9, R10, 0x5410, R9 ;  /* 0x000054100a097816 */ /* 0x000fe40000000009 */
[----:B------:R-:W-:Y:S02]  /*29dc0*/  PRMT R0, R14, 0x5410, R0 ;  /* 0x000054100e007816 */ /* 0x000fe40000000000 */
[----:B------:R-:W-:Y:S01]  /*29dd0*/  LOP3.LUT R2, R3, 0xff, RZ, 0xc0, !PT ;  /* 0x000000ff03027812 */ /* 0x000fe200078ec0ff */
[C---:B------:R-:W-:Y:S01]  /*29de0*/  HMMA.16816.F32 R84, R4.reuse, R24, R84 ;  /* 0x000000180454723c */ /* 0x040fe20000001854 */
[----:B------:R-:W-:Y:S03]  /*29df0*/  SHF.R.U32.HI R8, RZ, 0x10, R68 ;  /* 0x00000010ff087819 */ /* 0x000fe60000011644 */
[----:B------:R-:W-:Y:S01]  /*29e00*/  PRMT R3, R2, 0x5410, R11 ;  /* 0x0000541002037816 */ /* 0x000fe2000000000b */
[--C-:B------:R-:W-:Y:S01]  /*29e10*/  HSET2.LE.AND R0, R0, R28.reuse, PT ;  /* 0x0000001c00007233 */ /* 0x100fe20003803000 */
[----:B------:R-:W-:Y:S01]  /*29e20*/  LOP3.LUT R8, R8, 0xff, RZ, 0xc0, !PT ;  /* 0x000000ff08087812 */ /* 0x000fe200078ec0ff */
[--C-:B------:R-:W-:Y:S01]  /*29e30*/  HSET2.LE.AND R2, R9, R28.reuse, PT ;  /* 0x0000001c09027233 */ /* 0x100fe20003803000 */
[----:B------:R-:W-:Y:S01]  /*29e40*/  HMMA.16816.F32 R56, R4, R26, R56 ;  /* 0x0000001a0438723c */ /* 0x000fe20000001838 */
[--C-:B------:R-:W-:Y:S03]  /*29e50*/  HSET2.LE.AND R3, R3, R28.reuse, PT ;  /* 0x0000001c03037233 */ /* 0x100fe60003803000 */
[----:B------:R-:W-:Y:S02]  /*29e60*/  PRMT R11, R8, 0x5410, R15 ;  /* 0x00005410080b7816 */ /* 0x000fe4000000000f */
[----:B------:R-:W-:Y:S02]  /*29e70*/  LOP3.LUT R8, R170, R0, RZ, 0xc0, !PT ;  /* 0x00000000aa087212 */ /* 0x000fe400078ec0ff */
[----:B------:R-:W-:Y:S01]  /*29e80*/  LOP3.LUT R10, R162, R2, RZ, 0xc0, !PT ;  /* 0x00000002a20a7212 */ /* 0x000fe200078ec0ff */
[--C-:B------:R-:W-:Y:S03]  /*29e90*/  HSET2.LE.AND R11, R11, R28.reuse, PT ;  /* 0x0000001c0b0b7233 */ /* 0x100fe60003803000 */
[----:B------:R-:W-:Y:S02]  /*29ea0*/  LOP3.LUT R2, R52, 0xffff, RZ, 0xc0, !PT ;  /* 0x0000ffff34027812 */ /* 0x000fe400078ec0ff */
[----:B------:R-:W-:Y:S02]  /*29eb0*/  LOP3.LUT R0, R53, R97, R110, 0x96, !PT ;  /* 0x0000006135007212 */ /* 0x000fe400078e966e */
[----:B------:R-:W-:Y:S02]  /*29ec0*/  SHF.R.U32.HI R5, RZ, 0x8, R2 ;  /* 0x00000008ff057819 */ /* 0x000fe40000011602 */
[----:B------:R-:W-:Y:S02]  /*29ed0*/  LOP3.LUT R2, R0, 0xffff, RZ, 0xc0, !PT ;  /* 0x0000ffff00027812 */ /* 0x000fe400078ec0ff */
[----:B------:R-:W-:Y:S02]  /*29ee0*/  LOP3.LUT R9, R169, R3, RZ, 0xc0, !PT ;  /* 0x00000003a9097212 */ /* 0x000fe400078ec0ff */
[----:B------:R-:W-:Y:S02]  /*29ef0*/  LOP3.LUT R6, R52, 0xff, RZ, 0xc0, !PT ;  /* 0x000000ff34067812 */ /* 0x000fe400078ec0ff */
[--C-:B------:R-:W-:Y:S02]  /*29f00*/  SHF.R.U32.HI R3, RZ, 0x10, R0.reuse ;  /* 0x00000010ff037819 */ /* 0x100fe40000011600 */
[----:B------:R-:W-:Y:S02]  /*29f10*/  LOP3.LUT R14, R0, 0xff, RZ, 0xc0, !PT ;  /* 0x000000ff000e7812 */ /* 0x000fe400078ec0ff */
[----:B------:R-:W-:Y:S02]  /*29f20*/  SHF.R.U32.HI R7, RZ, 0x18, R0 ;  /* 0x00000018ff077819 */ /* 0x000fe40000011600 */
[----:B------:R-:W-:Y:S02]  /*29f30*/  SHF.R.U32.HI R0, RZ, 0x8, R2 ;  /* 0x00000008ff007819 */ /* 0x000fe40000011602 */
[----:B------:R-:W-:Y:S02]  /*29f40*/  LOP3.LUT R11, R155, R11, RZ, 0xc0, !PT ;  /* 0x0000000b9b0b7212 */ /* 0x000fe400078ec0ff */
[----:B------:R-:W-:Y:S02]  /*29f50*/  LOP3.LUT R2, R3, 0xff, RZ, 0xc0, !PT ;  /* 0x000000ff03027812 */ /* 0x000fe400078ec0ff */
[----:B------:R-:W-:Y:S02]  /*29f60*/  PRMT R5, R6, 0x5410, R5 ;  /* 0x0000541006057816 */ /* 0x000fe40000000005 */
[----:B------:R-:W-:Y:S01]  /*29f70*/  PRMT R0, R14, 0x5410, R0 ;  /* 0x000054100e007816 */ /* 0x000fe20000000000 */
[C---:B------:R-:W-:Y:S01]  /*29f80*/  HMMA.16816.F32 R64, R8.reuse, R16, R64 ;  /* 0x000000100840723c */ /* 0x040fe20000001840 */
[--C-:B------:R-:W-:Y:S02]  /*29f90*/  SHF.R.U32.HI R4, RZ, 0x10, R52.reuse ;  /* 0x00000010ff047819 */ /* 0x100fe40000011634 */
[----:B------:R-:W-:Y:S01]  /*29fa0*/  PRMT R3, R2, 0x5410, R7 ;  /* 0x0000541002037816 */ /* 0x000fe20000000007 */
[--C-:B------:R-:W-:Y:S01]  /*29fb0*/  HSET2.LE.AND R0, R0, R28.reuse, PT ;  /* 0x0000001c00007233 */ /* 0x100fe20003803000 */
[----:B------:R-:W-:Y:S01]  /*29fc0*/  SHF.R.U32.HI R15, RZ, 0x18, R52 ;  /* 0x00000018ff0f7819 */ /* 0x000fe20000011634 */
[--C-:B------:R-:W-:Y:S01]  /*29fd0*/  HSET2.LE.AND R2, R5, R28.reuse, PT ;  /* 0x0000001c05027233 */ /* 0x100fe20003803000 */
[----:B------:R-:W-:Y:S01]  /*29fe0*/  LOP3.LUT R4, R4, 0xff, RZ, 0xc0, !PT ;  /* 0x000000ff04047812 */ /* 0x000fe200078ec0ff */
[C---:B------:R-:W-:Y:S01]  /*29ff0*/  HMMA.16816.F32 R80, R8.reuse, R18, R80 ;  /* 0x000000120850723c */ /* 0x040fe20000001850 */
[--C-:B------:R-:W-:Y:S01]  /*2a000*/  HSET2.LE.AND R3, R3, R28.reuse, PT ;  /* 0x0000001c03037233 */ /* 0x100fe20003803000 */
[----:B------:R-:W1:Y:S02]  /*2a010*/  LDSM.16.MT88.4 R16, [R236+0x5000] ;  /* 0x00500000ec10783b */ /* 0x000e640000004200 */
[----:B------:R-:W-:Y:S02]  /*2a020*/  PRMT R7, R4, 0x5410, R15 ;  /* 0x0000541004077816 */ /* 0x000fe4000000000f */
[----:B------:R-:W-:Y:S02]  /*2a030*/  LOP3.LUT R4, R143, R0, RZ, 0xc0, !PT ;  /* 0x000000008f047212 */ /* 0x000fe400078ec0ff */
[----:B------:R-:W-:Y:S01]  /*2a040*/  LOP3.LUT R6, R109, R2, RZ, 0xc0, !PT ;  /* 0x000000026d067212 */ /* 0x000fe200078ec0ff */
[C---:B------:R-:W-:Y:S03]  /*2a050*/  HMMA.16816.F32 R36, R8.reuse, R24, R36 ;  /* 0x000000180824723c */ /* 0x040fe60000001824 */
[----:B------:R-:W-:Y:S01]  /*2a060*/  LOP3.LUT R2, R62, 0xffff, RZ, 0xc0, !PT ;  /* 0x0000ffff3e027812 */ /* 0x000fe200078ec0ff */
[--C-:B------:R-:W-:Y:S01]  /*2a070*/  HSET2.LE.AND R7, R7, R28.reuse, PT ;  /* 0x0000001c07077233 */ /* 0x100fe20003803000 */
[----:B------:R-:W-:Y:S02]  /*2a080*/  LOP3.LUT R0, R63, R97, R130, 0x96, !PT ;  /* 0x000000613f007212 */ /* 0x000fe400078e9682 */
[----:B------:R-:W-:Y:S01]  /*2a090*/  LOP3.LUT R5, R141, R3, RZ, 0xc0, !PT ;  /* 0x000000038d057212 */ /* 0x000fe200078ec0ff */
[----:B------:R-:W-:Y:S01]  /*2a0a0*/  HMMA.16816.F32 R68, R8, R26, R76 ;  /* 0x0000001a0844723c */ /* 0x000fe2000000184c */
[----:B------:R-:W-:Y:S03]  /*2a0b0*/  SHF.R.U32.HI R3, RZ, 0x10, R0 ;  /* 0x00000010ff037819 */ /* 0x000fe60000011600 */
[C---:B------:R-:W-:Y:S02]  /*2a0c0*/  LOP3.LUT R14, R0.reuse, 0xff, RZ, 0xc0, !PT ;  /* 0x000000ff000e7812 */ /* 0x040fe400078ec0ff */
[----:B------:R-:W-:Y:S02]  /*2a0d0*/  SHF.R.U32.HI R15, RZ, 0x18, R62 ;  /* 0x00000018ff0f7819 */ /* 0x000fe4000001163e */
[----:B------:R-:W-:Y:S04]  /*2a0e0*/  SHF.R.U32.HI R9, RZ, 0x8, R2 ;  /* 0x00000008ff097819 */ /* 0x000fe80000011602 */
[----:B------:R-:W-:Y:S02]  /*2a0f0*/  LOP3.LUT R2, R0, 0xffff, RZ, 0xc0, !PT ;  /* 0x0000ffff00027812 */ /* 0x000fe400078ec0ff */
[----:B------:R-:W-:Y:S02]  /*2a100*/  SHF.R.U32.HI R8, RZ, 0x10, R62 ;  /* 0x00000010ff087819 */ /* 0x000fe4000001163e */
[----:B------:R-:W-:Y:S02]  /*2a110*/  LOP3.LUT R10, R62, 0xff, RZ, 0xc0, !PT ;  /* 0x000000ff3e0a7812 */ /* 0x000fe400078ec0ff */
[----:B------:R-:W-:Y:S02]  /*2a120*/  SHF.R.U32.HI R11, RZ, 0x18, R0 ;  /* 0x00000018ff0b7819 */ /* 0x000fe40000011600 */
[----:B------:R-:W-:Y:S02]  /*2a130*/  SHF.R.U32.HI R0, RZ, 0x8, R2 ;  /* 0x00000008ff007819 */ /* 0x000fe40000011602 */
[----:B------:R-:W-:Y:S02]  /*2a140*/  LOP3.LUT R2, R3, 0xff, RZ, 0xc0, !PT ;  /* 0x000000ff03027812 */ /* 0x000fe400078ec0ff */
[----:B------:R-:W-:Y:S02]  /*2a150*/  LOP3.LUT R8, R8, 0xff, RZ, 0xc0, !PT ;  /* 0x000000ff08087812 */ /* 0x000fe400078ec0ff */
[----:B------:R-:W-:Y:S02]  /*2a160*/  PRMT R9, R10, 0x5410, R9 ;  /* 0x000054100a097816 */ /* 0x000fe40000000009 */
[----:B------:R-:W-:Y:S02]  /*2a170*/  PRMT R0, R14, 0x5410, R0 ;  /* 0x000054100e007816 */ /* 0x000fe40000000000 */
[----:B------:R-:W-:Y:S01]  /*2a180*/  PRMT R3, R2, 0x5410, R11 ;  /* 0x0000541002037816 */ /* 0x000fe2000000000b */
[--C-:B------:R-:W-:Y:S01]  /*2a190*/  HSET2.LE.AND R2, R9, R28.reuse, PT ;  /* 0x0000001c09027233 */ /* 0x100fe20003803000 */
[----:B------:R-:W-:Y:S01]  /*2a1a0*/  PRMT R11, R8, 0x5410, R15 ;  /* 0x00005410080b7816 */ /* 0x000fe2000000000f */
[--C-:B------:R-:W-:Y:S01]  /*2a1b0*/  HSET2.LE.AND R0, R0, R28.reuse, PT ;  /* 0x0000001c00007233 */ /* 0x100fe20003803000 */
[----:B------:R-:W-:Y:S01]  /*2a1c0*/  LOP3.LUT R7, R103, R7, RZ, 0xc0, !PT ;  /* 0x0000000767077212 */ /* 0x000fe200078ec0ff */
[--C-:B------:R-:W-:Y:S01]  /*2a1d0*/  HSET2.LE.AND R3, R3, R28.reuse, PT ;  /* 0x0000001c03037233 */ /* 0x100fe20003803000 */
[----:B------:R-:W-:Y:S01]  /*2a1e0*/  LOP3.LUT R10, R165, R2, RZ, 0xc0, !PT ;  /* 0x00000002a50a7212 */ /* 0x000fe200078ec0ff */
[--C-:B------:R-:W-:Y:S01]  /*2a1f0*/  HSET2.LE.AND R11, R11, R28.reuse, PT ;  /* 0x0000001c0b0b7233 */ /* 0x100fe20003803000 */
[----:B------:R-:W-:Y:S02]  /*2a200*/  LOP3.LUT R8, R167, R0, RZ, 0xc0, !PT ;  /* 0x00000000a7087212 */ /* 0x000fe400078ec0ff */
[----:B------:R-:W-:Y:S01]  /*2a210*/  LOP3.LUT R9, R153, R3, RZ, 0xc0, !PT ;  /* 0x0000000399097212 */ /* 0x000fe200078ec0ff */
[C---:B--2---:R-:W-:Y:S01]  /*2a220*/  HMMA.16816.F32 R72, R4.reuse, R20, R72 ;  /* 0x000000140448723c */ /* 0x044fe20000001848 */
[----:B------:R-:W-:Y:S02]  /*2a230*/  LOP3.LUT R11, R132, R11, RZ, 0xc0, !PT ;  /* 0x0000000b840b7212 */ /* 0x000fe400078ec0ff */
[----:B------:R-:W-:Y:S02]  /*2a240*/  LOP3.LUT R2, R30, 0xffff, RZ, 0xc0, !PT ;  /* 0x0000ffff1e027812 */ /* 0x000fe400078ec0ff */
[-C--:B------:R-:W-:Y:S02]  /*2a250*/  LOP3.LUT R0, R31, R29.reuse, R96, 0x96, !PT ;  /* 0x0000001d1f007212 */ /* 0x080fe400078e9660 */
[----:B------:R-:W-:Y:S01]  /*2a260*/  SHF.R.U32.HI R15, RZ, 0x18, R30 ;  /* 0x00000018ff0f7819 */ /* 0x000fe2000001161e */
[C---:B------:R-:W-:Y:S01]  /*2a270*/  HMMA.16816.F32 R88, R4.reuse, R22, R88 ;  /* 0x000000160458723c */ /* 0x040fe20000001858 */
[----:B------:R-:W-:Y:S03]  /*2a280*/  SHF.R.U32.HI R3, RZ, 0x10, R0 ;  /* 0x00000010ff037819 */ /* 0x000fe60000011600 */
[C---:B------:R-:W-:Y:S04]  /*2a290*/  LOP3.LUT R14, R0.reuse, 0xff, RZ, 0xc0, !PT ;  /* 0x000000ff000e7812 */ /* 0x040fe800078ec0ff */
[C---:B---3--:R-:W-:Y:S08]  /*2a2a0*/  HMMA.16816.F32 R84, R4.reuse, R32, R84 ;  /* 0x000000200454723c */ /* 0x048ff00000001854 */
[----:B------:R-:W-:Y:S07]  /*2a2b0*/  HMMA.16816.F32 R56, R4, R34, R56 ;  /* 0x000000220438723c */ /* 0x000fee0000001838 */
[----:B------:R-:W-:Y:S01]  /*2a2c0*/  SHF.R.U32.HI R5, RZ, 0x8, R2 ;  /* 0x00000008ff057819 */ /* 0x000fe20000011602 */
[C---:B------:R-:W-:Y:S01]  /*2a2d0*/  HMMA.16816.F32 R24, R8.reuse, R20, R64 ;  /* 0x000000140818723c */ /* 0x040fe20000001840 */
[----:B------:R-:W-:Y:S03]  /*2a2e0*/  LOP3.LUT R2, R0, 0xffff, RZ, 0xc0, !PT ;  /* 0x0000ffff00027812 */ /* 0x000fe600078ec0ff */
[----:B------:R-:W-:Y:S02]  /*2a2f0*/  LOP3.LUT R6, R30, 0xff, RZ, 0xc0, !PT ;  /* 0x000000ff1e067812 */ /* 0x000fe400078ec0ff */
[----:B------:R-:W-:Y:S02]  /*2a300*/  SHF.R.U32.HI R7, RZ, 0x18, R0 ;  /* 0x00000018ff077819 */ /* 0x000fe40000011600 */
[----:B------:R-:W-:Y:S01]  /*2a310*/  SHF.R.U32.HI R0, RZ, 0x8, R2 ;  /* 0x00000008ff007819 */ /* 0x000fe20000011602 */
[C---:B------:R-:W-:Y:S01]  /*2a320*/  HMMA.16816.F32 R52, R8.reuse, R22, R80 ;  /* 0x000000160834723c */ /* 0x040fe20000001850 */
[----:B------:R-:W2:Y:S02]  /*2a330*/  LDSM.16.MT88.4 R20, [R238+0x5000] ;  /* 0x00500000ee14783b */ /* 0x000ea40000004200 */
[----:B------:R-:W-:Y:S02]  /*2a340*/  LOP3.LUT R2, R3, 0xff, RZ, 0xc0, !PT ;  /* 0x000000ff03027812 */ /* 0x000fe400078ec0ff */
[----:B------:R-:W-:Y:S02]  /*2a350*/  PRMT R5, R6, 0x5410, R5 ;  /* 0x0000541006057816 */ /* 0x000fe40000000005 */
[----:B------:R-:W-:Y:S01]  /*2a360*/  PRMT R0, R14, 0x5410, R0 ;  /* 0x000054100e007816 */ /* 0x000fe20000000000 */
        /* <DEDUP_REMOVED lines=14> */
[----:B------:R-:W-:Y:S02]  /*2a450*/  LOP3.LUT R5, R133, R3, RZ, 0xc0, !PT ;  /* 0x0000000385057212 */ /* 0x000fe400078ec0ff */
[----:B------:R-:W-:Y:S02]  /*2a460*/  SHF.R.U32.HI R9, RZ, 0x8, R2 ;  /* 0x00000008ff097819 */ /* 0x000fe40000011602 */
[----:B------:R-:W-:Y:S02]  /*2a470*/  LOP3.LUT R2, R0, 0xffff, RZ, 0xc0, !PT ;  /* 0x0000ffff00027812 */ /* 0x000fe400078ec0ff */
[----:B------:R-:W-:Y:S02]  /*2a480*/  SHF.R.U32.HI R3, RZ, 0x10, R0 ;  /* 0x00000010ff037819 */ /* 0x000fe40000011600 */
[----:B------:R-:W-:Y:S02]  /*2a490*/  SHF.R.U32.HI R8, RZ, 0x10, R60 ;  /* 0x00000010ff087819 */ /* 0x000fe4000001163c */
[----:B------:R-:W-:Y:S02]  /*2a4a0*/  LOP3.LUT R10, R60, 0xff, RZ, 0xc0, !PT ;  /* 0x000000ff3c0a7812 */ /* 0x000fe400078ec0ff */
[----:B------:R-:W-:Y:S02]  /*2a4b0*/  LOP3.LUT R14, R0, 0xff, RZ, 0xc0, !PT ;  /* 0x000000ff000e7812 */ /* 0x000fe400078ec0ff */
[----:B------:R-:W-:Y:S02]  /*2a4c0*/  SHF.R.U32.HI R11, RZ, 0x18, R0 ;  /* 0x00000018ff0b7819 */ /* 0x000fe40000011600 */
[----:B------:R-:W-:Y:S02]  /*2a4d0*/  SHF.R.U32.HI R0, RZ, 0x8, R2 ;  /* 0x00000008ff007819 */ /* 0x000fe40000011602 */
[----:B------:R-:W-:Y:S02]  /*2a4e0*/  LOP3.LUT R2, R3, 0xff, RZ, 0xc0, !PT ;  /* 0x000000ff03027812 */ /* 0x000fe400078ec0ff */
[----:B------:R-:W-:Y:S02]  /*2a4f0*/  SHF.R.U32.HI R15, RZ, 0x18, R60 ;  /* 0x00000018ff0f7819 */ /* 0x000fe4000001163c */
[----:B------:R-:W-:Y:S02]  /*2a500*/  LOP3.LUT R8, R8, 0xff, RZ, 0xc0, !PT ;  /* 0x000000ff08087812 */ /* 0x000fe400078ec0ff */
[----:B------:R-:W-:Y:S02]  /*2a510*/  LOP3.LUT R7, R129, R7, RZ, 0xc0, !PT ;  /* 0x0000000781077212 */ /* 0x000fe400078ec0ff */
[----:B------:R-:W-:Y:S02]  /*2a520*/  PRMT R9, R10, 0x5410, R9 ;  /* 0x000054100a097816 */ /* 0x000fe40000000009 */
[----:B------:R-:W-:Y:S02]  /*2a530*/  PRMT R0, R14, 0x5410, R0 ;  /* 0x000054100e007816 */ /* 0x000fe40000000000 */
[----:B------:R-:W-:Y:S01]  /*2a540*/  PRMT R3, R2, 0x5410, R11 ;  /* 0x0000541002037816 */ /* 0x000fe2000000000b */
[C---:B-1----:R-:W-:Y:S01]  /*2a550*/  HMMA.16816.F32 R72, R4.reuse, R16, R72 ;  /* 0x000000100448723c */ /* 0x042fe20000001848 */
[----:B------:R-:W-:Y:S01]  /*2a560*/  PRMT R11, R8, 0x5410, R15 ;  /* 0x00005410080b7816 */ /* 0x000fe2000000000f */
[--C-:B------:R-:W-:Y:S01]  /*2a570*/  HSET2.LE.AND R0, R0, R28.reuse, PT ;  /* 0x0000001c00007233 */ /* 0x100fe20003803000 */
[----:B------:R-:W-:Y:S01]  /*2a580*/  SHF.R.U32.HI R15, RZ, 0x18, R44 ;  /* 0x00000018ff0f7819 */ /* 0x000fe2000001162c */
[--C-:B------:R-:W-:Y:S02]  /*2a590*/  HSET2.LE.AND R2, R9, R28.reuse, PT ;  /* 0x0000001c09027233 */ /* 0x100fe40003803000 */
[--C-:B------:R-:W-:Y:S01]  /*2a5a0*/  HSET2.LE.AND R3, R3, R28.reuse, PT ;  /* 0x0000001c03037233 */ /* 0x100fe20003803000 */
[----:B------:R-:W-:Y:S01]  /*2a5b0*/  LOP3.LUT R8, R164, R0, RZ, 0xc0, !PT ;  /* 0x00000000a4087212 */ /* 0x000fe200078ec0ff */
[--C-:B------:R-:W-:Y:S01]  /*2a5c0*/  HSET2.LE.AND R11, R11, R28.reuse, PT ;  /* 0x0000001c0b0b7233 */ /* 0x100fe20003803000 */
[----:B------:R-:W-:Y:S01]  /*2a5d0*/  LOP3.LUT R10, R159, R2, RZ, 0xc0, !PT ;  /* 0x000000029f0a7212 */ /* 0x000fe200078ec0ff */
[C---:B------:R-:W-:Y:S02]  /*2a5e0*/  HMMA.16816.F32 R88, R4.reuse, R18, R88 ;  /* 0x000000120458723c */ /* 0x040fe40000001858 */
[----:B------:R-:W-:Y:S02]  /*2a5f0*/  LOP3.LUT R9, R154, R3, RZ, 0xc0, !PT ;  /* 0x000000039a097212 */ /* 0x000fe400078ec0ff */
[----:B------:R-:W-:Y:S02]  /*2a600*/  LOP3.LUT R11, R151, R11, RZ, 0xc0, !PT ;  /* 0x0000000b970b7212 */ /* 0x000fe400078ec0ff */
[----:B------:R-:W-:Y:S02]  /*2a610*/  LOP3.LUT R2, R44, 0xffff, RZ, 0xc0, !PT ;  /* 0x0000ffff2c027812 */ /* 0x000fe400078ec0ff */
[-C--:B------:R-:W-:Y:S01]  /*2a620*/  LOP3.LUT R0, R45, R97.reuse, R102, 0x96, !PT ;  /* 0x000000612d007212 */ /* 0x080fe200078e9666 */
[C---:B--2---:R-:W-:Y:S03]  /*2a630*/  HMMA.16816.F32 R84, R4.reuse, R20, R84 ;  /* 0x000000140454723c */ /* 0x044fe60000001854 */
[----:B------:R-:W-:Y:S02]  /*2a640*/  SHF.R.U32.HI R3, RZ, 0x10, R0 ;  /* 0x00000010ff037819 */ /* 0x000fe40000011600 */
[C---:B------:R-:W-:Y:S03]  /*2a650*/  LOP3.LUT R14, R0.reuse, 0xff, RZ, 0xc0, !PT ;  /* 0x000000ff000e7812 */ /* 0x040fe600078ec0ff */
[----:B------:R-:W-:Y:S07]  /*2a660*/  HMMA.16816.F32 R56, R4, R22, R56 ;  /* 0x000000160438723c */ /* 0x000fee0000001838 */
[----:B------:R-:W-:Y:S01]  /*2a670*/  SHF.R.U32.HI R5, RZ, 0x8, R2 ;  /* 0x00000008ff057819 */ /* 0x000fe20000011602 */
[C---:B------:R-:W-:Y:S01]  /*2a680*/  HMMA.16816.F32 R32, R8.reuse, R16, R24 ;  /* 0x000000100820723c */ /* 0x040fe20000001818 */
[----:B------:R-:W-:Y:S01]  /*2a690*/  LOP3.LUT R2, R0, 0xffff, RZ, 0xc0, !PT ;  /* 0x0000ffff00027812 */ /* 0x000fe200078ec0ff */
[----:B------:R-:W1:Y:S02]  /*2a6a0*/  LDSM.16.MT88.4 R24, [R236+0x5400] ;  /* 0x00540000ec18783b */ /* 0x000e640000004200 */
        /* <DEDUP_REMOVED lines=15> */
[--C-:B------:R-:W-:Y:S01]  /*2a7a0*/  HSET2.LE.AND R3, R3, R28.reuse, PT ;  /* 0x0000001c03037233 */ /* 0x100fe20003803000 */
[----:B------:R-:W3:Y:S02]  /*2a7b0*/  LDSM.16.MT88.4 R20, [R236+0x5800] ;  /* 0x00580000ec14783b */ /* 0x000ee40000004200 */
        /* <DEDUP_REMOVED lines=30> */
[C---:B-1----:R-:W-:Y:S01]  /*2a9a0*/  HMMA.16816.F32 R72, R4.reuse, R24, R72 ;  /* 0x000000180448723c */ /* 0x042fe20000001848 */
[----:B------:R-:W-:Y:S02]  /*2a9b0*/  LOP3.LUT R11, R127, R11, RZ, 0xc0, !PT ;  /* 0x0000000b7f0b7212 */ /* 0x000fe400078ec0ff */
[-C--:B------:R-:W-:Y:S02]  /*2a9c0*/  LOP3.LUT R0, R41, R29.reuse, R100, 0x96, !PT ;  /* 0x0000001d29007212 */ /* 0x080fe400078e9664 */
[----:B------:R-:W-:Y:S02]  /*2a9d0*/  SHF.R.U32.HI R15, RZ, 0x18, R40 ;  /* 0x00000018ff0f7819 */ /* 0x000fe40000011628 */
[----:B------:R-:W-:Y:S01]  /*2a9e0*/  SHF.R.U32.HI R3, RZ, 0x10, R0 ;  /* 0x00000010ff037819 */ /* 0x000fe20000011600 */
[C---:B------:R-:W-:Y:S01]  /*2a9f0*/  HMMA.16816.F32 R88, R4.reuse, R26, R88 ;  /* 0x0000001a0458723c */ /* 0x040fe20000001858 */
[----:B------:R-:W-:Y:S03]  /*2aa00*/  LOP3.LUT R14, R0, 0xff, RZ, 0xc0, !PT ;  /* 0x000000ff000e7812 */ /* 0x000fe600078ec0ff */
[C---:B------:R-:W-:Y:S04]  /*2aa10*/  LOP3.LUT R2, R40.reuse, 0xffff, RZ, 0xc0, !PT ;  /* 0x0000ffff28027812 */ /* 0x040fe800078ec0ff */
[C---:B--2---:R-:W-:Y:S08]  /*2aa20*/  HMMA.16816.F32 R64, R4.reuse, R16, R84 ;  /* 0x000000100440723c */ /* 0x044ff00000001854 */
[----:B------:R-:W-:Y:S07]  /*2aa30*/  HMMA.16816.F32 R56, R4, R18, R56 ;  /* 0x000000120438723c */ /* 0x000fee0000001838 */
[----:B------:R-:W-:Y:S01]  /*2aa40*/  LOP3.LUT R6, R40, 0xff, RZ, 0xc0, !PT ;  /* 0x000000ff28067812 */ /* 0x000fe200078ec0ff */
[C---:B------:R-:W-:Y:S01]  /*2aa50*/  HMMA.16816.F32 R44, R8.reuse, R24, R32 ;  /* 0x00000018082c723c */ /* 0x040fe20000001820 */
[----:B------:R-:W-:Y:S01]  /*2aa60*/  SHF.R.U32.HI R5, RZ, 0x8, R2 ;  /* 0x00000008ff057819 */ /* 0x000fe20000011602 */
[----:B------:R-:W1:Y:S02]  /*2aa70*/  LDSM.16.MT88.4 R32, [R238+0x5800] ;  /* 0x00580000ee20783b */ /* 0x000e640000004200 */
[----:B------:R-:W-:Y:S02]  /*2aa80*/  LOP3.LUT R2, R0, 0xffff, RZ, 0xc0, !PT ;  /* 0x0000ffff00027812 */ /* 0x000fe400078ec0ff */
[----:B------:R-:W-:Y:S02]  /*2aa90*/  SHF.R.U32.HI R7, RZ, 0x18, R0 ;  /* 0x00000018ff077819 */ /* 0x000fe40000011600 */
[C---:B------:R-:W-:Y:S01]  /*2aaa0*/  HMMA.16816.F32 R52, R8.reuse, R26, R52 ;  /* 0x0000001a0834723c */ /* 0x040fe20000001834 */
[----:B------:R-:W-:Y:S01]  /*2aab0*/  SHF.R.U32.HI R0, RZ, 0x8, R2 ;  /* 0x00000008ff007819 */ /* 0x000fe20000011602 */
[----:B------:R-:W2:Y:S02]  /*2aac0*/  LDSM.16.MT88.4 R24, [R236+0x5c00] ;  /* 0x005c0000ec18783b */ /* 0x000ea40000004200 */
[----:B------:R-:W-:Y:S02]  /*2aad0*/  PRMT R5, R6, 0x5410, R5 ;  /* 0x0000541006057816 */ /* 0x000fe40000000005 */
[----:B------:R-:W-:Y:S02]  /*2aae0*/  PRMT R0, R14, 0x5410, R0 ;  /* 0x000054100e007816 */ /* 0x000fe40000000000 */
[----:B------:R-:W-:Y:S01]  /*2aaf0*/  LOP3.LUT R2, R3, 0xff, RZ, 0xc0, !PT ;  /* 0x000000ff03027812 */ /* 0x000fe200078ec0ff */
[C---:B------:R-:W-:Y:S03]  /*2ab00*/  HMMA.16816.F32 R36, R8.reuse, R16, R36 ;  /* 0x000000100824723c */ /* 0x040fe60000001824 */
[----:B------:R-:W-:Y:S01]  /*2ab10*/  SHF.R.U32.HI R4, RZ, 0x10, R40 ;  /* 0x00000010ff047819 */ /* 0x000fe20000011628 */
[--C-:B------:R-:W-:Y:S01]  /*2ab20*/  HSET2.LE.AND R0, R0, R28.reuse, PT ;  /* 0x0000001c00007233 */ /* 0x100fe20003803000 */
[----:B------:R-:W-:Y:S01]  /*2ab30*/  PRMT R3, R2, 0x5410, R7 ;  /* 0x0000541002037816 */ /* 0x000fe20000000007 */
[--C-:B------:R-:W-:Y:S01]  /*2ab40*/  HSET2.LE.AND R2, R5, R28.reuse, PT ;  /* 0x0000001c05027233 */ /* 0x100fe20003803000 */
[----:B------:R-:W-:Y:S01]  /*2ab50*/  LOP3.LUT R4, R4, 0xff, RZ, 0xc0, !PT ;  /* 0x000000ff04047812 */ /* 0x000fe200078ec0ff */
[----:B------:R-:W-:Y:S04]  /*2ab60*/  HMMA.16816.F32 R60, R8, R18, R60 ;  /* 0x00000012083c723c */ /* 0x000fe8000000183c */
[----:B------:R-:W-:Y:S01]  /*2ab70*/  PRMT R7, R4, 0x5410, R15 ;  /* 0x0000541004077816 */ /* 0x000fe2000000000f */
[--C-:B------:R-:W-:Y:S01]  /*2ab80*/  HSET2.LE.AND R3, R3, R28.reuse, PT ;  /* 0x0000001c03037233 */ /* 0x100fe20003803000 */
        /* <DEDUP_REMOVED lines=10> */
[----:B------:R-:W-:Y:S02]  /*2ac30*/  SHF.R.U32.HI R3, RZ, 0x10, R0 ;  /* 0x00000010ff037819 */ /* 0x000fe40000011600 */
[----:B------:R-:W-:Y:S02]  /*2ac40*/  LOP3.LUT R14, R0, 0xff, RZ, 0xc0, !PT ;  /* 0x000000ff000e7812 */ /* 0x000fe400078ec0ff */
[----:B------:R-:W-:Y:S02]  /*2ac50*/  SHF.R.U32.HI R0, RZ, 0x8, R2 ;  /* 0x00000008ff007819 */ /* 0x000fe40000011602 */
[----:B------:R-:W-:Y:S02]  /*2ac60*/  LOP3.LUT R7, R99, R7, RZ, 0xc0, !PT ;  /* 0x0000000763077212 */ /* 0x000fe400078ec0ff */
[----:B------:R-:W-:Y:S02]  /*2ac70*/  LOP3.LUT R2, R3, 0xff, RZ, 0xc0, !PT ;  /* 0x000000ff03027812 */ /* 0x000fe400078ec0ff */
[----:B------:R-:W-:Y:S02]  /*2ac80*/  PRMT R9, R10, 0x5410, R9 ;  /* 0x000054100a097816 */ /* 0x000fe40000000009 */
[----:B------:R-:W-:Y:S01]  /*2ac90*/  PRMT R0, R14, 0x5410, R0 ;  /* 0x000054100e007816 */ /* 0x000fe20000000000 */
[C---:B---3--:R-:W-:Y:S01]  /*2aca0*/  HMMA.16816.F32 R72, R4.reuse, R20, R72 ;  /* 0x000000140448723c */ /* 0x048fe20000001848 */
[--C-:B------:R-:W-:Y:S02]  /*2acb0*/  SHF.R.U32.HI R8, RZ, 0x10, R48.reuse ;  /* 0x00000010ff087819 */ /* 0x100fe40000011630 */
[----:B------:R-:W-:Y:S01]  /*2acc0*/  PRMT R3, R2, 0x5410, R11 ;  /* 0x0000541002037816 */ /* 0x000fe2000000000b */
[--C-:B------:R-:W-:Y:S01]  /*2acd0*/  HSET2.LE.AND R0, R0, R28.reuse, PT ;  /* 0x0000001c00007233 */ /* 0x100fe20003803000 */
[----:B------:R-:W-:Y:S01]  /*2ace0*/  SHF.R.U32.HI R15, RZ, 0x18, R48 ;  /* 0x00000018ff0f7819 */ /* 0x000fe20000011630 */
[--C-:B------:R-:W-:Y:S01]  /*2acf0*/  HSET2.LE.AND R2, R9, R28.reuse, PT ;  /* 0x0000001c09027233 */ /* 0x100fe20003803000 */
[----:B------:R-:W-:Y:S01]  /*2ad00*/  LOP3.LUT R8, R8, 0xff, RZ, 0xc0, !PT ;  /* 0x000000ff08087812 */ /* 0x000fe200078ec0ff */
[C---:B------:R-:W-:Y:S01]  /*2ad10*/  HMMA.16816.F32 R88, R4.reuse, R22, R88 ;  /* 0x000000160458723c */ /* 0x040fe20000001858 */
[--C-:B------:R-:W-:Y:S03]  /*2ad20*/  HSET2.LE.AND R3, R3, R28.reuse, PT ;  /* 0x0000001c03037233 */ /* 0x100fe60003803000 */
[----:B------:R-:W-:Y:S02]  /*2ad30*/  LOP3.LUT R16, R125, R0, RZ, 0xc0, !PT ;  /* 0x000000007d107212 */ /* 0x000fe400078ec0ff */
[----:B------:R-:W-:Y:S02]  /*2ad40*/  LOP3.LUT R18, R123, R2, RZ, 0xc0, !PT ;  /* 0x000000027b127212 */ /* 0x000fe400078ec0ff */
[C---:B-1----:R-:W-:Y:S01]  /*2ad50*/  HMMA.16816.F32 R64, R4.reuse, R32, R64 ;  /* 0x000000200440723c */ /* 0x042fe20000001840 */
[----:B------:R-:W-:Y:S03]  /*2ad60*/  LOP3.LUT R17, R124, R3, RZ, 0xc0, !PT ;  /* 0x000000037c117212 */ /* 0x000fe600078ec0ff */
[----:B------:R-:W-:Y:S02]  /*2ad70*/  PRMT R8, R8, 0x5410, R15 ;  /* 0x0000541008087816 */ /* 0x000fe4000000000f */
[----:B------:R-:W-:Y:S02]  /*2ad80*/  SHF.R.U32.HI R9, RZ, 0x18, R42 ;  /* 0x00000018ff097819 */ /* 0x000fe4000001162a */
[----:B------:R-:W-:Y:S01]  /*2ad90*/  HMMA.16816.F32 R56, R4, R34, R56 ;  /* 0x000000220438723c */ /* 0x000fe20000001838 */
[----:B------:R-:W-:Y:S03]  /*2ada0*/  LOP3.LUT R0, R43, R97, R114, 0x96, !PT ;  /* 0x000000612b007212 */ /* 0x000fe600078e9672 */
[----:B------:R-:W-:Y:S01]  /*2adb0*/  LOP3.LUT R2, R42, 0xffff, RZ, 0xc0, !PT ;  /* 0x0000ffff2a027812 */ /* 0x000fe200078ec0ff */
[--C-:B------:R-:W-:Y:S01]  /*2adc0*/  HSET2.LE.AND R8, R8, R28.reuse, PT ;  /* 0x0000001c08087233 */ /* 0x100fe20003803000 */
[----:B------:R-:W-:Y:S02]  /*2add0*/  SHF.R.U32.HI R3, RZ, 0x10, R0 ;  /* 0x00000010ff037819 */ /* 0x000fe40000011600 */
[----:B------:R-:W-:Y:S04]  /*2ade0*/  SHF.R.U32.HI R5, RZ, 0x8, R2 ;  /* 0x00000008ff057819 */ /* 0x000fe80000011602 */
[C---:B------:R-:W-:Y:S02]  /*2adf0*/  LOP3.LUT R2, R0.reuse, 0xffff, RZ, 0xc0, !PT ;  /* 0x0000ffff00027812 */ /* 0x040fe400078ec0ff */
[----:B------:R-:W-:Y:S02]  /*2ae00*/  SHF.R.U32.HI R4, RZ, 0x10, R42 ;  /* 0x00000010ff047819 */ /* 0x000fe4000001162a */
[----:B------:R-:W-:Y:S02]  /*2ae10*/  LOP3.LUT R19, R121, R8, RZ, 0xc0, !PT ;  /* 0x0000000879137212 */ /* 0x000fe400078ec0ff */
[----:B------:R-:W-:Y:S02]  /*2ae20*/  LOP3.LUT R8, R0, 0xff, RZ, 0xc0, !PT ;  /* 0x000000ff00087812 */ /* 0x000fe400078ec0ff */
[----:B------:R-:W-:Y:S02]  /*2ae30*/  LOP3.LUT R6, R42, 0xff, RZ, 0xc0, !PT ;  /* 0x000000ff2a067812 */ /* 0x000fe400078ec0ff */
[----:B------:R-:W-:Y:S01]  /*2ae40*/  SHF.R.U32.HI R7, RZ, 0x18, R0 ;  /* 0x00000018ff077819 */ /* 0x000fe20000011600 */
[C---:B------:R-:W-:Y:S01]  /*2ae50*/  HMMA.16816.F32 R44, R16.reuse, R20, R44 ;  /* 0x00000014102c723c */ /* 0x040fe2000000182c */
[----:B------:R-:W-:Y:S02]  /*2ae60*/  SHF.R.U32.HI R0, RZ, 0x8, R2 ;  /* 0x00000008ff007819 */ /* 0x000fe40000011602 */
[----:B------:R-:W-:Y:S02]  /*2ae70*/  LOP3.LUT R2, R3, 0xff, RZ, 0xc0, !PT ;  /* 0x000000ff03027812 */ /* 0x000fe400078ec0ff */
[----:B------:R-:W-:Y:S02]  /*2ae80*/  LOP3.LUT R4, R4, 0xff, RZ, 0xc0, !PT ;  /* 0x000000ff04047812 */ /* 0x000fe400078ec0ff */
[----:B------:R-:W-:Y:S01]  /*2ae90*/  PRMT R5, R6, 0x5410, R5 ;  /* 0x0000541006057816 */ /* 0x000fe20000000005 */
[C---:B------:R-:W-:Y:S01]  /*2aea0*/  HMMA.16816.F32 R52, R16.reuse, R22, R52 ;  /* 0x000000161034723c */ /* 0x040fe20000001834 */
[----:B------:R-:W1:Y:S03]  /*2aeb0*/  LDSM.16.MT88.4 R20, [R238+0x5c00] ;  /* 0x005c0000ee14783b */ /* 0x000e660000004200 */
[----:B------:R-:W-:Y:S02]  /*2aec0*/  PRMT R0, R8, 0x5410, R0 ;  /* 0x0000541008007816 */ /* 0x000fe40000000000 */
[----:B------:R-:W-:Y:S01]  /*2aed0*/  PRMT R3, R2, 0x5410, R7 ;  /* 0x0000541002037816 */ /* 0x000fe20000000007 */
[--C-:B------:R-:W-:Y:S01]  /*2aee0*/  HSET2.LE.AND R2, R5, R28.reuse, PT ;  /* 0x0000001c05027233 */ /* 0x100fe20003803000 */
[----:B------:R-:W-:Y:S01]  /*2aef0*/  PRMT R4, R4, 0x5410, R9 ;  /* 0x0000541004047816 */ /* 0x000fe20000000009 */
[--C-:B------:R-:W-:Y:S01]  /*2af00*/  HSET2.LE.AND R0, R0, R28.reuse, PT ;  /* 0x0000001c00007233 */ /* 0x100fe20003803000 */
[C---:B------:R-:W-:Y:S02]  /*2af10*/  HMMA.16816.F32 R36, R16.reuse, R32, R36 ;  /* 0x000000201024723c */ /* 0x040fe40000001824 */
[--C-:B------:R-:W-:Y:S01]  /*2af20*/  HSET2.LE.AND R3, R3, R28.reuse, PT ;  /* 0x0000001c03037233 */ /* 0x100fe20003803000 */
[----:B------:R-:W-:Y:S01]  /*2af30*/  LOP3.LUT R10, R104, R2, RZ, 0xc0, !PT ;  /* 0x00000002680a7212 */ /* 0x000fe200078ec0ff */
[--C-:B------:R-:W-:Y:S01]  /*2af40*/  HSET2.LE.AND R4, R4, R28.reuse, PT ;  /* 0x0000001c04047233 */ /* 0x100fe20003803000 */
[----:B------:R-:W-:Y:S02]  /*2af50*/  LOP3.LUT R8, R117, R0, RZ, 0xc0, !PT ;  /* 0x0000000075087212 */ /* 0x000fe400078ec0ff */
[----:B------:R-:W-:Y:S01]  /*2af60*/  LOP3.LUT R9, R116, R3, RZ, 0xc0, !PT ;  /* 0x0000000374097212 */ /* 0x000fe200078ec0ff */
[----:B------:R-:W-:Y:S01]  /*2af70*/  HMMA.16816.F32 R16, R16, R34, R60 ;  /* 0x000000221010723c */ /* 0x000fe2000000183c */
[----:B------:R-:W-:Y:S03]  /*2af80*/  LOP3.LUT R11, R105, R4, RZ, 0xc0, !PT ;  /* 0x00000004690b7212 */ /* 0x000fe600078ec0ff */
[C---:B------:R-:W-:Y:S02]  /*2af90*/  LOP3.LUT R2, R50.reuse, 0xffff, RZ, 0xc0, !PT ;  /* 0x0000ffff32027812 */ /* 0x040fe400078ec0ff */
[----:B------:R-:W-:Y:S02]  /*2afa0*/  LOP3.LUT R0, R51, R97, R126, 0x96, !PT ;  /* 0x0000006133007212 */ /* 0x000fe400078e967e */
[-C--:B--2---:R-:W-:Y:S01]  /*2afb0*/  HMMA.16816.F32 R32, R8, R24.reuse, R72 ;  /* 0x000000180820723c */ /* 0x084fe20000001848 */
[----:B------:R-:W-:Y:S03]  /*2afc0*/  LOP3.LUT R6, R50, 0xff, RZ, 0xc0, !PT ;  /* 0x000000ff32067812 */ /* 0x000fe600078ec0ff */
[----:B------:R-:W-:Y:S02]  /*2afd0*/  SHF.R.U32.HI R5, RZ, 0x8, R2 ;  /* 0x00000008ff057819 */ /* 0x000fe40000011602 */
[----:B------:R-:W-:Y:S02]  /*2afe0*/  LOP3.LUT R2, R0, 0xffff, RZ, 0xc0, !PT ;  /* 0x0000ffff00027812 */ /* 0x000fe400078ec0ff */
[----:B------:R-:W-:Y:S04]  /*2aff0*/  PRMT R5, R6, 0x5410, R5 ;  /* 0x0000541006057816 */ /* 0x000fe80000000005 */
[----:B------:R-:W-:Y:S02]  /*2b000*/  SHF.R.U32.HI R3, RZ, 0x10, R0 ;  /* 0x00000010ff037819 */ /* 0x000fe40000011600 */
[----:B------:R-:W-:Y:S02]  /*2b010*/  SHF.R.U32.HI R4, RZ, 0x10, R50 ;  /* 0x00000010ff047819 */ /* 0x000fe40000011632 */
[----:B------:R-:W-:Y:S02]  /*2b020*/  LOP3.LUT R14, R0, 0xff, RZ, 0xc0, !PT ;  /* 0x000000ff000e7812 */ /* 0x000fe400078ec0ff */
[----:B------:R-:W-:Y:S02]  /*2b030*/  LOP3.LUT R4, R4, 0xff, RZ, 0xc0, !PT ;  /* 0x000000ff04047812 */ /* 0x000fe400078ec0ff */
[----:B------:R-:W-:Y:S02]  /*2b040*/  SHF.R.U32.HI R7, RZ, 0x18, R0 ;  /* 0x00000018ff077819 */ /* 0x000fe40000011600 */
[----:B------:R-:W-:Y:S01]  /*2b050*/  SHF.R.U32.HI R0, RZ, 0x8, R2 ;  /* 0x00000008ff007819 */ /* 0x000fe20000011602 */
[----:B------:R-:W-:Y:S01]  /*2b060*/  STL.64 [R1+0x90], R32 ;  /* 0x0000902001007387 */ /* 0x000fe20000100a00 */
[----:B------:R-:W-:Y:S02]  /*2b070*/  LOP3.LUT R2, R3, 0xff, RZ, 0xc0, !PT ;  /* 0x000000ff03027812 */ /* 0x000fe400078ec0ff */
[----:B------:R-:W-:Y:S02]  /*2b080*/  PRMT R0, R14, 0x5410, R0 ;  /* 0x000054100e007816 */ /* 0x000fe40000000000 */
[----:B------:R-:W-:Y:S01]  /*2b090*/  PRMT R3, R2, 0x5410, R7 ;  /* 0x0000541002037816 */ /* 0x000fe20000000007 */
[----:B------:R2:W-:Y:S01]  /*2b0a0*/  STL.64 [R1+0x98], R34 ;  /* 0x0000982201007387 */ /* 0x0005e20000100a00 */
[----:B------:R-:W-:Y:S01]  /*2b0b0*/  SHF.R.U32.HI R15, RZ, 0x18, R50 ;  /* 0x00000018ff0f7819 */ /* 0x000fe20000011632 */
[--C-:B------:R-:W-:Y:S02]  /*2b0c0*/  HSET2.LE.AND R0, R0, R28.reuse, PT ;  /* 0x0000001c00007233 */ /* 0x100fe40003803000 */
[--C-:B------:R-:W-:Y:S01]  /*2b0d0*/  HSET2.LE.AND R2, R5, R28.reuse, PT ;  /* 0x0000001c05027233 */ /* 0x100fe20003803000 */
[----:B------:R-:W-:Y:S01]  /*2b0e0*/  PRMT R7, R4, 0x5410, R15 ;  /* 0x0000541004077816 */ /* 0x000fe2000000000f */
[--C-:B------:R-:W-:Y:S01]  /*2b0f0*/  HSET2.LE.AND R3, R3, R28.reuse, PT ;  /* 0x0000001c03037233 */ /* 0x100fe20003803000 */
[----:B------:R-:W-:Y:S02]  /*2b100*/  LOP3.LUT R4, R148, R0, RZ, 0xc0, !PT ;  /* 0x0000000094047212 */ /* 0x000fe400078ec0ff */
[----:B------:R-:W-:Y:S01]  /*2b110*/  LOP3.LUT R6, R119, R2, RZ, 0xc0, !PT ;  /* 0x0000000277067212 */ /* 0x000fe200078ec0ff */
[----:B------:R-:W-:Y:S01]  /*2b120*/  HSET2.LE.AND R7, R7, R28, PT ;  /* 0x0000001c07077233 */ /* 0x000fe20003803000 */
[----:B------:R-:W-:Y:S02]  /*2b130*/  LOP3.LUT R5, R122, R3, RZ, 0xc0, !PT ;  /* 0x000000037a057212 */ /* 0x000fe400078ec0ff */
[----:B------:R-:W-:Y:S02]  /*2b140*/  IADD3 R0, R185, -0x1, RZ ;  /* 0xffffffffb9007810 */ /* 0x000fe40007ffe0ff */
[----:B------:R-:W-:Y:S03]  /*2b150*/  LOP3.LUT R7, R107, R7, RZ, 0xc0, !PT ;  /* 0x000000076b077212 */ /* 0x000fe600078ec0ff */
[----:B------:R-:W-:Y:S04]  /*2b160*/  IMAD.MOV.U32 R185, RZ, RZ, R0 ;  /* 0x000000ffffb97224 */ /* 0x000fe800078e0000 */
[----:B------:R-:W-:Y:S08]  /*2b170*/  HMMA.16816.F32 R28, R4, R24, R44 ;  /* 0x00000018041c723c */ /* 0x000ff0000000182c */
[-C--:B--2---:R-:W-:Y:S08]  /*2b180*/  HMMA.16816.F32 R32, R8, R26.reuse, R88 ;  /* 0x0000001a0820723c */ /* 0x084ff00000001858 */
[----:B------:R-:W-:Y:S11]  /*2b190*/  HMMA.16816.F32 R24, R4, R26, R52 ;  /* 0x0000001a0418723c */ /* 0x000ff60000001834 */
[----:B------:R-:W-:Y:S04]  /*2b1a0*/  @!UPT UIADD3 URZ, URZ, URZ, URZ ;  /* 0x0000003f3f3ff290 */ /* 0x000fe8000fffe03f */
[----:B------:R-:W-:Y:S06]  /*2b1b0*/  STL.64 [R1+0x80], R32 ;  /* 0x0000802001007387 */ /* 0x000fec0000100a00 */
[----:B------:R1:W-:Y:S02]  /*2b1c0*/  STL.64 [R1+0x88], R34 ;  /* 0x0000882201007387 */ /* 0x0003e40000100a00 */
[C---:B-1----:R-:W-:Y:S08]  /*2b1d0*/  HMMA.16816.F32 R32, R8.reuse, R20, R64 ;  /* 0x000000140820723c */ /* 0x042ff00000001840 */
[----:B------:R-:W-:Y:S11]  /*2b1e0*/  HMMA.16816.F32 R8, R8, R22, R56 ;  /* 0x000000160808723c */ /* 0x000ff60000001838 */
[----:B------:R-:W-:Y:S04]  /*2b1f0*/  @!UPT UIADD3 URZ, URZ, URZ, URZ ;  /* 0x0000003f3f3ff290 */ /* 0x000fe8000fffe03f */
[----:B------:R-:W-:Y:S06]  /*2b200*/  STL.64 [R1+0x70], R32 ;  /* 0x0000702001007387 */ /* 0x000fec0000100a00 */
[----:B------:R-:W-:Y:S06]  /*2b210*/  STL.64 [R1+0x78], R34 ;  /* 0x0000782201007387 */ /* 0x000fec0000100a00 */
[----:B------:R-:W-:Y:S06]  /*2b220*/  STL.64 [R1+0x60], R8 ;  /* 0x0000600801007387 */ /* 0x000fec0000100a00 */
[----:B------:R1:W-:Y:S06]  /*2b230*/  STL.64 [R1+0x68], R10 ;  /* 0x0000680a01007387 */ /* 0x0003ec0000100a00 */
[----:B------:R2:W-:Y:S06]  /*2b240*/  STL.64 [R1+0x40], R28 ;  /* 0x0000401c01007387 */ /* 0x0005ec0000100a00 */
[----:B------:R2:W-:Y:S06]  /*2b250*/  STL.64 [R1+0x48], R30 ;  /* 0x0000481e01007387 */ /* 0x0005ec0000100a00 */
[----:B------:R2:W-:Y:S06]  /*2b260*/  STL.64 [R1+0x30], R24 ;  /* 0x0000301801007387 */ /* 0x0005ec0000100a00 */
[----:B------:R2:W-:Y:S01]  /*2b270*/  STL.64 [R1+0x38], R26 ;  /* 0x0000381a01007387 */ /* 0x0005e20000100a00 */
[C---:B-1----:R-:W-:Y:S08]  /*2b280*/  HMMA.16816.F32 R8, R4.reuse, R20, R36 ;  /* 0x000000140408723c */ /* 0x042ff00000001824 */
[----:B------:R-:W-:Y:S11]  /*2b290*/  HMMA.16816.F32 R4, R4, R22, R16 ;  /* 0x000000160404723c */ /* 0x000ff60000001810 */
[----:B------:R-:W-:Y:S04]  /*2b2a0*/  @!UPT UIADD3 URZ, URZ, URZ, URZ ;  /* 0x0000003f3f3ff290 */ /* 0x000fe8000fffe03f */
[----:B------:R2:W-:Y:S06]  /*2b2b0*/  STL.64 [R1+0x10], R8 ;  /* 0x0000100801007387 */ /* 0x0005ec0000100a00 */
[----:B------:R2:W-:Y:S06]  /*2b2c0*/  STL.64 [R1+0x18], R10 ;  /* 0x0000180a01007387 */ /* 0x0005ec0000100a00 */
[----:B------:R2:W-:Y:S06]  /*2b2d0*/  STL.64 [R1], R4 ;  /* 0x0000000401007387 */ /* 0x0005ec0000100a00 */
[----:B------:R2:W-:Y:S01]  /*2b2e0*/  STL.64 [R1+0x8], R6 ;  /* 0x0000080601007387 */ /* 0x0005e20000100a00 */
[----:B------:R-:W-:-:S05]  /*2b2f0*/  @P1 BRA `(.L_x_515) ;  /* 0xffff3ba000001947 */ /* 0x000fca000383ffff */
.L_x_512:
[----:B-123--:R-:W-:Y:S01]  /*2b300*/  IMAD.U32 R4, RZ, RZ, UR6 ;  /* 0x00000006ff047e24 */ /* 0x00efe2000f8e00ff */
[----:B------:R-:W-:Y:S01]  /*2b310*/  MOV R2, UR6 ;  /* 0x0000000600027c02 */ /* 0x000fe20008000f00 */
[----:B------:R-:W-:Y:S01]  /*2b320*/  IMAD.U32 R5, RZ, RZ, UR7 ;  /* 0x00000007ff057e24 */ /* 0x000fe2000f8e00ff */
[----:B------:R-:W-:Y:S01]  /*2b330*/  ULDC.64 UR4, c[0x0][0x118] ;  /* 0x0000460000047ab9 */ /* 0x000fe20000000a00 */
[----:B------:R-:W-:-:S03]  /*2b340*/  IMAD.U32 R3, RZ, RZ, UR7 ;  /* 0x00000007ff037e24 */ /* 0x000fc6000f8e00ff */
[----:B------:R1:W5:Y:S01]  /*2b350*/  LD.E R31, [R4.64+0xd8] ;  /* 0x0000d804041f7980 */ /* 0x000362000c101900 */
[----:B------:R-:W-:-:S03]  /*2b360*/  MOV R7, 0x1f ;  /* 0x0000001f00077802 */ /* 0x000fc60000000f00 */
[----:B------:R2:W5:Y:S01]  /*2b370*/  LD.E R6, [R2.64+0x17c] ;  /* 0x00017c0402067980 */ /* 0x000562000c101900 */
[----:B-1----:R-:W-:Y:S01]  /*2b380*/  MOV R5, 0xffffffff ;  /* 0xffffffff00057802 */ /* 0x002fe20000000f00 */
[----:B------:R-:W-:Y:S05]  /*2b390*/  BRA.DIV ~URZ, `(.L_x_516) ;  /* 0x000026b27f007947 */ /* 0x000fea000b800000 */
[----:B------:R1:W3:Y:S02]  /*2b3a0*/  SHFL.BFLY PT, R0, R181, 0x2, 0x1f ;  /* 0x0c401f00b5007f89 */ /* 0x0002e400000e0000 */
.L_x_545:
[----:B---3--:R-:W-:Y:S01]  /*2b3b0*/  FADD.FTZ R4, R0, R181 ;  /* 0x000000b500047221 */ /* 0x008fe20000010000 */
[----:B------:R-:W-:Y:S05]  /*2b3c0*/  BRA.DIV ~URZ, `(.L_x_517) ;  /* 0x000026e27f007947 */ /* 0x000fea000b800000 */
[----:B--2---:R-:W2:Y:S04]  /*2b3d0*/  SHFL.BFLY PT, R3, R182, 0x2, 0x1f ;  /* 0x0c401f00b6037f89 */ /* 0x004ea800000e0000 */
[----:B------:R-:W3:Y:S04]  /*2b3e0*/  SHFL.BFLY PT, R2, R183, 0x2, 0x1f ;  /* 0x0c401f00b7027f89 */ /* 0x000ee800000e0000 */
[----:B------:R-:W4:Y:S04]  /*2b3f0*/  SHFL.BFLY PT, R0, R184, 0x2, 0x1f ;  /* 0x0c401f00b8007f89 */ /* 0x000f2800000e0000 */
[----:B------:R-:W1:Y:S01]  /*2b400*/  SHFL.BFLY PT, R8, R4, 0x1, 0x1f ;  /* 0x0c201f0004087f89 */ /* 0x000e6200000e0000 */
[----:B--2---:R-:W-:-:S02]  /*2b410*/  FADD.FTZ R3, R3, R182 ;  /* 0x000000b603037221 */ /* 0x004fc40000010000 */
[----:B---3--:R-:W-:-:S03]  /*2b420*/  FADD.FTZ R2, R2, R183 ;  /* 0x000000b702027221 */ /* 0x008fc60000010000 */
[----:B------:R-:W2:Y:S01]  /*2b430*/  SHFL.BFLY PT, R7, R3, 0x1, 0x1f ;  /* 0x0c201f0003077f89 */ /* 0x000ea200000e0000 */
[----:B----4-:R-:W-:-:S03]  /*2b440*/  FADD.FTZ R0, R0, R184 ;  /* 0x000000b800007221 */ /* 0x010fc60000010000 */
[----:B------:R-:W3:Y:S01]  /*2b450*/  SHFL.BFLY PT, R5, R2, 0x1, 0x1f ;  /* 0x0c201f0002057f89 */ /* 0x000ee200000e0000 */
[----:B-1----:R-:W-:-:S03]  /*2b460*/  FADD.FTZ R33, R4, R8 ;  /* 0x0000000804217221 */ /* 0x002fc60000010000 */
[----:B------:R1:W4:Y:S01]  /*2b470*/  SHFL.BFLY PT, R9, R0, 0x1, 0x1f ;  /* 0x0c201f0000097f89 */ /* 0x00032200000e0000 */
[----:B--2---:R-:W-:Y:S02]  /*2b480*/  FADD.FTZ R32, R3, R7 ;  /* 0x0000000703207221 */ /* 0x004fe40000010000 */
[----:B---3--:R-:W-:Y:S02]  /*2b490*/  FADD.FTZ R30, R2, R5 ;  /* 0x00000005021e7221 */ /* 0x008fe40000010000 */
.L_x_546:
[----:B------:R-:W2:Y:S04]  /*2b4a0*/  LDL.LU R11, [R1+0x40] ;  /* 0x00004000010b7983 */ /* 0x000ea80000300800 */
[----:B------:R-:W3:Y:S04]  /*2b4b0*/  LDL.LU R10, [R1+0x44] ;  /* 0x00004400010a7983 */ /* 0x000ee80000300800 */
[----:B----4-:R-:W4:Y:S04]  /*2b4c0*/  LDL.LU R17, [R1+0x30] ;  /* 0x0000300001117983 */ /* 0x010f280000300800 */
[----:B------:R-:W4:Y:S04]  /*2b4d0*/  LDL.LU R16, [R1+0x34] ;  /* 0x0000340001107983 */ /* 0x000f280000300800 */
[----:B------:R-:W4:Y:S04]  /*2b4e0*/  LDL.LU R23, [R1+0x10] ;  /* 0x0000100001177983 */ /* 0x000f280000300800 */
[----:B------:R-:W4:Y:S04]  /*2b4f0*/  LDL.LU R22, [R1+0x14] ;  /* 0x0000140001167983 */ /* 0x000f280000300800 */
[----:B------:R-:W4:Y:S04]  /*2b500*/  LDL.LU R46, [R1] ;  /* 0x00000000012e7983 */ /* 0x000f280000300800 */
[----:B------:R-:W4:Y:S04]  /*2b510*/  LDL.LU R45, [R1+0x4] ;  /* 0x00000400012d7983 */ /* 0x000f280000300800 */
        /* <DEDUP_REMOVED lines=23> */
[----:B------:R-:W4:Y:S01]  /*2b690*/  LDL.LU R18, [R1+0x6c] ;  /* 0x00006c0001127983 */ /* 0x000f220000300800 */
[----:B------:R-:W-:Y:S01]  /*2b6a0*/  FSETP.NE.FTZ.AND P4, PT, R32, RZ, PT ;  /* 0x000000ff2000720b */ /* 0x000fe20003f95000 */
[----:B------:R-:W-:Y:S01]  /*2b6b0*/  IMAD.MOV.U32 R3, RZ, RZ, 0x3f800000 ;  /* 0x3f800000ff037424 */ /* 0x000fe200078e00ff */
[----:B------:R-:W-:Y:S01]  /*2b6c0*/  FSETP.NE.FTZ.AND P5, PT, R33, RZ, PT ;  /* 0x000000ff2100720b */ /* 0x000fe20003fb5000 */
[----:B------:R-:W4:Y:S01]  /*2b6d0*/  LDL R53, [R1+0x2fc] ;  /* 0x0002fc0001357983 */ /* 0x000f220000100800 */
[----:B------:R-:W-:Y:S01]  /*2b6e0*/  FADD.FTZ R29, R9, R0 ;  /* 0x00000000091d7221 */ /* 0x000fe20000010000 */
[----:B------:R-:W-:Y:S01]  /*2b6f0*/  FSETP.NE.FTZ.AND P3, PT, R30, RZ, PT ;  /* 0x000000ff1e00720b */ /* 0x000fe20003f75000 */
[----:B------:R-:W-:Y:S01]  /*2b700*/  IMAD.MOV.U32 R5, RZ, RZ, 0x3f800000 ;  /* 0x3f800000ff057424 */ /* 0x000fe200078e00ff */
[----:B------:R-:W1:Y:S01]  /*2b710*/  S2R R51, SR_TID.X ;  /* 0x0000000000337919 */ /* 0x000e620000002100 */
[----:B------:R-:W-:-:S02]  /*2b720*/  MOV R2, 0x3f800000 ;  /* 0x3f80000000027802 */ /* 0x000fc40000000f00 */
[----:B------:R-:W-:Y:S02]  /*2b730*/  FSETP.NE.FTZ.AND P2, PT, R29, RZ, PT ;  /* 0x000000ff1d00720b */ /* 0x000fe40003f55000 */
[----:B------:R-:W-:Y:S01]  /*2b740*/  MOV R4, 0x3f800000 ;  /* 0x3f80000000047802 */ /* 0x000fe20000000f00 */
[----:B------:R-:W1:Y:S08]  /*2b750*/  @P4 MUFU.RCP R3, R32 ;  /* 0x0000002000034308 */ /* 0x000e700000001000 */
[----:B------:R-:W1:Y:S08]  /*2b760*/  @P5 MUFU.RCP R2, R33 ;  /* 0x0000002100025308 */ /* 0x000e700000001000 */
[----:B------:R-:W1:Y:S02]  /*2b770*/  @P3 MUFU.RCP R4, R30 ;  /* 0x0000001e00043308 */ /* 0x000e640000001000 */
[----:B-1---5:R-:W-:Y:S01]  /*2b780*/  FMUL.FTZ R3, R6, R3 ;  /* 0x0000000306037220 */ /* 0x022fe20000410000 */
[----:B------:R-:W-:-:S04]  /*2b790*/  SHF.R.S32.HI R49, RZ, 0x1f, R51 ;  /* 0x0000001fff317819 */ /* 0x000fc80000011433 */
[CC--:B------:R-:W-:Y:S01]  /*2b7a0*/  LEA.HI R48, R49.reuse, R51.reuse, RZ, 0x2 ;  /* 0x0000003331307211 */ /* 0x0c0fe200078f10ff */
[----:B------:R-:W1:Y:S01]  /*2b7b0*/  @P2 MUFU.RCP R5, R29 ;  /* 0x0000001d00052308 */ /* 0x000e620000001000 */
[C---:B------:R-:W-:Y:S02]  /*2b7c0*/  FMUL.FTZ R0, R6.reuse, R2 ;  /* 0x0000000206007220 */ /* 0x040fe40000410000 */
[----:B------:R-:W-:Y:S01]  /*2b7d0*/  SHF.R.S32.HI R50, RZ, 0x2, R48 ;  /* 0x00000002ff327819 */ /* 0x000fe20000011430 */
[----:B------:R-:W-:Y:S01]  /*2b7e0*/  FMUL.FTZ R2, R6, R4 ;  /* 0x0000000406027220 */ /* 0x000fe20000410000 */
[----:B------:R-:W-:Y:S01]  /*2b7f0*/  LEA.HI R49, R49, R51, RZ, 0x5 ;  /* 0x0000003331317211 */ /* 0x000fe200078f28ff */
[----:B------:R-:W-:Y:S01]  /*2b800*/  ULDC.64 UR4, c[0x0][0x118] ;  /* 0x0000460000047ab9 */ /* 0x000fe20000000a00 */
[C---:B--2---:R-:W-:Y:S02]  /*2b810*/  FMUL.FTZ R11, R0.reuse, R11 ;  /* 0x0000000b000b7220 */ /* 0x044fe40000410000 */
[----:B---3--:R-:W-:-:S02]  /*2b820*/  FMUL.FTZ R10, R0, R10 ;  /* 0x0000000a000a7220 */ /* 0x008fc40000410000 */
[C---:B----4-:R-:W-:Y:S02]  /*2b830*/  FMUL.FTZ R17, R0.reuse, R17 ;  /* 0x0000001100117220 */ /* 0x050fe40000410000 */
[C---:B------:R-:W-:Y:S02]  /*2b840*/  FMUL.FTZ R16, R0.reuse, R16 ;  /* 0x0000001000107220 */ /* 0x040fe40000410000 */
[C---:B------:R-:W-:Y:S02]  /*2b850*/  FMUL.FTZ R23, R0.reuse, R23 ;  /* 0x0000001700177220 */ /* 0x040fe40000410000 */
[C---:B------:R-:W-:Y:S02]  /*2b860*/  FMUL.FTZ R22, R0.reuse, R22 ;  /* 0x0000001600167220 */ /* 0x040fe40000410000 */
[C---:B------:R-:W-:Y:S02]  /*2b870*/  FMUL.FTZ R47, R0.reuse, R46 ;  /* 0x0000002e002f7220 */ /* 0x040fe40000410000 */
[----:B------:R-:W-:-:S02]  /*2b880*/  FMUL.FTZ R45, R0, R45 ;  /* 0x0000002d002d7220 */ /* 0x000fc40000410000 */
[----:B-1----:R-:W-:Y:S02]  /*2b890*/  FMUL.FTZ R0, R6, R5 ;  /* 0x0000000506007220 */ /* 0x002fe40000410000 */
[C---:B------:R-:W-:Y:S02]  /*2b8a0*/  FMUL.FTZ R9, R3.reuse, R44 ;  /* 0x0000002c03097220 */ /* 0x040fe40000410000 */
[C---:B------:R-:W-:Y:S02]  /*2b8b0*/  FMUL.FTZ R8, R3.reuse, R8 ;  /* 0x0000000803087220 */ /* 0x040fe40000410000 */
[C---:B------:R-:W-:Y:S02]  /*2b8c0*/  FMUL.FTZ R15, R3.reuse, R15 ;  /* 0x0000000f030f7220 */ /* 0x040fe40000410000 */
[C---:B------:R-:W-:Y:S02]  /*2b8d0*/  FMUL.FTZ R14, R3.reuse, R14 ;  /* 0x0000000e030e7220 */ /* 0x040fe40000410000 */
[----:B------:R-:W-:-:S02]  /*2b8e0*/  FMUL.FTZ R26, R3, R26 ;  /* 0x0000001a031a7220 */ /* 0x000fc40000410000 */
[C---:B------:R-:W-:Y:S02]  /*2b8f0*/  FMUL.FTZ R25, R3.reuse, R25 ;  /* 0x0000001903197220 */ /* 0x040fe40000410000 */
[C---:B------:R-:W-:Y:S02]  /*2b900*/  FMUL.FTZ R37, R3.reuse, R37 ;  /* 0x0000002503257220 */ /* 0x040fe40000410000 */
[----:B------:R-:W-:Y:S01]  /*2b910*/  FMUL.FTZ R36, R3, R36 ;  /* 0x0000002403247220 */ /* 0x000fe20000410000 */
[----:B------:R-:W-:Y:S01]  /*2b920*/  SHF.R.S32.HI R3, RZ, 0x1f, R50 ;  /* 0x0000001fff037819 */ /* 0x000fe20000011432 */
[----:B------:R-:W-:-:S03]  /*2b930*/  FMUL.FTZ R5, R2, R43 ;  /* 0x0000002b02057220 */ /* 0x000fc60000410000 */
[----:B------:R-:W-:Y:S01]  /*2b940*/  LEA.HI R3, R3, R50, RZ, 0x3 ;  /* 0x0000003203037211 */ /* 0x000fe200078f18ff */
[----:B------:R-:W-:-:S03]  /*2b950*/  FMUL.FTZ R4, R2, R42 ;  /* 0x0000002a02047220 */ /* 0x000fc60000410000 */
[----:B------:R-:W-:Y:S01]  /*2b960*/  LOP3.LUT R3, R3, 0xfffffff8, RZ, 0xc0, !PT ;  /* 0xfffffff803037812 */ /* 0x000fe200078ec0ff */
[----:B------:R-:W-:-:S03]  /*2b970*/  FMUL.FTZ R7, R2, R7 ;  /* 0x0000000702077220 */ /* 0x000fc60000410000 */
[----:B------:R-:W-:Y:S01]  /*2b980*/  IADD3 R3, R50, -R3, RZ ;  /* 0x8000000332037210 */ /* 0x000fe20007ffe0ff */
[C---:B------:R-:W-:Y:S02]  /*2b990*/  FMUL.FTZ R6, R2.reuse, R41 ;  /* 0x0000002902067220 */ /* 0x040fe40000410000 */
[C---:B------:R-:W-:Y:S02]  /*2b9a0*/  FMUL.FTZ R28, R2.reuse, R28 ;  /* 0x0000001c021c7220 */ /* 0x040fe40000410000 */
[C---:B------:R-:W-:Y:S02]  /*2b9b0*/  FMUL.FTZ R27, R2.reuse, R27 ;  /* 0x0000001b021b7220 */ /* 0x040fe40000410000 */
[C---:B------:R-:W-:Y:S02]  /*2b9c0*/  FMUL.FTZ R35, R2.reuse, R35 ;  /* 0x0000002302237220 */ /* 0x040fe40000410000 */
[----:B------:R-:W-:Y:S01]  /*2b9d0*/  FMUL.FTZ R34, R2, R34 ;  /* 0x0000002202227220 */ /* 0x000fe20000410000 */
[----:B------:R-:W-:Y:S01]  /*2b9e0*/  LEA.HI R2, R3, R3, RZ, 0x1 ;  /* 0x0000000303027211 */ /* 0x000fe200078f08ff */
[----:B------:R-:W-:-:S02]  /*2b9f0*/  FMUL.FTZ R39, R0, R39 ;  /* 0x0000002700277220 */ /* 0x000fc40000410000 */
[C---:B------:R-:W-:Y:S02]  /*2ba00*/  FMUL.FTZ R38, R0.reuse, R38 ;  /* 0x0000002600267220 */ /* 0x040fe40000410000 */
[C---:B------:R-:W-:Y:S02]  /*2ba10*/  FMUL.FTZ R41, R0.reuse, R40 ;  /* 0x0000002800297220 */ /* 0x040fe40000410000 */
[C---:B------:R-:W-:Y:S02]  /*2ba20*/  FMUL.FTZ R40, R0.reuse, R24 ;  /* 0x0000001800287220 */ /* 0x040fe40000410000 */
[C---:B------:R-:W-:Y:S02]  /*2ba30*/  FMUL.FTZ R43, R0.reuse, R21 ;  /* 0x00000015002b7220 */ /* 0x040fe40000410000 */
[----:B------:R-:W-:Y:S01]  /*2ba40*/  FMUL.FTZ R42, R0, R20 ;  /* 0x00000014002a7220 */ /* 0x000fe20000410000 */
[----:B------:R-:W-:Y:S02]  /*2ba50*/  F2FP.PACK_AB R20, R4, R5 ;  /* 0x000000050414723e */ /* 0x000fe400000000ff */
[----:B------:R-:W-:Y:S01]  /*2ba60*/  LOP3.LUT R4, R48, 0xfffffffc, RZ, 0xc0, !PT ;  /* 0xfffffffc30047812 */ /* 0x000fe200078ec0ff */
[----:B------:R-:W-:Y:S01]  /*2ba70*/  FMUL.FTZ R46, R0, R19 ;  /* 0x00000013002e7220 */ /* 0x000fe20000410000 */
[----:B------:R-:W-:Y:S01]  /*2ba80*/  F2FP.PACK_AB R19, R16, R17 ;  /* 0x000000111013723e */ /* 0x000fe200000000ff */
[----:B------:R-:W-:Y:S01]  /*2ba90*/  FMUL.FTZ R44, R0, R18 ;  /* 0x00000012002c7220 */ /* 0x000fe20000410000 */
[----:B------:R-:W-:-:S02]  /*2baa0*/  SHF.R.S32.HI R0, RZ, 0x1, R2 ;  /* 0x00000001ff007819 */ /* 0x000fc40000011402 */
[----:B------:R-:W-:Y:S02]  /*2bab0*/  F2FP.PACK_AB R17, R6, R7 ;  /* 0x000000070611723e */ /* 0x000fe400000000ff */
[----:B------:R-:W-:Y:S01]  /*2bac0*/  LOP3.LUT R2, R2, 0x3fffffe, RZ, 0xc0, !PT ;  /* 0x03fffffe02027812 */ /* 0x000fe200078ec0ff */
[----:B------:R-:W-:Y:S01]  /*2bad0*/  IMAD.IADD R4, R51, 0x1, -R4 ;  /* 0x0000000133047824 */ /* 0x000fe200078e0a04 */
[----:B------:R-:W-:Y:S02]  /*2bae0*/  SHF.R.S32.HI R5, RZ, 0x5, R49 ;  /* 0x00000005ff057819 */ /* 0x000fe40000011431 */
[----:B------:R-:W-:Y:S02]  /*2baf0*/  SHF.L.U32 R6, R0, 0x6, RZ ;  /* 0x0000000600067819 */ /* 0x000fe400000006ff */
[----:B------:R-:W-:Y:S01]  /*2bb00*/  IADD3 R2, R3, -R2, RZ ;  /* 0x8000000203027210 */ /* 0x000fe20007ffe0ff */
[----:B------:R-:W-:Y:S01]  /*2bb10*/  IMAD R4, R5, 0x100, R4 ;  /* 0x0000010005047824 */ /* 0x000fe200078e0204 */
[----:B------:R-:W-:-:S02]  /*2bb20*/  LOP3.LUT R3, R6, 0xc0, RZ, 0xc0, !PT ;  /* 0x000000c006037812 */ /* 0x000fc400078ec0ff */
[----:B------:R-:W-:Y:S01]  /*2bb30*/  LOP3.LUT R5, R0, 0x1, RZ, 0xc0, !PT ;  /* 0x0000000100057812 */ /* 0x000fe200078ec0ff */
[----:B------:R-:W-:Y:S01]  /*2bb40*/  IMAD R2, R2, 0x10, R4 ;  /* 0x0000001002027824 */ /* 0x000fe200078e0204 */
[----:B------:R-:W-:Y:S02]  /*2bb50*/  LEA.HI R3, R3, R3, RZ, 0x1d ;  /* 0x0000000303037211 */ /* 0x000fe400078fe8ff */
[----:B------:R-:W-:Y:S02]  /*2bb60*/  LOP3.LUT P0, RZ, R0, 0x2, RZ, 0xc0, !PT ;  /* 0x0000000200ff7812 */ /* 0x000fe4000780c0ff */
[----:B------:R-:W-:Y:S01]  /*2bb70*/  ISETP.NE.U32.AND P1, PT, R5, 0x1, PT ;  /* 0x000000010500780c */ /* 0x000fe20003f25070 */
[----:B------:R-:W-:Y:S01]  /*2bb80*/  IMAD.U32 R2, R2, 0x2, R3 ;  /* 0x0000000202027824 */ /* 0x000fe200078e0003 */
[----:B------:R-:W-:-:S04]  /*2bb90*/  MOV R4, 0xfffffff0 ;  /* 0xfffffff000047802 */ /* 0x000fc80000000f00 */
[----:B------:R-:W-:Y:S02]  /*2bba0*/  SEL R4, R4, 0x10, !P1 ;  /* 0x0000001004047807 */ /* 0x000fe40004800000 */
[----:B------:R-:W-:Y:S02]  /*2bbb0*/  SHF.L.U32 R0, R2, 0x1, RZ ;  /* 0x0000000102007819 */ /* 0x000fe400000006ff */
[----:B------:R-:W-:Y:S02]  /*2bbc0*/  F2FP.PACK_AB R24, R10, R11 ;  /* 0x0000000b0a18723e */ /* 0x000fe400000000ff */
[----:B------:R-:W-:Y:S01]  /*2bbd0*/  F2FP.PACK_AB R21, R8, R9 ;  /* 0x000000090815723e */ /* 0x000fe200000000ff */
[----:B------:R-:W-:Y:S01]  /*2bbe0*/  IMAD.IADD R3, R0, 0x1, R4 ;  /* 0x0000000100037824 */ /* 0x000fe200078e0204 */
[----:B------:R-:W-:Y:S02]  /*2bbf0*/  F2FP.PACK_AB R18, R14, R15 ;  /* 0x0000000f0e12723e */ /* 0x000fe400000000ff */
[----:B------:R-:W-:-:S02]  /*2bc00*/  IADD3 R2, R0, 0x20, RZ ;  /* 0x0000002000027810 */ /* 0x000fc40007ffe0ff */
[----:B------:R-:W-:Y:S02]  /*2bc10*/  F2FP.PACK_AB R5, R38, R39 ;  /* 0x000000272605723e */ /* 0x000fe400000000ff */
[----:B------:R-:W-:Y:S02]  /*2bc20*/  @P0 IADD3 R2, R0, -0x20, RZ ;  /* 0xffffffe000020810 */ /* 0x000fe40007ffe0ff */
[----:B------:R-:W-:Y:S01]  /*2bc30*/  ISETP.NE.AND P0, PT, R53, -0x1, PT ;  /* 0xffffffff3500780c */ /* 0x000fe20003f05270 */
[----:B------:R-:W-:Y:S01]  /*2bc40*/  STS [R0], R24 ;  /* 0x0000001800007388 */ /* 0x000fe20000000800 */
[----:B------:R-:W-:-:S03]  /*2bc50*/  F2FP.PACK_AB R6, R40, R41 ;  /* 0x000000292806723e */ /* 0x000fc600000000ff */
[----:B------:R-:W-:Y:S01]  /*2bc60*/  STS [R0+0x200], R21 ;  /* 0x0002001500007388 */ /* 0x000fe20000000800 */
[----:B------:R-:W-:Y:S02]  /*2bc70*/  F2FP.PACK_AB R16, R22, R23 ;  /* 0x000000171610723e */ /* 0x000fe400000000ff */
[----:B------:R-:W-:Y:S01]  /*2bc80*/  F2FP.PACK_AB R15, R25, R26 ;  /* 0x0000001a190f723e */ /* 0x000fe200000000ff */
[----:B------:R-:W-:Y:S01]  /*2bc90*/  STS [R3], R19 ;  /* 0x0000001303007388 */ /* 0x000fe20000000800 */
[----:B------:R-:W-:-:S03]  /*2bca0*/  F2FP.PACK_AB R11, R45, R47 ;  /* 0x0000002f2d0b723e */ /* 0x000fc600000000ff */
[----:B------:R-:W-:Y:S01]  /*2bcb0*/  STS [R3+0x200], R18 ;  /* 0x0002001203007388 */ /* 0x000fe20000000800 */
[----:B------:R-:W-:-:S03]  /*2bcc0*/  F2FP.PACK_AB R10, R36, R37 ;  /* 0x00000025240a723e */ /* 0x000fc600000000ff */
[----:B------:R-:W-:Y:S01]  /*2bcd0*/  STS [R0+0x1000], R20 ;  /* 0x0010001400007388 */ /* 0x000fe20000000800 */
[----:B------:R-:W-:-:S03]  /*2bce0*/  F2FP.PACK_AB R14, R27, R28 ;  /* 0x0000001c1b0e723e */ /* 0x000fc600000000ff */
[----:B------:R1:W-:Y:S01]  /*2bcf0*/  STS [R0+0x1200], R5 ;  /* 0x0012000500007388 */ /* 0x0003e20000000800 */
[----:B------:R-:W-:Y:S02]  /*2bd00*/  F2FP.PACK_AB R8, R42, R43 ;  /* 0x0000002b2a08723e */ /* 0x000fe400000000ff */
[----:B------:R-:W-:Y:S01]  /*2bd10*/  F2FP.PACK_AB R9, R34, R35 ;  /* 0x000000232209723e */ /* 0x000fe200000000ff */
[----:B------:R-:W-:Y:S01]  /*2bd20*/  STS [R3+0x1000], R17 ;  /* 0x0010001103007388 */ /* 0x000fe20000000800 */
[----:B------:R-:W-:-:S03]  /*2bd30*/  F2FP.PACK_AB R7, R44, R46 ;  /* 0x0000002e2c07723e */ /* 0x000fc600000000ff */
[----:B------:R-:W-:Y:S04]  /*2bd40*/  STS [R3+0x1200], R6 ;  /* 0x0012000603007388 */ /* 0x000fe80000000800 */
[----:B------:R2:W-:Y:S04]  /*2bd50*/  STS [R2], R16 ;  /* 0x0000001002007388 */ /* 0x0005e80000000800 */
[----:B------:R-:W-:Y:S01]  /*2bd60*/  STS [R2+0x200], R15 ;  /* 0x0002000f02007388 */ /* 0x000fe20000000800 */
[----:B-1----:R-:W-:Y:S01]  /*2bd70*/  IADD3 R0, R4, R2, RZ ;  /* 0x0000000204007210 */ /* 0x002fe20007ffe0ff */
[----:B------:R-:W-:Y:S01]  /*2bd80*/  IMAD.U32 R4, RZ, RZ, UR6 ;  /* 0x00000006ff047e24 */ /* 0x000fe2000f8e00ff */
[----:B------:R-:W-:-:S03]  /*2bd90*/  MOV R5, UR7 ;  /* 0x0000000700057c02 */ /* 0x000fc60008000f00 */
[----:B------:R-:W-:Y:S04]  /*2bda0*/  STS [R0], R11 ;  /* 0x0000000b00007388 */ /* 0x000fe80000000800 */
[----:B------:R-:W-:Y:S04]  /*2bdb0*/  STS [R0+0x200], R10 ;  /* 0x0002000a00007388 */ /* 0x000fe80000000800 */
[----:B------:R1:W-:Y:S04]  /*2bdc0*/  STS [R2+0x1000], R14 ;  /* 0x0010000e02007388 */ /* 0x0003e80000000800 */
[----:B------:R3:W-:Y:S04]  /*2bdd0*/  STS [R2+0x1200], R8 ;  /* 0x0012000802007388 */ /* 0x0007e80000000800 */
[----:B------:R-:W-:Y:S04]  /*2bde0*/  STS [R0+0x1000], R9 ;  /* 0x0010000900007388 */ /* 0x000fe80000000800 */
[----:B------:R4:W-:Y:S04]  /*2bdf0*/  STS [R0+0x1200], R7 ;  /* 0x0012000700007388 */ /* 0x0009e80000000800 */
[----:B--2---:R-:W2:Y:S01]  /*2be00*/  @P0 LD.E.64 R16, [R4.64+0x88] ;  /* 0x0000880404100980 */ /* 0x004ea2000c101b00 */
[----:B------:R-:W-:-:S03]  /*2be10*/  MOV R3, UR7 ;  /* 0x0000000700037c02 */ /* 0x000fc60008000f00 */
[----:B-1----:R1:W2:Y:S01]  /*2be20*/  LD.E.U16 R14, [R4.64+0x1c8] ;  /* 0x0001c804040e7980 */ /* 0x0022a2000c101500 */
[----:B---3--:R-:W-:-:S06]  /*2be30*/  IMAD.U32 R2, RZ, RZ, UR6 ;  /* 0x00000006ff027e24 */ /* 0x008fcc000f8e00ff */
[----:B------:R-:W3:Y:S01]  /*2be40*/  @!P0 LD.E.64 R2, [R2.64+0x80] ;  /* 0x0000800402028980 */ /* 0x000ee2000c101b00 */
[----:B------:R-:W-:Y:S01]  /*2be50*/  IMAD.U32 R6, RZ, RZ, UR6 ;  /* 0x00000006ff067e24 */ /* 0x000fe2000f8e00ff */
[----:B----4-:R-:W-:-:S05]  /*2be60*/  MOV R7, UR7 ;  /* 0x0000000700077c02 */ /* 0x010fca0008000f00 */
[----:B------:R4:W5:Y:S04]  /*2be70*/  LD.E.64 R20, [R6.64+0x90] ;  /* 0x0000900406147980 */ /* 0x000968000c101b00 */
[----:B------:R-:W1:Y:S01]  /*2be80*/  S2R R52, SR_CTAID.Y ;  /* 0x0000000000347919 */ /* 0x000e620000002600 */
[----:B------:R-:W-:Y:S01]  /*2be90*/  IMAD.U32 R8, RZ, RZ, UR6 ;  /* 0x00000006ff087e24 */ /* 0x000fe2000f8e00ff */
[----:B------:R-:W-:Y:S01]  /*2bea0*/  MOV R9, UR7 ;  /* 0x0000000700097c02 */ /* 0x000fe20008000f00 */
[----:B----4-:R-:W4:Y:S01]  /*2beb0*/  @P5 MUFU.LG2 R7, R33 ;  /* 0x0000002100075308 */ /* 0x010f220000000c00 */
[----:B------:R-:W-:-:S07]  /*2bec0*/  IMAD.MOV.U32 R24, RZ, RZ, 0x7f800000 ;  /* 0x7f800000ff187424 */ /* 0x000fce00078e00ff */
[----:B------:R-:W1:Y:S01]  /*2bed0*/  @P4 MUFU.LG2 R6, R32 ;  /* 0x0000002000064308 */ /* 0x000e620000000c00 */
[----:B----4-:R-:W-:-:S07]  /*2bee0*/  @P5 FMUL.FTZ R7, R7, 0.69314718246459960938 ;  /* 0x3f31721807075820 */ /* 0x010fce0000410000 */
[----:B------:R-:W4:Y:S01]  /*2bef0*/  @P3 MUFU.LG2 R0, R30 ;  /* 0x0000001e00003308 */ /* 0x000f220000000c00 */
[C---:B------:R-:W-:Y:S01]  /*2bf00*/  @P5 FFMA.FTZ R24, R31.reuse, R135, R7 ;  /* 0x000000871f185223 */ /* 0x040fe20000010007 */
[----:B------:R-:W-:Y:S01]  /*2bf10*/  MOV R11, UR7 ;  /* 0x00000007000b7c02 */ /* 0x000fe20008000f00 */
[----:B-1----:R-:W-:Y:S01]  /*2bf20*/  @P4 FMUL.FTZ R6, R6, 0.69314718246459960938 ;  /* 0x3f31721806064820 */ /* 0x002fe20000410000 */
[----:B------:R-:W-:Y:S01]  /*2bf30*/  MOV R25, 0x7f800000 ;  /* 0x7f80000000197802 */ /* 0x000fe20000000f00 */
[----:B------:R-:W-:Y:S02]  /*2bf40*/  IMAD.U32 R10, RZ, RZ, UR6 ;  /* 0x00000006ff0a7e24 */ /* 0x000fe4000f8e00ff */
[----:B------:R-:W-:Y:S01]  /*2bf50*/  @P4 FFMA.FTZ R25, R31, R134, R6 ;  /* 0x000000861f194223 */ /* 0x000fe20000010006 */
[----:B------:R-:W-:Y:S01]  /*2bf60*/  BSSY B1, `(.L_x_518) ;  /* 0x000002a000017945 */ /* 0x000fe20003800000 */
[----:B------:R-:W-:Y:S01]  /*2bf70*/  IMAD.MOV.U32 R22, RZ, RZ, 0x7f800000 ;  /* 0x7f800000ff167424 */ /* 0x000fe200078e00ff */
[----:B------:R1:W5:Y:S01]  /*2bf80*/  LD.E.64 R18, [R10.64+0x70] ;  /* 0x000070040a127980 */ /* 0x000362000c101b00 */
[----:B------:R-:W-:Y:S01]  /*2bf90*/  PLOP3.LUT P4, PT, PT, PT, PT, 0x8, 0x0 ;  /* 0x000000000000781c */ /* 0x000fe20003f8e170 */
[----:B--2---:R-:W-:-:S02]  /*2bfa0*/  @P0 IMAD R15, R17, R53, RZ ;  /* 0x00000035110f0224 */ /* 0x004fc400078e02ff */
[----:B------:R-:W-:Y:S02]  /*2bfb0*/  @P0 IMAD.WIDE.U32 R4, R16, R53, RZ ;  /* 0x0000003510040225 */ /* 0x000fe400078e00ff */
[----:B------:R2:W5:Y:S01]  /*2bfc0*/  @!P0 LD.E.64 R16, [R8.64+0x88] ;  /* 0x0000880408108980 */ /* 0x000562000c101b00 */
[C---:B------:R-:W-:Y:S02]  /*2bfd0*/  PRMT R7, R14.reuse, 0x7770, RZ ;  /* 0x000077700e077816 */ /* 0x040fe400000000ff */
[----:B------:R-:W-:Y:S02]  /*2bfe0*/  PRMT R14, R14, 0x7771, RZ ;  /* 0x000077710e0e7816 */ /* 0x000fe400000000ff */
[----:B------:R-:W-:-:S04]  /*2bff0*/  ISETP.NE.AND P1, PT, R7, RZ, PT ;  /* 0x000000ff0700720c */ /* 0x000fc80003f25270 */
[----:B------:R-:W-:Y:S01]  /*2c000*/  ISETP.NE.OR P5, PT, R14, RZ, !P1 ;  /* 0x000000ff0e00720c */ /* 0x000fe20004fa5670 */
[----:B--2---:R-:W2:Y:S01]  /*2c010*/  @P2 MUFU.LG2 R9, R29 ;  /* 0x0000001d00092308 */ /* 0x004ea20000000c00 */
[----:B------:R-:W-:Y:S01]  /*2c020*/  @!P0 SHF.R.S32.HI R8, RZ, 0x1f, R52 ;  /* 0x0000001fff088819 */ /* 0x000fe20000011434 */
[----:B---3--:R-:W-:Y:S01]  /*2c030*/  @!P0 IMAD R3, R3, R52, RZ ;  /* 0x0000003403038224 */ /* 0x008fe200078e02ff */
[----:B------:R-:W-:Y:S01]  /*2c040*/  @P0 MOV R23, R4 ;  /* 0x0000000400170202 */ /* 0x000fe20000000f00 */
[----:B----4-:R-:W-:Y:S02]  /*2c050*/  @P3 FMUL.FTZ R4, R0, 0.69314718246459960938 ;  /* 0x3f31721800043820 */ /* 0x010fe40000410000 */
[C---:B------:R-:W-:Y:S02]  /*2c060*/  @!P0 IMAD R6, R2.reuse, R8, R3 ;  /* 0x0000000802068224 */ /* 0x040fe400078e0203 */
[----:B------:R-:W-:-:S04]  /*2c070*/  @!P0 IMAD.WIDE.U32 R2, R2, R52, RZ ;  /* 0x0000003402028225 */ /* 0x000fc800078e00ff */
[----:B------:R-:W-:Y:S02]  /*2c080*/  @P0 IMAD.IADD R26, R5, 0x1, R15 ;  /* 0x00000001051a0824 */ /* 0x000fe400078e020f */
[----:B--2---:R-:W-:Y:S01]  /*2c090*/  @P2 FMUL.FTZ R0, R9, 0.69314718246459960938 ;  /* 0x3f31721809002820 */ /* 0x004fe20000410000 */
[----:B------:R-:W-:Y:S01]  /*2c0a0*/  MOV R15, 0x7f800000 ;  /* 0x7f800000000f7802 */ /* 0x000fe20000000f00 */
[----:B------:R-:W-:Y:S01]  /*2c0b0*/  @P3 FFMA.FTZ R15, R31, R13, R4 ;  /* 0x0000000d1f0f3223 */ /* 0x000fe20000010004 */
[----:B------:R-:W-:Y:S01]  /*2c0c0*/  @!P0 IADD3 R26, R3, R6, RZ ;  /* 0x00000006031a8210 */ /* 0x000fe20007ffe0ff */
[--C-:B------:R-:W-:Y:S01]  /*2c0d0*/  @P2 FFMA.FTZ R22, R31, R12, R0.reuse ;  /* 0x0000000c1f162223 */ /* 0x100fe20000010000 */
[----:B------:R-:W-:Y:S01]  /*2c0e0*/  @!P0 MOV R23, R2 ;  /* 0x0000000200178202 */ /* 0x000fe20000000f00 */
[----:B------:R-:W-:Y:S01]  /*2c0f0*/  CS2R R8, SRZ ;  /* 0x0000000000087805 */ /* 0x000fe2000001ff00 */
[----:B------:R-:W-:Y:S01]  /*2c100*/  PRMT R0, R14, 0x7610, R0 ;  /* 0x000076100e007816 */ /* 0x000fe20000000000 */
[----:B------:R-:W-:Y:S05]  /*2c110*/  @P5 BRA `(.L_x_519) ;  /* 0x000000e000005947 */ /* 0x000fea0003800000 */
[----:B-1----:R-:W-:Y:S01]  /*2c120*/  ISETP.NE.AND P0, PT, R53, -0x1, PT ;  /* 0xffffffff3500780c */ /* 0x002fe20003f05270 */
[----:B------:R-:W-:-:S12]  /*2c130*/  BSSY B0, `(.L_x_520) ;  /* 0x0000008000007945 */ /* 0x000fd80003800000 */
[----:B------:R-:W-:Y:S05]  /*2c140*/  @P0 BRA `(.L_x_521) ;  /* 0x0000006000000947 */ /* 0x000fea0003800000 */
[----:B------:R-:W-:Y:S01]  /*2c150*/  MOV R2, UR6 ;  /* 0x0000000600027c02 */ /* 0x000fe20008000f00 */
[----:B------:R-:W-:Y:S01]  /*2c160*/  ULDC.64 UR4, c[0x0][0x118] ;  /* 0x0000460000047ab9 */ /* 0x000fe20000000a00 */
[----:B------:R-:W-:-:S05]  /*2c170*/  MOV R3, UR7 ;  /* 0x0000000700037c02 */ /* 0x000fca0008000f00 */
[----:B------:R-:W2:Y:S02]  /*2c180*/  LD.E R2, [R2.64+0xb4] ;  /* 0x0000b40402027980 */ /* 0x000ea4000c101900 */
[----:B--2---:R-:W-:-:S05]  /*2c190*/  IMAD R53, R2, R52, RZ ;  /* 0x0000003402357224 */ /* 0x004fca00078e02ff */
[----:B------:R1:W-:Y:S02]  /*2c1a0*/  STL [R1+0x2fc], R53 ;  /* 0x0002fc3501007387 */ /* 0x0003e40000100800 */
.L_x_521:
[----:B------:R-:W-:Y:S05]  /*2c1b0*/  BSYNC B0 ;  /* 0x0000000000007941 */ /* 0x000fea0003800000 */
.L_x_520:
[----:B------:R-:W-:Y:S01]  /*2c1c0*/  PLOP3.LUT P4, PT, PT, PT, PT, 0x80, 0x0 ;  /* 0x000000000000781c */ /* 0x000fe20003f8f070 */
[--C-:B------:R-:W-:Y:S01]  /*2c1d0*/  IMAD.MOV.U32 R8, RZ, RZ, R53.reuse ;  /* 0x000000ffff087224 */ /* 0x100fe200078e0035 */
[----:B------:R-:W-:Y:S02]  /*2c1e0*/  SHF.R.S32.HI R9, RZ, 0x1f, R53 ;  /* 0x0000001fff097819 */ /* 0x000fe40000011435 */
[----:B------:R-:W-:-:S04]  /*2c1f0*/  PRMT R0, RZ, 0x7610, R0 ;  /* 0x00007610ff007816 */ /* 0x000fc80000000000 */
.L_x_519:
[----:B-1----:R-:W-:Y:S05]  /*2c200*/  BSYNC B1 ;  /* 0x0000000000017941 */ /* 0x002fea0003800000 */
.L_x_518:
[----:B------:R-:W-:Y:S01]  /*2c210*/  LOP3.LUT P0, RZ, R0, 0xff, RZ, 0xc0, !PT ;  /* 0x000000ff00ff7812 */ /* 0x000fe2000780c0ff */
[----:B------:R-:W-:Y:S01]  /*2c220*/  ULDC.64 UR4, c[0x0][0x118] ;  /* 0x0000460000047ab9 */ /* 0x000fe20000000a00 */
[----:B------:R-:W-:Y:S02]  /*2c230*/  MOV R2, UR6 ;  /* 0x0000000600027c02 */ /* 0x000fe40008000f00 */
[----:B------:R-:W-:-:S05]  /*2c240*/  MOV R3, UR7 ;  /* 0x0000000700037c02 */ /* 0x000fca0008000f00 */
[----:B------:R1:W5:Y:S04]  /*2c250*/  LD.E.64 R10, [R2.64+0xa0] ;  /* 0x0000a004020a7980 */ /* 0x000368000c101b00 */
[----:B------:R-:W2:Y:S01]  /*2c260*/  @P0 LD.E.64 R12, [R2.64+0xb0] ;  /* 0x0000b004020c0980 */ /* 0x000ea2000c101b00 */
[----:B------:R-:W-:Y:S01]  /*2c270*/  @P0 MOV R0, 0x1 ;  /* 0x0000000100000802 */ /* 0x000fe20000000f00 */
[----:B--2---:R-:W-:Y:S01]  /*2c280*/  @P0 IMAD R6, R13, R12, RZ ;  /* 0x0000000c0d060224 */ /* 0x004fe200078e02ff */
[----:B------:R-:W-:Y:S05]  /*2c290*/  @P0 BRA `(.L_x_522) ;  /* 0x000000a000000947 */ /* 0x000fea0003800000 */
[----:B-1----:R-:W-:Y:S01]  /*2c2a0*/  MOV R2, UR6 ;  /* 0x0000000600027c02 */ /* 0x002fe20008000f00 */
[----:B------:R-:W-:Y:S01]  /*2c2b0*/  ULDC.64 UR4, c[0x0][0x118] ;  /* 0x0000460000047ab9 */ /* 0x000fe20000000a00 */
[----:B------:R-:W-:-:S05]  /*2c2c0*/  MOV R3, UR7 ;  /* 0x0000000700037c02 */ /* 0x000fca0008000f00 */
[----:B------:R-:W2:Y:S01]  /*2c2d0*/  @P1 LD.E R6, [R2.64+0xd4] ;  /* 0x0000d40402061980 */ /* 0x000ea2000c101900 */
[----:B------:R-:W-:Y:S01]  /*2c2e0*/  IMAD.U32 R4, RZ, RZ, UR6 ;  /* 0x00000006ff047e24 */ /* 0x000fe2000f8e00ff */
[----:B------:R-:W-:-:S05]  /*2c2f0*/  MOV R5, UR7 ;  /* 0x0000000700057c02 */ /* 0x000fca0008000f00 */
[----:B------:R-:W2:Y:S04]  /*2c300*/  LD.E R4, [R4.64+0x60] ;  /* 0x0000600404047980 */ /* 0x000ea8000c101900 */
[----:B------:R-:W2:Y:S01]  /*2c310*/  @!P1 LD.E R6, [R2.64+0xb4] ;  /* 0x0000b40402069980 */ /* 0x000ea2000c101900 */
[----:B------:R-:W-:Y:S02]  /*2c320*/  IMAD.MOV.U32 R12, RZ, RZ, 0x1 ;  /* 0x00000001ff0c7424 */ /* 0x000fe400078e00ff */
[----:B--2---:R-:W-:Y:S02]  /*2c330*/  IMAD R0, R6, R4, RZ ;  /* 0x0000000406007224 */ /* 0x004fe400078e02ff */
.L_x_522:
[----:B-1----:R-:W-:Y:S01]  /*2c340*/  WARPSYNC 0xffffffff ;  /* 0xffffffff00007948 */ /* 0x002fe20003800000 */
[----:B------:R-:W-:Y:S01]  /*2c350*/  BAR.SYNC.DEFER_BLOCKING 0x0 ;  /* 0x0000000000007b1d */ /* 0x000fe20000010000 */
[----:B------:R-:W-:Y:S01]  /*2c360*/  LOP3.LUT R2, R49, 0xffffffe0, RZ, 0xc0, !PT ;  /* 0xffffffe031027812 */ /* 0x000fe200078ec0ff */
[----:B------:R-:W-:-:S04]  /*2c370*/  IMAD R0, R52, R0, RZ ;  /* 0x0000000034007224 */ /* 0x000fc800078e02ff */
[----:B------:R-:W1:Y:S01]  /*2c380*/  S2R R40, SR_CTAID.X ;  /* 0x0000000000287919 */ /* 0x000e620000002500 */
[----:B------:R-:W-:Y:S01]  /*2c390*/  IMAD.IADD R4, R51, 0x1, -R2 ;  /* 0x0000000133047824 */ /* 0x000fe200078e0a02 */
[----:B------:R-:W-:Y:S01]  /*2c3a0*/  SEL R0, R0, RZ, !P4 ;  /* 0x000000ff00007207 */ /* 0x000fe20006000000 */
[----:B------:R-:W-:Y:S01]  /*2c3b0*/  BSSY B0, `(.L_x_523) ;  /* 0x000003e000007945 */ /* 0x000fe20003800000 */
[----:B------:R-:W2:Y:S02]  /*2c3c0*/  S2R R27, SR_CTAID.Z ;  /* 0x00000000001b7919 */ /* 0x000ea40000002700 */
[----:B------:R-:W-:Y:S02]  /*2c3d0*/  LOP3.LUT P2, RZ, R4, 0x3, RZ, 0xc0, !PT ;  /* 0x0000000304ff7812 */ /* 0x000fe4000784c0ff */
[----:B------:R3:W4:Y:S04]  /*2c3e0*/  LDS.128 R28, [R194] ;  /* 0x00000000c21c7984 */ /* 0x0007280000000c00 */
[----:B------:R3:W3:Y:S01]  /*2c3f0*/  LDS.128 R32, [R194+0x800] ;  /* 0x00080000c2207984 */ /* 0x0006e20000000c00 */
[----:B-1----:R-:W-:-:S03]  /*2c400*/  IMAD R3, R40, R12, RZ ;  /* 0x0000000c28037224 */ /* 0x002fc600078e02ff */
[----:B------:R1:W1:Y:S01]  /*2c410*/  LDS.128 R36, [R194+0x1000] ;  /* 0x00100000c2247984 */ /* 0x0002620000000c00 */
[----:B--2---:R-:W-:-:S03]  /*2c420*/  IMAD R2, R27, R6, R0 ;  /* 0x000000061b027224 */ /* 0x004fc600078e0200 */
[----:B------:R-:W2:Y:S01]  /*2c430*/  LDS.128 R192, [R194+0x1800] ;  /* 0x00180000c2c07984 */ /* 0x000ea20000000c00 */
[----:B------:R-:W-:-:S05]  /*2c440*/  IMAD.SHL.U32 R0, R3, 0x80, RZ ;  /* 0x0000008003007824 */ /* 0x000fca00078e00ff */
[----:B------:R-:W-:Y:S02]  /*2c450*/  IADD3 R6, P1, P0, R0, R8, R2 ;  /* 0x0000000800067210 */ /* 0x000fe4000783e002 */
[----:B------:R-:W-:Y:S02]  /*2c460*/  SHF.R.S32.HI R3, RZ, 0x1f, R0 ;  /* 0x0000001fff037819 */ /* 0x000fe40000011400 */
[----:B------:R-:W-:-:S04]  /*2c470*/  SHF.R.S32.HI R0, RZ, 0x1f, R2 ;  /* 0x0000001fff007819 */ /* 0x000fc80000011402 */
[----:B------:R-:W-:Y:S01]  /*2c480*/  IADD3.X R7, R3, R9, R0, P1, P0 ;  /* 0x0000000903077210 */ /* 0x000fe20000fe0400 */
[----:B------:R-:W-:Y:S05]  /*2c490*/  @P2 BRA `(.L_x_524) ;  /* 0x000002f000002947 */ /* 0x000fea0003800000 */
[----:B----4-:R-:W4:Y:S01]  /*2c4a0*/  LDL.LU R5, [R1+0x308] ;  /* 0x0003080001057983 */ /* 0x010f220000300800 */
[----:B------:R-:W-:-:S03]  /*2c4b0*/  ULDC.64 UR4, c[0x0][0x118] ;  /* 0x0000460000047ab9 */ /* 0x000fc60000000a00 */
[----:B------:R-:W3:Y:S02]  /*2c4c0*/  S2R R4, SR_TID.X ;  /* 0x0000000000047919 */ /* 0x000ee40000002100 */
[----:B---3--:R-:W-:-:S04]  /*2c4d0*/  SHF.R.S32.HI R2, RZ, 0x1f, R4 ;  /* 0x0000001fff027819 */ /* 0x008fc80000011404 */
[----:B------:R-:W-:-:S04]  /*2c4e0*/  LEA.HI R2, R2, R4, RZ, 0x5 ;  /* 0x0000000402027211 */ /* 0x000fc800078f28ff */
[----:B------:R-:W-:Y:S02]  /*2c4f0*/  LOP3.LUT R0, R2, 0xffffffe0, RZ, 0xc0, !PT ;  /* 0xffffffe002007812 */ /* 0x000fe400078ec0ff */
[--C-:B------:R-:W-:Y:S02]  /*2c500*/  SHF.R.S32.HI R3, RZ, 0x5, R2.reuse ;  /* 0x00000005ff037819 */ /* 0x100fe40000011402 */
[----:B------:R-:W-:Y:S01]  /*2c510*/  SHF.R.S32.HI R2, RZ, 0x1f, R2 ;  /* 0x0000001fff027819 */ /* 0x000fe20000011402 */
[----:B------:R-:W-:-:S03]  /*2c520*/  IMAD.IADD R0, R4, 0x1, -R0 ;  /* 0x0000000104007824 */ /* 0x000fc600078e0a00 */
[----:B------:R-:W-:Y:S02]  /*2c530*/  LEA.HI R2, R2, R3, RZ, 0x2 ;  /* 0x0000000302027211 */ /* 0x000fe400078f10ff */
[----:B------:R-:W-:Y:S02]  /*2c540*/  SHF.R.S32.HI R4, RZ, 0x1f, R0 ;  /* 0x0000001fff047819 */ /* 0x000fe40000011400 */
[----:B------:R-:W-:Y:S02]  /*2c550*/  LOP3.LUT R2, R2, 0xffffffc, RZ, 0xc0, !PT ;  /* 0x0ffffffc02027812 */ /* 0x000fe400078ec0ff */
[----:B------:R-:W-:-:S03]  /*2c560*/  LEA.HI R0, R4, R0, RZ, 0x2 ;  /* 0x0000000004007211 */ /* 0x000fc600078f10ff */
[----:B------:R-:W-:Y:S01]  /*2c570*/  IMAD.IADD R2, R3, 0x1, -R2 ;  /* 0x0000000103027824 */ /* 0x000fe200078e0a02 */
[----:B------:R-:W-:-:S05]  /*2c580*/  SHF.R.S32.HI R0, RZ, 0x2, R0 ;  /* 0x00000002ff007819 */ /* 0x000fca0000011400 */
[----:B------:R-:W-:-:S05]  /*2c590*/  IMAD R0, R2, 0x10, R0 ;  /* 0x0000001002007824 */ /* 0x000fca00078e0200 */
[C---:B------:R-:W-:Y:S02]  /*2c5a0*/  IADD3 R3, R0.reuse, 0x8, RZ ;  /* 0x0000000800037810 */ /* 0x040fe40007ffe0ff */
[C---:B------:R-:W-:Y:S02]  /*2c5b0*/  IADD3 R2, R0.reuse, 0x40, RZ ;  /* 0x0000004000027810 */ /* 0x040fe40007ffe0ff */
[C---:B------:R-:W-:Y:S02]  /*2c5c0*/  IADD3 R4, R0.reuse, 0x48, RZ ;  /* 0x0000004800047810 */ /* 0x040fe40007ffe0ff */
[-C--:B----4-:R-:W-:Y:S02]  /*2c5d0*/  ISETP.GE.AND P6, PT, R0, R5.reuse, PT ;  /* 0x000000050000720c */ /* 0x090fe40003fc6270 */
[-C--:B------:R-:W-:Y:S02]  /*2c5e0*/  ISETP.GE.AND P5, PT, R3, R5.reuse, PT ;  /* 0x000000050300720c */ /* 0x080fe40003fa6270 */
[----:B------:R-:W-:-:S02]  /*2c5f0*/  ISETP.GE.AND P4, PT, R2, R5, PT ;  /* 0x000000050200720c */ /* 0x000fc40003f86270 */
[----:B------:R-:W-:-:S07]  /*2c600*/  ISETP.GE.AND P3, PT, R4, R5, PT ;  /* 0x000000050400720c */ /* 0x000fce0003f66270 */
[-C--:B------:R-:W-:Y:S02]  /*2c610*/  @!P6 IMAD R0, R0, R12.reuse, RZ ;  /* 0x0000000c0000e224 */ /* 0x080fe400078e02ff */
[-C--:B------:R-:W-:Y:S02]  /*2c620*/  @!P5 IMAD R3, R3, R12.reuse, RZ ;  /* 0x0000000c0303d224 */ /* 0x080fe400078e02ff */
[----:B------:R-:W-:Y:S01]  /*2c630*/  @!P4 IMAD R13, R2, R12, RZ ;  /* 0x0000000c020dc224 */ /* 0x000fe200078e02ff */
[----:B------:R-:W-:Y:S01]  /*2c640*/  @!P6 IADD3 R5, P0, R0, R6, RZ ;  /* 0x000000060005e210 */ /* 0x000fe20007f1e0ff */
[----:B------:R-:W-:-:S03]  /*2c650*/  @!P3 IMAD R2, R4, R12, RZ ;  /* 0x0000000c0402b224 */ /* 0x000fc600078e02ff */
[----:B------:R-:W-:Y:S02]  /*2c660*/  @!P6 LEA.HI.X.SX32 R9, R0, R7, 0x1, P0 ;  /* 0x000000070009e211 */ /* 0x000fe400000f0eff */
[----:B-----5:R-:W-:Y:S02]  /*2c670*/  @!P6 LEA R8, P0, R5, R10, 0x2 ;  /* 0x0000000a0508e211 */ /* 0x020fe400078010ff */
[-C--:B------:R-:W-:Y:S02]  /*2c680*/  @!P5 IADD3 R0, P2, R3, R6.reuse, RZ ;  /* 0x000000060300d210 */ /* 0x080fe40007f5e0ff */
[----:B------:R-:W-:Y:S02]  /*2c690*/  @!P6 LEA.HI.X R9, R5, R11, R9, 0x2, P0 ;  /* 0x0000000b0509e211 */ /* 0x000fe400000f1409 */
[-C--:B------:R-:W-:Y:S02]  /*2c6a0*/  @!P4 IADD3 R5, P1, R13, R6.reuse, RZ ;  /* 0x000000060d05c210 */ /* 0x080fe40007f3e0ff */
[----:B------:R-:W-:Y:S01]  /*2c6b0*/  @!P3 IADD3 R12, P0, R2, R6, RZ ;  /* 0x00000006020cb210 */ /* 0x000fe20007f1e0ff */
[----:B------:R3:W-:Y:S01]  /*2c6c0*/  @!P6 ST.E [R8.64], R24 ;  /* 0x000000180800e985 */ /* 0x0007e2000c101904 */
[----:B------:R-:W-:-:S02]  /*2c6d0*/  @!P5 LEA.HI.X.SX32 R3, R3, R7, 0x1, P2 ;  /* 0x000000070303d211 */ /* 0x000fc400010f0eff */
[-C--:B------:R-:W-:Y:S02]  /*2c6e0*/  @!P5 LEA R6, P2, R0, R10.reuse, 0x2 ;  /* 0x0000000a0006d211 */ /* 0x080fe400078410ff */
[-C--:B------:R-:W-:Y:S02]  /*2c6f0*/  @!P4 LEA.HI.X.SX32 R14, R13, R7.reuse, 0x1, P1 ;  /* 0x000000070d0ec211 */ /* 0x080fe400008f0eff */
[----:B------:R-:W-:Y:S02]  /*2c700*/  @!P3 LEA.HI.X.SX32 R13, R2, R7, 0x1, P0 ;  /* 0x00000007020db211 */ /* 0x000fe400000f0eff */
[-C--:B------:R-:W-:Y:S02]  /*2c710*/  @!P4 LEA R4, P1, R5, R10.reuse, 0x2 ;  /* 0x0000000a0504c211 */ /* 0x080fe400078210ff */
[----:B------:R-:W-:Y:S02]  /*2c720*/  @!P3 LEA R2, P0, R12, R10, 0x2 ;  /* 0x0000000a0c02b211 */ /* 0x000fe400078010ff */
[----:B------:R-:W-:-:S02]  /*2c730*/  @!P5 LEA.HI.X R7, R0, R11, R3, 0x2, P2 ;  /* 0x0000000b0007d211 */ /* 0x000fc400010f1403 */
[-C--:B------:R-:W-:Y:S02]  /*2c740*/  @!P4 LEA.HI.X R5, R5, R11.reuse, R14, 0x2, P1 ;  /* 0x0000000b0505c211 */ /* 0x080fe400008f140e */
[----:B------:R-:W-:Y:S01]  /*2c750*/  @!P3 LEA.HI.X R3, R12, R11, R13, 0x2, P0 ;  /* 0x0000000b0c03b211 */ /* 0x000fe200000f140d */
[----:B------:R3:W-:Y:S04]  /*2c760*/  @!P5 ST.E [R6.64], R25 ;  /* 0x000000190600d985 */ /* 0x0007e8000c101904 */
[----:B------:R3:W-:Y:S04]  /*2c770*/  @!P4 ST.E [R4.64], R15 ;  /* 0x0000000f0400c985 */ /* 0x0007e8000c101904 */
[----:B------:R3:W-:Y:S02]  /*2c780*/  @!P3 ST.E [R2.64], R22 ;  /* 0x000000160200b985 */ /* 0x0007e4000c101904 */
.L_x_524:
[----:B------:R-:W-:Y:S05]  /*2c790*/  BSYNC B0 ;  /* 0x0000000000007941 */ /* 0x000fea0003800000 */
.L_x_523:
[----:B---3--:R-:W-:Y:S01]  /*2c7a0*/  IMAD.U32 R2, RZ, RZ, UR6 ;  /* 0x00000006ff027e24 */ /* 0x008fe2000f8e00ff */
[----:B------:R-:W3:Y:S01]  /*2c7b0*/  LDL.LU R5, [R1+0x30c] ;  /* 0x00030c0001057983 */ /* 0x000ee20000300800 */
[----:B------:R-:W-:Y:S01]  /*2c7c0*/  IMAD.U32 R3, RZ, RZ, UR7 ;  /* 0x00000007ff037e24 */ /* 0x000fe2000f8e00ff */
[----:B------:R-:W-:-:S02]  /*2c7d0*/  ULDC.64 UR4, c[0x0][0x118] ;  /* 0x0000460000047ab9 */ /* 0x000fc40000000a00 */
[----:B----4-:R-:W4:Y:S04]  /*2c7e0*/  LDL.LU R7, [R1+0x2cc] ;  /* 0x0002cc0001077983 */ /* 0x010f280000300800 */
[----:B------:R2:W4:Y:S04]  /*2c7f0*/  LD.E R4, [R2.64+0xc0] ;  /* 0x0000c00402047980 */ /* 0x000528000c101900 */
[----:B------:R1:W5:Y:S04]  /*2c800*/  LDL.64 R12, [R1+0x300] ;  /* 0x00030000010c7983 */ /* 0x0003680000100a00 */
[----:B--2---:R-:W2:Y:S02]  /*2c810*/  S2R R2, SR_TID.X ;  /* 0x0000000000027919 */ /* 0x004ea40000002100 */
[----:B--2---:R-:W-:-:S04]  /*2c820*/  SHF.R.S32.HI R0, RZ, 0x1f, R2 ;  /* 0x0000001fff007819 */ /* 0x004fc80000011402 */
[----:B------:R-:W-:-:S04]  /*2c830*/  LEA.HI R0, R0, R2, RZ, 0x2 ;  /* 0x0000000200007211 */ /* 0x000fc800078f10ff */
[----:B------:R-:W-:-:S05]  /*2c840*/  LOP3.LUT R0, R0, 0xfffffffc, RZ, 0xc0, !PT ;  /* 0xfffffffc00007812 */ /* 0x000fca00078ec0ff */
[----:B------:R-:W-:-:S05]  /*2c850*/  IMAD.IADD R0, R2, 0x1, -R0 ;  /* 0x0000000102007824 */ /* 0x000fca00078e0a00 */
[----:B------:R-:W-:-:S04]  /*2c860*/  SHF.L.U32 R0, R0, 0x3, RZ ;  /* 0x0000000300007819 */ /* 0x000fc800000006ff */
[----:B------:R-:W-:Y:S01]  /*2c870*/  SHF.R.S32.HI R0, RZ, 0x1f, R0 ;  /* 0x0000001fff007819 */ /* 0x000fe20000011400 */
[----:B------:R-:W-:Y:S01]  /*2c880*/  BSSY B0, `(.L_x_525) ;  /* 0x0000015000007945 */ /* 0x000fe20003800000 */
[----:B---3-5:R-:W-:Y:S01]  /*2c890*/  IMAD R10, R40, -0x80, R5 ;  /* 0xffffff80280a7824 */ /* 0x028fe200078e0205 */
[C---:B----4-:R-:W-:Y:S02]  /*2c8a0*/  IADD3 R2, P0, R7.reuse, R23, RZ ;  /* 0x0000001707027210 */ /* 0x050fe40007f1e0ff */
[----:B------:R-:W-:-:S03]  /*2c8b0*/  ISETP.GE.AND P1, PT, R7, R4, PT ;  /* 0x000000040700720c */ /* 0x000fc60003f26270 */
[----:B------:R-:W-:Y:S01]  /*2c8c0*/  IMAD.X R3, R0, 0x1, R26, P0 ;  /* 0x0000000100037824 */ /* 0x000fe200000e061a */
[----:B------:R-:W-:Y:S01]  /*2c8d0*/  ISETP.GE.OR P0, PT, R50, R10, P1 ;  /* 0x0000000a3200720c */ /* 0x000fe20000f06670 */
[-C--:B------:R-:W-:Y:S01]  /*2c8e0*/  IMAD R0, R21, R27.reuse, RZ ;  /* 0x0000001b15007224 */ /* 0x080fe200078e02ff */
[----:B------:R-:W-:Y:S01]  /*2c8f0*/  SHF.R.S32.HI R5, RZ, 0x1f, R27 ;  /* 0x0000001fff057819 */ /* 0x000fe2000001141b */
[----:B------:R-:W-:-:S04]  /*2c900*/  IMAD.WIDE.U32 R8, R20, R27, R2 ;  /* 0x0000001b14087225 */ /* 0x000fc800078e0002 */
[----:B------:R-:W-:-:S05]  /*2c910*/  IMAD R0, R20, R5, R0 ;  /* 0x0000000514007224 */ /* 0x000fca00078e0200 */
[----:B------:R-:W-:Y:S01]  /*2c920*/  IADD3 R7, R9, R0, RZ ;  /* 0x0000000009077210 */ /* 0x000fe20007ffe0ff */
[----:B------:R-:W-:Y:S05]  /*2c930*/  @P0 BRA `(.L_x_526) ;  /* 0x0000009000000947 */ /* 0x000fea0003800000 */
[----:B-1----:R-:W-:Y:S01]  /*2c940*/  MOV R6, R8 ;  /* 0x0000000800067202 */ /* 0x002fe20000000f00 */
[----:B------:R-:W-:Y:S01]  /*2c950*/  IMAD R0, R13, R16, RZ ;  /* 0x000000100d007224 */ /* 0x000fe200078e02ff */
[----:B------:R-:W-:-:S03]  /*2c960*/  ULDC.64 UR4, c[0x0][0x118] ;  /* 0x0000460000047ab9 */ /* 0x000fc60000000a00 */
[----:B------:R-:W-:-:S04]  /*2c970*/  IMAD.WIDE.U32 R2, R12, R16, R6 ;  /* 0x000000100c027225 */ /* 0x000fc800078e0006 */
[----:B------:R-:W-:Y:S01]  /*2c980*/  IMAD R0, R12, R17, R0 ;  /* 0x000000110c007224 */ /* 0x000fe200078e0200 */
[----:B------:R-:W-:-:S04]  /*2c990*/  LEA R4, P0, R2, R18, 0x1 ;  /* 0x0000001202047211 */ /* 0x000fc800078008ff */
[----:B------:R-:W-:-:S04]  /*2c9a0*/  IADD3 R0, R3, R0, RZ ;  /* 0x0000000003007210 */ /* 0x000fc80007ffe0ff */
[----:B------:R-:W-:-:S05]  /*2c9b0*/  LEA.HI.X R5, R2, R19, R0, 0x1, P0 ;  /* 0x0000001302057211 */ /* 0x000fca00000f0c00 */
[----:B------:R1:W-:Y:S02]  /*2c9c0*/  ST.E.128 [R4.64], R28 ;  /* 0x0000001c04007985 */ /* 0x0003e4000c101d04 */
.L_x_526:
[----:B-1----:R-:W-:Y:S05]  /*2c9d0*/  BSYNC B0 ;  /* 0x0000000000007941 */ /* 0x002fea0003800000 */
.L_x_525:
[----:B------:R-:W-:Y:S01]  /*2c9e0*/  LEA.HI.SX32 R0, R48, 0x20, 0x1e ;  /* 0x0000002030007811 */ /* 0x000fe200078ff2ff */
[----:B------:R-:W-:Y:S03]  /*2c9f0*/  BSSY B0, `(.L_x_527) ;  /* 0x000000f000007945 */ /* 0x000fe60003800000 */
[----:B------:R-:W-:-:S13]  /*2ca00*/  ISETP.GE.OR P0, PT, R0, R10, P1 ;  /* 0x0000000a0000720c */ /* 0x000fda0000f06670 */
[----:B------:R-:W-:Y:S05]  /*2ca10*/  @P0 BRA `(.L_x_528) ;  /* 0x000000c000000947 */ /* 0x000fea0003800000 */
[----:B------:R-:W-:Y:S01]  /*2ca20*/  IADD3 R4, P0, R12, 0x20, RZ ;  /* 0x000000200c047810 */ /* 0x000fe20007f1e0ff */
[----:B------:R-:W-:Y:S01]  /*2ca30*/  IMAD.MOV.U32 R2, RZ, RZ, R8 ;  /* 0x000000ffff027224 */ /* 0x000fe200078e0008 */
[----:B------:R-:W-:Y:S01]  /*2ca40*/  MOV R3, R7 ;  /* 0x0000000700037202 */ /* 0x000fe20000000f00 */
[----:B------:R-:W-:Y:S02]  /*2ca50*/  ULDC.64 UR4, c[0x0][0x118] ;  /* 0x0000460000047ab9 */ /* 0x000fe40000000a00 */
[----:B------:R-:W-:Y:S02]  /*2ca60*/  IMAD.X R0, RZ, RZ, R13, P0 ;  /* 0x000000ffff007224 */ /* 0x000fe400000e060d */
[----:B------:R-:W-:-:S04]  /*2ca70*/  IMAD.WIDE.U32 R2, R16, R4, R2 ;  /* 0x0000000410027225 */ /* 0x000fc800078e0002 */
[----:B------:R-:W-:-:S04]  /*2ca80*/  IMAD R0, R0, R16, RZ ;  /* 0x0000001000007224 */ /* 0x000fc800078e02ff */
[----:B------:R-:W-:Y:S01]  /*2ca90*/  IMAD R0, R17, R4, R0 ;  /* 0x0000000411007224 */ /* 0x000fe200078e0200 */
[----:B------:R-:W-:-:S04]  /*2caa0*/  LEA R4, P0, R2, R18, 0x1 ;  /* 0x0000001202047211 */ /* 0x000fc800078008ff */
[----:B------:R-:W-:-:S04]  /*2cab0*/  IADD3 R0, R3, R0, RZ ;  /* 0x0000000003007210 */ /* 0x000fc80007ffe0ff */
[----:B------:R-:W-:-:S05]  /*2cac0*/  LEA.HI.X R5, R2, R19, R0, 0x1, P0 ;  /* 0x0000001302057211 */ /* 0x000fca00000f0c00 */
[----:B------:R1:W-:Y:S02]  /*2cad0*/  ST.E.128 [R4.64], R32 ;  /* 0x0000002004007985 */ /* 0x0003e4000c101d04 */
.L_x_528:
[----:B------:R-:W-:Y:S05]  /*2cae0*/  BSYNC B0 ;  /* 0x0000000000007941 */ /* 0x000fea0003800000 */
.L_x_527:
[----:B------:R-:W-:Y:S01]  /*2caf0*/  LEA.HI.SX32 R0, R48, 0x40, 0x1e ;  /* 0x0000004030007811 */ /* 0x000fe200078ff2ff */
[----:B------:R-:W-:Y:S03]  /*2cb00*/  BSSY B0, `(.L_x_529) ;  /* 0x000000f000007945 */ /* 0x000fe60003800000 */
[----:B------:R-:W-:-:S13]  /*2cb10*/  ISETP.GE.OR P0, PT, R0, R10, P1 ;  /* 0x0000000a0000720c */ /* 0x000fda0000f06670 */
[----:B------:R-:W-:Y:S05]  /*2cb20*/  @P0 BRA `(.L_x_530) ;  /* 0x000000c000000947 */ /* 0x000fea0003800000 */
[----:B-1----:R-:W-:Y:S01]  /*2cb30*/  IADD3 R4, P0, R12, 0x40, RZ ;  /* 0x000000400c047810 */ /* 0x002fe20007f1e0ff */
        /* <DEDUP_REMOVED lines=11> */
.L_x_530:
[----:B------:R-:W-:Y:S05]  /*2cbf0*/  BSYNC B0 ;  /* 0x0000000000007941 */ /* 0x000fea0003800000 */
.L_x_529:
[----:B------:R-:W-:Y:S01]  /*2cc00*/  LEA.HI.SX32 R0, R48, 0x60, 0x1e ;  /* 0x0000006030007811 */ /* 0x000fe200078ff2ff */
[----:B------:R-:W-:Y:S01]  /*2cc10*/  IMAD.MOV.U32 R3, RZ, RZ, 0x0 ;  /* 0x00000000ff037424 */ /* 0x000fe200078e00ff */
[----:B------:R-:W-:Y:S02]  /*2cc20*/  MOV R11, 0x70 ;  /* 0x00000070000b7802 */ /* 0x000fe40000000f00 */
[----:B------:R-:W-:-:S03]  /*2cc30*/  ISETP.GE.OR P1, PT, R0, R10, P1 ;  /* 0x0000000a0000720c */ /* 0x000fc60000f26670 */
[----:B------:R-:W-:-:S10]  /*2cc40*/  IMAD.MOV.U32 R2, RZ, RZ, R11 ;  /* 0x000000ffff027224 */ /* 0x000fd400078e000b */
[----:B------:R-:W-:Y:S05]  /*2cc50*/  @P1 RET.REL.NODEC R2 `(_ZN5flash16flash_fwd_kernelI23Flash_fwd_kernel_traitsILi32ELi128ELi128ELi4ELb0ELb0EN7cutlass6half_tE19Flash_kernel_traitsILi32ELi128ELi128ELi4ES3_EELb1ELb1ELb0ELb1ELb0ELb0ELb0ELb1EEEvNS_16Flash_fwd_paramsE) ;  /* 0xfffd33a002001950 */ /* 0x000fea0003c3ffff */
[----:B------:R-:W-:Y:S01]  /*2cc60*/  IADD3 R6, P0, R12, 0x60, RZ ;  /* 0x000000600c067810 */ /* 0x000fe20007f1e0ff */
[----:B------:R-:W-:Y:S01]  /*2cc70*/  IMAD.MOV.U32 R2, RZ, RZ, R8 ;  /* 0x000000ffff027224 */ /* 0x000fe200078e0008 */
[----:B------:R-:W-:Y:S01]  /*2cc80*/  MOV R3, R7 ;  /* 0x0000000700037202 */ /* 0x000fe20000000f00 */
[----:B------:R-:W-:Y:S02]  /*2cc90*/  ULDC.64 UR4, c[0x0][0x118] ;  /* 0x0000460000047ab9 */ /* 0x000fe40000000a00 */
[----:B------:R-:W-:Y:S02]  /*2cca0*/  IMAD.X R0, RZ, RZ, R13, P0 ;  /* 0x000000ffff007224 */ /* 0x000fe400000e060d */
[----:B-1----:R-:W-:-:S04]  /*2ccb0*/  IMAD.WIDE.U32 R4, R16, R6, R2 ;  /* 0x0000000610047225 */ /* 0x002fc800078e0002 */
[----:B------:R-:W-:Y:S01]  /*2ccc0*/  IMAD R0, R0, R16, RZ ;  /* 0x0000001000007224 */ /* 0x000fe200078e02ff */
[----:B------:R-:W-:-:S03]  /*2ccd0*/  LEA R2, P0, R4, R18, 0x1 ;  /* 0x0000001204027211 */ /* 0x000fc600078008ff */
[----:B------:R-:W-:-:S04]  /*2cce0*/  IMAD R0, R17, R6, R0 ;  /* 0x0000000611007224 */ /* 0x000fc800078e0200 */
[----:B------:R-:W-:-:S05]  /*2ccf0*/  IMAD.IADD R0, R5, 0x1, R0 ;  /* 0x0000000105007824 */ /* 0x000fca00078e0200 */
[----:B------:R-:W-:-:S05]  /*2cd00*/  LEA.HI.X R3, R4, R19, R0, 0x1, P0 ;  /* 0x0000001304037211 */ /* 0x000fca00000f0c00 */
[----:B------:R1:W-:Y:S02]  /*2cd10*/  ST.E.128 [R2.64], R192 ;  /* 0x000000c002007985 */ /* 0x0003e4000c101d04 */
[----:B-1----:R-:W-:Y:S02]  /*2cd20*/  MOV R2, R11 ;  /* 0x0000000b00027202 */ /* 0x002fe40000000f00 */
[----:B------:R-:W-:-:S04]  /*2cd30*/  MOV R3, 0x0 ;  /* 0x0000000000037802 */ /* 0x000fc80000000f00 */
[----:B------:R-:W-:Y:S05]  /*2cd40*/  RET.REL.NODEC R2 `(_ZN5flash16flash_fwd_kernelI23Flash_fwd_kernel_traitsILi32ELi128ELi128ELi4ELb0ELb0EN7cutlass6half_tE19Flash_kernel_traitsILi32ELi128ELi128ELi4ES3_EELb1ELb1ELb0ELb1ELb0ELb0ELb0ELb1EEEvNS_16Flash_fwd_paramsE) ;  /* 0xfffd32b002007950 */ /* 0x000fea0003c3ffff */
.L_x_476:
[----:B------:R-:W3:Y:S01]  /*2cd50*/  LDL R11, [R1+0x2fc] ;  /* 0x0002fc00010b7983 */ /* 0x000ee20000100800 */
[----:B------:R-:W-:Y:S01]  /*2cd60*/  MOV R8, UR6 ;  /* 0x0000000600087c02 */ /* 0x000fe20008000f00 */
[----:B------:R-:W-:Y:S01]  /*2cd70*/  IMAD.U32 R9, RZ, RZ, UR7 ;  /* 0x00000007ff097e24 */ /* 0x000fe2000f8e00ff */
[----:B------:R-:W-:Y:S01]  /*2cd80*/  ULDC.64 UR4, c[0x0][0x118] ;  /* 0x0000460000047ab9 */ /* 0x000fe20000000a00 */
[----:B------:R-:W-:Y:S01]  /*2cd90*/  IMAD.U32 R2, RZ, RZ, UR6 ;  /* 0x00000006ff027e24 */ /* 0x000fe2000f8e00ff */
[----:B------:R-:W-:Y:S01]  /*2cda0*/  MOV R6, UR6 ;  /* 0x0000000600067c02 */ /* 0x000fe20008000f00 */
[----:B------:R-:W-:Y:S01]  /*2cdb0*/  IMAD.U32 R3, RZ, RZ, UR7 ;  /* 0x00000007ff037e24 */ /* 0x000fe2000f8e00ff */
[----:B------:R-:W4:Y:S01]  /*2cdc0*/  LD.E.U16 R0, [R8.64+0x1c8] ;  /* 0x0001c80408007980 */ /* 0x000f22000c101500 */
[----:B------:R-:W-:-:S03]  /*2cdd0*/  IMAD.U32 R7, RZ, RZ, UR7 ;  /* 0x00000007ff077e24 */ /* 0x000fc6000f8e00ff */
[----:B------:R-:W1:Y:S04]  /*2cde0*/  S2R R22, SR_CTAID.Y ;  /* 0x0000000000167919 */ /* 0x000e680000002600 */
[----:B------:R1:W5:Y:S04]  /*2cdf0*/  LD.E.64 R16, [R8.64+0x70] ;  /* 0x0000700408107980 */ /* 0x000368000c101b00 */
[----:B------:R2:W5:Y:S01]  /*2ce00*/  LD.E.64 R12, [R6.64+0x90] ;  /* 0x00009004060c7980 */ /* 0x000562000c101b00 */
[----:B---3--:R-:W-:-:S13]  /*2ce10*/  ISETP.NE.AND P0, PT, R11, -0x1, PT ;  /* 0xffffffff0b00780c */ /* 0x008fda0003f05270 */
[----:B------:R3:W2:Y:S04]  /*2ce20*/  @!P0 LD.E.64 R4, [R2.64+0x80] ;  /* 0x0000800402048980 */ /* 0x0006a8000c101b00 */
[----:B---3--:R-:W3:Y:S01]  /*2ce30*/  LD.E.64 R2, [R6.64+0x88] ;  /* 0x0000880406027980 */ /* 0x008ee2000c101b00 */
[C---:B----4-:R-:W-:Y:S02]  /*2ce40*/  PRMT R10, R0.reuse, 0x7770, RZ ;  /* 0x00007770000a7816 */ /* 0x050fe400000000ff */
[----:B------:R-:W-:Y:S02]  /*2ce50*/  PRMT R0, R0, 0x7771, RZ ;  /* 0x0000777100007816 */ /* 0x000fe400000000ff */
[----:B------:R-:W-:-:S04]  /*2ce60*/  ISETP.NE.AND P1, PT, R10, RZ, PT ;  /* 0x000000ff0a00720c */ /* 0x000fc80003f25270 */
[----:B------:R-:W-:Y:S02]  /*2ce70*/  ISETP.NE.OR P3, PT, R0, RZ, !P1 ;  /* 0x000000ff0000720c */ /* 0x000fe40004f65670 */
[----:B-1----:R-:W-:Y:S01]  /*2ce80*/  @!P0 SHF.R.S32.HI R9, RZ, 0x1f, R22 ;  /* 0x0000001fff098819 */ /* 0x002fe20000011416 */
[----:B------:R-:W-:Y:S01]  /*2ce90*/  BSSY B1, `(.L_x_531) ;  /* 0x000001b000017945 */ /* 0x000fe20003800000 */
[----:B------:R-:W-:Y:S01]  /*2cea0*/  PLOP3.LUT P2, PT, PT, PT, PT, 0x8, 0x0 ;  /* 0x000000000000781c */ /* 0x000fe20003f4e170 */
[----:B--2---:R-:W-:-:S04]  /*2ceb0*/  @!P0 IMAD R8, R5, R22, RZ ;  /* 0x0000001605088224 */ /* 0x004fc800078e02ff */
[----:B------:R-:W-:Y:S02]  /*2cec0*/  @!P0 IMAD R8, R4, R9, R8 ;  /* 0x0000000904088224 */ /* 0x000fe400078e0208 */
[-C--:B---3--:R-:W-:Y:S02]  /*2ced0*/  @P0 IMAD R5, R3, R11.reuse, RZ ;  /* 0x0000000b03050224 */ /* 0x088fe400078e02ff */
[----:B------:R-:W-:-:S05]  /*2cee0*/  @P0 IMAD.WIDE.U32 R6, R2, R11, RZ ;  /* 0x0000000b02060225 */ /* 0x000fca00078e00ff */
[----:B------:R-:W-:Y:S01]  /*2cef0*/  @P0 IADD3 R15, R7, R5, RZ ;  /* 0x00000005070f0210 */ /* 0x000fe20007ffe0ff */
[----:B------:R-:W-:-:S04]  /*2cf00*/  @!P0 IMAD.WIDE.U32 R4, R4, R22, RZ ;  /* 0x0000001604048225 */ /* 0x000fc800078e00ff */
[----:B------:R-:W-:Y:S01]  /*2cf10*/  @P0 IMAD.MOV.U32 R14, RZ, RZ, R6 ;  /* 0x000000ffff0e0224 */ /* 0x000fe200078e0006 */
[----:B------:R-:W-:Y:S01]  /*2cf20*/  @!P0 IADD3 R15, R5, R8, RZ ;  /* 0x00000008050f8210 */ /* 0x000fe20007ffe0ff */
[----:B------:R-:W-:Y:S01]  /*2cf30*/  @!P0 IMAD.MOV.U32 R14, RZ, RZ, R4 ;  /* 0x000000ffff0e8224 */ /* 0x000fe200078e0004 */
[----:B------:R-:W-:Y:S01]  /*2cf40*/  CS2R R8, SRZ ;  /* 0x0000000000087805 */ /* 0x000fe2000001ff00 */
[----:B------:R-:W-:Y:S05]  /*2cf50*/  @P3 BRA `(.L_x_532) ;  /* 0x000000e000003947 */ /* 0x000fea0003800000 */
[----:B------:R-:W-:Y:S01]  /*2cf60*/  ISETP.NE.AND P0, PT, R11, -0x1, PT ;  /* 0xffffffff0b00780c */ /* 0x000fe20003f05270 */
        /* <DEDUP_REMOVED lines=8> */
.L_x_534:
[----:B------:R-:W-:Y:S05]  /*2cff0*/  BSYNC B0 ;  /* 0x0000000000007941 */ /* 0x000fea0003800000 */
.L_x_533:
[----:B------:R-:W-:Y:S01]  /*2d000*/  PLOP3.LUT P2, PT, PT, PT, PT, 0x80, 0x0 ;  /* 0x000000000000781c */ /* 0x000fe20003f4f070 */
[--C-:B------:R-:W-:Y:S01]  /*2d010*/  IMAD.MOV.U32 R8, RZ, RZ, R11.reuse ;  /* 0x000000ffff087224 */ /* 0x100fe200078e000b */
[----:B------:R-:W-:Y:S02]  /*2d020*/  SHF.R.S32.HI R9, RZ, 0x1f, R11 ;  /* 0x0000001fff097819 */ /* 0x000fe4000001140b */
[----:B------:R-:W-:-:S04]  /*2d030*/  PRMT R0, RZ, 0x7610, R0 ;  /* 0x00007610ff007816 */ /* 0x000fc80000000000 */
.L_x_532:
[----:B------:R-:W-:Y:S05]  /*2d040*/  BSYNC B1 ;  /* 0x0000000000017941 */ /* 0x000fea0003800000 */
.L_x_531:
[----:B------:R-:W-:Y:S01]  /*2d050*/  LOP3.LUT P0, RZ, R0, 0xff, RZ, 0xc0, !PT ;  /* 0x000000ff00ff7812 */ /* 0x000fe2000780c0ff */
[----:B------:R-:W-:Y:S01]  /*2d060*/  ULDC.64 UR4, c[0x0][0x118] ;  /* 0x0000460000047ab9 */ /* 0x000fe20000000a00 */
[----:B------:R-:W-:Y:S02]  /*2d070*/  MOV R4, UR6 ;  /* 0x0000000600047c02 */ /* 0x000fe40008000f00 */
[----:B------:R-:W-:Y:S01]  /*2d080*/  MOV R5, UR7 ;  /* 0x0000000700057c02 */ /* 0x000fe20008000f00 */
[----:B------:R-:W-:Y:S04]  /*2d090*/  BSSY B0, `(.L_x_535) ;  /* 0x0000010000007945 */ /* 0x000fe80003800000 */
[----:B------:R2:W5:Y:S04]  /*2d0a0*/  LD.E.64 R18, [R4.64+0xa0] ;  /* 0x0000a00404127980 */ /* 0x000568000c101b00 */
[----:B------:R-:W3:Y:S01]  /*2d0b0*/  @P0 LD.E.64 R20, [R4.64+0xb0] ;  /* 0x0000b00404140980 */ /* 0x000ee2000c101b00 */
[----:B------:R-:W-:Y:S01]  /*2d0c0*/  @P0 MOV R0, 0x1 ;  /* 0x0000000100000802 */ /* 0x000fe20000000f00 */
[----:B-1-3--:R-:W-:Y:S01]  /*2d0d0*/  @P0 IMAD R11, R21, R20, RZ ;  /* 0x00000014150b0224 */ /* 0x00afe200078e02ff */
[----:B------:R-:W-:Y:S05]  /*2d0e0*/  @P0 BRA `(.L_x_536) ;  /* 0x000000a000000947 */ /* 0x000fea0003800000 */
[----:B--2---:R-:W-:Y:S01]  /*2d0f0*/  MOV R4, UR6 ;  /* 0x0000000600047c02 */ /* 0x004fe20008000f00 */
        /* <DEDUP_REMOVED lines=9> */
.L_x_536:
[----:B--2---:R-:W-:Y:S05]  /*2d190*/  BSYNC B0 ;  /* 0x0000000000007941 */ /* 0x004fea0003800000 */
.L_x_535:
[----:B------:R-:W2:Y:S01]  /*2d1a0*/  LDL.LU R7, [R1+0x30c] ;  /* 0x00030c0001077983 */ /* 0x000ea20000300800 */
[----:B------:R-:W-:Y:S01]  /*2d1b0*/  IMAD.U32 R4, RZ, RZ, UR6 ;  /* 0x00000006ff047e24 */ /* 0x000fe2000f8e00ff */
[----:B------:R-:W-:Y:S01]  /*2d1c0*/  ULDC.64 UR4, c[0x0][0x118] ;  /* 0x0000460000047ab9 */ /* 0x000fe20000000a00 */
[----:B------:R-:W-:-:S05]  /*2d1d0*/  IMAD.U32 R5, RZ, RZ, UR7 ;  /* 0x00000007ff057e24 */ /* 0x000fca000f8e00ff */
[----:B------:R1:W3:Y:S01]  /*2d1e0*/  LD.E R21, [R4.64+0xc0] ;  /* 0x0000c00404157980 */ /* 0x0002e2000c101900 */
[----:B------:R-:W-:Y:S01]  /*2d1f0*/  LEA.HI R6, R40, R43, RZ, 0x2 ;  /* 0x0000002b28067211 */ /* 0x000fe200078f10ff */
[----:B------:R-:W-:Y:S01]  /*2d200*/  IMAD R0, R22, R0, RZ ;  /* 0x0000000016007224 */ /* 0x000fe200078e02ff */
[----:B------:R-:W-:Y:S01]  /*2d210*/  BSSY B0, `(.L_x_537) ;  /* 0x0000024000007945 */ /* 0x000fe20003800000 */
[----:B------:R-:W4:Y:S01]  /*2d220*/  S2R R26, SR_CTAID.Z ;  /* 0x00000000001a7919 */ /* 0x000f220000002700 */
[----:B------:R-:W-:Y:S02]  /*2d230*/  LOP3.LUT R23, R6, 0xfffffffc, RZ, 0xc0, !PT ;  /* 0xfffffffc06177812 */ /* 0x000fe400078ec0ff */
[----:B------:R-:W-:Y:S01]  /*2d240*/  SHF.R.S32.HI R6, RZ, 0x2, R6 ;  /* 0x00000002ff067819 */ /* 0x000fe20000011406 */
[----:B------:R-:W2:Y:S01]  /*2d250*/  S2R R24, SR_CTAID.X ;  /* 0x0000000000187919 */ /* 0x000ea20000002500 */
[----:B------:R-:W-:Y:S01]  /*2d260*/  SEL R0, R0, RZ, !P2 ;  /* 0x000000ff00007207 */ /* 0x000fe20005000000 */
[----:B------:R-:W-:-:S04]  /*2d270*/  IMAD.IADD R23, R43, 0x1, -R23 ;  /* 0x000000012b177824 */ /* 0x000fc800078e0a17 */
[----:B------:R-:W-:-:S05]  /*2d280*/  IMAD.SHL.U32 R25, R23, 0x8, RZ ;  /* 0x0000000817197824 */ /* 0x000fca00078e00ff */
[C---:B------:R-:W-:Y:S01]  /*2d290*/  IADD3 R10, P0, R25.reuse, R14, RZ ;  /* 0x0000000e190a7210 */ /* 0x040fe20007f1e0ff */
[----:B-1----:R-:W-:Y:S02]  /*2d2a0*/  IMAD R4, R44, R20, RZ ;  /* 0x000000142c047224 */ /* 0x002fe400078e02ff */
[----:B----4-:R-:W-:Y:S01]  /*2d2b0*/  IMAD R0, R26, R11, R0 ;  /* 0x0000000b1a007224 */ /* 0x010fe200078e0200 */
[----:B------:R-:W-:Y:S01]  /*2d2c0*/  LEA.HI.X.SX32 R11, R25, R15, 0x1, P0 ;  /* 0x0000000f190b7211 */ /* 0x000fe200000f0eff */
[----:B-----5:R-:W-:-:S03]  /*2d2d0*/  IMAD R5, R13, R26, RZ ;  /* 0x0000001a0d057224 */ /* 0x020fc600078e02ff */
[----:B------:R-:W-:Y:S01]  /*2d2e0*/  IADD3 R27, P1, P0, R4, R8, R0 ;  /* 0x00000008041b7210 */ /* 0x000fe2000783e000 */
[----:B------:R-:W-:Y:S01]  /*2d2f0*/  IMAD.WIDE.U32 R10, R26, R12, R10 ;  /* 0x0000000c1a0a7225 */ /* 0x000fe200078e000a */
[----:B------:R-:W-:-:S03]  /*2d300*/  SHF.R.S32.HI R0, RZ, 0x1f, R0 ;  /* 0x0000001fff007819 */ /* 0x000fc60000011400 */
[----:B--2---:R-:W-:Y:S01]  /*2d310*/  IMAD.IADD R22, R7, 0x1, -R44 ;  /* 0x0000000107167824 */ /* 0x004fe200078e0a2c */
[----:B------:R-:W-:-:S04]  /*2d320*/  SHF.R.S32.HI R7, RZ, 0x1f, R26 ;  /* 0x0000001fff077819 */ /* 0x000fc8000001141a */
[----:B------:R-:W-:Y:S01]  /*2d330*/  ISETP.GE.AND P6, PT, R6, R22, PT ;  /* 0x000000160600720c */ /* 0x000fe20003fc6270 */
[----:B------:R-:W-:Y:S01]  /*2d340*/  IMAD R13, R12, R7, R5 ;  /* 0x000000070c0d7224 */ /* 0x000fe200078e0205 */
[----:B------:R-:W-:Y:S02]  /*2d350*/  SHF.R.S32.HI R5, RZ, 0x1f, R4 ;  /* 0x0000001fff057819 */ /* 0x000fe40000011404 */
[----:B---3--:R-:W-:Y:S02]  /*2d360*/  ISETP.GE.OR P2, PT, R25, R21, P6 ;  /* 0x000000151900720c */ /* 0x008fe40003746670 */
[----:B------:R-:W-:Y:S02]  /*2d370*/  SHF.R.S32.HI R7, RZ, 0x1f, R6 ;  /* 0x0000001fff077819 */ /* 0x000fe40000011406 */
[----:B------:R-:W-:Y:S01]  /*2d380*/  IADD3.X R26, R5, R9, R0, P1, P0 ;  /* 0x00000009051a7210 */ /* 0x000fe20000fe0400 */
[----:B------:R-:W-:Y:S02]  /*2d390*/  IMAD.IADD R9, R11, 0x1, R13 ;  /* 0x000000010b097824 */ /* 0x000fe400078e020d */
[----:B------:R-:W-:-:S06]  /*2d3a0*/  IMAD.WIDE R4, R24, 0x80, R6 ;  /* 0x0000008018047825 */ /* 0x000fcc00078e0206 */
[----:B------:R-:W-:Y:S05]  /*2d3b0*/  @P2 BRA `(.L_x_538) ;  /* 0x0000009000002947 */ /* 0x000fea0003800000 */
[----:B------:R-:W-:Y:S01]  /*2d3c0*/  MOV R8, R10 ;  /* 0x0000000a00087202 */ /* 0x000fe20000000f00 */
[----:B------:R-:W-:Y:S01]  /*2d3d0*/  IMAD R0, R5, R2, RZ ;  /* 0x0000000205007224 */ /* 0x000fe200078e02ff */
[----:B------:R-:W-:-:S03]  /*2d3e0*/  ULDC.64 UR4, c[0x0][0x118] ;  /* 0x0000460000047ab9 */ /* 0x000fc60000000a00 */
[----:B------:R-:W-:-:S04]  /*2d3f0*/  IMAD.WIDE.U32 R12, R4, R2, R8 ;  /* 0x00000002040c7225 */ /* 0x000fc800078e0008 */
[----:B------:R-:W-:Y:S01]  /*2d400*/  IMAD R0, R4, R3, R0 ;  /* 0x0000000304007224 */ /* 0x000fe200078e0200 */
[----:B------:R-:W-:-:S04]  /*2d410*/  LEA R14, P0, R12, R16, 0x1 ;  /* 0x000000100c0e7211 */ /* 0x000fc800078008ff */
[----:B------:R-:W-:-:S04]  /*2d420*/  IADD3 R0, R13, R0, RZ ;  /* 0x000000000d007210 */ /* 0x000fc80007ffe0ff */
[----:B------:R-:W-:-:S05]  /*2d430*/  LEA.HI.X R15, R12, R17, R0, 0x1, P0 ;  /* 0x000000110c0f7211 */ /* 0x000fca00000f0c00 */
[----:B------:R1:W-:Y:S02]  /*2d440*/  ST.E.128 [R14.64], RZ ;  /* 0x000000ff0e007985 */ /* 0x0003e4000c101d04 */
.L_x_538:
[----:B------:R-:W-:Y:S05]  /*2d450*/  BSYNC B0 ;  /* 0x0000000000007941 */ /* 0x000fea0003800000 */
.L_x_537:
[----:B------:R-:W-:Y:S01]  /*2d460*/  IADD3 R28, R6, 0x20, RZ ;  /* 0x00000020061c7810 */ /* 0x000fe20007ffe0ff */
[----:B------:R-:W-:Y:S03]  /*2d470*/  BSSY B0, `(.L_x_539) ;  /* 0x0000010000007945 */ /* 0x000fe60003800000 */
[----:B------:R-:W-:-:S04]  /*2d480*/  ISETP.GE.AND P5, PT, R28, R22, PT ;  /* 0x000000161c00720c */ /* 0x000fc80003fa6270 */
[----:B------:R-:W-:-:S13]  /*2d490*/  ISETP.GE.OR P0, PT, R25, R21, P5 ;  /* 0x000000151900720c */ /* 0x000fda0002f06670 */
[----:B------:R-:W-:Y:S05]  /*2d4a0*/  @P0 BRA `(.L_x_540) ;  /* 0x000000c000000947 */ /* 0x000fea0003800000 */
[----:B------:R-:W-:Y:S01]  /*2d4b0*/  IADD3 R0, P0, R4, 0x20, RZ ;  /* 0x0000002004007810 */ /* 0x000fe20007f1e0ff */
[----:B------:R-:W-:Y:S01]  /*2d4c0*/  ULDC.64 UR4, c[0x0][0x118] ;  /* 0x0000460000047ab9 */ /* 0x000fe20000000a00 */
[----:B------:R-:W-:-:S03]  /*2d4d0*/  MOV R13, R9 ;  /* 0x00000009000d7202 */ /* 0x000fc60000000f00 */
[----:B------:R-:W-:-:S04]  /*2d4e0*/  IMAD.X R12, RZ, RZ, R5, P0 ;  /* 0x000000ffff0c7224 */ /* 0x000fc800000e0605 */
[----:B-1----:R-:W-:Y:S02]  /*2d4f0*/  IMAD R14, R12, R2, RZ ;  /* 0x000000020c0e7224 */ /* 0x002fe400078e02ff */
[----:B------:R-:W-:-:S04]  /*2d500*/  IMAD.MOV.U32 R12, RZ, RZ, R10 ;  /* 0x000000ffff0c7224 */ /* 0x000fc800078e000a */
[----:B------:R-:W-:-:S04]  /*2d510*/  IMAD.WIDE.U32 R12, R2, R0, R12 ;  /* 0x00000000020c7225 */ /* 0x000fc800078e000c */
[----:B------:R-:W-:Y:S01]  /*2d520*/  IMAD R0, R3, R0, R14 ;  /* 0x0000000003007224 */ /* 0x000fe200078e020e */
[----:B------:R-:W-:-:S04]  /*2d530*/  LEA R14, P0, R12, R16, 0x1 ;  /* 0x000000100c0e7211 */ /* 0x000fc800078008ff */
[----:B------:R-:W-:-:S04]  /*2d540*/  IADD3 R0, R13, R0, RZ ;  /* 0x000000000d007210 */ /* 0x000fc80007ffe0ff */
[----:B------:R-:W-:-:S05]  /*2d550*/  LEA.HI.X R15, R12, R17, R0, 0x1, P0 ;  /* 0x000000110c0f7211 */ /* 0x000fca00000f0c00 */
[----:B------:R1:W-:Y:S02]  /*2d560*/  ST.E.128 [R14.64], RZ ;  /* 0x000000ff0e007985 */ /* 0x0003e4000c101d04 */
.L_x_540:
[----:B------:R-:W-:Y:S05]  /*2d570*/  BSYNC B0 ;  /* 0x0000000000007941 */ /* 0x000fea0003800000 */
.L_x_539:
        /* <DEDUP_REMOVED lines=17> */
.L_x_542:
[----:B------:R-:W-:Y:S05]  /*2d690*/  BSYNC B0 ;  /* 0x0000000000007941 */ /* 0x000fea0003800000 */
.L_x_541:
[----:B------:R-:W-:Y:S01]  /*2d6a0*/  IADD3 R12, R6, 0x60, RZ ;  /* 0x00000060060c7810 */ /* 0x000fe20007ffe0ff */
[----:B------:R-:W-:Y:S03]  /*2d6b0*/  BSSY B0, `(.L_x_543) ;  /* 0x0000010000007945 */ /* 0x000fe60003800000 */
[----:B------:R-:W-:-:S04]  /*2d6c0*/  ISETP.GE.AND P0, PT, R12, R22, PT ;  /* 0x000000160c00720c */ /* 0x000fc80003f06270 */
[----:B------:R-:W-:-:S13]  /*2d6d0*/  ISETP.GE.OR P1, PT, R25, R21, P0 ;  /* 0x000000151900720c */ /* 0x000fda0000726670 */
[----:B------:R-:W-:Y:S05]  /*2d6e0*/  @P1 BRA `(.L_x_544) ;  /* 0x000000c000001947 */ /* 0x000fea0003800000 */
[----:B------:R-:W-:Y:S01]  /*2d6f0*/  IADD3 R0, P1, R4, 0x60, RZ ;  /* 0x0000006004007810 */ /* 0x000fe20007f3e0ff */
[----:B------:R-:W-:-:S04]  /*2d700*/  ULDC.64 UR4, c[0x0][0x118] ;  /* 0x0000460000047ab9 */ /* 0x000fc80000000a00 */
[----:B------:R-:W-:Y:S01]  /*2d710*/  IMAD.X R4, RZ, RZ, R5, P1 ;  /* 0x000000ffff047224 */ /* 0x000fe200008e0605 */
[----:B------:R-:W-:-:S03]  /*2d720*/  MOV R5, R9 ;  /* 0x0000000900057202 */ /* 0x000fc60000000f00 */
[----:B------:R-:W-:Y:S02]  /*2d730*/  IMAD R8, R4, R2, RZ ;  /* 0x0000000204087224 */ /* 0x000fe400078e02ff */
[----:B------:R-:W-:Y:S02]  /*2d740*/  IMAD.MOV.U32 R4, RZ, RZ, R10 ;  /* 0x000000ffff047224 */ /* 0x000fe400078e000a */
[-C--:B------:R-:W-:Y:S02]  /*2d750*/  IMAD R3, R3, R0.reuse, R8 ;  /* 0x0000000003037224 */ /* 0x080fe400078e0208 */
[----:B------:R-:W-:-:S05]  /*2d760*/  IMAD.WIDE.U32 R4, R2, R0, R4 ;  /* 0x0000000002047225 */ /* 0x000fca00078e0004 */
[----:B------:R-:W-:Y:S02]  /*2d770*/  LEA R2, P1, R4, R16, 0x1 ;  /* 0x0000001004027211 */ /* 0x000fe400078208ff */
[----:B------:R-:W-:-:S04]  /*2d780*/  IADD3 R3, R5, R3, RZ ;  /* 0x0000000305037210 */ /* 0x000fc80007ffe0ff */
[----:B------:R-:W-:-:S05]  /*2d790*/  LEA.HI.X R3, R4, R17, R3, 0x1, P1 ;  /* 0x0000001104037211 */ /* 0x000fca00008f0c03 */
[----:B------:R2:W-:Y:S02]  /*2d7a0*/  ST.E.128 [R2.64], RZ ;  /* 0x000000ff02007985 */ /* 0x0005e4000c101d04 */
.L_x_544:
[----:B------:R-:W-:Y:S05]  /*2d7b0*/  BSYNC B0 ;  /* 0x0000000000007941 */ /* 0x000fea0003800000 */
.L_x_543:
[C---:B------:R-:W-:Y:S01]  /*2d7c0*/  ISETP.NE.OR P6, PT, R23.reuse, RZ, P6 ;  /* 0x000000ff1700720c */ /* 0x040fe200037c5670 */
[----:B------:R-:W-:Y:S01]  /*2d7d0*/  ULDC.64 UR4, c[0x0][0x118] ;  /* 0x0000460000047ab9 */ /* 0x000fe20000000a00 */
[C---:B------:R-:W-:Y:S02]  /*2d7e0*/  ISETP.NE.OR P5, PT, R23.reuse, RZ, P5 ;  /* 0x000000ff1700720c */ /* 0x040fe40002fa5670 */
[C---:B------:R-:W-:Y:S02]  /*2d7f0*/  ISETP.NE.OR P4, PT, R23.reuse, RZ, P4 ;  /* 0x000000ff1700720c */ /* 0x040fe40002785670 */
[----:B------:R-:W-:Y:S02]  /*2d800*/  ISETP.NE.OR P0, PT, R23, RZ, P0 ;  /* 0x000000ff1700720c */ /* 0x000fe40000705670 */
[----:B------:R-:W-:-:S05]  /*2d810*/  MOV R10, 0x70 ;  /* 0x00000070000a7802 */ /* 0x000fca0000000f00 */
[-C--:B------:R-:W-:Y:S02]  /*2d820*/  @!P6 IMAD R0, R6, R20.reuse, RZ ;  /* 0x000000140600e224 */ /* 0x080fe400078e02ff */
[-C--:B------:R-:W-:Y:S02]  /*2d830*/  @!P5 IMAD R4, R28, R20.reuse, RZ ;  /* 0x000000141c04d224 */ /* 0x080fe400078e02ff */
[----:B--2---:R-:W-:Y:S01]  /*2d840*/  @!P4 IMAD R3, R24, R20, RZ ;  /* 0x000000141803c224 */ /* 0x004fe200078e02ff */
[-C--:B------:R-:W-:Y:S02]  /*2d850*/  @!P6 IADD3 R2, P3, R0, R27.reuse, RZ ;  /* 0x0000001b0002e210 */ /* 0x080fe40007f7e0ff */
[-C--:B------:R-:W-:Y:S02]  /*2d860*/  @!P5 IADD3 R5, P2, R4, R27.reuse, RZ ;  /* 0x0000001b0405d210 */ /* 0x080fe40007f5e0ff */
[----:B------:R-:W-:Y:S02]  /*2d870*/  @!P6 LEA.HI.X.SX32 R0, R0, R26, 0x1, P3 ;  /* 0x0000001a0000e211 */ /* 0x000fe400018f0eff */
[----:B------:R-:W-:-:S02]  /*2d880*/  @!P4 IADD3 R8, P1, R3, R27, RZ ;  /* 0x0000001b0308c210 */ /* 0x000fc40007f3e0ff */
[----:B------:R-:W-:Y:S02]  /*2d890*/  @!P6 LEA R6, P3, R2, R18, 0x2 ;  /* 0x000000120206e211 */ /* 0x000fe400078610ff */
[-C--:B------:R-:W-:Y:S02]  /*2d8a0*/  @!P5 LEA.HI.X.SX32 R9, R4, R26.reuse, 0x1, P2 ;  /* 0x0000001a0409d211 */ /* 0x080fe400010f0eff */
[----:B------:R-:W-:Y:S02]  /*2d8b0*/  @!P4 LEA.HI.X.SX32 R3, R3, R26, 0x1, P1 ;  /* 0x0000001a0303c211 */ /* 0x000fe400008f0eff */
[----:B------:R-:W-:Y:S01]  /*2d8c0*/  @!P6 LEA.HI.X R7, R2, R19, R0, 0x2, P3 ;  /* 0x000000130207e211 */ /* 0x000fe200018f1400 */
[----:B------:R-:W-:Y:S01]  /*2d8d0*/  @!P4 IMAD.MOV.U32 R0, RZ, RZ, 0x7f800000 ;  /* 0x7f800000ff00c424 */ /* 0x000fe200078e00ff */
[-C--:B------:R-:W-:Y:S02]  /*2d8e0*/  @!P5 LEA R4, P2, R5, R18.reuse, 0x2 ;  /* 0x000000120504d211 */ /* 0x080fe400078410ff */
[----:B------:R-:W-:-:S02]  /*2d8f0*/  @!P4 LEA R2, P1, R8, R18, 0x2 ;  /* 0x000000120802c211 */ /* 0x000fc400078210ff */
[-C--:B------:R-:W-:Y:S01]  /*2d900*/  @!P5 LEA.HI.X R5, R5, R19.reuse, R9, 0x2, P2 ;  /* 0x000000130505d211 */ /* 0x080fe200010f1409 */
[----:B------:R-:W-:Y:S01]  /*2d910*/  @!P6 IMAD.MOV.U32 R9, RZ, RZ, 0x7f800000 ;  /* 0x7f800000ff09e424 */ /* 0x000fe200078e00ff */
[----:B------:R-:W-:Y:S01]  /*2d920*/  @!P4 LEA.HI.X R3, R8, R19, R3, 0x2, P1 ;  /* 0x000000130803c211 */ /* 0x000fe200008f1403 */
[----:B------:R-:W-:-:S03]  /*2d930*/  @!P5 IMAD.MOV.U32 R8, RZ, RZ, 0x7f800000 ;  /* 0x7f800000ff08d424 */ /* 0x000fc600078e00ff */
[----:B------:R-:W-:Y:S04]  /*2d940*/  @!P6 ST.E [R6.64], R9 ;  /* 0x000000090600e985 */ /* 0x000fe8000c101904 */
[----:B------:R-:W-:Y:S04]  /*2d950*/  @!P5 ST.E [R4.64], R8 ;  /* 0x000000080400d985 */ /* 0x000fe8000c101904 */
[----:B------:R2:W-:Y:S02]  /*2d960*/  @!P4 ST.E [R2.64], R0 ;  /* 0x000000000200c985 */ /* 0x0005e4000c101904 */
[----:B--2---:R-:W-:-:S02]  /*2d970*/  IMAD.MOV.U32 R2, RZ, RZ, R10 ;  /* 0x000000ffff027224 */ /* 0x004fc400078e000a */
[----:B------:R-:W-:-:S04]  /*2d980*/  IMAD.MOV.U32 R3, RZ, RZ, 0x0 ;  /* 0x00000000ff037424 */ /* 0x000fc800078e00ff */
[----:B------:R-:W-:Y:S05]  /*2d990*/  @P0 RET.REL.NODEC R2 `(_ZN5flash16flash_fwd_kernelI23Flash_fwd_kernel_traitsILi32ELi128ELi128ELi4ELb0ELb0EN7cutlass6half_tE19Flash_kernel_traitsILi32ELi128ELi128ELi4ES3_EELb1ELb1ELb0ELb1ELb0ELb0ELb0ELb1EEEvNS_16Flash_fwd_paramsE) ;  /* 0xfffd266002000950 */ /* 0x000fea0003c3ffff */
[----:B------:R-:W-:Y:S01]  /*2d9a0*/  IMAD R0, R12, R20, RZ ;  /* 0x000000140c007224 */ /* 0x000fe200078e02ff */
[----:B------:R-:W-:-:S04]  /*2d9b0*/  ULDC.64 UR4, c[0x0][0x118] ;  /* 0x0000460000047ab9 */ /* 0x000fc80000000a00 */
[----:B------:R-:W-:-:S04]  /*2d9c0*/  IADD3 R3, P0, R0, R27, RZ ;  /* 0x0000001b00037210 */ /* 0x000fc80007f1e0ff */
[----:B------:R-:W-:Y:S02]  /*2d9d0*/  LEA.HI.X.SX32 R0, R0, R26, 0x1, P0 ;  /* 0x0000001a00007211 */ /* 0x000fe400000f0eff */
[----:B------:R-:W-:-:S04]  /*2d9e0*/  LEA R2, P0, R3, R18, 0x2 ;  /* 0x0000001203027211 */ /* 0x000fc800078010ff */
[----:B------:R-:W-:Y:S01]  /*2d9f0*/  LEA.HI.X R3, R3, R19, R0, 0x2, P0 ;  /* 0x0000001303037211 */ /* 0x000fe200000f1400 */
[----:B------:R-:W-:-:S05]  /*2da00*/  IMAD.MOV.U32 R0, RZ, RZ, 0x7f800000 ;  /* 0x7f800000ff007424 */ /* 0x000fca00078e00ff */
[----:B------:R2:W-:Y:S02]  /*2da10*/  ST.E [R2.64], R0 ;  /* 0x0000000002007985 */ /* 0x0005e4000c101904 */
[----:B--2---:R-:W-:Y:S02]  /*2da20*/  IMAD.MOV.U32 R2, RZ, RZ, R10 ;  /* 0x000000ffff027224 */ /* 0x004fe400078e000a */
[----:B------:R-:W-:-:S04]  /*2da30*/  IMAD.MOV.U32 R3, RZ, RZ, 0x0 ;  /* 0x00000000ff037424 */ /* 0x000fc800078e00ff */
[----:B------:R-:W-:Y:S05]  /*2da40*/  RET.REL.NODEC R2 `(_ZN5flash16flash_fwd_kernelI23Flash_fwd_kernel_traitsILi32ELi128ELi128ELi4ELb0ELb0EN7cutlass6half_tE19Flash_kernel_traitsILi32ELi128ELi128ELi4ES3_EELb1ELb1ELb0ELb1ELb0ELb0ELb0ELb1EEEvNS_16Flash_fwd_paramsE) ;  /* 0xfffd25b002007950 */ /* 0x000fea0003c3ffff */
.L_x_516:
[----:B------:R-:W-:Y:S01]  /*2da50*/  IMAD.MOV.U32 R0, RZ, RZ, R181 ;  /* 0x000000ffff007224 */ /* 0x000fe200078e00b5 */
[----:B--2---:R-:W-:Y:S02]  /*2da60*/  MOV R3, 0x2 ;  /* 0x0000000200037802 */ /* 0x004fe40000000f00 */
[----:B------:R-:W-:Y:S02]  /*2da70*/  MOV R2, 0x2da90 ;  /* 0x0002da9000027802 */ /* 0x000fe40000000f00 */
[----:B-----5:R-:W-:Y:S05]  /*2da80*/  CALL.REL.NOINC `($__internal_0_$__cuda_sm70_shflsync_bfly_p) ;  /* 0x0000023000007944 */ /* 0x020fea0003c00000 */
[----:B------:R-:W-:Y:S01]  /*2da90*/  MOV R0, R9 ;  /* 0x0000000900007202 */ /* 0x000fe20000000f00 */
[----:B------:R-:W-:Y:S05]  /*2daa0*/  BRA `(.L_x_545) ;  /* 0xffffd90000007947 */ /* 0x000fea000383ffff */
.L_x_517:
[----:B------:R-:W-:Y:S01]  /*2dab0*/  IMAD.MOV.U32 R0, RZ, RZ, R4 ;  /* 0x000000ffff007224 */ /* 0x000fe200078e0004 */
[----:B--2---:R-:W-:Y:S02]  /*2dac0*/  MOV R3, 0x1 ;  /* 0x0000000100037802 */ /* 0x004fe40000000f00 */
[----:B------:R-:W-:Y:S02]  /*2dad0*/  MOV R2, 0x2daf0 ;  /* 0x0002daf000027802 */ /* 0x000fe40000000f00 */
[----:B-1---5:R-:W-:Y:S05]  /*2dae0*/  CALL.REL.NOINC `($__internal_0_$__cuda_sm70_shflsync_bfly_p) ;  /* 0x000001d000007944 */ /* 0x022fea0003c00000 */
[----:B------:R-:W-:Y:S01]  /*2daf0*/  FADD.FTZ R33, R4, R9 ;  /* 0x0000000904217221 */ /* 0x000fe20000010000 */
[----:B------:R-:W-:Y:S02]  /*2db00*/  MOV R0, R182 ;  /* 0x000000b600007202 */ /* 0x000fe40000000f00 */
[----:B------:R-:W-:-:S02]  /*2db10*/  MOV R3, 0x2 ;  /* 0x0000000200037802 */ /* 0x000fc40000000f00 */
[----:B------:R-:W-:Y:S02]  /*2db20*/  MOV R2, 0x2db40 ;  /* 0x0002db4000027802 */ /* 0x000fe40000000f00 */
[----:B------:R-:W-:Y:S05]  /*2db30*/  CALL.REL.NOINC `($__internal_0_$__cuda_sm70_shflsync_bfly_p) ;  /* 0x0000018000007944 */ /* 0x000fea0003c00000 */
[----:B------:R-:W-:Y:S01]  /*2db40*/  FADD.FTZ R0, R182, R9 ;  /* 0x00000009b6007221 */ /* 0x000fe20000010000 */
[----:B------:R-:W-:Y:S02]  /*2db50*/  MOV R3, 0x1 ;  /* 0x0000000100037802 */ /* 0x000fe40000000f00 */
[----:B------:R-:W-:Y:S02]  /*2db60*/  MOV R2, 0x2db80 ;  /* 0x0002db8000027802 */ /* 0x000fe40000000f00 */
[----:B------:R-:W-:Y:S05]  /*2db70*/  CALL.REL.NOINC `($__internal_0_$__cuda_sm70_shflsync_bfly_p) ;  /* 0x0000014000007944 */ /* 0x000fea0003c00000 */
[----:B------:R-:W-:Y:S01]  /*2db80*/  FADD.FTZ R32, R0, R9 ;  /* 0x0000000900207221 */ /* 0x000fe20000010000 */
[----:B------:R-:W-:Y:S02]  /*2db90*/  MOV R0, R183 ;  /* 0x000000b700007202 */ /* 0x000fe40000000f00 */
[----:B------:R-:W-:Y:S02]  /*2dba0*/  MOV R3, 0x2 ;  /* 0x0000000200037802 */ /* 0x000fe40000000f00 */
[----:B------:R-:W-:Y:S02]  /*2dbb0*/  MOV R2, 0x2dbd0 ;  /* 0x0002dbd000027802 */ /* 0x000fe40000000f00 */
[----:B------:R-:W-:Y:S05]  /*2dbc0*/  CALL.REL.NOINC `($__internal_0_$__cuda_sm70_shflsync_bfly_p) ;  /* 0x000000f000007944 */ /* 0x000fea0003c00000 */
[----:B------:R-:W-:Y:S01]  /*2dbd0*/  FADD.FTZ R30, R183, R9 ;  /* 0x00000009b71e7221 */ /* 0x000fe20000010000 */
[----:B------:R-:W-:Y:S02]  /*2dbe0*/  MOV R3, 0x1 ;  /* 0x0000000100037802 */ /* 0x000fe40000000f00 */
[----:B------:R-:W-:-:S02]  /*2dbf0*/  MOV R2, 0x2dc20 ;  /* 0x0002dc2000027802 */ /* 0x000fc40000000f00 */
[----:B------:R-:W-:Y:S02]  /*2dc00*/  MOV R0, R30 ;  /* 0x0000001e00007202 */ /* 0x000fe40000000f00 */
        /* <DEDUP_REMOVED lines=8> */
[----:B------:R-:W-:Y:S02]  /*2dc90*/  MOV R2, 0x2dcb0 ;  /* 0x0002dcb000027802 */ /* 0x000fe40000000f00 */
[----:B------:R-:W-:Y:S05]  /*2dca0*/  CALL.REL.NOINC `($__internal_0_$__cuda_sm70_shflsync_bfly_p) ;  /* 0x0000001000007944 */ /* 0x000fea0003c00000 */
[----:B------:R-:W-:Y:S05]  /*2dcb0*/  BRA `(.L_x_546) ;  /* 0xffffd7e000007947 */ /* 0x000fea000383ffff */
        .weak           $__internal_0_$__cuda_sm70_shflsync_bfly_p
        .type           $__internal_0_$__cuda_sm70_shflsync_bfly_p,@function
        .size           $__internal_0_$__cuda_sm70_shflsync_bfly_p,(.L_x_607 - $__internal_0_$__cuda_sm70_shflsync_bfly_p)
$__internal_0_$__cuda_sm70_shflsync_bfly_p:
[----:B------:R-:W-:Y:S04]  /*2dcc0*/  WARPSYNC R5 ;  /* 0x0000000500007348 */ /* 0x000fe80003800000 */
[----:B------:R1:W2:Y:S02]  /*2dcd0*/  SHFL.BFLY PT, R9, R0, R3, R7 ;  /* 0x0c00000300097389 */ /* 0x0002a400000e0007 */
[----:B-1----:R-:W-:-:S04]  /*2dce0*/  MOV R3, 0x0 ;  /* 0x0000000000037802 */ /* 0x002fc80000000f00 */
[----:B--2---:R-:W-:Y:S05]  /*2dcf0*/  RET.REL.NODEC R2 `(_ZN5flash16flash_fwd_kernelI23Flash_fwd_kernel_traitsILi32ELi128ELi128ELi4ELb0ELb0EN7cutlass6half_tE19Flash_kernel_traitsILi32ELi128ELi128ELi4ES3_EELb1ELb1ELb0ELb1ELb0ELb0ELb0ELb1EEEvNS_16Flash_fwd_paramsE) ;  /* 0xfffd230002007950 */ /* 0x004fea0003c3ffff */
.L_x_547:
        /* <DEDUP_REMOVED lines=16> */
.L_x_607:


//--------------------- .text._ZN5flash16flash_fwd_kernelI23Flash_fwd_kernel_traitsILi32ELi128ELi128ELi4ELb0ELb0EN7cutlass6half_tE19Flash_kernel_traitsILi32ELi128ELi128ELi4ES3_EELb0ELb1ELb0ELb1ELb0ELb0ELb1ELb0EEEvNS_16Flash_fwd_paramsE --------------------------
	.section	.text._ZN5flash16flash_fwd_kernelI23Flash_fwd_kernel_traitsILi32ELi128ELi128ELi4ELb0ELb0EN7cutlass6half_tE19Flash_kernel_traitsILi32ELi128ELi128ELi4ES3_EELb0ELb1ELb0ELb1ELb0ELb0ELb1ELb0EEEvNS_16Flash_fwd_paramsE,"ax",@progbits
	.sectioninfo	@"SHI_REGISTERS=255"
	.align	128
        .global         _ZN5flash16flash_fwd_kernelI23Flash_fwd_kernel_traitsILi32ELi128ELi128ELi4ELb0ELb0EN7cutlass6half_tE19Flash_kernel_traitsILi32ELi128ELi128ELi4ES3_EELb0ELb1ELb0ELb1ELb0ELb0ELb1ELb0EEEvNS_16Flash_fwd_paramsE
        .type           _ZN5flash16flash_fwd_kernelI23Flash_fwd_kernel_traitsILi32ELi128ELi128ELi4ELb0ELb0EN7cutlass6half_tE19Flash_kernel_traitsILi32ELi128ELi128ELi4ES3_EELb0ELb1ELb0ELb1ELb0ELb0ELb1ELb0EEEvNS_16Flash_fwd_paramsE,@function
        .size           _ZN5flash16flash_fwd_kernelI23Flash_fwd_kernel_traitsILi32ELi128ELi128ELi4ELb0ELb0EN7cutlass6half_tE19Flash_kernel_traitsILi32ELi128ELi128ELi4ES3_EELb0ELb1ELb0ELb1ELb0ELb0ELb1ELb0EEEvNS_16Flash_fwd_paramsE,(.L_x_621 - _ZN5flash16flash_fwd_kernelI23Flash_fwd_kernel_traitsILi32ELi128ELi128ELi4ELb0ELb0EN7cutlass6half_tE19Flash_kernel_traitsILi32ELi128ELi128ELi4ES3_EELb0ELb1ELb0ELb1ELb0ELb0ELb1ELb0EEEvNS_16Flash_fwd_paramsE)
        .other          _ZN5flash16flash_fwd_kernelI23Flash_fwd_kernel_traitsILi32ELi128ELi128ELi4ELb0ELb0EN7cutlass6half_tE19Flash_kernel_traitsILi32ELi128ELi128ELi4ES3_EELb0ELb1ELb0ELb1ELb0ELb0ELb1ELb0EEEvNS_16Flash_fwd_paramsE,@"STO_CUDA_ENTRY STV_DEFAULT"
_ZN5flash16flash_fwd_kernelI23Flash_fwd_kernel_traitsILi32ELi128ELi128ELi4ELb0ELb0EN7cutlass6half_tE19Flash_kernel_traitsILi32ELi128ELi128ELi4ES3_EELb0ELb1ELb0ELb1ELb0ELb0ELb1ELb0EEEvNS_16Flash_fwd_paramsE:
.text._ZN5flash16flash_fwd_kernelI23Flash_fwd_kernel_traitsILi32ELi128ELi128ELi4ELb0ELb0EN7cutlass6half_tE19Flash_kernel_traitsILi32ELi128ELi128ELi4ES3_EELb0ELb1ELb0ELb1ELb0ELb0ELb1ELb0EEEvNS_16Flash_fwd_paramsE:
[----:B------:R-:W-:Y:S02]  /*0000*/  MOV R1, c[0x0][0x28] ;  /* 0x00000a0000017a02 */ /* 0x000fe40000000f00 */
[----:B------:R-:W1:Y:S01]  /*0010*/  S2UR UR6, SR_CTAID.Y ;  /* 0x00000000000679c3 */ /* 0x000e620000002600 */
[----:B------:R-:W-:Y:S01]  /*0020*/  ULDC.64 UR4, c[0x0][0x240] ;  /* 0x0000900000047ab9 */ /* 0x000fe20000000a00 */
[----:B------:R-:W-:Y:S01]  /*0030*/  IADD3 R1, R1, -0x28, RZ ;  /* 0xffffffd801017810 */ /* 0x000fe20007ffe0ff */
        /* <DEDUP_REMOVED lines=20> */
[----:B------:R1:W2:Y:S01]  /*0180*/  @P2 LDG.E R4, [R2.64] ;  /* 0x0000001202042981 */ /* 0x0002a2000c1e1900 */
[----:B------:R-:W-:-:S03]  /*0190*/  ULDC.64 UR8, c[0x0][0x248] ;  /* 0x0000920000087ab9 */ /* 0x000fc60000000a00 */
[----:B------:R1:W3:Y:S01]  /*01a0*/  @P2 LDG.E R0, [R2.64+0x4] ;  /* 0x0000041202002981 */ /* 0x0002e2000c1e1900 */
[----:B------:R-:W-:Y:S01]  /*01b0*/  PLOP3.LUT P1, PT, PT, PT, UP1, 0x80, 0x0 ;  /* 0x000000000000781c */ /* 0x000fe20003f2f018 */
[----:B------:R-:W-:Y:S01]  /*01c0*/  UIMAD.WIDE UR8, UR6, UR7, UR8 ;  /* 0x00000007060872a5 */ /* 0x000fe2000f8e0208 */
[----:B-1----:R-:W-:Y:S02]  /*01d0*/  IMAD.U32 R2, RZ, RZ, UR4 ;  /* 0x00000004ff027e24 */ /* 0x002fe4000f8e00ff */
[----:B------:R-:W-:-:S05]  /*01e0*/  IMAD.U32 R3, RZ, RZ, UR5 ;  /* 0x00000005ff037e24 */ /* 0x000fca000f8e00ff */
[----:B------:R1:W4:Y:S01]  /*01f0*/  @P0 LDG.E R2, [R2.64] ;  /* 0x0000001202020981 */ /* 0x000322000c1e1900 */
[----:B------:R-:W-:Y:S02]  /*0200*/  IMAD.U32 R6, RZ, RZ, UR8 ;  /* 0x00000008ff067e24 */ /* 0x000fe4000f8e00ff */
[----:B------:R-:W-:-:S05]  /*0210*/  IMAD.U32 R7, RZ, RZ, UR9 ;  /* 0x00000009ff077e24 */ /* 0x000fca000f8e00ff */
[----:B-1----:R-:W5:Y:S01]  /*0220*/  @!P1 LDG.E R3, [R6.64] ;  /* 0x0000001206039981 */ /* 0x002f62000c1e1900 */
        /* <DEDUP_REMOVED lines=9> */
[----:B------:R-:W-:Y:S01]  /*02c0*/  ISETP.NE.AND.EX P0, PT, RZ, c[0x0][0x24c], PT, P0 ;  /* 0x00009300ff007a0c */ /* 0x000fe20003f05300 */
[----:B--2---:R-:W-:-:S07]  /*02d0*/  @UP2 UIADD3 UR17, UR17, -UR15, URZ ;  /* 0x8000000f11112290 */ /* 0x004fce000fffe03f */
[----:B------:R-:W-:Y:S01]  /*02e0*/  @!UP2 ULDC UR17, c[0x0][0x214] ;  /* 0x000085000011aab9 */ /* 0x000fe20000000800 */
[----:B-----5:R3:W2:Y:S04]  /*02f0*/  @!P1 R2UR UR14, R3 ;  /* 0x00000000030e93c2 */ /* 0x0206a800000e0000 */
[----:B--234-:R-:W-:Y:S05]  /*0300*/  @!P0 BRA `(.L_x_548) ;  /* 0x0000007000008947 */ /* 0x01cfea0003800000 */
[----:B-1----:R-:W-:-:S13]  /*0310*/  PLOP3.LUT P0, PT, PT, PT, UP3, 0x80, 0x0 ;  /* 0x000000000000781c */ /* 0x002fda0003f0f038 */
[----:B------:R-:W2:Y:S04]  /*0320*/  @P0 LDG.E R0, [R6.64+0x4] ;  /* 0x0000041206000981 */ /* 0x000ea8000c1e1900 */
[----:B------:R-:W3:Y:S01]  /*0330*/  @!P0 LDG.E R6, [R6.64] ;  /* 0x0000001206068981 */ /* 0x000ee2000c1e1900 */
[----:B--2---:R-:W1:Y:S02]  /*0340*/  @P0 R2UR UR8, R0 ;  /* 0x00000000000803c2 */ /* 0x004e6400000e0000 */
[----:B-1----:R-:W-:-:S11]  /*0350*/  @UP3 UIADD3 UR8, UR8, -UR14, URZ ;  /* 0x8000000e08083290 */ /* 0x002fd6000fffe03f */
[----:B---3--:R1:W2:Y:S02]  /*0360*/  @!P0 R2UR UR8, R6 ;  /* 0x00000000060883c2 */ /* 0x0082a400000e0000 */
[----:B-12---:R-:W-:Y:S05]  /*0370*/  BRA `(.L_x_549) ;  /* 0x0000001000007947 */ /* 0x006fea0003800000 */
.L_x_548:
[----:B-1----:R-:W-:Y:S02]  /*0380*/  ULDC UR8, c[0x0][0x218] ;  /* 0x0000860000087ab9 */ /* 0x002fe40000000800 */
.L_x_549:
        /* <DEDUP_REMOVED lines=71> */
.L_x_551:
        /* <DEDUP_REMOVED lines=43> */
.L_x_552:
        /* <DEDUP_REMOVED lines=19> */
[----:B------:R-:W-:-:S02]  /*0be0*/  SHF.R.S32.HI R237, RZ, 0x1f, R236 ;  /* 0x0000001fffed7819 */ /* 0x000fc400000114ec */
[----:B------:R-:W-:Y:S02]  /*0bf0*/  LOP3.LUT R2, R0, 0x18, R236, 0xf8, !PT ;  /* 0x0000001800027812 */ /* 0x000fe400078ef8ec */
[----:B------:R-:W-:Y:S01]  /*0c00*/  SHF.R.U32.HI R0, RZ, 0x3, R0 ;  /* 0x00000003ff007819 */ /* 0x000fe20000011600 */
[----:B------:R2:W-:Y:S01]  /*0c10*/  STL.64 [R1+0x10], R236 ;  /* 0x000010ec01007387 */ /* 0x0005e20000100a00 */
[----:B------:R-:W-:Y:S02]  /*0c20*/  LOP3.LUT R219, R219, 0x7fffffe, RZ, 0xc0, !PT ;  /* 0x07fffffedbdb7812 */ /* 0x000fe400078ec0ff */
[----:B------:R-:W-:Y:S02]  /*0c30*/  LOP3.LUT R0, R2, R0, RZ, 0x3c, !PT ;  /* 0x0000000002007212 */ /* 0x000fe400078e3cff */
[----:B------:R-:W-:Y:S01]  /*0c40*/  IADD3 R2, P0, R236, UR8, RZ ;  /* 0x00000008ec027c10 */ /* 0x000fe2000ff1e0ff */
[----:B------:R-:W-:Y:S01]  /*0c50*/  UIADD3 UR8, -UR7, UR17, URZ ;  /* 0x0000001107087290 */ /* 0x000fe2000fffe13f */
[----:B------:R-:W-:Y:S01]  /*0c60*/  IMAD.IADD R219, R24, 0x1, -R219 ;  /* 0x0000000118db7824 */ /* 0x000fe200078e0adb */
[----:B------:R-:W-:-:S02]  /*0c70*/  SHF.R.S32.HI R25, RZ, 0x1f, R24 ;  /* 0x0000001fff197819 */ /* 0x000fc40000011418 */
[----:B------:R-:W-:Y:S01]  /*0c80*/  IADD3.X R3, R237, UR11, RZ, P0, !PT ;  /* 0x0000000bed037c10 */ /* 0x000fe200087fe4ff */
[----:B------:R-:W-:Y:S01]  /*0c90*/  IMAD R219, R6, 0x8, R219 ;  /* 0x0000000806db7824 */ /* 0x000fe200078e02db */
[----:B------:R-:W-:Y:S01]  /*0ca0*/  ISETP.GE.AND P0, PT, R24, UR8, PT ;  /* 0x0000000818007c0c */ /* 0x000fe2000bf06270 */
[----:B------:R-:W-:Y:S01]  /*0cb0*/  IMAD.WIDE R16, R16, 0x80, R24 ;  /* 0x0000008010107825 */ /* 0x000fe200078e0218 */
[----:B------:R-:W-:-:S03]  /*0cc0*/  SHF.R.S32.HI R22, RZ, 0x1f, R20 ;  /* 0x0000001fff167819 */ /* 0x000fc60000011414 */
[----:B-1----:R-:W-:-:S04]  /*0cd0*/  IMAD.WIDE.U32 R8, R8, c[0x0][0x1a8], R2 ;  /* 0x00006a0008087a25 */ /* 0x002fc800078e0002 */
[----:B------:R-:W-:Y:S01]  /*0ce0*/  IMAD.U32 R219, R219, 0x20, R0 ;  /* 0x00000020dbdb7824 */ /* 0x000fe200078e0000 */
[----:B------:R-:W-:-:S03]  /*0cf0*/  IADD3 R15, R9, UR4, RZ ;  /* 0x00000004090f7c10 */ /* 0x000fc6000fffe0ff */
        /* <DEDUP_REMOVED lines=18> */
.L_x_554:
[----:B------:R-:W-:Y:S05]  /*0e20*/  BSYNC B0 ;  /* 0x0000000000007941 */ /* 0x000fea0003800000 */
.L_x_553:
[----:B---3--:R-:W-:Y:S01]  /*0e30*/  IADD3 R5, R24, 0x20, RZ ;  /* 0x0000002018057810 */ /* 0x008fe20007ffe0ff */
        /* <DEDUP_REMOVED lines=20> */
.L_x_556:
[----:B------:R-:W-:Y:S05]  /*0f80*/  BSYNC B0 ;  /* 0x0000000000007941 */ /* 0x000fea0003800000 */
.L_x_555:
[----:B------:R-:W-:Y:S01]  /*0f90*/  IADD3 R4, R24, 0x40, RZ ;  /* 0x0000004018047810 */ /* 0x000fe20007ffe0ff */
[----:B------:R-:W-:Y:S03]  /*0fa0*/  BSSY B0, `(.L_x_557) ;  /* 0x0000014000007945 */ /* 0x000fe60003800000 */
[----:B------:R-:W-:-:S13]  /*0fb0*/  ISETP.GE.AND P0, PT, R4, UR8, PT ;  /* 0x0000000804007c0c */ /* 0x000fda000bf06270 */
[----:B------:R-:W-:Y:S05]  /*0fc0*/  @P0 BRA `(.L_x_558) ;  /* 0x0000011000000947 */ /* 0x000fea0003800000 */
[----:B------:R-:W-:-:S13]  /*0fd0*/  ISETP.GE.AND P0, PT, R236, c[0x0][0x220], PT ;  /* 0x00008800ec007a0c */ /* 0x000fda0003f06270 */
[----:B------:R1:W-:Y:S01]  /*0fe0*/  @P0 STS.128 [R219+0x1000], RZ ;  /* 0x001000ffdb000388 */ /* 0x0003e20000000c00 */
[----:B------:R-:W-:Y:S05]  /*0ff0*/  @P0 BRA `(.L_x_558) ;  /* 0x000000e000000947 */ /* 0x000fea0003800000 */
[----:B----4-:R-:W-:Y:S01]  /*1000*/  IADD3 R2, P0, R16, 0x40, RZ ;  /* 0x0000004010027810 */ /* 0x010fe20007f1e0ff */
        /* <DEDUP_REMOVED lines=13> */
.L_x_558:
[----:B------:R-:W-:Y:S05]  /*10e0*/  BSYNC B0 ;  /* 0x0000000000007941 */ /* 0x000fea0003800000 */
.L_x_557:
[----:B----4-:R-:W-:Y:S01]  /*10f0*/  IADD3 R2, R24, 0x60, RZ ;  /* 0x0000006018027810 */ /* 0x010fe20007ffe0ff */
        /* <DEDUP_REMOVED lines=23> */
.L_x_560:
[----:B------:R-:W-:Y:S05]  /*1270*/  BSYNC B0 ;  /* 0x0000000000007941 */ /* 0x000fea0003800000 */
.L_x_559:
[----:B------:R-:W-:Y:S01]  /*1280*/  IMAD R3, R25, c[0x0][0x198], RZ ;  /* 0x0000660019037a24 */ /* 0x000fe200078e02ff */
[-C--:B------:R-:W-:Y:S01]  /*1290*/  LEA.HI R7, R7, R212.reuse, RZ, 0x4 ;  /* 0x000000d407077211 */ /* 0x080fe200078f20ff */
[----:B------:R-:W-:Y:S01]  /*12a0*/  IMAD R0, R25, c[0x0][0x1a0], RZ ;  /* 0x0000680019007a24 */ /* 0x000fe200078e02ff */
[----:B------:R-:W-:Y:S01]  /*12b0*/  LOP3.LUT R18, R18, 0xffffffe0, RZ, 0xc0, !PT ;  /* 0xffffffe012127812 */ /* 0x000fe200078ec0ff */
[--C-:B------:R-:W-:Y:S01]  /*12c0*/  IMAD.WIDE.U32 R16, R24, c[0x0][0x198], R236.reuse ;  /* 0x0000660018107a25 */ /* 0x100fe200078e00ec */
[----:B------:R-:W-:Y:S01]  /*12d0*/  LOP3.LUT R9, R7, 0xfffffff0, RZ, 0xc0, !PT ;  /* 0xfffffff007097812 */ /* 0x000fe200078ec0ff */
[----:B------:R-:W-:Y:S01]  /*12e0*/  BSSY B0, `(.L_x_561) ;  /* 0x0000033000007945 */ /* 0x000fe20003800000 */
[----:B------:R-:W-:Y:S01]  /*12f0*/  IADD3 R18, -R18, R212, RZ ;  /* 0x000000d412127210 */ /* 0x000fe20007ffe1ff */
[----:B-1----:R-:W-:Y:S01]  /*1300*/  IMAD.WIDE.U32 R14, R24, c[0x0][0x1a0], R236 ;  /* 0x00006800180e7a25 */ /* 0x002fe200078e00ec */
[----:B------:R-:W-:-:S03]  /*1310*/  IADD3 R16, P1, R16, UR10, RZ ;  /* 0x0000000a10107c10 */ /* 0x000fc6000ff3e0ff */
[----:B------:R-:W-:Y:S01]  /*1320*/  IMAD R3, R24, c[0x0][0x19c], R3 ;  /* 0x0000670018037a24 */ /* 0x000fe200078e0203 */
[----:B------:R-:W-:Y:S01]  /*1330*/  IADD3 R14, P0, R14, UR24, RZ ;  /* 0x000000180e0e7c10 */ /* 0x000fe2000ff1e0ff */
[----:B------:R-:W-:Y:S01]  /*1340*/  IMAD R0, R24, c[0x0][0x1a4], R0 ;  /* 0x0000690018007a24 */ /* 0x000fe200078e0200 */
[----:B------:R-:W-:Y:S01]  /*1350*/  UIADD3 UR24, UR22, -0x1, URZ ;  /* 0xffffffff16187890 */ /* 0x000fe2000fffe03f */
[----:B------:R-:W-:Y:S01]  /*1360*/  IMAD.IADD R9, R212, 0x1, -R9 ;  /* 0x00000001d4097824 */ /* 0x000fe200078e0a09 */
[----:B------:R-:W-:Y:S02]  /*1370*/  IADD3.X R17, R17, UR9, R3, P1, !PT ;  /* 0x0000000911117c10 */ /* 0x000fe40008ffe403 */
[----:B------:R-:W-:Y:S01]  /*1380*/  IADD3.X R15, R15, UR14, R0, P0, !PT ;  /* 0x0000000e0f0f7c10 */ /* 0x000fe200087fe400 */
[----:B------:R-:W-:Y:S01]  /*1390*/  IMAD R0, R22, c[0x0][0x1b0], RZ ;  /* 0x00006c0016007a24 */ /* 0x000fe200078e02ff */
[----:B------:R-:W-:Y:S01]  /*13a0*/  LEA.HI R8, R9, R9, RZ, 0x1 ;  /* 0x0000000909087211 */ /* 0x000fe200078f08ff */
[C---:B------:R-:W-:Y:S01]  /*13b0*/  IMAD.WIDE.U32 R28, R20.reuse, c[0x0][0x1b0], R16 ;  /* 0x00006c00141c7a25 */ /* 0x040fe200078e0010 */
[----:B------:R-:W-:Y:S01]  /*13c0*/  UIMAD UR21, UR24, -0x80, UR23 ;  /* 0xffffff80181578a4 */ /* 0x000fe2000f8e0217 */
[----:B------:R-:W-:Y:S01]  /*13d0*/  MOV R16, UR24 ;  /* 0x0000001800107c02 */ /* 0x000fe20008000f00 */
[----:B------:R-:W-:Y:S01]  /*13e0*/  USHF.R.S32.HI UR14, URZ, 0x1f, UR24 ;  /* 0x0000001f3f0e7899 */ /* 0x000fe20008011418 */
[----:B------:R-:W-:Y:S01]  /*13f0*/  IMAD R0, R20, c[0x0][0x1b4], R0 ;  /* 0x00006d0014007a24 */ /* 0x000fe200078e0200 */
[----:B------:R-:W-:Y:S01]  /*1400*/  SHF.R.S32.HI R3, RZ, 0x1, R8 ;  /* 0x00000001ff037819 */ /* 0x000fe20000011408 */
[----:B------:R-:W-:Y:S01]  /*1410*/  IMAD.MOV.U32 R234, RZ, RZ, R28 ;  /* 0x000000ffffea7224 */ /* 0x000fe200078e001c */
[----:B------:R-:W-:Y:S01]  /*1420*/  SHF.R.S32.HI R12, RZ, 0x1f, R8 ;  /* 0x0000001fff0c7819 */ /* 0x000fe20000011408 */
[----:B------:R1:W-:Y:S01]  /*1430*/  STL.64 [R1], R28 ;  /* 0x0000001c01007387 */ /* 0x0003e20000100a00 */
[----:B------:R-:W-:Y:S01]  /*1440*/  IADD3 R235, R29, R0, RZ ;  /* 0x000000001deb7210 */ /* 0x000fe20007ffe0ff */
[----:B------:R-:W-:Y:S01]  /*1450*/  UIMAD UR4, UR25, UR24, URZ ;  /* 0x00000018190472a4 */ /* 0x000fe2000f8e023f */
[----:B------:R-:W-:Y:S01]  /*1460*/  LEA.HI R12, R12, R3, RZ, 0x2 ;  /* 0x000000030c0c7211 */ /* 0x000fe200078f10ff */
[----:B------:R-:W-:Y:S01]  /*1470*/  IMAD R22, R22, c[0x0][0x1b8], RZ ;  /* 0x00006e0016167a24 */ /* 0x000fe200078e02ff */
[----:B------:R-:W-:Y:S01]  /*1480*/  ISETP.GE.AND P0, PT, R24, UR21, PT ;  /* 0x0000001518007c0c */ /* 0x000fe2000bf06270 */
[----:B------:R1:W-:Y:S01]  /*1490*/  STL.64 [R1+0x8], R234 ;  /* 0x000008ea01007387 */ /* 0x0003e20000100a00 */
[----:B------:R-:W-:Y:S01]  /*14a0*/  LOP3.LUT R12, R12, 0xfffffffc, RZ, 0xc0, !PT ;  /* 0xfffffffc0c0c7812 */ /* 0x000fe200078ec0ff */
[----:B------:R-:W-:Y:S01]  /*14b0*/  UIMAD UR4, UR14, UR26, UR4 ;  /* 0x0000001a0e0472a4 */ /* 0x000fe2000f8e0204 */
[----:B------:R-:W-:-:S04]  /*14c0*/  IMAD.WIDE.U32 R16, R16, UR26, R234 ;  /* 0x0000001a10107c25 */ /* 0x000fc8000f8e00ea */
[----:B------:R-:W-:Y:S01]  /*14d0*/  IMAD.IADD R12, R3, 0x1, -R12 ;  /* 0x00000001030c7824 */ /* 0x000fe200078e0a0c */
[----:B------:R-:W-:Y:S01]  /*14e0*/  IADD3 R27, R17, UR4, RZ ;  /* 0x00000004111b7c10 */ /* 0x000fe2000fffe0ff */
[----:B------:R-:W-:Y:S02]  /*14f0*/  IMAD R22, R20, c[0x0][0x1bc], R22 ;  /* 0x00006f0014167a24 */ /* 0x000fe400078e0216 */
[----:B------:R-:W-:Y:S01]  /*1500*/  IMAD.MOV.U32 R3, RZ, RZ, 0x10 ;  /* 0x00000010ff037424 */ /* 0x000fe200078e00ff */
[----:B------:R-:W-:Y:S01]  /*1510*/  LOP3.LUT P1, RZ, R12, 0x2, RZ, 0xc0, !PT ;  /* 0x000000020cff7812 */ /* 0x000fe2000782c0ff */
        /* <DEDUP_REMOVED lines=15> */
.L_x_562:
[----:B------:R-:W-:Y:S05]  /*1610*/  BSYNC B0 ;  /* 0x0000000000007941 */ /* 0x000fea0003800000 */
.L_x_561:
        /* <DEDUP_REMOVED lines=18> */
.L_x_564:
[----:B------:R-:W-:Y:S05]  /*1740*/  BSYNC B0 ;  /* 0x0000000000007941 */ /* 0x000fea0003800000 */
.L_x_563:
        /* <DEDUP_REMOVED lines=17> */
.L_x_566:
[----:B------:R-:W-:Y:S05]  /*1860*/  BSYNC B0 ;  /* 0x0000000000007941 */ /* 0x000fea0003800000 */
.L_x_565:
        /* <DEDUP_REMOVED lines=18> */
.L_x_568:
[----:B------:R-:W-:Y:S05]  /*1990*/  BSYNC B0 ;  /* 0x0000000000007941 */ /* 0x000fea0003800000 */
.L_x_567:
        /* <DEDUP_REMOVED lines=11> */
[----:B-1----:R-:W-:Y:S01]  /*1a50*/  LOP3.LUT R15, R10, 0xfffffff8, RZ, 0xc0, !PT ;  /* 0xfffffff80a0f7812 */ /* 0x002fe200078ec0ff */
[----:B------:R-:W-:Y:S01]  /*1a60*/  @UP1 UIMAD UR5, UR6, UR5, UR28 ;  /* 0x00000005060512a4 */ /* 0x000fe2000f8e021c */
[----:B------:R-:W-:-:S04]  /*1a70*/  DEPBAR.LE SB0, 0x0 ;  /* 0x000080000000791a */ /* 0x000fc80000000000 */
[----:B------:R-:W-:Y:S02]  /*1a80*/  ULDC UR4, c[0x0][0x318] ;  /* 0x0000c60000047ab9 */ /* 0x000fe40000000800 */
[----:B------:R-:W-:Y:S02]  /*1a90*/  @UP1 ULEA UR28, UP0, UR30, UR4, 0x2 ;  /* 0x000000041e1c1291 */ /* 0x000fe4000f80103f */
[----:B------:R-:W-:Y:S02]  /*1aa0*/  @UP1 UIADD3 UR5, UR31, UR5, URZ ;  /* 0x000000051f051290 */ /* 0x000fe4000fffe03f */
[----:B------:R-:W-:Y:S02]  /*1ab0*/  ULDC UR4, c[0x0][0x31c] ;  /* 0x0000c70000047ab9 */ /* 0x000fe40000000800 */
[----:B------:R-:W-:Y:S01]  /*1ac0*/  @UP1 ULEA.HI.X UR29, UR30, UR4, UR5, 0x2, UP0 ;  /* 0x000000041e1d1291 */ /* 0x000fe200080f1405 */
[----:B------:R-:W-:-:S05]  /*1ad0*/  IMAD.U32 R16, RZ, RZ, UR28 ;  /* 0x0000001cff107e24 */ /* 0x000fca000f8e00ff */
[----:B------:R-:W-:-:S05]  /*1ae0*/  IMAD.U32 R17, RZ, RZ, UR29 ;  /* 0x0000001dff117e24 */ /* 0x000fca000f8e00ff */
[----:B------:R1:W5:Y:S01]  /*1af0*/  @P0 LDG.E R16, [R16.64] ;  /* 0x0000001210100981 */ /* 0x000362000c1e1900 */
[----:B------:R-:W5:Y:S01]  /*1b00*/  @P0 MUFU.RCP R14, c[0x0][0x238] ;  /* 0x00008e00000e0b08 */ /* 0x000f620000001000 */
[----:B------:R-:W-:Y:S01]  /*1b10*/  LOP3.LUT R10, R8, 0x7fffffe, RZ, 0xc0, !PT ;  /* 0x07fffffe080a7812 */ /* 0x000fe200078ec0ff */
[----:B------:R-:W-:Y:S01]  /*1b20*/  IMAD.IADD R15, R212, 0x1, -R15 ;  /* 0x00000001d40f7824 */ /* 0x000fe200078e0a0f */
[----:B------:R-:W-:Y:S01]  /*1b30*/  SHF.R.S32.HI R8, RZ, 0x1f, R9 ;  /* 0x0000001fff087819 */ /* 0x000fe20000011409 */
[----:B------:R-:W-:Y:S01]  /*1b40*/  IMAD.SHL.U32 R12, R12, 0x40, RZ ;  /* 0x000000400c0c7824 */ /* 0x000fe200078e00ff */
[----:B------:R-:W-:Y:S01]  /*1b50*/  SHF.R.S32.HI R217, RZ, 0x1f, R6 ;  /* 0x0000001fffd97819 */ /* 0x000fe20000011406 */
[----:B------:R-:W-:Y:S01]  /*1b60*/  IMAD.IADD R10, R9, 0x1, -R10 ;  /* 0x00000001090a7824 */ /* 0x000fe200078e0a0a */
[----:B------:R-:W-:Y:S01]  /*1b70*/  LEA.HI R9, R8, R9, RZ, 0x3 ;  /* 0x0000000908097211 */ /* 0x000fe200078f18ff */
[----:B------:R-:W-:Y:S01]  /*1b80*/  IMAD.SHL.U32 R206, R13, 0x8, RZ ;  /* 0x000000080dce7824 */ /* 0x000fe200078e00ff */
[----:B------:R-:W-:Y:S01]  /*1b90*/  LEA.HI R8, R15, R15, RZ, 0x1 ;  /* 0x0000000f0f087211 */ /* 0x000fe200078f08ff */
[----:B------:R-:W-:Y:S01]  /*1ba0*/  IMAD.MOV.U32 R22, RZ, RZ, R20 ;  /* 0x000000ffff167224 */ /* 0x000fe200078e0014 */
[----:B------:R-:W-:Y:S01]  /*1bb0*/  LEA.HI R217, R217, R6, RZ, 0x2 ;  /* 0x00000006d9d97211 */ /* 0x000fe200078f10ff */
[----:B------:R-:W-:Y:S01]  /*1bc0*/  IMAD.SHL.U32 R9, R9, 0x20, RZ ;  /* 0x0000002009097824 */ /* 0x000fe200078e00ff */
[----:B------:R-:W-:Y:S01]  /*1bd0*/  ISETP.GE.AND P1, PT, R24, UR21, PT ;  /* 0x0000001518007c0c */ /* 0x000fe2000bf26270 */
[----:B------:R-:W-:Y:S01]  /*1be0*/  BAR.SYNC.DEFER_BLOCKING 0x0 ;  /* 0x0000000000007b1d */ /* 0x000fe20000010000 */
[----:B------:R-:W-:Y:S01]  /*1bf0*/  LOP3.LUT R217, R217, 0xfffffffc, RZ, 0xc0, !PT ;  /* 0xfffffffcd9d97812 */ /* 0x000fe200078ec0ff */
[----:B------:R-:W-:Y:S01]  /*1c00*/  IMAD.U32 R193, RZ, RZ, UR23 ;  /* 0x00000017ffc17e24 */ /* 0x000fe2000f8e00ff */
[----:B------:R-:W-:Y:S01]  /*1c10*/  LOP3.LUT R9, R9, 0xffffff00, RZ, 0xc0, !PT ;  /* 0xffffff0009097812 */ /* 0x000fe200078ec0ff */
[----:B------:R-:W-:Y:S01]  /*1c20*/  IMAD.SHL.U32 R212, R212, 0x2, RZ ;  /* 0x00000002d4d47824 */ /* 0x000fe200078e00ff */
[----:B------:R-:W-:Y:S01]  /*1c30*/  SHF.R.S32.HI R218, RZ, 0x1f, R18 ;  /* 0x0000001fffda7819 */ /* 0x000fe20000011412 */
[----:B------:R-:W-:Y:S01]  /*1c40*/  IMAD.IADD R217, R6, 0x1, -R217 ;  /* 0x0000000106d97824 */ /* 0x000fe200078e0ad9 */
[----:B------:R-:W-:Y:S01]  /*1c50*/  BSSY B0, `(.L_x_569) ;  /* 0x000003d000007945 */ /* 0x000fe20003800000 */
[----:B------:R-:W-:Y:S01]  /*1c60*/  IMAD R132, R10, 0x20, R9 ;  /* 0x000000200a847824 */ /* 0x000fe200078e0209 */
[----:B------:R-:W-:-:S02]  /*1c70*/  LEA.HI R218, R218, R18, RZ, 0x2 ;  /* 0x00000012dada7211 */ /* 0x000fc400078f10ff */
[----:B-1----:R-:W-:Y:S02]  /*1c80*/  SHF.R.S32.HI R17, RZ, 0x4, R7 ;  /* 0x00000004ff117819 */ /* 0x002fe40000011407 */
[----:B------:R-:W-:Y:S02]  /*1c90*/  SHF.R.S32.HI R218, RZ, 0x2, R218 ;  /* 0x00000002ffda7819 */ /* 0x000fe400000114da */
[----:B------:R-:W-:Y:S02]  /*1ca0*/  LEA.HI R11, R7, R17, RZ, 0x1 ;  /* 0x00000011070b7211 */ /* 0x000fe400078f08ff */
[----:B------:R-:W-:Y:S02]  /*1cb0*/  LOP3.LUT R7, R8, 0x7fffffe, RZ, 0xc0, !PT ;  /* 0x07fffffe08077812 */ /* 0x000fe400078ec0ff */
[----:B------:R-:W-:Y:S02]  /*1cc0*/  LOP3.LUT R11, R11, 0xfffffffe, RZ, 0xc0, !PT ;  /* 0xfffffffe0b0b7812 */ /* 0x000fe400078ec0ff */
[----:B------:R-:W-:Y:S01]  /*1cd0*/  SHF.R.S32.HI R8, RZ, 0x1, R8 ;  /* 0x00000001ff087819 */ /* 0x000fe20000011408 */
[----:B------:R-:W-:Y:S01]  /*1ce0*/  IMAD.IADD R7, R15, 0x1, -R7 ;  /* 0x000000010f077824 */ /* 0x000fe200078e0a07 */
[C---:B------:R-:W-:Y:S01]  /*1cf0*/  LEA R15, R6.reuse, UR7, 0x4 ;  /* 0x00000007060f7c11 */ /* 0x040fe2000f8e20ff */
[----:B------:R-:W-:Y:S01]  /*1d00*/  IMAD.IADD R11, R17, 0x1, -R11 ;  /* 0x00000001110b7824 */ /* 0x000fe200078e0a0b */
[----:B------:R1:W-:Y:S01]  /*1d10*/  @P1 STS [R219+0x4000], RZ ;  /* 0x004000ffdb001388 */ /* 0x0003e20000000800 */
[----:B------:R-:W-:Y:S01]  /*1d20*/  IMAD R6, R6, 0x200, R9 ;  /* 0x0000020006067824 */ /* 0x000fe200078e0209 */
[----:B------:R-:W-:Y:S01]  /*1d30*/  ULDC.64 UR6, c[0x0][0x1a0] ;  /* 0x0000680000067ab9 */ /* 0x000fe20000000a00 */
[----:B------:R-:W-:Y:S01]  /*1d40*/  IMAD.SHL.U32 R9, R8, 0x40, RZ ;  /* 0x0000004008097824 */ /* 0x000fe200078e00ff */
[----:B------:R1:W-:Y:S01]  /*1d50*/  @P1 STS [R219+0x4004], RZ ;  /* 0x004004ffdb001388 */ /* 0x0003e20000000800 */
[----:B------:R-:W-:Y:S01]  /*1d60*/  IMAD.SHL.U32 R207, R11, 0x8, RZ ;  /* 0x000000080bcf7824 */ /* 0x000fe200078e00ff */
[----:B------:R-:W-:Y:S01]  /*1d70*/  USHF.L.U64.HI UR11, UR6, UR11, UR7 ;  /* 0x0000000b060b7299 */ /* 0x000fe20008010207 */
[----:B------:R-:W-:Y:S01]  /*1d80*/  IADD3 R15, R15, 0x1, R218 ;  /* 0x000000010f0f7810 */ /* 0x000fe20007ffe0da */
[----:B------:R1:W-:Y:S01]  /*1d90*/  @P1 STS.64 [R219+0x4008], RZ ;  /* 0x004008ffdb001388 */ /* 0x0003e20000000a00 */
[----:B------:R-:W-:Y:S01]  /*1da0*/  LOP3.LUT R9, R9, 0xc0, RZ, 0xc0, !PT ;  /* 0x000000c009097812 */ /* 0x000fe200078ec0ff */
[----:B------:R-:W-:Y:S01]  /*1db0*/  USHF.L.U32 UR12, UR6, 0x7, URZ ;  /* 0x00000007060c7899 */ /* 0x000fe2000800063f */
[----:B------:R-:W-:Y:S01]  /*1dc0*/  IADD3 R193, R193, -UR17, R15 ;  /* 0x80000011c1c17c10 */ /* 0x000fe2000fffe00f */
[----:B------:R-:W-:Y:S01]  /*1dd0*/  UIMAD UR4, UR11, UR24, URZ ;  /* 0x000000180b0472a4 */ /* 0x000fe2000f8e023f */
[----:B------:R-:W-:Y:S01]  /*1de0*/  LOP3.LUT R206, R9, 0x8, R206, 0xf8, !PT ;  /* 0x0000000809ce7812 */ /* 0x000fe200078ef8ce */
[----:B------:R-:W-:Y:S01]  /*1df0*/  IMAD R6, R10, 0x20, R6 ;  /* 0x000000200a067824 */ /* 0x000fe200078e0206 */
[----:B------:R-:W-:Y:S01]  /*1e00*/  SHF.R.U32.HI R9, RZ, 0x3, R9 ;  /* 0x00000003ff097819 */ /* 0x000fe20000011609 */
[----:B------:R-:W-:Y:S01]  /*1e10*/  UIMAD UR14, UR14, UR12, UR4 ;  /* 0x0000000c0e0e72a4 */ /* 0x000fe2000f8e0204 */
[----:B------:R-:W-:Y:S01]  /*1e20*/  IMAD R7, R11, 0x8, R7 ;  /* 0x000000080b077824 */ /* 0x000fe200078e0207 */
[----:B------:R-:W-:Y:S01]  /*1e30*/  LOP3.LUT R212, R212, 0x6, RZ, 0xc0, !PT ;  /* 0x00000006d4d47812 */ /* 0x000fe200078ec0ff */
[----:B------:R-:W-:Y:S01]  /*1e40*/  UMOV UR4, URZ ;  /* 0x0000003f00047c82 */ /* 0x000fe20008000000 */
[----:B------:R-:W-:-:S02]  /*1e50*/  LOP3.LUT R206, R206, R9, RZ, 0x3c, !PT ;  /* 0x00000009cece7212 */ /* 0x000fc400078e3cff */
[----:B------:R-:W-:-:S03]  /*1e60*/  IADD3 R193, R193, c[0x0][0x2e8], RZ ;  /* 0x0000ba00c1c17a10 */ /* 0x000fc60007ffe0ff */
[----:B------:R-:W-:Y:S02]  /*1e70*/  IMAD.U32 R206, R7, 0x20, R206 ;  /* 0x0000002007ce7824 */ /* 0x000fe400078e00ce */
[----:B-----5:R-:W-:-:S04]  /*1e80*/  @P0 FMUL.FTZ R14, R16, R14 ;  /* 0x0000000e100e0220 */ /* 0x020fc80000410000 */
[----:B------:R-:W5:Y:S01]  /*1e90*/  @P0 R2UR UR5, R14 ;  /* 0x000000000e0503c2 */ /* 0x000f6200000e0000 */
[----:B------:R-:W-:Y:S02]  /*1ea0*/  LOP3.LUT P0, RZ, R8, 0x2, RZ, 0xc0, !PT ;  /* 0x0000000208ff7812 */ /* 0x000fe4000780c0ff */
[----:B------:R-:W-:Y:S02]  /*1eb0*/  LOP3.LUT R8, R12, 0xc0, RZ, 0xc0, !PT ;  /* 0x000000c00c087812 */ /* 0x000fe400078ec0ff */
[----:B------:R-:W-:Y:S02]  /*1ec0*/  SEL R3, R3, 0xfffffff0, !P0 ;  /* 0xfffffff003037807 */ /* 0x000fe40004000000 */
[----:B------:R-:W-:Y:S02]  /*1ed0*/  LOP3.LUT R207, R8, 0x8, R207, 0xf8, !PT ;  /* 0x0000000808cf7812 */ /* 0x000fe400078ef8cf */
[----:B------:R-:W-:-:S04]  /*1ee0*/  SHF.R.U32.HI R8, RZ, 0x3, R8 ;  /* 0x00000003ff087819 */ /* 0x000fc80000011608 */
[----:B------:R-:W-:Y:S01]  /*1ef0*/  LOP3.LUT R207, R207, R8, RZ, 0x3c, !PT ;  /* 0x00000008cfcf7212 */ /* 0x000fe200078e3cff */
[----:B------:R-:W-:-:S04]  /*1f00*/  IMAD.U32 R8, RZ, RZ, UR24 ;  /* 0x00000018ff087e24 */ /* 0x000fc8000f8e00ff */
[----:B------:R-:W-:-:S04]  /*1f10*/  IMAD.WIDE.U32 R8, R8, UR12, R22 ;  /* 0x0000000c08087c25 */ /* 0x000fc8000f8e0016 */
[----:B------:R-:W-:Y:S01]  /*1f20*/  IMAD.IADD R132, R207, 0x1, R132 ;  /* 0x00000001cf847824 */ /* 0x000fe200078e0284 */
[----:B------:R-:W-:Y:S01]  /*1f30*/  IADD3 R11, R9, UR14, RZ ;  /* 0x0000000e090b7c10 */ /* 0x000fe2000fffe0ff */
[----:B-----5:R-:W-:Y:S01]  /*1f40*/  @UP1 UMOV UR4, UR5 ;  /* 0x0000000500041c82 */ /* 0x020fe20008000000 */
[----:B------:R-:W-:Y:S01]  /*1f50*/  IMAD.IADD R207, R207, 0x1, R6 ;  /* 0x00000001cfcf7824 */ /* 0x000fe200078e0206 */
        /* <DEDUP_REMOVED lines=12> */
.L_x_570:
[----:B-1----:R-:W-:Y:S05]  /*2020*/  BSYNC B0 ;  /* 0x0000000000007941 */ /* 0x002fea0003800000 */
.L_x_569:
        /* <DEDUP_REMOVED lines=18> */
.L_x_572:
[----:B------:R-:W-:Y:S05]  /*2150*/  BSYNC B0 ;  /* 0x0000000000007941 */ /* 0x000fea0003800000 */
.L_x_571:
        /* <DEDUP_REMOVED lines=18> */
.L_x_574:
[----:B------:R-:W-:Y:S05]  /*2280*/  BSYNC B0 ;  /* 0x0000000000007941 */ /* 0x000fea0003800000 */
.L_x_573:
        /* <DEDUP_REMOVED lines=19> */
.L_x_576:
[----:B------:R-:W-:Y:S05]  /*23c0*/  BSYNC B0 ;  /* 0x0000000000007941 */ /* 0x000fea0003800000 */
.L_x_575:
[----:B------:R-:W-:Y:S01]  /*23d0*/  IMAD.SHL.U32 R207, R207, 0x2, RZ ;  /* 0x00000002cfcf7824 */ /* 0x000fe200078e00ff */
[----:B------:R-:W0:Y:S01]  /*23e0*/  LDGDEPBAR ;  /* 0x00000000000079af */ /* 0x000e220000000000 */
[----:B------:R-:W-:Y:S01]  /*23f0*/  IMAD.SHL.U32 R206, R206, 0x2, RZ ;  /* 0x00000002cece7824 */ /* 0x000fe200078e00ff */
[----:B------:R-:W-:Y:S01]  /*2400*/  UISETP.GE.AND UP0, UPT, UR22, 0x2, UPT ;  /* 0x000000021600788c */ /* 0x000fe2000bf06270 */
[----:B------:R-:W-:Y:S01]  /*2410*/  IMAD R205, R0, 0x2, R207 ;  /* 0x0000000200cd7824 */ /* 0x000fe200078e02cf */
[----:B------:R-:W-:Y:S01]  /*2420*/  LDSM.16.M88.4 R56, [R207] ;  /* 0x00000000cf38783b */ /* 0x000fe20000000200 */
[C---:B------:R-:W-:Y:S01]  /*2430*/  IMAD R68, R3.reuse, 0x2, R206 ;  /* 0x0000000203447824 */ /* 0x040fe200078e02ce */
[----:B------:R-:W-:Y:S01]  /*2440*/  IADD3 R2, R206, 0x2000, RZ ;  /* 0x00002000ce027810 */ /* 0x000fe20007ffe0ff */
[----:B------:R-:W-:Y:S01]  /*2450*/  IMAD.U32 R186, RZ, RZ, UR24 ;  /* 0x00000018ffba7e24 */ /* 0x000fe2000f8e00ff */
[----:B------:R-:W5:Y:S03]  /*2460*/  LDSM.16.M88.4 R128, [R206+0x2000] ;  /* 0x00200000ce80783b */ /* 0x000f660000000200 */
[----:B------:R-:W-:Y:S01]  /*2470*/  IMAD R186, R186, 0x80, R212 ;  /* 0x00000080baba7824 */ /* 0x000fe200078e02d4 */
[----:B------:R-:W1:Y:S01]  /*2480*/  LDSM.16.M88.4 R36, [R207+0x1000] ;  /* 0x00100000cf24783b */ /* 0x000e620000000200 */
[----:B------:R-:W-:Y:S01]  /*2490*/  IMAD R204, R3, 0x2, R2 ;  /* 0x0000000203cc7824 */ /* 0x000fe200078e0202 */
[----:B------:R-:W-:Y:S01]  /*24a0*/  IADD3 R3, R193, 0x40, RZ ;  /* 0x00000040c1037810 */ /* 0x000fe20007ffe0ff */
[----:B------:R-:W-:Y:S01]  /*24b0*/  I2F R135, R186 ;  /* 0x000000ba00877306 */ /* 0x000fe20000201400 */
[----:B-1----:R-:W-:Y:S01]  /*24c0*/  LDSM.16.M88.4 R12, [R205] ;  /* 0x00000000cd0c783b */ /* 0x002fe20000000200 */
[----:B------:R-:W-:-:S02]  /*24d0*/  IADD3 R159, R186, 0x1, RZ ;  /* 0x00000001ba9f7810 */ /* 0x000fc40007ffe0ff */
[C---:B------:R-:W-:Y:S01]  /*24e0*/  IADD3 R157, R186.reuse, 0x8, RZ ;  /* 0x00000008ba9d7810 */ /* 0x040fe20007ffe0ff */
[----:B------:R-:W1:Y:S01]  /*24f0*/  LDSM.16.M88.4 R124, [R68+0x2000] ;  /* 0x00200000447c783b */ /* 0x000e620000000200 */
[----:B------:R-:W-:Y:S02]  /*2500*/  IADD3 R155, R186, 0x9, RZ ;  /* 0x00000009ba9b7810 */ /* 0x000fe40007ffe0ff */
[----:B------:R-:W-:Y:S01]  /*2510*/  I2F R158, R159 ;  /* 0x0000009f009e7306 */ /* 0x000fe20000201400 */
[----:B------:R-:W2:Y:S01]  /*2520*/  LDSM.16.M88.4 R52, [R205+0x1000] ;  /* 0x00100000cd34783b */ /* 0x000ea20000000200 */
[----:B------:R-:W-:Y:S02]  /*2530*/  IMNMX R3, R3, UR23, PT ;  /* 0x0000001703037c17 */ /* 0x000fe4000b800200 */
[----:B------:R-:W-:Y:S01]  /*2540*/  IADD3 R2, R193, 0x48, RZ ;  /* 0x00000048c1027810 */ /* 0x000fe20007ffe0ff */
[----:B------:R-:W3:Y:S01]  /*2550*/  LDSM.16.M88.4 R120, [R206+0x2400] ;  /* 0x00240000ce78783b */ /* 0x000ee20000000200 */
[----:B------:R-:W-:-:S02]  /*2560*/  ISETP.GE.AND P3, PT, R159, R3, PT ;  /* 0x000000039f00720c */ /* 0x000fc40003f66270 */
[----:B------:R-:W-:Y:S01]  /*2570*/  I2F R156, R157 ;  /* 0x0000009d009c7306 */ /* 0x000fe20000201400 */
[----:B------:R-:W-:Y:S01]  /*2580*/  LDSM.16.M88.4 R116, [R68+0x2400] ;  /* 0x002400004474783b */ /* 0x000fe20000000200 */
[----:B------:R-:W-:Y:S02]  /*2590*/  IADD3 R153, R186, 0x10, RZ ;  /* 0x00000010ba997810 */ /* 0x000fe40007ffe0ff */
[----:B------:R-:W-:Y:S01]  /*25a0*/  IMNMX R2, R2, UR23, PT ;  /* 0x0000001702027c17 */ /* 0x000fe2000b800200 */
[----:B------:R-:W-:Y:S01]  /*25b0*/  LDSM.16.M88.4 R112, [R206+0x2800] ;  /* 0x00280000ce70783b */ /* 0x000fe20000000200 */
[C---:B------:R-:W-:Y:S02]  /*25c0*/  IADD3 R149, R186.reuse, 0x18, RZ ;  /* 0x00000018ba957810 */ /* 0x040fe40007ffe0ff */
[----:B------:R-:W-:Y:S01]  /*25d0*/  I2F R154, R155 ;  /* 0x0000009b009a7306 */ /* 0x000fe20000201400 */
[----:B------:R-:W-:Y:S01]  /*25e0*/  LDSM.16.M88.4 R108, [R68+0x2800] ;  /* 0x00280000446c783b */ /* 0x000fe20000000200 */
[----:B------:R-:W-:-:S02]  /*25f0*/  IADD3 R151, R186, 0x11, RZ ;  /* 0x00000011ba977810 */ /* 0x000fc40007ffe0ff */
[C---:B------:R-:W-:Y:S01]  /*2600*/  IADD3 R147, R186.reuse, 0x19, RZ ;  /* 0x00000019ba937810 */ /* 0x040fe20007ffe0ff */
[----:B------:R-:W-:Y:S01]  /*2610*/  LDSM.16.M88.4 R104, [R206+0x2c00] ;  /* 0x002c0000ce68783b */ /* 0x000fe20000000200 */
[C---:B------:R-:W-:Y:S02]  /*2620*/  IADD3 R145, R186.reuse, 0x20, RZ ;  /* 0x00000020ba917810 */ /* 0x040fe40007ffe0ff */
[----:B------:R-:W-:Y:S01]  /*2630*/  I2F R152, R153 ;  /* 0x0000009900987306 */ /* 0x000fe20000201400 */
[-C--:B-----5:R-:W-:Y:S01]  /*2640*/  HMMA.16816.F32 R16, R56, R128.reuse, RZ ;  /* 0x000000803810723c */ /* 0x0a0fe200000018ff */
[----:B------:R-:W-:Y:S01]  /*2650*/  LDSM.16.M88.4 R100, [R68+0x2c00] ;  /* 0x002c00004464783b */ /* 0x000fe20000000200 */
[C---:B------:R-:W-:Y:S02]  /*2660*/  IADD3 R143, R186.reuse, 0x21, RZ ;  /* 0x00000021ba8f7810 */ /* 0x040fe40007ffe0ff */
[C---:B------:R-:W-:Y:S01]  /*2670*/  IADD3 R141, R186.reuse, 0x28, RZ ;  /* 0x00000028ba8d7810 */ /* 0x040fe20007ffe0ff */
[----:B------:R-:W-:Y:S01]  /*2680*/  LDSM.16.M88.4 R96, [R206+0x3000] ;  /* 0x00300000ce60783b */ /* 0x000fe20000000200 */
[C---:B------:R-:W-:Y:S01]  /*2690*/  IADD3 R139, R186.reuse, 0x29, RZ ;  /* 0x00000029ba8b7810 */ /* 0x040fe20007ffe0ff */
[----:B------:R-:W-:Y:S01]  /*26a0*/  I2F R148, R149 ;  /* 0x0000009500947306 */ /* 0x000fe20000201400 */
[----:B------:R-:W-:Y:S01]  /*26b0*/  HMMA.16816.F32 R4, R36, R128, RZ ;  /* 0x000000802404723c */ /* 0x000fe200000018ff */
[----:B------:R-:W-:Y:S01]  /*26c0*/  LDSM.16.M88.4 R88, [R68+0x3000] ;  /* 0x003000004458783b */ /* 0x000fe20000000200 */
[----:B------:R-:W-:-:S02]  /*26d0*/  IADD3 R137, R186, 0x30, RZ ;  /* 0x00000030ba897810 */ /* 0x000fc40007ffe0ff */
[C---:B------:R-:W-:Y:S01]  /*26e0*/  IADD3 R134, R186.reuse, 0x31, RZ ;  /* 0x00000031ba867810 */ /* 0x040fe20007ffe0ff */
[----:B------:R-:W5:Y:S01]  /*26f0*/  LDSM.16.M88.4 R92, [R206+0x3400] ;  /* 0x00340000ce5c783b */ /* 0x000f620000000200 */
[C---:B------:R-:W-:Y:S01]  /*2700*/  IADD3 R160, R186.reuse, 0x38, RZ ;  /* 0x00000038baa07810 */ /* 0x040fe20007ffe0ff */
[----:B------:R-:W-:Y:S01]  /*2710*/  I2F R150, R151 ;  /* 0x0000009700967306 */ /* 0x000fe20000201400 */
[----:B------:R-:W-:Y:S01]  /*2720*/  HMMA.16816.F32 R32, R36, R130, RZ ;  /* 0x000000822420723c */ /* 0x000fe200000018ff */
[----:B------:R-:W4:Y:S01]  /*2730*/  LDSM.16.M88.4 R84, [R68+0x3400] ;  /* 0x003400004454783b */ /* 0x000f220000000200 */
[C---:B------:R-:W-:Y:S02]  /*2740*/  IADD3 R180, R186.reuse, 0x39, RZ ;  /* 0x00000039bab47810 */ /* 0x040fe40007ffe0ff */
[C---:B------:R-:W-:Y:S01]  /*2750*/  IADD3 R178, R186.reuse, 0x40, RZ ;  /* 0x00000040bab27810 */ /* 0x040fe20007ffe0ff */
[----:B------:R-:W4:Y:S01]  /*2760*/  LDSM.16.M88.4 R80, [R206+0x3800] ;  /* 0x00380000ce50783b */ /* 0x000f220000000200 */
[C---:B------:R-:W-:Y:S01]  /*2770*/  IADD3 R176, R186.reuse, 0x41, RZ ;  /* 0x00000041bab07810 */ /* 0x040fe20007ffe0ff */
[----:B------:R-:W-:Y:S01]  /*2780*/  I2F R146, R147 ;  /* 0x0000009300927306 */ /* 0x000fe20000201400 */
[----:B-1----:R-:W-:Y:S01]  /*2790*/  HMMA.16816.F32 R16, R12, R124, R16 ;  /* 0x0000007c0c10723c */ /* 0x002fe20000001810 */
[----:B------:R-:W-:Y:S01]  /*27a0*/  LDSM.16.M88.4 R76, [R206+0x3c00] ;  /* 0x003c0000ce4c783b */ /* 0x000fe20000000200 */
[----:B------:R-:W-:-:S02]  /*27b0*/  IADD3 R174, R186, 0x48, RZ ;  /* 0x00000048baae7810 */ /* 0x000fc40007ffe0ff */
[C---:B------:R-:W-:Y:S01]  /*27c0*/  IADD3 R172, R186.reuse, 0x49, RZ ;  /* 0x00000049baac7810 */ /* 0x040fe20007ffe0ff */
[----:B------:R-:W1:Y:S01]  /*27d0*/  LDSM.16.M88.4 R72, [R68+0x3800] ;  /* 0x003800004448783b */ /* 0x000e620000000200 */
[C---:B------:R-:W-:Y:S01]  /*27e0*/  IADD3 R170, R186.reuse, 0x50, RZ ;  /* 0x00000050baaa7810 */ /* 0x040fe20007ffe0ff */
[----:B------:R-:W-:Y:S01]  /*27f0*/  I2F R144, R145 ;  /* 0x0000009100907306 */ /* 0x000fe20000201400 */
[----:B--2---:R-:W-:Y:S01]  /*2800*/  HMMA.16816.F32 R4, R52, R124, R4 ;  /* 0x0000007c3404723c */ /* 0x004fe20000001804 */
[----:B------:R-:W2:Y:S01]  /*2810*/  LDSM.16.M88.4 R68, [R68+0x3c00] ;  /* 0x003c00004444783b */ /* 0x000ea20000000200 */
[----:B------:R-:W-:Y:S01]  /*2820*/  IADD3 R168, R186, 0x51, RZ ;  /* 0x00000051baa87810 */ /* 0x000fe20007ffe0ff */
[----:B------:R-:W-:-:S04]  /*2830*/  DEPBAR.LE SB0, 0x0 ;  /* 0x000080000000791a */ /* 0x000fc80000000000 */
[----:B------:R-:W-:Y:S01]  /*2840*/  I2F R142, R143 ;  /* 0x0000008f008e7306 */ /* 0x000fe20000201400 */
[-C--:B---3--:R-:W-:Y:S01]  /*2850*/  HMMA.16816.F32 R8, R36, R120.reuse, RZ ;  /* 0x000000782408723c */ /* 0x088fe200000018ff */
[C---:B------:R-:W-:Y:S02]  /*2860*/  IADD3 R166, R186.reuse, 0x58, RZ ;  /* 0x00000058baa67810 */ /* 0x040fe40007ffe0ff */
[C---:B------:R-:W-:Y:S02]  /*2870*/  IADD3 R164, R186.reuse, 0x59, RZ ;  /* 0x00000059baa47810 */ /* 0x040fe40007ffe0ff */
[----:B------:R-:W-:Y:S02]  /*2880*/  IADD3 R162, R186, 0x60, RZ ;  /* 0x00000060baa27810 */ /* 0x000fe40007ffe0ff */
[----:B------:R-:W-:Y:S01]  /*2890*/  I2F R140, R141 ;  /* 0x0000008d008c7306 */ /* 0x000fe20000201400 */
[----:B------:R-:W-:Y:S01]  /*28a0*/  HMMA.16816.F32 R24, R56, R120, RZ ;  /* 0x000000783818723c */ /* 0x000fe200000018ff */
[----:B------:R-:W-:Y:S01]  /*28b0*/  FMUL.FTZ R16, R16, c[0x0][0x2ec] ;  /* 0x0000bb0010107a20 */ /* 0x000fe20000410000 */
[C---:B------:R-:W-:Y:S01]  /*28c0*/  IADD3 R185, R186.reuse, 0x61, RZ ;  /* 0x00000061bab97810 */ /* 0x040fe20007ffe0ff */
[----:B------:R-:W-:Y:S01]  /*28d0*/  FMUL.FTZ R17, R17, c[0x0][0x2ec] ;  /* 0x0000bb0011117a20 */ /* 0x000fe20000410000 */
[----:B------:R-:W-:Y:S01]  /*28e0*/  IADD3 R192, R186, 0x68, RZ ;  /* 0x00000068bac07810 */ /* 0x000fe20007ffe0ff */
[----:B------:R-:W-:Y:S01]  /*28f0*/  FMUL.FTZ R18, R18, c[0x0][0x2ec] ;  /* 0x0000bb0012127a20 */ /* 0x000fe20000410000 */
[----:B------:R-:W-:Y:S01]  /*2900*/  IADD3 R188, R186, 0x69, RZ ;  /* 0x00000069babc7810 */ /* 0x000fe20007ffe0ff */
[----:B------:R-:W-:Y:S01]  /*2910*/  FMUL.FTZ R19, R19, c[0x0][0x2ec] ;  /* 0x0000bb0013137a20 */ /* 0x000fe20000410000 */
[----:B------:R-:W-:Y:S01]  /*2920*/  MUFU.TANH R125, R16 ;  /* 0x00000010007d7308 */ /* 0x000fe20000002400 */
[----:B------:R-:W-:Y:S01]  /*2930*/  FMUL.FTZ R4, R4, c[0x0][0x2ec] ;  /* 0x0000bb0004047a20 */ /* 0x000fe20000410000 */
[----:B-----5:R-:W-:Y:S01]  /*2940*/  HMMA.16816.F32 R40, R36, R92, RZ ;  /* 0x0000005c2428723c */ /* 0x020fe200000018ff */
[----:B------:R-:W-:Y:S01]  /*2950*/  FMUL.FTZ R5, R5, c[0x0][0x2ec] ;  /* 0x0000bb0005057a20 */ /* 0x000fe20000410000 */
[----:B------:R-:W-:Y:S01]  /*2960*/  IADD3 R183, R186, 0x70, RZ ;  /* 0x00000070bab77810 */ /* 0x000fe20007ffe0ff */
[----:B------:R-:W-:Y:S01]  /*2970*/  FMUL.FTZ R6, R6, c[0x0][0x2ec] ;  /* 0x0000bb0006067a20 */ /* 0x000fe20000410000 */
[C---:B------:R-:W-:Y:S01]  /*2980*/  IADD3 R190, R186.reuse, 0x71, RZ ;  /* 0x00000071babe7810 */ /* 0x040fe20007ffe0ff */
[----:B------:R-:W-:Y:S01]  /*2990*/  FMUL.FTZ R7, R7, c[0x0][0x2ec] ;  /* 0x0000bb0007077a20 */ /* 0x000fe20000410000 */
[----:B------:R-:W-:Y:S01]  /*29a0*/  MUFU.TANH R196, R17 ;  /* 0x0000001100c47308 */ /* 0x000fe20000002400 */
[C---:B------:R-:W-:Y:S01]  /*29b0*/  ISETP.GE.AND P4, PT, R186.reuse, R3, PT ;  /* 0x00000003ba00720c */ /* 0x040fe20003f86270 */
[----:B------:R-:W-:Y:S01]  /*29c0*/  HMMA.16816.F32 R8, R52, R116, R8 ;  /* 0x000000743408723c */ /* 0x000fe20000001808 */
[----:B------:R-:W-:-:S05]  /*29d0*/  ISETP.GE.AND P2, PT, R186, R2, PT ;  /* 0x00000002ba00720c */ /* 0x000fca0003f46270 */
[----:B------:R-:W3:Y:S02]  /*29e0*/  MUFU.TANH R124, R18 ;  /* 0x00000012007c7308 */ /* 0x000ee40000002400 */
[----:B------:R-:W-:Y:S06]  /*29f0*/  HMMA.16816.F32 R24, R12, R116, R24 ;  /* 0x000000740c18723c */ /* 0x000fec0000001818 */
[----:B------:R5:W-:Y:S02]  /*2a00*/  MUFU.TANH R197, R19 ;  /* 0x0000001300c57308 */ /* 0x000be40000002400 */
[----:B----4-:R-:W-:Y:S06]  /*2a10*/  HMMA.16816.F32 R40, R52, R84, R40 ;  /* 0x000000543428723c */ /* 0x010fec0000001828 */
[----:B------:R-:W-:Y:S01]  /*2a20*/  MUFU.TANH R194, R4 ;  /* 0x0000000400c27308 */ /* 0x000fe20000002400 */
[----:B---3--:R-:W-:Y:S01]  /*2a30*/  FFMA.FTZ R124, R135, UR4, R124 ;  /* 0x00000004877c7c23 */ /* 0x008fe2000801007c */
[----:B------:R-:W-:Y:S01]  /*2a40*/  HMMA.16816.F32 R64, R56, R80, RZ ;  /* 0x000000503840723c */ /* 0x000fe200000018ff */
[----:B------:R-:W-:-:S02]  /*2a50*/  FMUL.FTZ R8, R8, c[0x0][0x2ec] ;  /* 0x0000bb0008087a20 */ /* 0x000fc40000410000 */
[----:B------:R-:W-:Y:S02]  /*2a60*/  FMUL.FTZ R9, R9, c[0x0][0x2ec] ;  /* 0x0000bb0009097a20 */ /* 0x000fe40000410000 */
[----:B------:R-:W-:Y:S01]  /*2a70*/  FMUL.FTZ R10, R10, c[0x0][0x2ec] ;  /* 0x0000bb000a0a7a20 */ /* 0x000fe20000410000 */
[----:B------:R-:W-:Y:S01]  /*2a80*/  MUFU.TANH R198, R5 ;  /* 0x0000000500c67308 */ /* 0x000fe20000002400 */
[----:B------:R-:W-:Y:S01]  /*2a90*/  FMUL.FTZ R11, R11, c[0x0][0x2ec] ;  /* 0x0000bb000b0b7a20 */ /* 0x000fe20000410000 */
[C---:B-----5:R-:W-:Y:S01]  /*2aa0*/  HMMA.16816.F32 R16, R36.reuse, R112, RZ ;  /* 0x000000702410723c */ /* 0x060fe200000018ff */
[----:B------:R-:W-:Y:S02]  /*2ab0*/  FMUL.FTZ R24, R24, c[0x0][0x2ec] ;  /* 0x0000bb0018187a20 */ /* 0x000fe40000410000 */
[----:B------:R-:W-:Y:S02]  /*2ac0*/  FMUL.FTZ R25, R25, c[0x0][0x2ec] ;  /* 0x0000bb0019197a20 */ /* 0x000fe40000410000 */
[----:B------:R-:W-:Y:S01]  /*2ad0*/  FMUL.FTZ R26, R26, c[0x0][0x2ec] ;  /* 0x0000bb001a1a7a20 */ /* 0x000fe20000410000 */
[----:B------:R-:W3:Y:S01]  /*2ae0*/  MUFU.TANH R195, R6 ;  /* 0x0000000600c37308 */ /* 0x000ee20000002400 */
[----:B------:R-:W-:Y:S01]  /*2af0*/  FMUL.FTZ R27, R27, c[0x0][0x2ec] ;  /* 0x0000bb001b1b7a20 */ /* 0x000fe20000410000 */
[----:B------:R-:W-:Y:S01]  /*2b00*/  HMMA.16816.F32 R60, R36, R80, RZ ;  /* 0x00000050243c723c */ /* 0x000fe200000018ff */
[----:B------:R-:W-:-:S02]  /*2b10*/  FMUL.FTZ R40, R40, c[0x0][0x2ec] ;  /* 0x0000bb0028287a20 */ /* 0x000fc40000410000 */
[----:B------:R-:W-:Y:S02]  /*2b20*/  FMUL.FTZ R41, R41, c[0x0][0x2ec] ;  /* 0x0000bb0029297a20 */ /* 0x000fe40000410000 */
[----:B------:R-:W-:Y:S01]  /*2b30*/  FMUL.FTZ R42, R42, c[0x0][0x2ec] ;  /* 0x0000bb002a2a7a20 */ /* 0x000fe20000410000 */
[----:B------:R4:W-:Y:S01]  /*2b40*/  MUFU.TANH R116, R7 ;  /* 0x0000000700747308 */ /* 0x0009e20000002400 */
[----:B------:R-:W-:Y:S01]  /*2b50*/  FMUL.FTZ R43, R43, c[0x0][0x2ec] ;  /* 0x0000bb002b2b7a20 */ /* 0x000fe20000410000 */
[----:B------:R-:W-:Y:S06]  /*2b60*/  HMMA.16816.F32 R128, R56, R130, RZ ;  /* 0x000000823880723c */ /* 0x000fec00000018ff */
[----:B------:R-:W-:Y:S01]  /*2b70*/  MUFU.TANH R202, R8 ;  /* 0x0000000800ca7308 */ /* 0x000fe20000002400 */
[----:B---3--:R-:W-:Y:S01]  /*2b80*/  FFMA.FTZ R195, R135, UR4, R195 ;  /* 0x0000000487c37c23 */ /* 0x008fe200080100c3 */
[----:B------:R-:W-:Y:S06]  /*2b90*/  HMMA.16816.F32 R16, R52, R108, R16 ;  /* 0x0000006c3410723c */ /* 0x000fec0000001810 */
[----:B------:R-:W-:Y:S02]  /*2ba0*/  MUFU.TANH R203, R9 ;  /* 0x0000000900cb7308 */ /* 0x000fe40000002400 */
[----:B----4-:R-:W-:Y:S06]  /*2bb0*/  HMMA.16816.F32 R4, R56, R112, RZ ;  /* 0x000000703804723c */ /* 0x010fec00000018ff */
[----:B------:R-:W-:Y:S02]  /*2bc0*/  MUFU.TANH R208, R10 ;  /* 0x0000000a00d07308 */ /* 0x000fe40000002400 */
[-C--:B-1----:R-:W-:Y:S06]  /*2bd0*/  HMMA.16816.F32 R64, R12, R72.reuse, R64 ;  /* 0x000000480c40723c */ /* 0x082fec0000001840 */
[----:B------:R-:W-:Y:S02]  /*2be0*/  MUFU.TANH R117, R24 ;  /* 0x0000001800757308 */ /* 0x000fe40000002400 */
[----:B------:R-:W-:Y:S01]  /*2bf0*/  FMUL.FTZ R16, R16, c[0x0][0x2ec] ;  /* 0x0000bb0010107a20 */ /* 0x000fe20000410000 */
[----:B------:R-:W-:Y:S01]  /*2c00*/  HMMA.16816.F32 R60, R52, R72, R60 ;  /* 0x00000048343c723c */ /* 0x000fe2000000183c */
[----:B------:R-:W-:-:S02]  /*2c10*/  FMUL.FTZ R17, R17, c[0x0][0x2ec] ;  /* 0x0000bb0011117a20 */ /* 0x000fc40000410000 */
[----:B------:R-:W-:Y:S02]  /*2c20*/  FMUL.FTZ R18, R18, c[0x0][0x2ec] ;  /* 0x0000bb0012127a20 */ /* 0x000fe40000410000 */
[----:B------:R-:W-:Y:S01]  /*2c30*/  MUFU.TANH R199, R25 ;  /* 0x0000001900c77308 */ /* 0x000fe20000002400 */
[----:B------:R-:W-:Y:S02]  /*2c40*/  FMUL.FTZ R19, R19, c[0x0][0x2ec] ;  /* 0x0000bb0013137a20 */ /* 0x000fe40000410000 */
[----:B------:R-:W-:Y:S05]  /*2c50*/  HMMA.16816.F32 R4, R12, R108, R4 ;  /* 0x0000006c0c04723c */ /* 0x000fea0000001804 */
[----:B------:R1:W-:Y:S02]  /*2c60*/  MUFU.TANH R108, R11 ;  /* 0x0000000b006c7308 */ /* 0x0003e40000002400 */
[----:B------:R-:W-:Y:S01]  /*2c70*/  FMUL.FTZ R64, R64, c[0x0][0x2ec] ;  /* 0x0000bb0040407a20 */ /* 0x000fe20000410000 */
[C---:B------:R-:W-:Y:S05]  /*2c80*/  HMMA.16816.F32 R28, R36.reuse, R122, RZ ;  /* 0x0000007a241c723c */ /* 0x040fea00000018ff */
[----:B------:R-:W-:Y:S03]  /*2c90*/  MUFU.TANH R200, R26 ;  /* 0x0000001a00c87308 */ /* 0x000fe60000002400 */
[----:B------:R-:W-:Y:S01]  /*2ca0*/  HMMA.16816.F32 R48, R36, R98, RZ ;  /* 0x000000622430723c */ /* 0x000fe200000018ff */
[----:B------:R-:W-:-:S02]  /*2cb0*/  FMUL.FTZ R62, R62, c[0x0][0x2ec] ;  /* 0x0000bb003e3e7a20 */ /* 0x000fc40000410000 */
[----:B------:R-:W-:Y:S02]  /*2cc0*/  FMUL.FTZ R60, R60, c[0x0][0x2ec] ;  /* 0x0000bb003c3c7a20 */ /* 0x000fe40000410000 */
[----:B------:R3:W-:Y:S01]  /*2cd0*/  MUFU.TANH R201, R27 ;  /* 0x0000001b00c97308 */ /* 0x0007e20000002400 */
[----:B------:R-:W-:Y:S02]  /*2ce0*/  FMUL.FTZ R61, R61, c[0x0][0x2ec] ;  /* 0x0000bb003d3d7a20 */ /* 0x000fe40000410000 */
[----:B-1----:R-:W-:Y:S01]  /*2cf0*/  HMMA.16816.F32 R8, R56, R104, RZ ;  /* 0x000000683808723c */ /* 0x002fe200000018ff */
[----:B------:R-:W-:Y:S02]  /*2d00*/  FMUL.FTZ R4, R4, c[0x0][0x2ec] ;  /* 0x0000bb0004047a20 */ /* 0x000fe40000410000 */
[----:B------:R-:W-:Y:S02]  /*2d10*/  FMUL.FTZ R5, R5, c[0x0][0x2ec] ;  /* 0x0000bb0005057a20 */ /* 0x000fe40000410000 */
[----:B------:R-:W-:Y:S01]  /*2d20*/  FMUL.FTZ R6, R6, c[0x0][0x2ec] ;  /* 0x0000bb0006067a20 */ /* 0x000fe20000410000 */
[----:B------:R-:W1:Y:S01]  /*2d30*/  MUFU.TANH R109, R4 ;  /* 0x00000004006d7308 */ /* 0x000e620000002400 */
[----:B------:R-:W-:Y:S01]  /*2d40*/  FMUL.FTZ R7, R7, c[0x0][0x2ec] ;  /* 0x0000bb0007077a20 */ /* 0x000fe20000410000 */
[----:B------:R-:W-:Y:S01]  /*2d50*/  HMMA.16816.F32 R44, R36, R94, RZ ;  /* 0x0000005e242c723c */ /* 0x000fe200000018ff */
[----:B------:R-:W-:-:S05]  /*2d60*/  FMUL.FTZ R63, R63, c[0x0][0x2ec] ;  /* 0x0000bb003f3f7a20 */ /* 0x000fca0000410000 */
[----:B------:R-:W-:Y:S02]  /*2d70*/  MUFU.TANH R209, R5 ;  /* 0x0000000500d17308 */ /* 0x000fe40000002400 */
[----:B---3--:R-:W-:Y:S06]  /*2d80*/  HMMA.16816.F32 R24, R36, R104, RZ ;  /* 0x000000682418723c */ /* 0x008fec00000018ff */
[----:B------:R-:W-:Y:S01]  /*2d90*/  MUFU.TANH R210, R6 ;  /* 0x0000000600d27308 */ /* 0x000fe20000002400 */
[----:B-1----:R-:W-:Y:S01]  /*2da0*/  FFMA.FTZ R109, R144, UR4, R109 ;  /* 0x00000004906d7c23 */ /* 0x002fe2000801006d */
[----:B------:R-:W-:Y:S06]  /*2db0*/  HMMA.16816.F32 R8, R12, R100, R8 ;  /* 0x000000640c08723c */ /* 0x000fec0000001808 */
[----:B------:R1:W-:Y:S02]  /*2dc0*/  MUFU.TANH R211, R7 ;  /* 0x0000000700d37308 */ /* 0x0003e40000002400 */
[----:B------:R-:W-:Y:S06]  /*2dd0*/  HMMA.16816.F32 R120, R56, R122, RZ ;  /* 0x0000007a3878723c */ /* 0x000fec00000018ff */
[----:B------:R-:W-:Y:S02]  /*2de0*/  MUFU.TANH R213, R16 ;  /* 0x0000001000d57308 */ /* 0x000fe40000002400 */
[----:B------:R-:W-:Y:S06]  /*2df0*/  HMMA.16816.F32 R24, R52, R100, R24 ;  /* 0x000000643418723c */ /* 0x000fec0000001818 */
[----:B------:R-:W-:Y:S02]  /*2e00*/  MUFU.TANH R214, R17 ;  /* 0x0000001100d67308 */ /* 0x000fe40000002400 */
[----:B-1----:R-:W-:Y:S01]  /*2e10*/  HMMA.16816.F32 R4, R56, R96, RZ ;  /* 0x000000603804723c */ /* 0x002fe200000018ff */
[----:B------:R-:W-:-:S02]  /*2e20*/  FMUL.FTZ R8, R8, c[0x0][0x2ec] ;  /* 0x0000bb0008087a20 */ /* 0x000fc40000410000 */
[----:B------:R-:W-:Y:S02]  /*2e30*/  FMUL.FTZ R9, R9, c[0x0][0x2ec] ;  /* 0x0000bb0009097a20 */ /* 0x000fe40000410000 */
[----:B------:R-:W-:Y:S01]  /*2e40*/  FMUL.FTZ R10, R10, c[0x0][0x2ec] ;  /* 0x0000bb000a0a7a20 */ /* 0x000fe20000410000 */
[----:B------:R-:W-:Y:S01]  /*2e50*/  MUFU.TANH R215, R18 ;  /* 0x0000001200d77308 */ /* 0x000fe20000002400 */
[----:B------:R-:W-:Y:S01]  /*2e60*/  FMUL.FTZ R11, R11, c[0x0][0x2ec] ;  /* 0x0000bb000b0b7a20 */ /* 0x000fe20000410000 */
[-C--:B------:R-:W-:Y:S06]  /*2e70*/  HMMA.16816.F32 R128, R12, R126.reuse, R128 ;  /* 0x0000007e0c80723c */ /* 0x080fec0000001880 */
[----:B------:R-:W1:Y:S02]  /*2e80*/  MUFU.TANH R216, R19 ;  /* 0x0000001300d87308 */ /* 0x000e640000002400 */
[----:B------:R-:W-:Y:S01]  /*2e90*/  FMUL.FTZ R24, R24, c[0x0][0x2ec] ;  /* 0x0000bb0018187a20 */ /* 0x000fe20000410000 */
[----:B------:R-:W-:Y:S01]  /*2ea0*/  HMMA.16816.F32 R32, R52, R126, R32 ;  /* 0x0000007e3420723c */ /* 0x000fe20000001820 */
[----:B------:R-:W-:-:S02]  /*2eb0*/  FMUL.FTZ R25, R25, c[0x0][0x2ec] ;  /* 0x0000bb0019197a20 */ /* 0x000fc40000410000 */
[----:B------:R-:W-:Y:S02]  /*2ec0*/  FMUL.FTZ R26, R26, c[0x0][0x2ec] ;  /* 0x0000bb001a1a7a20 */ /* 0x000fe40000410000 */
[----:B------:R-:W-:Y:S01]  /*2ed0*/  MUFU.TANH R100, R8 ;  /* 0x0000000800647308 */ /* 0x000fe20000002400 */
[----:B------:R-:W-:Y:S02]  /*2ee0*/  FMUL.FTZ R27, R27, c[0x0][0x2ec] ;  /* 0x0000bb001b1b7a20 */ /* 0x000fe40000410000 */
[----:B------:R-:W-:Y:S05]  /*2ef0*/  HMMA.16816.F32 R4, R12, R88, R4 ;  /* 0x000000580c04723c */ /* 0x000fea0000001804 */
[----:B------:R-:W-:Y:S01]  /*2f00*/  MUFU.TANH R101, R9 ;  /* 0x0000000900657308 */ /* 0x000fe20000002400 */
[----:B-1----:R-:W-:-:S02]  /*2f10*/  FFMA.FTZ R216, R142, UR4, R216 ;  /* 0x000000048ed87c23 */ /* 0x002fc400080100d8 */
[----:B------:R-:W-:Y:S01]  /*2f20*/  HMMA.16816.F32 R16, R36, R96, RZ ;  /* 0x000000602410723c */ /* 0x000fe200000018ff */
[----:B------:R-:W-:-:S04]  /*2f30*/  FMUL.FTZ R128, R128, c[0x0][0x2ec] ;  /* 0x0000bb0080807a20 */ /* 0x000fc80000410000 */
[----:B------:R-:W-:Y:S03]  /*2f40*/  MUFU.TANH R220, R10 ;  /* 0x0000000a00dc7308 */ /* 0x000fe60000002400 */
[----:B------:R-:W-:Y:S01]  /*2f50*/  HMMA.16816.F32 R96, R56, R98, RZ ;  /* 0x000000623860723c */ /* 0x000fe200000018ff */
[----:B------:R-:W-:Y:S02]  /*2f60*/  FMUL.FTZ R32, R32, c[0x0][0x2ec] ;  /* 0x0000bb0020207a20 */ /* 0x000fe40000410000 */
[----:B------:R-:W-:Y:S02]  /*2f70*/  FMUL.FTZ R34, R34, c[0x0][0x2ec] ;  /* 0x0000bb0022227a20 */ /* 0x000fe40000410000 */
[----:B------:R1:W-:Y:S01]  /*2f80*/  MUFU.TANH R221, R11 ;  /* 0x0000000b00dd7308 */ /* 0x0003e20000002400 */
[----:B------:R-:W-:Y:S02]  /*2f90*/  FMUL.FTZ R33, R33, c[0x0][0x2ec] ;  /* 0x0000bb0021217a20 */ /* 0x000fe40000410000 */
[----:B------:R-:W-:Y:S01]  /*2fa0*/  FMUL.FTZ R4, R4, c[0x0][0x2ec] ;  /* 0x0000bb0004047a20 */ /* 0x000fe20000410000 */
[----:B------:R-:W-:Y:S01]  /*2fb0*/  HMMA.16816.F32 R120, R12, R118, R120 ;  /* 0x000000760c78723c */ /* 0x000fe20000001878 */
[----:B------:R-:W-:-:S02]  /*2fc0*/  FMUL.FTZ R5, R5, c[0x0][0x2ec] ;  /* 0x0000bb0005057a20 */ /* 0x000fc40000410000 */
[----:B------:R-:W-:Y:S01]  /*2fd0*/  FMUL.FTZ R6, R6, c[0x0][0x2ec] ;  /* 0x0000bb0006067a20 */ /* 0x000fe20000410000 */
[----:B------:R-:W-:Y:S01]  /*2fe0*/  MUFU.TANH R222, R24 ;  /* 0x0000001800de7308 */ /* 0x000fe20000002400 */
[----:B------:R-:W-:Y:S02]  /*2ff0*/  FMUL.FTZ R7, R7, c[0x0][0x2ec] ;  /* 0x0000bb0007077a20 */ /* 0x000fe40000410000 */
[----:B------:R-:W-:Y:S01]  /*3000*/  FMUL.FTZ R35, R35, c[0x0][0x2ec] ;  /* 0x0000bb0023237a20 */ /* 0x000fe20000410000 */
[----:B------:R-:W-:Y:S04]  /*3010*/  HMMA.16816.F32 R16, R52, R88, R16 ;  /* 0x000000583410723c */ /* 0x000fe80000001810 */
[----:B------:R-:W-:Y:S04]  /*3020*/  MUFU.TANH R223, R25 ;  /* 0x0000001900df7308 */ /* 0x000fe80000002400 */
[C---:B-1----:R-:W-:Y:S04]  /*3030*/  HMMA.16816.F32 R8, R56.reuse, R92, RZ ;  /* 0x0000005c3808723c */ /* 0x042fe800000018ff */
[----:B------:R-:W-:Y:S04]  /*3040*/  MUFU.TANH R224, R26 ;  /* 0x0000001a00e07308 */ /* 0x000fe80000002400 */
[----:B------:R-:W-:Y:S01]  /*3050*/  HMMA.16816.F32 R92, R56, R94, RZ ;  /* 0x0000005e385c723c */ /* 0x000fe200000018ff */
[----:B------:R-:W-:-:S03]  /*3060*/  FMUL.FTZ R123, R123, c[0x0][0x2ec] ;  /* 0x0000bb007b7b7a20 */ /* 0x000fc60000410000 */
[----:B------:R1:W-:Y:S04]  /*3070*/  MUFU.TANH R225, R27 ;  /* 0x0000001b00e17308 */ /* 0x0003e80000002400 */
[----:B------:R-:W-:Y:S01]  /*3080*/  FMUL.FTZ R16, R16, c[0x0][0x2ec] ;  /* 0x0000bb0010107a20 */ /* 0x000fe20000410000 */
[----:B------:R-:W-:Y:S01]  /*3090*/  HMMA.16816.F32 R96, R12, R90, R96 ;  /* 0x0000005a0c60723c */ /* 0x000fe20000001860 */
[----:B------:R-:W-:Y:S02]  /*30a0*/  FMUL.FTZ R17, R17, c[0x0][0x2ec] ;  /* 0x0000bb0011117a20 */ /* 0x000fe40000410000 */
[----:B------:R-:W-:Y:S01]  /*30b0*/  MUFU.TANH R88, R4 ;  /* 0x0000000400587308 */ /* 0x000fe20000002400 */
[----:B------:R-:W-:Y:S02]  /*30c0*/  FMUL.FTZ R18, R18, c[0x0][0x2ec] ;  /* 0x0000bb0012127a20 */ /* 0x000fe40000410000 */
[----:B------:R-:W-:-:S02]  /*30d0*/  FMUL.FTZ R19, R19, c[0x0][0x2ec] ;  /* 0x0000bb0013137a20 */ /* 0x000fc40000410000 */
[----:B------:R-:W-:Y:S03]  /*30e0*/  HMMA.16816.F32 R8, R12, R84, R8 ;  /* 0x000000540c08723c */ /* 0x000fe60000001808 */
[----:B------:R-:W-:Y:S05]  /*30f0*/  MUFU.TANH R89, R5 ;  /* 0x0000000500597308 */ /* 0x000fea0000002400 */
[----:B-1----:R-:W-:Y:S03]  /*3100*/  HMMA.16816.F32 R24, R56, R76, RZ ;  /* 0x0000004c3818723c */ /* 0x002fe600000018ff */
[----:B------:R-:W-:Y:S05]  /*3110*/  MUFU.TANH R85, R6 ;  /* 0x0000000600557308 */ /* 0x000fea0000002400 */
[----:B------:R-:W-:Y:S01]  /*3120*/  HMMA.16816.F32 R92, R12, R86, R92 ;  /* 0x000000560c5c723c */ /* 0x000fe2000000185c */
[----:B------:R-:W-:-:S02]  /*3130*/  FMUL.FTZ R96, R96, c[0x0][0x2ec] ;  /* 0x0000bb0060607a20 */ /* 0x000fc40000410000 */
[----:B------:R1:W-:Y:S01]  /*3140*/  MUFU.TANH R84, R7 ;  /* 0x0000000700547308 */ /* 0x0003e20000002400 */
[----:B------:R-:W-:-:S04]  /*3150*/  FMUL.FTZ R99, R99, c[0x0][0x2ec] ;  /* 0x0000bb0063637a20 */ /* 0x000fc80000410000 */
[----:B------:R-:W-:Y:S01]  /*3160*/  FMUL.FTZ R8, R8, c[0x0][0x2ec] ;  /* 0x0000bb0008087a20 */ /* 0x000fe20000410000 */
[----:B------:R-:W-:Y:S01]  /*3170*/  HMMA.16816.F32 R28, R52, R118, R28 ;  /* 0x00000076341c723c */ /* 0x000fe2000000181c */
[----:B------:R-:W-:Y:S01]  /*3180*/  FMUL.FTZ R9, R9, c[0x0][0x2ec] ;  /* 0x0000bb0009097a20 */ /* 0x000fe20000410000 */
[----:B------:R-:W-:Y:S01]  /*3190*/  MUFU.TANH R227, R16 ;  /* 0x0000001000e37308 */ /* 0x000fe20000002400 */
[----:B------:R-:W-:Y:S02]  /*31a0*/  FMUL.FTZ R10, R10, c[0x0][0x2ec] ;  /* 0x0000bb000a0a7a20 */ /* 0x000fe40000410000 */
[----:B------:R-:W-:-:S03]  /*31b0*/  FMUL.FTZ R11, R11, c[0x0][0x2ec] ;  /* 0x0000bb000b0b7a20 */ /* 0x000fc60000410000 */
[----:B--2---:R-:W-:Y:S02]  /*31c0*/  HMMA.16816.F32 R24, R12, R68, R24 ;  /* 0x000000440c18723c */ /* 0x004fe40000001818 */
[----:B------:R-:W-:Y:S05]  /*31d0*/  MUFU.TANH R226, R17 ;  /* 0x0000001100e27308 */ /* 0x000fea0000002400 */
[----:B------:R-:W-:Y:S01]  /*31e0*/  FMUL.FTZ R92, R92, c[0x0][0x2ec] ;  /* 0x0000bb005c5c7a20 */ /* 0x000fe20000410000 */
[----:B-1----:R-:W-:Y:S01]  /*31f0*/  HMMA.16816.F32 R4, R36, R76, RZ ;  /* 0x0000004c2404723c */ /* 0x002fe200000018ff */
[----:B------:R-:W-:Y:S01]  /*3200*/  FMUL.FTZ R94, R94, c[0x0][0x2ec] ;  /* 0x0000bb005e5e7a20 */ /* 0x000fe20000410000 */
[----:B------:R-:W-:Y:S01]  /*3210*/  MUFU.TANH R76, R18 ;  /* 0x00000012004c7308 */ /* 0x000fe20000002400 */
[----:B------:R-:W-:-:S05]  /*3220*/  FMUL.FTZ R93, R93, c[0x0][0x2ec] ;  /* 0x0000bb005d5d7a20 */ /* 0x000fca0000410000 */
[C---:B------:R-:W-:Y:S01]  /*3230*/  HMMA.16816.F32 R48, R52.reuse, R90, R48 ;  /* 0x0000005a3430723c */ /* 0x040fe20000001830 */
[----:B------:R-:W-:Y:S01]  /*3240*/  FMUL.FTZ R28, R28, c[0x0][0x2ec] ;  /* 0x0000bb001c1c7a20 */ /* 0x000fe20000410000 */
[----:B------:R1:W-:Y:S01]  /*3250*/  MUFU.TANH R77, R19 ;  /* 0x00000013004d7308 */ /* 0x0003e20000002400 */
[----:B------:R-:W-:Y:S02]  /*3260*/  FMUL.FTZ R31, R31, c[0x0][0x2ec] ;  /* 0x0000bb001f1f7a20 */ /* 0x000fe40000410000 */
[----:B------:R-:W-:Y:S02]  /*3270*/  FMUL.FTZ R30, R30, c[0x0][0x2ec] ;  /* 0x0000bb001e1e7a20 */ /* 0x000fe40000410000 */
[----:B------:R-:W-:Y:S01]  /*3280*/  FMUL.FTZ R29, R29, c[0x0][0x2ec] ;  /* 0x0000bb001d1d7a20 */ /* 0x000fe20000410000 */
[----:B------:R-:W-:Y:S01]  /*3290*/  HMMA.16816.F32 R44, R52, R86, R44 ;  /* 0x00000056342c723c */ /* 0x000fe2000000182c */
[----:B------:R-:W-:Y:S01]  /*32a0*/  FMUL.FTZ R26, R26, c[0x0][0x2ec] ;  /* 0x0000bb001a1a7a20 */ /* 0x000fe20000410000 */
[----:B------:R-:W-:Y:S01]  /*32b0*/  MUFU.TANH R72, R8 ;  /* 0x0000000800487308 */ /* 0x000fe20000002400 */
[----:B------:R-:W-:-:S02]  /*32c0*/  FFMA.FTZ R90, R152, UR4, R117 ;  /* 0x00000004985a7c23 */ /* 0x000fc40008010075 */
[----:B------:R-:W-:Y:S02]  /*32d0*/  FMUL.FTZ R24, R24, c[0x0][0x2ec] ;  /* 0x0000bb0018187a20 */ /* 0x000fe40000410000 */
[----:B------:R-:W-:Y:S01]  /*32e0*/  FFMA.FTZ R86, R158, UR4, R197 ;  /* 0x000000049e567c23 */ /* 0x000fe200080100c5 */
[----:B------:R-:W-:Y:S01]  /*32f0*/  HMMA.16816.F32 R4, R52, R68, R4 ;  /* 0x000000443404723c */ /* 0x000fe20000001804 */
[----:B------:R-:W-:Y:S01]  /*3300*/  FMUL.FTZ R25, R25, c[0x0][0x2ec] ;  /* 0x0000bb0019197a20 */ /* 0x000fe20000410000 */
[----:B------:R-:W-:Y:S06]  /*3310*/  MUFU.TANH R73, R9 ;  /* 0x0000000900497308 */ /* 0x000fec0000002400 */
[----:B-1----:R-:W-:Y:S01]  /*3320*/  HMMA.16816.F32 R16, R36, R114, RZ ;  /* 0x000000722410723c */ /* 0x002fe200000018ff */
[----:B------:R-:W-:Y:S01]  /*3330*/  FMUL.FTZ R48, R48, c[0x0][0x2ec] ;  /* 0x0000bb0030307a20 */ /* 0x000fe20000410000 */
[----:B------:R-:W-:Y:S01]  /*3340*/  MUFU.TANH R228, R10 ;  /* 0x0000000a00e47308 */ /* 0x000fe20000002400 */
[----:B------:R-:W-:-:S02]  /*3350*/  FMUL.FTZ R49, R49, c[0x0][0x2ec] ;  /* 0x0000bb0031317a20 */ /* 0x000fc40000410000 */
[----:B------:R-:W-:-:S03]  /*3360*/  FMUL.FTZ R51, R51, c[0x0][0x2ec] ;  /* 0x0000bb0033337a20 */ /* 0x000fc60000410000 */
[----:B------:R-:W-:Y:S01]  /*3370*/  HMMA.16816.F32 R112, R56, R114, RZ ;  /* 0x000000723870723c */ /* 0x000fe200000018ff */
[----:B------:R-:W-:Y:S01]  /*3380*/  FMUL.FTZ R46, R46, c[0x0][0x2ec] ;  /* 0x0000bb002e2e7a20 */ /* 0x000fe20000410000 */
[----:B------:R1:W-:Y:S01]  /*3390*/  MUFU.TANH R69, R11 ;  /* 0x0000000b00457308 */ /* 0x0003e20000002400 */
[----:B------:R-:W-:-:S05]  /*33a0*/  FMUL.FTZ R47, R47, c[0x0][0x2ec] ;  /* 0x0000bb002f2f7a20 */ /* 0x000fca0000410000 */
[----:B------:R-:W-:Y:S02]  /*33b0*/  FMUL.FTZ R4, R4, c[0x0][0x2ec] ;  /* 0x0000bb0004047a20 */ /* 0x000fe40000410000 */
[----:B------:R-:W-:Y:S01]  /*33c0*/  MUFU.TANH R230, R40 ;  /* 0x0000002800e67308 */ /* 0x000fe20000002400 */
[----:B------:R-:W-:Y:S02]  /*33d0*/  FMUL.FTZ R6, R6, c[0x0][0x2ec] ;  /* 0x0000bb0006067a20 */ /* 0x000fe40000410000 */
[----:B------:R-:W-:Y:S02]  /*33e0*/  FMUL.FTZ R7, R7, c[0x0][0x2ec] ;  /* 0x0000bb0007077a20 */ /* 0x000fe40000410000 */
[----:B------:R-:W-:Y:S01]  /*33f0*/  FMUL.FTZ R5, R5, c[0x0][0x2ec] ;  /* 0x0000bb0005057a20 */ /* 0x000fe20000410000 */
[----:B------:R-:W-:Y:S02]  /*3400*/  HMMA.16816.F32 R16, R52, R110, R16 ;  /* 0x0000006e3410723c */ /* 0x000fe40000001810 */
[----:B------:R-:W-:Y:S06]  /*3410*/  MUFU.TANH R229, R41 ;  /* 0x0000002900e57308 */ /* 0x000fec0000002400 */
[-C--:B-1----:R-:W-:Y:S02]  /*3420*/  HMMA.16816.F32 R8, R36, R106.reuse, RZ ;  /* 0x0000006a2408723c */ /* 0x082fe400000018ff */
[----:B------:R-:W-:Y:S06]  /*3430*/  MUFU.TANH R232, R42 ;  /* 0x0000002a00e87308 */ /* 0x000fec0000002400 */
[----:B------:R-:W-:Y:S02]  /*3440*/  HMMA.16816.F32 R104, R56, R106, RZ ;  /* 0x0000006a3868723c */ /* 0x000fe400000018ff */
[----:B------:R1:W-:Y:S06]  /*3450*/  MUFU.TANH R231, R43 ;  /* 0x0000002b00e77308 */ /* 0x0003ec0000002400 */
[----:B------:R-:W-:Y:S01]  /*3460*/  HMMA.16816.F32 R112, R12, R110, R112 ;  /* 0x0000006e0c70723c */ /* 0x000fe20000001870 */
[----:B------:R-:W-:Y:S01]  /*3470*/  FMUL.FTZ R16, R16, c[0x0][0x2ec] ;  /* 0x0000bb0010107a20 */ /* 0x000fe20000410000 */
[----:B------:R-:W-:Y:S01]  /*3480*/  MUFU.TANH R128, R128 ;  /* 0x0000008000807308 */ /* 0x000fe20000002400 */
[----:B------:R-:W-:-:S05]  /*3490*/  FMUL.FTZ R17, R17, c[0x0][0x2ec] ;  /* 0x0000bb0011117a20 */ /* 0x000fca0000410000 */
[----:B------:R-:W-:Y:S02]  /*34a0*/  HMMA.16816.F32 R8, R52, R102, R8 ;  /* 0x000000663408723c */ /* 0x000fe40000001808 */
[----:B------:R-:W2:Y:S06]  /*34b0*/  MUFU.TANH R32, R32 ;  /* 0x0000002000207308 */ /* 0x000eac0000002400 */
[-C--:B-1----:R-:W-:Y:S02]  /*34c0*/  HMMA.16816.F32 R40, R36, R82.reuse, RZ ;  /* 0x000000522428723c */ /* 0x082fe400000018ff */
[----:B------:R-:W1:Y:S06]  /*34d0*/  MUFU.TANH R34, R34 ;  /* 0x0000002200227308 */ /* 0x000e6c0000002400 */
[----:B------:R-:W-:Y:S01]  /*34e0*/  HMMA.16816.F32 R80, R56, R82, RZ ;  /* 0x000000523850723c */ /* 0x000fe200000018ff */
[----:B------:R-:W-:Y:S01]  /*34f0*/  FMUL.FTZ R111, R114, c[0x0][0x2ec] ;  /* 0x0000bb00726f7a20 */ /* 0x000fe20000410000 */
[----:B------:R-:W3:Y:S01]  /*3500*/  MUFU.TANH R33, R33 ;  /* 0x0000002100217308 */ /* 0x000ee20000002400 */
[----:B--2---:R-:W-:-:S02]  /*3510*/  FFMA.FTZ R32, R156, UR4, R32 ;  /* 0x000000049c207c23 */ /* 0x004fc40008010020 */
[----:B------:R-:W-:Y:S02]  /*3520*/  FMUL.FTZ R114, R113, c[0x0][0x2ec] ;  /* 0x0000bb0071727a20 */ /* 0x000fe40000410000 */
[----:B------:R-:W-:Y:S01]  /*3530*/  FMUL.FTZ R113, R115, c[0x0][0x2ec] ;  /* 0x0000bb0073717a20 */ /* 0x000fe20000410000 */
[-C--:B------:R-:W-:Y:S01]  /*3540*/  HMMA.16816.F32 R56, R56, R78.reuse, RZ ;  /* 0x0000004e3838723c */ /* 0x080fe200000018ff */
[----:B------:R-:W-:Y:S01]  /*3550*/  FMUL.FTZ R118, R8, c[0x0][0x2ec] ;  /* 0x0000bb0008767a20 */ /* 0x000fe20000410000 */
[----:B------:R-:W2:Y:S01]  /*3560*/  MUFU.TANH R35, R35 ;  /* 0x0000002300237308 */ /* 0x000ea20000002400 */
[----:B-1----:R-:W-:Y:S02]  /*3570*/  FFMA.FTZ R34, R156, UR4, R34 ;  /* 0x000000049c227c23 */ /* 0x002fe40008010022 */
[----:B------:R-:W-:Y:S02]  /*3580*/  FMUL.FTZ R10, R10, c[0x0][0x2ec] ;  /* 0x0000bb000a0a7a20 */ /* 0x000fe40000410000 */
[----:B------:R-:W-:Y:S01]  /*3590*/  FMUL.FTZ R11, R11, c[0x0][0x2ec] ;  /* 0x0000bb000b0b7a20 */ /* 0x000fe20000410000 */
[----:B------:R-:W-:Y:S01]  /*35a0*/  HMMA.16816.F32 R36, R36, R78, RZ ;  /* 0x0000004e2424723c */ /* 0x000fe200000018ff */
[----:B---3--:R-:W-:Y:S01]  /*35b0*/  FFMA.FTZ R33, R154, UR4, R33 ;  /* 0x000000049a217c23 */ /* 0x008fe20008010021 */
[----:B------:R-:W1:Y:S05]  /*35c0*/  MUFU.TANH R28, R28 ;  /* 0x0000001c001c7308 */ /* 0x000e6a0000002400 */
[----:B------:R-:W-:Y:S01]  /*35d0*/  IADD3 R78, R186, 0x79, RZ ;  /* 0x00000079ba4e7810 */ /* 0x000fe20007ffe0ff */
[C---:B------:R-:W-:Y:S01]  /*35e0*/  HMMA.16816.F32 R104, R12.reuse, R102, R104 ;  /* 0x000000660c68723c */ /* 0x040fe20000001868 */
[----:B--2---:R-:W-:Y:S01]  /*35f0*/  FFMA.FTZ R35, R154, UR4, R35 ;  /* 0x000000049a237c23 */ /* 0x004fe20008010023 */
[----:B------:R2:W-:Y:S05]  /*3600*/  MUFU.TANH R102, R16 ;  /* 0x0000001000667308 */ /* 0x0005ea0000002400 */
[----:B------:R-:W-:Y:S01]  /*3610*/  FFMA.FTZ R103, R152, UR4, R200 ;  /* 0x0000000498677c23 */ /* 0x000fe200080100c8 */
[----:B------:R-:W-:Y:S02]  /*3620*/  HMMA.16816.F32 R80, R12, R74, R80 ;  /* 0x0000004a0c50723c */ /* 0x000fe40000001850 */
[----:B------:R3:W-:Y:S01]  /*3630*/  MUFU.TANH R91, R17 ;  /* 0x00000011005b7308 */ /* 0x0007e20000002400 */
[----:B-1----:R-:W-:-:S05]  /*3640*/  FFMA.FTZ R28, R148, UR4, R28 ;  /* 0x00000004941c7c23 */ /* 0x002fca000801001c */
[----:B------:R-:W-:Y:S01]  /*3650*/  HMMA.16816.F32 R56, R12, R70, R56 ;  /* 0x000000460c38723c */ /* 0x000fe20000001838 */
[----:B--2---:R-:W-:Y:S01]  /*3660*/  FMUL.FTZ R16, R129, c[0x0][0x2ec] ;  /* 0x0000bb0081107a20 */ /* 0x004fe20000410000 */
[----:B------:R1:W-:Y:S01]  /*3670*/  MUFU.TANH R79, R31 ;  /* 0x0000001f004f7308 */ /* 0x0003e20000002400 */
[----:B------:R-:W-:-:S04]  /*3680*/  FFMA.FTZ R129, R150, UR4, R199 ;  /* 0x0000000496817c23 */ /* 0x000fc800080100c7 */
[----:B------:R-:W-:Y:S01]  /*3690*/  FMUL.FTZ R14, R130, c[0x0][0x2ec] ;  /* 0x0000bb00820e7a20 */ /* 0x000fe20000410000 */
[C---:B------:R-:W-:Y:S01]  /*36a0*/  HMMA.16816.F32 R40, R52.reuse, R74, R40 ;  /* 0x0000004a3428723c */ /* 0x040fe20000001828 */
[C---:B------:R-:W-:Y:S02]  /*36b0*/  FFMA.FTZ R13, R158.reuse, UR4, R198 ;  /* 0x000000049e0d7c23 */ /* 0x040fe400080100c6 */
[----:B------:R-:W-:Y:S01]  /*36c0*/  FMUL.FTZ R15, R131, c[0x0][0x2ec] ;  /* 0x0000bb00830f7a20 */ /* 0x000fe20000410000 */
[----:B------:R-:W2:Y:S01]  /*36d0*/  MUFU.TANH R16, R16 ;  /* 0x0000001000107308 */ /* 0x000ea20000002400 */
[----:B------:R-:W-:Y:S01]  /*36e0*/  FFMA.FTZ R12, R158, UR4, R116 ;  /* 0x000000049e0c7c23 */ /* 0x000fe20008010074 */
[----:B------:R-:W-:Y:S01]  /*36f0*/  FSEL R13, R13, -INF , !P3 ;  /* 0xff8000000d0d7808 */ /* 0x000fe20005800000 */
[----:B------:R-:W-:Y:S01]  /*3700*/  FFMA.FTZ R74, R156, UR4, R128 ;  /* 0x000000049c4a7c23 */ /* 0x000fe20008010080 */
[----:B------:R-:W-:Y:S01]  /*3710*/  HMMA.16816.F32 R36, R52, R70, R36 ;  /* 0x000000463424723c */ /* 0x000fe20000001824 */
[----:B---3--:R-:W-:-:S02]  /*3720*/  FMUL.FTZ R17, R18, c[0x0][0x2ec] ;  /* 0x0000bb0012117a20 */ /* 0x008fc40000410000 */
[----:B------:R-:W-:Y:S01]  /*3730*/  FMUL.FTZ R18, R19, c[0x0][0x2ec] ;  /* 0x0000bb0013127a20 */ /* 0x000fe20000410000 */
[----:B------:R-:W3:Y:S01]  /*3740*/  MUFU.TANH R14, R14 ;  /* 0x0000000e000e7308 */ /* 0x000ee20000002400 */
[----:B-1----:R-:W-:Y:S02]  /*3750*/  FMUL.FTZ R31, R121, c[0x0][0x2ec] ;  /* 0x0000bb00791f7a20 */ /* 0x002fe40000410000 */
[----:B------:R-:W-:Y:S01]  /*3760*/  FFMA.FTZ R70, R158, UR4, R196 ;  /* 0x000000049e467c23 */ /* 0x000fe200080100c4 */
[----:B------:R-:W-:Y:S01]  /*3770*/  IADD3 R55, R186, 0x78, RZ ;  /* 0x00000078ba377810 */ /* 0x000fe20007ffe0ff */
[----:B------:R-:W-:Y:S02]  /*3780*/  FFMA.FTZ R71, R152, UR4, R202 ;  /* 0x0000000498477c23 */ /* 0x000fe400080100ca */
[----:B------:R-:W-:Y:S01]  /*3790*/  FFMA.FTZ R196, R150, UR4, R201 ;  /* 0x0000000496c47c23 */ /* 0x000fe200080100c9 */
[----:B------:R1:W-:Y:S01]  /*37a0*/  MUFU.TANH R52, R26 ;  /* 0x0000001a00347308 */ /* 0x0003e20000002400 */
[----:B--2---:R-:W-:-:S02]  /*37b0*/  FFMA.FTZ R16, R154, UR4, R16 ;  /* 0x000000049a107c23 */ /* 0x004fc40008010010 */
[----:B------:R-:W-:Y:S02]  /*37c0*/  FFMA.FTZ R201, R142, UR4, R209 ;  /* 0x000000048ec97c23 */ /* 0x000fe400080100d1 */
[----:B------:R-:W-:Y:S02]  /*37d0*/  FFMA.FTZ R102, R140, UR4, R102 ;  /* 0x000000048c667c23 */ /* 0x000fe40008010066 */
[----:B------:R-:W-:Y:S01]  /*37e0*/  FMUL.FTZ R107, R107, c[0x0][0x2ec] ;  /* 0x0000bb006b6b7a20 */ /* 0x000fe20000410000 */
[----:B------:R2:W-:Y:S01]  /*37f0*/  MUFU.TANH R53, R6 ;  /* 0x0000000600357308 */ /* 0x0005e20000002400 */
[----:B---3--:R-:W-:Y:S02]  /*3800*/  FFMA.FTZ R14, R156, UR4, R14 ;  /* 0x000000049c0e7c23 */ /* 0x008fe4000801000e */
[----:B------:R-:W-:Y:S02]  /*3810*/  FMUL.FTZ R42, R42, c[0x0][0x2ec] ;  /* 0x0000bb002a2a7a20 */ /* 0x000fe40000410000 */
[----:B------:R-:W-:-:S02]  /*3820*/  FMUL.FTZ R41, R41, c[0x0][0x2ec] ;  /* 0x0000bb0029297a20 */ /* 0x000fc40000410000 */
[----:B------:R-:W-:Y:S01]  /*3830*/  FMUL.FTZ R80, R80, c[0x0][0x2ec] ;  /* 0x0000bb0050507a20 */ /* 0x000fe20000410000 */
[----:B------:R-:W3:Y:S01]  /*3840*/  MUFU.TANH R15, R15 ;  /* 0x0000000f000f7308 */ /* 0x000ee20000002400 */
[----:B-1----:R-:W-:Y:S02]  /*3850*/  FMUL.FTZ R26, R27, c[0x0][0x2ec] ;  /* 0x0000bb001b1a7a20 */ /* 0x002fe40000410000 */
[----:B------:R-:W-:Y:S02]  /*3860*/  FMUL.FTZ R82, R82, c[0x0][0x2ec] ;  /* 0x0000bb0052527a20 */ /* 0x000fe40000410000 */
[----:B------:R-:W-:Y:S02]  /*3870*/  FMUL.FTZ R81, R81, c[0x0][0x2ec] ;  /* 0x0000bb0051517a20 */ /* 0x000fe40000410000 */
[----:B------:R-:W-:Y:S01]  /*3880*/  FMUL.FTZ R83, R83, c[0x0][0x2ec] ;  /* 0x0000bb0053537a20 */ /* 0x000fe20000410000 */
[----:B------:R1:W-:Y:S01]  /*3890*/  MUFU.TANH R27, R4 ;  /* 0x00000004001b7308 */ /* 0x0003e20000002400 */
[----:B--2---:R-:W-:Y:S01]  /*38a0*/  IMNMX R6, R193, UR23, PT ;  /* 0x00000017c1067c17 */ /* 0x004fe2000b800200 */
[----:B------:R-:W-:-:S02]  /*38b0*/  FMUL.FTZ R36, R36, c[0x0][0x2ec] ;  /* 0x0000bb0024247a20 */ /* 0x000fc40000410000 */
[----:B------:R-:W-:Y:S01]  /*38c0*/  FMUL.FTZ R37, R37, c[0x0][0x2ec] ;  /* 0x0000bb0025257a20 */ /* 0x000fe20000410000 */
[CC--:B------:R-:W-:Y:S01]  /*38d0*/  ISETP.GE.AND P6, PT, R159.reuse, R6.reuse, PT ;  /* 0x000000069f00720c */ /* 0x0c0fe20003fc6270 */
[----:B------:R-:W-:Y:S01]  /*38e0*/  FMUL.FTZ R38, R38, c[0x0][0x2ec] ;  /* 0x0000bb0026267a20 */ /* 0x000fe20000410000 */
[----:B------:R-:W-:Y:S01]  /*38f0*/  ISETP.GE.AND P1, PT, R186, R6, PT ;  /* 0x00000006ba00720c */ /* 0x000fe20003f26270 */
[----:B---3--:R-:W-:Y:S01]  /*3900*/  FFMA.FTZ R15, R154, UR4, R15 ;  /* 0x000000049a0f7c23 */ /* 0x008fe2000801000f */
[----:B------:R-:W-:Y:S01]  /*3910*/  FSEL R70, R70, -INF , !P6 ;  /* 0xff80000046467808 */ /* 0x000fe20007000000 */
[----:B------:R2:W-:Y:S01]  /*3920*/  MUFU.TANH R19, R17 ;  /* 0x0000001100137308 */ /* 0x0005e20000002400 */
[----:B------:R-:W-:Y:S01]  /*3930*/  ISETP.GE.AND P6, PT, R159, R2, PT ;  /* 0x000000029f00720c */ /* 0x000fe20003fc6270 */
[----:B------:R-:W-:Y:S02]  /*3940*/  FMUL.FTZ R57, R57, c[0x0][0x2ec] ;  /* 0x0000bb0039397a20 */ /* 0x000fe40000410000 */
[----:B------:R-:W-:Y:S01]  /*3950*/  FMUL.FTZ R58, R58, c[0x0][0x2ec] ;  /* 0x0000bb003a3a7a20 */ /* 0x000fe20000410000 */
[----:B------:R-:W-:Y:S01]  /*3960*/  FSEL R12, R12, -INF , !P6 ;  /* 0xff8000000c0c7808 */ /* 0x000fe20007000000 */
[----:B------:R-:W-:Y:S01]  /*3970*/  FMUL.FTZ R59, R59, c[0x0][0x2ec] ;  /* 0x0000bb003b3b7a20 */ /* 0x000fe20000410000 */
[----:B-1----:R-:W-:Y:S01]  /*3980*/  IADD3 R4, R193, 0x8, RZ ;  /* 0x00000008c1047810 */ /* 0x002fe20007ffe0ff */
[----:B------:R-:W1:Y:S01]  /*3990*/  MUFU.TANH R30, R30 ;  /* 0x0000001e001e7308 */ /* 0x000e620000002400 */
[----:B------:R-:W-:Y:S01]  /*39a0*/  ISETP.GE.AND P6, PT, R157, R3, PT ;  /* 0x000000039d00720c */ /* 0x000fe20003fc6270 */
[----:B------:R-:W-:Y:S01]  /*39b0*/  FFMA.FTZ R193, R150, UR4, R203 ;  /* 0x0000000496c17c23 */ /* 0x000fe200080100cb */
[----:B------:R-:W-:Y:S01]  /*39c0*/  IMNMX R4, R4, UR23, PT ;  /* 0x0000001704047c17 */ /* 0x000fe2000b800200 */
[----:B------:R-:W-:-:S03]  /*39d0*/  FMUL.FTZ R39, R39, c[0x0][0x2ec] ;  /* 0x0000bb0027277a20 */ /* 0x000fc60000410000 */
[-C--:B------:R-:W-:Y:S01]  /*39e0*/  ISETP.GE.AND P3, PT, R157, R4.reuse, PT ;  /* 0x000000049d00720c */ /* 0x080fe20003f66270 */
[----:B--2---:R-:W-:Y:S01]  /*39f0*/  FMUL.FTZ R17, R122, c[0x0][0x2ec] ;  /* 0x0000bb007a117a20 */ /* 0x004fe20000410000 */
[----:B------:R-:W-:Y:S01]  /*3a00*/  ISETP.GE.AND P5, PT, R159, R4, PT ;  /* 0x000000049f00720c */ /* 0x000fe20003fa6270 */
[----:B------:R-:W2:Y:S01]  /*3a10*/  MUFU.TANH R31, R31 ;  /* 0x0000001f001f7308 */ /* 0x000ea20000002400 */
[----:B------:R-:W-:Y:S02]  /*3a20*/  FSEL R87, R14, -INF , !P3 ;  /* 0xff8000000e577808 */ /* 0x000fe40005800000 */
[-C--:B------:R-:W-:Y:S02]  /*3a30*/  ISETP.GE.AND P3, PT, R155, R6.reuse, PT ;  /* 0x000000069b00720c */ /* 0x080fe40003f66270 */
[----:B------:R-:W-:Y:S01]  /*3a40*/  FSEL R86, R86, -INF , !P5 ;  /* 0xff80000056567808 */ /* 0x000fe20006800000 */
[----:B-1----:R-:W-:Y:S01]  /*3a50*/  FFMA.FTZ R30, R148, UR4, R30 ;  /* 0x00000004941e7c23 */ /* 0x002fe2000801001e */
[----:B------:R-:W-:Y:S01]  /*3a60*/  FSEL R75, R16, -INF , !P3 ;  /* 0xff800000104b7808 */ /* 0x000fe20005800000 */
[----:B------:R-:W-:Y:S01]  /*3a70*/  FMUL.FTZ R16, R120, c[0x0][0x2ec] ;  /* 0x0000bb0078107a20 */ /* 0x000fe20000410000 */
[----:B------:R-:W-:Y:S01]  /*3a80*/  ISETP.GE.AND P5, PT, R157, R6, PT ;  /* 0x000000069d00720c */ /* 0x000fe20003fa6270 */
[----:B------:R-:W1:Y:S01]  /*3a90*/  MUFU.TANH R29, R29 ;  /* 0x0000001d001d7308 */ /* 0x000e620000002400 */
[----:B------:R-:W-:Y:S01]  /*3aa0*/  FSEL R14, R32, -INF , !P6 ;  /* 0xff800000200e7808 */ /* 0x000fe20007000000 */
[----:B------:R-:W-:Y:S01]  /*3ab0*/  FFMA.FTZ R32, R152, UR4, R208 ;  /* 0x0000000498207c23 */ /* 0x000fe200080100d0 */
[----:B------:R-:W-:-:S02]  /*3ac0*/  FSEL R74, R74, -INF , !P5 ;  /* 0xff8000004a4a7808 */ /* 0x000fc40006800000 */
[----:B------:R-:W-:Y:S01]  /*3ad0*/  ISETP.GE.AND P5, PT, R157, R2, PT ;  /* 0x000000029d00720c */ /* 0x000fe20003fa6270 */
[----:B--2---:R-:W-:Y:S01]  /*3ae0*/  FFMA.FTZ R198, R146, UR4, R31 ;  /* 0x0000000492c67c23 */ /* 0x004fe2000801001f */
[CC--:B------:R-:W-:Y:S01]  /*3af0*/  ISETP.GE.AND P6, PT, R155.reuse, R4.reuse, PT ;  /* 0x000000049b00720c */ /* 0x0c0fe20003fc6270 */
[----:B------:R-:W2:Y:S01]  /*3b00*/  MUFU.TANH R16, R16 ;  /* 0x0000001000107308 */ /* 0x000ea20000002400 */
[----:B------:R-:W-:Y:S02]  /*3b10*/  FSEL R34, R34, -INF , !P5 ;  /* 0xff80000022227808 */ /* 0x000fe40006800000 */
[-C--:B------:R-:W-:Y:S02]  /*3b20*/  ISETP.GE.AND P5, PT, R155, R3.reuse, PT ;  /* 0x000000039b00720c */ /* 0x080fe40003fa6270 */
[----:B------:R-:W-:Y:S02]  /*3b30*/  FSEL R8, R15, -INF , !P6 ;  /* 0xff8000000f087808 */ /* 0x000fe40007000000 */
[----:B------:R-:W-:Y:S01]  /*3b40*/  FSEL R15, R33, -INF , !P5 ;  /* 0xff800000210f7808 */ /* 0x000fe20006800000 */
[----:B------:R-:W-:Y:S01]  /*3b50*/  FFMA.FTZ R33, R150, UR4, R108 ;  /* 0x0000000496217c23 */ /* 0x000fe2000801006c */
[----:B------:R-:W-:Y:S01]  /*3b60*/  ISETP.GE.AND P5, PT, R153, R4, PT ;  /* 0x000000049900720c */ /* 0x000fe20003fa6270 */
[----:B------:R-:W3:Y:S01]  /*3b70*/  MUFU.TANH R17, R17 ;  /* 0x0000001100117308 */ /* 0x000ee20000002400 */
[----:B------:R-:W-:Y:S01]  /*3b80*/  ISETP.GE.AND P3, PT, R155, R2, PT ;  /* 0x000000029b00720c */ /* 0x000fe20003f66270 */
[----:B-1----:R-:W-:Y:S01]  /*3b90*/  FFMA.FTZ R29, R146, UR4, R29 ;  /* 0x00000004921d7c23 */ /* 0x002fe2000801001d */
[----:B------:R-:W-:Y:S01]  /*3ba0*/  FSEL R103, R103, -INF , !P5 ;  /* 0xff80000067677808 */ /* 0x000fe20006800000 */
[----:B------:R-:W-:Y:S01]  /*3bb0*/  FMUL.FTZ R108, R9, c[0x0][0x2ec] ;  /* 0x0000bb00096c7a20 */ /* 0x000fe20000410000 */
[----:B------:R-:W-:Y:S01]  /*3bc0*/  ISETP.GE.AND P5, PT, R151, R6, PT ;  /* 0x000000069700720c */ /* 0x000fe20003fa6270 */
[----:B--2---:R-:W-:Y:S01]  /*3bd0*/  FFMA.FTZ R197, R148, UR4, R16 ;  /* 0x0000000494c57c23 */ /* 0x004fe20008010010 */
[----:B------:R-:W-:Y:S01]  /*3be0*/  FSEL R35, R35, -INF , !P3 ;  /* 0xff80000023237808 */ /* 0x000fe20005800000 */
[----:B------:R-:W1:Y:S01]  /*3bf0*/  MUFU.TANH R16, R123 ;  /* 0x0000007b00107308 */ /* 0x000e620000002400 */
[----:B------:R-:W-:-:S02]  /*3c00*/  ISETP.GE.AND P3, PT, R153, R3, PT ;  /* 0x000000039900720c */ /* 0x000fc40003f66270 */
[----:B------:R-:W-:Y:S02]  /*3c10*/  FSEL R129, R129, -INF , !P5 ;  /* 0xff80000081817808 */ /* 0x000fe40006800000 */
[----:B------:R-:W-:Y:S02]  /*3c20*/  ISETP.GE.AND P5, PT, R151, R2, PT ;  /* 0x000000029700720c */ /* 0x000fe40003fa6270 */
[----:B------:R-:W-:Y:S01]  /*3c30*/  FSEL R71, R71, -INF , !P3 ;  /* 0xff80000047477808 */ /* 0x000fe20005800000 */
[----:B------:R-:W-:Y:S01]  /*3c40*/  MUFU.TANH R119, R10 ;  /* 0x0000000a00777308 */ /* 0x000fe20000002400 */
[----:B------:R-:W-:Y:S01]  /*3c50*/  ISETP.GE.AND P3, PT, R151, R4, PT ;  /* 0x000000049700720c */ /* 0x000fe20003f66270 */
[----:B---3--:R-:W-:Y:S01]  /*3c60*/  FFMA.FTZ R17, R148, UR4, R17 ;  /* 0x0000000494117c23 */ /* 0x008fe20008010011 */
[----:B------:R-:W-:Y:S02]  /*3c70*/  FSEL R33, R33, -INF , !P5 ;  /* 0xff80000021217808 */ /* 0x000fe40006800000 */
[----:B------:R-:W-:-:S02]  /*3c80*/  ISETP.GE.AND P6, PT, R153, R6, PT ;  /* 0x000000069900720c */ /* 0x000fc40003fc6270 */
[C---:B------:R-:W-:Y:S01]  /*3c90*/  ISETP.GE.AND P5, PT, R149.reuse, R3, PT ;  /* 0x000000039500720c */ /* 0x040fe20003fa6270 */
[----:B-1----:R-:W-:Y:S01]  /*3ca0*/  FFMA.FTZ R16, R146, UR4, R16 ;  /* 0x0000000492107c23 */ /* 0x002fe20008010010 */
[----:B------:R-:W-:Y:S01]  /*3cb0*/  FSEL R196, R196, -INF , !P3 ;  /* 0xff800000c4c47808 */ /* 0x000fe20005800000 */
[----:B------:R1:W-:Y:S01]  /*3cc0*/  MUFU.TANH R117, R11 ;  /* 0x0000000b00757308 */ /* 0x0003e20000002400 */
[----:B------:R-:W-:Y:S02]  /*3cd0*/  FSEL R90, R90, -INF , !P6 ;  /* 0xff8000005a5a7808 */ /* 0x000fe40007000000 */
[----:B------:R-:W-:Y:S02]  /*3ce0*/  ISETP.GE.AND P3, PT, R149, R6, PT ;  /* 0x000000069500720c */ /* 0x000fe40003f66270 */
[----:B------:R-:W-:Y:S01]  /*3cf0*/  FSEL R110, R28, -INF , !P5 ;  /* 0xff8000001c6e7808 */ /* 0x000fe20006800000 */
[----:B------:R-:W-:Y:S01]  /*3d00*/  FFMA.FTZ R28, R142, UR4, R214 ;  /* 0x000000048e1c7c23 */ /* 0x000fe200080100d6 */
[----:B------:R-:W-:Y:S01]  /*3d10*/  ISETP.GE.AND P6, PT, R153, R2, PT ;  /* 0x000000029900720c */ /* 0x000fe20003fc6270 */
[----:B------:R-:W2:Y:S01]  /*3d20*/  MUFU.TANH R111, R111 ;  /* 0x0000006f006f7308 */ /* 0x000ea20000002400 */
[----:B------:R-:W-:-:S02]  /*3d30*/  ISETP.GE.AND P5, PT, R147, R4, PT ;  /* 0x000000049300720c */ /* 0x000fc40003fa6270 */
[----:B------:R-:W-:Y:S02]  /*3d40*/  FSEL R197, R197, -INF , !P3 ;  /* 0xff800000c5c57808 */ /* 0x000fe40005800000 */
[----:B------:R-:W-:Y:S02]  /*3d50*/  FSEL R32, R32, -INF , !P6 ;  /* 0xff80000020207808 */ /* 0x000fe40007000000 */
[----:B------:R-:W-:Y:S01]  /*3d60*/  ISETP.GE.AND P3, PT, R149, R2, PT ;  /* 0x000000029500720c */ /* 0x000fe20003f66270 */
[----:B-1----:R-:W-:Y:S01]  /*3d70*/  FFMA.FTZ R11, R144, UR4, R210 ;  /* 0x00000004900b7c23 */ /* 0x002fe200080100d2 */
[----:B------:R-:W-:Y:S01]  /*3d80*/  FSEL R10, R16, -INF , !P5 ;  /* 0xff800000100a7808 */ /* 0x000fe20006800000 */
[----:B------:R-:W-:Y:S01]  /*3d90*/  FMUL.FTZ R16, R112, c[0x0][0x2ec] ;  /* 0x0000bb0070107a20 */ /* 0x000fe20000410000 */
[-C--:B------:R-:W-:Y:S01]  /*3da0*/  ISETP.GE.AND P6, PT, R151, R3.reuse, PT ;  /* 0x000000039700720c */ /* 0x080fe20003fc6270 */
[----:B------:R-:W1:Y:S01]  /*3db0*/  I2F R138, R139 ;  /* 0x0000008b008a7306 */ /* 0x000e620000201400 */
[----:B------:R-:W-:Y:S01]  /*3dc0*/  FSEL R31, R30, -INF , !P3 ;  /* 0xff8000001e1f7808 */ /* 0x000fe20005800000 */
[----:B------:R-:W-:Y:S01]  /*3dd0*/  FFMA.FTZ R30, R146, UR4, R79 ;  /* 0x00000004921e7c23 */ /* 0x000fe2000801004f */
[----:B------:R-:W-:Y:S01]  /*3de0*/  FSEL R193, R193, -INF , !P6 ;  /* 0xff800000c1c17808 */ /* 0x000fe20007000000 */
[----:B--2---:R-:W-:Y:S01]  /*3df0*/  FFMA.FTZ R111, R140, UR4, R111 ;  /* 0x000000048c6f7c23 */ /* 0x004fe2000801006f */
[----:B------:R-:W-:-:S02]  /*3e00*/  ISETP.GE.AND P3, PT, R147, R3, PT ;  /* 0x000000039300720c */ /* 0x000fc40003f66270 */
[-C--:B------:R-:W-:Y:S01]  /*3e10*/  ISETP.GE.AND P6, PT, R149, R4.reuse, PT ;  /* 0x000000049500720c */ /* 0x080fe20003fc6270 */
[----:B------:R-:W2:Y:S01]  /*3e20*/  MUFU.TANH R16, R16 ;  /* 0x0000001000107308 */ /* 0x000ea20000002400 */
[----:B------:R-:W-:Y:S01]  /*3e30*/  FSEL R79, R29, -INF , !P3 ;  /* 0xff8000001d4f7808 */ /* 0x000fe20005800000 */
[C---:B------:R-:W-:Y:S01]  /*3e40*/  FFMA.FTZ R29, R144.reuse, UR4, R213 ;  /* 0x00000004901d7c23 */ /* 0x040fe200080100d5 */
[----:B------:R-:W-:Y:S01]  /*3e50*/  FSEL R9, R17, -INF , !P6 ;  /* 0xff80000011097808 */ /* 0x000fe20007000000 */
[----:B------:R-:W-:Y:S01]  /*3e60*/  FFMA.FTZ R17, R144, UR4, R215 ;  /* 0x0000000490117c23 */ /* 0x000fe200080100d7 */
[----:B------:R-:W-:Y:S02]  /*3e70*/  ISETP.GE.AND P3, PT, R145, R4, PT ;  /* 0x000000049100720c */ /* 0x000fe40003f66270 */
[-C--:B------:R-:W-:Y:S01]  /*3e80*/  ISETP.GE.AND P6, PT, R147, R6.reuse, PT ;  /* 0x000000069300720c */ /* 0x080fe20003fc6270 */
[----:B------:R-:W3:Y:S01]  /*3e90*/  MUFU.TANH R113, R113 ;  /* 0x0000007100717308 */ /* 0x000ee20000002400 */
[----:B------:R-:W-:Y:S01]  /*3ea0*/  ISETP.GE.AND P5, PT, R145, R6, PT ;  /* 0x000000069100720c */ /* 0x000fe20003fa6270 */
[----:B-1----:R-:W-:Y:S01]  /*3eb0*/  FFMA.FTZ R91, R138, UR4, R91 ;  /* 0x000000048a5b7c23 */ /* 0x002fe2000801005b */
[----:B------:R-:W-:-:S02]  /*3ec0*/  FSEL R11, R11, -INF , !P3 ;  /* 0xff8000000b0b7808 */ /* 0x000fc40005800000 */
[----:B------:R-:W-:Y:S02]  /*3ed0*/  FSEL R198, R198, -INF , !P6 ;  /* 0xff800000c6c67808 */ /* 0x000fe40007000000 */
[----:B------:R-:W-:Y:S01]  /*3ee0*/  ISETP.GE.AND P3, PT, R143, R6, PT ;  /* 0x000000068f00720c */ /* 0x000fe20003f66270 */
[----:B------:R-:W-:Y:S01]  /*3ef0*/  MUFU.TANH R114, R114 ;  /* 0x0000007200727308 */ /* 0x000fe20000002400 */
[-C--:B------:R-:W-:Y:S01]  /*3f00*/  ISETP.GE.AND P6, PT, R147, R2.reuse, PT ;  /* 0x000000029300720c */ /* 0x080fe20003fc6270 */
[----:B--2---:R-:W-:Y:S01]  /*3f10*/  FFMA.FTZ R202, R140, UR4, R16 ;  /* 0x000000048cca7c23 */ /* 0x004fe20008010010 */
[----:B------:R-:W-:Y:S01]  /*3f20*/  FSEL R200, R109, -INF , !P5 ;  /* 0xff8000006dc87808 */ /* 0x000fe20006800000 */
[----:B------:R-:W-:Y:S01]  /*3f30*/  FFMA.FTZ R109, R142, UR4, R211 ;  /* 0x000000048e6d7c23 */ /* 0x000fe200080100d3 */
[-C--:B------:R-:W-:Y:S01]  /*3f40*/  ISETP.GE.AND P5, PT, R145, R2.reuse, PT ;  /* 0x000000029100720c */ /* 0x080fe20003fa6270 */
[----:B------:R-:W-:Y:S01]  /*3f50*/  FFMA.FTZ R140, R140, UR4, R19 ;  /* 0x000000048c8c7c23 */ /* 0x000fe20008010013 */
[----:B------:R-:W-:Y:S01]  /*3f60*/  FSEL R201, R201, -INF , !P3 ;  /* 0xff800000c9c97808 */ /* 0x000fe20005800000 */
[----:B------:R-:W1:Y:S01]  /*3f70*/  MUFU.TANH R18, R18 ;  /* 0x0000001200127308 */ /* 0x000e620000002400 */
[----:B------:R-:W-:Y:S01]  /*3f80*/  FSEL R30, R30, -INF , !P6 ;  /* 0xff8000001e1e7808 */ /* 0x000fe20007000000 */
[----:B---3--:R-:W-:Y:S01]  /*3f90*/  FFMA.FTZ R113, R138, UR4, R113 ;  /* 0x000000048a717c23 */ /* 0x008fe20008010071 */
[----:B------:R-:W-:-:S02]  /*3fa0*/  ISETP.GE.AND P3, PT, R143, R2, PT ;  /* 0x000000028f00720c */ /* 0x000fc40003f66270 */
[-C--:B------:R-:W-:Y:S02]  /*3fb0*/  ISETP.GE.AND P6, PT, R145, R3.reuse, PT ;  /* 0x000000039100720c */ /* 0x080fe40003fc6270 */
[----:B------:R-:W-:Y:S01]  /*3fc0*/  FSEL R17, R17, -INF , !P5 ;  /* 0xff80000011117808 */ /* 0x000fe20006800000 */
[----:B------:R-:W2:Y:S01]  /*3fd0*/  I2F R136, R137 ;  /* 0x0000008900887306 */ /* 0x000ea20000201400 */
[-C--:B------:R-:W-:Y:S02]  /*3fe0*/  ISETP.GE.AND P5, PT, R143, R3.reuse, PT ;  /* 0x000000038f00720c */ /* 0x080fe40003fa6270 */
[----:B------:R-:W-:Y:S02]  /*3ff0*/  FSEL R16, R216, -INF , !P3 ;  /* 0xff800000d8107808 */ /* 0x000fe40005800000 */
[----:B------:R-:W-:Y:S02]  /*4000*/  FSEL R29, R29, -INF , !P6 ;  /* 0xff8000001d1d7808 */ /* 0x000fe40007000000 */
[----:B------:R-:W-:Y:S01]  /*4010*/  ISETP.GE.AND P3, PT, R141, R3, PT ;  /* 0x000000038d00720c */ /* 0x000fe20003f66270 */
[----:B------:R-:W3:Y:S01]  /*4020*/  I2F R133, R134 ;  /* 0x0000008600857306 */ /* 0x000ee20000201400 */
[----:B------:R-:W-:Y:S01]  /*4030*/  ISETP.GE.AND P6, PT, R143, R4, PT ;  /* 0x000000048f00720c */ /* 0x000fe20003fc6270 */
[----:B-1----:R-:W-:Y:S01]  /*4040*/  FFMA.FTZ R116, R138, UR4, R18 ;  /* 0x000000048a747c23 */ /* 0x002fe20008010012 */
[----:B------:R-:W-:-:S02]  /*4050*/  FSEL R28, R28, -INF , !P5 ;  /* 0xff8000001c1c7808 */ /* 0x000fc40006800000 */
[-C--:B------:R-:W-:Y:S02]  /*4060*/  ISETP.GE.AND P5, PT, R141, R4.reuse, PT ;  /* 0x000000048d00720c */ /* 0x080fe40003fa6270 */
[----:B------:R-:W-:Y:S01]  /*4070*/  FSEL R19, R102, -INF , !P3 ;  /* 0xff80000066137808 */ /* 0x000fe20005800000 */
[----:B------:R1:W-:Y:S01]  /*4080*/  MUFU.TANH R112, R48 ;  /* 0x0000003000707308 */ /* 0x0003e20000002400 */
[----:B------:R-:W-:Y:S01]  /*4090*/  FSEL R109, R109, -INF , !P6 ;  /* 0xff8000006d6d7808 */ /* 0x000fe20007000000 */
[----:B--2---:R-:W-:Y:S01]  /*40a0*/  FFMA.FTZ R120, R136, UR4, R222 ;  /* 0x0000000488787c23 */ /* 0x004fe200080100de */
[----:B------:R-:W-:Y:S02]  /*40b0*/  ISETP.GE.AND P3, PT, R139, R4, PT ;  /* 0x000000048b00720c */ /* 0x000fe40003f66270 */
[-C--:B------:R-:W-:Y:S02]  /*40c0*/  ISETP.GE.AND P6, PT, R141, R6.reuse, PT ;  /* 0x000000068d00720c */ /* 0x080fe40003fc6270 */
[----:B------:R-:W-:Y:S01]  /*40d0*/  FSEL R115, R111, -INF , !P5 ;  /* 0xff8000006f737808 */ /* 0x000fe20006800000 */
[----:B------:R2:W-:Y:S01]  /*40e0*/  MUFU.TANH R102, R49 ;  /* 0x0000003100667308 */ /* 0x0005e20000002400 */
[----:B------:R-:W-:Y:S01]  /*40f0*/  ISETP.GE.AND P5, PT, R139, R6, PT ;  /* 0x000000068b00720c */ /* 0x000fe20003fa6270 */
[C---:B---3--:R-:W-:Y:S01]  /*4100*/  FFMA.FTZ R199, R133.reuse, UR4, R221 ;  /* 0x0000000485c77c23 */ /* 0x048fe200080100dd */
[----:B------:R-:W-:Y:S01]  /*4110*/  FSEL R202, R202, -INF , !P6 ;  /* 0xff800000caca7808 */ /* 0x000fe20007000000 */
[----:B------:R-:W-:Y:S01]  /*4120*/  FFMA.FTZ R121, R133, UR4, R223 ;  /* 0x0000000485797c23 */ /* 0x000fe200080100df */
[----:B------:R-:W-:Y:S01]  /*4130*/  ISETP.GE.AND P6, PT, R141, R2, PT ;  /* 0x000000028d00720c */ /* 0x000fe20003fc6270 */
[----:B------:R-:W-:Y:S01]  /*4140*/  FFMA.FTZ R101, R133, UR4, R101 ;  /* 0x0000000485657c23 */ /* 0x000fe20008010065 */
[----:B------:R-:W-:Y:S01]  /*4150*/  ISETP.GE.AND P0, PT, R186, R4, PT ;  /* 0x00000004ba00720c */ /* 0x000fe20003f06270 */
[----:B-1----:R-:W-:Y:S01]  /*4160*/  FFMA.FTZ R48, R138, UR4, R114 ;  /* 0x000000048a307c23 */ /* 0x002fe20008010072 */
[----:B------:R-:W1:Y:S01]  /*4170*/  I2F R181, R160 ;  /* 0x000000a000b57306 */ /* 0x000e620000201400 */
[----:B------:R-:W-:Y:S01]  /*4180*/  FSEL R111, R140, -INF , !P6 ;  /* 0xff8000008c6f7808 */ /* 0x000fe20007000000 */
[----:B------:R-:W-:Y:S01]  /*4190*/  FFMA.FTZ R186, R136, UR4, R224 ;  /* 0x0000000488ba7c23 */ /* 0x000fe200080100e0 */
[----:B------:R-:W-:Y:S01]  /*41a0*/  ISETP.GE.AND P6, PT, R139, R3, PT ;  /* 0x000000038b00720c */ /* 0x000fe20003fc6270 */
[----:B------:R-:W-:Y:S01]  /*41b0*/  FFMA.FTZ R131, R133, UR4, R225 ;  /* 0x0000000485837c23 */ /* 0x000fe200080100e1 */
[----:B------:R-:W-:Y:S01]  /*41c0*/  FSEL R48, R48, -INF , !P5 ;  /* 0xff80000030307808 */ /* 0x000fe20006800000 */
[----:B--2---:R-:W-:Y:S01]  /*41d0*/  FMUL.FTZ R49, R104, c[0x0][0x2ec] ;  /* 0x0000bb0068317a20 */ /* 0x004fe20000410000 */
[----:B------:R-:W-:Y:S01]  /*41e0*/  FSEL R104, R113, -INF , !P3 ;  /* 0xff80000071687808 */ /* 0x000fe20005800000 */
[----:B------:R-:W2:Y:S01]  /*41f0*/  I2F R179, R180 ;  /* 0x000000b400b37306 */ /* 0x000ea20000201400 */
[----:B------:R-:W-:-:S02]  /*4200*/  ISETP.GE.AND P5, PT, R139, R2, PT ;  /* 0x000000028b00720c */ /* 0x000fc40003fa6270 */
[----:B------:R-:W-:Y:S01]  /*4210*/  FSEL R18, R91, -INF , !P6 ;  /* 0xff8000005b127808 */ /* 0x000fe20007000000 */
[----:B------:R-:W-:Y:S01]  /*4220*/  FMUL.FTZ R91, R105, c[0x0][0x2ec] ;  /* 0x0000bb00695b7a20 */ /* 0x000fe20000410000 */
[----:B------:R-:W-:Y:S01]  /*4230*/  FSEL R116, R116, -INF , !P5 ;  /* 0xff80000074747808 */ /* 0x000fe20006800000 */
[----:B------:R-:W-:Y:S01]  /*4240*/  FFMA.FTZ R105, R136, UR4, R220 ;  /* 0x0000000488697c23 */ /* 0x000fe200080100dc */
[C---:B------:R-:W-:Y:S01]  /*4250*/  ISETP.GE.AND P5, PT, R137.reuse, R3, PT ;  /* 0x000000038900720c */ /* 0x040fe20003fa6270 */
[----:B------:R3:W4:Y:S01]  /*4260*/  MUFU.TANH R113, R49 ;  /* 0x0000003100717308 */ /* 0x0007220000002400 */
[----:B------:R-:W-:Y:S01]  /*4270*/  ISETP.GE.AND P3, PT, R137, R6, PT ;  /* 0x000000068900720c */ /* 0x000fe20003f66270 */
[----:B-1----:R-:W-:Y:S01]  /*4280*/  FFMA.FTZ R119, R181, UR4, R119 ;  /* 0x00000004b5777c23 */ /* 0x002fe20008010077 */
[----:B------:R-:W-:Y:S02]  /*4290*/  FSEL R120, R120, -INF , !P5 ;  /* 0xff80000078787808 */ /* 0x000fe40006800000 */
[----:B------:R-:W-:-:S02]  /*42a0*/  ISETP.GE.AND P5, PT, R134, R4, PT ;  /* 0x000000048600720c */ /* 0x000fc40003fa6270 */
[----:B------:R-:W-:Y:S01]  /*42b0*/  ISETP.GE.AND P6, PT, R137, R4, PT ;  /* 0x000000048900720c */ /* 0x000fe20003fc6270 */
[----:B------:R-:W1:Y:S01]  /*42c0*/  MUFU.TANH R108, R108 ;  /* 0x0000006c006c7308 */ /* 0x000e620000002400 */
[----:B------:R-:W-:Y:S01]  /*42d0*/  FSEL R199, R199, -INF , !P5 ;  /* 0xff800000c7c77808 */ /* 0x000fe20006800000 */
[----:B--2---:R-:W-:Y:S01]  /*42e0*/  FFMA.FTZ R117, R179, UR4, R117 ;  /* 0x00000004b3757c23 */ /* 0x004fe20008010075 */
[-C--:B------:R-:W-:Y:S02]  /*42f0*/  ISETP.GE.AND P5, PT, R160, R6.reuse, PT ;  /* 0x00000006a000720c */ /* 0x080fe40003fa6270 */
[----:B------:R-:W-:Y:S02]  /*4300*/  FSEL R105, R105, -INF , !P6 ;  /* 0xff80000069697808 */ /* 0x000fe40007000000 */
[----:B------:R-:W-:Y:S01]  /*4310*/  ISETP.GE.AND P6, PT, R134, R6, PT ;  /* 0x000000068600720c */ /* 0x000fe20003fc6270 */
[----:B---3--:R-:W-:Y:S01]  /*4320*/  FFMA.FTZ R49, R136, UR4, R100 ;  /* 0x0000000488317c23 */ /* 0x008fe20008010064 */
[----:B------:R-:W2:Y:S01]  /*4330*/  I2F R177, R178 ;  /* 0x000000b200b17306 */ /* 0x000ea20000201400 */
[----:B------:R-:W-:Y:S01]  /*4340*/  FMUL.FTZ R100, R106, c[0x0][0x2ec] ;  /* 0x0000bb006a647a20 */ /* 0x000fe20000410000 */
[----:B------:R-:W-:Y:S01]  /*4350*/  FSEL R203, R101, -INF , !P6 ;  /* 0xff80000065cb7808 */ /* 0x000fe20007000000 */
[----:B----4-:R-:W-:Y:S01]  /*4360*/  FFMA.FTZ R113, R181, UR4, R113 ;  /* 0x00000004b5717c23 */ /* 0x010fe20008010071 */
[----:B------:R-:W-:Y:S01]  /*4370*/  FSEL R49, R49, -INF , !P3 ;  /* 0xff80000031317808 */ /* 0x000fe20005800000 */
[----:B------:R-:W-:Y:S01]  /*4380*/  FMUL.FTZ R106, R50, c[0x0][0x2ec] ;  /* 0x0000bb00326a7a20 */ /* 0x000fe20000410000 */
[----:B------:R-:W-:Y:S01]  /*4390*/  ISETP.GE.AND P3, PT, R137, R2, PT ;  /* 0x000000028900720c */ /* 0x000fe20003f66270 */
[----:B-1----:R-:W-:Y:S01]  /*43a0*/  FFMA.FTZ R108, R179, UR4, R108 ;  /* 0x00000004b36c7c23 */ /* 0x002fe2000801006c */
[----:B------:R-:W1:Y:S01]  /*43b0*/  MUFU.TANH R100, R100 ;  /* 0x0000006400647308 */ /* 0x000e620000002400 */
[----:B------:R-:W-:-:S02]  /*43c0*/  FSEL R50, R113, -INF , !P5 ;  /* 0xff80000071327808 */ /* 0x000fc40006800000 */
[----:B------:R-:W-:Y:S02]  /*43d0*/  ISETP.GE.AND P5, PT, R160, R2, PT ;  /* 0x00000002a000720c */ /* 0x000fe40003fa6270 */
[----:B------:R-:W-:Y:S02]  /*43e0*/  FSEL R186, R186, -INF , !P3 ;  /* 0xff800000baba7808 */ /* 0x000fe40005800000 */
[-C--:B------:R-:W-:Y:S01]  /*43f0*/  ISETP.GE.AND P3, PT, R134, R3.reuse, PT ;  /* 0x000000038600720c */ /* 0x080fe20003f66270 */
[----:B------:R-:W3:Y:S01]  /*4400*/  MUFU.TANH R118, R118 ;  /* 0x0000007600767308 */ /* 0x000ee20000002400 */
[----:B------:R-:W-:Y:S01]  /*4410*/  FSEL R141, R119, -INF , !P5 ;  /* 0xff800000778d7808 */ /* 0x000fe20006800000 */
[C---:B--2---:R-:W-:Y:S01]  /*4420*/  FFMA.FTZ R85, R177.reuse, UR4, R85 ;  /* 0x00000004b1557c23 */ /* 0x044fe20008010055 */
[----:B------:R-:W-:Y:S01]  /*4430*/  ISETP.GE.AND P5, PT, R180, R3, PT ;  /* 0x00000003b400720c */ /* 0x000fe20003fa6270 */
[----:B------:R-:W-:Y:S01]  /*4440*/  FFMA.FTZ R156, R177, UR4, R76 ;  /* 0x00000004b19c7c23 */ /* 0x000fe2000801004c */
[----:B------:R-:W-:Y:S01]  /*4450*/  FSEL R121, R121, -INF , !P3 ;  /* 0xff80000079797808 */ /* 0x000fe20005800000 */
[----:B------:R-:W-:Y:S01]  /*4460*/  FFMA.FTZ R146, R177, UR4, R227 ;  /* 0x00000004b1927c23 */ /* 0x000fe200080100e3 */
[----:B------:R-:W-:Y:S01]  /*4470*/  ISETP.GE.AND P3, PT, R160, R4, PT ;  /* 0x00000004a000720c */ /* 0x000fe20003f66270 */
[----:B------:R-:W2:Y:S01]  /*4480*/  MUFU.TANH R91, R91 ;  /* 0x0000005b005b7308 */ /* 0x000ea20000002400 */
[----:B-1----:R-:W-:Y:S01]  /*4490*/  FFMA.FTZ R100, R181, UR4, R100 ;  /* 0x00000004b5647c23 */ /* 0x002fe20008010064 */
[----:B------:R-:W-:-:S02]  /*44a0*/  FSEL R126, R108, -INF , !P5 ;  /* 0xff8000006c7e7808 */ /* 0x000fc40006800000 */
[----:B------:R-:W-:Y:S02]  /*44b0*/  ISETP.GE.AND P5, PT, R178, R4, PT ;  /* 0x00000004b200720c */ /* 0x000fe40003fa6270 */
[----:B------:R-:W-:Y:S02]  /*44c0*/  ISETP.GE.AND P6, PT, R134, R2, PT ;  /* 0x000000028600720c */ /* 0x000fe40003fc6270 */
[----:B------:R-:W1:Y:S01]  /*44d0*/  MUFU.TANH R107, R107 ;  /* 0x0000006b006b7308 */ /* 0x000e620000002400 */
[----:B---3--:R-:W-:Y:S01]  /*44e0*/  FFMA.FTZ R118, R181, UR4, R118 ;  /* 0x00000004b5767c23 */ /* 0x008fe20008010076 */
[----:B------:R-:W-:Y:S01]  /*44f0*/  FSEL R181, R100, -INF , !P3 ;  /* 0xff80000064b57808 */ /* 0x000fe20005800000 */
[----:B------:R-:W-:Y:S01]  /*4500*/  FMUL.FTZ R100, R44, c[0x0][0x2ec] ;  /* 0x0000bb002c647a20 */ /* 0x000fe20000410000 */
[----:B------:R-:W-:Y:S02]  /*4510*/  ISETP.GE.AND P3, PT, R180, R6, PT ;  /* 0x00000006b400720c */ /* 0x000fe40003f66270 */
[----:B------:R-:W-:-:S02]  /*4520*/  FSEL R76, R85, -INF , !P5 ;  /* 0xff800000554c7808 */ /* 0x000fc40006800000 */
[----:B------:R-:W3:Y:S01]  /*4530*/  I2F R175, R176 ;  /* 0x000000b000af7306 */ /* 0x000ee20000201400 */
[----:B--2---:R-:W-:Y:S01]  /*4540*/  FFMA.FTZ R91, R179, UR4, R91 ;  /* 0x00000004b35b7c23 */ /* 0x004fe2000801005b */
[----:B------:R-:W-:Y:S02]  /*4550*/  FSEL R131, R131, -INF , !P6 ;  /* 0xff80000083837808 */ /* 0x000fe40007000000 */
[-C--:B------:R-:W-:Y:S02]  /*4560*/  ISETP.GE.AND P6, PT, R160, R3.reuse, PT ;  /* 0x00000003a000720c */ /* 0x080fe40003fc6270 */
[----:B------:R-:W-:Y:S01]  /*4570*/  FSEL R44, R91, -INF , !P3 ;  /* 0xff8000005b2c7808 */ /* 0x000fe20005800000 */
[----:B------:R-:W-:Y:S01]  /*4580*/  FMUL.FTZ R91, R45, c[0x0][0x2ec] ;  /* 0x0000bb002d5b7a20 */ /* 0x000fe20000410000 */
[----:B------:R-:W2:Y:S01]  /*4590*/  I2F R173, R174 ;  /* 0x000000ae00ad7306 */ /* 0x000ea20000201400 */
[----:B------:R-:W-:Y:S01]  /*45a0*/  ISETP.GE.AND P3, PT, R180, R2, PT ;  /* 0x00000002b400720c */ /* 0x000fe20003f66270 */
[----:B------:R-:W-:Y:S01]  /*45b0*/  FFMA.FTZ R45, R177, UR4, R88 ;  /* 0x00000004b12d7c23 */ /* 0x000fe20008010058 */
[----:B------:R-:W-:Y:S01]  /*45c0*/  FSEL R123, R118, -INF , !P6 ;  /* 0xff800000767b7808 */ /* 0x000fe20007000000 */
[----:B------:R-:W-:Y:S01]  /*45d0*/  FMUL.FTZ R88, R98, c[0x0][0x2ec] ;  /* 0x0000bb0062587a20 */ /* 0x000fe20000410000 */
[----:B------:R-:W-:Y:S01]  /*45e0*/  FSEL R137, R117, -INF , !P3 ;  /* 0xff80000075897808 */ /* 0x000fe20005800000 */
[----:B-1----:R-:W-:Y:S01]  /*45f0*/  FFMA.FTZ R107, R179, UR4, R107 ;  /* 0x00000004b36b7c23 */ /* 0x002fe2000801006b */
[----:B------:R-:W-:Y:S01]  /*4600*/  ISETP.GE.AND P3, PT, R178, R3, PT ;  /* 0x00000003b200720c */ /* 0x000fe20003f66270 */
[----:B------:R1:W4:Y:S01]  /*4610*/  MUFU.TANH R85, R96 ;  /* 0x0000006000557308 */ /* 0x0003220000002400 */
[-C--:B------:R-:W-:Y:S01]  /*4620*/  ISETP.GE.AND P6, PT, R180, R4.reuse, PT ;  /* 0x00000004b400720c */ /* 0x080fe20003fc6270 */
[C---:B---3--:R-:W-:Y:S01]  /*4630*/  FFMA.FTZ R84, R175.reuse, UR4, R84 ;  /* 0x00000004af547c23 */ /* 0x048fe20008010054 */
[----:B------:R-:W-:Y:S01]  /*4640*/  FSEL R146, R146, -INF , !P3 ;  /* 0xff80000092927808 */ /* 0x000fe20005800000 */
[C---:B------:R-:W-:Y:S01]  /*4650*/  FFMA.FTZ R155, R175.reuse, UR4, R77 ;  /* 0x00000004af9b7c23 */ /* 0x040fe2000801004d */
[----:B------:R-:W-:Y:S01]  /*4660*/  ISETP.GE.AND P3, PT, R176, R4, PT ;  /* 0x00000004b000720c */ /* 0x000fe20003f66270 */
[----:B------:R-:W-:Y:S01]  /*4670*/  FFMA.FTZ R148, R175, UR4, R226 ;  /* 0x00000004af947c23 */ /* 0x000fe200080100e2 */
[----:B------:R-:W-:Y:S01]  /*4680*/  FSEL R179, R107, -INF , !P6 ;  /* 0xff8000006bb37808 */ /* 0x000fe20007000000 */
[----:B------:R-:W3:Y:S01]  /*4690*/  MUFU.TANH R88, R88 ;  /* 0x0000005800587308 */ /* 0x000ee20000002400 */
[----:B------:R-:W-:Y:S01]  /*46a0*/  ISETP.GE.AND P6, PT, R178, R6, PT ;  /* 0x00000006b200720c */ /* 0x000fe20003fc6270 */
[----:B--2---:R-:W-:Y:S01]  /*46b0*/  FFMA.FTZ R112, R173, UR4, R112 ;  /* 0x00000004ad707c23 */ /* 0x004fe20008010070 */
[----:B------:R-:W-:-:S02]  /*46c0*/  FSEL R77, R84, -INF , !P3 ;  /* 0xff800000544d7808 */ /* 0x000fc40005800000 */
[----:B------:R-:W-:Y:S02]  /*46d0*/  ISETP.GE.AND P3, PT, R174, R6, PT ;  /* 0x00000006ae00720c */ /* 0x000fe40003f66270 */
[----:B------:R-:W-:Y:S01]  /*46e0*/  FSEL R45, R45, -INF , !P6 ;  /* 0xff8000002d2d7808 */ /* 0x000fe20007000000 */
[----:B-1----:R-:W-:Y:S01]  /*46f0*/  FMUL.FTZ R96, R97, c[0x0][0x2ec] ;  /* 0x0000bb0061607a20 */ /* 0x002fe20000410000 */
[----:B------:R-:W1:Y:S01]  /*4700*/  MUFU.TANH R106, R106 ;  /* 0x0000006a006a7308 */ /* 0x000e620000002400 */
[C---:B----4-:R-:W-:Y:S01]  /*4710*/  FFMA.FTZ R85, R173.reuse, UR4, R85 ;  /* 0x00000004ad557c23 */ /* 0x050fe20008010055 */
[----:B------:R-:W-:Y:S02]  /*4720*/  ISETP.GE.AND P6, PT, R178, R2, PT ;  /* 0x00000002b200720c */ /* 0x000fe40003fc6270 */
[----:B------:R-:W-:Y:S02]  /*4730*/  ISETP.GE.AND P5, PT, R176, R6, PT ;  /* 0x00000006b000720c */ /* 0x000fe40003fa6270 */
[----:B------:R-:W-:Y:S01]  /*4740*/  FSEL R156, R156, -INF , !P6 ;  /* 0xff8000009c9c7808 */ /* 0x000fe20007000000 */
[----:B---3--:R-:W-:Y:S01]  /*4750*/  FFMA.FTZ R84, R173, UR4, R88 ;  /* 0x00000004ad547c23 */ /* 0x008fe20008010058 */
[----:B------:R-:W2:Y:S01]  /*4760*/  I2F R171, R172 ;  /* 0x000000ac00ab7306 */ /* 0x000ea20000201400 */
[----:B------:R-:W-:-:S04]  /*4770*/  ISETP.GE.AND P6, PT, R176, R3, PT ;  /* 0x00000003b000720c */ /* 0x000fc80003fc6270 */
[----:B------:R-:W-:Y:S02]  /*4780*/  FSEL R148, R148, -INF , !P6 ;  /* 0xff80000094947808 */ /* 0x000fe40007000000 */
[----:B------:R-:W-:Y:S01]  /*4790*/  ISETP.GE.AND P6, PT, R174, R4, PT ;  /* 0x00000004ae00720c */ /* 0x000fe20003fc6270 */
[----:B------:R-:W-:Y:S01]  /*47a0*/  MUFU.TANH R96, R96 ;  /* 0x0000006000607308 */ /* 0x000fe20000002400 */
[----:B-1----:R-:W-:Y:S02]  /*47b0*/  FFMA.FTZ R106, R173, UR4, R106 ;  /* 0x00000004ad6a7c23 */ /* 0x002fe4000801006a */
[----:B------:R-:W-:Y:S02]  /*47c0*/  FSEL R84, R84, -INF , !P6 ;  /* 0xff80000054547808 */ /* 0x000fe40007000000 */
[----:B------:R-:W-:-:S03]  /*47d0*/  ISETP.GE.AND P6, PT, R172, R6, PT ;  /* 0x00000006ac00720c */ /* 0x000fc60003fc6270 */
[----:B------:R1:W-:Y:S01]  /*47e0*/  MUFU.TANH R101, R51 ;  /* 0x0000003300657308 */ /* 0x0003e20000002400 */
[----:B--2---:R-:W-:-:S07]  /*47f0*/  FFMA.FTZ R102, R171, UR4, R102 ;  /* 0x00000004ab667c23 */ /* 0x004fce0008010066 */
[----:B------:R-:W2:Y:S01]  /*4800*/  I2F R167, R168 ;  /* 0x000000a800a77306 */ /* 0x000ea20000201400 */
[----:B-1----:R-:W-:Y:S01]  /*4810*/  FFMA.FTZ R51, R175, UR4, R89 ;  /* 0x00000004af337c23 */ /* 0x002fe20008010059 */
[----:B------:R-:W-:-:S06]  /*4820*/  FSEL R89, R85, -INF , !P3 ;  /* 0xff80000055597808 */ /* 0x000fcc0005800000 */
[----:B------:R-:W1:Y:S01]  /*4830*/  I2F R169, R170 ;  /* 0x000000aa00a97306 */ /* 0x000e620000201400 */
[-C--:B------:R-:W-:Y:S02]  /*4840*/  ISETP.GE.AND P3, PT, R174, R2.reuse, PT ;  /* 0x00000002ae00720c */ /* 0x080fe40003f66270 */
[----:B------:R-:W-:Y:S02]  /*4850*/  FSEL R51, R51, -INF , !P5 ;  /* 0xff80000033337808 */ /* 0x000fe40006800000 */
[----:B------:R-:W-:Y:S01]  /*4860*/  ISETP.GE.AND P5, PT, R176, R2, PT ;  /* 0x00000002b000720c */ /* 0x000fe20003fa6270 */
[----:B--2---:R-:W-:Y:S01]  /*4870*/  FFMA.FTZ R88, R167, UR4, R73 ;  /* 0x00000004a7587c23 */ /* 0x004fe20008010049 */
[----:B------:R-:W-:Y:S01]  /*4880*/  FSEL R157, R106, -INF , !P3 ;  /* 0xff8000006a9d7808 */ /* 0x000fe20005800000 */
[----:B------:R-:W2:Y:S01]  /*4890*/  MUFU.TANH R85, R99 ;  /* 0x0000006300557308 */ /* 0x000ea20000002400 */
[----:B------:R-:W-:Y:S01]  /*48a0*/  FSEL R155, R155, -INF , !P5 ;  /* 0xff8000009b9b7808 */ /* 0x000fe20006800000 */
[C---:B------:R-:W-:Y:S01]  /*48b0*/  FFMA.FTZ R152, R167.reuse, UR4, R231 ;  /* 0x00000004a7987c23 */ /* 0x040fe200080100e7 */
[-C--:B------:R-:W-:Y:S01]  /*48c0*/  ISETP.GE.AND P3, PT, R172, R3.reuse, PT ;  /* 0x00000003ac00720c */ /* 0x080fe20003f66270 */
[----:B------:R-:W-:Y:S01]  /*48d0*/  FFMA.FTZ R160, R167, UR4, R229 ;  /* 0x00000004a7a07c23 */ /* 0x000fe200080100e5 */
[----:B------:R-:W-:-:S02]  /*48e0*/  ISETP.GE.AND P5, PT, R174, R3, PT ;  /* 0x00000003ae00720c */ /* 0x000fc40003fa6270 */
[----:B------:R-:W-:Y:S01]  /*48f0*/  FSEL R153, R102, -INF , !P3 ;  /* 0xff80000066997808 */ /* 0x000fe20005800000 */
[----:B------:R3:W-:Y:S01]  /*4900*/  MUFU.TANH R97, R46 ;  /* 0x0000002e00617308 */ /* 0x0007e20000002400 */
[----:B------:R-:W-:Y:S01]  /*4910*/  FSEL R151, R112, -INF , !P5 ;  /* 0xff80000070977808 */ /* 0x000fe20006800000 */
[C---:B-1----:R-:W-:Y:S01]  /*4920*/  FFMA.FTZ R230, R169.reuse, UR4, R230 ;  /* 0x00000004a9e67c23 */ /* 0x042fe200080100e6 */
[-C--:B------:R-:W-:Y:S01]  /*4930*/  ISETP.GE.AND P3, PT, R170, R4.reuse, PT ;  /* 0x00000004aa00720c */ /* 0x080fe20003f66270 */
[----:B------:R-:W-:Y:S01]  /*4940*/  FFMA.FTZ R154, R169, UR4, R232 ;  /* 0x00000004a99a7c23 */ /* 0x000fe200080100e8 */
[----:B------:R-:W-:-:S03]  /*4950*/  ISETP.GE.AND P5, PT, R172, R4, PT ;  /* 0x00000004ac00720c */ /* 0x000fc60003fa6270 */
[----:B------:R1:W-:Y:S01]  /*4960*/  MUFU.TANH R73, R94 ;  /* 0x0000005e00497308 */ /* 0x0003e20000002400 */
[----:B--2---:R-:W-:-:S05]  /*4970*/  FFMA.FTZ R85, R171, UR4, R85 ;  /* 0x00000004ab557c23 */ /* 0x004fca0008010055 */
[----:B------:R-:W-:Y:S01]  /*4980*/  FSEL R85, R85, -INF , !P5 ;  /* 0xff80000055557808 */ /* 0x000fe20006800000 */
[C---:B---3--:R-:W-:Y:S01]  /*4990*/  FFMA.FTZ R46, R171.reuse, UR4, R96 ;  /* 0x00000004ab2e7c23 */ /* 0x048fe20008010060 */
[----:B------:R-:W2:Y:S01]  /*49a0*/  I2F R165, R166 ;  /* 0x000000a600a57306 */ /* 0x000ea20000201400 */
[----:B------:R-:W-:Y:S01]  /*49b0*/  FFMA.FTZ R171, R171, UR4, R101 ;  /* 0x00000004abab7c23 */ /* 0x000fe20008010065 */
[----:B------:R-:W-:Y:S02]  /*49c0*/  ISETP.GE.AND P5, PT, R170, R6, PT ;  /* 0x00000006aa00720c */ /* 0x000fe40003fa6270 */
[----:B------:R-:W-:Y:S02]  /*49d0*/  FSEL R46, R46, -INF , !P6 ;  /* 0xff8000002e2e7808 */ /* 0x000fe40007000000 */
[----:B------:R-:W-:Y:S01]  /*49e0*/  ISETP.GE.AND P6, PT, R172, R2, PT ;  /* 0x00000002ac00720c */ /* 0x000fe20003fc6270 */
[----:B-1----:R-:W-:Y:S01]  /*49f0*/  FMUL.FTZ R94, R95, c[0x0][0x2ec] ;  /* 0x0000bb005f5e7a20 */ /* 0x002fe20000410000 */
[----:B------:R1:W-:Y:S02]  /*4a00*/  MUFU.TANH R96, R47 ;  /* 0x0000002f00607308 */ /* 0x0003e40000002400 */
[----:B------:R-:W-:-:S02]  /*4a10*/  FSEL R171, R171, -INF , !P6 ;  /* 0xff800000abab7808 */ /* 0x000fc40007000000 */
[----:B------:R-:W-:-:S04]  /*4a20*/  ISETP.GE.AND P6, PT, R170, R3, PT ;  /* 0x00000003aa00720c */ /* 0x000fc80003fc6270 */
[----:B------:R-:W3:Y:S01]  /*4a30*/  MUFU.TANH R92, R92 ;  /* 0x0000005c005c7308 */ /* 0x000ee20000002400 */
[C---:B--2---:R-:W-:Y:S02]  /*4a40*/  FFMA.FTZ R97, R165.reuse, UR4, R97 ;  /* 0x00000004a5617c23 */ /* 0x044fe40008010061 */
[----:B------:R-:W-:-:S05]  /*4a50*/  FFMA.FTZ R73, R165, UR4, R73 ;  /* 0x00000004a5497c23 */ /* 0x000fca0008010049 */
[----:B------:R-:W2:Y:S01]  /*4a60*/  MUFU.TANH R100, R100 ;  /* 0x0000006400647308 */ /* 0x000ea20000002400 */
[C---:B-1----:R-:W-:Y:S02]  /*4a70*/  FFMA.FTZ R47, R169.reuse, UR4, R72 ;  /* 0x00000004a92f7c23 */ /* 0x042fe40008010048 */
[----:B------:R-:W-:Y:S01]  /*4a80*/  FFMA.FTZ R72, R169, UR4, R228 ;  /* 0x00000004a9487c23 */ /* 0x000fe200080100e4 */
[----:B------:R-:W-:Y:S02]  /*4a90*/  FSEL R169, R230, -INF , !P6 ;  /* 0xff800000e6a97808 */ /* 0x000fe40007000000 */
[----:B------:R-:W-:Y:S02]  /*4aa0*/  ISETP.GE.AND P6, PT, R168, R4, PT ;  /* 0x00000004a800720c */ /* 0x000fe40003fc6270 */
[----:B------:R-:W1:Y:S01]  /*4ab0*/  I2F R163, R164 ;  /* 0x000000a400a37306 */ /* 0x000e620000201400 */
[----:B------:R-:W-:Y:S01]  /*4ac0*/  FSEL R72, R72, -INF , !P3 ;  /* 0xff80000048487808 */ /* 0x000fe20005800000 */
[----:B---3--:R-:W-:Y:S01]  /*4ad0*/  FFMA.FTZ R92, R165, UR4, R92 ;  /* 0x00000004a55c7c23 */ /* 0x008fe2000801005c */
[----:B------:R-:W-:-:S02]  /*4ae0*/  ISETP.GE.AND P3, PT, R168, R6, PT ;  /* 0x00000006a800720c */ /* 0x000fc40003f66270 */
[----:B------:R-:W-:Y:S02]  /*4af0*/  FSEL R47, R47, -INF , !P5 ;  /* 0xff8000002f2f7808 */ /* 0x000fe40006800000 */
[----:B------:R-:W-:Y:S01]  /*4b00*/  ISETP.GE.AND P5, PT, R170, R2, PT ;  /* 0x00000002aa00720c */ /* 0x000fe20003fa6270 */
[----:B------:R-:W3:Y:S01]  /*4b10*/  MUFU.TANH R94, R94 ;  /* 0x0000005e005e7308 */ /* 0x000ee20000002400 */
[----:B--2---:R-:W-:Y:S02]  /*4b20*/  FFMA.FTZ R100, R165, UR4, R100 ;  /* 0x00000004a5647c23 */ /* 0x004fe40008010064 */
[----:B------:R-:W-:Y:S02]  /*4b30*/  FSEL R154, R154, -INF , !P5 ;  /* 0xff8000009a9a7808 */ /* 0x000fe40006800000 */
[----:B------:R-:W-:-:S03]  /*4b40*/  ISETP.GE.AND P5, PT, R168, R3, PT ;  /* 0x00000003a800720c */ /* 0x000fc60003fa6270 */
[----:B------:R2:W-:Y:S01]  /*4b50*/  MUFU.TANH R68, R64 ;  /* 0x0000004000447308 */ /* 0x0005e20000002400 */
[----:B------:R-:W-:Y:S01]  /*4b60*/  FSEL R160, R160, -INF , !P5 ;  /* 0xff800000a0a07808 */ /* 0x000fe20006800000 */
[----:B-1----:R-:W-:Y:S01]  /*4b70*/  FFMA.FTZ R96, R163, UR4, R96 ;  /* 0x00000004a3607c23 */ /* 0x002fe20008010060 */
[----:B------:R-:W-:-:S05]  /*4b80*/  ISETP.GE.AND P5, PT, R166, R4, PT ;  /* 0x00000004a600720c */ /* 0x000fca0003fa6270 */
[----:B------:R-:W1:Y:S01]  /*4b90*/  MUFU.TANH R91, R91 ;  /* 0x0000005b005b7308 */ /* 0x000e620000002400 */
[----:B---3--:R-:W-:Y:S02]  /*4ba0*/  FFMA.FTZ R94, R163, UR4, R94 ;  /* 0x00000004a35e7c23 */ /* 0x008fe4000801005e */
[----:B--2---:R-:W-:-:S05]  /*4bb0*/  FMUL.FTZ R64, R65, c[0x0][0x2ec] ;  /* 0x0000bb0041407a20 */ /* 0x004fca0000410000 */
[----:B------:R2:W-:Y:S01]  /*4bc0*/  MUFU.TANH R98, R93 ;  /* 0x0000005d00627308 */ /* 0x0005e20000002400 */
[----:B------:R-:W-:Y:S02]  /*4bd0*/  FMUL.FTZ R65, R66, c[0x0][0x2ec] ;  /* 0x0000bb0042417a20 */ /* 0x000fe40000410000 */
[----:B------:R-:W-:Y:S02]  /*4be0*/  FMUL.FTZ R66, R67, c[0x0][0x2ec] ;  /* 0x0000bb0043427a20 */ /* 0x000fe40000410000 */
[----:B-1----:R-:W-:-:S03]  /*4bf0*/  FFMA.FTZ R158, R163, UR4, R91 ;  /* 0x00000004a39e7c23 */ /* 0x002fc6000801005b */
[----:B------:R-:W-:Y:S01]  /*4c00*/  I2F R161, R162 ;  /* 0x000000a200a17306 */ /* 0x000fe20000201400 */
[----:B--2---:R-:W-:Y:S01]  /*4c10*/  FFMA.FTZ R93, R167, UR4, R69 ;  /* 0x00000004a75d7c23 */ /* 0x004fe20008010045 */
[----:B------:R-:W-:-:S06]  /*4c20*/  FSEL R69, R88, -INF , !P3 ;  /* 0xff80000058457808 */ /* 0x000fcc0005800000 */
[----:B------:R-:W1:Y:S01]  /*4c30*/  MUFU.TANH R65, R65 ;  /* 0x0000004100417308 */ /* 0x000e620000002400 */
[----:B------:R-:W-:Y:S02]  /*4c40*/  ISETP.GE.AND P3, PT, R168, R2, PT ;  /* 0x00000002a800720c */ /* 0x000fe40003f66270 */
[----:B------:R-:W-:Y:S01]  /*4c50*/  FSEL R88, R93, -INF , !P6 ;  /* 0xff8000005d587808 */ /* 0x000fe20007000000 */
[----:B------:R-:W-:Y:S01]  /*4c60*/  FMUL.FTZ R93, R40, c[0x0][0x2ec] ;  /* 0x0000bb00285d7a20 */ /* 0x000fe20000410000 */
[----:B------:R-:W-:Y:S02]  /*4c70*/  ISETP.GE.AND P6, PT, R166, R6, PT ;  /* 0x00000006a600720c */ /* 0x000fe40003fc6270 */
[----:B------:R-:W-:Y:S01]  /*4c80*/  FSEL R152, R152, -INF , !P3 ;  /* 0xff80000098987808 */ /* 0x000fe20005800000 */
[----:B------:R-:W2:Y:S01]  /*4c90*/  MUFU.TANH R62, R62 ;  /* 0x0000003e003e7308 */ /* 0x000ea20000002400 */
[----:B------:R-:W-:Y:S02]  /*4ca0*/  ISETP.GE.AND P3, PT, R166, R3, PT ;  /* 0x00000003a600720c */ /* 0x000fe40003f66270 */
[----:B------:R-:W-:-:S02]  /*4cb0*/  FSEL R40, R92, -INF , !P6 ;  /* 0xff8000005c287808 */ /* 0x000fc40007000000 */
[----:B------:R-:W-:Y:S02]  /*4cc0*/  ISETP.GE.AND P6, PT, R166, R2, PT ;  /* 0x00000002a600720c */ /* 0x000fe40003fc6270 */
[----:B------:R-:W-:Y:S01]  /*4cd0*/  FSEL R159, R100, -INF , !P3 ;  /* 0xff800000649f7808 */ /* 0x000fe20005800000 */
[----:B------:R-:W3:Y:S01]  /*4ce0*/  MUFU.TANH R60, R60 ;  /* 0x0000003c003c7308 */ /* 0x000ee20000002400 */
[C---:B------:R-:W-:Y:S01]  /*4cf0*/  ISETP.GE.AND P3, PT, R164.reuse, R4, PT ;  /* 0x00000004a400720c */ /* 0x040fe20003f66270 */
[----:B-1----:R-:W-:Y:S01]  /*4d00*/  FFMA.FTZ R65, R161, UR4, R65 ;  /* 0x00000004a1417c23 */ /* 0x002fe20008010041 */
[----:B------:R-:W-:Y:S02]  /*4d10*/  FSEL R149, R97, -INF , !P6 ;  /* 0xff80000061957808 */ /* 0x000fe40007000000 */
[----:B------:R-:W-:Y:S02]  /*4d20*/  ISETP.GE.AND P6, PT, R164, R3, PT ;  /* 0x00000003a400720c */ /* 0x000fe40003fc6270 */
[----:B------:R-:W-:Y:S01]  /*4d30*/  FSEL R117, R94, -INF , !P3 ;  /* 0xff8000005e757808 */ /* 0x000fe20005800000 */
[----:B------:R-:W-:Y:S01]  /*4d40*/  I2F R184, R185 ;  /* 0x000000b900b87306 */ /* 0x000fe20000201400 */
[----:B------:R-:W-:Y:S01]  /*4d50*/  ISETP.GE.AND P3, PT, R162, R6, PT ;  /* 0x00000006a200720c */ /* 0x000fe20003f66270 */
[----:B--2---:R-:W-:Y:S01]  /*4d60*/  FFMA.FTZ R62, R161, UR4, R62 ;  /* 0x00000004a13e7c23 */ /* 0x004fe2000801003e */
[----:B------:R-:W-:-:S02]  /*4d70*/  FSEL R158, R158, -INF , !P6 ;  /* 0xff8000009e9e7808 */ /* 0x000fc40007000000 */
[----:B------:R-:W-:-:S03]  /*4d80*/  ISETP.GE.AND P6, PT, R162, R4, PT ;  /* 0x00000004a200720c */ /* 0x000fc60003fc6270 */
[----:B------:R-:W1:Y:S01]  /*4d90*/  MUFU.TANH R64, R64 ;  /* 0x0000004000407308 */ /* 0x000e620000002400 */
[----:B---3--:R-:W-:-:S07]  /*4da0*/  FFMA.FTZ R145, R161, UR4, R60 ;  /* 0x00000004a1917c23 */ /* 0x008fce000801003c */
[----:B------:R2:W-:Y:S08]  /*4db0*/  MUFU.TANH R91, R42 ;  /* 0x0000002a005b7308 */ /* 0x0005f00000002400 */
[----:B------:R3:W-:Y:S01]  /*4dc0*/  MUFU.TANH R92, R93 ;  /* 0x0000005d005c7308 */ /* 0x0007e20000002400 */
[----:B-1----:R-:W-:Y:S02]  /*4dd0*/  FFMA.FTZ R64, R184, UR4, R64 ;  /* 0x00000004b8407c23 */ /* 0x002fe40008010040 */
[----:B--2---:R-:W-:-:S05]  /*4de0*/  FFMA.FTZ R42, R161, UR4, R68 ;  /* 0x00000004a12a7c23 */ /* 0x004fca0008010044 */
[----:B------:R-:W1:Y:S01]  /*4df0*/  MUFU.TANH R66, R66 ;  /* 0x0000004200427308 */ /* 0x000e620000002400 */
[----:B------:R-:W-:Y:S02]  /*4e00*/  FSEL R161, R65, -INF , !P6 ;  /* 0xff80000041a17808 */ /* 0x000fe40007000000 */
[-C--:B------:R-:W-:Y:S02]  /*4e10*/  ISETP.GE.AND P6, PT, R185, R6.reuse, PT ;  /* 0x00000006b900720c */ /* 0x080fe40003fc6270 */
[----:B------:R-:W-:Y:S02]  /*4e20*/  FSEL R42, R42, -INF , !P3 ;  /* 0xff8000002a2a7808 */ /* 0x000fe40005800000 */
[----:B---3--:R-:W-:Y:S01]  /*4e30*/  FSEL R93, R73, -INF , !P5 ;  /* 0xff800000495d7808 */ /* 0x008fe20006800000 */
[----:B------:R-:W2:Y:S01]  /*4e40*/  MUFU.TANH R61, R61 ;  /* 0x0000003d003d7308 */ /* 0x000ea20000002400 */
[----:B------:R-:W-:Y:S02]  /*4e50*/  ISETP.GE.AND P5, PT, R164, R6, PT ;  /* 0x00000006a400720c */ /* 0x000fe40003fa6270 */
[----:B------:R-:W-:-:S02]  /*4e60*/  ISETP.GE.AND P3, PT, R162, R2, PT ;  /* 0x00000002a200720c */ /* 0x000fc40003f66270 */
[----:B------:R-:W-:Y:S01]  /*4e70*/  FSEL R68, R64, -INF , !P6 ;  /* 0xff80000040447808 */ /* 0x000fe20007000000 */
[----:B------:R-:W-:Y:S01]  /*4e80*/  FMUL.FTZ R64, R43, c[0x0][0x2ec] ;  /* 0x0000bb002b407a20 */ /* 0x000fe20000410000 */
[----:B------:R-:W-:Y:S01]  /*4e90*/  FSEL R140, R62, -INF , !P3 ;  /* 0xff8000003e8c7808 */ /* 0x000fe20005800000 */
[----:B------:R3:W-:Y:S01]  /*4ea0*/  MUFU.TANH R73, R41 ;  /* 0x0000002900497308 */ /* 0x0007e20000002400 */
[----:B-1----:R-:W-:Y:S01]  /*4eb0*/  FFMA.FTZ R66, R184, UR4, R66 ;  /* 0x00000004b8427c23 */ /* 0x002fe20008010042 */
[C---:B------:R-:W-:Y:S02]  /*4ec0*/  ISETP.GE.AND P3, PT, R185.reuse, R3, PT ;  /* 0x00000003b900720c */ /* 0x040fe40003f66270 */
[----:B------:R-:W-:-:S04]  /*4ed0*/  ISETP.GE.AND P6, PT, R185, R2, PT ;  /* 0x00000002b900720c */ /* 0x000fc80003fc6270 */
[----:B------:R-:W1:Y:S01]  /*4ee0*/  I2F R191, R192 ;  /* 0x000000c000bf7306 */ /* 0x000e620000201400 */
[----:B--2---:R-:W-:-:S05]  /*4ef0*/  FFMA.FTZ R61, R184, UR4, R61 ;  /* 0x00000004b83d7c23 */ /* 0x004fca000801003d */
[----:B------:R-:W-:Y:S01]  /*4f00*/  FSEL R144, R61, -INF , !P3 ;  /* 0xff8000003d907808 */ /* 0x000fe20005800000 */
[----:B---3--:R-:W-:Y:S01]  /*4f10*/  FFMA.FTZ R41, R163, UR4, R98 ;  /* 0x00000004a3297c23 */ /* 0x008fe20008010062 */
[----:B------:R-:W2:Y:S01]  /*4f20*/  MUFU.TANH R80, R80 ;  /* 0x0000005000507308 */ /* 0x000ea20000002400 */
[----:B------:R-:W-:-:S03]  /*4f30*/  ISETP.GE.AND P3, PT, R192, R4, PT ;  /* 0x00000004c000720c */ /* 0x000fc60003f66270 */
[----:B------:R-:W-:Y:S02]  /*4f40*/  FSEL R41, R41, -INF , !P5 ;  /* 0xff80000029297808 */ /* 0x000fe40006800000 */
[----:B------:R-:W-:Y:S01]  /*4f50*/  ISETP.GE.AND P5, PT, R164, R2, PT ;  /* 0x00000002a400720c */ /* 0x000fe20003fa6270 */
[C---:B-1----:R-:W-:Y:S01]  /*4f60*/  FFMA.FTZ R91, R191.reuse, UR4, R91 ;  /* 0x00000004bf5b7c23 */ /* 0x042fe2000801005b */
[----:B------:R-:W1:Y:S01]  /*4f70*/  MUFU.TANH R62, R82 ;  /* 0x00000052003e7308 */ /* 0x000e620000002400 */
[----:B------:R-:W-:Y:S01]  /*4f80*/  FFMA.FTZ R92, R191, UR4, R92 ;  /* 0x00000004bf5c7c23 */ /* 0x000fe2000801005c */
[----:B------:R-:W-:Y:S02]  /*4f90*/  FSEL R147, R96, -INF , !P5 ;  /* 0xff80000060937808 */ /* 0x000fe40006800000 */
[----:B------:R-:W-:-:S04]  /*4fa0*/  ISETP.GE.AND P5, PT, R162, R3, PT ;  /* 0x00000003a200720c */ /* 0x000fc80003fa6270 */
[----:B------:R-:W3:Y:S01]  /*4fb0*/  MUFU.TANH R63, R63 ;  /* 0x0000003f003f7308 */ /* 0x000ee20000002400 */
[----:B------:R-:W-:Y:S01]  /*4fc0*/  FSEL R145, R145, -INF , !P5 ;  /* 0xff80000091917808 */ /* 0x000fe20006800000 */
[----:B--2---:R-:W-:Y:S01]  /*4fd0*/  FFMA.FTZ R43, R191, UR4, R80 ;  /* 0x00000004bf2b7c23 */ /* 0x004fe20008010050 */
[----:B------:R-:W-:-:S04]  /*4fe0*/  ISETP.GE.AND P5, PT, R185, R4, PT ;  /* 0x00000004b900720c */ /* 0x000fc80003fa6270 */
[----:B------:R-:W-:Y:S01]  /*4ff0*/  FSEL R162, R66, -INF , !P5 ;  /* 0xff80000042a27808 */ /* 0x000fe20006800000 */
[----:B------:R-:W2:Y:S01]  /*5000*/  I2F R187, R188 ;  /* 0x000000bc00bb7306 */ /* 0x000ea20000201400 */
[----:B------:R-:W-:Y:S01]  /*5010*/  ISETP.GE.AND P5, PT, R192, R6, PT ;  /* 0x00000006c000720c */ /* 0x000fe20003fa6270 */
[----:B-1----:R-:W-:-:S03]  /*5020*/  FFMA.FTZ R62, R191, UR4, R62 ;  /* 0x00000004bf3e7c23 */ /* 0x002fc6000801003e */
[----:B------:R-:W-:Y:S02]  /*5030*/  FSEL R43, R43, -INF , !P5 ;  /* 0xff8000002b2b7808 */ /* 0x000fe40006800000 */
[----:B------:R-:W-:Y:S01]  /*5040*/  ISETP.GE.AND P5, PT, R192, R2, PT ;  /* 0x00000002c000720c */ /* 0x000fe20003fa6270 */
[----:B------:R-:W-:Y:S01]  /*5050*/  MUFU.TANH R60, R81 ;  /* 0x00000051003c7308 */ /* 0x000fe20000002400 */
[----:B---3--:R-:W-:Y:S01]  /*5060*/  FFMA.FTZ R139, R184, UR4, R63 ;  /* 0x00000004b88b7c23 */ /* 0x008fe2000801003f */
[----:B------:R-:W-:Y:S02]  /*5070*/  FSEL R150, R62, -INF , !P3 ;  /* 0xff8000003e967808 */ /* 0x000fe40005800000 */
[C---:B------:R-:W-:Y:S02]  /*5080*/  ISETP.GE.AND P3, PT, R188.reuse, R6, PT ;  /* 0x00000006bc00720c */ /* 0x040fe40003f66270 */
[----:B------:R-:W-:Y:S02]  /*5090*/  FSEL R138, R91, -INF , !P5 ;  /* 0xff8000005b8a7808 */ /* 0x000fe40006800000 */
[----:B------:R-:W1:Y:S01]  /*50a0*/  I2F R182, R183 ;  /* 0x000000b700b67306 */ /* 0x000e620000201400 */
[----:B--2---:R-:W-:Y:S01]  /*50b0*/  FFMA.FTZ R73, R187, UR4, R73 ;  /* 0x00000004bb497c23 */ /* 0x004fe20008010049 */
[----:B------:R-:W-:-:S02]  /*50c0*/  ISETP.GE.AND P5, PT, R188, R3, PT ;  /* 0x00000003bc00720c */ /* 0x000fc40003fa6270 */
[----:B------:R-:W-:Y:S02]  /*50d0*/  FSEL R139, R139, -INF , !P6 ;  /* 0xff8000008b8b7808 */ /* 0x000fe40007000000 */
[----:B------:R-:W-:Y:S02]  /*50e0*/  FSEL R142, R73, -INF , !P5 ;  /* 0xff800000498e7808 */ /* 0x000fe40006800000 */
[----:B------:R-:W-:Y:S01]  /*50f0*/  MUFU.TANH R24, R24 ;  /* 0x0000001800187308 */ /* 0x000fe20000002400 */
[----:B------:R-:W-:Y:S02]  /*5100*/  ISETP.GE.AND P5, PT, R183, R4, PT ;  /* 0x00000004b700720c */ /* 0x000fe40003fa6270 */
[----:B------:R-:W-:-:S04]  /*5110*/  ISETP.GE.AND P6, PT, R192, R3, PT ;  /* 0x00000003c000720c */ /* 0x000fc80003fc6270 */
[----:B------:R-:W-:Y:S01]  /*5120*/  FSEL R143, R92, -INF , !P6 ;  /* 0xff8000005c8f7808 */ /* 0x000fe20007000000 */
[----:B------:R-:W2:Y:S01]  /*5130*/  MUFU.TANH R64, R64 ;  /* 0x0000004000407308 */ /* 0x000ea20000002400 */
[----:B-1----:R-:W-:Y:S01]  /*5140*/  FFMA.FTZ R52, R182, UR4, R52 ;  /* 0x00000004b6347c23 */ /* 0x002fe20008010034 */
[----:B------:R-:W-:Y:S01]  /*5150*/  ISETP.GE.AND P6, PT, R188, R4, PT ;  /* 0x00000004bc00720c */ /* 0x000fe20003fc6270 */
[C---:B------:R-:W-:Y:S02]  /*5160*/  FFMA.FTZ R27, R182.reuse, UR4, R27 ;  /* 0x00000004b61b7c23 */ /* 0x040fe4000801001b */
[----:B------:R-:W-:Y:S01]  /*5170*/  FFMA.FTZ R53, R182, UR4, R53 ;  /* 0x00000004b6357c23 */ /* 0x000fe20008010035 */
[----:B------:R-:W-:Y:S02]  /*5180*/  FSEL R113, R52, -INF , !P5 ;  /* 0xff80000034717808 */ /* 0x000fe40006800000 */
[----:B------:R-:W-:Y:S01]  /*5190*/  I2F R189, R190 ;  /* 0x000000be00bd7306 */ /* 0x000fe20000201400 */
[----:B------:R-:W-:-:S07]  /*51a0*/  ISETP.GE.AND P5, PT, R190, R6, PT ;  /* 0x00000006be00720c */ /* 0x000fce0003fa6270 */
[----:B------:R-:W1:Y:S01]  /*51b0*/  MUFU.TANH R7, R7 ;  /* 0x0000000700077308 */ /* 0x000e620000002400 */
[----:B--2---:R-:W-:-:S07]  /*51c0*/  FFMA.FTZ R64, R187, UR4, R64 ;  /* 0x00000004bb407c23 */ /* 0x004fce0008010040 */
[----:B------:R-:W2:Y:S08]  /*51d0*/  MUFU.TANH R25, R25 ;  /* 0x0000001900197308 */ /* 0x000eb00000002400 */
[----:B------:R-:W3:Y:S01]  /*51e0*/  MUFU.TANH R63, R83 ;  /* 0x00000053003f7308 */ /* 0x000ee20000002400 */
[----:B-1----:R-:W-:-:S07]  /*51f0*/  FFMA.FTZ R119, R189, UR4, R7 ;  /* 0x00000004bd777c23 */ /* 0x002fce0008010007 */
[----:B------:R1:W-:Y:S01]  /*5200*/  MUFU.TANH R61, R36 ;  /* 0x00000024003d7308 */ /* 0x0003e20000002400 */
[----:B--2---:R-:W-:-:S07]  /*5210*/  FFMA.FTZ R25, R189, UR4, R25 ;  /* 0x00000004bd197c23 */ /* 0x004fce0008010019 */
[----:B------:R-:W2:Y:S01]  /*5220*/  MUFU.TANH R26, R26 ;  /* 0x0000001a001a7308 */ /* 0x000ea20000002400 */
[----:B---3--:R-:W-:-:S05]  /*5230*/  FFMA.FTZ R63, R187, UR4, R63 ;  /* 0x00000004bb3f7c23 */ /* 0x008fca000801003f */
[----:B------:R-:W-:Y:S01]  /*5240*/  FSEL R133, R63, -INF , !P6 ;  /* 0xff8000003f857808 */ /* 0x000fe20007000000 */
[----:B-1----:R-:W-:Y:S01]  /*5250*/  FFMA.FTZ R36, R187, UR4, R60 ;  /* 0x00000004bb247c23 */ /* 0x002fe2000801003c */
[----:B------:R-:W1:Y:S01]  /*5260*/  I2F R54, R55 ;  /* 0x0000003700367306 */ /* 0x000e620000201400 */
[----:B------:R-:W-:-:S03]  /*5270*/  ISETP.GE.AND P6, PT, R183, R6, PT ;  /* 0x00000006b700720c */ /* 0x000fc60003fc6270 */
[----:B------:R-:W-:Y:S02]  /*5280*/  FSEL R36, R36, -INF , !P3 ;  /* 0xff80000024247808 */ /* 0x000fe40005800000 */
[----:B------:R-:W-:Y:S01]  /*5290*/  ISETP.GE.AND P3, PT, R188, R2, PT ;  /* 0x00000002bc00720c */ /* 0x000fe20003f66270 */
[----:B--2---:R-:W-:Y:S01]  /*52a0*/  FFMA.FTZ R26, R189, UR4, R26 ;  /* 0x00000004bd1a7c23 */ /* 0x004fe2000801001a */
[----:B------:R2:W-:Y:S02]  /*52b0*/  MUFU.TANH R60, R37 ;  /* 0x00000025003c7308 */ /* 0x0005e40000002400 */
[----:B------:R-:W-:Y:S01]  /*52c0*/  FSEL R136, R64, -INF , !P3 ;  /* 0xff80000040887808 */ /* 0x000fe20005800000 */
[----:B------:R-:W-:Y:S01]  /*52d0*/  BAR.SYNC.DEFER_BLOCKING 0x0 ;  /* 0x0000000000007b1d */ /* 0x000fe20000010000 */
[----:B------:R-:W-:-:S04]  /*52e0*/  ISETP.GE.AND P3, PT, R183, R3, PT ;  /* 0x00000003b700720c */ /* 0x000fc80003f66270 */
[----:B------:R-:W-:Y:S01]  /*52f0*/  FSEL R134, R27, -INF , !P3 ;  /* 0xff8000001b867808 */ /* 0x000fe20005800000 */
[----:B------:R-:W3:Y:S01]  /*5300*/  I2F R67, R78 ;  /* 0x0000004e00437306 */ /* 0x000ee20000201400 */
[----:B------:R-:W-:Y:S01]  /*5310*/  FSEL R27, R25, -INF , !P5 ;  /* 0xff800000191b7808 */ /* 0x000fe20006800000 */
[----:B-1----:R-:W-:Y:S01]  /*5320*/  FFMA.FTZ R61, R54, UR4, R61 ;  /* 0x00000004363d7c23 */ /* 0x002fe2000801003d */
[C---:B------:R-:W-:Y:S02]  /*5330*/  ISETP.GE.AND P3, PT, R190.reuse, R4, PT ;  /* 0x00000004be00720c */ /* 0x040fe40003f66270 */
[----:B------:R-:W-:Y:S01]  /*5340*/  ISETP.GE.AND P5, PT, R190, R2, PT ;  /* 0x00000002be00720c */ /* 0x000fe20003fa6270 */
[----:B--2---:R-:W-:Y:S02]  /*5350*/  FFMA.FTZ R37, R182, UR4, R24 ;  /* 0x00000004b6257c23 */ /* 0x004fe40008010018 */
[----:B------:R-:W1:Y:S01]  /*5360*/  MUFU.TANH R7, R57 ;  /* 0x0000003900077308 */ /* 0x000e620000002400 */
[----:B------:R-:W-:-:S02]  /*5370*/  FSEL R112, R26, -INF , !P3 ;  /* 0xff8000001a707808 */ /* 0x000fc40005800000 */
[----:B------:R-:W-:Y:S02]  /*5380*/  ISETP.GE.AND P3, PT, R55, R6, PT ;  /* 0x000000063700720c */ /* 0x000fe40003f66270 */
[----:B------:R-:W-:Y:S02]  /*5390*/  FSEL R37, R37, -INF , !P6 ;  /* 0xff80000025257808 */ /* 0x000fe40007000000 */
[----:B------:R-:W-:Y:S01]  /*53a0*/  ISETP.GE.AND P6, PT, R183, R2, PT ;  /* 0x00000002b700720c */ /* 0x000fe20003fc6270 */
[----:B------:R2:W4:Y:S01]  /*53b0*/  MUFU.TANH R24, R38 ;  /* 0x0000002600187308 */ /* 0x0005220000002400 */
[----:B------:R-:W-:Y:S01]  /*53c0*/  FSEL R119, R119, -INF , !P5 ;  /* 0xff80000077777808 */ /* 0x000fe20006800000 */
[----:B---3--:R-:W-:Y:S01]  /*53d0*/  FFMA.FTZ R60, R67, UR4, R60 ;  /* 0x00000004433c7c23 */ /* 0x008fe2000801003c */
[----:B------:R-:W-:Y:S02]  /*53e0*/  FSEL R122, R53, -INF , !P6 ;  /* 0xff800000357a7808 */ /* 0x000fe40007000000 */
[----:B------:R-:W-:-:S02]  /*53f0*/  ISETP.GE.AND P6, PT, R190, R3, PT ;  /* 0x00000003be00720c */ /* 0x000fc40003fc6270 */
[----:B------:R-:W-:Y:S01]  /*5400*/  ISETP.GE.AND P5, PT, R55, R3, PT ;  /* 0x000000033700720c */ /* 0x000fe20003fa6270 */
[----:B------:R-:W3:Y:S01]  /*5410*/  MUFU.TANH R5, R5 ;  /* 0x0000000500057308 */ /* 0x000ee20000002400 */
[----:B-1----:R-:W-:Y:S01]  /*5420*/  FFMA.FTZ R26, R67, UR4, R7 ;  /* 0x00000004431a7c23 */ /* 0x002fe20008010007 */
[----:B------:R-:W-:Y:S02]  /*5430*/  FSEL R7, R124, -INF , !P0 ;  /* 0xff8000007c077808 */ /* 0x000fe40004000000 */
[----:B------:R-:W-:Y:S02]  /*5440*/  PLOP3.LUT P0, PT, PT, PT, UP0, 0x80, 0x0 ;  /* 0x000000000000781c */ /* 0x000fe40003f0f008 */
[----:B------:R-:W-:Y:S01]  /*5450*/  FSEL R127, R61, -INF , !P5 ;  /* 0xff8000003d7f7808 */ /* 0x000fe20006800000 */
[----:B--2---:R-:W-:Y:S01]  /*5460*/  FMUL.FTZ R38, R56, c[0x0][0x2ec] ;  /* 0x0000bb0038267a20 */ /* 0x004fe20000410000 */
[----:B------:R-:W1:Y:S01]  /*5470*/  MUFU.TANH R25, R58 ;  /* 0x0000003a00197308 */ /* 0x000e620000002400 */
[----:B----4-:R-:W-:Y:S01]  /*5480*/  FFMA.FTZ R118, R54, UR4, R24 ;  /* 0x0000000436767c23 */ /* 0x010fe20008010018 */
[----:B------:R-:W-:Y:S01]  /*5490*/  ISETP.GE.AND P5, PT, R78, R4, PT ;  /* 0x000000044e00720c */ /* 0x000fe20003fa6270 */
[----:B---3--:R-:W-:-:S05]  /*54a0*/  FFMA.FTZ R5, R189, UR4, R5 ;  /* 0x00000004bd057c23 */ /* 0x008fca0008010005 */
[----:B------:R-:W2:Y:S01]  /*54b0*/  MUFU.TANH R38, R38 ;  /* 0x0000002600267308 */ /* 0x000ea20000002400 */
[----:B------:R-:W-:Y:S02]  /*54c0*/  FSEL R128, R5, -INF , !P6 ;  /* 0xff80000005807808 */ /* 0x000fe40007000000 */
[----:B------:R-:W-:-:S05]  /*54d0*/  ISETP.GE.AND P6, PT, R55, R4, PT ;  /* 0x000000043700720c */ /* 0x000fca0003fc6270 */
[----:B------:R-:W3:Y:S01]  /*54e0*/  MUFU.TANH R59, R59 ;  /* 0x0000003b003b7308 */ /* 0x000ee20000002400 */
[----:B-1----:R-:W-:-:S05]  /*54f0*/  FFMA.FTZ R25, R54, UR4, R25 ;  /* 0x0000000436197c23 */ /* 0x002fca0008010019 */
[----:B------:R-:W-:Y:S01]  /*5500*/  FSEL R108, R25, -INF , !P6 ;  /* 0xff800000196c7808 */ /* 0x000fe20007000000 */
[----:B------:R-:W-:Y:S01]  /*5510*/  FFMA.FTZ R25, R135, UR4, R194 ;  /* 0x0000000487197c23 */ /* 0x000fe200080100c2 */
[----:B------:R1:W4:Y:S01]  /*5520*/  MUFU.TANH R24, R39 ;  /* 0x0000002700187308 */ /* 0x0003220000002400 */
[----:B--2---:R-:W-:Y:S01]  /*5530*/  FFMA.FTZ R38, R54, UR4, R38 ;  /* 0x0000000436267c23 */ /* 0x004fe20008010026 */
[----:B------:R-:W-:Y:S02]  /*5540*/  ISETP.GE.AND P6, PT, R78, R6, PT ;  /* 0x000000064e00720c */ /* 0x000fe40003fc6270 */
[----:B------:R-:W-:Y:S02]  /*5550*/  FSEL R25, R25, -INF , !P4 ;  /* 0xff80000019197808 */ /* 0x000fe40006000000 */
[----:B------:R-:W-:Y:S02]  /*5560*/  FSEL R5, R38, -INF , !P3 ;  /* 0xff80000026057808 */ /* 0x000fe40005800000 */
[----:B------:R-:W-:Y:S01]  /*5570*/  ISETP.GE.AND P3, PT, R55, R2, PT ;  /* 0x000000023700720c */ /* 0x000fe20003f66270 */
[----:B---3--:R-:W-:Y:S01]  /*5580*/  FFMA.FTZ R59, R67, UR4, R59 ;  /* 0x00000004433b7c23 */ /* 0x008fe2000801003b */
[----:B------:R-:W-:-:S02]  /*5590*/  FSEL R26, R26, -INF , !P6 ;  /* 0xff8000001a1a7808 */ /* 0x000fc40007000000 */
[----:B------:R-:W-:Y:S02]  /*55a0*/  FSEL R118, R118, -INF , !P3 ;  /* 0xff80000076767808 */ /* 0x000fe40005800000 */
[C---:B------:R-:W-:Y:S01]  /*55b0*/  ISETP.GE.AND P3, PT, R78.reuse, R3, PT ;  /* 0x000000034e00720c */ /* 0x040fe20003f66270 */
[----:B-1----:R-:W-:Y:S01]  /*55c0*/  FFMA.FTZ R39, R135, UR4, R125 ;  /* 0x0000000487277c23 */ /* 0x002fe2000801007d */
[----:B------:R-:W-:Y:S01]  /*55d0*/  FSEL R106, R59, -INF , !P5 ;  /* 0xff8000003b6a7808 */ /* 0x000fe20006800000 */
[----:B----4-:R-:W-:Y:S01]  /*55e0*/  FFMA.FTZ R114, R67, UR4, R24 ;  /* 0x0000000443727c23 */ /* 0x010fe20008010018 */
[----:B------:R-:W-:Y:S02]  /*55f0*/  FSEL R24, R195, -INF , !P2 ;  /* 0xff800000c3187808 */ /* 0x000fe40005000000 */
[----:B------:R-:W-:Y:S02]  /*5600*/  FSEL R39, R39, -INF , !P1 ;  /* 0xff80000027277808 */ /* 0x000fe40004800000 */
[----:B------:R-:W-:-:S02]  /*5610*/  ISETP.GE.AND P1, PT, R78, R2, PT ;  /* 0x000000024e00720c */ /* 0x000fc40003f26270 */
        /* <DEDUP_REMOVED lines=8> */
[----:B------:R-:W-:Y:S02]  /*56a0*/  IMAD.U32 R38, RZ, RZ, UR20 ;  /* 0x00000014ff267e24 */ /* 0x000fe4000f8e00ff */
        /* <DEDUP_REMOVED lines=14> */
[C---:B------:R-:W-:Y:S02]  /*5790*/  @!P1 LEA R60, P3, R53.reuse, c[0x0][0x168], 0x1 ;  /* 0x00005a00353c9a11 */ /* 0x040fe400078608ff */
        /* <DEDUP_REMOVED lines=32> */
.L_x_579:
[----:B------:R-:W-:Y:S05]  /*59a0*/  BSYNC B0 ;  /* 0x0000000000007941 */ /* 0x000fea0003800000 */
.L_x_578:
[----:B------:R-:W0:Y:S02]  /*59b0*/  LDGDEPBAR ;  /* 0x00000000000079af */ /* 0x000e240000000000 */
.L_x_577:
[----:B--2---:R-:W-:Y:S01]  /*59c0*/  FMNMX.FTZ R52, R39, R70, !PT ;  /* 0x0000004627347209 */ /* 0x004fe20007810000 */
[----:B------:R-:W-:Y:S01]  /*59d0*/  UMOV UR20, UR24 ;  /* 0x0000001800147c82 */ /* 0x000fe20008000000 */
[----:B------:R-:W-:Y:S02]  /*59e0*/  SHF.L.U32 R252, R132, 0x1, RZ ;  /* 0x0000000184fc7819 */ /* 0x000fe400000006ff */
[----:B------:R-:W-:Y:S02]  /*59f0*/  FMNMX.FTZ R52, R74, R52, !PT ;  /* 0x000000344a347209 */ /* 0x000fe40007810000 */
[----:B------:R-:W-:Y:S01]  /*5a00*/  LEA R164, R0, R252, 0x1 ;  /* 0x000000fc00a47211 */ /* 0x000fe200078e08ff */
[----:B------:R-:W-:Y:S01]  /*5a10*/  LDSM.16.MT88.4 R228, [R252+0x4000] ;  /* 0x00400000fce4783b */ /* 0x000fe20000004200 */
[----:B------:R-:W-:-:S03]  /*5a20*/  FMNMX.FTZ R52, R75, R52, !PT ;  /* 0x000000344b347209 */ /* 0x000fc60007810000 */
[----:B------:R-:W-:Y:S01]  /*5a30*/  STL [R1+0x18], R164 ;  /* 0x000018a401007387 */ /* 0x000fe20000100800 */
        /* <DEDUP_REMOVED lines=37> */
[--C-:B-1----:R-:W-:Y:S02]  /*5c90*/  FFMA.FTZ R61, R44, c[0x0][0x23c], -R38.reuse ;  /* 0x00008f002c3d7a23 */ /* 0x102fe40000010826 */
        /* <DEDUP_REMOVED lines=37> */
[----:B------:R-:W1:Y:S01]  /*5ef0*/  MUFU.EX2 R101, R101 ;  /* 0x0000006500657308 */ /* 0x000e620000000800 */
        /* <DEDUP_REMOVED lines=13> */
[----:B------:R-:W2:Y:S01]  /*5fd0*/  MUFU.EX2 R91, R91 ;  /* 0x0000005b005b7308 */ /* 0x000ea20000000800 */
[----:B-1----:R-:W-:Y:S01]  /*5fe0*/  F2FP.PACK_AB R220, R101, R102 ;  /* 0x0000006665dc723e */ /* 0x002fe200000000ff */
[--C-:B------:R-:W-:Y:S01]  /*5ff0*/  FFMA.FTZ R63, R203, c[0x0][0x23c], -R38.reuse ;  /* 0x00008f00cb3f7a23 */ /* 0x100fe20000010826 */
[----:B------:R-:W-:Y:S01]  /*6000*/  FMNMX.FTZ R39, R76, R39, !PT ;  /* 0x000000274c277209 */ /* 0x000fe20007810000 */
[----:B------:R-:W-:Y:S02]  /*6010*/  FFMA.FTZ R54, R40, c[0x0][0x23c], -R38 ;  /* 0x00008f0028367a23 */ /* 0x000fe40000010826 */
[----:B------:R-:W-:Y:S01]  /*6020*/  FADD.FTZ R101, R102, R101 ;  /* 0x0000006566657221 */ /* 0x000fe20000010000 */
[----:B------:R-:W-:Y:S01]  /*6030*/  FMNMX.FTZ R39, R77, R39, !PT ;  /* 0x000000274d277209 */ /* 0x000fe20007810000 */
[----:B------:R-:W1:Y:S03]  /*6040*/  MUFU.EX2 R82, R82 ;  /* 0x0000005200527308 */ /* 0x000e660000000800 */
[----:B------:R-:W-:-:S04]  /*6050*/  FMNMX.FTZ R39, R84, R39, !PT ;  /* 0x0000002754277209 */ /* 0x000fc80007810000 */
[----:B------:R-:W-:Y:S01]  /*6060*/  FMNMX.FTZ R39, R85, R39, !PT ;  /* 0x0000002755277209 */ /* 0x000fe20007810000 */
[----:B------:R-:W3:Y:S01]  /*6070*/  MUFU.EX2 R75, R75 ;  /* 0x0000004b004b7308 */ /* 0x000ee20000000800 */
[----:B--2---:R-:W-:Y:S01]  /*6080*/  F2FP.PACK_AB R222, R91, R100 ;  /* 0x000000645bde723e */ /* 0x004fe200000000ff */
[----:B------:R-:W-:Y:S01]  /*6090*/  FADD.FTZ R100, R100, R101 ;  /* 0x0000006564647221 */ /* 0x000fe20000010000 */
[----:B------:R-:W-:-:S03]  /*60a0*/  FMNMX.FTZ R39, R72, R39, !PT ;  /* 0x0000002748277209 */ /* 0x000fc60007810000 */
[----:B------:R-:W-:Y:S01]  /*60b0*/  FADD.FTZ R100, R91, R100 ;  /* 0x000000645b647221 */ /* 0x000fe20000010000 */
[----:B------:R-:W-:Y:S01]  /*60c0*/  FMNMX.FTZ R39, R88, R39, !PT ;  /* 0x0000002758277209 */ /* 0x000fe20007810000 */
[----:B------:R-:W2:Y:S02]  /*60d0*/  MUFU.EX2 R74, R74 ;  /* 0x0000004a004a7308 */ /* 0x000ea40000000800 */
[----:B------:R-:W-:Y:S01]  /*60e0*/  FADD.FTZ R100, R83, R100 ;  /* 0x0000006453647221 */ /* 0x000fe20000010000 */
[----:B------:R-:W-:-:S03]  /*60f0*/  FMNMX.FTZ R39, R93, R39, !PT ;  /* 0x000000275d277209 */ /* 0x000fc60007810000 */
[----:B-1----:R-:W-:Y:S01]  /*6100*/  FADD.FTZ R100, R82, R100 ;  /* 0x0000006452647221 */ /* 0x002fe20000010000 */
[----:B------:R-:W-:Y:S01]  /*6110*/  FMNMX.FTZ R39, R117, R39, !PT ;  /* 0x0000002775277209 */ /* 0x000fe20007810000 */
[----:B------:R-:W1:Y:S02]  /*6120*/  MUFU.EX2 R70, R70 ;  /* 0x0000004600467308 */ /* 0x000e640000000800 */
[----:B---3--:R-:W-:Y:S01]  /*6130*/  FADD.FTZ R100, R75, R100 ;  /* 0x000000644b647221 */ /* 0x008fe20000010000 */
[----:B------:R-:W-:-:S04]  /*6140*/  FMNMX.FTZ R39, R161, R39, !PT ;  /* 0x00000027a1277209 */ /* 0x000fc80007810000 */
[----:B------:R-:W-:Y:S01]  /*6150*/  FMNMX.FTZ R39, R162, R39, !PT ;  /* 0x00000027a2277209 */ /* 0x000fe20007810000 */
[----:B------:R-:W3:Y:S01]  /*6160*/  MUFU.EX2 R67, R67 ;  /* 0x0000004300437308 */ /* 0x000ee20000000800 */
[----:B--2---:R-:W-:Y:S02]  /*6170*/  FADD.FTZ R100, R74, R100 ;  /* 0x000000644a647221 */ /* 0x004fe40000010000 */
[----:B------:R-:W-:-:S04]  /*6180*/  FMNMX.FTZ R39, R150, R39, !PT ;  /* 0x0000002796277209 */ /* 0x000fc80007810000 */
[----:B------:R-:W-:Y:S01]  /*6190*/  FMNMX.FTZ R39, R133, R39, !PT ;  /* 0x0000002785277209 */ /* 0x000fe20007810000 */
[----:B------:R-:W2:Y:S01]  /*61a0*/  MUFU.EX2 R66, R66 ;  /* 0x0000004200427308 */ /* 0x000ea20000000800 */
[----:B-1----:R-:W-:Y:S02]  /*61b0*/  FADD.FTZ R100, R70, R100 ;  /* 0x0000006446647221 */ /* 0x002fe40000010000 */
[----:B------:R-:W-:-:S04]  /*61c0*/  FMNMX.FTZ R39, R113, R39, !PT ;  /* 0x0000002771277209 */ /* 0x000fc80007810000 */
[----:B------:R-:W-:Y:S01]  /*61d0*/  FMNMX.FTZ R39, R112, R39, !PT ;  /* 0x0000002770277209 */ /* 0x000fe20007810000 */
[----:B------:R-:W1:Y:S01]  /*61e0*/  MUFU.EX2 R65, R65 ;  /* 0x0000004100417308 */ /* 0x000e620000000800 */
[----:B---3--:R-:W-:Y:S02]  /*61f0*/  FADD.FTZ R100, R67, R100 ;  /* 0x0000006443647221 */ /* 0x008fe40000010000 */
[----:B------:R-:W-:-:S04]  /*6200*/  FMNMX.FTZ R39, R108, R39, !PT ;  /* 0x000000276c277209 */ /* 0x000fc80007810000 */
[----:B------:R-:W-:Y:S01]  /*6210*/  FMNMX.FTZ R39, R106, R39, !PT ;  /* 0x000000276a277209 */ /* 0x000fe20007810000 */
[----:B------:R-:W3:Y:S01]  /*6220*/  MUFU.EX2 R64, R64 ;  /* 0x0000004000407308 */ /* 0x000ee20000000800 */
[----:B--2---:R-:W-:-:S03]  /*6230*/  FADD.FTZ R100, R66, R100 ;  /* 0x0000006442647221 */ /* 0x004fc60000010000 */
[----:B------:R-:W2:Y:S04]  /*6240*/  SHFL.BFLY PT, R44, R39, 0x2, 0x1f ;  /* 0x0c401f00272c7f89 */ /* 0x000ea800000e0000 */
[----:B------:R-:W4:Y:S01]  /*6250*/  MUFU.EX2 R63, R63 ;  /* 0x0000003f003f7308 */ /* 0x000f220000000800 */
[----:B-1----:R-:W-:-:S07]  /*6260*/  FADD.FTZ R100, R65, R100 ;  /* 0x0000006441647221 */ /* 0x002fce0000010000 */
[----:B------:R-:W1:Y:S01]  /*6270*/  MUFU.EX2 R62, R62 ;  /* 0x0000003e003e7308 */ /* 0x000e620000000800 */
[----:B---3--:R-:W-:-:S07]  /*6280*/  FADD.FTZ R100, R64, R100 ;  /* 0x0000006440647221 */ /* 0x008fce0000010000 */
[----:B------:R-:W3:Y:S01]  /*6290*/  MUFU.EX2 R61, R61 ;  /* 0x0000003d003d7308 */ /* 0x000ee20000000800 */
[----:B----4-:R-:W-:Y:S01]  /*62a0*/  FADD.FTZ R100, R63, R100 ;  /* 0x000000643f647221 */ /* 0x010fe20000010000 */
[----:B--2---:R-:W-:Y:S02]  /*62b0*/  FMNMX.FTZ R44, R39, R44, !PT ;  /* 0x0000002c272c7209 */ /* 0x004fe40007810000 */
[----:B------:R-:W-:-:S04]  /*62c0*/  FMNMX.FTZ R39, R25, R13, !PT ;  /* 0x0000000d19277209 */ /* 0x000fc80007810000 */
[----:B------:R-:W2:Y:S01]  /*62d0*/  MUFU.EX2 R60, R60 ;  /* 0x0000003c003c7308 */ /* 0x000ea20000000800 */
[----:B------:R-:W4:Y:S01]  /*62e0*/  SHFL.BFLY PT, R129, R44, 0x1, 0x1f ;  /* 0x0c201f002c817f89 */ /* 0x000f2200000e0000 */
[----:B------:R-:W-:Y:S01]  /*62f0*/  FMNMX.FTZ R36, R14, R39, !PT ;  /* 0x000000270e247209 */ /* 0x000fe20007810000 */
[----:B-1----:R-:W-:-:S03]  /*6300*/  FADD.FTZ R100, R62, R100 ;  /* 0x000000643e647221 */ /* 0x002fc60000010000 */
[----:B------:R-:W-:Y:S02]  /*6310*/  FMNMX.FTZ R36, R15, R36, !PT ;  /* 0x000000240f247209 */ /* 0x000fe40007810000 */
[----:B------:R-:W1:Y:S01]  /*6320*/  MUFU.EX2 R59, R59 ;  /* 0x0000003b003b7308 */ /* 0x000e620000000800 */
[----:B---3--:R-:W-:Y:S01]  /*6330*/  FADD.FTZ R100, R61, R100 ;  /* 0x000000643d647221 */ /* 0x008fe20000010000 */
[----:B------:R-:W-:-:S04]  /*6340*/  FMNMX.FTZ R36, R71, R36, !PT ;  /* 0x0000002447247209 */ /* 0x000fc80007810000 */
[----:B------:R-:W-:Y:S02]  /*6350*/  FMNMX.FTZ R36, R193, R36, !PT ;  /* 0x00000024c1247209 */ /* 0x000fe40007810000 */
[----:B------:R-:W3:Y:S01]  /*6360*/  MUFU.EX2 R58, R58 ;  /* 0x0000003a003a7308 */ /* 0x000ee20000000800 */
[----:B--2---:R-:W-:Y:S01]  /*6370*/  FADD.FTZ R100, R60, R100 ;  /* 0x000000643c647221 */ /* 0x004fe20000010000 */
[----:B------:R-:W-:-:S04]  /*6380*/  FMNMX.FTZ R36, R110, R36, !PT ;  /* 0x000000246e247209 */ /* 0x000fc80007810000 */
[----:B------:R-:W-:Y:S02]  /*6390*/  FMNMX.FTZ R36, R79, R36, !PT ;  /* 0x000000244f247209 */ /* 0x000fe40007810000 */
[----:B------:R-:W2:Y:S01]  /*63a0*/  MUFU.EX2 R57, R57 ;  /* 0x0000003900397308 */ /* 0x000ea20000000800 */
[----:B----4-:R-:W-:Y:S01]  /*63b0*/  FMNMX.FTZ R129, R44, R129, !PT ;  /* 0x000000812c817209 */ /* 0x010fe20007810000 */
[----:B-1----:R-:W-:Y:S01]  /*63c0*/  FADD.FTZ R100, R59, R100 ;  /* 0x000000643b647221 */ /* 0x002fe20000010000 */
[----:B------:R-:W-:Y:S02]  /*63d0*/  FMNMX.FTZ R36, R29, R36, !PT ;  /* 0x000000241d247209 */ /* 0x000fe40007810000 */
[C---:B------:R-:W-:Y:S01]  /*63e0*/  FSETP.NEU.FTZ.AND P1, PT, R129.reuse, -INF , PT ;  /* 0xff8000008100780b */ /* 0x040fe20003f3d000 */
[----:B------:R-:W-:Y:S01]  /*63f0*/  FMUL.FTZ R107, R129, c[0x0][0x23c] ;  /* 0x00008f00816b7a20 */ /* 0x000fe20000410000 */
[----:B------:R-:W-:Y:S01]  /*6400*/  FMNMX.FTZ R27, R28, R36, !PT ;  /* 0x000000241c1b7209 */ /* 0x000fe20007810000 */
[----:B------:R-:W1:Y:S01]  /*6410*/  MUFU.EX2 R56, R56 ;  /* 0x0000003800387308 */ /* 0x000e620000000800 */
[----:B---3--:R-:W-:-:S02]  /*6420*/  FADD.FTZ R100, R58, R100 ;  /* 0x000000643a647221 */ /* 0x008fc40000010000 */
[----:B------:R-:W-:Y:S02]  /*6430*/  FSEL R107, R107, RZ, P1 ;  /* 0x000000ff6b6b7208 */ /* 0x000fe40000800000 */
[----:B------:R-:W-:-:S03]  /*6440*/  FMNMX.FTZ R27, R19, R27, !PT ;  /* 0x0000001b131b7209 */ /* 0x000fc60007810000 */
        /* <DEDUP_REMOVED lines=48> */
[----:B------:R-:W4:Y:S01]  /*6750*/  MUFU.EX2 R89, R89 ;  /* 0x0000005900597308 */ /* 0x000f220000000800 */
[----:B------:R-:W-:Y:S01]  /*6760*/  FMNMX.FTZ R9, R157, R7, !PT ;  /* 0x000000079d097209 */ /* 0x000fe20007810000 */
[--C-:B------:R-:W-:Y:S01]  /*6770*/  FFMA.FTZ R117, R117, c[0x0][0x23c], -R107.reuse ;  /* 0x00008f0075757a23 */ /* 0x100fe2000001086b */
[----:B------:R-:W-:Y:S01]  /*6780*/  FMNMX.FTZ R5, R158, R5, !PT ;  /* 0x000000059e057209 */ /* 0x000fe20007810000 */
[--C-:B------:R-:W-:Y:S01]  /*6790*/  FFMA.FTZ R162, R162, c[0x0][0x23c], -R107.reuse ;  /* 0x00008f00a2a27a23 */ /* 0x100fe2000001086b */
[----:B------:R-:W-:Y:S01]  /*67a0*/  FMNMX.FTZ R9, R171, R9, !PT ;  /* 0x00000009ab097209 */ /* 0x000fe20007810000 */
[--C-:B------:R-:W-:Y:S01]  /*67b0*/  FFMA.FTZ R150, R150, c[0x0][0x23c], -R107.reuse ;  /* 0x00008f0096967a23 */ /* 0x100fe2000001086b */
[----:B------:R-:W-:Y:S01]  /*67c0*/  FMNMX.FTZ R5, R145, R5, !PT ;  /* 0x0000000591057209 */ /* 0x000fe20007810000 */
[----:B------:R-:W5:Y:S01]  /*67d0*/  MUFU.EX2 R81, R81 ;  /* 0x0000005100517308 */ /* 0x000f620000000800 */
[----:B------:R-:W-:Y:S01]  /*67e0*/  FMNMX.FTZ R9, R154, R9, !PT ;  /* 0x000000099a097209 */ /* 0x000fe20007810000 */
[----:B--2---:R-:W-:Y:S01]  /*67f0*/  FADD.FTZ R100, R57, R100 ;  /* 0x0000006439647221 */ /* 0x004fe20000010000 */
[----:B------:R-:W-:Y:S01]  /*6800*/  FMNMX.FTZ R5, R144, R5, !PT ;  /* 0x0000000590057209 */ /* 0x000fe20007810000 */
[----:B------:R-:W-:Y:S01]  /*6810*/  FFMA.FTZ R209, R106, c[0x0][0x23c], -R107 ;  /* 0x00008f006ad17a23 */ /* 0x000fe2000001086b */
[----:B------:R-:W-:Y:S01]  /*6820*/  FMNMX.FTZ R9, R152, R9, !PT ;  /* 0x0000000998097209 */ /* 0x000fe20007810000 */
[----:B-1----:R-:W-:Y:S01]  /*6830*/  FADD.FTZ R100, R56, R100 ;  /* 0x0000006438647221 */ /* 0x002fe20000010000 */
[----:B------:R-:W-:Y:S01]  /*6840*/  FMNMX.FTZ R5, R143, R5, !PT ;  /* 0x000000058f057209 */ /* 0x000fe20007810000 */
[----:B------:R-:W1:Y:S01]  /*6850*/  MUFU.EX2 R80, R80 ;  /* 0x0000005000507308 */ /* 0x000e620000000800 */
[----:B------:R-:W-:-:S02]  /*6860*/  FMNMX.FTZ R9, R149, R9, !PT ;  /* 0x0000000995097209 */ /* 0x000fc40007810000 */
[----:B------:R-:W-:Y:S02]  /*6870*/  FMNMX.FTZ R5, R142, R5, !PT ;  /* 0x000000058e057209 */ /* 0x000fe40007810000 */
[----:B------:R-:W-:Y:S02]  /*6880*/  FMNMX.FTZ R9, R147, R9, !PT ;  /* 0x0000000993097209 */ /* 0x000fe40007810000 */
[----:B------:R-:W-:Y:S01]  /*6890*/  FMNMX.FTZ R5, R134, R5, !PT ;  /* 0x0000000586057209 */ /* 0x000fe20007810000 */
[----:B------:R-:W2:Y:S01]  /*68a0*/  MUFU.EX2 R73, R73 ;  /* 0x0000004900497308 */ /* 0x000ea20000000800 */
        /* <DEDUP_REMOVED lines=8> */
[----:B---3--:R-:W-:Y:S01]  /*6930*/  F2FP.PACK_AB R221, R98, R99 ;  /* 0x0000006362dd723e */ /* 0x008fe200000000ff */
[----:B------:R-:W3:Y:S01]  /*6940*/  SHFL.BFLY PT, R7, R5, 0x2, 0x1f ;  /* 0x0c401f0005077f89 */ /* 0x000ee200000e0000 */
[----:B------:R-:W-:Y:S01]  /*6950*/  FMNMX.FTZ R9, R122, R9, !PT ;  /* 0x000000097a097209 */ /* 0x000fe20007810000 */
[----:B------:R-:W1:Y:S01]  /*6960*/  MUFU.EX2 R68, R68 ;  /* 0x0000004400447308 */ /* 0x000e620000000800 */
[----:B----4-:R-:W-:Y:S01]  /*6970*/  F2FP.PACK_AB R223, R89, R90 ;  /* 0x0000005a59df723e */ /* 0x010fe200000000ff */
[----:B------:R-:W-:Y:S01]  /*6980*/  FADD.FTZ R98, R99, R98 ;  /* 0x0000006263627221 */ /* 0x000fe20000010000 */
[----:B------:R-:W-:-:S03]  /*6990*/  FMNMX.FTZ R9, R119, R9, !PT ;  /* 0x0000000977097209 */ /* 0x000fc60007810000 */
[----:B------:R-:W-:Y:S01]  /*69a0*/  FADD.FTZ R98, R90, R98 ;  /* 0x000000625a627221 */ /* 0x000fe20000010000 */
[----:B------:R-:W-:Y:S01]  /*69b0*/  FMNMX.FTZ R9, R118, R9, !PT ;  /* 0x0000000976097209 */ /* 0x000fe20007810000 */
[----:B------:R-:W-:Y:S01]  /*69c0*/  HMMA.16816.F32 R232, R220, R228, RZ ;  /* 0x000000e4dce8723c */ /* 0x000fe200000018ff */
[----:B------:R-:W4:Y:S01]  /*69d0*/  MUFU.EX2 R44, R44 ;  /* 0x0000002c002c7308 */ /* 0x000f220000000800 */
[----:B------:R-:W-:Y:S01]  /*69e0*/  FADD.FTZ R98, R89, R98 ;  /* 0x0000006259627221 */ /* 0x000fe20000010000 */
[----:B------:R-:W-:-:S03]  /*69f0*/  FMNMX.FTZ R9, R114, R9, !PT ;  /* 0x0000000972097209 */ /* 0x000fc60007810000 */
[----:B-----5:R-:W-:Y:S02]  /*6a00*/  FADD.FTZ R98, R81, R98 ;  /* 0x0000006251627221 */ /* 0x020fe40000010000 */
[----:B------:R-:W5:Y:S01]  /*6a10*/  SHFL.BFLY PT, R8, R9, 0x2, 0x1f ;  /* 0x0c401f0009087f89 */ /* 0x000f6200000e0000 */
[----:B------:R-:W4:Y:S01]  /*6a20*/  MUFU.EX2 R43, R43 ;  /* 0x0000002b002b7308 */ /* 0x000f220000000800 */
[----:B-1----:R-:W-:Y:S01]  /*6a30*/  FADD.FTZ R98, R80, R98 ;  /* 0x0000006250627221 */ /* 0x002fe20000010000 */
[----:B---3--:R-:W-:-:S03]  /*6a40*/  FMNMX.FTZ R5, R5, R7, !PT ;  /* 0x0000000705057209 */ /* 0x008fc60007810000 */
[----:B--2---:R-:W-:-:S03]  /*6a50*/  FADD.FTZ R98, R73, R98 ;  /* 0x0000006249627221 */ /* 0x004fc60000010000 */
[----:B------:R-:W1:Y:S01]  /*6a60*/  MUFU.EX2 R42, R42 ;  /* 0x0000002a002a7308 */ /* 0x000e620000000800 */
[----:B------:R-:W2:Y:S01]  /*6a70*/  SHFL.BFLY PT, R7, R5, 0x1, 0x1f ;  /* 0x0c201f0005077f89 */ /* 0x000ea200000e0000 */
[----:B------:R-:W-:-:S04]  /*6a80*/  FADD.FTZ R98, R69, R98 ;  /* 0x0000006245627221 */ /* 0x000fc80000010000 */
[----:B------:R-:W-:Y:S02]  /*6a90*/  FADD.FTZ R98, R68, R98 ;  /* 0x0000006244627221 */ /* 0x000fe40000010000 */
[----:B------:R-:W3:Y:S02]  /*6aa0*/  MUFU.EX2 R41, R41 ;  /* 0x0000002900297308 */ /* 0x000ee40000000800 */
[----:B----4-:R-:W-:Y:S01]  /*6ab0*/  FADD.FTZ R98, R44, R98 ;  /* 0x000000622c627221 */ /* 0x010fe20000010000 */
[----:B-----5:R-:W-:Y:S01]  /*6ac0*/  FMNMX.FTZ R9, R9, R8, !PT ;  /* 0x0000000809097209 */ /* 0x020fe20007810000 */
[----:B------:R-:W-:-:S04]  /*6ad0*/  FFMA.FTZ R8, R72, c[0x0][0x23c], -R107 ;  /* 0x00008f0048087a23 */ /* 0x000fc8000001086b */
[----:B------:R-:W4:Y:S01]  /*6ae0*/  MUFU.EX2 R40, R40 ;  /* 0x0000002800287308 */ /* 0x000f220000000800 */
[----:B------:R-:W-:Y:S01]  /*6af0*/  FADD.FTZ R98, R43, R98 ;  /* 0x000000622b627221 */ /* 0x000fe20000010000 */
[----:B------:R-:W5:Y:S03]  /*6b00*/  SHFL.BFLY PT, R26, R9, 0x1, 0x1f ;  /* 0x0c201f00091a7f89 */ /* 0x000f6600000e0000 */
[----:B-1----:R-:W-:-:S03]  /*6b10*/  FADD.FTZ R98, R42, R98 ;  /* 0x000000622a627221 */ /* 0x002fc60000010000 */
[----:B------:R-:W-:Y:S01]  /*6b20*/  MUFU.EX2 R39, R39 ;  /* 0x0000002700277308 */ /* 0x000fe20000000800 */
[----:B--2---:R-:W-:Y:S01]  /*6b30*/  FMNMX.FTZ R5, R5, R7, !PT ;  /* 0x0000000705057209 */ /* 0x004fe20007810000 */
[----:B------:R-:W-:Y:S02]  /*6b40*/  FFMA.FTZ R7, R88, c[0x0][0x23c], -R107 ;  /* 0x00008f0058077a23 */ /* 0x000fe4000001086b */
[----:B---3--:R-:W-:Y:S01]  /*6b50*/  FADD.FTZ R98, R41, R98 ;  /* 0x0000006229627221 */ /* 0x008fe20000010000 */
[C---:B------:R-:W-:Y:S01]  /*6b60*/  FSETP.NEU.FTZ.AND P1, PT, R5.reuse, -INF , PT ;  /* 0xff8000000500780b */ /* 0x040fe20003f3d000 */
[----:B------:R-:W-:Y:S02]  /*6b70*/  FMUL.FTZ R125, R5, c[0x0][0x23c] ;  /* 0x00008f00057d7a20 */ /* 0x000fe40000410000 */
[----:B------:R-:W-:Y:S01]  /*6b80*/  MUFU.EX2 R38, R38 ;  /* 0x0000002600267308 */ /* 0x000fe20000000800 */
[----:B----4-:R-:W-:Y:S02]  /*6b90*/  FADD.FTZ R98, R40, R98 ;  /* 0x0000006228627221 */ /* 0x010fe40000010000 */
[----:B------:R-:W-:-:S05]  /*6ba0*/  FSEL R125, R125, RZ, P1 ;  /* 0x000000ff7d7d7208 */ /* 0x000fca0000800000 */
[--C-:B------:R-:W-:Y:S01]  /*6bb0*/  FFMA.FTZ R96, R13, c[0x0][0x23c], -R125.reuse ;  /* 0x00008f000d607a23 */ /* 0x100fe2000001087d */
[----:B------:R-:W-:Y:S01]  /*6bc0*/  MUFU.EX2 R37, R37 ;  /* 0x0000002500257308 */ /* 0x000fe20000000800 */
[--C-:B------:R-:W-:Y:S01]  /*6bd0*/  FFMA.FTZ R88, R14, c[0x0][0x23c], -R125.reuse ;  /* 0x00008f000e587a23 */ /* 0x100fe2000001087d */
[----:B-----5:R-:W-:Y:S01]  /*6be0*/  FMNMX.FTZ R9, R9, R26, !PT ;  /* 0x0000001a09097209 */ /* 0x020fe20007810000 */
[--C-:B------:R-:W-:Y:S02]  /*6bf0*/  FFMA.FTZ R87, R15, c[0x0][0x23c], -R125.reuse ;  /* 0x00008f000f577a23 */ /* 0x100fe4000001087d */
[--C-:B------:R-:W-:Y:S01]  /*6c00*/  FFMA.FTZ R97, R25, c[0x0][0x23c], -R125.reuse ;  /* 0x00008f0019617a23 */ /* 0x100fe2000001087d */
[C---:B------:R-:W-:Y:S01]  /*6c10*/  FSETP.NEU.FTZ.AND P1, PT, R9.reuse, -INF , PT ;  /* 0xff8000000900780b */ /* 0x040fe20003f3d000 */
[----:B------:R-:W-:Y:S01]  /*6c20*/  FMUL.FTZ R115, R9, c[0x0][0x23c] ;  /* 0x00008f0009737a20 */ /* 0x000fe20000410000 */
[----:B------:R-:W-:Y:S01]  /*6c30*/  MUFU.EX2 R96, R96 ;  /* 0x0000006000607308 */ /* 0x000fe20000000800 */
[----:B------:R-:W-:-:S02]  /*6c40*/  FFMA.FTZ R86, R71, c[0x0][0x23c], -R125 ;  /* 0x00008f0047567a23 */ /* 0x000fc4000001087d */
[--C-:B------:R-:W-:Y:S01]  /*6c50*/  FFMA.FTZ R72, R79, c[0x0][0x23c], -R125.reuse ;  /* 0x00008f004f487a23 */ /* 0x100fe2000001087d */
[----:B------:R-:W-:Y:S01]  /*6c60*/  FSEL R115, R115, RZ, P1 ;  /* 0x000000ff73737208 */ /* 0x000fe20000800000 */
[--C-:B------:R-:W-:Y:S02]  /*6c70*/  FFMA.FTZ R78, R193, c[0x0][0x23c], -R125.reuse ;  /* 0x00008f00c14e7a23 */ /* 0x100fe4000001087d */
[----:B------:R-:W-:Y:S01]  /*6c80*/  FFMA.FTZ R77, R110, c[0x0][0x23c], -R125 ;  /* 0x00008f006e4d7a23 */ /* 0x000fe2000001087d */
[----:B------:R-:W1:Y:S01]  /*6c90*/  MUFU.EX2 R97, R97 ;  /* 0x0000006100617308 */ /* 0x000e620000000800 */
[--C-:B------:R-:W-:Y:S02]  /*6ca0*/  FFMA.FTZ R103, R12, c[0x0][0x23c], -R115.reuse ;  /* 0x00008f000c677a23 */ /* 0x100fe40000010873 */
[----:B------:R-:W2:Y:S01]  /*6cb0*/  LDSM.16.MT88.4 R12, [R164+0x4000] ;  /* 0x00400000a40c783b */ /* 0x000ea20000004200 */
[--C-:B------:R-:W-:Y:S02]  /*6cc0*/  FFMA.FTZ R95, R24, c[0x0][0x23c], -R115.reuse ;  /* 0x00008f00185f7a23 */ /* 0x100fe40000010873 */
[--C-:B------:R-:W-:Y:S01]  /*6cd0*/  FFMA.FTZ R92, R34, c[0x0][0x23c], -R115.reuse ;  /* 0x00008f00225c7a23 */ /* 0x100fe20000010873 */
[----:B------:R-:W-:Y:S01]  /*6ce0*/  LDSM.16.MT88.4 R24, [R164+0x4400] ;  /* 0x00440000a418783b */ /* 0x000fe20000004200 */
[--C-:B------:R-:W-:Y:S01]  /*6cf0*/  FFMA.FTZ R85, R35, c[0x0][0x23c], -R115.reuse ;  /* 0x00008f0023557a23 */ /* 0x100fe20000010873 */
[----:B------:R-:W-:Y:S01]  /*6d00*/  MUFU.EX2 R88, R88 ;  /* 0x0000005800587308 */ /* 0x000fe20000000800 */
[----:B------:R-:W-:-:S02]  /*6d10*/  FFMA.FTZ R84, R32, c[0x0][0x23c], -R115 ;  /* 0x00008f0020547a23 */ /* 0x000fc40000010873 */
[--C-:B------:R-:W-:Y:S02]  /*6d20*/  FFMA.FTZ R76, R33, c[0x0][0x23c], -R115.reuse ;  /* 0x00008f00214c7a23 */ /* 0x100fe40000010873 */
[----:B------:R-:W3:Y:S01]  /*6d30*/  LDSM.16.MT88.4 R32, [R252+0x4400] ;  /* 0x00440000fc20783b */ /* 0x000ee20000004200 */
[--C-:B------:R-:W-:Y:S01]  /*6d40*/  FFMA.FTZ R79, R31, c[0x0][0x23c], -R115.reuse ;  /* 0x00008f001f4f7a23 */ /* 0x100fe20000010873 */
[----:B-1----:R-:W-:Y:S01]  /*6d50*/  F2FP.PACK_AB R236, R96, R97 ;  /* 0x0000006160ec723e */ /* 0x002fe200000000ff */
[----:B------:R-:W1:Y:S01]  /*6d60*/  MUFU.EX2 R87, R87 ;  /* 0x0000005700577308 */ /* 0x000e620000000800 */
[----:B------:R-:W-:Y:S02]  /*6d70*/  FFMA.FTZ R71, R30, c[0x0][0x23c], -R115 ;  /* 0x00008f001e477a23 */ /* 0x000fe40000010873 */
[--C-:B------:R-:W-:Y:S02]  /*6d80*/  FFMA.FTZ R94, R29, c[0x0][0x23c], -R125.reuse ;  /* 0x00008f001d5e7a23 */ /* 0x100fe4000001087d */
[----:B------:R-:W-:-:S02]  /*6d90*/  FFMA.FTZ R93, R28, c[0x0][0x23c], -R125 ;  /* 0x00008f001c5d7a23 */ /* 0x000fc4000001087d */
[--C-:B------:R-:W-:Y:S01]  /*6da0*/  FFMA.FTZ R104, R19, c[0x0][0x23c], -R125.reuse ;  /* 0x00008f0013687a23 */ /* 0x100fe2000001087d */
[----:B------:R-:W-:Y:S01]  /*6db0*/  MUFU.EX2 R95, R95 ;  /* 0x0000005f005f7308 */ /* 0x000fe20000000800 */
[----:B------:R-:W-:Y:S01]  /*6dc0*/  FFMA.FTZ R105, R18, c[0x0][0x23c], -R125 ;  /* 0x00008f0012697a23 */ /* 0x000fe2000001087d */
[----:B------:R-:W4:Y:S01]  /*6dd0*/  LDSM.16.MT88.4 R28, [R252+0x4800] ;  /* 0x00480000fc1c783b */ /* 0x000f220000004200 */
[--C-:B------:R-:W-:Y:S02]  /*6de0*/  FFMA.FTZ R110, R17, c[0x0][0x23c], -R115.reuse ;  /* 0x00008f00116e7a23 */ /* 0x100fe40000010873 */
[--C-:B------:R-:W-:Y:S02]  /*6df0*/  FFMA.FTZ R109, R16, c[0x0][0x23c], -R115.reuse ;  /* 0x00008f00106d7a23 */ /* 0x100fe40000010873 */
[----:B------:R-:W5:Y:S01]  /*6e00*/  LDSM.16.MT88.4 R16, [R164+0x4800] ;  /* 0x00480000a410783b */ /* 0x000f620000004200 */
[----:B------:R-:W3:Y:S01]  /*6e10*/  MUFU.EX2 R103, R103 ;  /* 0x0000006700677308 */ /* 0x000ee20000000800 */
[----:B-1----:R-:W-:Y:S01]  /*6e20*/  F2FP.PACK_AB R238, R87, R88 ;  /* 0x0000005857ee723e */ /* 0x002fe200000000ff */
[----:B------:R-:W-:-:S02]  /*6e30*/  FFMA.FTZ R111, R111, c[0x0][0x23c], -R115 ;  /* 0x00008f006f6f7a23 */ /* 0x000fc40000010873 */
[----:B------:R-:W-:Y:S02]  /*6e40*/  FFMA.FTZ R116, R116, c[0x0][0x23c], -R115 ;  /* 0x00008f0074747a23 */ /* 0x000fe40000010873 */
[--C-:B------:R-:W-:Y:S02]  /*6e50*/  FFMA.FTZ R120, R120, c[0x0][0x23c], -R125.reuse ;  /* 0x00008f0078787a23 */ /* 0x100fe4000001087d */
[----:B------:R-:W-:Y:S01]  /*6e60*/  MUFU.EX2 R92, R92 ;  /* 0x0000005c005c7308 */ /* 0x000fe20000000800 */
[--C-:B------:R-:W-:Y:S01]  /*6e70*/  FFMA.FTZ R121, R121, c[0x0][0x23c], -R125.reuse ;  /* 0x00008f0079797a23 */ /* 0x100fe2000001087d */
[----:B--2---:R-:W-:Y:S01]  /*6e80*/  HMMA.16816.F32 R224, R220, R12, RZ ;  /* 0x0000000cdce0723c */ /* 0x004fe200000018ff */
[--C-:B------:R-:W-:Y:S02]  /*6e90*/  FFMA.FTZ R123, R123, c[0x0][0x23c], -R125.reuse ;  /* 0x00008f007b7b7a23 */ /* 0x100fe4000001087d */
[----:B------:R-:W-:Y:S02]  /*6ea0*/  FFMA.FTZ R126, R126, c[0x0][0x23c], -R125 ;  /* 0x00008f007e7e7a23 */ /* 0x000fe4000001087d */
[--C-:B------:R-:W-:Y:S01]  /*6eb0*/  FFMA.FTZ R132, R186, c[0x0][0x23c], -R115.reuse ;  /* 0x00008f00ba847a23 */ /* 0x100fe20000010873 */
[----:B------:R-:W1:Y:S01]  /*6ec0*/  MUFU.EX2 R85, R85 ;  /* 0x0000005500557308 */ /* 0x000e620000000800 */
[----:B---3--:R-:W-:Y:S01]  /*6ed0*/  F2FP.PACK_AB R237, R103, R95 ;  /* 0x0000005f67ed723e */ /* 0x008fe200000000ff */
[----:B------:R-:W-:-:S02]  /*6ee0*/  FFMA.FTZ R131, R131, c[0x0][0x23c], -R115 ;  /* 0x00008f0083837a23 */ /* 0x000fc40000010873 */
[--C-:B------:R-:W-:Y:S02]  /*6ef0*/  FFMA.FTZ R135, R141, c[0x0][0x23c], -R115.reuse ;  /* 0x00008f008d877a23 */ /* 0x100fe40000010873 */
[----:B------:R-:W-:Y:S02]  /*6f00*/  FFMA.FTZ R137, R137, c[0x0][0x23c], -R115 ;  /* 0x00008f0089897a23 */ /* 0x000fe40000010873 */
        /* <DEDUP_REMOVED lines=14> */
[--C-:B------:R-:W-:Y:S02]  /*6ff0*/  FFMA.FTZ R163, R169, c[0x0][0x23c], -R125.reuse ;  /* 0x00008f00a9a37a23 */ /* 0x100fe4000001087d */
[--C-:B------:R-:W-:Y:S01]  /*7000*/  FFMA.FTZ R160, R160, c[0x0][0x23c], -R125.reuse ;  /* 0x00008f00a0a07a23 */ /* 0x100fe2000001087d */
[----:B------:R-:W-:Y:S01]  /*7010*/  HMMA.16816.F32 R240, R236, R12, RZ ;  /* 0x0000000cecf0723c */ /* 0x000fe200000018ff */
[--C-:B------:R-:W-:Y:S01]  /*7020*/  FFMA.FTZ R159, R159, c[0x0][0x23c], -R125.reuse ;  /* 0x00008f009f9f7a23 */ /* 0x100fe2000001087d */
[----:B------:R-:W-:Y:S01]  /*7030*/  MUFU.EX2 R72, R72 ;  /* 0x0000004800487308 */ /* 0x000fe20000000800 */
[----:B------:R-:W-:-:S02]  /*7040*/  FFMA.FTZ R158, R158, c[0x0][0x23c], -R125 ;  /* 0x00008f009e9e7a23 */ /* 0x000fc4000001087d */
[--C-:B------:R-:W-:Y:S02]  /*7050*/  FFMA.FTZ R154, R154, c[0x0][0x23c], -R115.reuse ;  /* 0x00008f009a9a7a23 */ /* 0x100fe40000010873 */
[----:B-1----:R-:W-:Y:S01]  /*7060*/  F2FP.PACK_AB R12, R78, R86 ;  /* 0x000000564e0c723e */ /* 0x002fe200000000ff */
[C---:B------:R-:W-:Y:S01]  /*7070*/  HMMA.16816.F32 R244, R236.reuse, R230, RZ ;  /* 0x000000e6ecf4723c */ /* 0x040fe200000018ff */
[--C-:B------:R-:W-:Y:S01]  /*7080*/  FFMA.FTZ R152, R152, c[0x0][0x23c], -R115.reuse ;  /* 0x00008f0098987a23 */ /* 0x100fe20000010873 */
[----:B------:R-:W1:Y:S01]  /*7090*/  MUFU.EX2 R84, R84 ;  /* 0x0000005400547308 */ /* 0x000e620000000800 */
[--C-:B------:R-:W-:Y:S02]  /*70a0*/  FFMA.FTZ R149, R149, c[0x0][0x23c], -R115.reuse ;  /* 0x00008f0095957a23 */ /* 0x100fe40000010873 */
[----:B------:R-:W-:Y:S02]  /*70b0*/  FFMA.FTZ R147, R147, c[0x0][0x23c], -R115 ;  /* 0x00008f0093937a23 */ /* 0x000fe40000010873 */
[----:B------:R-:W-:Y:S01]  /*70c0*/  FADD.FTZ R96, R97, R96 ;  /* 0x0000006061607221 */ /* 0x000fe20000010000 */
[----:B------:R-:W-:Y:S01]  /*70d0*/  HMMA.16816.F32 R236, R236, R14, RZ ;  /* 0x0000000eecec723c */ /* 0x000fe200000018ff */
[----:B------:R-:W-:Y:S01]  /*70e0*/  FADD.FTZ R95, R95, R103 ;  /* 0x000000675f5f7221 */ /* 0x000fe20000010000 */
[----:B------:R-:W2:Y:S01]  /*70f0*/  MUFU.EX2 R76, R76 ;  /* 0x0000004c004c7308 */ /* 0x000ea20000000800 */
[----:B------:R-:W-:-:S02]  /*7100*/  FADD.FTZ R96, R88, R96 ;  /* 0x0000006058607221 */ /* 0x000fc40000010000 */
[----:B------:R-:W-:Y:S02]  /*7110*/  FADD.FTZ R95, R92, R95 ;  /* 0x0000005f5c5f7221 */ /* 0x000fe40000010000 */
[----:B------:R-:W-:Y:S01]  /*7120*/  FADD.FTZ R96, R87, R96 ;  /* 0x0000006057607221 */ /* 0x000fe20000010000 */
[C---:B------:R-:W-:Y:S01]  /*7130*/  HMMA.16816.F32 R228, R220.reuse, R230, RZ ;  /* 0x000000e6dce4723c */ /* 0x040fe200000018ff */
[----:B------:R-:W-:Y:S01]  /*7140*/  FADD.FTZ R95, R85, R95 ;  /* 0x0000005f555f7221 */ /* 0x000fe20000010000 */
[----:B------:R-:W3:Y:S01]  /*7150*/  MUFU.EX2 R79, R79 ;  /* 0x0000004f004f7308 */ /* 0x000ee20000000800 */
[----:B------:R-:W-:Y:S02]  /*7160*/  FADD.FTZ R96, R86, R96 ;  /* 0x0000006056607221 */ /* 0x000fe40000010000 */
[----:B-1----:R-:W-:Y:S02]  /*7170*/  FADD.FTZ R95, R84, R95 ;  /* 0x0000005f545f7221 */ /* 0x002fe40000010000 */
[----:B------:R-:W-:Y:S01]  /*7180*/  FADD.FTZ R96, R78, R96 ;  /* 0x000000604e607221 */ /* 0x000fe20000010000 */
[----:B------:R-:W-:Y:S01]  /*7190*/  HMMA.16816.F32 R220, R220, R14, RZ ;  /* 0x0000000edcdc723c */ /* 0x000fe200000018ff */
[----:B------:R-:W-:Y:S01]  /*71a0*/  FFMA.FTZ R145, R145, c[0x0][0x23c], -R125 ;  /* 0x00008f0091917a23 */ /* 0x000fe2000001087d */
[----:B------:R-:W1:Y:S01]  /*71b0*/  MUFU.EX2 R71, R71 ;  /* 0x0000004700477308 */ /* 0x000e620000000800 */
[C---:B--2---:R-:W-:Y:S01]  /*71c0*/  F2FP.PACK_AB R13, R76.reuse, R84 ;  /* 0x000000544c0d723e */ /* 0x044fe200000000ff */
[----:B------:R-:W-:-:S02]  /*71d0*/  FADD.FTZ R95, R76, R95 ;  /* 0x0000005f4c5f7221 */ /* 0x000fc40000010000 */
[----:B------:R-:W-:Y:S01]  /*71e0*/  FADD.FTZ R96, R77, R96 ;  /* 0x000000604d607221 */ /* 0x000fe20000010000 */
[----:B------:R-:W-:Y:S01]  /*71f0*/  F2FP.PACK_AB R14, R72, R77 ;  /* 0x0000004d480e723e */ /* 0x000fe200000000ff */
[----:B------:R-:W-:Y:S02]  /*7200*/  FFMA.FTZ R144, R144, c[0x0][0x23c], -R125 ;  /* 0x00008f0090907a23 */ /* 0x000fe4000001087d */
[----:B------:R-:W2:Y:S01]  /*7210*/  MUFU.EX2 R94, R94 ;  /* 0x0000005e005e7308 */ /* 0x000ea20000000800 */
[----:B---3--:R-:W-:Y:S02]  /*7220*/  FADD.FTZ R95, R79, R95 ;  /* 0x0000005f4f5f7221 */ /* 0x008fe40000010000 */
[----:B------:R-:W-:Y:S02]  /*7230*/  FADD.FTZ R96, R72, R96 ;  /* 0x0000006048607221 */ /* 0x000fe40000010000 */
[--C-:B------:R-:W-:Y:S02]  /*7240*/  FFMA.FTZ R143, R143, c[0x0][0x23c], -R125.reuse ;  /* 0x00008f008f8f7a23 */ /* 0x100fe4000001087d */
[----:B------:R-:W-:Y:S01]  /*7250*/  FFMA.FTZ R142, R142, c[0x0][0x23c], -R125 ;  /* 0x00008f008e8e7a23 */ /* 0x000fe2000001087d */
[C---:B-1----:R-:W-:Y:S01]  /*7260*/  F2FP.PACK_AB R15, R71.reuse, R79 ;  /* 0x0000004f470f723e */ /* 0x042fe200000000ff */
[----:B------:R-:W1:Y:S01]  /*7270*/  MUFU.EX2 R93, R93 ;  /* 0x0000005d005d7308 */ /* 0x000e620000000800 */
[----:B------:R-:W-:-:S02]  /*7280*/  FADD.FTZ R95, R71, R95 ;  /* 0x0000005f475f7221 */ /* 0x000fc40000010000 */
[--C-:B------:R-:W-:Y:S02]  /*7290*/  FFMA.FTZ R140, R140, c[0x0][0x23c], -R115.reuse ;  /* 0x00008f008c8c7a23 */ /* 0x100fe40000010873 */
[----:B------:R-:W-:Y:S01]  /*72a0*/  FFMA.FTZ R139, R139, c[0x0][0x23c], -R115 ;  /* 0x00008f008b8b7a23 */ /* 0x000fe20000010873 */
[C---:B------:R-:W-:Y:S01]  /*72b0*/  HMMA.16816.F32 R248, R12.reuse, R32, R248 ;  /* 0x000000200cf8723c */ /* 0x040fe200000018f8 */
[----:B--2---:R-:W-:Y:S01]  /*72c0*/  FADD.FTZ R96, R94, R96 ;  /* 0x000000605e607221 */ /* 0x004fe20000010000 */
[----:B------:R-:W2:Y:S01]  /*72d0*/  MUFU.EX2 R104, R104 ;  /* 0x0000006800687308 */ /* 0x000ea20000000800 */
[----:B------:R-:W-:Y:S02]  /*72e0*/  FADD.FTZ R98, R39, R98 ;  /* 0x0000006227627221 */ /* 0x000fe40000010000 */
[--C-:B------:R-:W-:Y:S02]  /*72f0*/  FFMA.FTZ R128, R128, c[0x0][0x23c], -R125.reuse ;  /* 0x00008f0080807a23 */ /* 0x100fe4000001087d */
[----:B------:R-:W-:Y:S01]  /*7300*/  FADD.FTZ R98, R38, R98 ;  /* 0x0000006226627221 */ /* 0x000fe20000010000 */
[----:B------:R-:W-:Y:S01]  /*7310*/  HMMA.16816.F32 R240, R12, R24, R240 ;  /* 0x000000180cf0723c */ /* 0x000fe200000018f0 */
[----:B------:R-:W-:Y:S01]  /*7320*/  FFMA.FTZ R127, R127, c[0x0][0x23c], -R125 ;  /* 0x00008f007f7f7a23 */ /* 0x000fe2000001087d */
[----:B------:R-:W3:Y:S01]  /*7330*/  MUFU.EX2 R105, R105 ;  /* 0x0000006900697308 */ /* 0x000ee20000000800 */
[----:B-1----:R-:W-:-:S02]  /*7340*/  FADD.FTZ R96, R93, R96 ;  /* 0x000000605d607221 */ /* 0x002fc40000010000 */
[----:B------:R-:W-:Y:S02]  /*7350*/  FADD.FTZ R98, R37, R98 ;  /* 0x0000006225627221 */ /* 0x000fe40000010000 */
[----:B------:R-:W-:Y:S01]  /*7360*/  FFMA.FTZ R210, R124, c[0x0][0x23c], -R125 ;  /* 0x00008f007cd27a23 */ /* 0x000fe2000001087d */
[C---:B------:R-:W-:Y:S01]  /*7370*/  HMMA.16816.F32 R244, R12.reuse, R34, R244 ;  /* 0x000000220cf4723c */ /* 0x040fe200000018f4 */
[--C-:B------:R-:W-:Y:S01]  /*7380*/  FFMA.FTZ R122, R122, c[0x0][0x23c], -R115.reuse ;  /* 0x00008f007a7a7a23 */ /* 0x100fe20000010873 */
[----:B------:R-:W1:Y:S01]  /*7390*/  MUFU.EX2 R110, R110 ;  /* 0x0000006e006e7308 */ /* 0x000e620000000800 */
[----:B--2---:R-:W-:Y:S02]  /*73a0*/  FADD.FTZ R96, R104, R96 ;  /* 0x0000006068607221 */ /* 0x004fe40000010000 */
[--C-:B------:R-:W-:Y:S02]  /*73b0*/  FFMA.FTZ R119, R119, c[0x0][0x23c], -R115.reuse ;  /* 0x00008f0077777a23 */ /* 0x100fe40000010873 */
[--C-:B------:R-:W-:Y:S01]  /*73c0*/  FFMA.FTZ R118, R118, c[0x0][0x23c], -R115.reuse ;  /* 0x00008f0076767a23 */ /* 0x100fe20000010873 */
[----:B------:R-:W-:Y:S01]  /*73d0*/  HMMA.16816.F32 R236, R12, R26, R236 ;  /* 0x0000001a0cec723c */ /* 0x000fe200000018ec */
[----:B------:R-:W-:Y:S01]  /*73e0*/  FFMA.FTZ R211, R114, c[0x0][0x23c], -R115 ;  /* 0x00008f0072d37a23 */ /* 0x000fe20000010873 */
[----:B------:R-:W2:Y:S01]  /*73f0*/  MUFU.EX2 R109, R109 ;  /* 0x0000006d006d7308 */ /* 0x000ea20000000800 */
[----:B---3--:R-:W-:-:S04]  /*7400*/  FADD.FTZ R96, R105, R96 ;  /* 0x0000006069607221 */ /* 0x008fc80000010000 */
[----:B------:R-:W-:Y:S02]  /*7410*/  F2FP.PACK_AB R12, R82, R83 ;  /* 0x00000053520c723e */ /* 0x000fe400000000ff */
[----:B------:R-:W-:Y:S01]  /*7420*/  F2FP.PACK_AB R13, R80, R81 ;  /* 0x00000051500d723e */ /* 0x000fe200000000ff */
[----:B------:R-:W3:Y:S01]  /*7430*/  MUFU.EX2 R111, R111 ;  /* 0x0000006f006f7308 */ /* 0x000ee20000000800 */
[----:B------:R-:W-:Y:S01]  /*7440*/  F2FP.PACK_AB R14, R74, R75 ;  /* 0x0000004b4a0e723e */ /* 0x000fe200000000ff */
[----:B-1----:R-:W-:Y:S01]  /*7450*/  FADD.FTZ R95, R110, R95 ;  /* 0x0000005f6e5f7221 */ /* 0x002fe20000010000 */
[----:B------:R-:W-:-:S05]  /*7460*/  F2FP.PACK_AB R15, R69, R73 ;  /* 0x00000049450f723e */ /* 0x000fca00000000ff */
[----:B------:R-:W1:Y:S01]  /*7470*/  MUFU.EX2 R116, R116 ;  /* 0x0000007400747308 */ /* 0x000e620000000800 */
[----:B--2---:R-:W-:Y:S01]  /*7480*/  FADD.FTZ R95, R109, R95 ;  /* 0x0000005f6d5f7221 */ /* 0x004fe20000010000 */
[C---:B------:R-:W-:Y:S06]  /*7490*/  HMMA.16816.F32 R232, R12.reuse, R32, R232 ;  /* 0x000000200ce8723c */ /* 0x040fec00000018e8 */
[----:B------:R-:W2:Y:S01]  /*74a0*/  MUFU.EX2 R120, R120 ;  /* 0x0000007800787308 */ /* 0x000ea20000000800 */
[----:B---3--:R-:W-:Y:S01]  /*74b0*/  FADD.FTZ R95, R111, R95 ;  /* 0x0000005f6f5f7221 */ /* 0x008fe20000010000 */
[C---:B------:R-:W-:Y:S06]  /*74c0*/  HMMA.16816.F32 R224, R12.reuse, R24, R224 ;  /* 0x000000180ce0723c */ /* 0x040fec00000018e0 */
[----:B------:R-:W3:Y:S01]  /*74d0*/  MUFU.EX2 R121, R121 ;  /* 0x0000007900797308 */ /* 0x000ee20000000800 */
[----:B-1----:R-:W-:Y:S01]  /*74e0*/  FADD.FTZ R95, R116, R95 ;  /* 0x0000005f745f7221 */ /* 0x002fe20000010000 */
[C---:B------:R-:W-:Y:S01]  /*74f0*/  HMMA.16816.F32 R228, R12.reuse, R34, R228 ;  /* 0x000000220ce4723c */ /* 0x040fe200000018e4 */
[----:B------:R-:W1:Y:S05]  /*7500*/  LDSM.16.MT88.4 R32, [R252+0x4c00] ;  /* 0x004c0000fc20783b */ /* 0x000e6a0000004200 */
[----:B------:R-:W4:Y:S01]  /*7510*/  MUFU.EX2 R123, R123 ;  /* 0x0000007b007b7308 */ /* 0x000f220000000800 */
[----:B--2---:R-:W-:Y:S01]  /*7520*/  FADD.FTZ R96, R120, R96 ;  /* 0x0000006078607221 */ /* 0x004fe20000010000 */
[----:B------:R-:W-:Y:S01]  /*7530*/  HMMA.16816.F32 R220, R12, R26, R220 ;  /* 0x0000001a0cdc723c */ /* 0x000fe200000018dc */
[----:B------:R-:W2:Y:S05]  /*7540*/  LDSM.16.MT88.4 R24, [R164+0x4c00] ;  /* 0x004c0000a418783b */ /* 0x000eaa0000004200 */
[----:B------:R-:W5:Y:S01]  /*7550*/  MUFU.EX2 R126, R126 ;  /* 0x0000007e007e7308 */ /* 0x000f620000000800 */
[----:B------:R-:W-:Y:S01]  /*7560*/  F2FP.PACK_AB R12, R93, R94 ;  /* 0x0000005e5d0c723e */ /* 0x000fe200000000ff */
[----:B---3--:R-:W-:Y:S01]  /*7570*/  FADD.FTZ R96, R121, R96 ;  /* 0x0000006079607221 */ /* 0x008fe20000010000 */
[----:B------:R-:W-:-:S02]  /*7580*/  F2FP.PACK_AB R13, R109, R110 ;  /* 0x0000006e6d0d723e */ /* 0x000fc400000000ff */
[----:B------:R-:W-:Y:S02]  /*7590*/  F2FP.PACK_AB R14, R105, R104 ;  /* 0x00000068690e723e */ /* 0x000fe400000000ff */
[----:B------:R-:W-:Y:S01]  /*75a0*/  F2FP.PACK_AB R15, R116, R111 ;  /* 0x0000006f740f723e */ /* 0x000fe200000000ff */
[----:B------:R-:W3:Y:S01]  /*75b0*/  MUFU.EX2 R132, R132 ;  /* 0x0000008400847308 */ /* 0x000ee20000000800 */
[----:B----4-:R-:W-:-:S05]  /*75c0*/  FADD.FTZ R96, R123, R96 ;  /* 0x000000607b607221 */ /* 0x010fca0000010000 */
[----:B------:R-:W-:Y:S02]  /*75d0*/  HMMA.16816.F32 R248, R12, R28, R248 ;  /* 0x0000001c0cf8723c */ /* 0x000fe400000018f8 */
[----:B------:R-:W4:Y:S01]  /*75e0*/  MUFU.EX2 R131, R131 ;  /* 0x0000008300837308 */ /* 0x000f220000000800 */
[----:B-----5:R-:W-:-:S05]  /*75f0*/  FADD.FTZ R96, R126, R96 ;  /* 0x000000607e607221 */ /* 0x020fca0000010000 */
[----:B------:R-:W-:Y:S02]  /*7600*/  HMMA.16816.F32 R240, R12, R16, R240 ;  /* 0x000000100cf0723c */ /* 0x000fe400000018f0 */
[----:B------:R-:W5:Y:S01]  /*7610*/  MUFU.EX2 R135, R135 ;  /* 0x0000008700877308 */ /* 0x000f620000000800 */
[----:B---3--:R-:W-:-:S05]  /*7620*/  FADD.FTZ R95, R132, R95 ;  /* 0x0000005f845f7221 */ /* 0x008fca0000010000 */
[----:B------:R-:W-:Y:S02]  /*7630*/  HMMA.16816.F32 R244, R12, R30, R244 ;  /* 0x0000001e0cf4723c */ /* 0x000fe400000018f4 */
[----:B------:R-:W3:Y:S01]  /*7640*/  MUFU.EX2 R137, R137 ;  /* 0x0000008900897308 */ /* 0x000ee20000000800 */
[----:B----4-:R-:W-:-:S05]  /*7650*/  FADD.FTZ R95, R131, R95 ;  /* 0x0000005f835f7221 */ /* 0x010fca0000010000 */
[----:B------:R-:W-:Y:S02]  /*7660*/  HMMA.16816.F32 R236, R12, R18, R236 ;  /* 0x000000120cec723c */ /* 0x000fe400000018ec */
[----:B------:R-:W4:Y:S01]  /*7670*/  MUFU.EX2 R146, R146 ;  /* 0x0000009200927308 */ /* 0x000f220000000800 */
[----:B-----5:R-:W-:-:S04]  /*7680*/  FADD.FTZ R95, R135, R95 ;  /* 0x0000005f875f7221 */ /* 0x020fc80000010000 */
[----:B------:R-:W-:Y:S02]  /*7690*/  F2FP.PACK_AB R12, R67, R70 ;  /* 0x00000046430c723e */ /* 0x000fe400000000ff */
[----:B------:R-:W-:Y:S01]  /*76a0*/  F2FP.PACK_AB R13, R44, R68 ;  /* 0x000000442c0d723e */ /* 0x000fe200000000ff */
[----:B------:R-:W5:Y:S01]  /*76b0*/  MUFU.EX2 R148, R148 ;  /* 0x0000009400947308 */ /* 0x000f620000000800 */
[----:B------:R-:W-:Y:S01]  /*76c0*/  F2FP.PACK_AB R14, R65, R66 ;  /* 0x00000042410e723e */ /* 0x000fe200000000ff */
[----:B---3--:R-:W-:Y:S01]  /*76d0*/  FADD.FTZ R95, R137, R95 ;  /* 0x0000005f895f7221 */ /* 0x008fe20000010000 */
[----:B------:R-:W-:-:S05]  /*76e0*/  F2FP.PACK_AB R15, R42, R43 ;  /* 0x0000002b2a0f723e */ /* 0x000fca00000000ff */
[----:B------:R-:W3:Y:S01]  /*76f0*/  MUFU.EX2 R151, R151 ;  /* 0x0000009700977308 */ /* 0x000ee20000000800 */
[----:B----4-:R-:W-:Y:S01]  /*7700*/  FADD.FTZ R96, R146, R96 ;  /* 0x0000006092607221 */ /* 0x010fe20000010000 */
[C---:B------:R-:W-:Y:S06]  /*7710*/  HMMA.16816.F32 R232, R12.reuse, R28, R232 ;  /* 0x0000001c0ce8723c */ /* 0x040fec00000018e8 */
[----:B------:R-:W4:Y:S01]  /*7720*/  MUFU.EX2 R153, R153 ;  /* 0x0000009900997308 */ /* 0x000f220000000800 */
[----:B-----5:R-:W-:Y:S01]  /*7730*/  FADD.FTZ R96, R148, R96 ;  /* 0x0000006094607221 */ /* 0x020fe20000010000 */
[C---:B------:R-:W-:Y:S01]  /*7740*/  HMMA.16816.F32 R228, R12.reuse, R30, R228 ;  /* 0x0000001e0ce4723c */ /* 0x040fe200000018e4 */
[----:B------:R-:W5:Y:S05]  /*7750*/  LDSM.16.MT88.4 R28, [R252+0x5000] ;  /* 0x00500000fc1c783b */ /* 0x000f6a0000004200 */
[----:B------:R-:W1:Y:S01]  /*7760*/  MUFU.EX2 R156, R156 ;  /* 0x0000009c009c7308 */ /* 0x000e620000000800 */
[----:B---3--:R-:W-:Y:S01]  /*7770*/  FADD.FTZ R96, R151, R96 ;  /* 0x0000006097607221 */ /* 0x008fe20000010000 */
[C---:B------:R-:W-:Y:S06]  /*7780*/  HMMA.16816.F32 R224, R12.reuse, R16, R224 ;  /* 0x000000100ce0723c */ /* 0x040fec00000018e0 */
[----:B------:R-:W3:Y:S01]  /*7790*/  MUFU.EX2 R155, R155 ;  /* 0x0000009b009b7308 */ /* 0x000ee20000000800 */
[----:B----4-:R-:W-:Y:S01]  /*77a0*/  FADD.FTZ R96, R153, R96 ;  /* 0x0000006099607221 */ /* 0x010fe20000010000 */
[----:B------:R-:W-:Y:S01]  /*77b0*/  HMMA.16816.F32 R220, R12, R18, R220 ;  /* 0x000000120cdc723c */ /* 0x000fe200000018dc */
[----:B------:R-:W4:Y:S05]  /*77c0*/  LDSM.16.MT88.4 R16, [R164+0x5000] ;  /* 0x00500000a410783b */ /* 0x000f2a0000004200 */
[----:B------:R-:W2:Y:S01]  /*77d0*/  MUFU.EX2 R157, R157 ;  /* 0x0000009d009d7308 */ /* 0x000ea20000000800 */
[----:B------:R-:W-:Y:S01]  /*77e0*/  F2FP.PACK_AB R12, R121, R120 ;  /* 0x00000078790c723e */ /* 0x000fe200000000ff */
[----:B-1----:R-:W-:Y:S01]  /*77f0*/  FADD.FTZ R95, R156, R95 ;  /* 0x0000005f9c5f7221 */ /* 0x002fe20000010000 */
[----:B------:R-:W-:-:S02]  /*7800*/  F2FP.PACK_AB R13, R131, R132 ;  /* 0x00000084830d723e */ /* 0x000fc400000000ff */
[----:B------:R-:W-:Y:S02]  /*7810*/  F2FP.PACK_AB R14, R126, R123 ;  /* 0x0000007b7e0e723e */ /* 0x000fe400000000ff */
[----:B------:R-:W-:Y:S01]  /*7820*/  F2FP.PACK_AB R15, R137, R135 ;  /* 0x00000087890f723e */ /* 0x000fe200000000ff */
[----:B------:R-:W1:Y:S01]  /*7830*/  MUFU.EX2 R161, R161 ;  /* 0x000000a100a17308 */ /* 0x000e620000000800 */
[----:B---3--:R-:W-:-:S05]  /*7840*/  FADD.FTZ R95, R155, R95 ;  /* 0x0000005f9b5f7221 */ /* 0x008fca0000010000 */
[----:B------:R-:W-:Y:S02]  /*7850*/  HMMA.16816.F32 R248, R12, R32, R248 ;  /* 0x000000200cf8723c */ /* 0x000fe400000018f8 */
[----:B------:R-:W3:Y:S01]  /*7860*/  MUFU.EX2 R36, R36 ;  /* 0x0000002400247308 */ /* 0x000ee20000000800 */
[----:B--2---:R-:W-:-:S05]  /*7870*/  FADD.FTZ R95, R157, R95 ;  /* 0x0000005f9d5f7221 */ /* 0x004fca0000010000 */
[----:B------:R-:W-:Y:S02]  /*7880*/  HMMA.16816.F32 R244, R12, R34, R244 ;  /* 0x000000220cf4723c */ /* 0x000fe400000018f4 */
[----:B------:R-:W2:Y:S01]  /*7890*/  MUFU.EX2 R11, R11 ;  /* 0x0000000b000b7308 */ /* 0x000ea20000000800 */
[----:B-1----:R-:W-:-:S05]  /*78a0*/  FADD.FTZ R95, R161, R95 ;  /* 0x0000005fa15f7221 */ /* 0x002fca0000010000 */
[----:B------:R-:W-:Y:S02]  /*78b0*/  HMMA.16816.F32 R240, R12, R24, R240 ;  /* 0x000000180cf0723c */ /* 0x000fe400000018f0 */
[----:B------:R-:W1:Y:S01]  /*78c0*/  MUFU.EX2 R10, R10 ;  /* 0x0000000a000a7308 */ /* 0x000e620000000800 */
[----:B---3--:R-:W-:-:S05]  /*78d0*/  FADD.FTZ R98, R36, R98 ;  /* 0x0000006224627221 */ /* 0x008fca0000010000 */
[----:B------:R-:W-:Y:S02]  /*78e0*/  HMMA.16816.F32 R236, R12, R26, R236 ;  /* 0x0000001a0cec723c */ /* 0x000fe400000018ec */
[----:B------:R-:W3:Y:S01]  /*78f0*/  MUFU.EX2 R163, R163 ;  /* 0x000000a300a37308 */ /* 0x000ee20000000800 */
[----:B--2---:R-:W-:-:S04]  /*7900*/  FADD.FTZ R98, R11, R98 ;  /* 0x000000620b627221 */ /* 0x004fc80000010000 */
[----:B------:R-:W-:Y:S02]  /*7910*/  F2FP.PACK_AB R12, R63, R64 ;  /* 0x000000403f0c723e */ /* 0x000fe400000000ff */
[----:B------:R-:W-:Y:S01]  /*7920*/  F2FP.PACK_AB R13, R40, R41 ;  /* 0x00000029280d723e */ /* 0x000fe200000000ff */
[----:B------:R-:W2:Y:S01]  /*7930*/  MUFU.EX2 R160, R160 ;  /* 0x000000a000a07308 */ /* 0x000ea20000000800 */
[----:B------:R-:W-:Y:S01]  /*7940*/  F2FP.PACK_AB R14, R61, R62 ;  /* 0x0000003e3d0e723e */ /* 0x000fe200000000ff */
[----:B-1----:R-:W-:Y:S01]  /*7950*/  FADD.FTZ R98, R10, R98 ;  /* 0x000000620a627221 */ /* 0x002fe20000010000 */
[----:B------:R-:W-:-:S05]  /*7960*/  F2FP.PACK_AB R15, R38, R39 ;  /* 0x00000027260f723e */ /* 0x000fca00000000ff */
[----:B------:R-:W1:Y:S01]  /*7970*/  MUFU.EX2 R159, R159 ;  /* 0x0000009f009f7308 */ /* 0x000e620000000800 */
[----:B---3--:R-:W-:Y:S01]  /*7980*/  FADD.FTZ R96, R163, R96 ;  /* 0x00000060a3607221 */ /* 0x008fe20000010000 */
[C---:B------:R-:W-:Y:S06]  /*7990*/  HMMA.16816.F32 R232, R12.reuse, R32, R232 ;  /* 0x000000200ce8723c */ /* 0x040fec00000018e8 */
[----:B------:R-:W3:Y:S01]  /*79a0*/  MUFU.EX2 R158, R158 ;  /* 0x0000009e009e7308 */ /* 0x000ee20000000800 */
[----:B--2---:R-:W-:Y:S01]  /*79b0*/  FADD.FTZ R96, R160, R96 ;  /* 0x00000060a0607221 */ /* 0x004fe20000010000 */
[C---:B------:R-:W-:Y:S01]  /*79c0*/  HMMA.16816.F32 R228, R12.reuse, R34, R228 ;  /* 0x000000220ce4723c */ /* 0x040fe200000018e4 */
[----:B------:R-:W2:Y:S05]  /*79d0*/  LDSM.16.MT88.4 R32, [R252+0x5400] ;  /* 0x00540000fc20783b */ /* 0x000eaa0000004200 */
[----:B------:R-:W4:Y:S01]  /*79e0*/  MUFU.EX2 R154, R154 ;  /* 0x0000009a009a7308 */ /* 0x000f220000000800 */
[----:B-1----:R-:W-:Y:S01]  /*79f0*/  FADD.FTZ R96, R159, R96 ;  /* 0x000000609f607221 */ /* 0x002fe20000010000 */
[C---:B------:R-:W-:Y:S06]  /*7a00*/  HMMA.16816.F32 R224, R12.reuse, R24, R224 ;  /* 0x000000180ce0723c */ /* 0x040fec00000018e0 */
[----:B------:R-:W1:Y:S01]  /*7a10*/  MUFU.EX2 R152, R152 ;  /* 0x0000009800987308 */ /* 0x000e620000000800 */
[----:B---3--:R-:W-:Y:S01]  /*7a20*/  FADD.FTZ R96, R158, R96 ;  /* 0x000000609e607221 */ /* 0x008fe20000010000 */
[----:B------:R-:W-:Y:S01]  /*7a30*/  HMMA.16816.F32 R220, R12, R26, R220 ;  /* 0x0000001a0cdc723c */ /* 0x000fe200000018dc */
[----:B------:R-:W3:Y:S05]  /*7a40*/  LDSM.16.MT88.4 R24, [R164+0x5400] ;  /* 0x00540000a418783b */ /* 0x000eea0000004200 */
[----:B------:R-:W2:Y:S01]  /*7a50*/  MUFU.EX2 R149, R149 ;  /* 0x0000009500957308 */ /* 0x000ea20000000800 */
[----:B------:R-:W-:Y:S01]  /*7a60*/  F2FP.PACK_AB R12, R148, R146 ;  /* 0x00000092940c723e */ /* 0x000fe200000000ff */
[----:B----4-:R-:W-:Y:S01]  /*7a70*/  FADD.FTZ R95, R154, R95 ;  /* 0x0000005f9a5f7221 */ /* 0x010fe20000010000 */
[----:B------:R-:W-:-:S02]  /*7a80*/  F2FP.PACK_AB R13, R155, R156 ;  /* 0x0000009c9b0d723e */ /* 0x000fc400000000ff */
[----:B------:R-:W-:Y:S02]  /*7a90*/  F2FP.PACK_AB R14, R153, R151 ;  /* 0x00000097990e723e */ /* 0x000fe400000000ff */
[----:B------:R-:W-:Y:S01]  /*7aa0*/  F2FP.PACK_AB R15, R161, R157 ;  /* 0x0000009da10f723e */ /* 0x000fe200000000ff */
[----:B------:R-:W4:Y:S01]  /*7ab0*/  MUFU.EX2 R147, R147 ;  /* 0x0000009300937308 */ /* 0x000f220000000800 */
[----:B-1----:R-:W-:-:S05]  /*7ac0*/  FADD.FTZ R95, R152, R95 ;  /* 0x0000005f985f7221 */ /* 0x002fca0000010000 */
[----:B-----5:R-:W-:Y:S02]  /*7ad0*/  HMMA.16816.F32 R248, R12, R28, R248 ;  /* 0x0000001c0cf8723c */ /* 0x020fe400000018f8 */
[----:B------:R-:W1:Y:S01]  /*7ae0*/  MUFU.EX2 R55, R55 ;  /* 0x0000003700377308 */ /* 0x000e620000000800 */
[----:B--2---:R-:W-:-:S05]  /*7af0*/  FADD.FTZ R95, R149, R95 ;  /* 0x0000005f955f7221 */ /* 0x004fca0000010000 */
[----:B------:R-:W-:Y:S02]  /*7b00*/  HMMA.16816.F32 R244, R12, R30, R244 ;  /* 0x0000001e0cf4723c */ /* 0x000fe400000018f4 */
[----:B------:R-:W2:Y:S01]  /*7b10*/  MUFU.EX2 R54, R54 ;  /* 0x0000003600367308 */ /* 0x000ea20000000800 */
[----:B----4-:R-:W-:-:S05]  /*7b20*/  FADD.FTZ R95, R147, R95 ;  /* 0x0000005f935f7221 */ /* 0x010fca0000010000 */
[----:B------:R-:W-:Y:S02]  /*7b30*/  HMMA.16816.F32 R240, R12, R16, R240 ;  /* 0x000000100cf0723c */ /* 0x000fe400000018f0 */
[----:B------:R-:W4:Y:S01]  /*7b40*/  MUFU.EX2 R53, R53 ;  /* 0x0000003500357308 */ /* 0x000f220000000800 */
[----:B-1----:R-:W-:-:S05]  /*7b50*/  FADD.FTZ R100, R55, R100 ;  /* 0x0000006437647221 */ /* 0x002fca0000010000 */
[----:B------:R-:W-:Y:S02]  /*7b60*/  HMMA.16816.F32 R236, R12, R18, R236 ;  /* 0x000000120cec723c */ /* 0x000fe400000018ec */
[----:B------:R-:W1:Y:S01]  /*7b70*/  MUFU.EX2 R8, R8 ;  /* 0x0000000800087308 */ /* 0x000e620000000800 */
[----:B--2---:R-:W-:-:S04]  /*7b80*/  FADD.FTZ R100, R54, R100 ;  /* 0x0000006436647221 */ /* 0x004fc80000010000 */
[----:B------:R-:W-:Y:S02]  /*7b90*/  F2FP.PACK_AB R12, R59, R60 ;  /* 0x0000003c3b0c723e */ /* 0x000fe400000000ff */
[----:B------:R-:W-:Y:S01]  /*7ba0*/  F2FP.PACK_AB R13, R36, R37 ;  /* 0x00000025240d723e */ /* 0x000fe200000000ff */
[----:B------:R-:W2:Y:S01]  /*7bb0*/  MUFU.EX2 R7, R7 ;  /* 0x0000000700077308 */ /* 0x000ea20000000800 */
[----:B------:R-:W-:Y:S01]  /*7bc0*/  F2FP.PACK_AB R14, R57, R58 ;  /* 0x0000003a390e723e */ /* 0x000fe200000000ff */
[----:B----4-:R-:W-:Y:S01]  /*7bd0*/  FADD.FTZ R100, R53, R100 ;  /* 0x0000006435647221 */ /* 0x010fe20000010000 */
[----:B------:R-:W-:-:S05]  /*7be0*/  F2FP.PACK_AB R15, R10, R11 ;  /* 0x0000000b0a0f723e */ /* 0x000fca00000000ff */
[----:B------:R-:W4:Y:S01]  /*7bf0*/  MUFU.EX2 R0, R0 ;  /* 0x0000000000007308 */ /* 0x000f220000000800 */
[----:B-1----:R-:W-:Y:S01]  /*7c00*/  FADD.FTZ R98, R8, R98 ;  /* 0x0000006208627221 */ /* 0x002fe20000010000 */
[C---:B------:R-:W-:Y:S06]  /*7c10*/  HMMA.16816.F32 R232, R12.reuse, R28, R232 ;  /* 0x0000001c0ce8723c */ /* 0x040fec00000018e8 */
[----:B------:R-:W1:Y:S01]  /*7c20*/  MUFU.EX2 R117, R117 ;  /* 0x0000007500757308 */ /* 0x000e620000000800 */
[----:B--2---:R-:W-:Y:S01]  /*7c30*/  FADD.FTZ R98, R7, R98 ;  /* 0x0000006207627221 */ /* 0x004fe20000010000 */
[C---:B------:R-:W-:Y:S01]  /*7c40*/  HMMA.16816.F32 R228, R12.reuse, R30, R228 ;  /* 0x0000001e0ce4723c */ /* 0x040fe200000018e4 */
[----:B------:R-:W-:Y:S05]  /*7c50*/  LDSM.16.MT88.4 R28, [R164+0x5800] ;  /* 0x00580000a41c783b */ /* 0x000fea0000004200 */
[----:B------:R-:W2:Y:S01]  /*7c60*/  MUFU.EX2 R145, R145 ;  /* 0x0000009100917308 */ /* 0x000ea20000000800 */
[----:B----4-:R-:W-:Y:S01]  /*7c70*/  FADD.FTZ R98, R0, R98 ;  /* 0x0000006200627221 */ /* 0x010fe20000010000 */
[C---:B------:R-:W-:Y:S06]  /*7c80*/  HMMA.16816.F32 R224, R12.reuse, R16, R224 ;  /* 0x000000100ce0723c */ /* 0x040fec00000018e0 */
[----:B------:R-:W4:Y:S01]  /*7c90*/  MUFU.EX2 R144, R144 ;  /* 0x0000009000907308 */ /* 0x000f220000000800 */
[----:B-1----:R-:W-:Y:S01]  /*7ca0*/  FADD.FTZ R98, R117, R98 ;  /* 0x0000006275627221 */ /* 0x002fe20000010000 */
[----:B------:R-:W-:Y:S01]  /*7cb0*/  HMMA.16816.F32 R220, R12, R18, R220 ;  /* 0x000000120cdc723c */ /* 0x000fe200000018dc */
[----:B------:R-:W1:Y:S05]  /*7cc0*/  LDSM.16.MT88.4 R16, [R252+0x5800] ;  /* 0x00580000fc10783b */ /* 0x000e6a0000004200 */
[----:B------:R-:W5:Y:S01]  /*7cd0*/  MUFU.EX2 R143, R143 ;  /* 0x0000008f008f7308 */ /* 0x000f620000000800 */
[----:B------:R-:W-:Y:S01]  /*7ce0*/  F2FP.PACK_AB R12, R160, R163 ;  /* 0x000000a3a00c723e */ /* 0x000fe200000000ff */
[----:B--2---:R-:W-:Y:S01]  /*7cf0*/  FADD.FTZ R96, R145, R96 ;  /* 0x0000006091607221 */ /* 0x004fe20000010000 */
[----:B------:R-:W-:-:S02]  /*7d00*/  F2FP.PACK_AB R13, R152, R154 ;  /* 0x0000009a980d723e */ /* 0x000fc400000000ff */
[----:B------:R-:W-:Y:S02]  /*7d10*/  F2FP.PACK_AB R14, R158, R159 ;  /* 0x0000009f9e0e723e */ /* 0x000fe400000000ff */
[----:B------:R-:W-:Y:S01]  /*7d20*/  F2FP.PACK_AB R15, R147, R149 ;  /* 0x00000095930f723e */ /* 0x000fe200000000ff */
[----:B------:R-:W2:Y:S01]  /*7d30*/  MUFU.EX2 R142, R142 ;  /* 0x0000008e008e7308 */ /* 0x000ea20000000800 */
[----:B----4-:R-:W-:-:S05]  /*7d40*/  FADD.FTZ R96, R144, R96 ;  /* 0x0000006090607221 */ /* 0x010fca0000010000 */
[----:B------:R-:W-:Y:S02]  /*7d50*/  HMMA.16816.F32 R248, R12, R32, R248 ;  /* 0x000000200cf8723c */ /* 0x000fe400000018f8 */
[----:B------:R-:W4:Y:S01]  /*7d60*/  MUFU.EX2 R140, R140 ;  /* 0x0000008c008c7308 */ /* 0x000f220000000800 */
[----:B-----5:R-:W-:-:S05]  /*7d70*/  FADD.FTZ R96, R143, R96 ;  /* 0x000000608f607221 */ /* 0x020fca0000010000 */
[----:B------:R-:W-:Y:S02]  /*7d80*/  HMMA.16816.F32 R244, R12, R34, R244 ;  /* 0x000000220cf4723c */ /* 0x000fe400000018f4 */
[----:B------:R-:W5:Y:S01]  /*7d90*/  MUFU.EX2 R139, R139 ;  /* 0x0000008b008b7308 */ /* 0x000f620000000800 */
[----:B--2---:R-:W-:-:S05]  /*7da0*/  FADD.FTZ R96, R142, R96 ;  /* 0x000000608e607221 */ /* 0x004fca0000010000 */
[----:B---3--:R-:W-:Y:S02]  /*7db0*/  HMMA.16816.F32 R240, R12, R24, R240 ;  /* 0x000000180cf0723c */ /* 0x008fe400000018f0 */
[----:B------:R-:W2:Y:S01]  /*7dc0*/  MUFU.EX2 R52, R52 ;  /* 0x0000003400347308 */ /* 0x000ea20000000800 */
[----:B----4-:R-:W-:-:S05]  /*7dd0*/  FADD.FTZ R95, R140, R95 ;  /* 0x0000005f8c5f7221 */ /* 0x010fca0000010000 */
[----:B------:R-:W-:Y:S02]  /*7de0*/  HMMA.16816.F32 R236, R12, R26, R236 ;  /* 0x0000001a0cec723c */ /* 0x000fe400000018ec */
[----:B------:R-:W3:Y:S01]  /*7df0*/  MUFU.EX2 R51, R51 ;  /* 0x0000003300337308 */ /* 0x000ee20000000800 */
[----:B-----5:R-:W-:-:S04]  /*7e00*/  FADD.FTZ R95, R139, R95 ;  /* 0x0000005f8b5f7221 */ /* 0x020fc80000010000 */
[----:B------:R-:W-:Y:S02]  /*7e10*/  F2FP.PACK_AB R12, R55, R56 ;  /* 0x00000038370c723e */ /* 0x000fe400000000ff */
[----:B------:R-:W-:Y:S01]  /*7e20*/  F2FP.PACK_AB R13, R7, R8 ;  /* 0x00000008070d723e */ /* 0x000fe200000000ff */
[----:B------:R-:W4:Y:S01]  /*7e30*/  MUFU.EX2 R50, R50 ;  /* 0x0000003200327308 */ /* 0x000f220000000800 */
[----:B------:R-:W-:Y:S01]  /*7e40*/  F2FP.PACK_AB R14, R53, R54 ;  /* 0x00000036350e723e */ /* 0x000fe200000000ff */
[----:B--2---:R-:W-:Y:S01]  /*7e50*/  FADD.FTZ R100, R52, R100 ;  /* 0x0000006434647221 */ /* 0x004fe20000010000 */
[----:B------:R-:W-:-:S05]  /*7e60*/  F2FP.PACK_AB R15, R117, R0 ;  /* 0x00000000750f723e */ /* 0x000fca00000000ff */
[----:B------:R-:W2:Y:S01]  /*7e70*/  MUFU.EX2 R49, R49 ;  /* 0x0000003100317308 */ /* 0x000ea20000000800 */
[----:B---3--:R-:W-:Y:S01]  /*7e80*/  FADD.FTZ R100, R51, R100 ;  /* 0x0000006433647221 */ /* 0x008fe20000010000 */
[C---:B------:R-:W-:Y:S06]  /*7e90*/  HMMA.16816.F32 R232, R12.reuse, R32, R232 ;  /* 0x000000200ce8723c */ /* 0x040fec00000018e8 */
[----:B------:R-:W3:Y:S01]  /*7ea0*/  MUFU.EX2 R141, R141 ;  /* 0x0000008d008d7308 */ /* 0x000ee20000000800 */
[--C-:B------:R-:W-:Y:S01]  /*7eb0*/  FFMA.FTZ R32, R138, c[0x0][0x23c], -R115.reuse ;  /* 0x00008f008a207a23 */ /* 0x100fe20000010873 */
[----:B------:R-:W-:Y:S01]  /*7ec0*/  HMMA.16816.F32 R228, R12, R34, R228 ;  /* 0x000000220ce4723c */ /* 0x000fe200000018e4 */
[----:B------:R-:W-:-:S02]  /*7ed0*/  FFMA.FTZ R33, R136, c[0x0][0x23c], -R115 ;  /* 0x00008f0088217a23 */ /* 0x000fc40000010873 */
[----:B----4-:R-:W-:-:S03]  /*7ee0*/  FADD.FTZ R100, R50, R100 ;  /* 0x0000006432647221 */ /* 0x010fc60000010000 */
[----:B------:R-:W4:Y:S01]  /*7ef0*/  MUFU.EX2 R32, R32 ;  /* 0x0000002000207308 */ /* 0x000f220000000800 */
[----:B------:R-:W-:Y:S01]  /*7f00*/  FFMA.FTZ R34, R133, c[0x0][0x23c], -R107 ;  /* 0x00008f0085227a23 */ /* 0x000fe2000001086b */
[----:B------:R-:W-:Y:S01]  /*7f10*/  HMMA.16816.F32 R224, R12, R24, R224 ;  /* 0x000000180ce0723c */ /* 0x000fe200000018e0 */
[----:B------:R-:W-:Y:S02]  /*7f20*/  FFMA.FTZ R35, R134, c[0x0][0x23c], -R125 ;  /* 0x00008f0086237a23 */ /* 0x000fe4000001087d */
[----:B--2---:R-:W-:-:S03]  /*7f30*/  FADD.FTZ R100, R49, R100 ;  /* 0x0000006431647221 */ /* 0x004fc60000010000 */
[----:B------:R-:W2:Y:S01]  /*7f40*/  MUFU.EX2 R33, R33 ;  /* 0x0000002100217308 */ /* 0x000ea20000000800 */
[----:B---3--:R-:W-:Y:S01]  /*7f50*/  FADD.FTZ R98, R141, R98 ;  /* 0x000000628d627221 */ /* 0x008fe20000010000 */
[----:B------:R-:W-:Y:S01]  /*7f60*/  HMMA.16816.F32 R220, R12, R26, R220 ;  /* 0x0000001a0cdc723c */ /* 0x000fe200000018dc */
[----:B------:R-:W3:Y:S05]  /*7f70*/  LDSM.16.MT88.4 R24, [R252+0x5c00] ;  /* 0x005c0000fc18783b */ /* 0x000eea0000004200 */
[----:B------:R-:W5:Y:S01]  /*7f80*/  MUFU.EX2 R162, R162 ;  /* 0x000000a200a27308 */ /* 0x000f620000000800 */
[----:B------:R-:W-:Y:S01]  /*7f90*/  F2FP.PACK_AB R12, R144, R145 ;  /* 0x00000091900c723e */ /* 0x000fe200000000ff */
[----:B----4-:R-:W-:Y:S01]  /*7fa0*/  FADD.FTZ R95, R32, R95 ;  /* 0x0000005f205f7221 */ /* 0x010fe20000010000 */
[----:B------:R-:W-:-:S02]  /*7fb0*/  F2FP.PACK_AB R13, R139, R140 ;  /* 0x0000008c8b0d723e */ /* 0x000fc400000000ff */
[----:B------:R-:W-:-:S03]  /*7fc0*/  F2FP.PACK_AB R14, R142, R143 ;  /* 0x0000008f8e0e723e */ /* 0x000fc600000000ff */
[----:B------:R-:W4:Y:S01]  /*7fd0*/  MUFU.EX2 R150, R150 ;  /* 0x0000009600967308 */ /* 0x000f220000000800 */
[C---:B--2---:R-:W-:Y:S01]  /*7fe0*/  F2FP.PACK_AB R15, R33.reuse, R32 ;  /* 0x00000020210f723e */ /* 0x044fe200000000ff */
[----:B------:R-:W-:-:S06]  /*7ff0*/  FADD.FTZ R95, R33, R95 ;  /* 0x0000005f215f7221 */ /* 0x000fcc0000010000 */
[----:B------:R-:W2:Y:S01]  /*8000*/  MUFU.EX2 R34, R34 ;  /* 0x0000002200227308 */ /* 0x000ea20000000800 */
[----:B-1----:R-:W-:Y:S01]  /*8010*/  HMMA.16816.F32 R248, R12, R16, R248 ;  /* 0x000000100cf8723c */ /* 0x002fe200000018f8 */
[----:B-----5:R-:W-:-:S06]  /*8020*/  FADD.FTZ R98, R162, R98 ;  /* 0x00000062a2627221 */ /* 0x020fcc0000010000 */
[----:B------:R-:W1:Y:S01]  /*8030*/  MUFU.EX2 R35, R35 ;  /* 0x0000002300237308 */ /* 0x000e620000000800 */
[----:B------:R-:W-:Y:S01]  /*8040*/  HMMA.16816.F32 R244, R12, R18, R244 ;  /* 0x000000120cf4723c */ /* 0x000fe200000018f4 */
[----:B----4-:R-:W-:-:S06]  /*8050*/  FADD.FTZ R98, R150, R98 ;  /* 0x0000006296627221 */ /* 0x010fcc0000010000 */
[----:B------:R-:W4:Y:S01]  /*8060*/  MUFU.EX2 R128, R128 ;  /* 0x0000008000807308 */ /* 0x000f220000000800 */
[----:B------:R-:W-:Y:S01]  /*8070*/  HMMA.16816.F32 R240, R12, R28, R240 ;  /* 0x0000001c0cf0723c */ /* 0x000fe200000018f0 */
[----:B--2---:R-:W-:-:S06]  /*8080*/  FADD.FTZ R98, R34, R98 ;  /* 0x0000006222627221 */ /* 0x004fcc0000010000 */
[----:B------:R-:W2:Y:S01]  /*8090*/  MUFU.EX2 R127, R127 ;  /* 0x0000007f007f7308 */ /* 0x000ea20000000800 */
[----:B------:R-:W-:Y:S01]  /*80a0*/  HMMA.16816.F32 R236, R12, R30, R236 ;  /* 0x0000001e0cec723c */ /* 0x000fe200000018ec */
[----:B-1----:R-:W-:-:S06]  /*80b0*/  FADD.FTZ R96, R35, R96 ;  /* 0x0000006023607221 */ /* 0x002fcc0000010000 */
[----:B------:R-:W-:Y:S01]  /*80c0*/  F2FP.PACK_AB R12, R51, R52 ;  /* 0x00000034330c723e */ /* 0x000fe200000000ff */
[----:B------:R-:W-:Y:S01]  /*80d0*/  MUFU.EX2 R210, R210 ;  /* 0x000000d200d27308 */ /* 0x000fe20000000800 */
[----:B------:R-:W-:Y:S01]  /*80e0*/  F2FP.PACK_AB R13, R162, R141 ;  /* 0x0000008da20d723e */ /* 0x000fe200000000ff */
[----:B----4-:R-:W-:Y:S01]  /*80f0*/  FADD.FTZ R96, R128, R96 ;  /* 0x0000006080607221 */ /* 0x010fe20000010000 */
[----:B------:R-:W-:Y:S02]  /*8100*/  F2FP.PACK_AB R14, R49, R50 ;  /* 0x00000032310e723e */ /* 0x000fe400000000ff */
[----:B------:R-:W-:Y:S01]  /*8110*/  F2FP.PACK_AB R15, R34, R150 ;  /* 0x00000096220f723e */ /* 0x000fe200000000ff */
[----:B--2---:R-:W-:Y:S02]  /*8120*/  FADD.FTZ R96, R127, R96 ;  /* 0x000000607f607221 */ /* 0x004fe40000010000 */
[----:B------:R-:W1:Y:S04]  /*8130*/  MUFU.EX2 R122, R122 ;  /* 0x0000007a007a7308 */ /* 0x000e680000000800 */
[C---:B------:R-:W-:Y:S04]  /*8140*/  HMMA.16816.F32 R232, R12.reuse, R16, R232 ;  /* 0x000000100ce8723c */ /* 0x040fe800000018e8 */
[----:B------:R-:W2:Y:S04]  /*8150*/  MUFU.EX2 R119, R119 ;  /* 0x0000007700777308 */ /* 0x000ea80000000800 */
[----:B------:R-:W-:Y:S01]  /*8160*/  HMMA.16816.F32 R228, R12, R18, R228 ;  /* 0x000000120ce4723c */ /* 0x000fe200000018e4 */
[----:B------:R-:W4:Y:S03]  /*8170*/  LDSM.16.MT88.4 R16, [R164+0x5c00] ;  /* 0x005c0000a410783b */ /* 0x000f260000004200 */
[----:B------:R-:W5:Y:S01]  /*8180*/  MUFU.EX2 R118, R118 ;  /* 0x0000007600767308 */ /* 0x000f620000000800 */
[----:B-1----:R-:W-:-:S03]  /*8190*/  FADD.FTZ R95, R122, R95 ;  /* 0x0000005f7a5f7221 */ /* 0x002fc60000010000 */
[C---:B------:R-:W-:Y:S04]  /*81a0*/  HMMA.16816.F32 R224, R12.reuse, R28, R224 ;  /* 0x0000001c0ce0723c */ /* 0x040fe800000018e0 */
[----:B------:R-:W1:Y:S01]  /*81b0*/  MUFU.EX2 R211, R211 ;  /* 0x000000d300d37308 */ /* 0x000e620000000800 */
[----:B--2---:R-:W-:Y:S02]  /*81c0*/  FADD.FTZ R95, R119, R95 ;  /* 0x0000005f775f7221 */ /* 0x004fe40000010000 */
[--C-:B------:R-:W-:Y:S01]  /*81d0*/  FFMA.FTZ R28, R113, c[0x0][0x23c], -R107.reuse ;  /* 0x00008f00711c7a23 */ /* 0x100fe2000001086b */
[----:B------:R-:W-:Y:S01]  /*81e0*/  HMMA.16816.F32 R220, R12, R30, R220 ;  /* 0x0000001e0cdc723c */ /* 0x000fe200000018dc */
[----:B------:R-:W-:-:S03]  /*81f0*/  FFMA.FTZ R29, R112, c[0x0][0x23c], -R107 ;  /* 0x00008f00701d7a23 */ /* 0x000fc6000001086b */
[----:B------:R-:W2:Y:S01]  /*8200*/  MUFU.EX2 R48, R48 ;  /* 0x0000003000307308 */ /* 0x000ea20000000800 */
[----:B-----5:R-:W-:Y:S02]  /*8210*/  FADD.FTZ R95, R118, R95 ;  /* 0x0000005f765f7221 */ /* 0x020fe40000010000 */
[----:B------:R-:W-:Y:S01]  /*8220*/  FFMA.FTZ R30, R108, c[0x0][0x23c], -R107 ;  /* 0x00008f006c1e7a23 */ /* 0x000fe2000001086b */
[----:B------:R-:W-:Y:S02]  /*8230*/  F2FP.PACK_AB R12, R128, R35 ;  /* 0x00000023800c723e */ /* 0x000fe400000000ff */
[----:B------:R-:W-:Y:S02]  /*8240*/  F2FP.PACK_AB R13, R119, R122 ;  /* 0x0000007a770d723e */ /* 0x000fe400000000ff */
[----:B------:R-:W5:Y:S01]  /*8250*/  MUFU.EX2 R28, R28 ;  /* 0x0000001c001c7308 */ /* 0x000f620000000800 */
[C---:B------:R-:W-:Y:S01]  /*8260*/  F2FP.PACK_AB R14, R210.reuse, R127 ;  /* 0x0000007fd20e723e */ /* 0x040fe200000000ff */
[----:B------:R-:W-:Y:S01]  /*8270*/  FADD.FTZ R210, R210, R96 ;  /* 0x00000060d2d27221 */ /* 0x000fe20000010000 */
[C---:B-1----:R-:W-:Y:S01]  /*8280*/  F2FP.PACK_AB R15, R211.reuse, R118 ;  /* 0x00000076d30f723e */ /* 0x042fe200000000ff */
[----:B------:R-:W-:-:S04]  /*8290*/  FADD.FTZ R211, R211, R95 ;  /* 0x0000005fd3d37221 */ /* 0x000fc80000010000 */
[----:B------:R-:W1:Y:S01]  /*82a0*/  MUFU.EX2 R47, R47 ;  /* 0x0000002f002f7308 */ /* 0x000e620000000800 */
[----:B--2---:R-:W-:Y:S01]  /*82b0*/  FADD.FTZ R100, R48, R100 ;  /* 0x0000006430647221 */ /* 0x004fe20000010000 */
[C---:B---3--:R-:W-:Y:S06]  /*82c0*/  HMMA.16816.F32 R248, R12.reuse, R24, R248 ;  /* 0x000000180cf8723c */ /* 0x048fec00000018f8 */
[----:B------:R-:W2:Y:S01]  /*82d0*/  MUFU.EX2 R46, R46 ;  /* 0x0000002e002e7308 */ /* 0x000ea20000000800 */
[----:B-----5:R-:W-:Y:S01]  /*82e0*/  FADD.FTZ R98, R28, R98 ;  /* 0x000000621c627221 */ /* 0x020fe20000010000 */
[C---:B------:R-:W-:Y:S06]  /*82f0*/  HMMA.16816.F32 R244, R12.reuse, R26, R244 ;  /* 0x0000001a0cf4723c */ /* 0x040fec00000018f4 */
[----:B------:R-:W3:Y:S01]  /*8300*/  MUFU.EX2 R45, R45 ;  /* 0x0000002d002d7308 */ /* 0x000ee20000000800 */
[C---:B-1----:R-:W-:Y:S01]  /*8310*/  FADD.FTZ R100, R47.reuse, R100 ;  /* 0x000000642f647221 */ /* 0x042fe20000010000 */
[C---:B----4-:R-:W-:Y:S06]  /*8320*/  HMMA.16816.F32 R240, R12.reuse, R16, R240 ;  /* 0x000000100cf0723c */ /* 0x050fec00000018f0 */
[----:B------:R-:W1:Y:S01]  /*8330*/  MUFU.EX2 R29, R29 ;  /* 0x0000001d001d7308 */ /* 0x000e620000000800 */
[----:B--2---:R-:W-:Y:S01]  /*8340*/  FADD.FTZ R100, R46, R100 ;  /* 0x000000642e647221 */ /* 0x004fe20000010000 */
[----:B------:R-:W-:Y:S06]  /*8350*/  HMMA.16816.F32 R236, R12, R18, R236 ;  /* 0x000000120cec723c */ /* 0x000fec00000018ec */
[----:B------:R-:W2:Y:S01]  /*8360*/  MUFU.EX2 R30, R30 ;  /* 0x0000001e001e7308 */ /* 0x000ea20000000800 */
[----:B------:R-:W-:Y:S01]  /*8370*/  F2FP.PACK_AB R12, R47, R48 ;  /* 0x000000302f0c723e */ /* 0x000fe200000000ff */
[C---:B---3--:R-:W-:Y:S01]  /*8380*/  FADD.FTZ R208, R45.reuse, R100 ;  /* 0x000000642dd07221 */ /* 0x048fe20000010000 */
[----:B------:R-:W-:-:S05]  /*8390*/  F2FP.PACK_AB R14, R45, R46 ;  /* 0x0000002e2d0e723e */ /* 0x000fca00000000ff */
[----:B------:R-:W3:Y:S01]  /*83a0*/  MUFU.EX2 R209, R209 ;  /* 0x000000d100d17308 */ /* 0x000ee20000000800 */
[C---:B-1----:R-:W-:Y:S01]  /*83b0*/  F2FP.PACK_AB R13, R29.reuse, R28 ;  /* 0x0000001c1d0d723e */ /* 0x042fe200000000ff */
[----:B------:R-:W-:-:S04]  /*83c0*/  FADD.FTZ R98, R29, R98 ;  /* 0x000000621d627221 */ /* 0x000fc80000010000 */
[----:B--2---:R-:W-:Y:S01]  /*83d0*/  FADD.FTZ R98, R30, R98 ;  /* 0x000000621e627221 */ /* 0x004fe20000010000 */
[----:B---3--:R-:W-:-:S03]  /*83e0*/  F2FP.PACK_AB R15, R209, R30 ;  /* 0x0000001ed10f723e */ /* 0x008fc600000000ff */
[----:B------:R-:W-:-:S04]  /*83f0*/  FADD.FTZ R209, R209, R98 ;  /* 0x00000062d1d17221 */ /* 0x000fc80000010000 */
[C---:B------:R-:W-:Y:S08]  /*8400*/  HMMA.16816.F32 R232, R12.reuse, R24, R232 ;  /* 0x000000180ce8723c */ /* 0x040ff000000018e8 */
[C---:B------:R-:W-:Y:S08]  /*8410*/  HMMA.16816.F32 R228, R12.reuse, R26, R228 ;  /* 0x0000001a0ce4723c */ /* 0x040ff000000018e4 */
[C---:B------:R-:W-:Y:S08]  /*8420*/  HMMA.16816.F32 R224, R12.reuse, R16, R224 ;  /* 0x000000100ce0723c */ /* 0x040ff000000018e0 */
[----:B------:R-:W-:Y:S01]  /*8430*/  HMMA.16816.F32 R220, R12, R18, R220 ;  /* 0x000000120cdc723c */ /* 0x000fe200000018dc */
[----:B------:R-:W-:Y:S11]  /*8440*/  @!P0 BRA `(.L_x_580) ;  /* 0x0000688000008947 */ /* 0x000ff60003800000 */
[----:B------:R-:W2:Y:S01]  /*8450*/  LDL.64 R164, [R1+0x10] ;  /* 0x0000100001a47983 */ /* 0x000ea20000100a00 */
[----:B------:R-:W-:Y:S01]  /*8460*/  UIADD3 UR20, UR22, -0x2, URZ ;  /* 0xfffffffe16147890 */ /* 0x000fe2000fffe03f */
[----:B------:R-:W-:Y:S01]  /*8470*/  IMAD.U32 R8, RZ, RZ, UR6 ;  /* 0x00000006ff087e24 */ /* 0x000fe2000f8e00ff */
[----:B------:R-:W-:-:S04]  /*8480*/  DEPBAR.LE SB0, 0x0 ;  /* 0x000080000000791a */ /* 0x000fc80000000000 */
[----:B------:R-:W-:Y:S01]  /*8490*/  USHF.R.S32.HI UR7, URZ, 0x1f, UR20 ;  /* 0x0000001f3f077899 */ /* 0x000fe20008011414 */
[----:B------:R-:W-:Y:S01]  /*84a0*/  IMAD.U32 R18, RZ, RZ, UR20 ;  /* 0x00000014ff127e24 */ /* 0x000fe2000f8e00ff */
[----:B------:R-:W-:Y:S01]  /*84b0*/  UIMAD UR5, UR11, UR20, URZ ;  /* 0x000000140b0572a4 */ /* 0x000fe2000f8e023f */
[----:B------:R-:W-:Y:S01]  /*84c0*/  IMAD.U32 R7, RZ, RZ, UR6 ;  /* 0x00000006ff077e24 */ /* 0x000fe2000f8e00ff */
[----:B------:R-:W-:Y:S01]  /*84d0*/  UISETP.GE.AND UP0, UPT, UR22, 0x3, UPT ;  /* 0x000000031600788c */ /* 0x000fe2000bf06270 */
[----:B------:R-:W-:Y:S01]  /*84e0*/  IMAD.WIDE.U32 R18, R18, UR12, R22 ;  /* 0x0000000c12127c25 */ /* 0x000fe2000f8e0016 */
[----:B------:R-:W-:-:S03]  /*84f0*/  UIMAD UR5, UR7, UR12, UR5 ;  /* 0x0000000c070572a4 */ /* 0x000fc6000f8e0205 */
[----:B------:R-:W-:Y:S02]  /*8500*/  IMAD.U32 R103, RZ, RZ, UR20 ;  /* 0x00000014ff677e24 */ /* 0x000fe4000f8e00ff */
[----:B------:R-:W-:Y:S01]  /*8510*/  IMAD.U32 R96, RZ, RZ, UR20 ;  /* 0x00000014ff607e24 */ /* 0x000fe2000f8e00ff */
[----:B------:R-:W-:Y:S01]  /*8520*/  IADD3 R19, R19, UR5, RZ ;  /* 0x0000000513137c10 */ /* 0x000fe2000fffe0ff */
[--C-:B------:R-:W-:Y:S02]  /*8530*/  IMAD R103, R103, 0x80, R212.reuse ;  /* 0x0000008067677824 */ /* 0x100fe400078e02d4 */
[----:B------:R-:W-:Y:S02]  /*8540*/  IMAD R96, R96, 0x80, R212 ;  /* 0x0000008060607824 */ /* 0x000fe400078e02d4 */
[----:B------:R-:W-:Y:S01]  /*8550*/  I2F R84, R103 ;  /* 0x0000006700547306 */ /* 0x000fe20000201400 */
[C---:B------:R-:W-:Y:S02]  /*8560*/  IADD3 R65, R103.reuse, 0x1, RZ ;  /* 0x0000000167417810 */ /* 0x040fe40007ffe0ff */
[----:B------:R-:W-:-:S02]  /*8570*/  IADD3 R63, R103, 0x8, RZ ;  /* 0x00000008673f7810 */ /* 0x000fc40007ffe0ff */
[C---:B------:R-:W-:Y:S02]  /*8580*/  ISETP.GE.AND P6, PT, R65.reuse, R4, PT ;  /* 0x000000044100720c */ /* 0x040fe40003fc6270 */
[C---:B------:R-:W-:Y:S01]  /*8590*/  ISETP.GE.AND P4, PT, R65.reuse, R3, PT ;  /* 0x000000034100720c */ /* 0x040fe20003f86270 */
[----:B------:R-:W-:Y:S01]  /*85a0*/  I2F R64, R65 ;  /* 0x0000004100407306 */ /* 0x000fe20000201400 */
[----:B------:R-:W-:Y:S02]  /*85b0*/  ISETP.GE.AND P5, PT, R65, R2, PT ;  /* 0x000000024100720c */ /* 0x000fe40003fa6270 */
[C---:B------:R-:W-:Y:S02]  /*85c0*/  IADD3 R60, R103.reuse, 0x9, RZ ;  /* 0x00000009673c7810 */ /* 0x040fe40007ffe0ff */
[----:B------:R-:W-:Y:S02]  /*85d0*/  IADD3 R132, R103, 0x10, RZ ;  /* 0x0000001067847810 */ /* 0x000fe40007ffe0ff */
[----:B------:R-:W-:Y:S01]  /*85e0*/  ISETP.GE.AND P3, PT, R63, R6, PT ;  /* 0x000000063f00720c */ /* 0x000fe20003f66270 */
[----:B------:R-:W-:Y:S01]  /*85f0*/  I2F R61, R65 ;  /* 0x00000041003d7306 */ /* 0x000fe20000201400 */
[----:B------:R-:W-:-:S02]  /*8600*/  IADD3 R127, R103, 0x11, RZ ;  /* 0x00000011677f7810 */ /* 0x000fc40007ffe0ff */
[C---:B------:R-:W-:Y:S02]  /*8610*/  IADD3 R123, R103.reuse, 0x19, RZ ;  /* 0x00000019677b7810 */ /* 0x040fe40007ffe0ff */
[C---:B------:R-:W-:Y:S02]  /*8620*/  IADD3 R125, R103.reuse, 0x18, RZ ;  /* 0x00000018677d7810 */ /* 0x040fe40007ffe0ff */
[C---:B------:R-:W-:Y:S01]  /*8630*/  IADD3 R121, R103.reuse, 0x20, RZ ;  /* 0x0000002067797810 */ /* 0x040fe20007ffe0ff */
[----:B------:R-:W-:Y:S01]  /*8640*/  I2F R62, R63 ;  /* 0x0000003f003e7306 */ /* 0x000fe20000201400 */
[C---:B------:R-:W-:Y:S02]  /*8650*/  IADD3 R119, R103.reuse, 0x21, RZ ;  /* 0x0000002167777810 */ /* 0x040fe40007ffe0ff */
[C---:B------:R-:W-:Y:S02]  /*8660*/  IADD3 R116, R103.reuse, 0x28, RZ ;  /* 0x0000002867747810 */ /* 0x040fe40007ffe0ff */
[----:B------:R-:W-:-:S02]  /*8670*/  IADD3 R114, R103, 0x29, RZ ;  /* 0x0000002967727810 */ /* 0x000fc40007ffe0ff */
[C---:B------:R-:W-:Y:S01]  /*8680*/  IADD3 R108, R103.reuse, 0x30, RZ ;  /* 0x00000030676c7810 */ /* 0x040fe20007ffe0ff */
[----:B------:R-:W-:Y:S01]  /*8690*/  I2F R134, R63 ;  /* 0x0000003f00867306 */ /* 0x000fe20000201400 */
[C---:B------:R-:W-:Y:S02]  /*86a0*/  IADD3 R105, R103.reuse, 0x31, RZ ;  /* 0x0000003167697810 */ /* 0x040fe40007ffe0ff */
[C---:B------:R-:W-:Y:S02]  /*86b0*/  IADD3 R104, R103.reuse, 0x38, RZ ;  /* 0x0000003867687810 */ /* 0x040fe40007ffe0ff */
[C---:B------:R-:W-:Y:S02]  /*86c0*/  IADD3 R100, R103.reuse, 0x39, RZ ;  /* 0x0000003967647810 */ /* 0x040fe40007ffe0ff */
[C---:B------:R-:W-:Y:S01]  /*86d0*/  IADD3 R98, R103.reuse, 0x40, RZ ;  /* 0x0000004067627810 */ /* 0x040fe20007ffe0ff */
[----:B------:R-:W-:Y:S01]  /*86e0*/  I2F R135, R60 ;  /* 0x0000003c00877306 */ /* 0x000fe20000201400 */
[----:B------:R-:W-:-:S02]  /*86f0*/  IADD3 R95, R103, 0x41, RZ ;  /* 0x00000041675f7810 */ /* 0x000fc40007ffe0ff */
[C---:B------:R-:W-:Y:S02]  /*8700*/  IADD3 R93, R103.reuse, 0x48, RZ ;  /* 0x00000048675d7810 */ /* 0x040fe40007ffe0ff */
[C---:B------:R-:W-:Y:S02]  /*8710*/  IADD3 R91, R103.reuse, 0x49, RZ ;  /* 0x00000049675b7810 */ /* 0x040fe40007ffe0ff */
[C---:B------:R-:W-:Y:S01]  /*8720*/  IADD3 R86, R103.reuse, 0x50, RZ ;  /* 0x0000005067567810 */ /* 0x040fe20007ffe0ff */
[----:B------:R-:W-:Y:S01]  /*8730*/  I2F R131, R132 ;  /* 0x0000008400837306 */ /* 0x000fe20000201400 */
[----:B------:R-:W-:Y:S02]  /*8740*/  IADD3 R82, R103, 0x51, RZ ;  /* 0x0000005167527810 */ /* 0x000fe40007ffe0ff */
[C---:B------:R-:W-:Y:S02]  /*8750*/  IADD3 R79, R96.reuse, 0x58, RZ ;  /* 0x00000058604f7810 */ /* 0x040fe40007ffe0ff */
[----:B------:R-:W-:-:S02]  /*8760*/  IADD3 R78, R96, 0x59, RZ ;  /* 0x00000059604e7810 */ /* 0x000fc40007ffe0ff */
[C---:B------:R-:W-:Y:S01]  /*8770*/  IADD3 R76, R96.reuse, 0x60, RZ ;  /* 0x00000060604c7810 */ /* 0x040fe20007ffe0ff */
[----:B------:R-:W-:Y:S01]  /*8780*/  I2F R128, R60 ;  /* 0x0000003c00807306 */ /* 0x000fe20000201400 */
[C---:B------:R-:W-:Y:S02]  /*8790*/  IADD3 R73, R96.reuse, 0x61, RZ ;  /* 0x0000006160497810 */ /* 0x040fe40007ffe0ff */
[C---:B------:R-:W-:Y:S02]  /*87a0*/  IADD3 R71, R96.reuse, 0x68, RZ ;  /* 0x0000006860477810 */ /* 0x040fe40007ffe0ff */
[----:B------:R-:W-:-:S03]  /*87b0*/  IADD3 R69, R96, 0x69, RZ ;  /* 0x0000006960457810 */ /* 0x000fc60007ffe0ff */
[----:B------:R-:W-:Y:S08]  /*87c0*/  I2F R109, R127 ;  /* 0x0000007f006d7306 */ /* 0x000ff00000201400 */
        /* <DEDUP_REMOVED lines=25> */
[----:B------:R-:W-:Y:S01]  /*8960*/  I2F R74, R78 ;  /* 0x0000004e004a7306 */ /* 0x000fe20000201400 */
[----:B------:R-:W-:Y:S01]  /*8970*/  BAR.SYNC.DEFER_BLOCKING 0x0 ;  /* 0x0000000000007b1d */ /* 0x000fe20000010000 */
[----:B--2---:R-:W-:-:S06]  /*8980*/  ISETP.GE.AND P1, PT, R164, c[0x0][0x220], PT ;  /* 0x00008800a4007a0c */ /* 0x004fcc0003f26270 */
[----:B------:R-:W-:Y:S08]  /*8990*/  I2F R72, R76 ;  /* 0x0000004c00487306 */ /* 0x000ff00000201400 */
[----:B------:R-:W-:Y:S01]  /*89a0*/  I2F R70, R73 ;  /* 0x0000004900467306 */ /* 0x000fe20000201400 */
[----:B------:R-:W-:Y:S01]  /*89b0*/  @!P1 IMAD.MOV.U32 R0, RZ, RZ, c[0x0][0x1a4] ;  /* 0x00006900ff009624 */ /* 0x000fe200078e00ff */
[----:B------:R-:W-:-:S02]  /*89c0*/  @!P1 LEA R8, P0, R8, R18, 0x6 ;  /* 0x0000001208089211 */ /* 0x000fc400078030ff */
[C---:B------:R-:W-:Y:S02]  /*89d0*/  @!P1 LEA R14, P2, R18.reuse, c[0x0][0x170], 0x1 ;  /* 0x00005c00120e9a11 */ /* 0x040fe400078408ff */
[----:B------:R-:W-:Y:S01]  /*89e0*/  @!P1 LEA.HI.X R7, R7, R19, R0, 0x6, P0 ;  /* 0x0000001307079211 */ /* 0x000fe200000f3400 */
[----:B------:R-:W-:Y:S01]  /*89f0*/  IMAD.U32 R0, RZ, RZ, UR6 ;  /* 0x00000006ff007e24 */ /* 0x000fe2000f8e00ff */
[C---:B------:R-:W-:Y:S01]  /*8a00*/  @!P1 IADD3 R13, P0, R18.reuse, UR14, RZ ;  /* 0x0000000e120d9c10 */ /* 0x040fe2000ff1e0ff */
[----:B------:R-:W-:Y:S01]  /*8a10*/  @P1 STS [R219+0x4000], RZ ;  /* 0x004000ffdb001388 */ /* 0x000fe20000000800 */
[--C-:B------:R-:W-:Y:S01]  /*8a20*/  @!P1 LEA.HI.X R15, R18, c[0x0][0x174], R19.reuse, 0x1, P2 ;  /* 0x00005d00120f9a11 */ /* 0x100fe200010f0c13 */
[----:B------:R-:W-:Y:S01]  /*8a30*/  I2F R68, R71 ;  /* 0x0000004700447306 */ /* 0x000fe20000201400 */
[----:B------:R-:W-:Y:S01]  /*8a40*/  @!P1 IADD3.X R11, R19, UR13, RZ, P0, !PT ;  /* 0x0000000d130b9c10 */ /* 0x000fe200087fe4ff */
[----:B------:R-:W-:Y:S01]  /*8a50*/  @!P1 IMAD.WIDE.U32 R18, R0, 0x60, R18 ;  /* 0x0000006000129825 */ /* 0x000fe200078e0012 */
[C---:B------:R-:W-:Y:S01]  /*8a60*/  @!P1 LEA R12, P2, R13.reuse, c[0x0][0x170], 0x1 ;  /* 0x00005c000d0c9a11 */ /* 0x040fe200078408ff */
[----:B------:R-:W-:Y:S01]  /*8a70*/  @P1 STS [R219+0x4004], RZ ;  /* 0x004004ffdb001388 */ /* 0x000fe20000000800 */
[C---:B------:R-:W-:Y:S01]  /*8a80*/  @!P1 LEA R10, P0, R8.reuse, c[0x0][0x170], 0x1 ;  /* 0x00005c00080a9a11 */ /* 0x040fe200078008ff */
[----:B------:R-:W-:Y:S01]  /*8a90*/  @!P1 IMAD.MOV.U32 R0, RZ, RZ, c[0x0][0x1a4] ;  /* 0x00006900ff009624 */ /* 0x000fe200078e00ff */
[----:B------:R-:W-:Y:S01]  /*8aa0*/  @!P1 LEA.HI.X R13, R13, c[0x0][0x174], R11, 0x1, P2 ;  /* 0x00005d000d0d9a11 */ /* 0x000fe200010f0c0b */
[----:B------:R-:W-:Y:S01]  /*8ab0*/  @P1 STS.64 [R219+0x4008], RZ ;  /* 0x004008ffdb001388 */ /* 0x000fe20000000a00 */
[----:B------:R-:W-:Y:S01]  /*8ac0*/  @!P1 LEA.HI.X R11, R8, c[0x0][0x174], R7, 0x1, P0 ;  /* 0x00005d00080b9a11 */ /* 0x000fe200000f0c07 */
[----:B------:R-:W-:Y:S01]  /*8ad0*/  @!P1 IMAD R0, R0, 0x60, RZ ;  /* 0x0000006000009824 */ /* 0x000fe200078e02ff */
[----:B------:R-:W-:Y:S01]  /*8ae0*/  @!P1 LEA R16, P0, R18, c[0x0][0x170], 0x1 ;  /* 0x00005c0012109a11 */ /* 0x000fe200078008ff */
[----:B------:R-:W-:Y:S01]  /*8af0*/  @!PT LDS RZ, [RZ] ;  /* 0x00000000fffff984 */ /* 0x000fe20000000800 */
[----:B------:R-:W-:Y:S01]  /*8b00*/  @!PT LDS RZ, [RZ] ;  /* 0x00000000fffff984 */ /* 0x000fe20000000800 */
[----:B------:R-:W-:Y:S01]  /*8b10*/  @!PT LDS RZ, [RZ] ;  /* 0x00000000fffff984 */ /* 0x000fe20000000800 */
[----:B------:R1:W-:Y:S01]  /*8b20*/  @!P1 LDGSTS.E.BYPASS.LTC128B.128 [R219+0x4000], [R14.64] ;  /* 0x040000000edb9fae */ /* 0x0003e2000b901d52 */
[----:B------:R-:W-:Y:S01]  /*8b30*/  ISETP.GE.AND P2, PT, R65, R6, PT ;  /* 0x000000064100720c */ /* 0x000fe20003f46270 */
[----:B------:R-:W-:Y:S01]  /*8b40*/  @!P1 IMAD.IADD R0, R0, 0x1, R19 ;  /* 0x0000000100009824 */ /* 0x000fe200078e0213 */
[----:B------:R-:W-:Y:S01]  /*8b50*/  IADD3 R8, R96, 0x71, RZ ;  /* 0x0000007160087810 */ /* 0x000fe20007ffe0ff */
[----:B------:R-:W-:Y:S03]  /*8b60*/  @P1 STS.128 [R219+0x4800], RZ ;  /* 0x004800ffdb001388 */ /* 0x000fe60000000c00 */
[----:B------:R-:W-:Y:S01]  /*8b70*/  @!P1 LEA.HI.X R17, R18, c[0x0][0x174], R0, 0x1, P0 ;  /* 0x00005d0012119a11 */ /* 0x000fe200000f0c00 */
[----:B------:R-:W-:Y:S01]  /*8b80*/  @!PT LDS RZ, [RZ] ;  /* 0x00000000fffff984 */ /* 0x000fe20000000800 */
[----:B------:R-:W-:Y:S01]  /*8b90*/  @!PT LDS RZ, [RZ] ;  /* 0x00000000fffff984 */ /* 0x000fe20000000800 */
[----:B------:R-:W-:Y:S01]  /*8ba0*/  @!PT LDS RZ, [RZ] ;  /* 0x00000000fffff984 */ /* 0x000fe20000000800 */
[----:B------:R1:W-:Y:S01]  /*8bb0*/  @!P1 LDGSTS.E.BYPASS.LTC128B.128 [R219+0x4800], [R12.64] ;  /* 0x048000000cdb9fae */ /* 0x0003e2000b901d52 */
[----:B------:R-:W-:Y:S01]  /*8bc0*/  ISETP.GE.AND P0, PT, R63, R4, PT ;  /* 0x000000043f00720c */ /* 0x000fe20003f06270 */
[----:B------:R-:W-:Y:S02]  /*8bd0*/  I2F R0, R8 ;  /* 0x0000000800007306 */ /* 0x000fe40000201400 */
        /* <DEDUP_REMOVED lines=11> */
[----:B------:R-:W4:Y:S04]  /*8c90*/  LDSM.16.M88.4 R32, [R207] ;  /* 0x00000000cf20783b */ /* 0x000f280000000200 */
[----:B-1----:R-:W1:Y:S04]  /*8ca0*/  LDSM.16.M88.4 R12, [R207+0x1000] ;  /* 0x00100000cf0c783b */ /* 0x002e680000000200 */
[----:B------:R-:W-:Y:S01]  /*8cb0*/  LDSM.16.M88.4 R52, [R204] ;  /* 0x00000000cc34783b */ /* 0x000fe20000000200 */
[----:B--2---:R-:W-:-:S03]  /*8cc0*/  IADD3 R11, R96, 0x70, RZ ;  /* 0x00000070600b7810 */ /* 0x004fc60007ffe0ff */
[----:B------:R-:W-:Y:S01]  /*8cd0*/  LDSM.16.M88.4 R36, [R205] ;  /* 0x00000000cd24783b */ /* 0x000fe20000000200 */
[----:B------:R-:W-:Y:S03]  /*8ce0*/  I2F R10, R69 ;  /* 0x00000045000a7306 */ /* 0x000fe60000201400 */
[----:B------:R-:W-:Y:S04]  /*8cf0*/  LDSM.16.M88.4 R40, [R206+0x2400] ;  /* 0x00240000ce28783b */ /* 0x000fe80000000200 */
[----:B---3--:R-:W2:Y:S01]  /*8d00*/  LDSM.16.M88.4 R16, [R205+0x1000] ;  /* 0x00100000cd10783b */ /* 0x008ea20000000200 */
[----:B------:R-:W-:Y:S03]  /*8d10*/  I2F R7, R11 ;  /* 0x0000000b00077306 */ /* 0x000fe60000201400 */
[----:B------:R-:W3:Y:S04]  /*8d20*/  LDSM.16.M88.4 R56, [R204+0x400] ;  /* 0x00040000cc38783b */ /* 0x000ee80000000200 */
[----:B------:R-:W0:Y:S01]  /*8d30*/  LDGDEPBAR ;  /* 0x00000000000079af */ /* 0x000e220000000000 */
[-C--:B----4-:R-:W-:Y:S08]  /*8d40*/  HMMA.16816.F32 R44, R32, R28.reuse, RZ ;  /* 0x0000001c202c723c */ /* 0x090ff000000018ff */
[C---:B-1----:R-:W-:Y:S08]  /*8d50*/  HMMA.16816.F32 R24, R12.reuse, R28, RZ ;  /* 0x0000001c0c18723c */ /* 0x042ff000000018ff */
[-C--:B------:R-:W-:Y:S08]  /*8d60*/  HMMA.16816.F32 R48, R12, R30.reuse, RZ ;  /* 0x0000001e0c30723c */ /* 0x080ff000000018ff */
[----:B------:R-:W-:Y:S08]  /*8d70*/  HMMA.16816.F32 R28, R32, R30, RZ ;  /* 0x0000001e201c723c */ /* 0x000ff000000018ff */
[C---:B--2---:R-:W-:Y:S08]  /*8d80*/  HMMA.16816.F32 R24, R16.reuse, R52, R24 ;  /* 0x000000341018723c */ /* 0x044ff00000001818 */
[-C--:B------:R-:W-:Y:S08]  /*8d90*/  HMMA.16816.F32 R48, R16, R54.reuse, R48 ;  /* 0x000000361030723c */ /* 0x080ff00000001830 */
[C---:B------:R-:W-:Y:S08]  /*8da0*/  HMMA.16816.F32 R28, R36.reuse, R54, R28 ;  /* 0x00000036241c723c */ /* 0x040ff0000000181c */
[----:B------:R-:W-:Y:S01]  /*8db0*/  FMUL.FTZ R25, R25, c[0x0][0x2ec] ;  /* 0x0000bb0019197a20 */ /* 0x000fe20000410000 */
[----:B------:R-:W-:Y:S01]  /*8dc0*/  HMMA.16816.F32 R44, R36, R52, R44 ;  /* 0x00000034242c723c */ /* 0x000fe2000000182c */
[----:B------:R-:W-:Y:S01]  /*8dd0*/  FMUL.FTZ R27, R27, c[0x0][0x2ec] ;  /* 0x0000bb001b1b7a20 */ /* 0x000fe20000410000 */
[----:B------:R-:W-:Y:S01]  /*8de0*/  LDSM.16.M88.4 R52, [R204+0x800] ;  /* 0x00080000cc34783b */ /* 0x000fe20000000200 */
[----:B------:R-:W-:Y:S01]  /*8df0*/  FMUL.FTZ R24, R24, c[0x0][0x2ec] ;  /* 0x0000bb0018187a20 */ /* 0x000fe20000410000 */
[----:B------:R-:W1:Y:S01]  /*8e00*/  MUFU.TANH R143, R25 ;  /* 0x00000019008f7308 */ /* 0x000e620000002400 */
        /* <DEDUP_REMOVED lines=9> */
[----:B------:R-:W2:Y:S01]  /*8ea0*/  MUFU.TANH R87, R24 ;  /* 0x0000001800577308 */ /* 0x000ea20000002400 */
[----:B------:R-:W-:Y:S02]  /*8eb0*/  FMUL.FTZ R31, R31, c[0x0][0x2ec] ;  /* 0x0000bb001f1f7a20 */ /* 0x000fe40000410000 */
[----:B-1----:R-:W-:Y:S02]  /*8ec0*/  FFMA.FTZ R143, R61, UR4, R143 ;  /* 0x000000043d8f7c23 */ /* 0x002fe4000801008f */
[----:B------:R-:W-:Y:S02]  /*8ed0*/  FMUL.FTZ R44, R44, c[0x0][0x2ec] ;  /* 0x0000bb002c2c7a20 */ /* 0x000fe40000410000 */
[----:B------:R-:W-:Y:S01]  /*8ee0*/  FMUL.FTZ R45, R45, c[0x0][0x2ec] ;  /* 0x0000bb002d2d7a20 */ /* 0x000fe20000410000 */
[----:B------:R1:W-:Y:S01]  /*8ef0*/  MUFU.TANH R88, R26 ;  /* 0x0000001a00587308 */ /* 0x0003e20000002400 */
[----:B------:R-:W-:Y:S01]  /*8f00*/  FMUL.FTZ R46, R46, c[0x0][0x2ec] ;  /* 0x0000bb002e2e7a20 */ /* 0x000fe20000410000 */
[----:B------:R-:W-:Y:S01]  /*8f10*/  FSEL R170, R143, -INF , !P4 ;  /* 0xff8000008faa7808 */ /* 0x000fe20006000000 */
[----:B------:R-:W-:Y:S01]  /*8f20*/  FMUL.FTZ R47, R47, c[0x0][0x2ec] ;  /* 0x0000bb002f2f7a20 */ /* 0x000fe20000410000 */
[----:B------:R-:W-:-:S04]  /*8f30*/  ISETP.GE.AND P4, PT, R60, R6, PT ;  /* 0x000000063c00720c */ /* 0x000fc80003f86270 */
[----:B------:R-:W4:Y:S01]  /*8f40*/  MUFU.TANH R140, R48 ;  /* 0x00000030008c7308 */ /* 0x000f220000002400 */
[----:B--2---:R-:W-:Y:S01]  /*8f50*/  FFMA.FTZ R87, R75, UR4, R87 ;  /* 0x000000044b577c23 */ /* 0x004fe20008010057 */
[----:B-1----:R-:W-:Y:S06]  /*8f60*/  HMMA.16816.F32 R24, R12, R40, RZ ;  /* 0x000000280c18723c */ /* 0x002fec00000018ff */
[----:B------:R-:W1:Y:S01]  /*8f70*/  MUFU.TANH R136, R49 ;  /* 0x0000003100887308 */ /* 0x000e620000002400 */
[----:B----4-:R-:W-:-:S07]  /*8f80*/  FFMA.FTZ R140, R134, UR4, R140 ;  /* 0x00000004868c7c23 */ /* 0x010fce000801008c */
[----:B------:R-:W2:Y:S08]  /*8f90*/  MUFU.TANH R142, R50 ;  /* 0x00000032008e7308 */ /* 0x000eb00000002400 */
[----:B------:R4:W5:Y:S01]  /*8fa0*/  MUFU.TANH R138, R51 ;  /* 0x00000033008a7308 */ /* 0x0009620000002400 */
[----:B-1----:R-:W-:Y:S01]  /*8fb0*/  FFMA.FTZ R136, R128, UR4, R136 ;  /* 0x0000000480887c23 */ /* 0x002fe20008010088 */
[----:B---3--:R-:W-:Y:S06]  /*8fc0*/  HMMA.16816.F32 R24, R16, R56, R24 ;  /* 0x000000381018723c */ /* 0x008fec0000001818 */
[----:B------:R-:W1:Y:S01]  /*8fd0*/  MUFU.TANH R168, R28 ;  /* 0x0000001c00a87308 */ /* 0x000e620000002400 */
[----:B--2---:R-:W-:-:S07]  /*8fe0*/  FFMA.FTZ R142, R134, UR4, R142 ;  /* 0x00000004868e7c23 */ /* 0x004fce000801008e */
[----:B------:R-:W2:Y:S01]  /*8ff0*/  MUFU.TANH R157, R29 ;  /* 0x0000001d009d7308 */ /* 0x000ea20000002400 */
[----:B----4-:R-:W-:Y:S01]  /*9000*/  HMMA.16816.F32 R48, R12, R42, RZ ;  /* 0x0000002a0c30723c */ /* 0x010fe200000018ff */
[----:B-----5:R-:W-:-:S06]  /*9010*/  FFMA.FTZ R138, R128, UR4, R138 ;  /* 0x00000004808a7c23 */ /* 0x020fcc000801008a */
[----:B------:R-:W3:Y:S01]  /*9020*/  MUFU.TANH R171, R30 ;  /* 0x0000001e00ab7308 */ /* 0x000ee20000002400 */
[----:B-1----:R-:W-:-:S05]  /*9030*/  FFMA.FTZ R62, R62, UR4, R168 ;  /* 0x000000043e3e7c23 */ /* 0x002fca00080100a8 */
[----:B------:R-:W-:Y:S01]  /*9040*/  FSEL R183, R62, -INF , !P3 ;  /* 0xff8000003eb77808 */ /* 0x000fe20005800000 */
[----:B------:R-:W-:Y:S01]  /*9050*/  FMUL.FTZ R24, R24, c[0x0][0x2ec] ;  /* 0x0000bb0018187a20 */ /* 0x000fe20000410000 */
[----:B------:R1:W4:Y:S01]  /*9060*/  MUFU.TANH R166, R31 ;  /* 0x0000001f00a67308 */ /* 0x0003220000002400 */
[----:B------:R-:W-:Y:S01]  /*9070*/  FMUL.FTZ R25, R25, c[0x0][0x2ec] ;  /* 0x0000bb0019197a20 */ /* 0x000fe20000410000 */
[----:B------:R-:W-:Y:S01]  /*9080*/  ISETP.GE.AND P3, PT, R60, R3, PT ;  /* 0x000000033c00720c */ /* 0x000fe20003f66270 */
[----:B------:R-:W-:Y:S02]  /*9090*/  FMUL.FTZ R26, R26, c[0x0][0x2ec] ;  /* 0x0000bb001a1a7a20 */ /* 0x000fe40000410000 */
[----:B------:R-:W-:Y:S02]  /*90a0*/  FMUL.FTZ R27, R27, c[0x0][0x2ec] ;  /* 0x0000bb001b1b7a20 */ /* 0x000fe40000410000 */
[----:B--2---:R-:W-:Y:S01]  /*90b0*/  FFMA.FTZ R135, R135, UR4, R157 ;  /* 0x0000000487877c23 */ /* 0x004fe2000801009d */
[----:B------:R-:W-:Y:S01]  /*90c0*/  MUFU.TANH R89, R44 ;  /* 0x0000002c00597308 */ /* 0x000fe20000002400 */
[----:B------:R-:W-:Y:S01]  /*90d0*/  HMMA.16816.F32 R48, R16, R58, R48 ;  /* 0x0000003a1030723c */ /* 0x000fe20000001830 */
[----:B---3--:R-:W-:-:S02]  /*90e0*/  FFMA.FTZ R171, R134, UR4, R171 ;  /* 0x0000000486ab7c23 */ /* 0x008fc400080100ab */
[----:B------:R-:W-:Y:S02]  /*90f0*/  FSEL R186, R135, -INF , !P4 ;  /* 0xff80000087ba7808 */ /* 0x000fe40006000000 */
[----:B------:R-:W-:Y:S01]  /*9100*/  ISETP.GE.AND P4, PT, R132, R3, PT ;  /* 0x000000038400720c */ /* 0x000fe20003f86270 */
[----:B-1----:R-:W1:Y:S01]  /*9110*/  LDSM.16.M88.4 R28, [R206+0x2800] ;  /* 0x00280000ce1c783b */ /* 0x002e620000000200 */
[----:B------:R-:W2:Y:S01]  /*9120*/  MUFU.TANH R66, R45 ;  /* 0x0000002d00427308 */ /* 0x000ea20000002400 */
[----:B------:R-:W-:Y:S01]  /*9130*/  FSEL R176, R171, -INF , !P0 ;  /* 0xff800000abb07808 */ /* 0x000fe20004000000 */
[----:B----4-:R-:W-:Y:S01]  /*9140*/  FFMA.FTZ R166, R128, UR4, R166 ;  /* 0x0000000480a67c23 */ /* 0x010fe200080100a6 */
[----:B------:R-:W-:-:S05]  /*9150*/  ISETP.GE.AND P0, PT, R60, R2, PT ;  /* 0x000000023c00720c */ /* 0x000fca0003f06270 */
[----:B------:R-:W-:Y:S08]  /*9160*/  MUFU.TANH R85, R46 ;  /* 0x0000002e00557308 */ /* 0x000ff00000002400 */
[----:B------:R3:W4:Y:S01]  /*9170*/  MUFU.TANH R133, R47 ;  /* 0x0000002f00857308 */ /* 0x0007220000002400 */
[----:B------:R-:W-:Y:S02]  /*9180*/  FMUL.FTZ R48, R48, c[0x0][0x2ec] ;  /* 0x0000bb0030307a20 */ /* 0x000fe40000410000 */
[----:B------:R-:W-:-:S02]  /*9190*/  FMUL.FTZ R49, R49, c[0x0][0x2ec] ;  /* 0x0000bb0031317a20 */ /* 0x000fc40000410000 */
[----:B------:R-:W-:Y:S02]  /*91a0*/  FMUL.FTZ R50, R50, c[0x0][0x2ec] ;  /* 0x0000bb0032327a20 */ /* 0x000fe40000410000 */
[----:B------:R-:W-:Y:S01]  /*91b0*/  FMUL.FTZ R51, R51, c[0x0][0x2ec] ;  /* 0x0000bb0033337a20 */ /* 0x000fe20000410000 */
[----:B------:R-:W5:Y:S01]  /*91c0*/  MUFU.TANH R169, R24 ;  /* 0x0000001800a97308 */ /* 0x000f620000002400 */
[----:B--2---:R-:W-:Y:S02]  /*91d0*/  FFMA.FTZ R182, R64, UR4, R66 ;  /* 0x0000000440b67c23 */ /* 0x004fe40008010042 */
[----:B------:R-:W-:Y:S03]  /*91e0*/  LDSM.16.M88.4 R64, [R206+0x3400] ;  /* 0x00340000ce40783b */ /* 0x000fe60000000200 */
[----:B------:R-:W-:Y:S01]  /*91f0*/  FSEL R182, R182, -INF , !P2 ;  /* 0xff800000b6b67808 */ /* 0x000fe20005000000 */
[----:B---3--:R-:W-:Y:S01]  /*9200*/  HMMA.16816.F32 R44, R32, R40, RZ ;  /* 0x00000028202c723c */ /* 0x008fe200000018ff */
[----:B------:R-:W2:Y:S01]  /*9210*/  MUFU.TANH R145, R25 ;  /* 0x0000001900917308 */ /* 0x000ea20000002400 */
[----:B----4-:R-:W-:Y:S01]  /*9220*/  FFMA.FTZ R133, R61, UR4, R133 ;  /* 0x000000043d857c23 */ /* 0x010fe20008010085 */
[----:B------:R-:W-:-:S04]  /*9230*/  ISETP.GE.AND P2, PT, R63, R3, PT ;  /* 0x000000033f00720c */ /* 0x000fc80003f46270 */
[----:B------:R-:W-:Y:S01]  /*9240*/  FSEL R177, R133, -INF , !P6 ;  /* 0xff80000085b17808 */ /* 0x000fe20007000000 */
[----:B------:R-:W-:Y:S01]  /*9250*/  HMMA.16816.F32 R40, R32, R42, RZ ;  /* 0x0000002a2028723c */ /* 0x000fe200000018ff */
[----:B------:R-:W-:Y:S01]  /*9260*/  MUFU.TANH R172, R26 ;  /* 0x0000001a00ac7308 */ /* 0x000fe20000002400 */
[----:B------:R-:W-:Y:S01]  /*9270*/  FFMA.FTZ R133, R61, UR4, R147 ;  /* 0x000000043d857c23 */ /* 0x000fe20008010093 */
[----:B------:R-:W-:Y:S01]  /*9280*/  ISETP.GE.AND P6, PT, R63, R2, PT ;  /* 0x000000023f00720c */ /* 0x000fe20003fc6270 */
[----:B-----5:R-:W-:Y:S01]  /*9290*/  FFMA.FTZ R169, R107, UR4, R169 ;  /* 0x000000046ba97c23 */ /* 0x020fe200080100a9 */
[----:B------:R-:W-:Y:S02]  /*92a0*/  FSEL R171, R140, -INF , !P2 ;  /* 0xff8000008cab7808 */ /* 0x000fe40005000000 */
[----:B------:R-:W-:Y:S02]  /*92b0*/  FSEL R133, R133, -INF , !P5 ;  /* 0xff80000085857808 */ /* 0x000fe40006800000 */
[----:B------:R1:W-:Y:S01]  /*92c0*/  MUFU.TANH R150, R27 ;  /* 0x0000001b00967308 */ /* 0x0003e20000002400 */
[----:B------:R-:W-:Y:S01]  /*92d0*/  ISETP.GE.AND P5, PT, R60, R4, PT ;  /* 0x000000043c00720c */ /* 0x000fe20003fa6270 */
[----:B--2---:R-:W-:Y:S01]  /*92e0*/  FFMA.FTZ R145, R109, UR4, R145 ;  /* 0x000000046d917c23 */ /* 0x004fe20008010091 */
[----:B------:R-:W-:Y:S01]  /*92f0*/  LDSM.16.M88.4 R60, [R204+0x1400] ;  /* 0x00140000cc3c783b */ /* 0x000fe20000000200 */
[----:B------:R-:W-:-:S02]  /*9300*/  ISETP.GE.AND P2, PT, R132, R6, PT ;  /* 0x000000068400720c */ /* 0x000fc40003f46270 */
[----:B------:R-:W-:Y:S01]  /*9310*/  FSEL R168, R142, -INF , !P6 ;  /* 0xff8000008ea87808 */ /* 0x000fe20007000000 */
[C---:B------:R-:W-:Y:S01]  /*9320*/  HMMA.16816.F32 R44, R36.reuse, R56, R44 ;  /* 0x00000038242c723c */ /* 0x040fe2000000182c */
[----:B------:R-:W2:Y:S01]  /*9330*/  MUFU.TANH R148, R48 ;  /* 0x0000003000947308 */ /* 0x000ea20000002400 */
[-C--:B------:R-:W-:Y:S02]  /*9340*/  ISETP.GE.AND P6, PT, R132, R4.reuse, PT ;  /* 0x000000048400720c */ /* 0x080fe40003fc6270 */
[----:B------:R-:W-:Y:S02]  /*9350*/  FSEL R179, R166, -INF , !P5 ;  /* 0xff800000a6b37808 */ /* 0x000fe40006800000 */
[----:B------:R-:W-:Y:S02]  /*9360*/  FSEL R166, R138, -INF , !P0 ;  /* 0xff8000008aa67808 */ /* 0x000fe40004000000 */
[----:B------:R-:W-:Y:S01]  /*9370*/  HMMA.16816.F32 R40, R36, R58, R40 ;  /* 0x0000003a2428723c */ /* 0x000fe20000001828 */
[----:B------:R-:W3:Y:S01]  /*9380*/  MUFU.TANH R137, R49 ;  /* 0x0000003100897308 */ /* 0x000ee20000002400 */
[----:B------:R-:W-:Y:S01]  /*9390*/  LDSM.16.M88.4 R56, [R204+0xc00] ;  /* 0x000c0000cc38783b */ /* 0x000fe20000000200 */
[----:B------:R-:W-:-:S02]  /*93a0*/  ISETP.GE.AND P0, PT, R127, R4, PT ;  /* 0x000000047f00720c */ /* 0x000fc40003f06270 */
[----:B------:R-:W-:-:S03]  /*93b0*/  ISETP.GE.AND P5, PT, R132, R2, PT ;  /* 0x000000028400720c */ /* 0x000fc60003fa6270 */
[----:B-1----:R-:W-:Y:S01]  /*93c0*/  HMMA.16816.F32 R24, R12, R28, RZ ;  /* 0x0000001c0c18723c */ /* 0x002fe200000018ff */
[----:B------:R-:W-:Y:S01]  /*93d0*/  MUFU.TANH R141, R50 ;  /* 0x00000032008d7308 */ /* 0x000fe20000002400 */
[----:B--2---:R-:W-:-:S06]  /*93e0*/  FFMA.FTZ R148, R111, UR4, R148 ;  /* 0x000000046f947c23 */ /* 0x004fcc0008010094 */
[----:B------:R-:W-:Y:S01]  /*93f0*/  FMUL.FTZ R44, R44, c[0x0][0x2ec] ;  /* 0x0000bb002c2c7a20 */ /* 0x000fe20000410000 */
[----:B------:R1:W-:Y:S01]  /*9400*/  MUFU.TANH R139, R51 ;  /* 0x00000033008b7308 */ /* 0x0003e20000002400 */
[----:B------:R-:W-:Y:S02]  /*9410*/  FMUL.FTZ R45, R45, c[0x0][0x2ec] ;  /* 0x0000bb002d2d7a20 */ /* 0x000fe40000410000 */
[----:B------:R-:W-:Y:S02]  /*9420*/  FMUL.FTZ R46, R46, c[0x0][0x2ec] ;  /* 0x0000bb002e2e7a20 */ /* 0x000fe40000410000 */
[----:B------:R-:W-:Y:S02]  /*9430*/  FMUL.FTZ R47, R47, c[0x0][0x2ec] ;  /* 0x0000bb002f2f7a20 */ /* 0x000fe40000410000 */
[----:B------:R-:W-:Y:S01]  /*9440*/  FMUL.FTZ R40, R40, c[0x0][0x2ec] ;  /* 0x0000bb0028287a20 */ /* 0x000fe20000410000 */
[----:B------:R-:W2:Y:S01]  /*9450*/  MUFU.TANH R158, R44 ;  /* 0x0000002c009e7308 */ /* 0x000ea20000002400 */
[----:B------:R-:W-:-:S02]  /*9460*/  FMUL.FTZ R41, R41, c[0x0][0x2ec] ;  /* 0x0000bb0029297a20 */ /* 0x000fc40000410000 */
[----:B------:R-:W-:Y:S02]  /*9470*/  FMUL.FTZ R42, R42, c[0x0][0x2ec] ;  /* 0x0000bb002a2a7a20 */ /* 0x000fe40000410000 */
[----:B------:R-:W-:Y:S02]  /*9480*/  FMUL.FTZ R43, R43, c[0x0][0x2ec] ;  /* 0x0000bb002b2b7a20 */ /* 0x000fe40000410000 */
[----:B------:R-:W-:Y:S01]  /*9490*/  HMMA.16816.F32 R24, R16, R52, R24 ;  /* 0x000000341018723c */ /* 0x000fe20000001818 */
[----:B-1----:R-:W1:Y:S01]  /*94a0*/  LDSM.16.M88.4 R48, [R206+0x2c00] ;  /* 0x002c0000ce30783b */ /* 0x002e620000000200 */
[----:B------:R-:W-:Y:S01]  /*94b0*/  MUFU.TANH R181, R40 ;  /* 0x0000002800b57308 */ /* 0x000fe20000002400 */
[----:B---3--:R-:W-:Y:S02]  /*94c0*/  FFMA.FTZ R137, R112, UR4, R137 ;  /* 0x0000000470897c23 */ /* 0x008fe40008010089 */
[----:B--2---:R-:W-:-:S05]  /*94d0*/  FFMA.FTZ R158, R131, UR4, R158 ;  /* 0x00000004839e7c23 */ /* 0x004fca000801009e */
[----:B------:R-:W-:Y:S01]  /*94e0*/  MUFU.TANH R156, R41 ;  /* 0x00000029009c7308 */ /* 0x000fe20000002400 */
[----:B------:R-:W-:Y:S02]  /*94f0*/  FSEL R187, R158, -INF , !P2 ;  /* 0xff8000009ebb7808 */ /* 0x000fe40005000000 */
[----:B------:R-:W-:-:S05]  /*9500*/  ISETP.GE.AND P2, PT, R127, R3, PT ;  /* 0x000000037f00720c */ /* 0x000fca0003f46270 */
[----:B------:R-:W2:Y:S06]  /*9510*/  MUFU.TANH R174, R42 ;  /* 0x0000002a00ae7308 */ /* 0x000eac0000002400 */
[----:B------:R-:W-:Y:S02]  /*9520*/  FMUL.FTZ R24, R24, c[0x0][0x2ec] ;  /* 0x0000bb0018187a20 */ /* 0x000fe40000410000 */
[----:B------:R3:W4:Y:S01]  /*9530*/  MUFU.TANH R161, R43 ;  /* 0x0000002b00a17308 */ /* 0x0007220000002400 */
[----:B------:R-:W-:Y:S02]  /*9540*/  FMUL.FTZ R25, R25, c[0x0][0x2ec] ;  /* 0x0000bb0019197a20 */ /* 0x000fe40000410000 */
[----:B------:R-:W-:-:S02]  /*9550*/  FMUL.FTZ R26, R26, c[0x0][0x2ec] ;  /* 0x0000bb001a1a7a20 */ /* 0x000fc40000410000 */
[----:B------:R-:W-:-:S03]  /*9560*/  FMUL.FTZ R27, R27, c[0x0][0x2ec] ;  /* 0x0000bb001b1b7a20 */ /* 0x000fc60000410000 */
[----:B------:R-:W5:Y:S01]  /*9570*/  MUFU.TANH R154, R45 ;  /* 0x0000002d009a7308 */ /* 0x000f620000002400 */
[C---:B--2---:R-:W-:Y:S02]  /*9580*/  FFMA.FTZ R174, R111.reuse, UR4, R174 ;  /* 0x000000046fae7c23 */ /* 0x044fe400080100ae */
[----:B------:R-:W-:Y:S01]  /*9590*/  FFMA.FTZ R111, R111, UR4, R141 ;  /* 0x000000046f6f7c23 */ /* 0x000fe2000801008d */
[----:B---3--:R-:W-:Y:S04]  /*95a0*/  HMMA.16816.F32 R40, R12, R30, RZ ;  /* 0x0000001e0c28723c */ /* 0x008fe800000018ff */
[----:B------:R-:W2:Y:S01]  /*95b0*/  MUFU.TANH R162, R46 ;  /* 0x0000002e00a27308 */ /* 0x000ea20000002400 */
[C---:B----4-:R-:W-:Y:S02]  /*95c0*/  FFMA.FTZ R161, R112.reuse, UR4, R161 ;  /* 0x0000000470a17c23 */ /* 0x050fe400080100a1 */
[----:B------:R-:W-:-:S02]  /*95d0*/  FFMA.FTZ R112, R112, UR4, R139 ;  /* 0x0000000470707c23 */ /* 0x000fc4000801008b */
[----:B-----5:R-:W-:-:S03]  /*95e0*/  FFMA.FTZ R126, R126, UR4, R154 ;  /* 0x000000047e7e7c23 */ /* 0x020fc6000801009a */
[----:B------:R-:W3:Y:S08]  /*95f0*/  MUFU.TANH R146, R47 ;  /* 0x0000002f00927308 */ /* 0x000ef00000002400 */
[----:B------:R-:W4:Y:S01]  /*9600*/  MUFU.TANH R188, R24 ;  /* 0x0000001800bc7308 */ /* 0x000f220000002400 */
[C---:B--2---:R-:W-:Y:S02]  /*9610*/  FFMA.FTZ R162, R107.reuse, UR4, R162 ;  /* 0x000000046ba27c23 */ /* 0x044fe400080100a2 */
[----:B------:R-:W-:Y:S01]  /*9620*/  FFMA.FTZ R107, R107, UR4, R172 ;  /* 0x000000046b6b7c23 */ /* 0x000fe200080100ac */
[----:B------:R-:W-:Y:S04]  /*9630*/  HMMA.16816.F32 R40, R16, R54, R40 ;  /* 0x000000361028723c */ /* 0x000fe80000001828 */
[----:B------:R-:W-:Y:S01]  /*9640*/  MUFU.TANH R152, R25 ;  /* 0x0000001900987308 */ /* 0x000fe20000002400 */
[----:B---3--:R-:W-:Y:S01]  /*9650*/  FFMA.FTZ R146, R109, UR4, R146 ;  /* 0x000000046d927c23 */ /* 0x008fe20008010092 */
[----:B------:R-:W-:Y:S01]  /*9660*/  FSEL R107, R107, -INF , !P5 ;  /* 0xff8000006b6b7808 */ /* 0x000fe20006800000 */
[----:B------:R-:W-:Y:S01]  /*9670*/  FFMA.FTZ R109, R109, UR4, R150 ;  /* 0x000000046d6d7c23 */ /* 0x000fe20008010096 */
[----:B------:R-:W-:-:S02]  /*9680*/  ISETP.GE.AND P5, PT, R125, R4, PT ;  /* 0x000000047d00720c */ /* 0x000fc40003fa6270 */
[----:B------:R-:W-:Y:S01]  /*9690*/  FSEL R180, R146, -INF , !P0 ;  /* 0xff80000092b47808 */ /* 0x000fe20004000000 */
[----:B------:R-:W-:Y:S01]  /*96a0*/  HMMA.16816.F32 R44, R32, R28, RZ ;  /* 0x0000001c202c723c */ /* 0x000fe200000018ff */
[----:B------:R-:W-:Y:S01]  /*96b0*/  MUFU.TANH R197, R26 ;  /* 0x0000001a00c57308 */ /* 0x000fe20000002400 */
[----:B----4-:R-:W-:Y:S01]  /*96c0*/  FFMA.FTZ R188, R118, UR4, R188 ;  /* 0x0000000476bc7c23 */ /* 0x010fe200080100bc */
[----:B------:R-:W-:-:S04]  /*96d0*/  ISETP.GE.AND P0, PT, R125, R2, PT ;  /* 0x000000027d00720c */ /* 0x000fc80003f06270 */
[----:B------:R-:W-:Y:S01]  /*96e0*/  FSEL R111, R111, -INF , !P0 ;  /* 0xff8000006f6f7808 */ /* 0x000fe20004000000 */
[----:B------:R-:W-:Y:S01]  /*96f0*/  HMMA.16816.F32 R28, R32, R30, RZ ;  /* 0x0000001e201c723c */ /* 0x000fe200000018ff */
[----:B------:R1:W-:Y:S01]  /*9700*/  MUFU.TANH R164, R27 ;  /* 0x0000001b00a47308 */ /* 0x0003e20000002400 */
[----:B------:R-:W-:-:S03]  /*9710*/  ISETP.GE.AND P0, PT, R121, R4, PT ;  /* 0x000000047900720c */ /* 0x000fc60003f06270 */
[----:B------:R-:W-:Y:S02]  /*9720*/  FMUL.FTZ R40, R40, c[0x0][0x2ec] ;  /* 0x0000bb0028287a20 */ /* 0x000fe40000410000 */
[----:B------:R-:W-:Y:S02]  /*9730*/  FMUL.FTZ R41, R41, c[0x0][0x2ec] ;  /* 0x0000bb0029297a20 */ /* 0x000fe40000410000 */
[----:B------:R-:W-:Y:S01]  /*9740*/  FMUL.FTZ R42, R42, c[0x0][0x2ec] ;  /* 0x0000bb002a2a7a20 */ /* 0x000fe20000410000 */
[----:B------:R-:W-:Y:S01]  /*9750*/  MUFU.TANH R159, R40 ;  /* 0x00000028009f7308 */ /* 0x000fe20000002400 */
[----:B------:R-:W-:-:S05]  /*9760*/  FMUL.FTZ R43, R43, c[0x0][0x2ec] ;  /* 0x0000bb002b2b7a20 */ /* 0x000fca0000410000 */
[C---:B------:R-:W-:Y:S02]  /*9770*/  HMMA.16816.F32 R44, R36.reuse, R52, R44 ;  /* 0x00000034242c723c */ /* 0x040fe4000000182c */
[----:B------:R-:W-:Y:S06]  /*9780*/  MUFU.TANH R144, R41 ;  /* 0x0000002900907308 */ /* 0x000fec0000002400 */
[----:B------:R-:W-:Y:S02]  /*9790*/  HMMA.16816.F32 R28, R36, R54, R28 ;  /* 0x00000036241c723c */ /* 0x000fe4000000181c */
[----:B------:R-:W2:Y:S06]  /*97a0*/  MUFU.TANH R155, R42 ;  /* 0x0000002a009b7308 */ /* 0x000eac0000002400 */
[-C--:B-1----:R-:W-:Y:S02]  /*97b0*/  HMMA.16816.F32 R24, R32, R48.reuse, RZ ;  /* 0x000000302018723c */ /* 0x082fe400000018ff */
[----:B------:R1:W3:Y:S06]  /*97c0*/  MUFU.TANH R151, R43 ;  /* 0x0000002b00977308 */ /* 0x0002ec0000002400 */
[----:B------:R-:W-:Y:S01]  /*97d0*/  HMMA.16816.F32 R52, R12, R48, RZ ;  /* 0x000000300c34723c */ /* 0x000fe200000018ff */
[----:B------:R-:W-:-:S02]  /*97e0*/  FMUL.FTZ R44, R44, c[0x0][0x2ec] ;  /* 0x0000bb002c2c7a20 */ /* 0x000fc40000410000 */
[----:B------:R-:W-:Y:S02]  /*97f0*/  FMUL.FTZ R45, R45, c[0x0][0x2ec] ;  /* 0x0000bb002d2d7a20 */ /* 0x000fe40000410000 */
[----:B------:R-:W-:Y:S01]  /*9800*/  FMUL.FTZ R46, R46, c[0x0][0x2ec] ;  /* 0x0000bb002e2e7a20 */ /* 0x000fe20000410000 */
[----:B------:R-:W-:Y:S01]  /*9810*/  MUFU.TANH R160, R44 ;  /* 0x0000002c00a07308 */ /* 0x000fe20000002400 */
[----:B------:R-:W-:Y:S02]  /*9820*/  FMUL.FTZ R47, R47, c[0x0][0x2ec] ;  /* 0x0000bb002f2f7a20 */ /* 0x000fe40000410000 */
[----:B------:R-:W-:Y:S02]  /*9830*/  FMUL.FTZ R28, R28, c[0x0][0x2ec] ;  /* 0x0000bb001c1c7a20 */ /* 0x000fe40000410000 */
[----:B------:R-:W-:Y:S02]  /*9840*/  FMUL.FTZ R29, R29, c[0x0][0x2ec] ;  /* 0x0000bb001d1d7a20 */ /* 0x000fe40000410000 */
[----:B------:R-:W-:Y:S01]  /*9850*/  FMUL.FTZ R30, R30, c[0x0][0x2ec] ;  /* 0x0000bb001e1e7a20 */ /* 0x000fe20000410000 */
[----:B-1----:R-:W-:Y:S01]  /*9860*/  HMMA.16816.F32 R40, R12, R50, RZ ;  /* 0x000000320c28723c */ /* 0x002fe200000018ff */
[----:B------:R-:W-:Y:S01]  /*9870*/  FMUL.FTZ R31, R31, c[0x0][0x2ec] ;  /* 0x0000bb001f1f7a20 */ /* 0x000fe20000410000 */
[----:B------:R-:W1:Y:S01]  /*9880*/  MUFU.TANH R199, R28 ;  /* 0x0000001c00c77308 */ /* 0x000e620000002400 */
[----:B--2---:R-:W-:-:S02]  /*9890*/  FFMA.FTZ R128, R113, UR4, R155 ;  /* 0x0000000471807c23 */ /* 0x004fc4000801009b */
[----:B---3--:R-:W-:-:S03]  /*98a0*/  FFMA.FTZ R132, R110, UR4, R151 ;  /* 0x000000046e847c23 */ /* 0x008fc60008010097 */
[-C--:B------:R-:W-:Y:S02]  /*98b0*/  HMMA.16816.F32 R24, R36, R56.reuse, R24 ;  /* 0x000000382418723c */ /* 0x080fe40000001818 */
[----:B------:R-:W-:Y:S06]  /*98c0*/  MUFU.TANH R163, R29 ;  /* 0x0000001d00a37308 */ /* 0x000fec0000002400 */
[----:B------:R-:W-:Y:S02]  /*98d0*/  HMMA.16816.F32 R52, R16, R56, R52 ;  /* 0x000000381034723c */ /* 0x000fe40000001834 */
[----:B------:R-:W-:Y:S01]  /*98e0*/  MUFU.TANH R201, R30 ;  /* 0x0000001e00c97308 */ /* 0x000fe20000002400 */
[----:B-1----:R-:W-:-:S05]  /*98f0*/  FFMA.FTZ R199, R113, UR4, R199 ;  /* 0x0000000471c77c23 */ /* 0x002fca00080100c7 */
[----:B------:R-:W-:Y:S02]  /*9900*/  HMMA.16816.F32 R40, R16, R58, R40 ;  /* 0x0000003a1028723c */ /* 0x000fe40000001828 */
[----:B------:R1:W-:Y:S06]  /*9910*/  MUFU.TANH R196, R31 ;  /* 0x0000001f00c47308 */ /* 0x0003ec0000002400 */
[----:B------:R-:W-:Y:S01]  /*9920*/  FMUL.FTZ R24, R24, c[0x0][0x2ec] ;  /* 0x0000bb0018187a20 */ /* 0x000fe20000410000 */
[----:B------:R-:W-:Y:S01]  /*9930*/  HMMA.16816.F32 R48, R32, R50, RZ ;  /* 0x000000322030723c */ /* 0x000fe200000018ff */
[----:B------:R-:W-:Y:S01]  /*9940*/  FMUL.FTZ R25, R25, c[0x0][0x2ec] ;  /* 0x0000bb0019197a20 */ /* 0x000fe20000410000 */
[----:B------:R-:W2:Y:S01]  /*9950*/  MUFU.TANH R153, R45 ;  /* 0x0000002d00997308 */ /* 0x000ea20000002400 */
[----:B------:R-:W-:-:S02]  /*9960*/  FMUL.FTZ R26, R26, c[0x0][0x2ec] ;  /* 0x0000bb001a1a7a20 */ /* 0x000fc40000410000 */
[----:B------:R-:W-:Y:S02]  /*9970*/  FMUL.FTZ R27, R27, c[0x0][0x2ec] ;  /* 0x0000bb001b1b7a20 */ /* 0x000fe40000410000 */
[----:B------:R-:W-:Y:S01]  /*9980*/  FMUL.FTZ R52, R52, c[0x0][0x2ec] ;  /* 0x0000bb0034347a20 */ /* 0x000fe20000410000 */
[----:B-1----:R-:W1:Y:S02]  /*9990*/  LDSM.16.M88.4 R28, [R206+0x3000] ;  /* 0x00300000ce1c783b */ /* 0x002e640000000200 */
[----:B------:R-:W-:Y:S01]  /*99a0*/  MUFU.TANH R190, R24 ;  /* 0x0000001800be7308 */ /* 0x000fe20000002400 */
[----:B------:R-:W-:Y:S02]  /*99b0*/  FMUL.FTZ R53, R53, c[0x0][0x2ec] ;  /* 0x0000bb0035357a20 */ /* 0x000fe40000410000 */
[----:B------:R-:W-:Y:S02]  /*99c0*/  FMUL.FTZ R54, R54, c[0x0][0x2ec] ;  /* 0x0000bb0036367a20 */ /* 0x000fe40000410000 */
[----:B------:R-:W-:-:S02]  /*99d0*/  FMUL.FTZ R40, R40, c[0x0][0x2ec] ;  /* 0x0000bb0028287a20 */ /* 0x000fc40000410000 */
[----:B------:R-:W-:Y:S01]  /*99e0*/  FMUL.FTZ R41, R41, c[0x0][0x2ec] ;  /* 0x0000bb0029297a20 */ /* 0x000fe20000410000 */
[----:B------:R-:W3:Y:S01]  /*99f0*/  MUFU.TANH R189, R25 ;  /* 0x0000001900bd7308 */ /* 0x000ee20000002400 */
[----:B------:R-:W-:Y:S02]  /*9a00*/  FMUL.FTZ R42, R42, c[0x0][0x2ec] ;  /* 0x0000bb002a2a7a20 */ /* 0x000fe40000410000 */
[----:B------:R-:W-:Y:S02]  /*9a10*/  FMUL.FTZ R43, R43, c[0x0][0x2ec] ;  /* 0x0000bb002b2b7a20 */ /* 0x000fe40000410000 */
[----:B------:R-:W-:Y:S01]  /*9a20*/  FMUL.FTZ R55, R55, c[0x0][0x2ec] ;  /* 0x0000bb0037377a20 */ /* 0x000fe20000410000 */
[----:B------:R-:W-:Y:S01]  /*9a30*/  HMMA.16816.F32 R48, R36, R58, R48 ;  /* 0x0000003a2430723c */ /* 0x000fe20000001830 */
[----:B--2---:R-:W-:Y:S01]  /*9a40*/  FFMA.FTZ R153, R117, UR4, R153 ;  /* 0x0000000475997c23 */ /* 0x004fe20008010099 */
[----:B------:R-:W-:Y:S01]  /*9a50*/  MUFU.TANH R194, R26 ;  /* 0x0000001a00c27308 */ /* 0x000fe20000002400 */
[----:B------:R-:W-:-:S07]  /*9a60*/  FFMA.FTZ R196, R110, UR4, R196 ;  /* 0x000000046ec47c23 */ /* 0x000fce00080100c4 */
[----:B------:R2:W-:Y:S01]  /*9a70*/  MUFU.TANH R167, R27 ;  /* 0x0000001b00a77308 */ /* 0x0005e20000002400 */
[----:B---3--:R-:W-:-:S07]  /*9a80*/  FFMA.FTZ R189, R102, UR4, R189 ;  /* 0x0000000466bd7c23 */ /* 0x008fce00080100bd */
[----:B------:R-:W3:Y:S06]  /*9a90*/  MUFU.TANH R165, R46 ;  /* 0x0000002e00a57308 */ /* 0x000eec0000002400 */
[----:B------:R-:W-:Y:S01]  /*9aa0*/  FMUL.FTZ R49, R49, c[0x0][0x2ec] ;  /* 0x0000bb0031317a20 */ /* 0x000fe20000410000 */
[----:B--2---:R-:W2:Y:S01]  /*9ab0*/  LDSM.16.M88.4 R24, [R204+0x1000] ;  /* 0x00100000cc18783b */ /* 0x004ea20000000200 */
[----:B------:R1:W-:Y:S01]  /*9ac0*/  MUFU.TANH R149, R47 ;  /* 0x0000002f00957308 */ /* 0x0003e20000002400 */
[----:B------:R-:W-:Y:S02]  /*9ad0*/  FMUL.FTZ R51, R51, c[0x0][0x2ec] ;  /* 0x0000bb0033337a20 */ /* 0x000fe40000410000 */
[----:B------:R-:W-:-:S02]  /*9ae0*/  FMUL.FTZ R48, R48, c[0x0][0x2ec] ;  /* 0x0000bb0030307a20 */ /* 0x000fc40000410000 */
[----:B------:R-:W-:Y:S02]  /*9af0*/  FMUL.FTZ R50, R50, c[0x0][0x2ec] ;  /* 0x0000bb0032327a20 */ /* 0x000fe40000410000 */
[----:B---3--:R-:W-:Y:S01]  /*9b00*/  FFMA.FTZ R165, R118, UR4, R165 ;  /* 0x0000000476a57c23 */ /* 0x008fe200080100a5 */
[----:B------:R-:W-:Y:S01]  /*9b10*/  MUFU.TANH R200, R40 ;  /* 0x0000002800c87308 */ /* 0x000fe20000002400 */
[----:B-1----:R-:W-:Y:S07]  /*9b20*/  HMMA.16816.F32 R44, R32, R28, RZ ;  /* 0x0000001c202c723c */ /* 0x002fee00000018ff */
[----:B------:R-:W-:Y:S08]  /*9b30*/  MUFU.TANH R193, R41 ;  /* 0x0000002900c17308 */ /* 0x000ff00000002400 */
[----:B------:R-:W-:Y:S08]  /*9b40*/  MUFU.TANH R213, R42 ;  /* 0x0000002a00d57308 */ /* 0x000ff00000002400 */
[----:B------:R1:W-:Y:S01]  /*9b50*/  MUFU.TANH R191, R43 ;  /* 0x0000002b00bf7308 */ /* 0x0003e20000002400 */
[----:B--2---:R-:W-:Y:S07]  /*9b60*/  HMMA.16816.F32 R44, R36, R24, R44 ;  /* 0x00000018242c723c */ /* 0x004fee000000182c */
[----:B------:R-:W-:Y:S01]  /*9b70*/  MUFU.TANH R203, R52 ;  /* 0x0000003400cb7308 */ /* 0x000fe20000002400 */
[----:B-1----:R-:W-:Y:S07]  /*9b80*/  HMMA.16816.F32 R40, R12, R30, RZ ;  /* 0x0000001e0c28723c */ /* 0x002fee00000018ff */
[----:B------:R-:W-:Y:S08]  /*9b90*/  MUFU.TANH R195, R53 ;  /* 0x0000003500c37308 */ /* 0x000ff00000002400 */
[----:B------:R-:W1:Y:S01]  /*9ba0*/  MUFU.TANH R214, R54 ;  /* 0x0000003600d67308 */ /* 0x000e620000002400 */
[----:B------:R-:W-:-:S07]  /*9bb0*/  FMUL.FTZ R44, R44, c[0x0][0x2ec] ;  /* 0x0000bb002c2c7a20 */ /* 0x000fce0000410000 */
[----:B------:R2:W-:Y:S01]  /*9bc0*/  MUFU.TANH R192, R55 ;  /* 0x0000003700c07308 */ /* 0x0005e20000002400 */
[----:B------:R-:W-:Y:S02]  /*9bd0*/  FMUL.FTZ R45, R45, c[0x0][0x2ec] ;  /* 0x0000bb002d2d7a20 */ /* 0x000fe40000410000 */
[----:B------:R-:W-:Y:S02]  /*9be0*/  FMUL.FTZ R46, R46, c[0x0][0x2ec] ;  /* 0x0000bb002e2e7a20 */ /* 0x000fe40000410000 */
[----:B------:R-:W-:Y:S01]  /*9bf0*/  FMUL.FTZ R47, R47, c[0x0][0x2ec] ;  /* 0x0000bb002f2f7a20 */ /* 0x000fe20000410000 */
[----:B------:R-:W-:Y:S02]  /*9c00*/  HMMA.16816.F32 R40, R16, R26, R40 ;  /* 0x0000001a1028723c */ /* 0x000fe40000001828 */
[----:B------:R-:W-:Y:S01]  /*9c10*/  MUFU.TANH R215, R44 ;  /* 0x0000002c00d77308 */ /* 0x000fe20000002400 */
[----:B-1----:R-:W-:Y:S02]  /*9c20*/  FFMA.FTZ R146, R106, UR4, R214 ;  /* 0x000000046a927c23 */ /* 0x002fe400080100d6 */
[----:B------:R-:W-:-:S03]  /*9c30*/  FFMA.FTZ R139, R102, UR4, R195 ;  /* 0x00000004668b7c23 */ /* 0x000fc600080100c3 */
[----:B--2---:R-:W-:Y:S02]  /*9c40*/  HMMA.16816.F32 R52, R12, R28, RZ ;  /* 0x0000001c0c34723c */ /* 0x004fe400000018ff */
[----:B------:R-:W-:Y:S08]  /*9c50*/  MUFU.TANH R198, R45 ;  /* 0x0000002d00c67308 */ /* 0x000ff00000002400 */
[----:B------:R-:W-:Y:S06]  /*9c60*/  MUFU.TANH R216, R46 ;  /* 0x0000002e00d87308 */ /* 0x000fec0000002400 */
[----:B------:R-:W-:-:S02]  /*9c70*/  FMUL.FTZ R40, R40, c[0x0][0x2ec] ;  /* 0x0000bb0028287a20 */ /* 0x000fc40000410000 */
[----:B------:R1:W-:Y:S01]  /*9c80*/  MUFU.TANH R202, R47 ;  /* 0x0000002f00ca7308 */ /* 0x0003e20000002400 */
[----:B------:R-:W-:Y:S02]  /*9c90*/  FMUL.FTZ R41, R41, c[0x0][0x2ec] ;  /* 0x0000bb0029297a20 */ /* 0x000fe40000410000 */
[----:B------:R-:W-:Y:S02]  /*9ca0*/  FMUL.FTZ R42, R42, c[0x0][0x2ec] ;  /* 0x0000bb002a2a7a20 */ /* 0x000fe40000410000 */
[----:B------:R-:W-:Y:S01]  /*9cb0*/  FMUL.FTZ R43, R43, c[0x0][0x2ec] ;  /* 0x0000bb002b2b7a20 */ /* 0x000fe20000410000 */
[----:B------:R-:W-:Y:S02]  /*9cc0*/  HMMA.16816.F32 R52, R16, R24, R52 ;  /* 0x000000181034723c */ /* 0x000fe40000001834 */
[----:B------:R-:W2:Y:S06]  /*9cd0*/  MUFU.TANH R24, R40 ;  /* 0x0000002800187308 */ /* 0x000eac0000002400 */
[----:B-1----:R-:W-:Y:S02]  /*9ce0*/  HMMA.16816.F32 R44, R32, R30, RZ ;  /* 0x0000001e202c723c */ /* 0x002fe400000018ff */
[----:B------:R-:W-:Y:S01]  /*9cf0*/  MUFU.TANH R134, R41 ;  /* 0x0000002900867308 */ /* 0x000fe20000002400 */
[----:B--2---:R-:W-:-:S07]  /*9d00*/  IMAD.MOV.U32 R157, RZ, RZ, R24 ;  /* 0x000000ffff9d7224 */ /* 0x004fce00078e0018 */
[----:B------:R-:W1:Y:S01]  /*9d10*/  MUFU.TANH R135, R42 ;  /* 0x0000002a00877308 */ /* 0x000e620000002400 */
[----:B------:R-:W-:Y:S05]  /*9d20*/  HMMA.16816.F32 R28, R32, R64, RZ ;  /* 0x00000040201c723c */ /* 0x000fea00000018ff */
[----:B------:R-:W-:Y:S02]  /*9d30*/  FMUL.FTZ R52, R52, c[0x0][0x2ec] ;  /* 0x0000bb0034347a20 */ /* 0x000fe40000410000 */
[----:B------:R2:W3:Y:S01]  /*9d40*/  MUFU.TANH R131, R43 ;  /* 0x0000002b00837308 */ /* 0x0004e20000002400 */
[----:B------:R-:W-:Y:S02]  /*9d50*/  FMUL.FTZ R53, R53, c[0x0][0x2ec] ;  /* 0x0000bb0035357a20 */ /* 0x000fe40000410000 */
[----:B------:R-:W-:-:S02]  /*9d60*/  FMUL.FTZ R54, R54, c[0x0][0x2ec] ;  /* 0x0000bb0036367a20 */ /* 0x000fc40000410000 */
[----:B------:R-:W-:Y:S01]  /*9d70*/  FMUL.FTZ R55, R55, c[0x0][0x2ec] ;  /* 0x0000bb0037377a20 */ /* 0x000fe20000410000 */
[----:B------:R-:W-:Y:S01]  /*9d80*/  HMMA.16816.F32 R44, R36, R26, R44 ;  /* 0x0000001a242c723c */ /* 0x000fe2000000182c */
[----:B------:R-:W4:Y:S01]  /*9d90*/  LDSM.16.M88.4 R24, [R206+0x3800] ;  /* 0x00380000ce18783b */ /* 0x000f220000000200 */
[----:B------:R-:W-:Y:S01]  /*9da0*/  MUFU.TANH R57, R49 ;  /* 0x0000003100397308 */ /* 0x000fe20000002400 */
[----:B-1----:R-:W-:Y:S02]  /*9db0*/  FFMA.FTZ R135, R92, UR4, R135 ;  /* 0x000000045c877c23 */ /* 0x002fe40008010087 */
[----:B------:R-:W-:-:S03]  /*9dc0*/  FFMA.FTZ R134, R90, UR4, R134 ;  /* 0x000000045a867c23 */ /* 0x000fc60008010086 */
[----:B--2---:R-:W-:Y:S02]  /*9dd0*/  HMMA.16816.F32 R40, R12, R64, RZ ;  /* 0x000000400c28723c */ /* 0x004fe400000018ff */
[----:B------:R-:W1:Y:S01]  /*9de0*/  MUFU.TANH R56, R52 ;  /* 0x0000003400387308 */ /* 0x000e620000002400 */
[----:B---3--:R-:W-:-:S04]  /*9df0*/  FFMA.FTZ R131, R90, UR4, R131 ;  /* 0x000000045a837c23 */ /* 0x008fc80008010083 */
[----:B------:R-:W-:Y:S01]  /*9e00*/  FFMA.FTZ R65, R124, UR4, R181 ;  /* 0x000000047c417c23 */ /* 0x000fe200080100b5 */
[----:B------:R-:W-:Y:S02]  /*9e10*/  HMMA.16816.F32 R28, R36, R60, R28 ;  /* 0x0000003c241c723c */ /* 0x000fe4000000181c */
[----:B------:R-:W2:Y:S01]  /*9e20*/  MUFU.TANH R178, R51 ;  /* 0x0000003300b27308 */ /* 0x000ea20000002400 */
[----:B------:R-:W-:Y:S02]  /*9e30*/  FSEL R181, R174, -INF , !P5 ;  /* 0xff800000aeb57808 */ /* 0x000fe40006800000 */
[----:B------:R-:W-:-:S03]  /*9e40*/  ISETP.GE.AND P5, PT, R123, R2, PT ;  /* 0x000000027b00720c */ /* 0x000fc60003fa6270 */
[----:B------:R-:W-:Y:S01]  /*9e50*/  FMUL.FTZ R44, R44, c[0x0][0x2ec] ;  /* 0x0000bb002c2c7a20 */ /* 0x000fe20000410000 */
[----:B------:R-:W-:Y:S01]  /*9e60*/  FSEL R112, R112, -INF , !P5 ;  /* 0xff80000070707808 */ /* 0x000fe20006800000 */
[----:B------:R-:W3:Y:S01]  /*9e70*/  MUFU.TANH R173, R53 ;  /* 0x0000003500ad7308 */ /* 0x000ee20000002400 */
[----:B-1----:R-:W-:Y:S01]  /*9e80*/  IMAD.MOV.U32 R150, RZ, RZ, R56 ;  /* 0x000000ffff967224 */ /* 0x002fe200078e0038 */
[----:B------:R-:W-:Y:S01]  /*9e90*/  ISETP.GE.AND P5, PT, R119, R4, PT ;  /* 0x000000047700720c */ /* 0x000fe20003fa6270 */
[----:B------:R-:W-:Y:S02]  /*9ea0*/  FMUL.FTZ R45, R45, c[0x0][0x2ec] ;  /* 0x0000bb002d2d7a20 */ /* 0x000fe40000410000 */
[----:B------:R-:W-:Y:S01]  /*9eb0*/  FMUL.FTZ R46, R46, c[0x0][0x2ec] ;  /* 0x0000bb002e2e7a20 */ /* 0x000fe20000410000 */
[----:B------:R-:W-:Y:S02]  /*9ec0*/  HMMA.16816.F32 R40, R16, R60, R40 ;  /* 0x0000003c1028723c */ /* 0x000fe40000001828 */
[----:B------:R-:W1:Y:S01]  /*9ed0*/  MUFU.TANH R175, R54 ;  /* 0x0000003600af7308 */ /* 0x000e620000002400 */
[----:B------:R-:W-:-:S02]  /*9ee0*/  FMUL.FTZ R47, R47, c[0x0][0x2ec] ;  /* 0x0000bb002f2f7a20 */ /* 0x000fc40000410000 */
[----:B--2---:R-:W-:Y:S01]  /*9ef0*/  IMAD.MOV.U32 R158, RZ, RZ, R178 ;  /* 0x000000ffff9e7224 */ /* 0x004fe200078e00b2 */
[----:B------:R-:W-:Y:S01]  /*9f00*/  FSEL R178, R162, -INF , !P6 ;  /* 0xff800000a2b27808 */ /* 0x000fe20007000000 */
[----:B------:R-:W-:Y:S01]  /*9f10*/  FFMA.FTZ R60, R122, UR4, R156 ;  /* 0x000000047a3c7c23 */ /* 0x000fe2000801009c */
[C---:B------:R-:W-:Y:S02]  /*9f20*/  ISETP.GE.AND P6, PT, R127.reuse, R2, PT ;  /* 0x000000027f00720c */ /* 0x040fe40003fc6270 */
[----:B------:R2:W5:Y:S01]  /*9f30*/  MUFU.TANH R147, R55 ;  /* 0x0000003700937308 */ /* 0x0005620000002400 */
[----:B------:R-:W-:Y:S02]  /*9f40*/  IMAD.MOV.U32 R156, RZ, RZ, R57 ;  /* 0x000000ffff9c7224 */ /* 0x000fe400078e0039 */
[----:B------:R-:W-:Y:S01]  /*9f50*/  LDSM.16.M88.4 R56, [R206+0x3c00] ;  /* 0x003c0000ce38783b */ /* 0x000fe20000000200 */
[----:B---3--:R-:W-:Y:S01]  /*9f60*/  IMAD.MOV.U32 R143, RZ, RZ, R173 ;  /* 0x000000ffff8f7224 */ /* 0x008fe200078e00ad */
[----:B------:R-:W-:Y:S01]  /*9f70*/  FSEL R173, R136, -INF , !P3 ;  /* 0xff80000088ad7808 */ /* 0x000fe20005800000 */
[----:B------:R-:W-:Y:S01]  /*9f80*/  FMUL.FTZ R28, R28, c[0x0][0x2ec] ;  /* 0x0000bb001c1c7a20 */ /* 0x000fe20000410000 */
[-C--:B------:R-:W-:Y:S01]  /*9f90*/  ISETP.GE.AND P3, PT, R127, R6.reuse, PT ;  /* 0x000000067f00720c */ /* 0x080fe20003f66270 */
[----:B------:R-:W-:Y:S01]  /*9fa0*/  MUFU.TANH R136, R44 ;  /* 0x0000002c00887308 */ /* 0x000fe20000002400 */
[----:B-1----:R-:W-:Y:S01]  /*9fb0*/  IMAD.MOV.U32 R162, RZ, RZ, R175 ;  /* 0x000000ffffa27224 */ /* 0x002fe200078e00af */
[----:B------:R-:W-:Y:S01]  /*9fc0*/  FSEL R175, R169, -INF , !P4 ;  /* 0xff800000a9af7808 */ /* 0x000fe20006000000 */
[----:B------:R-:W-:Y:S01]  /*9fd0*/  FMUL.FTZ R29, R29, c[0x0][0x2ec] ;  /* 0x0000bb001d1d7a20 */ /* 0x000fe20000410000 */
[----:B------:R-:W-:Y:S01]  /*9fe0*/  FSEL R169, R145, -INF , !P2 ;  /* 0xff80000091a97808 */ /* 0x000fe20005000000 */
[----:B------:R-:W-:Y:S01]  /*9ff0*/  FMUL.FTZ R30, R30, c[0x0][0x2ec] ;  /* 0x0000bb001e1e7a20 */ /* 0x000fe20000410000 */
[-C--:B------:R-:W-:Y:S01]  /*a000*/  ISETP.GE.AND P2, PT, R123, R6.reuse, PT ;  /* 0x000000067b00720c */ /* 0x080fe20003f46270 */
[----:B------:R-:W-:Y:S01]  /*a010*/  FMUL.FTZ R31, R31, c[0x0][0x2ec] ;  /* 0x0000bb001f1f7a20 */ /* 0x000fe20000410000 */
[----:B--2---:R-:W1:Y:S01]  /*a020*/  LDSM.16.M88.4 R52, [R204+0x1800] ;  /* 0x00180000cc34783b */ /* 0x004e620000000200 */
[----:B------:R-:W-:Y:S01]  /*a030*/  MUFU.TANH R127, R45 ;  /* 0x0000002d007f7308 */ /* 0x000fe20000002400 */
[C---:B------:R-:W-:Y:S01]  /*a040*/  ISETP.GE.AND P4, PT, R125.reuse, R6, PT ;  /* 0x000000067d00720c */ /* 0x040fe20003f86270 */
[----:B------:R-:W-:Y:S01]  /*a050*/  FMUL.FTZ R40, R40, c[0x0][0x2ec] ;  /* 0x0000bb0028287a20 */ /* 0x000fe20000410000 */
[----:B------:R-:W-:Y:S01]  /*a060*/  FSEL R64, R126, -INF , !P3 ;  /* 0xff8000007e407808 */ /* 0x000fe20005800000 */
[----:B------:R-:W-:Y:S01]  /*a070*/  FFMA.FTZ R126, R118, UR4, R197 ;  /* 0x00000004767e7c23 */ /* 0x000fe200080100c5 */
[-C--:B------:R-:W-:Y:S01]  /*a080*/  ISETP.GE.AND P3, PT, R125, R3.reuse, PT ;  /* 0x000000037d00720c */ /* 0x080fe20003f66270 */
[----:B------:R-:W-:Y:S01]  /*a090*/  FMUL.FTZ R41, R41, c[0x0][0x2ec] ;  /* 0x0000bb0029297a20 */ /* 0x000fe20000410000 */
[----:B------:R-:W-:Y:S01]  /*a0a0*/  FSEL R60, R60, -INF , !P2 ;  /* 0xff8000003c3c7808 */ /* 0x000fe20005000000 */
[----:B------:R-:W-:Y:S01]  /*a0b0*/  MUFU.TANH R142, R46 ;  /* 0x0000002e008e7308 */ /* 0x000fe20000002400 */
[----:B------:R-:W-:Y:S01]  /*a0c0*/  FSEL R109, R109, -INF , !P6 ;  /* 0xff8000006d6d7808 */ /* 0x000fe20007000000 */
[----:B------:R-:W-:Y:S01]  /*a0d0*/  FMUL.FTZ R42, R42, c[0x0][0x2ec] ;  /* 0x0000bb002a2a7a20 */ /* 0x000fe20000410000 */
[----:B------:R-:W-:Y:S01]  /*a0e0*/  FSEL R65, R65, -INF , !P4 ;  /* 0xff80000041417808 */ /* 0x000fe20006000000 */
[----:B------:R-:W-:Y:S01]  /*a0f0*/  FMUL.FTZ R43, R43, c[0x0][0x2ec] ;  /* 0x0000bb002b2b7a20 */ /* 0x000fe20000410000 */
[-C--:B------:R-:W-:Y:S01]  /*a100*/  ISETP.GE.AND P2, PT, R121, R3.reuse, PT ;  /* 0x000000037900720c */ /* 0x080fe20003f46270 */
[----:B------:R-:W-:Y:S01]  /*a110*/  FFMA.FTZ R61, R120, UR4, R160 ;  /* 0x00000004783d7c23 */ /* 0x000fe200080100a0 */
[C---:B------:R-:W-:Y:S01]  /*a120*/  ISETP.GE.AND P6, PT, R123.reuse, R4, PT ;  /* 0x000000047b00720c */ /* 0x040fe20003fc6270 */
[----:B------:R4:W-:Y:S01]  /*a130*/  MUFU.TANH R138, R47 ;  /* 0x0000002f008a7308 */ /* 0x0009e20000002400 */
[-C--:B------:R-:W-:Y:S01]  /*a140*/  ISETP.GE.AND P4, PT, R123, R3.reuse, PT ;  /* 0x000000037b00720c */ /* 0x080fe20003f86270 */
[----:B------:R-:W-:Y:S01]  /*a150*/  FFMA.FTZ R125, R115, UR4, R164 ;  /* 0x00000004737d7c23 */ /* 0x000fe200080100a4 */
[----:B------:R-:W-:Y:S01]  /*a160*/  FSEL R172, R148, -INF , !P3 ;  /* 0xff80000094ac7808 */ /* 0x000fe20005800000 */
[----:B------:R-:W-:Y:S01]  /*a170*/  FFMA.FTZ R120, R113, UR4, R159 ;  /* 0x0000000471787c23 */ /* 0x000fe2000801009f */
[----:B------:R-:W-:Y:S01]  /*a180*/  FSEL R117, R188, -INF , !P2 ;  /* 0xff800000bc757808 */ /* 0x000fe20005000000 */
[----:B------:R-:W-:Y:S01]  /*a190*/  FFMA.FTZ R188, R115, UR4, R149 ;  /* 0x0000000473bc7c23 */ /* 0x000fe20008010095 */
[----:B------:R-:W-:Y:S01]  /*a1a0*/  FSEL R174, R137, -INF , !P4 ;  /* 0xff80000089ae7808 */ /* 0x000fe20006000000 */
[----:B------:R-:W2:Y:S01]  /*a1b0*/  MUFU.TANH R184, R48 ;  /* 0x0000003000b87308 */ /* 0x000ea20000002400 */
[-C--:B------:R-:W-:Y:S01]  /*a1c0*/  ISETP.GE.AND P4, PT, R119, R6.reuse, PT ;  /* 0x000000067700720c */ /* 0x080fe20003f86270 */
[----:B------:R-:W-:Y:S01]  /*a1d0*/  FFMA.FTZ R123, R110, UR4, R144 ;  /* 0x000000046e7b7c23 */ /* 0x000fe20008010090 */
[-C--:B------:R-:W-:Y:S01]  /*a1e0*/  ISETP.GE.AND P3, PT, R121, R6.reuse, PT ;  /* 0x000000067900720c */ /* 0x080fe20003f66270 */
[----:B------:R-:W-:Y:S01]  /*a1f0*/  FFMA.FTZ R137, R106, UR4, R203 ;  /* 0x000000046a897c23 */ /* 0x000fe200080100cb */
[----:B------:R-:W-:Y:S01]  /*a200*/  FSEL R197, R153, -INF , !P4 ;  /* 0xff80000099c57808 */ /* 0x000fe20006000000 */
[----:B------:R-:W-:Y:S01]  /*a210*/  FFMA.FTZ R145, R102, UR4, R192 ;  /* 0x0000000466917c23 */ /* 0x000fe200080100c0 */
[----:B------:R-:W-:Y:S01]  /*a220*/  FSEL R188, R188, -INF , !P5 ;  /* 0xff800000bcbc7808 */ /* 0x000fe20006800000 */
[----:B----4-:R-:W-:Y:S01]  /*a230*/  HMMA.16816.F32 R44, R32, R24, RZ ;  /* 0x00000018202c723c */ /* 0x010fe200000018ff */
[----:B------:R3:W4:Y:S01]  /*a240*/  MUFU.TANH R185, R50 ;  /* 0x0000003200b97308 */ /* 0x0007220000002400 */
[----:B------:R-:W-:Y:S01]  /*a250*/  ISETP.GE.AND P2, PT, R116, R6, PT ;  /* 0x000000067400720c */ /* 0x000fe20003f46270 */
[----:B-----5:R-:W-:Y:S01]  /*a260*/  FFMA.FTZ R147, R94, UR4, R147 ;  /* 0x000000045e937c23 */ /* 0x020fe20008010093 */
[C---:B------:R-:W-:Y:S01]  /*a270*/  ISETP.GE.AND P4, PT, R116.reuse, R3, PT ;  /* 0x000000037400720c */ /* 0x040fe20003f86270 */
[----:B------:R-:W-:Y:S01]  /*a280*/  FFMA.FTZ R162, R97, UR4, R162 ;  /* 0x0000000461a27c23 */ /* 0x000fe200080100a2 */
[-C--:B------:R-:W-:Y:S01]  /*a290*/  ISETP.GE.AND P5, PT, R116, R2.reuse, PT ;  /* 0x000000027400720c */ /* 0x080fe20003fa6270 */
[----:B------:R-:W-:Y:S01]  /*a2a0*/  FFMA.FTZ R164, R92, UR4, R157 ;  /* 0x000000045ca47c23 */ /* 0x000fe2000801009d */
[----:B------:R-:W-:Y:S01]  /*a2b0*/  FSEL R61, R61, -INF , !P3 ;  /* 0xff8000003d3d7808 */ /* 0x000fe20005800000 */
[----:B--2---:R-:W-:Y:S01]  /*a2c0*/  IMAD.MOV.U32 R148, RZ, RZ, R184 ;  /* 0x000000ffff947224 */ /* 0x004fe200078e00b8 */
[----:B------:R-:W-:Y:S01]  /*a2d0*/  FSEL R184, R161, -INF , !P6 ;  /* 0xff800000a1b87808 */ /* 0x000fe20007000000 */
[----:B------:R-:W-:Y:S01]  /*a2e0*/  MUFU.TANH R124, R28 ;  /* 0x0000001c007c7308 */ /* 0x000fe20000002400 */
[----:B------:R-:W-:-:S02]  /*a2f0*/  ISETP.GE.AND P6, PT, R121, R2, PT ;  /* 0x000000027900720c */ /* 0x000fc40003fc6270 */
[----:B------:R-:W-:Y:S02]  /*a300*/  ISETP.GE.AND P3, PT, R119, R3, PT ;  /* 0x000000037700720c */ /* 0x000fe40003f66270 */
[----:B------:R-:W-:Y:S01]  /*a310*/  FSEL R126, R126, -INF , !P6 ;  /* 0xff8000007e7e7808 */ /* 0x000fe20007000000 */
[----:B---3--:R-:W2:Y:S01]  /*a320*/  LDSM.16.M88.4 R48, [R204+0x1c00] ;  /* 0x001c0000cc30783b */ /* 0x008ea20000000200 */
[----:B------:R-:W-:Y:S01]  /*a330*/  ISETP.GE.AND P6, PT, R116, R4, PT ;  /* 0x000000047400720c */ /* 0x000fe20003fc6270 */
[----:B------:R-:W-:Y:S01]  /*a340*/  MUFU.TANH R122, R29 ;  /* 0x0000001d007a7308 */ /* 0x000fe20000002400 */
[----:B----4-:R-:W-:Y:S01]  /*a350*/  IMAD.MOV.U32 R140, RZ, RZ, R185 ;  /* 0x000000ffff8c7224 */ /* 0x010fe200078e00b9 */
[----:B------:R-:W-:Y:S01]  /*a360*/  FSEL R185, R165, -INF , !P0 ;  /* 0xff800000a5b97808 */ /* 0x000fe20004000000 */
[----:B------:R-:W-:-:S04]  /*a370*/  DEPBAR.LE SB0, 0x0 ;  /* 0x000080000000791a */ /* 0x000fc80000000000 */
[----:B------:R-:W-:Y:S01]  /*a380*/  ISETP.GE.AND P0, PT, R119, R2, PT ;  /* 0x000000027700720c */ /* 0x000fe20003f06270 */
[----:B------:R-:W-:Y:S01]  /*a390*/  MUFU.TANH R141, R30 ;  /* 0x0000001e008d7308 */ /* 0x000fe20000002400 */
[----:B------:R-:W-:Y:S01]  /*a3a0*/  FFMA.FTZ R119, R115, UR4, R152 ;  /* 0x0000000473777c23 */ /* 0x000fe20008010098 */
[----:B------:R-:W-:Y:S01]  /*a3b0*/  FSEL R199, R199, -INF , !P2 ;  /* 0xff800000c7c77808 */ /* 0x000fe20005000000 */
[----:B------:R-:W-:Y:S01]  /*a3c0*/  FFMA.FTZ R115, R113, UR4, R201 ;  /* 0x0000000471737c23 */ /* 0x000fe200080100c9 */
[----:B------:R-:W-:Y:S02]  /*a3d0*/  FSEL R125, R125, -INF , !P0 ;  /* 0xff8000007d7d7808 */ /* 0x000fe40004000000 */
[----:B------:R-:W-:Y:S02]  /*a3e0*/  FSEL R119, R119, -INF , !P3 ;  /* 0xff80000077777808 */ /* 0x000fe40005800000 */
[----:B------:R1:W-:Y:S01]  /*a3f0*/  MUFU.TANH R121, R31 ;  /* 0x0000001f00797308 */ /* 0x0003e20000002400 */
[----:B------:R-:W-:-:S02]  /*a400*/  FSEL R115, R115, -INF , !P6 ;  /* 0xff80000073737808 */ /* 0x000fc40007000000 */
[C---:B------:R-:W-:Y:S02]  /*a410*/  ISETP.GE.AND P3, PT, R114.reuse, R6, PT ;  /* 0x000000067200720c */ /* 0x040fe40003f66270 */
[C---:B------:R-:W-:Y:S02]  /*a420*/  ISETP.GE.AND P0, PT, R114.reuse, R4, PT ;  /* 0x000000047200720c */ /* 0x040fe40003f06270 */
[C---:B------:R-:W-:Y:S01]  /*a430*/  ISETP.GE.AND P2, PT, R114.reuse, R3, PT ;  /* 0x000000037200720c */ /* 0x040fe20003f46270 */
[----:B------:R-:W3:Y:S01]  /*a440*/  MUFU.TANH R154, R40 ;  /* 0x00000028009a7308 */ /* 0x000ee20000002400 */
[----:B------:R-:W-:Y:S02]  /*a450*/  ISETP.GE.AND P6, PT, R114, R2, PT ;  /* 0x000000027200720c */ /* 0x000fe40003fc6270 */
[----:B------:R-:W-:Y:S02]  /*a460*/  FSEL R128, R128, -INF , !P5 ;  /* 0xff80000080807808 */ /* 0x000fe40006800000 */
[----:B------:R-:W-:-:S02]  /*a470*/  ISETP.GE.AND P5, PT, R108, R4, PT ;  /* 0x000000046c00720c */ /* 0x000fc40003fa6270 */
[----:B------:R-:W-:Y:S01]  /*a480*/  FSEL R196, R196, -INF , !P0 ;  /* 0xff800000c4c47808 */ /* 0x000fe20004000000 */
[----:B-1----:R-:W-:Y:S01]  /*a490*/  HMMA.16816.F32 R28, R36, R52, R44 ;  /* 0x00000034241c723c */ /* 0x002fe2000000182c */
[----:B------:R-:W-:Y:S01]  /*a4a0*/  MUFU.TANH R118, R41 ;  /* 0x0000002900767308 */ /* 0x000fe20000002400 */
[----:B------:R-:W-:Y:S02]  /*a4b0*/  FSEL R123, R123, -INF , !P2 ;  /* 0xff8000007b7b7808 */ /* 0x000fe40005000000 */
[----:B------:R-:W-:Y:S02]  /*a4c0*/  FSEL R132, R132, -INF , !P6 ;  /* 0xff80000084847808 */ /* 0x000fe40007000000 */
[----:B------:R-:W-:Y:S02]  /*a4d0*/  ISETP.GE.AND P0, PT, R108, R2, PT ;  /* 0x000000026c00720c */ /* 0x000fe40003f06270 */
[----:B------:R-:W-:Y:S01]  /*a4e0*/  HMMA.16816.F32 R44, R12, R24, RZ ;  /* 0x000000180c2c723c */ /* 0x000fe200000018ff */
[----:B------:R-:W1:Y:S01]  /*a4f0*/  MUFU.TANH R149, R42 ;  /* 0x0000002a00957308 */ /* 0x000e620000002400 */
[----:B------:R-:W-:Y:S01]  /*a500*/  ISETP.GE.AND P2, PT, R105, R6, PT ;  /* 0x000000066900720c */ /* 0x000fe20003f46270 */
[----:B---3--:R-:W-:Y:S01]  /*a510*/  FFMA.FTZ R154, R83, UR4, R154 ;  /* 0x00000004539a7c23 */ /* 0x008fe2000801009a */
[----:B------:R-:W-:-:S02]  /*a520*/  ISETP.GE.AND P6, PT, R105, R4, PT ;  /* 0x000000046900720c */ /* 0x000fc40003fc6270 */
[----:B------:R-:W-:Y:S01]  /*a530*/  FSEL R120, R120, -INF , !P4 ;  /* 0xff80000078787808 */ /* 0x000fe20006000000 */
[C---:B------:R-:W-:Y:S01]  /*a540*/  FFMA.FTZ R24, R99.reuse, UR4, R156 ;  /* 0x0000000463187c23 */ /* 0x040fe2000801009c */
[----:B------:R-:W-:Y:S01]  /*a550*/  ISETP.GE.AND P4, PT, R108, R6, PT ;  /* 0x000000066c00720c */ /* 0x000fe20003f86270 */
[----:B------:R-:W3:Y:S01]  /*a560*/  MUFU.TANH R116, R43 ;  /* 0x0000002b00747308 */ /* 0x000ee20000002400 */
[----:B------:R-:W-:Y:S01]  /*a570*/  FSEL R146, R146, -INF , !P0 ;  /* 0xff80000092927808 */ /* 0x000fe20004000000 */
[----:B------:R-:W-:Y:S01]  /*a580*/  IMAD.MOV.U32 R156, RZ, RZ, R150 ;  /* 0x000000ffff9c7224 */ /* 0x000fe200078e0096 */
[----:B------:R-:W-:Y:S01]  /*a590*/  ISETP.GE.AND P0, PT, R104, R4, PT ;  /* 0x000000046800720c */ /* 0x000fe20003f06270 */
[----:B------:R-:W-:Y:S01]  /*a5a0*/  FFMA.FTZ R150, R99, UR4, R191 ;  /* 0x0000000463967c23 */ /* 0x000fe200080100bf */
[----:B------:R-:W-:Y:S01]  /*a5b0*/  IADD3 R191, R96, 0x79, RZ ;  /* 0x0000007960bf7810 */ /* 0x000fe20007ffe0ff */
[----:B------:R-:W-:Y:S02]  /*a5c0*/  FFMA.FTZ R156, R97, UR4, R156 ;  /* 0x00000004619c7c23 */ /* 0x000fe4000801009c */
[----:B------:R-:W-:-:S02]  /*a5d0*/  FMUL.FTZ R28, R28, c[0x0][0x2ec] ;  /* 0x0000bb001c1c7a20 */ /* 0x000fc40000410000 */
[----:B------:R-:W-:Y:S02]  /*a5e0*/  FMUL.FTZ R29, R29, c[0x0][0x2ec] ;  /* 0x0000bb001d1d7a20 */ /* 0x000fe40000410000 */
[----:B------:R-:W-:Y:S01]  /*a5f0*/  FMUL.FTZ R30, R30, c[0x0][0x2ec] ;  /* 0x0000bb001e1e7a20 */ /* 0x000fe20000410000 */
[----:B------:R-:W-:Y:S01]  /*a600*/  MUFU.TANH R152, R28 ;  /* 0x0000001c00987308 */ /* 0x000fe20000002400 */
[----:B------:R-:W-:Y:S01]  /*a610*/  FMUL.FTZ R31, R31, c[0x0][0x2ec] ;  /* 0x0000bb001f1f7a20 */ /* 0x000fe20000410000 */
[----:B------:R-:W-:Y:S01]  /*a620*/  HMMA.16816.F32 R44, R16, R52, R44 ;  /* 0x00000034102c723c */ /* 0x000fe2000000182c */
[----:B-1----:R-:W-:Y:S02]  /*a630*/  FFMA.FTZ R149, R83, UR4, R149 ;  /* 0x0000000453957c23 */ /* 0x002fe40008010095 */
[----:B---3--:R-:W-:Y:S02]  /*a640*/  FFMA.FTZ R80, R80, UR4, R116 ;  /* 0x0000000450507c23 */ /* 0x008fe40008010074 */
[----:B------:R-:W-:Y:S01]  /*a650*/  FFMA.FTZ R118, R81, UR4, R118 ;  /* 0x0000000451767c23 */ /* 0x000fe20008010076 */
[----:B------:R-:W1:Y:S01]  /*a660*/  MUFU.TANH R153, R29 ;  /* 0x0000001d00997308 */ /* 0x000e620000002400 */
[----:B------:R-:W-:Y:S01]  /*a670*/  FFMA.FTZ R52, R110, UR4, R163 ;  /* 0x000000046e347c23 */ /* 0x000fe200080100a3 */
[----:B------:R-:W-:Y:S01]  /*a680*/  HMMA.16816.F32 R40, R32, R56, RZ ;  /* 0x000000382028723c */ /* 0x000fe200000018ff */
[----:B------:R-:W-:-:S02]  /*a690*/  FFMA.FTZ R53, R106, UR4, R190 ;  /* 0x000000046a357c23 */ /* 0x000fc400080100be */
[----:B------:R-:W-:Y:S01]  /*a6a0*/  FFMA.FTZ R190, R106, UR4, R194 ;  /* 0x000000046abe7c23 */ /* 0x000fe200080100c2 */
[----:B------:R-:W-:Y:S01]  /*a6b0*/  FSEL R52, R52, -INF , !P3 ;  /* 0xff80000034347808 */ /* 0x000fe20005800000 */
[----:B------:R-:W-:Y:S01]  /*a6c0*/  FFMA.FTZ R106, R102, UR4, R167 ;  /* 0x00000004666a7c23 */ /* 0x000fe200080100a7 */
[----:B------:R-:W3:Y:S01]  /*a6d0*/  MUFU.TANH R113, R30 ;  /* 0x0000001e00717308 */ /* 0x000ee20000002400 */
[-C--:B------:R-:W-:Y:S02]  /*a6e0*/  ISETP.GE.AND P3, PT, R108, R3.reuse, PT ;  /* 0x000000036c00720c */ /* 0x080fe40003f66270 */
[----:B------:R-:W-:Y:S02]  /*a6f0*/  FSEL R190, R190, -INF , !P5 ;  /* 0xff800000bebe7808 */ /* 0x000fe40006800000 */
[----:B------:R-:W-:Y:S02]  /*a700*/  ISETP.GE.AND P5, PT, R105, R2, PT ;  /* 0x000000026900720c */ /* 0x000fe40003fa6270 */
[----:B------:R-:W-:Y:S01]  /*a710*/  FSEL R137, R137, -INF , !P3 ;  /* 0xff80000089897808 */ /* 0x000fe20005800000 */
[----:B------:R4:W5:Y:S01]  /*a720*/  MUFU.TANH R144, R31 ;  /* 0x0000001f00907308 */ /* 0x0009620000002400 */
[----:B------:R-:W-:Y:S01]  /*a730*/  FSEL R194, R189, -INF , !P2 ;  /* 0xff800000bdc27808 */ /* 0x000fe20005000000 */
[----:B------:R-:W-:Y:S01]  /*a740*/  FMUL.FTZ R44, R44, c[0x0][0x2ec] ;  /* 0x0000bb002c2c7a20 */ /* 0x000fe20000410000 */
[----:B------:R-:W-:Y:S01]  /*a750*/  FSEL R106, R106, -INF , !P6 ;  /* 0xff8000006a6a7808 */ /* 0x000fe20007000000 */
[----:B------:R-:W-:Y:S01]  /*a760*/  FMUL.FTZ R45, R45, c[0x0][0x2ec] ;  /* 0x0000bb002d2d7a20 */ /* 0x000fe20000410000 */
[----:B------:R-:W-:Y:S01]  /*a770*/  ISETP.GE.AND P3, PT, R104, R6, PT ;  /* 0x000000066800720c */ /* 0x000fe20003f66270 */
[----:B------:R-:W-:Y:S01]  /*a780*/  FMUL.FTZ R46, R46, c[0x0][0x2ec] ;  /* 0x0000bb002e2e7a20 */ /* 0x000fe20000410000 */
[CC--:B------:R-:W-:Y:S01]  /*a790*/  ISETP.GE.AND P2, PT, R104.reuse, R3.reuse, PT ;  /* 0x000000036800720c */ /* 0x0c0fe20003f46270 */
[----:B------:R-:W-:Y:S01]  /*a7a0*/  FMUL.FTZ R47, R47, c[0x0][0x2ec] ;  /* 0x0000bb002f2f7a20 */ /* 0x000fe20000410000 */
[----:B------:R-:W-:Y:S01]  /*a7b0*/  ISETP.GE.AND P6, PT, R104, R2, PT ;  /* 0x000000026800720c */ /* 0x000fe20003fc6270 */
[----:B--2---:R-:W-:Y:S01]  /*a7c0*/  HMMA.16816.F32 R40, R36, R48, R40 ;  /* 0x000000302428723c */ /* 0x004fe20000001828 */
[----:B------:R-:W-:Y:S01]  /*a7d0*/  FFMA.FTZ R104, R101, UR4, R140 ;  /* 0x0000000465687c23 */ /* 0x000fe2000801008c */
[----:B------:R-:W-:Y:S01]  /*a7e0*/  FSEL R53, R53, -INF , !P4 ;  /* 0xff80000035357808 */ /* 0x000fe20006000000 */
[----:B------:R-:W-:Y:S01]  /*a7f0*/  FFMA.FTZ R140, R101, UR4, R200 ;  /* 0x00000004658c7c23 */ /* 0x000fe200080100c8 */
[-C--:B------:R-:W-:Y:S01]  /*a800*/  ISETP.GE.AND P4, PT, R105, R3.reuse, PT ;  /* 0x000000036900720c */ /* 0x080fe20003f86270 */
[----:B------:R-:W-:Y:S01]  /*a810*/  MUFU.TANH R110, R44 ;  /* 0x0000002c006e7308 */ /* 0x000fe20000002400 */
[----:B------:R-:W-:Y:S01]  /*a820*/  FSEL R145, R145, -INF , !P5 ;  /* 0xff80000091917808 */ /* 0x000fe20006800000 */
[----:B------:R-:W-:Y:S01]  /*a830*/  FFMA.FTZ R189, R99, UR4, R158 ;  /* 0x0000000463bd7c23 */ /* 0x000fe2000801009e */
[----:B----4-:R-:W-:Y:S01]  /*a840*/  HMMA.16816.F32 R28, R12, R56, RZ ;  /* 0x000000380c1c723c */ /* 0x010fe200000018ff */
[-C--:B------:R-:W-:Y:S01]  /*a850*/  ISETP.GE.AND P5, PT, R100, R6.reuse, PT ;  /* 0x000000066400720c */ /* 0x080fe20003fa6270 */
[----:B------:R-:W-:Y:S01]  /*a860*/  IMAD.MOV.U32 R158, RZ, RZ, R143 ;  /* 0x000000ffff9e7224 */ /* 0x000fe200078e008f */
[----:B------:R-:W-:Y:S01]  /*a870*/  FSEL R139, R139, -INF , !P4 ;  /* 0xff8000008b8b7808 */ /* 0x000fe20006000000 */
[----:B------:R-:W-:Y:S01]  /*a880*/  FFMA.FTZ R143, R99, UR4, R193 ;  /* 0x00000004638f7c23 */ /* 0x000fe200080100c1 */
[----:B------:R-:W-:Y:S01]  /*a890*/  FSEL R104, R104, -INF , !P0 ;  /* 0xff80000068687808 */ /* 0x000fe20004000000 */
[----:B------:R-:W2:Y:S01]  /*a8a0*/  MUFU.TANH R114, R45 ;  /* 0x0000002d00727308 */ /* 0x000ea20000002400 */
[C---:B------:R-:W-:Y:S01]  /*a8b0*/  FFMA.FTZ R56, R101.reuse, UR4, R148 ;  /* 0x0000000465387c23 */ /* 0x040fe20008010094 */
[----:B------:R-:W-:Y:S01]  /*a8c0*/  FSEL R140, R140, -INF , !P2 ;  /* 0xff8000008c8c7808 */ /* 0x000fe20005000000 */
[----:B------:R-:W-:Y:S01]  /*a8d0*/  FFMA.FTZ R148, R101, UR4, R213 ;  /* 0x0000000465947c23 */ /* 0x000fe200080100d5 */
[----:B------:R-:W-:Y:S01]  /*a8e0*/  ISETP.GE.AND P4, PT, R103, R6, PT ;  /* 0x000000066700720c */ /* 0x000fe20003f86270 */
[----:B------:R-:W-:Y:S01]  /*a8f0*/  FFMA.FTZ R165, R94, UR4, R158 ;  /* 0x000000045ea57c23 */ /* 0x000fe2000801009e */
[----:B------:R-:W-:Y:S01]  /*a900*/  FSEL R56, R56, -INF , !P3 ;  /* 0xff80000038387808 */ /* 0x000fe20005800000 */
[----:B-1----:R-:W-:Y:S01]  /*a910*/  FFMA.FTZ R153, R70, UR4, R153 ;  /* 0x0000000446997c23 */ /* 0x002fe20008010099 */
[----:B------:R-:W-:Y:S01]  /*a920*/  ISETP.GE.AND P3, PT, R100, R4, PT ;  /* 0x000000046400720c */ /* 0x000fe20003f66270 */
[----:B------:R-:W1:Y:S01]  /*a930*/  MUFU.TANH R57, R46 ;  /* 0x0000002e00397308 */ /* 0x000e620000002400 */
[----:B------:R-:W-:Y:S01]  /*a940*/  FMUL.FTZ R40, R40, c[0x0][0x2ec] ;  /* 0x0000bb0028287a20 */ /* 0x000fe20000410000 */
[CC--:B------:R-:W-:Y:S01]  /*a950*/  ISETP.GE.AND P0, PT, R100.reuse, R3.reuse, PT ;  /* 0x000000036400720c */ /* 0x0c0fe20003f06270 */
[----:B------:R-:W-:Y:S01]  /*a960*/  FMUL.FTZ R41, R41, c[0x0][0x2ec] ;  /* 0x0000bb0029297a20 */ /* 0x000fe20000410000 */
[----:B------:R-:W-:Y:S01]  /*a970*/  ISETP.GE.AND P2, PT, R100, R2, PT ;  /* 0x000000026400720c */ /* 0x000fe20003f46270 */
[----:B------:R-:W-:Y:S01]  /*a980*/  FMUL.FTZ R42, R42, c[0x0][0x2ec] ;  /* 0x0000bb002a2a7a20 */ /* 0x000fe20000410000 */
[----:B------:R-:W-:Y:S01]  /*a990*/  FSEL R148, R148, -INF , !P6 ;  /* 0xff80000094947808 */ /* 0x000fe20007000000 */
[----:B---3--:R-:W-:Y:S01]  /*a9a0*/  FFMA.FTZ R113, R72, UR4, R113 ;  /* 0x0000000448717c23 */ /* 0x008fe20008010071 */
[----:B------:R3:W4:Y:S01]  /*a9b0*/  MUFU.TANH R103, R47 ;  /* 0x0000002f00677308 */ /* 0x0007220000002400 */
[----:B------:R-:W-:Y:S01]  /*a9c0*/  HMMA.16816.F32 R28, R16, R48, R28 ;  /* 0x00000030101c723c */ /* 0x000fe2000000181c */
[----:B------:R-:W-:Y:S01]  /*a9d0*/  FSEL R189, R189, -INF , !P3 ;  /* 0xff800000bdbd7808 */ /* 0x000fe20005800000 */
[C---:B-----5:R-:W-:Y:S01]  /*a9e0*/  FFMA.FTZ R144, R70.reuse, UR4, R144 ;  /* 0x0000000446907c23 */ /* 0x060fe20008010090 */
[----:B------:R-:W-:Y:S01]  /*a9f0*/  FSEL R143, R143, -INF , !P0 ;  /* 0xff8000008f8f7808 */ /* 0x000fe20004000000 */
[----:B--2---:R-:W-:Y:S01]  /*aa00*/  FFMA.FTZ R114, R70, UR4, R114 ;  /* 0x0000000446727c23 */ /* 0x004fe20008010072 */
[----:B------:R-:W-:Y:S01]  /*aa10*/  ISETP.GE.AND P6, PT, R98, R6, PT ;  /* 0x000000066200720c */ /* 0x000fe20003fc6270 */
[----:B------:R-:W-:Y:S01]  /*aa20*/  FFMA.FTZ R110, R72, UR4, R110 ;  /* 0x00000004486e7c23 */ /* 0x000fe2000801006e */
[----:B------:R-:W-:Y:S01]  /*aa30*/  FSEL R48, R24, -INF , !P5 ;  /* 0xff80000018307808 */ /* 0x000fe20006800000 */
[----:B------:R-:W-:Y:S01]  /*aa40*/  MUFU.TANH R100, R40 ;  /* 0x0000002800647308 */ /* 0x000fe20000002400 */
[----:B------:R-:W-:Y:S01]  /*aa50*/  FMUL.FTZ R24, R43, c[0x0][0x2ec] ;  /* 0x0000bb002b187a20 */ /* 0x000fe20000410000 */
[C---:B------:R-:W-:Y:S01]  /*aa60*/  ISETP.GE.AND P5, PT, R98.reuse, R4, PT ;  /* 0x000000046200720c */ /* 0x040fe20003fa6270 */
[C---:B------:R-:W-:Y:S01]  /*aa70*/  FFMA.FTZ R49, R97.reuse, UR4, R215 ;  /* 0x0000000461317c23 */ /* 0x040fe200080100d7 */
[----:B------:R-:W-:Y:S01]  /*aa80*/  ISETP.GE.AND P3, PT, R98, R3, PT ;  /* 0x000000036200720c */ /* 0x000fe20003f66270 */
[----:B-1----:R-:W-:Y:S01]  /*aa90*/  FFMA.FTZ R57, R72, UR4, R57 ;  /* 0x0000000448397c23 */ /* 0x002fe20008010039 */
[----:B------:R-:W-:Y:S01]  /*aaa0*/  ISETP.GE.AND P0, PT, R98, R2, PT ;  /* 0x000000026200720c */ /* 0x000fe20003f06270 */
[----:B---3--:R-:W-:Y:S01]  /*aab0*/  HMMA.16816.F32 R44, R12, R66, RZ ;  /* 0x000000420c2c723c */ /* 0x008fe200000018ff */
[----:B------:R-:W1:Y:S01]  /*aac0*/  MUFU.TANH R102, R41 ;  /* 0x0000002900667308 */ /* 0x000e620000002400 */
[----:B------:R-:W-:Y:S01]  /*aad0*/  FFMA.FTZ R98, R97, UR4, R216 ;  /* 0x0000000461627c23 */ /* 0x000fe200080100d8 */
[----:B------:R-:W-:Y:S01]  /*aae0*/  FSEL R150, R150, -INF , !P2 ;  /* 0xff80000096967808 */ /* 0x000fe20005000000 */
[----:B------:R-:W-:Y:S01]  /*aaf0*/  FFMA.FTZ R97, R92, UR4, R142 ;  /* 0x000000045c617c23 */ /* 0x000fe2000801008e */
[----:B------:R-:W-:Y:S01]  /*ab00*/  FSEL R49, R49, -INF , !P6 ;  /* 0xff80000031317808 */ /* 0x000fe20007000000 */
[----:B----4-:R-:W-:Y:S01]  /*ab10*/  FFMA.FTZ R103, R70, UR4, R103 ;  /* 0x0000000446677c23 */ /* 0x010fe20008010067 */
[----:B------:R-:W-:-:S02]  /*ab20*/  FSEL R98, R98, -INF , !P5 ;  /* 0xff80000062627808 */ /* 0x000fc40006800000 */
[----:B------:R-:W2:Y:S01]  /*ab30*/  MUFU.TANH R101, R42 ;  /* 0x0000002a00657308 */ /* 0x000ea20000002400 */
[----:B------:R-:W-:Y:S01]  /*ab40*/  FMUL.FTZ R28, R28, c[0x0][0x2ec] ;  /* 0x0000bb001c1c7a20 */ /* 0x000fe20000410000 */
[C---:B------:R-:W-:Y:S01]  /*ab50*/  IADD3 R108, R96.reuse, 0x78, RZ ;  /* 0x00000078606c7810 */ /* 0x040fe20007ffe0ff */
[----:B------:R-:W-:Y:S01]  /*ab60*/  FMUL.FTZ R29, R29, c[0x0][0x2ec] ;  /* 0x0000bb001d1d7a20 */ /* 0x000fe20000410000 */
[----:B------:R-:W-:Y:S01]  /*ab70*/  ISETP.GE.AND P2, PT, R96, R4, PT ;  /* 0x000000046000720c */ /* 0x000fe20003f46270 */
[----:B------:R-:W-:Y:S01]  /*ab80*/  FMUL.FTZ R30, R30, c[0x0][0x2ec] ;  /* 0x0000bb001e1e7a20 */ /* 0x000fe20000410000 */
[C---:B------:R-:W-:Y:S02]  /*ab90*/  ISETP.GE.AND P6, PT, R96.reuse, R3, PT ;  /* 0x000000036000720c */ /* 0x040fe40003fc6270 */
[----:B------:R-:W-:Y:S01]  /*aba0*/  ISETP.GE.AND P5, PT, R96, R2, PT ;  /* 0x000000026000720c */ /* 0x000fe20003fa6270 */
[----:B------:R3:W4:Y:S01]  /*abb0*/  MUFU.TANH R99, R24 ;  /* 0x0000001800637308 */ /* 0x0007220000002400 */
[----:B------:R-:W-:Y:S01]  /*abc0*/  FFMA.FTZ R96, R94, UR4, R202 ;  /* 0x000000045e607c23 */ /* 0x000fe200080100ca */
[----:B------:R-:W-:Y:S01]  /*abd0*/  FSEL R156, R156, -INF , !P3 ;  /* 0xff8000009c9c7808 */ /* 0x000fe20005800000 */
[----:B-1----:R-:W-:Y:S01]  /*abe0*/  FFMA.FTZ R102, R0, UR4, R102 ;  /* 0x0000000400667c23 */ /* 0x002fe20008010066 */
[----:B------:R-:W-:-:S02]  /*abf0*/  ISETP.GE.AND P3, PT, R95, R6, PT ;  /* 0x000000065f00720c */ /* 0x000fc40003f66270 */
[----:B------:R-:W-:Y:S01]  /*ac00*/  HMMA.16816.F32 R44, R16, R62, R44 ;  /* 0x0000003e102c723c */ /* 0x000fe2000000182c */
[----:B------:R-:W-:Y:S01]  /*ac10*/  FSEL R162, R162, -INF , !P0 ;  /* 0xff800000a2a27808 */ /* 0x000fe20004000000 */
[----:B------:R-:W-:Y:S01]  /*ac20*/  MUFU.TANH R192, R28 ;  /* 0x0000001c00c07308 */ /* 0x000fe20000002400 */
[----:B------:R-:W-:Y:S01]  /*ac30*/  ISETP.GE.AND P0, PT, R95, R4, PT ;  /* 0x000000045f00720c */ /* 0x000fe20003f06270 */
[----:B--2---:R-:W-:-:S03]  /*ac40*/  FFMA.FTZ R101, R7, UR4, R101 ;  /* 0x0000000407657c23 */ /* 0x004fc60008010065 */
[----:B------:R-:W-:Y:S01]  /*ac50*/  FSEL R96, R96, -INF , !P0 ;  /* 0xff80000060607808 */ /* 0x000fe20004000000 */
[----:B------:R-:W-:Y:S01]  /*ac60*/  HMMA.16816.F32 R40, R32, R66, RZ ;  /* 0x000000422028723c */ /* 0x000fe200000018ff */
[----:B------:R-:W-:Y:S01]  /*ac70*/  ISETP.GE.AND P0, PT, R95, R2, PT ;  /* 0x000000025f00720c */ /* 0x000fe20003f06270 */
[----:B---3--:R-:W-:Y:S01]  /*ac80*/  FMUL.FTZ R24, R31, c[0x0][0x2ec] ;  /* 0x0000bb001f187a20 */ /* 0x008fe20000410000 */
[----:B------:R-:W-:Y:S01]  /*ac90*/  I2F R105, R108 ;  /* 0x0000006c00697306 */ /* 0x000fe20000201400 */
[----:B----4-:R-:W-:Y:S01]  /*aca0*/  FFMA.FTZ R99, R0, UR4, R99 ;  /* 0x0000000400637c23 */ /* 0x010fe20008010063 */
[----:B------:R-:W-:Y:S02]  /*acb0*/  FSEL R161, R147, -INF , !P0 ;  /* 0xff80000093a17808 */ /* 0x000fe40004000000 */
[----:B------:R-:W-:Y:S01]  /*acc0*/  FFMA.FTZ R66, R94, UR4, R198 ;  /* 0x000000045e427c23 */ /* 0x000fe200080100c6 */
[----:B------:R-:W-:-:S03]  /*acd0*/  ISETP.GE.AND P0, PT, R93, R4, PT ;  /* 0x000000045d00720c */ /* 0x000fc60003f06270 */
[----:B------:R-:W1:Y:S01]  /*ace0*/  MUFU.TANH R94, R30 ;  /* 0x0000001e005e7308 */ /* 0x000e620000002400 */
[----:B------:R-:W-:Y:S02]  /*acf0*/  FSEL R66, R66, -INF , !P3 ;  /* 0xff80000042427808 */ /* 0x000fe40005800000 */
[----:B------:R-:W-:Y:S02]  /*ad00*/  ISETP.GE.AND P3, PT, R95, R3, PT ;  /* 0x000000035f00720c */ /* 0x000fe40003f66270 */
[----:B------:R-:W-:Y:S01]  /*ad10*/  FSEL R97, R97, -INF , !P0 ;  /* 0xff80000061617808 */ /* 0x000fe20004000000 */
[----:B------:R-:W-:Y:S01]  /*ad20*/  FMUL.FTZ R95, R44, c[0x0][0x2ec] ;  /* 0x0000bb002c5f7a20 */ /* 0x000fe20000410000 */
[----:B------:R-:W-:Y:S01]  /*ad30*/  FSEL R165, R165, -INF , !P3 ;  /* 0xff800000a5a57808 */ /* 0x000fe20005800000 */
[----:B------:R-:W-:Y:S01]  /*ad40*/  FFMA.FTZ R44, R90, UR4, R127 ;  /* 0x000000045a2c7c23 */ /* 0x000fe2000801007f */
[C---:B------:R-:W-:Y:S01]  /*ad50*/  ISETP.GE.AND P3, PT, R93.reuse, R6, PT ;  /* 0x000000065d00720c */ /* 0x040fe20003f66270 */
[----:B------:R-:W-:Y:S01]  /*ad60*/  FMUL.FTZ R46, R46, c[0x0][0x2ec] ;  /* 0x0000bb002e2e7a20 */ /* 0x000fe20000410000 */
[----:B------:R-:W-:Y:S01]  /*ad70*/  ISETP.GE.AND P0, PT, R93, R2, PT ;  /* 0x000000025d00720c */ /* 0x000fe20003f06270 */
[----:B------:R-:W-:Y:S01]  /*ad80*/  FMUL.FTZ R45, R45, c[0x0][0x2ec] ;  /* 0x0000bb002d2d7a20 */ /* 0x000fe20000410000 */
[----:B------:R-:W-:Y:S01]  /*ad90*/  HMMA.16816.F32 R40, R36, R62, R40 ;  /* 0x0000003e2428723c */ /* 0x000fe20000001828 */
[----:B------:R2:W3:Y:S01]  /*ada0*/  MUFU.TANH R63, R29 ;  /* 0x0000001d003f7308 */ /* 0x0004e20000002400 */
[----:B------:R-:W-:Y:S01]  /*adb0*/  FSEL R160, R135, -INF , !P0 ;  /* 0xff80000087a07808 */ /* 0x000fe20004000000 */
[----:B------:R-:W-:Y:S01]  /*adc0*/  FMUL.FTZ R47, R47, c[0x0][0x2ec] ;  /* 0x0000bb002f2f7a20 */ /* 0x000fe20000410000 */
[----:B------:R-:W-:Y:S01]  /*add0*/  ISETP.GE.AND P0, PT, R91, R4, PT ;  /* 0x000000045b00720c */ /* 0x000fe20003f06270 */
[----:B-1----:R-:W-:-:S02]  /*ade0*/  FFMA.FTZ R94, R7, UR4, R94 ;  /* 0x00000004075e7c23 */ /* 0x002fc4000801005e */
[----:B------:R-:W-:Y:S02]  /*adf0*/  FFMA.FTZ R62, R92, UR4, R136 ;  /* 0x000000045c3e7c23 */ /* 0x000fe40008010088 */
[----:B------:R-:W-:Y:S01]  /*ae00*/  FFMA.FTZ R92, R90, UR4, R138 ;  /* 0x000000045a5c7c23 */ /* 0x000fe2000801008a */
[----:B------:R-:W-:Y:S02]  /*ae10*/  I2F R67, R191 ;  /* 0x000000bf00437306 */ /* 0x000fe40000201400 */
[----:B------:R-:W-:Y:S02]  /*ae20*/  FSEL R62, R62, -INF , !P3 ;  /* 0xff8000003e3e7808 */ /* 0x000fe40005800000 */
[----:B------:R-:W-:Y:S02]  /*ae30*/  ISETP.GE.AND P3, PT, R93, R3, PT ;  /* 0x000000035d00720c */ /* 0x000fe40003f66270 */
[----:B------:R-:W-:Y:S01]  /*ae40*/  FSEL R92, R92, -INF , !P0 ;  /* 0xff8000005c5c7808 */ /* 0x000fe20004000000 */
[----:B--2---:R-:W-:Y:S01]  /*ae50*/  HMMA.16816.F32 R28, R32, R26, RZ ;  /* 0x0000001a201c723c */ /* 0x004fe200000018ff */
[----:B------:R-:W-:Y:S01]  /*ae60*/  FSEL R164, R164, -INF , !P3 ;  /* 0xff800000a4a47808 */ /* 0x000fe20005800000 */
[----:B------:R1:W2:Y:S01]  /*ae70*/  MUFU.TANH R93, R24 ;  /* 0x00000018005d7308 */ /* 0x0002a20000002400 */
[C---:B------:R-:W-:Y:S01]  /*ae80*/  ISETP.GE.AND P3, PT, R91.reuse, R6, PT ;  /* 0x000000065b00720c */ /* 0x040fe20003f66270 */
[----:B---3--:R-:W-:Y:S01]  /*ae90*/  FFMA.FTZ R63, R0, UR4, R63 ;  /* 0x00000004003f7c23 */ /* 0x008fe2000801003f */
[----:B------:R-:W-:-:S02]  /*aea0*/  ISETP.GE.AND P0, PT, R91, R2, PT ;  /* 0x000000025b00720c */ /* 0x000fc40003f06270 */
[----:B------:R-:W-:Y:S01]  /*aeb0*/  FSEL R44, R44, -INF , !P3 ;  /* 0xff8000002c2c7808 */ /* 0x000fe20005800000 */
[----:B------:R-:W-:Y:S01]  /*aec0*/  HMMA.16816.F32 R32, R32, R58, RZ ;  /* 0x0000003a2020723c */ /* 0x000fe200000018ff */
[-C--:B------:R-:W-:Y:S01]  /*aed0*/  ISETP.GE.AND P3, PT, R91, R3.reuse, PT ;  /* 0x000000035b00720c */ /* 0x080fe20003f66270 */
[----:B------:R-:W-:Y:S01]  /*aee0*/  FMUL.FTZ R90, R40, c[0x0][0x2ec] ;  /* 0x0000bb00285a7a20 */ /* 0x000fe20000410000 */
[----:B------:R-:W-:Y:S01]  /*aef0*/  FSEL R159, R131, -INF , !P0 ;  /* 0xff800000839f7808 */ /* 0x000fe20004000000 */
[C---:B------:R-:W-:Y:S01]  /*af00*/  FFMA.FTZ R40, R83.reuse, UR4, R124 ;  /* 0x0000000453287c23 */ /* 0x040fe2000801007c */
[----:B------:R-:W-:Y:S01]  /*af10*/  FSEL R163, R134, -INF , !P3 ;  /* 0xff80000086a37808 */ /* 0x000fe20005800000 */
[----:B------:R-:W-:Y:S01]  /*af20*/  FFMA.FTZ R91, R83, UR4, R141 ;  /* 0x00000004535b7c23 */ /* 0x000fe2000801008d */
[C---:B------:R-:W-:Y:S01]  /*af30*/  ISETP.GE.AND P3, PT, R86.reuse, R6, PT ;  /* 0x000000065600720c */ /* 0x040fe20003f66270 */
[----:B------:R-:W-:Y:S01]  /*af40*/  FMUL.FTZ R41, R41, c[0x0][0x2ec] ;  /* 0x0000bb0029297a20 */ /* 0x000fe20000410000 */
[----:B------:R-:W-:Y:S01]  /*af50*/  ISETP.GE.AND P0, PT, R86, R4, PT ;  /* 0x000000045600720c */ /* 0x000fe20003f06270 */
[----:B------:R-:W3:Y:S01]  /*af60*/  MUFU.TANH R90, R90 ;  /* 0x0000005a005a7308 */ /* 0x000ee20000002400 */
[----:B------:R-:W-:Y:S01]  /*af70*/  FSEL R40, R40, -INF , !P3 ;  /* 0xff80000028287808 */ /* 0x000fe20005800000 */
[----:B-1----:R-:W-:Y:S01]  /*af80*/  HMMA.16816.F32 R24, R12, R26, RZ ;  /* 0x0000001a0c18723c */ /* 0x002fe200000018ff */
[----:B------:R-:W-:Y:S01]  /*af90*/  ISETP.GE.AND P3, PT, R86, R3, PT ;  /* 0x000000035600720c */ /* 0x000fe20003f66270 */
[----:B------:R-:W-:Y:S01]  /*afa0*/  FMUL.FTZ R43, R43, c[0x0][0x2ec] ;  /* 0x0000bb002b2b7a20 */ /* 0x000fe20000410000 */
[----:B------:R-:W-:Y:S01]  /*afb0*/  FSEL R91, R91, -INF , !P0 ;  /* 0xff8000005b5b7808 */ /* 0x000fe20004000000 */
[----:B--2---:R-:W-:Y:S01]  /*afc0*/  FFMA.FTZ R93, R0, UR4, R93 ;  /* 0x00000004005d7c23 */ /* 0x004fe2000801005d */
[----:B------:R-:W-:Y:S01]  /*afd0*/  ISETP.GE.AND P0, PT, R86, R2, PT ;  /* 0x000000025600720c */ /* 0x000fe20003f06270 */
[----:B------:R-:W1:Y:S01]  /*afe0*/  MUFU.TANH R95, R95 ;  /* 0x0000005f005f7308 */ /* 0x000e620000002400 */
[----:B------:R-:W-:Y:S01]  /*aff0*/  FSEL R157, R154, -INF , !P3 ;  /* 0xff8000009a9d7808 */ /* 0x000fe20005800000 */
[----:B------:R-:W-:Y:S01]  /*b000*/  HMMA.16816.F32 R28, R36, R54, R28 ;  /* 0x00000036241c723c */ /* 0x000fe2000000181c */
[----:B------:R-:W-:-:S02]  /*b010*/  ISETP.GE.AND P3, PT, R82, R6, PT ;  /* 0x000000065200720c */ /* 0x000fc40003f66270 */
[----:B------:R-:W-:Y:S02]  /*b020*/  FSEL R151, R149, -INF , !P0 ;  /* 0xff80000095977808 */ /* 0x000fe40004000000 */
[----:B------:R-:W-:Y:S01]  /*b030*/  ISETP.GE.AND P0, PT, R82, R4, PT ;  /* 0x000000045200720c */ /* 0x000fe20003f06270 */
[----:B------:R2:W4:Y:S02]  /*b040*/  MUFU.TANH R86, R41 ;  /* 0x0000002900567308 */ /* 0x0005240000002400 */
[----:B------:R-:W-:Y:S06]  /*b050*/  HMMA.16816.F32 R32, R36, R50, R32 ;  /* 0x000000322420723c */ /* 0x000fec0000001820 */
[----:B------:R-:W5:Y:S01]  /*b060*/  MUFU.TANH R43, R43 ;  /* 0x0000002b002b7308 */ /* 0x000f620000002400 */
[----:B---3--:R-:W-:Y:S01]  /*b070*/  FFMA.FTZ R37, R77, UR4, R90 ;  /* 0x000000044d257c23 */ /* 0x008fe2000801005a */
[----:B------:R-:W-:Y:S01]  /*b080*/  HMMA.16816.F32 R12, R12, R58, RZ ;  /* 0x0000003a0c0c723c */ /* 0x000fe200000018ff */
[----:B------:R-:W-:-:S02]  /*b090*/  FFMA.FTZ R36, R72, UR4, R152 ;  /* 0x0000000448247c23 */ /* 0x000fc40008010098 */
[----:B-1----:R-:W-:Y:S02]  /*b0a0*/  FFMA.FTZ R95, R77, UR4, R95 ;  /* 0x000000044d5f7c23 */ /* 0x002fe4000801005f */
[----:B--2---:R-:W-:Y:S01]  /*b0b0*/  FFMA.FTZ R41, R81, UR4, R122 ;  /* 0x0000000451297c23 */ /* 0x004fe2000801007a */
[----:B------:R-:W1:Y:S02]  /*b0c0*/  MUFU.TANH R46, R46 ;  /* 0x0000002e002e7308 */ /* 0x000e640000002400 */
[----:B------:R-:W-:Y:S01]  /*b0d0*/  FMUL.FTZ R29, R29, c[0x0][0x2ec] ;  /* 0x0000bb001d1d7a20 */ /* 0x000fe20000410000 */
[C---:B------:R-:W-:Y:S01]  /*b0e0*/  HMMA.16816.F32 R24, R16.reuse, R54, R24 ;  /* 0x000000361018723c */ /* 0x040fe20000001818 */
[----:B------:R-:W-:Y:S01]  /*b0f0*/  FMUL.FTZ R28, R28, c[0x0][0x2ec] ;  /* 0x0000bb001c1c7a20 */ /* 0x000fe20000410000 */
[----:B------:R-:W-:Y:S01]  /*b100*/  FSEL R41, R41, -INF , !P3 ;  /* 0xff80000029297808 */ /* 0x000fe20005800000 */
[----:B------:R-:W-:Y:S01]  /*b110*/  FMUL.FTZ R58, R42, c[0x0][0x2ec] ;  /* 0x0000bb002a3a7a20 */ /* 0x000fe20000410000 */
[----:B------:R-:W-:Y:S01]  /*b120*/  ISETP.GE.AND P3, PT, R82, R2, PT ;  /* 0x000000025200720c */ /* 0x000fe20003f66270 */
[----:B------:R-:W-:Y:S01]  /*b130*/  FFMA.FTZ R42, R84, UR4, R89 ;  /* 0x00000004542a7c23 */ /* 0x000fe20008010059 */
[----:B------:R-:W2:Y:S01]  /*b140*/  MUFU.TANH R29, R29 ;  /* 0x0000001d001d7308 */ /* 0x000ea20000002400 */
[----:B----4-:R-:W-:Y:S01]  /*b150*/  FFMA.FTZ R39, R74, UR4, R86 ;  /* 0x000000044a277c23 */ /* 0x010fe20008010056 */
[----:B------:R-:W-:Y:S01]  /*b160*/  FSEL R149, R80, -INF , !P3 ;  /* 0xff80000050957808 */ /* 0x000fe20005800000 */
[----:B------:R-:W-:Y:S01]  /*b170*/  FMUL.FTZ R80, R32, c[0x0][0x2ec] ;  /* 0x0000bb0020507a20 */ /* 0x000fe20000410000 */
[----:B------:R-:W-:Y:S01]  /*b180*/  FSEL R42, R42, -INF , !P4 ;  /* 0xff8000002a2a7808 */ /* 0x000fe20006000000 */
[----:B------:R-:W-:Y:S01]  /*b190*/  FMUL.FTZ R31, R31, c[0x0][0x2ec] ;  /* 0x0000bb001f1f7a20 */ /* 0x000fe20000410000 */
[-C--:B------:R-:W-:Y:S01]  /*b1a0*/  ISETP.GE.AND P4, PT, R82, R3.reuse, PT ;  /* 0x000000035200720c */ /* 0x080fe20003f86270 */
[----:B-----5:R-:W-:Y:S01]  /*b1b0*/  FFMA.FTZ R43, R74, UR4, R43 ;  /* 0x000000044a2b7c23 */ /* 0x020fe2000801002b */
[----:B------:R3:W4:Y:S01]  /*b1c0*/  MUFU.TANH R38, R28 ;  /* 0x0000001c00267308 */ /* 0x0007220000002400 */
[-C--:B------:R-:W-:Y:S01]  /*b1d0*/  ISETP.GE.AND P3, PT, R76, R6.reuse, PT ;  /* 0x000000064c00720c */ /* 0x080fe20003f66270 */
[----:B------:R-:W-:Y:S01]  /*b1e0*/  FMUL.FTZ R55, R35, c[0x0][0x2ec] ;  /* 0x0000bb0023377a20 */ /* 0x000fe20000410000 */
[----:B------:R-:W-:Y:S01]  /*b1f0*/  FSEL R155, R118, -INF , !P4 ;  /* 0xff800000769b7808 */ /* 0x000fe20006000000 */
[----:B------:R-:W-:Y:S01]  /*b200*/  HMMA.16816.F32 R12, R16, R50, R12 ;  /* 0x00000032100c723c */ /* 0x000fe2000000180c */
[-C--:B------:R-:W-:Y:S01]  /*b210*/  ISETP.GE.AND P4, PT, R78, R6.reuse, PT ;  /* 0x000000064e00720c */ /* 0x080fe20003f86270 */
[----:B-1----:R-:W-:Y:S01]  /*b220*/  FFMA.FTZ R46, R77, UR4, R46 ;  /* 0x000000044d2e7c23 */ /* 0x002fe2000801002e */
[----:B------:R-:W-:Y:S01]  /*b230*/  FSEL R36, R36, -INF , !P3 ;  /* 0xff80000024247808 */ /* 0x000fe20005800000 */
[----:B------:R-:W-:Y:S01]  /*b240*/  MUFU.TANH R80, R80 ;  /* 0x0000005000507308 */ /* 0x000fe20000002400 */
[----:B--2---:R-:W-:Y:S01]  /*b250*/  FFMA.FTZ R59, R10, UR4, R29 ;  /* 0x000000040a3b7c23 */ /* 0x004fe2000801001d */
[----:B------:R-:W-:Y:S01]  /*b260*/  FSEL R39, R39, -INF , !P4 ;  /* 0xff80000027277808 */ /* 0x000fe20006000000 */
[----:B------:R-:W-:Y:S01]  /*b270*/  FFMA.FTZ R29, R7, UR4, R100 ;  /* 0x00000004071d7c23 */ /* 0x000fe20008010064 */
[-C--:B------:R-:W-:Y:S01]  /*b280*/  ISETP.GE.AND P4, PT, R71, R6.reuse, PT ;  /* 0x000000064700720c */ /* 0x080fe20003f86270 */
[----:B------:R-:W-:Y:S01]  /*b290*/  FMUL.FTZ R24, R24, c[0x0][0x2ec] ;  /* 0x0000bb0018187a20 */ /* 0x000fe20000410000 */
[-C--:B------:R-:W-:Y:S01]  /*b2a0*/  ISETP.GE.AND P3, PT, R69, R6.reuse, PT ;  /* 0x000000064500720c */ /* 0x080fe20003f66270 */
[----:B------:R-:W-:Y:S01]  /*b2b0*/  FMUL.FTZ R17, R25, c[0x0][0x2ec] ;  /* 0x0000bb0019117a20 */ /* 0x000fe20000410000 */
[----:B------:R-:W1:Y:S01]  /*b2c0*/  MUFU.TANH R58, R58 ;  /* 0x0000003a003a7308 */ /* 0x000e620000002400 */
[----:B---3--:R-:W-:Y:S01]  /*b2d0*/  FFMA.FTZ R28, R81, UR4, R121 ;  /* 0x00000004511c7c23 */ /* 0x008fe20008010079 */
[----:B------:R-:W-:Y:S01]  /*b2e0*/  FSEL R16, R87, -INF , !P6 ;  /* 0xff80000057107808 */ /* 0x000fe20007000000 */
[----:B----4-:R-:W-:Y:S01]  /*b2f0*/  FFMA.FTZ R38, R68, UR4, R38 ;  /* 0x0000000444267c23 */ /* 0x010fe20008010026 */
[----:B------:R-:W-:Y:S01]  /*b300*/  ISETP.GE.AND P6, PT, R76, R3, PT ;  /* 0x000000034c00720c */ /* 0x000fe20003fc6270 */
[----:B------:R-:W-:Y:S01]  /*b310*/  FMUL.FTZ R81, R30, c[0x0][0x2ec] ;  /* 0x0000bb001e517a20 */ /* 0x000fe20000410000 */
[----:B------:R-:W-:Y:S01]  /*b320*/  FSEL R28, R28, -INF , !P0 ;  /* 0xff8000001c1c7808 */ /* 0x000fe20004000000 */
[----:B------:R-:W-:Y:S01]  /*b330*/  FMUL.FTZ R18, R26, c[0x0][0x2ec] ;  /* 0x0000bb001a127a20 */ /* 0x000fe20000410000 */
[-C--:B------:R-:W-:Y:S01]  /*b340*/  ISETP.GE.AND P0, PT, R79, R6.reuse, PT ;  /* 0x000000064f00720c */ /* 0x080fe20003f06270 */
[----:B------:R2:W3:Y:S01]  /*b350*/  MUFU.TANH R54, R31 ;  /* 0x0000001f00367308 */ /* 0x0004e20000002400 */
[----:B------:R-:W-:Y:S01]  /*b360*/  FSEL R38, R38, -INF , !P4 ;  /* 0xff80000026267808 */ /* 0x000fe20006000000 */
[----:B------:R-:W-:Y:S01]  /*b370*/  FMUL.FTZ R19, R27, c[0x0][0x2ec] ;  /* 0x0000bb001b137a20 */ /* 0x000fe20000410000 */
[----:B------:R-:W-:Y:S01]  /*b380*/  FSEL R37, R37, -INF , !P0 ;  /* 0xff80000025257808 */ /* 0x000fe20004000000 */
[----:B------:R-:W-:Y:S01]  /*b390*/  FMUL.FTZ R12, R12, c[0x0][0x2ec] ;  /* 0x0000bb000c0c7a20 */ /* 0x000fe20000410000 */
[-C--:B------:R-:W-:Y:S01]  /*b3a0*/  ISETP.GE.AND P0, PT, R73, R6.reuse, PT ;  /* 0x000000064900720c */ /* 0x080fe20003f06270 */
[----:B------:R-:W-:Y:S01]  /*b3b0*/  FMUL.FTZ R14, R14, c[0x0][0x2ec] ;  /* 0x0000bb000e0e7a20 */ /* 0x000fe20000410000 */
[----:B------:R-:W-:Y:S01]  /*b3c0*/  FSEL R30, R59, -INF , !P3 ;  /* 0xff8000003b1e7808 */ /* 0x000fe20005800000 */
[----:B-1----:R-:W-:Y:S01]  /*b3d0*/  FFMA.FTZ R58, R77, UR4, R58 ;  /* 0x000000044d3a7c23 */ /* 0x002fe2000801003a */
[----:B------:R-:W-:Y:S01]  /*b3e0*/  FSEL R32, R153, -INF , !P0 ;  /* 0xff80000099207808 */ /* 0x000fe20004000000 */
[----:B------:R1:W4:Y:S01]  /*b3f0*/  MUFU.TANH R59, R81 ;  /* 0x00000051003b7308 */ /* 0x0003220000002400 */
[-C--:B------:R-:W-:Y:S01]  /*b400*/  ISETP.GE.AND P0, PT, R11, R6.reuse, PT ;  /* 0x000000060b00720c */ /* 0x080fe20003f06270 */
[----:B------:R-:W-:Y:S01]  /*b410*/  FMUL.FTZ R15, R15, c[0x0][0x2ec] ;  /* 0x0000bb000f0f7a20 */ /* 0x000fe20000410000 */
[-C--:B------:R-:W-:Y:S01]  /*b420*/  ISETP.GE.AND P4, PT, R8, R6.reuse, PT ;  /* 0x000000060800720c */ /* 0x080fe20003f86270 */
[----:B------:R-:W-:Y:S01]  /*b430*/  FMUL.FTZ R13, R13, c[0x0][0x2ec] ;  /* 0x0000bb000d0d7a20 */ /* 0x000fe20000410000 */
[----:B------:R-:W-:Y:S01]  /*b440*/  FSEL R29, R29, -INF , !P0 ;  /* 0xff8000001d1d7808 */ /* 0x000fe20004000000 */
[----:B--2---:R-:W-:Y:S01]  /*b450*/  FFMA.FTZ R31, R75, UR4, R85 ;  /* 0x000000044b1f7c23 */ /* 0x004fe20008010055 */
[-C--:B------:R-:W-:Y:S01]  /*b460*/  ISETP.GE.AND P3, PT, R108, R6.reuse, PT ;  /* 0x000000066c00720c */ /* 0x080fe20003f66270 */
[----:B------:R-:W2:Y:S01]  /*b470*/  MUFU.TANH R45, R45 ;  /* 0x0000002d002d7308 */ /* 0x000ea20000002400 */
[----:B------:R-:W-:Y:S01]  /*b480*/  ISETP.GE.AND P0, PT, R191, R6, PT ;  /* 0x00000006bf00720c */ /* 0x000fe20003f06270 */
[----:B------:R-:W-:Y:S01]  /*b490*/  FMUL.FTZ R6, R33, c[0x0][0x2ec] ;  /* 0x0000bb0021067a20 */ /* 0x000fe20000410000 */
[----:B------:R-:W-:Y:S01]  /*b4a0*/  FSEL R31, R31, -INF , !P2 ;  /* 0xff8000001f1f7808 */ /* 0x000fe20005000000 */
[----:B------:R-:W-:Y:S01]  /*b4b0*/  FFMA.FTZ R33, R105, UR4, R80 ;  /* 0x0000000469217c23 */ /* 0x000fe20008010050 */
[-C--:B------:R-:W-:Y:S01]  /*b4c0*/  ISETP.GE.AND P2, PT, R76, R4.reuse, PT ;  /* 0x000000044c00720c */ /* 0x080fe20003f46270 */
[----:B---3--:R-:W-:Y:S01]  /*b4d0*/  FFMA.FTZ R54, R10, UR4, R54 ;  /* 0x000000040a367c23 */ /* 0x008fe20008010036 */
[----:B------:R-:W-:Y:S01]  /*b4e0*/  FSEL R142, R110, -INF , !P6 ;  /* 0xff8000006e8e7808 */ /* 0x000fe20007000000 */
[----:B-1----:R-:W-:Y:S01]  /*b4f0*/  FMUL.FTZ R81, R34, c[0x0][0x2ec] ;  /* 0x0000bb0022517a20 */ /* 0x002fe20000410000 */
[----:B------:R-:W-:Y:S01]  /*b500*/  FSEL R33, R33, -INF , !P3 ;  /* 0xff80000021217808 */ /* 0x000fe20005800000 */
[----:B------:R1:W3:Y:S01]  /*b510*/  MUFU.TANH R35, R6 ;  /* 0x0000000600237308 */ /* 0x0002e20000002400 */
[-C--:B------:R-:W-:Y:S01]  /*b520*/  ISETP.GE.AND P3, PT, R78, R4.reuse, PT ;  /* 0x000000044e00720c */ /* 0x080fe20003f66270 */
[----:B----4-:R-:W-:Y:S01]  /*b530*/  FFMA.FTZ R59, R68, UR4, R59 ;  /* 0x00000004443b7c23 */ /* 0x010fe2000801003b */
[----:B------:R-:W-:Y:S01]  /*b540*/  FSEL R34, R102, -INF , !P4 ;  /* 0xff80000066227808 */ /* 0x000fe20006000000 */
[----:B------:R-:W-:Y:S01]  /*b550*/  FFMA.FTZ R121, R7, UR4, R192 ;  /* 0x0000000407797c23 */ /* 0x000fe200080100c0 */
[----:B------:R-:W-:Y:S01]  /*b560*/  FSEL R167, R43, -INF , !P3 ;  /* 0xff8000002ba77808 */ /* 0x000fe20005800000 */
[----:B--2---:R-:W-:Y:S01]  /*b570*/  FFMA.FTZ R45, R74, UR4, R45 ;  /* 0x000000044a2d7c23 */ /* 0x004fe2000801002d */
[----:B------:R-:W-:Y:S01]  /*b580*/  ISETP.GE.AND P4, PT, R79, R4, PT ;  /* 0x000000044f00720c */ /* 0x000fe20003f86270 */
[----:B------:R-:W2:Y:S01]  /*b590*/  MUFU.TANH R43, R81 ;  /* 0x00000051002b7308 */ /* 0x000ea20000002400 */
[----:B------:R-:W-:-:S02]  /*b5a0*/  FSEL R152, R113, -INF , !P2 ;  /* 0xff80000071987808 */ /* 0x000fc40005000000 */
[-C--:B------:R-:W-:Y:S02]  /*b5b0*/  ISETP.GE.AND P3, PT, R71, R4.reuse, PT ;  /* 0x000000044700720c */ /* 0x080fe40003f66270 */
[-C--:B------:R-:W-:Y:S02]  /*b5c0*/  ISETP.GE.AND P2, PT, R69, R4.reuse, PT ;  /* 0x000000044500720c */ /* 0x080fe40003f46270 */
[----:B------:R-:W-:Y:S01]  /*b5d0*/  FSEL R141, R59, -INF , !P3 ;  /* 0xff8000003b8d7808 */ /* 0x000fe20005800000 */
[----:B------:R-:W4:Y:S01]  /*b5e0*/  MUFU.TANH R24, R24 ;  /* 0x0000001800187308 */ /* 0x000f220000002400 */
[----:B-1----:R-:W-:Y:S01]  /*b5f0*/  FSEL R6, R58, -INF , !P4 ;  /* 0xff8000003a067808 */ /* 0x002fe20006000000 */
[----:B---3--:R-:W-:Y:S01]  /*b600*/  FFMA.FTZ R35, R67, UR4, R35 ;  /* 0x0000000443237c23 */ /* 0x008fe20008010023 */
[----:B------:R-:W-:Y:S02]  /*b610*/  ISETP.GE.AND P4, PT, R73, R4, PT ;  /* 0x000000044900720c */ /* 0x000fe40003f86270 */
[----:B------:R-:W-:-:S02]  /*b620*/  FSEL R122, R54, -INF , !P2 ;  /* 0xff800000367a7808 */ /* 0x000fc40005000000 */
[----:B------:R-:W-:Y:S01]  /*b630*/  FSEL R158, R144, -INF , !P4 ;  /* 0xff800000909e7808 */ /* 0x000fe20006000000 */
[----:B--2---:R-:W-:Y:S01]  /*b640*/  FFMA.FTZ R43, R105, UR4, R43 ;  /* 0x00000004692b7c23 */ /* 0x004fe2000801002b */
[-C--:B------:R-:W-:Y:S01]  /*b650*/  ISETP.GE.AND P4, PT, R11, R4.reuse, PT ;  /* 0x000000040b00720c */ /* 0x080fe20003f86270 */
[----:B------:R-:W1:Y:S01]  /*b660*/  MUFU.TANH R55, R55 ;  /* 0x0000003700377308 */ /* 0x000e620000002400 */
[-C--:B------:R-:W-:Y:S02]  /*b670*/  ISETP.GE.AND P3, PT, R8, R4.reuse, PT ;  /* 0x000000040800720c */ /* 0x080fe40003f66270 */
[----:B------:R-:W-:Y:S02]  /*b680*/  ISETP.GE.AND P2, PT, R108, R4, PT ;  /* 0x000000046c00720c */ /* 0x000fe40003f46270 */
[----:B------:R-:W-:Y:S01]  /*b690*/  FSEL R102, R101, -INF , !P4 ;  /* 0xff80000065667808 */ /* 0x000fe20006000000 */
[----:B----4-:R-:W-:Y:S01]  /*b6a0*/  FFMA.FTZ R24, R68, UR4, R24 ;  /* 0x0000000444187c23 */ /* 0x010fe20008010018 */
[----:B------:R-:W-:Y:S01]  /*b6b0*/  FSEL R101, R99, -INF , !P3 ;  /* 0xff80000063657808 */ /* 0x000fe20005800000 */
[----:B------:R-:W2:Y:S01]  /*b6c0*/  MUFU.TANH R17, R17 ;  /* 0x0000001100117308 */ /* 0x000ea20000002400 */
[----:B------:R-:W-:-:S02]  /*b6d0*/  FSEL R100, R43, -INF , !P2 ;  /* 0xff8000002b647808 */ /* 0x000fc40005000000 */
[CC--:B------:R-:W-:Y:S02]  /*b6e0*/  ISETP.GE.AND P3, PT, R79.reuse, R3.reuse, PT ;  /* 0x000000034f00720c */ /* 0x0c0fe40003f66270 */
[----:B------:R-:W-:Y:S02]  /*b6f0*/  ISETP.GE.AND P2, PT, R79, R2, PT ;  /* 0x000000024f00720c */ /* 0x000fe40003f46270 */
[----:B------:R-:W-:Y:S01]  /*b700*/  FSEL R35, R35, -INF , !P0 ;  /* 0xff80000023237808 */ /* 0x000fe20004000000 */
[----:B------:R-:W3:Y:S01]  /*b710*/  MUFU.TANH R43, R47 ;  /* 0x0000002f002b7308 */ /* 0x000ee20000002400 */
[----:B------:R-:W-:Y:S01]  /*b720*/  ISETP.GE.AND P0, PT, R78, R3, PT ;  /* 0x000000034e00720c */ /* 0x000fe20003f06270 */
[----:B-1----:R-:W-:Y:S01]  /*b730*/  FFMA.FTZ R55, R67, UR4, R55 ;  /* 0x0000000443377c23 */ /* 0x002fe20008010037 */
[----:B------:R-:W-:Y:S02]  /*b740*/  FSEL R154, R95, -INF , !P3 ;  /* 0xff8000005f9a7808 */ /* 0x000fe40005800000 */
[----:B------:R-:W-:-:S02]  /*b750*/  FSEL R147, R46, -INF , !P2 ;  /* 0xff8000002e937808 */ /* 0x000fc40005000000 */
[CC--:B------:R-:W-:Y:S01]  /*b760*/  ISETP.GE.AND P3, PT, R73.reuse, R3.reuse, PT ;  /* 0x000000034900720c */ /* 0x0c0fe20003f66270 */
[----:B------:R-:W1:Y:S01]  /*b770*/  MUFU.TANH R18, R18 ;  /* 0x0000001200127308 */ /* 0x000e620000002400 */
[----:B------:R-:W-:Y:S01]  /*b780*/  ISETP.GE.AND P2, PT, R73, R2, PT ;  /* 0x000000024900720c */ /* 0x000fe20003f46270 */
[----:B--2---:R-:W-:Y:S01]  /*b790*/  FFMA.FTZ R17, R10, UR4, R17 ;  /* 0x000000040a117c23 */ /* 0x004fe20008010011 */
[----:B------:R-:W-:Y:S02]  /*b7a0*/  FSEL R153, R45, -INF , !P0 ;  /* 0xff8000002d997808 */ /* 0x000fe40004000000 */
[-C--:B------:R-:W-:Y:S02]  /*b7b0*/  ISETP.GE.AND P0, PT, R71, R3.reuse, PT ;  /* 0x000000034700720c */ /* 0x080fe40003f06270 */
[----:B------:R-:W-:Y:S01]  /*b7c0*/  FSEL R138, R114, -INF , !P3 ;  /* 0xff800000728a7808 */ /* 0x000fe20005800000 */
[----:B------:R-:W2:Y:S01]  /*b7d0*/  MUFU.TANH R19, R19 ;  /* 0x0000001300137308 */ /* 0x000ea20000002400 */
[----:B------:R-:W-:Y:S01]  /*b7e0*/  FSEL R131, R103, -INF , !P2 ;  /* 0xff80000067837808 */ /* 0x000fe20005000000 */
[----:B---3--:R-:W-:Y:S01]  /*b7f0*/  FFMA.FTZ R43, R74, UR4, R43 ;  /* 0x000000044a2b7c23 */ /* 0x008fe2000801002b */
[----:B------:R-:W-:-:S02]  /*b800*/  ISETP.GE.AND P3, PT, R11, R3, PT ;  /* 0x000000030b00720c */ /* 0x000fc40003f66270 */
[----:B------:R-:W-:Y:S02]  /*b810*/  ISETP.GE.AND P2, PT, R11, R2, PT ;  /* 0x000000020b00720c */ /* 0x000fe40003f46270 */
[----:B------:R-:W-:Y:S01]  /*b820*/  ISETP.GE.AND P4, PT, R191, R4, PT ;  /* 0x00000004bf00720c */ /* 0x000fe20003f86270 */
[----:B------:R-:W3:Y:S01]  /*b830*/  MUFU.TANH R12, R12 ;  /* 0x0000000c000c7308 */ /* 0x000ee20000002400 */
[----:B------:R-:W-:Y:S01]  /*b840*/  FSEL R136, R24, -INF , !P0 ;  /* 0xff80000018887808 */ /* 0x000fe20004000000 */
[----:B------:R-:W-:Y:S01]  /*b850*/  FFMA.FTZ R4, R75, UR4, R88 ;  /* 0x000000044b047c23 */ /* 0x000fe20008010058 */
[----:B------:R-:W-:Y:S01]  /*b860*/  ISETP.GE.AND P0, PT, R8, R3, PT ;  /* 0x000000030800720c */ /* 0x000fe20003f06270 */
[----:B-1----:R-:W-:Y:S01]  /*b870*/  FFMA.FTZ R18, R68, UR4, R18 ;  /* 0x0000000444127c23 */ /* 0x002fe20008010012 */
[----:B------:R-:W-:Y:S02]  /*b880*/  FSEL R99, R55, -INF , !P4 ;  /* 0xff80000037637808 */ /* 0x000fe40006000000 */
[----:B------:R-:W-:Y:S01]  /*b890*/  FSEL R118, R63, -INF , !P0 ;  /* 0xff8000003f767808 */ /* 0x000fe20004000000 */
[----:B------:R-:W1:Y:S01]  /*b8a0*/  MUFU.TANH R11, R13 ;  /* 0x0000000d000b7308 */ /* 0x000e620000002400 */
[----:B------:R-:W-:Y:S01]  /*b8b0*/  FSEL R4, R4, -INF , !P5 ;  /* 0xff80000004047808 */ /* 0x000fe20006800000 */
[----:B--2---:R-:W-:Y:S01]  /*b8c0*/  FFMA.FTZ R19, R10, UR4, R19 ;  /* 0x000000040a137c23 */ /* 0x004fe20008010013 */
[----:B------:R-:W-:-:S02]  /*b8d0*/  PLOP3.LUT P0, PT, PT, PT, UP0, 0x80, 0x0 ;  /* 0x000000000000781c */ /* 0x000fc40003f0f008 */
[-C--:B------:R-:W-:Y:S02]  /*b8e0*/  ISETP.GE.AND P4, PT, R78, R2.reuse, PT ;  /* 0x000000024e00720c */ /* 0x080fe40003f86270 */
[-C--:B------:R-:W-:Y:S01]  /*b8f0*/  ISETP.GE.AND P5, PT, R76, R2.reuse, PT ;  /* 0x000000024c00720c */ /* 0x080fe20003fa6270 */
[----:B------:R-:W2:Y:S01]  /*b900*/  MUFU.TANH R14, R14 ;  /* 0x0000000e000e7308 */ /* 0x000ea20000002400 */
[----:B------:R-:W-:Y:S01]  /*b910*/  FSEL R144, R43, -INF , !P4 ;  /* 0xff8000002b907808 */ /* 0x000fe20006000000 */
[----:B---3--:R-:W-:Y:S01]  /*b920*/  FFMA.FTZ R12, R105, UR4, R12 ;  /* 0x00000004690c7c23 */ /* 0x008fe2000801000c */
[----:B------:R-:W-:Y:S02]  /*b930*/  FSEL R134, R57, -INF , !P5 ;  /* 0xff80000039867808 */ /* 0x000fe40006800000 */
[-C--:B------:R-:W-:Y:S02]  /*b940*/  ISETP.GE.AND P4, PT, R71, R2.reuse, PT ;  /* 0x000000024700720c */ /* 0x080fe40003f86270 */
[C---:B------:R-:W-:Y:S01]  /*b950*/  ISETP.GE.AND P6, PT, R69.reuse, R3, PT ;  /* 0x000000034500720c */ /* 0x040fe20003fc6270 */
[----:B------:R-:W3:Y:S01]  /*b960*/  MUFU.TANH R15, R15 ;  /* 0x0000000f000f7308 */ /* 0x000ee20000002400 */
[----:B------:R-:W-:Y:S01]  /*b970*/  ISETP.GE.AND P5, PT, R69, R2, PT ;  /* 0x000000024500720c */ /* 0x000fe20003fa6270 */
[----:B-1----:R-:W-:Y:S01]  /*b980*/  FFMA.FTZ R11, R67, UR4, R11 ;  /* 0x00000004430b7c23 */ /* 0x002fe2000801000b */
[----:B------:R-:W-:-:S02]  /*b990*/  FSEL R127, R18, -INF , !P4 ;  /* 0xff800000127f7808 */ /* 0x000fc40006000000 */
[----:B------:R-:W-:Y:S02]  /*b9a0*/  FSEL R135, R17, -INF , !P6 ;  /* 0xff80000011877808 */ /* 0x000fe40007000000 */
[----:B------:R-:W-:Y:S01]  /*b9b0*/  FSEL R124, R19, -INF , !P5 ;  /* 0xff800000137c7808 */ /* 0x000fe20006800000 */
[----:B--2---:R-:W-:Y:S01]  /*b9c0*/  FFMA.FTZ R14, R105, UR4, R14 ;  /* 0x00000004690e7c23 */ /* 0x004fe2000801000e */
[----:B------:R-:W-:Y:S02]  /*b9d0*/  FSEL R121, R121, -INF , !P3 ;  /* 0xff80000079797808 */ /* 0x000fe40005800000 */
[----:B------:R-:W-:Y:S01]  /*b9e0*/  FSEL R113, R94, -INF , !P2 ;  /* 0xff8000005e717808 */ /* 0x000fe20005000000 */
[----:B------:R-:W-:Y:S01]  /*b9f0*/  BAR.SYNC.DEFER_BLOCKING 0x0 ;  /* 0x0000000000007b1d */ /* 0x000fe20000010000 */
[----:B------:R-:W-:Y:S02]  /*ba00*/  ISETP.GE.AND P4, PT, R8, R2, PT ;  /* 0x000000020800720c */ /* 0x000fe40003f86270 */
[-C--:B------:R-:W-:Y:S01]  /*ba10*/  ISETP.GE.AND P6, PT, R108, R3.reuse, PT ;  /* 0x000000036c00720c */ /* 0x080fe20003fc6270 */
[----:B---3--:R-:W-:Y:S01]  /*ba20*/  FFMA.FTZ R15, R67, UR4, R15 ;  /* 0x00000004430f7c23 */ /* 0x008fe2000801000f */
[----:B------:R-:W-:-:S02]  /*ba30*/  ISETP.GE.AND P5, PT, R191, R3, PT ;  /* 0x00000003bf00720c */ /* 0x000fc40003fa6270 */
[-C--:B------:R-:W-:Y:S02]  /*ba40*/  ISETP.GE.AND P3, PT, R108, R2.reuse, PT ;  /* 0x000000026c00720c */ /* 0x080fe40003f66270 */
[----:B------:R-:W-:Y:S02]  /*ba50*/  ISETP.GE.AND P2, PT, R191, R2, PT ;  /* 0x00000002bf00720c */ /* 0x000fe40003f46270 */
[----:B------:R-:W-:Y:S02]  /*ba60*/  FSEL R110, R93, -INF , !P4 ;  /* 0xff8000005d6e7808 */ /* 0x000fe40006000000 */
[----:B------:R-:W-:Y:S02]  /*ba70*/  FSEL R116, R12, -INF , !P6 ;  /* 0xff8000000c747808 */ /* 0x000fe40007000000 */
[----:B------:R-:W-:Y:S02]  /*ba80*/  FSEL R114, R11, -INF , !P5 ;  /* 0xff8000000b727808 */ /* 0x000fe40006800000 */
[----:B------:R-:W-:-:S02]  /*ba90*/  FSEL R108, R14, -INF , !P3 ;  /* 0xff8000000e6c7808 */ /* 0x000fc40005800000 */
[----:B------:R-:W-:Y:S01]  /*baa0*/  FSEL R105, R15, -INF , !P2 ;  /* 0xff8000000f697808 */ /* 0x000fe20005000000 */
[----:B------:R-:W-:Y:S05]  /*bab0*/  @!P0 BRA `(.L_x_581) ;  /* 0x000003a000008947 */ /* 0x000fea0003800000 */
[----:B------:R-:W2:Y:S04]  /*bac0*/  LDL.64 R214, [R1] ;  /* 0x0000000001d67983 */ /* 0x000ea80000100a00 */
[----:B------:R-:W3:Y:S01]  /*bad0*/  LDL.64 R200, [R1+0x8] ;  /* 0x0000080001c87983 */ /* 0x000ee20000100a00 */
        /* <DEDUP_REMOVED lines=13> */
[----:B------:R-:W-:-:S06]  /*bbb0*/  UIADD3 UR5, UR25, UR5, URZ ;  /* 0x0000000519057290 */ /* 0x000fcc000fffe03f */
[----:B------:R-:W-:Y:S01]  /*bbc0*/  IMAD.U32 R2, RZ, RZ, UR5 ;  /* 0x00000005ff027e24 */ /* 0x000fe2000f8e00ff */
[----:B--2---:R-:W-:-:S04]  /*bbd0*/  LEA R10, P3, R10, R214, 0x7 ;  /* 0x000000d60a0a7211 */ /* 0x004fc800078638ff */
[----:B------:R-:W-:Y:S02]  /*bbe0*/  @!P1 IADD3 R7, P2, R10, UR10, RZ ;  /* 0x0000000a0a079c10 */ /* 0x000fe4000ff5e0ff */
[----:B---3--:R-:W-:Y:S01]  /*bbf0*/  LEA.HI.X R11, R3, R201, R2, 0x7, P3 ;  /* 0x000000c9030b7211 */ /* 0x008fe200018f3c02 */
[----:B------:R-:W-:Y:S01]  /*bc00*/  @!P1 IMAD.MOV.U32 R2, RZ, RZ, c[0x0][0x19c] ;  /* 0x00006700ff029624 */ /* 0x000fe200078e00ff */
        /* <DEDUP_REMOVED lines=35> */
.L_x_583:
[----:B------:R-:W-:Y:S05]  /*be40*/  BSYNC B0 ;  /* 0x0000000000007941 */ /* 0x000fea0003800000 */
.L_x_582:
[----:B------:R-:W0:Y:S02]  /*be50*/  LDGDEPBAR ;  /* 0x00000000000079af */ /* 0x000e240000000000 */
.L_x_581:
[----:B--2---:R-:W-:Y:S01]  /*be60*/  FMNMX.FTZ R2, R130, R42, !PT ;  /* 0x0000002a82027209 */ /* 0x004fe20007810000 */
[----:B------:R-:W2:Y:S01]  /*be70*/  LDL R191, [R1+0x18] ;  /* 0x0000180001bf7983 */ /* 0x000ea20000100800 */
[----:B------:R-:W-:Y:S01]  /*be80*/  FMNMX.FTZ R87, R9, R4, !PT ;  /* 0x0000000409577209 */ /* 0x000fe20007810000 */
[----:B------:R-:W-:Y:S01]  /*be90*/  @UP0 UIADD3 UR5, UR22, -0x3, URZ ;  /* 0xfffffffd16050890 */ /* 0x000fe2000fffe03f */
[----:B------:R-:W-:Y:S01]  /*bea0*/  FMNMX.FTZ R2, R182, R2, !PT ;  /* 0x00000002b6027209 */ /* 0x000fe20007810000 */
[----:B-1----:R-:W-:Y:S01]  /*beb0*/  LDSM.16.MT88.4 R12, [R252+0x4000] ;  /* 0x00400000fc0c783b */ /* 0x002fe20000004200 */
        /* <DEDUP_REMOVED lines=60> */
[----:B------:R-:W-:-:S03]  /*c280*/  FMNMX.FTZ R87, R105, R87, !PT ;  /* 0x0000005769577209 */ /* 0x000fc60007810000 */
[----:B------:R-:W1:Y:S02]  /*c290*/  SHFL.BFLY PT, R0, R2, 0x2, 0x1f ;  /* 0x0c401f0002007f89 */ /* 0x000e6400000e0000 */
[----:B-1----:R-:W-:Y:S02]  /*c2a0*/  FMNMX.FTZ R0, R2, R0, !PT ;  /* 0x0000000002007209 */ /* 0x002fe40007810000 */
        /* <DEDUP_REMOVED lines=8> */
[----:B-1----:R-:W-:Y:S02]  /*c330*/  FMNMX.FTZ R90, R0, R90, !PT ;  /* 0x0000005a005a7209 */ /* 0x002fe40007810000 */
[----:B------:R-:W-:Y:S02]  /*c340*/  FMNMX.FTZ R2, R184, R2, !PT ;  /* 0x00000002b8027209 */ /* 0x000fe40007810000 */
[C---:B------:R-:W-:Y:S01]  /*c350*/  FSETP.NEU.FTZ.AND P4, PT, R90.reuse, -INF , PT ;  /* 0xff8000005a00780b */ /* 0x040fe20003f9d000 */
[----:B------:R-:W-:Y:S01]  /*c360*/  FMUL.FTZ R0, R90, c[0x0][0x23c] ;  /* 0x00008f005a007a20 */ /* 0x000fe20000410000 */
[----:B------:R-:W-:-:S04]  /*c370*/  FMNMX.FTZ R2, R185, R2, !PT ;  /* 0x00000002b9027209 */ /* 0x000fc80007810000 */
[----:B------:R-:W-:Y:S02]  /*c380*/  FMNMX.FTZ R2, R188, R2, !PT ;  /* 0x00000002bc027209 */ /* 0x000fe40007810000 */
[----:B------:R-:W-:Y:S02]  /*c390*/  FSEL R0, R0, RZ, P4 ;  /* 0x000000ff00007208 */ /* 0x000fe40002000000 */
[----:B------:R-:W-:-:S03]  /*c3a0*/  FMNMX.FTZ R2, R115, R2, !PT ;  /* 0x0000000273027209 */ /* 0x000fc60007810000 */
        /* <DEDUP_REMOVED lines=48> */
[----:B------:R-:W1:Y:S01]  /*c6b0*/  MUFU.EX2 R84, R84 ;  /* 0x0000005400547308 */ /* 0x000e620000000800 */
[--C-:B------:R-:W-:Y:S01]  /*c6c0*/  FFMA.FTZ R60, R29, c[0x0][0x23c], -R0.reuse ;  /* 0x00008f001d3c7a23 */ /* 0x100fe20000010800 */
[----:B------:R-:W-:Y:S01]  /*c6d0*/  FMNMX.FTZ R2, R158, R2, !PT ;  /* 0x000000029e027209 */ /* 0x000fe20007810000 */
[----:B------:R-:W-:-:S02]  /*c6e0*/  FFMA.FTZ R59, R34, c[0x0][0x23c], -R0 ;  /* 0x00008f00223b7a23 */ /* 0x000fc40000010800 */
[--C-:B------:R-:W-:Y:S01]  /*c6f0*/  FFMA.FTZ R58, R33, c[0x0][0x23c], -R0.reuse ;  /* 0x00008f00213a7a23 */ /* 0x100fe20000010800 */
[----:B------:R-:W-:Y:S01]  /*c700*/  FMNMX.FTZ R2, R141, R2, !PT ;  /* 0x000000028d027209 */ /* 0x000fe20007810000 */
[----:B------:R-:W-:Y:S01]  /*c710*/  FFMA.FTZ R57, R35, c[0x0][0x23c], -R0 ;  /* 0x00008f0023397a23 */ /* 0x000fe20000010800 */
[----:B------:R-:W3:Y:S02]  /*c720*/  MUFU.EX2 R81, R81 ;  /* 0x0000005100517308 */ /* 0x000ee40000000800 */
[----:B------:R-:W-:-:S04]  /*c730*/  FMNMX.FTZ R2, R122, R2, !PT ;  /* 0x000000027a027209 */ /* 0x000fc80007810000 */
[----:B------:R-:W-:Y:S02]  /*c740*/  FMNMX.FTZ R2, R102, R2, !PT ;  /* 0x0000000266027209 */ /* 0x000fe40007810000 */
[----:B-1----:R-:W-:Y:S01]  /*c750*/  F2FP.PACK_AB R24, R83, R84 ;  /* 0x000000545318723e */ /* 0x002fe200000000ff */
[----:B------:R-:W-:Y:S01]  /*c760*/  MUFU.EX2 R80, R80 ;  /* 0x0000005000507308 */ /* 0x000fe20000000800 */
[----:B------:R-:W-:-:S04]  /*c770*/  FMNMX.FTZ R2, R101, R2, !PT ;  /* 0x0000000265027209 */ /* 0x000fc80007810000 */
[----:B------:R-:W-:Y:S02]  /*c780*/  FMNMX.FTZ R2, R100, R2, !PT ;  /* 0x0000000264027209 */ /* 0x000fe40007810000 */
[----:B---3--:R-:W-:Y:S01]  /*c790*/  F2FP.PACK_AB R26, R81, R82 ;  /* 0x00000052511a723e */ /* 0x008fe200000000ff */
[----:B------:R-:W-:Y:S01]  /*c7a0*/  MUFU.EX2 R79, R79 ;  /* 0x0000004f004f7308 */ /* 0x000fe20000000800 */
[----:B------:R-:W-:-:S05]  /*c7b0*/  FMNMX.FTZ R2, R99, R2, !PT ;  /* 0x0000000263027209 */ /* 0x000fca0007810000 */
[----:B------:R-:W1:Y:S02]  /*c7c0*/  SHFL.BFLY PT, R3, R2, 0x2, 0x1f ;  /* 0x0c401f0002037f89 */ /* 0x000e6400000e0000 */
[----:B------:R-:W-:Y:S08]  /*c7d0*/  MUFU.EX2 R78, R78 ;  /* 0x0000004e004e7308 */ /* 0x000ff00000000800 */
[----:B------:R-:W-:Y:S08]  /*c7e0*/  MUFU.EX2 R77, R77 ;  /* 0x0000004d004d7308 */ /* 0x000ff00000000800 */
[----:B------:R-:W-:Y:S01]  /*c7f0*/  MUFU.EX2 R76, R76 ;  /* 0x0000004c004c7308 */ /* 0x000fe20000000800 */
[----:B-1----:R-:W-:-:S02]  /*c800*/  FMNMX.FTZ R3, R2, R3, !PT ;  /* 0x0000000302037209 */ /* 0x002fc40007810000 */
[----:B------:R-:W-:-:S05]  /*c810*/  FMNMX.FTZ R2, R5, R16, !PT ;  /* 0x0000001005027209 */ /* 0x000fca0007810000 */
[----:B------:R-:W-:Y:S01]  /*c820*/  MUFU.EX2 R75, R75 ;  /* 0x0000004b004b7308 */ /* 0x000fe20000000800 */
[----:B------:R-:W1:Y:S01]  /*c830*/  SHFL.BFLY PT, R89, R3, 0x1, 0x1f ;  /* 0x0c201f0003597f89 */ /* 0x000e6200000e0000 */
[----:B------:R-:W-:-:S04]  /*c840*/  FMNMX.FTZ R2, R170, R2, !PT ;  /* 0x00000002aa027209 */ /* 0x000fc80007810000 */
[----:B------:R-:W-:Y:S02]  /*c850*/  FMNMX.FTZ R2, R171, R2, !PT ;  /* 0x00000002ab027209 */ /* 0x000fe40007810000 */
[----:B------:R-:W-:Y:S02]  /*c860*/  MUFU.EX2 R74, R74 ;  /* 0x0000004a004a7308 */ /* 0x000fe40000000800 */
[----:B------:R-:W-:-:S04]  /*c870*/  FMNMX.FTZ R2, R173, R2, !PT ;  /* 0x00000002ad027209 */ /* 0x000fc80007810000 */
[----:B------:R-:W-:Y:S02]  /*c880*/  FMNMX.FTZ R2, R175, R2, !PT ;  /* 0x00000002af027209 */ /* 0x000fe40007810000 */
[----:B------:R-:W-:Y:S02]  /*c890*/  MUFU.EX2 R73, R73 ;  /* 0x0000004900497308 */ /* 0x000fe40000000800 */
[----:B------:R-:W-:-:S04]  /*c8a0*/  FMNMX.FTZ R2, R169, R2, !PT ;  /* 0x00000002a9027209 */ /* 0x000fc80007810000 */
[----:B------:R-:W-:Y:S02]  /*c8b0*/  FMNMX.FTZ R2, R172, R2, !PT ;  /* 0x00000002ac027209 */ /* 0x000fe40007810000 */
[----:B------:R-:W-:Y:S01]  /*c8c0*/  MUFU.EX2 R72, R72 ;  /* 0x0000004800487308 */ /* 0x000fe20000000800 */
[----:B-1----:R-:W-:Y:S02]  /*c8d0*/  FMNMX.FTZ R89, R3, R89, !PT ;  /* 0x0000005903597209 */ /* 0x002fe40007810000 */
[----:B------:R-:W-:Y:S02]  /*c8e0*/  FMNMX.FTZ R0, R174, R2, !PT ;  /* 0x00000002ae007209 */ /* 0x000fe40007810000 */
[----:B------:R-:W1:Y:S01]  /*c8f0*/  SHFL.BFLY PT, R2, R87, 0x2, 0x1f ;  /* 0x0c401f0057027f89 */ /* 0x000e6200000e0000 */
[----:B------:R-:W-:Y:S01]  /*c900*/  FMUL.FTZ R103, R89, c[0x0][0x23c] ;  /* 0x00008f0059677a20 */ /* 0x000fe20000410000 */
[----:B------:R-:W-:Y:S01]  /*c910*/  FMNMX.FTZ R0, R117, R0, !PT ;  /* 0x0000000075007209 */ /* 0x000fe20007810000 */
[----:B------:R-:W-:Y:S01]  /*c920*/  MUFU.EX2 R71, R71 ;  /* 0x0000004700477308 */ /* 0x000fe20000000800 */
[----:B------:R-:W-:-:S02]  /*c930*/  FSETP.NEU.FTZ.AND P3, PT, R89, -INF , PT ;  /* 0xff8000005900780b */ /* 0x000fc40003f7d000 */
[----:B------:R-:W-:Y:S02]  /*c940*/  FMNMX.FTZ R0, R119, R0, !PT ;  /* 0x0000000077007209 */ /* 0x000fe40007810000 */
[----:B------:R-:W-:Y:S02]  /*c950*/  FSEL R103, R103, RZ, P3 ;  /* 0x000000ff67677208 */ /* 0x000fe40001800000 */
[----:B------:R-:W-:Y:S01]  /*c960*/  FMNMX.FTZ R0, R120, R0, !PT ;  /* 0x0000000078007209 */ /* 0x000fe20007810000 */
[----:B------:R-:W-:Y:S02]  /*c970*/  MUFU.EX2 R70, R70 ;  /* 0x0000004600467308 */ /* 0x000fe40000000800 */
        /* <DEDUP_REMOVED lines=9> */
[--C-:B------:R-:W-:Y:S01]  /*ca10*/  FFMA.FTZ R47, R115, c[0x0][0x23c], -R103.reuse ;  /* 0x00008f00732f7a23 */ /* 0x100fe20000010867 */
[----:B-1----:R-:W-:Y:S01]  /*ca20*/  FMNMX.FTZ R87, R87, R2, !PT ;  /* 0x0000000257577209 */ /* 0x002fe20007810000 */
[--C-:B------:R-:W-:Y:S01]  /*ca30*/  FFMA.FTZ R43, R104, c[0x0][0x23c], -R103.reuse ;  /* 0x00008f00682b7a23 */ /* 0x100fe20000010867 */
[----:B------:R-:W-:Y:S01]  /*ca40*/  FMNMX.FTZ R0, R140, R0, !PT ;  /* 0x000000008c007209 */ /* 0x000fe20007810000 */
[--C-:B------:R-:W-:Y:S01]  /*ca50*/  FFMA.FTZ R41, R98, c[0x0][0x23c], -R103.reuse ;  /* 0x00008f0062297a23 */ /* 0x100fe20000010867 */
[----:B------:R-:W-:Y:S01]  /*ca60*/  FSEL R98, R90, RZ, P4 ;  /* 0x000000ff5a627208 */ /* 0x000fe20002000000 */
[--C-:B------:R-:W-:Y:S01]  /*ca70*/  FFMA.FTZ R38, R92, c[0x0][0x23c], -R103.reuse ;  /* 0x00008f005c267a23 */ /* 0x100fe20000010867 */
[----:B------:R-:W-:Y:S01]  /*ca80*/  FMNMX.FTZ R0, R143, R0, !PT ;  /* 0x000000008f007209 */ /* 0x000fe20007810000 */
[--C-:B------:R-:W-:Y:S01]  /*ca90*/  FFMA.FTZ R93, R31, c[0x0][0x23c], -R103.reuse ;  /* 0x00008f001f5d7a23 */ /* 0x100fe20000010867 */
[----:B------:R-:W-:Y:S01]  /*caa0*/  FSEL R104, R89, RZ, P3 ;  /* 0x000000ff59687208 */ /* 0x000fe20001800000 */
[----:B------:R-:W-:Y:S01]  /*cab0*/  FADD.FTZ R98, R130, -R98 ;  /* 0x8000006282627221 */ /* 0x000fe20000010000 */
[----:B------:R-:W-:Y:S01]  /*cac0*/  FMNMX.FTZ R0, R156, R0, !PT ;  /* 0x000000009c007209 */ /* 0x000fe20007810000 */
[--C-:B------:R-:W-:Y:S01]  /*cad0*/  FFMA.FTZ R56, R177, c[0x0][0x23c], -R103.reuse ;  /* 0x00008f00b1387a23 */ /* 0x100fe20000010867 */
[----:B------:R-:W-:Y:S01]  /*cae0*/  MUFU.EX2 R47, R47 ;  /* 0x0000002f002f7308 */ /* 0x000fe20000000800 */
[----:B------:R-:W-:Y:S01]  /*caf0*/  FADD.FTZ R104, R129, -R104 ;  /* 0x8000006881687221 */ /* 0x000fe20000010000 */
[----:B------:R-:W-:Y:S01]  /*cb00*/  FMNMX.FTZ R0, R165, R0, !PT ;  /* 0x00000000a5007209 */ /* 0x000fe20007810000 */
[--C-:B------:R-:W-:Y:S01]  /*cb10*/  FFMA.FTZ R55, R176, c[0x0][0x23c], -R103.reuse ;  /* 0x00008f00b0377a23 */ /* 0x100fe20000010867 */
[-C--:B------:R-:W-:Y:S01]  /*cb20*/  MOV R129, R89.reuse ;  /* 0x0000005900817202 */ /* 0x080fe20000000f00 */
[--C-:B------:R-:W-:Y:S01]  /*cb30*/  FFMA.FTZ R54, R179, c[0x0][0x23c], -R103.reuse ;  /* 0x00008f00b3367a23 */ /* 0x100fe20000010867 */
[----:B------:R-:W-:Y:S01]  /*cb40*/  FMNMX.FTZ R0, R164, R0, !PT ;  /* 0x00000000a4007209 */ /* 0x000fe20007810000 */
[----:B------:R-:W-:Y:S01]  /*cb50*/  FMUL.FTZ R98, R98, c[0x0][0x23c] ;  /* 0x00008f0062627a20 */ /* 0x000fe20000410000 */
[----:B------:R-:W-:Y:S01]  /*cb60*/  MUFU.EX2 R93, R93 ;  /* 0x0000005d005d7308 */ /* 0x000fe20000000800 */
[----:B------:R-:W-:Y:S01]  /*cb70*/  FMUL.FTZ R104, R104, c[0x0][0x23c] ;  /* 0x00008f0068687a20 */ /* 0x000fe20000410000 */
[----:B------:R-:W-:Y:S01]  /*cb80*/  FMNMX.FTZ R0, R163, R0, !PT ;  /* 0x00000000a3007209 */ /* 0x000fe20007810000 */
[--C-:B------:R-:W-:Y:S01]  /*cb90*/  FFMA.FTZ R36, R28, c[0x0][0x23c], -R103.reuse ;  /* 0x00008f001c247a23 */ /* 0x100fe20000010867 */
[----:B------:R-:W-:Y:S01]  /*cba0*/  MOV R130, R90 ;  /* 0x0000005a00827202 */ /* 0x000fe20000000f00 */
[--C-:B------:R-:W-:Y:S01]  /*cbb0*/  FFMA.FTZ R53, R178, c[0x0][0x23c], -R103.reuse ;  /* 0x00008f00b2357a23 */ /* 0x100fe20000010867 */
[----:B------:R-:W-:Y:S01]  /*cbc0*/  FMNMX.FTZ R0, R157, R0, !PT ;  /* 0x000000009d007209 */ /* 0x000fe20007810000 */
[--C-:B------:R-:W-:Y:S01]  /*cbd0*/  FFMA.FTZ R52, R180, c[0x0][0x23c], -R103.reuse ;  /* 0x00008f00b4347a23 */ /* 0x100fe20000010867 */
[----:B------:R-:W-:Y:S01]  /*cbe0*/  MUFU.EX2 R56, R56 ;  /* 0x0000003800387308 */ /* 0x000fe20000000800 */
        /* <DEDUP_REMOVED lines=23> */
[----:B------:R-:W-:Y:S01]  /*cd60*/  FFMA.FTZ R100, R100, c[0x0][0x23c], -R103 ;  /* 0x00008f0064647a23 */ /* 0x000fe20000010867 */
[----:B------:R-:W-:-:S04]  /*cd70*/  FMNMX.FTZ R0, R135, R0, !PT ;  /* 0x0000000087007209 */ /* 0x000fc80007810000 */
[----:B------:R-:W-:Y:S02]  /*cd80*/  FMNMX.FTZ R0, R121, R0, !PT ;  /* 0x0000000079007209 */ /* 0x000fe40007810000 */
[----:B------:R-:W3:Y:S02]  /*cd90*/  MUFU.EX2 R104, R104 ;  /* 0x0000006800687308 */ /* 0x000ee40000000800 */
[----:B------:R-:W-:-:S04]  /*cda0*/  FMNMX.FTZ R0, R118, R0, !PT ;  /* 0x0000000076007209 */ /* 0x000fc80007810000 */
[----:B------:R-:W-:Y:S01]  /*cdb0*/  FMNMX.FTZ R0, R116, R0, !PT ;  /* 0x0000000074007209 */ /* 0x000fe20007810000 */
[----:B-1----:R-:W-:Y:S01]  /*cdc0*/  FMUL.FTZ R232, R232, R98 ;  /* 0x00000062e8e87220 */ /* 0x002fe20000410000 */
[----:B------:R-:W-:Y:S02]  /*cdd0*/  MUFU.EX2 R53, R53 ;  /* 0x0000003500357308 */ /* 0x000fe40000000800 */
[----:B------:R-:W-:Y:S01]  /*cde0*/  FMNMX.FTZ R0, R114, R0, !PT ;  /* 0x0000000072007209 */ /* 0x000fe20007810000 */
[-C--:B------:R-:W-:Y:S02]  /*cdf0*/  FMUL.FTZ R233, R233, R98.reuse ;  /* 0x00000062e9e97220 */ /* 0x080fe40000410000 */
[----:B------:R-:W-:Y:S02]  /*ce00*/  FMUL.FTZ R228, R228, R98 ;  /* 0x00000062e4e47220 */ /* 0x000fe40000410000 */
[----:B------:R-:W1:Y:S01]  /*ce10*/  SHFL.BFLY PT, R88, R0, 0x2, 0x1f ;  /* 0x0c401f0000587f89 */ /* 0x000e6200000e0000 */
[-C--:B---3--:R-:W-:Y:S01]  /*ce20*/  FMUL.FTZ R234, R234, R104.reuse ;  /* 0x00000068eaea7220 */ /* 0x088fe20000410000 */
[----:B------:R-:W3:Y:S01]  /*ce30*/  MUFU.EX2 R52, R52 ;  /* 0x0000003400347308 */ /* 0x000ee20000000800 */
[----:B------:R-:W-:-:S02]  /*ce40*/  FMUL.FTZ R235, R235, R104 ;  /* 0x00000068ebeb7220 */ /* 0x000fc40000410000 */
[----:B------:R-:W-:Y:S02]  /*ce50*/  FMUL.FTZ R229, R229, R98 ;  /* 0x00000062e5e57220 */ /* 0x000fe40000410000 */
[-C--:B------:R-:W-:Y:S02]  /*ce60*/  FMUL.FTZ R230, R230, R104.reuse ;  /* 0x00000068e6e67220 */ /* 0x080fe40000410000 */
[----:B------:R-:W-:Y:S01]  /*ce70*/  FMUL.FTZ R231, R231, R104 ;  /* 0x00000068e7e77220 */ /* 0x000fe20000410000 */
[----:B------:R-:W-:Y:S01]  /*ce80*/  MUFU.EX2 R51, R51 ;  /* 0x0000003300337308 */ /* 0x000fe20000000800 */
[-C--:B------:R-:W-:Y:S02]  /*ce90*/  FMUL.FTZ R224, R224, R98.reuse ;  /* 0x00000062e0e07220 */ /* 0x080fe40000410000 */
[----:B------:R-:W-:Y:S02]  /*cea0*/  FMUL.FTZ R225, R225, R98 ;  /* 0x00000062e1e17220 */ /* 0x000fe40000410000 */
[----:B------:R-:W-:-:S02]  /*ceb0*/  FMUL.FTZ R226, R226, R104 ;  /* 0x00000068e2e27220 */ /* 0x000fc40000410000 */
[----:B------:R-:W-:Y:S01]  /*cec0*/  FMUL.FTZ R227, R227, R104 ;  /* 0x00000068e3e37220 */ /* 0x000fe20000410000 */
[----:B------:R-:W4:Y:S01]  /*ced0*/  MUFU.EX2 R50, R50 ;  /* 0x0000003200327308 */ /* 0x000f220000000800 */
[-C--:B------:R-:W-:Y:S01]  /*cee0*/  FMUL.FTZ R220, R220, R98.reuse ;  /* 0x00000062dcdc7220 */ /* 0x080fe20000410000 */
[----:B---3--:R-:W-:Y:S01]  /*cef0*/  F2FP.PACK_AB R25, R52, R53 ;  /* 0x000000353419723e */ /* 0x008fe200000000ff */
[----:B------:R-:W-:Y:S02]  /*cf00*/  FMUL.FTZ R221, R221, R98 ;  /* 0x00000062dddd7220 */ /* 0x000fe40000410000 */
[----:B------:R-:W-:Y:S01]  /*cf10*/  FMUL.FTZ R222, R222, R104 ;  /* 0x00000068dede7220 */ /* 0x000fe20000410000 */
[----:B-1----:R-:W-:Y:S01]  /*cf20*/  FMNMX.FTZ R88, R0, R88, !PT ;  /* 0x0000005800587209 */ /* 0x002fe20007810000 */
[----:B------:R-:W-:Y:S01]  /*cf30*/  FMUL.FTZ R223, R223, R104 ;  /* 0x00000068dfdf7220 */ /* 0x000fe20000410000 */
[----:B------:R-:W-:Y:S03]  /*cf40*/  MUFU.EX2 R49, R49 ;  /* 0x0000003100317308 */ /* 0x000fe60000000800 */
[----:B------:R-:W1:Y:S01]  /*cf50*/  SHFL.BFLY PT, R0, R88, 0x1, 0x1f ;  /* 0x0c201f0058007f89 */ /* 0x000e6200000e0000 */
[----:B----4-:R-:W-:-:S04]  /*cf60*/  F2FP.PACK_AB R27, R50, R51 ;  /* 0x00000033321b723e */ /* 0x010fc800000000ff */
[----:B------:R-:W-:Y:S08]  /*cf70*/  MUFU.EX2 R48, R48 ;  /* 0x0000003000307308 */ /* 0x000ff00000000800 */
[----:B------:R-:W-:Y:S08]  /*cf80*/  MUFU.EX2 R46, R46 ;  /* 0x0000002e002e7308 */ /* 0x000ff00000000800 */
[----:B------:R-:W-:Y:S01]  /*cf90*/  MUFU.EX2 R45, R45 ;  /* 0x0000002d002d7308 */ /* 0x000fe20000000800 */
[----:B-1----:R-:W-:-:S02]  /*cfa0*/  FMNMX.FTZ R88, R88, R0, !PT ;  /* 0x0000000058587209 */ /* 0x002fc40007810000 */
[----:B------:R-:W1:Y:S02]  /*cfb0*/  SHFL.BFLY PT, R0, R87, 0x1, 0x1f ;  /* 0x0c201f0057007f89 */ /* 0x000e6400000e0000 */
[C---:B------:R-:W-:Y:S01]  /*cfc0*/  FSETP.NEU.FTZ.AND P2, PT, R88.reuse, -INF , PT ;  /* 0xff8000005800780b */ /* 0x040fe20003f5d000 */
[----:B------:R-:W-:Y:S02]  /*cfd0*/  FMUL.FTZ R115, R88, c[0x0][0x23c] ;  /* 0x00008f0058737a20 */ /* 0x000fe40000410000 */
[----:B------:R-:W-:Y:S03]  /*cfe0*/  MUFU.EX2 R43, R43 ;  /* 0x0000002b002b7308 */ /* 0x000fe60000000800 */
[----:B------:R-:W-:-:S05]  /*cff0*/  FSEL R115, R115, RZ, P2 ;  /* 0x000000ff73737208 */ /* 0x000fca0001000000 */
[----:B------:R-:W-:Y:S01]  /*d000*/  MUFU.EX2 R42, R42 ;  /* 0x0000002a002a7308 */ /* 0x000fe20000000800 */
[--C-:B------:R-:W-:Y:S02]  /*d010*/  FFMA.FTZ R92, R16, c[0x0][0x23c], -R115.reuse ;  /* 0x00008f00105c7a23 */ /* 0x100fe40000010873 */
[--C-:B------:R-:W-:Y:S01]  /*d020*/  FFMA.FTZ R34, R170, c[0x0][0x23c], -R115.reuse ;  /* 0x00008f00aa227a23 */ /* 0x100fe20000010873 */
[----:B------:R-:W-:Y:S01]  /*d030*/  LDSM.16.MT88.4 R16, [R252+0x4400] ;  /* 0x00440000fc10783b */ /* 0x000fe20000004200 */
[--C-:B------:R-:W-:Y:S02]  /*d040*/  FFMA.FTZ R33, R171, c[0x0][0x23c], -R115.reuse ;  /* 0x00008f00ab217a23 */ /* 0x100fe40000010873 */
[--C-:B------:R-:W-:Y:S01]  /*d050*/  FFMA.FTZ R32, R173, c[0x0][0x23c], -R115.reuse ;  /* 0x00008f00ad207a23 */ /* 0x100fe20000010873 */
[----:B------:R-:W-:Y:S01]  /*d060*/  MUFU.EX2 R92, R92 ;  /* 0x0000005c005c7308 */ /* 0x000fe20000000800 */
[--C-:B------:R-:W-:Y:S02]  /*d070*/  FFMA.FTZ R31, R175, c[0x0][0x23c], -R115.reuse ;  /* 0x00008f00af1f7a23 */ /* 0x100fe40000010873 */
[--C-:B------:R-:W-:Y:S01]  /*d080*/  FFMA.FTZ R30, R169, c[0x0][0x23c], -R115.reuse ;  /* 0x00008f00a91e7a23 */ /* 0x100fe20000010873 */
[----:B-1----:R-:W-:Y:S01]  /*d090*/  FMNMX.FTZ R87, R87, R0, !PT ;  /* 0x0000000057577209 */ /* 0x002fe20007810000 */
[----:B------:R-:W-:-:S02]  /*d0a0*/  FFMA.FTZ R29, R172, c[0x0][0x23c], -R115 ;  /* 0x00008f00ac1d7a23 */ /* 0x000fc40000010873 */
[--C-:B------:R-:W-:Y:S01]  /*d0b0*/  FFMA.FTZ R28, R174, c[0x0][0x23c], -R115.reuse ;  /* 0x00008f00ae1c7a23 */ /* 0x100fe20000010873 */
[C---:B------:R-:W-:Y:S01]  /*d0c0*/  FSETP.NEU.FTZ.AND P1, PT, R87.reuse, -INF , PT ;  /* 0xff8000005700780b */ /* 0x040fe20003f3d000 */
[----:B------:R-:W-:Y:S01]  /*d0d0*/  FMUL.FTZ R106, R87, c[0x0][0x23c] ;  /* 0x00008f00576a7a20 */ /* 0x000fe20000410000 */
[----:B------:R-:W1:Y:S01]  /*d0e0*/  MUFU.EX2 R34, R34 ;  /* 0x0000002200227308 */ /* 0x000e620000000800 */
[--C-:B------:R-:W-:Y:S02]  /*d0f0*/  FFMA.FTZ R117, R117, c[0x0][0x23c], -R115.reuse ;  /* 0x00008f0075757a23 */ /* 0x100fe40000010873 */
[--C-:B------:R-:W-:Y:S01]  /*d100*/  FFMA.FTZ R119, R119, c[0x0][0x23c], -R115.reuse ;  /* 0x00008f0077777a23 */ /* 0x100fe20000010873 */
[----:B------:R-:W-:Y:S01]  /*d110*/  FSEL R106, R106, RZ, P1 ;  /* 0x000000ff6a6a7208 */ /* 0x000fe20000800000 */
[--C-:B------:R-:W-:Y:S02]  /*d120*/  FFMA.FTZ R120, R120, c[0x0][0x23c], -R115.reuse ;  /* 0x00008f0078787a23 */ /* 0x100fe40000010873 */
[----:B------:R-:W-:Y:S01]  /*d130*/  FFMA.FTZ R123, R123, c[0x0][0x23c], -R115 ;  /* 0x00008f007b7b7a23 */ /* 0x000fe20000010873 */
[----:B------:R-:W-:Y:S01]  /*d140*/  MUFU.EX2 R33, R33 ;  /* 0x0000002100217308 */ /* 0x000fe20000000800 */
[--C-:B------:R-:W-:Y:S01]  /*d150*/  FFMA.FTZ R91, R4, c[0x0][0x23c], -R106.reuse ;  /* 0x00008f00045b7a23 */ /* 0x100fe2000001086a */
[----:B------:R-:W-:Y:S01]  /*d160*/  FSEL R4, R88, RZ, P2 ;  /* 0x000000ff58047208 */ /* 0x000fe20001000000 */
[----:B------:R-:W-:-:S02]  /*d170*/  FFMA.FTZ R3, R133, c[0x0][0x23c], -R106 ;  /* 0x00008f0085037a23 */ /* 0x000fc4000001086a */
[----:B------:R-:W-:Y:S02]  /*d180*/  FFMA.FTZ R2, R168, c[0x0][0x23c], -R106 ;  /* 0x00008f00a8027a23 */ /* 0x000fe4000001086a */
[----:B------:R-:W-:Y:S01]  /*d190*/  FADD.FTZ R4, R5, -R4 ;  /* 0x8000000405047221 */ /* 0x000fe20000010000 */
[----:B------:R-:W-:Y:S01]  /*d1a0*/  FSEL R5, R87, RZ, P1 ;  /* 0x000000ff57057208 */ /* 0x000fe20000800000 */
[--C-:B------:R-:W-:Y:S01]  /*d1b0*/  FFMA.FTZ R0, R166, c[0x0][0x23c], -R106.reuse ;  /* 0x00008f00a6007a23 */ /* 0x100fe2000001086a */
[----:B------:R-:W3:Y:S01]  /*d1c0*/  MUFU.EX2 R32, R32 ;  /* 0x0000002000207308 */ /* 0x000ee20000000800 */
[----:B------:R-:W-:Y:S01]  /*d1d0*/  FMUL.FTZ R4, R4, c[0x0][0x23c] ;  /* 0x00008f0004047a20 */ /* 0x000fe20000410000 */
[----:B-1----:R-:W-:Y:S01]  /*d1e0*/  F2FP.PACK_AB R8, R34, R92 ;  /* 0x0000005c2208723e */ /* 0x002fe200000000ff */
[----:B------:R-:W-:Y:S02]  /*d1f0*/  FADD.FTZ R5, R9, -R5 ;  /* 0x8000000509057221 */ /* 0x000fe40000010000 */
[----:B------:R-:W-:-:S02]  /*d200*/  FFMA.FTZ R107, R107, c[0x0][0x23c], -R106 ;  /* 0x00008f006b6b7a23 */ /* 0x000fc4000001086a */
[----:B------:R-:W-:Y:S01]  /*d210*/  FMUL.FTZ R5, R5, c[0x0][0x23c] ;  /* 0x00008f0005057a20 */ /* 0x000fe20000410000 */
[----:B------:R-:W1:Y:S01]  /*d220*/  MUFU.EX2 R97, R4 ;  /* 0x0000000400617308 */ /* 0x000e620000000800 */
[--C-:B------:R-:W-:Y:S02]  /*d230*/  FFMA.FTZ R109, R109, c[0x0][0x23c], -R106.reuse ;  /* 0x00008f006d6d7a23 */ /* 0x100fe4000001086a */
[--C-:B------:R-:W-:Y:S02]  /*d240*/  FFMA.FTZ R111, R111, c[0x0][0x23c], -R106.reuse ;  /* 0x00008f006f6f7a23 */ /* 0x100fe4000001086a */
[--C-:B------:R-:W-:Y:S02]  /*d250*/  FFMA.FTZ R112, R112, c[0x0][0x23c], -R106.reuse ;  /* 0x00008f0070707a23 */ /* 0x100fe4000001086a */
[--C-:B------:R-:W-:Y:S01]  /*d260*/  FFMA.FTZ R126, R126, c[0x0][0x23c], -R106.reuse ;  /* 0x00008f007e7e7a23 */ /* 0x100fe2000001086a */
[----:B------:R2:W4:Y:S01]  /*d270*/  MUFU.EX2 R96, R5 ;  /* 0x0000000500607308 */ /* 0x0005220000000800 */
[----:B---3--:R-:W-:Y:S01]  /*d280*/  F2FP.PACK_AB R10, R32, R33 ;  /* 0x00000021200a723e */ /* 0x008fe200000000ff */
[----:B------:R-:W-:-:S02]  /*d290*/  FFMA.FTZ R125, R125, c[0x0][0x23c], -R106 ;  /* 0x00008f007d7d7a23 */ /* 0x000fc4000001086a */
[--C-:B------:R-:W-:Y:S02]  /*d2a0*/  FFMA.FTZ R128, R128, c[0x0][0x23c], -R106.reuse ;  /* 0x00008f0080807a23 */ /* 0x100fe4000001086a */
[----:B------:R-:W-:Y:S02]  /*d2b0*/  FFMA.FTZ R132, R132, c[0x0][0x23c], -R106 ;  /* 0x00008f0084847a23 */ /* 0x000fe4000001086a */
[----:B------:R-:W-:Y:S01]  /*d2c0*/  MUFU.EX2 R91, R91 ;  /* 0x0000005b005b7308 */ /* 0x000fe20000000800 */
[-C--:B-1----:R-:W-:Y:S02]  /*d2d0*/  FMUL.FTZ R248, R248, R97.reuse ;  /* 0x00000061f8f87220 */ /* 0x082fe40000410000 */
[-C--:B------:R-:W-:Y:S02]  /*d2e0*/  FMUL.FTZ R249, R249, R97.reuse ;  /* 0x00000061f9f97220 */ /* 0x080fe40000410000 */
[-C--:B------:R-:W-:Y:S02]  /*d2f0*/  FMUL.FTZ R244, R244, R97.reuse ;  /* 0x00000061f4f47220 */ /* 0x080fe40000410000 */
[----:B------:R-:W-:Y:S01]  /*d300*/  FMUL.FTZ R245, R245, R97 ;  /* 0x00000061f5f57220 */ /* 0x000fe20000410000 */
[----:B--2---:R-:W1:Y:S01]  /*d310*/  LDSM.16.MT88.4 R4, [R191+0x4000] ;  /* 0x00400000bf04783b */ /* 0x004e620000004200 */
[----:B------:R-:W2:Y:S01]  /*d320*/  MUFU.EX2 R3, R3 ;  /* 0x0000000300037308 */ /* 0x000ea20000000800 */
[----:B----4-:R-:W-:-:S02]  /*d330*/  FMUL.FTZ R250, R250, R96 ;  /* 0x00000060fafa7220 */ /* 0x010fc40000410000 */
[-C--:B------:R-:W-:Y:S02]  /*d340*/  FMUL.FTZ R251, R251, R96.reuse ;  /* 0x00000060fbfb7220 */ /* 0x080fe40000410000 */
[-C--:B------:R-:W-:Y:S02]  /*d350*/  FMUL.FTZ R246, R246, R96.reuse ;  /* 0x00000060f6f67220 */ /* 0x080fe40000410000 */
[-C--:B------:R-:W-:Y:S01]  /*d360*/  FMUL.FTZ R247, R247, R96.reuse ;  /* 0x00000060f7f77220 */ /* 0x080fe20000410000 */
[----:B------:R-:W-:Y:S01]  /*d370*/  MUFU.EX2 R2, R2 ;  /* 0x0000000200027308 */ /* 0x000fe20000000800 */
[-C--:B------:R-:W-:Y:S02]  /*d380*/  FMUL.FTZ R240, R240, R97.reuse ;  /* 0x00000061f0f07220 */ /* 0x080fe40000410000 */
[----:B------:R-:W-:Y:S02]  /*d390*/  FMUL.FTZ R241, R241, R97 ;  /* 0x00000061f1f17220 */ /* 0x000fe40000410000 */
[----:B------:R-:W-:-:S02]  /*d3a0*/  FMUL.FTZ R242, R242, R96 ;  /* 0x00000060f2f27220 */ /* 0x000fc40000410000 */
[-C--:B------:R-:W-:Y:S01]  /*d3b0*/  FMUL.FTZ R243, R243, R96.reuse ;  /* 0x00000060f3f37220 */ /* 0x080fe20000410000 */
[----:B------:R-:W3:Y:S01]  /*d3c0*/  MUFU.EX2 R0, R0 ;  /* 0x0000000000007308 */ /* 0x000ee20000000800 */
[----:B--2---:R-:W-:Y:S01]  /*d3d0*/  F2FP.PACK_AB R9, R3, R91 ;  /* 0x0000005b0309723e */ /* 0x004fe200000000ff */
[-C--:B------:R-:W-:Y:S02]  /*d3e0*/  FMUL.FTZ R236, R236, R97.reuse ;  /* 0x00000061ecec7220 */ /* 0x080fe40000410000 */
[----:B------:R-:W-:Y:S02]  /*d3f0*/  FMUL.FTZ R237, R237, R97 ;  /* 0x00000061eded7220 */ /* 0x000fe40000410000 */
[-C--:B------:R-:W-:Y:S02]  /*d400*/  FMUL.FTZ R238, R238, R96.reuse ;  /* 0x00000060eeee7220 */ /* 0x080fe40000410000 */
[----:B------:R-:W-:Y:S01]  /*d410*/  FMUL.FTZ R239, R239, R96 ;  /* 0x00000060efef7220 */ /* 0x000fe20000410000 */
[----:B------:R-:W-:Y:S01]  /*d420*/  MUFU.EX2 R31, R31 ;  /* 0x0000001f001f7308 */ /* 0x000fe20000000800 */
[----:B------:R-:W-:-:S02]  /*d430*/  FFMA.FTZ R137, R137, c[0x0][0x23c], -R115 ;  /* 0x00008f0089897a23 */ /* 0x000fc40000010873 */
[--C-:B------:R-:W-:Y:S02]  /*d440*/  FFMA.FTZ R139, R139, c[0x0][0x23c], -R115.reuse ;  /* 0x00008f008b8b7a23 */ /* 0x100fe40000010873 */
[--C-:B------:R-:W-:Y:S01]  /*d450*/  FFMA.FTZ R140, R140, c[0x0][0x23c], -R115.reuse ;  /* 0x00008f008c8c7a23 */ /* 0x100fe20000010873 */
[----:B---3--:R-:W-:Y:S02]  /*d460*/  F2FP.PACK_AB R11, R0, R2 ;  /* 0x00000002000b723e */ /* 0x008fe400000000ff */
[----:B------:R-:W2:Y:S01]  /*d470*/  MUFU.EX2 R30, R30 ;  /* 0x0000001e001e7308 */ /* 0x000ea20000000800 */
[----:B------:R-:W-:Y:S02]  /*d480*/  FFMA.FTZ R143, R143, c[0x0][0x23c], -R115 ;  /* 0x00008f008f8f7a23 */ /* 0x000fe40000010873 */
[--C-:B------:R-:W-:Y:S02]  /*d490*/  FFMA.FTZ R146, R146, c[0x0][0x23c], -R106.reuse ;  /* 0x00008f0092927a23 */ /* 0x100fe4000001086a */
[--C-:B------:R-:W-:Y:S01]  /*d4a0*/  FFMA.FTZ R145, R145, c[0x0][0x23c], -R106.reuse ;  /* 0x00008f0091917a23 */ /* 0x100fe2000001086a */
[----:B------:R-:W-:Y:S01]  /*d4b0*/  HMMA.16816.F32 R248, R8, R12, R248 ;  /* 0x0000000c08f8723c */ /* 0x000fe200000018f8 */
[--C-:B------:R-:W-:Y:S01]  /*d4c0*/  FFMA.FTZ R148, R148, c[0x0][0x23c], -R106.reuse ;  /* 0x00008f0094947a23 */ /* 0x100fe2000001086a */
[----:B------:R-:W-:Y:S01]  /*d4d0*/  MUFU.EX2 R29, R29 ;  /* 0x0000001d001d7308 */ /* 0x000fe20000000800 */
[----:B------:R-:W-:-:S02]  /*d4e0*/  FFMA.FTZ R150, R150, c[0x0][0x23c], -R106 ;  /* 0x00008f0096967a23 */ /* 0x000fc4000001086a */
[--C-:B------:R-:W-:Y:S02]  /*d4f0*/  FFMA.FTZ R156, R156, c[0x0][0x23c], -R115.reuse ;  /* 0x00008f009c9c7a23 */ /* 0x100fe40000010873 */
[--C-:B------:R-:W-:Y:S01]  /*d500*/  FFMA.FTZ R165, R165, c[0x0][0x23c], -R115.reuse ;  /* 0x00008f00a5a57a23 */ /* 0x100fe20000010873 */
[C---:B------:R-:W-:Y:S01]  /*d510*/  HMMA.16816.F32 R244, R8.reuse, R14, R244 ;  /* 0x0000000e08f4723c */ /* 0x040fe200000018f4 */
[--C-:B------:R-:W-:Y:S01]  /*d520*/  FFMA.FTZ R164, R164, c[0x0][0x23c], -R115.reuse ;  /* 0x00008f00a4a47a23 */ /* 0x100fe20000010873 */
[----:B------:R-:W-:Y:S01]  /*d530*/  MUFU.EX2 R28, R28 ;  /* 0x0000001c001c7308 */ /* 0x000fe20000000800 */
[----:B------:R-:W-:Y:S02]  /*d540*/  FFMA.FTZ R163, R163, c[0x0][0x23c], -R115 ;  /* 0x00008f00a3a37a23 */ /* 0x000fe40000010873 */
[--C-:B------:R-:W-:Y:S02]  /*d550*/  FFMA.FTZ R162, R162, c[0x0][0x23c], -R106.reuse ;  /* 0x00008f00a2a27a23 */ /* 0x100fe4000001086a */
[--C-:B------:R-:W-:Y:S01]  /*d560*/  FFMA.FTZ R161, R161, c[0x0][0x23c], -R106.reuse ;  /* 0x00008f00a1a17a23 */ /* 0x100fe2000001086a */
[----:B-1----:R-:W-:Y:S01]  /*d570*/  HMMA.16816.F32 R240, R8, R4, R240 ;  /* 0x0000000408f0723c */ /* 0x002fe200000018f0 */
[--C-:B------:R-:W-:Y:S01]  /*d580*/  FFMA.FTZ R160, R160, c[0x0][0x23c], -R106.reuse ;  /* 0x00008f00a0a07a23 */ /* 0x100fe2000001086a */
[----:B------:R-:W-:Y:S01]  /*d590*/  MUFU.EX2 R107, R107 ;  /* 0x0000006b006b7308 */ /* 0x000fe20000000800 */
[----:B------:R-:W-:-:S02]  /*d5a0*/  FFMA.FTZ R159, R159, c[0x0][0x23c], -R106 ;  /* 0x00008f009f9f7a23 */ /* 0x000fc4000001086a */
[----:B------:R-:W-:Y:S02]  /*d5b0*/  FFMA.FTZ R92, R210, R97, R92 ;  /* 0x00000061d25c7223 */ /* 0x000fe4000001005c */
[----:B------:R-:W-:Y:S01]  /*d5c0*/  FFMA.FTZ R91, R211, R96, R91 ;  /* 0x00000060d35b7223 */ /* 0x000fe2000001005b */
[----:B------:R-:W-:Y:S01]  /*d5d0*/  HMMA.16816.F32 R236, R8, R6, R236 ;  /* 0x0000000608ec723c */ /* 0x000fe200000018ec */
[--C-:B------:R-:W-:Y:S01]  /*d5e0*/  FFMA.FTZ R157, R157, c[0x0][0x23c], -R115.reuse ;  /* 0x00008f009d9d7a23 */ /* 0x100fe20000010873 */
[----:B------:R-:W1:Y:S01]  /*d5f0*/  MUFU.EX2 R109, R109 ;  /* 0x0000006d006d7308 */ /* 0x000e620000000800 */
[--C-:B------:R-:W-:Y:S02]  /*d600*/  FFMA.FTZ R155, R155, c[0x0][0x23c], -R115.reuse ;  /* 0x00008f009b9b7a23 */ /* 0x100fe40000010873 */
[----:B------:R-:W-:Y:S02]  /*d610*/  FFMA.FTZ R154, R154, c[0x0][0x23c], -R115 ;  /* 0x00008f009a9a7a23 */ /* 0x000fe40000010873 */
[----:B------:R-:W-:Y:S01]  /*d620*/  F2FP.PACK_AB R8, R94, R95 ;  /* 0x0000005f5e08723e */ /* 0x000fe200000000ff */
[----:B------:R-:W-:Y:S01]  /*d630*/  FFMA.FTZ R95, R208, R98, R95 ;  /* 0x00000062d05f7223 */ /* 0x000fe2000001005f */
[----:B------:R-:W-:Y:S01]  /*d640*/  F2FP.PACK_AB R9, R56, R93 ;  /* 0x0000005d3809723e */ /* 0x000fe200000000ff */
[----:B------:R-:W-:Y:S01]  /*d650*/  MUFU.EX2 R111, R111 ;  /* 0x0000006f006f7308 */ /* 0x000fe20000000800 */
[----:B------:R-:W-:Y:S01]  /*d660*/  F2FP.PACK_AB R10, R85, R86 ;  /* 0x00000056550a723e */ /* 0x000fe200000000ff */
[----:B------:R-:W-:Y:S01]  /*d670*/  FFMA.FTZ R93, R209, R104, R93 ;  /* 0x00000068d15d7223 */ /* 0x000fe2000001005d */
[----:B------:R-:W-:Y:S01]  /*d680*/  F2FP.PACK_AB R11, R54, R55 ;  /* 0x00000037360b723e */ /* 0x000fe200000000ff */
[----:B------:R-:W-:-:S02]  /*d690*/  FFMA.FTZ R153, R153, c[0x0][0x23c], -R115 ;  /* 0x00008f0099997a23 */ /* 0x000fc40000010873 */
[--C-:B------:R-:W-:Y:S02]  /*d6a0*/  FFMA.FTZ R151, R151, c[0x0][0x23c], -R106.reuse ;  /* 0x00008f0097977a23 */ /* 0x100fe4000001086a */
[----:B------:R-:W3:Y:S01]  /*d6b0*/  MUFU.EX2 R112, R112 ;  /* 0x0000007000707308 */ /* 0x000ee20000000800 */
[--C-:B------:R-:W-:Y:S01]  /*d6c0*/  FFMA.FTZ R149, R149, c[0x0][0x23c], -R106.reuse ;  /* 0x00008f0095957a23 */ /* 0x100fe2000001086a */
[C---:B------:R-:W-:Y:S01]  /*d6d0*/  HMMA.16816.F32 R232, R8.reuse, R12, R232 ;  /* 0x0000000c08e8723c */ /* 0x040fe200000018e8 */
[--C-:B------:R-:W-:Y:S02]  /*d6e0*/  FFMA.FTZ R147, R147, c[0x0][0x23c], -R106.reuse ;  /* 0x00008f0093937a23 */ /* 0x100fe4000001086a */
[----:B------:R-:W-:Y:S02]  /*d6f0*/  FFMA.FTZ R144, R144, c[0x0][0x23c], -R106 ;  /* 0x00008f0090907a23 */ /* 0x000fe4000001086a */
[----:B------:R-:W-:Y:S01]  /*d700*/  FADD.FTZ R95, R94, R95 ;  /* 0x0000005f5e5f7221 */ /* 0x000fe20000010000 */
[----:B------:R-:W-:Y:S01]  /*d710*/  MUFU.EX2 R117, R117 ;  /* 0x0000007500757308 */ /* 0x000fe20000000800 */
[----:B------:R-:W-:Y:S01]  /*d720*/  FADD.FTZ R93, R56, R93 ;  /* 0x0000005d385d7221 */ /* 0x000fe20000010000 */
[----:B------:R-:W-:Y:S01]  /*d730*/  HMMA.16816.F32 R228, R8, R14, R228 ;  /* 0x0000000e08e4723c */ /* 0x000fe200000018e4 */
[----:B------:R-:W4:Y:S01]  /*d740*/  LDSM.16.MT88.4 R12, [R191+0x4400] ;  /* 0x00440000bf0c783b */ /* 0x000f220000004200 */
[----:B------:R-:W-:-:S02]  /*d750*/  FADD.FTZ R92, R34, R92 ;  /* 0x0000005c225c7221 */ /* 0x000fc40000010000 */
[----:B------:R-:W-:Y:S02]  /*d760*/  FADD.FTZ R91, R3, R91 ;  /* 0x0000005b035b7221 */ /* 0x000fe40000010000 */
[----:B------:R-:W5:Y:S01]  /*d770*/  MUFU.EX2 R119, R119 ;  /* 0x0000007700777308 */ /* 0x000f620000000800 */
[----:B------:R-:W-:Y:S01]  /*d780*/  FADD.FTZ R95, R86, R95 ;  /* 0x0000005f565f7221 */ /* 0x000fe20000010000 */
[C---:B------:R-:W-:Y:S01]  /*d790*/  HMMA.16816.F32 R224, R8.reuse, R4, R224 ;  /* 0x0000000408e0723c */ /* 0x040fe200000018e0 */
[----:B------:R-:W-:Y:S02]  /*d7a0*/  FADD.FTZ R93, R55, R93 ;  /* 0x0000005d375d7221 */ /* 0x000fe40000010000 */
[----:B------:R-:W-:Y:S02]  /*d7b0*/  FADD.FTZ R92, R33, R92 ;  /* 0x0000005c215c7221 */ /* 0x000fe40000010000 */
[----:B------:R-:W-:Y:S01]  /*d7c0*/  FADD.FTZ R91, R2, R91 ;  /* 0x0000005b025b7221 */ /* 0x000fe20000010000 */
[----:B------:R-:W-:Y:S01]  /*d7d0*/  MUFU.EX2 R120, R120 ;  /* 0x0000007800787308 */ /* 0x000fe20000000800 */
[----:B--2---:R-:W-:Y:S01]  /*d7e0*/  F2FP.PACK_AB R4, R30, R31 ;  /* 0x0000001f1e04723e */ /* 0x004fe200000000ff */
[----:B------:R-:W-:Y:S01]  /*d7f0*/  HMMA.16816.F32 R220, R8, R6, R220 ;  /* 0x0000000608dc723c */ /* 0x000fe200000018dc */
[----:B-1----:R-:W-:Y:S01]  /*d800*/  F2FP.PACK_AB R5, R109, R107 ;  /* 0x0000006b6d05723e */ /* 0x002fe200000000ff */
[----:B------:R-:W1:Y:S01]  /*d810*/  LDSM.16.MT88.4 R8, [R252+0x4800] ;  /* 0x00480000fc08783b */ /* 0x000e620000004200 */
[----:B------:R-:W-:-:S02]  /*d820*/  FADD.FTZ R95, R85, R95 ;  /* 0x0000005f555f7221 */ /* 0x000fc40000010000 */
[----:B------:R-:W-:Y:S01]  /*d830*/  FADD.FTZ R93, R54, R93 ;  /* 0x0000005d365d7221 */ /* 0x000fe20000010000 */
[----:B------:R-:W-:Y:S01]  /*d840*/  MUFU.EX2 R123, R123 ;  /* 0x0000007b007b7308 */ /* 0x000fe20000000800 */
[----:B------:R-:W-:Y:S01]  /*d850*/  F2FP.PACK_AB R6, R28, R29 ;  /* 0x0000001d1c06723e */ /* 0x000fe200000000ff */
[-C--:B------:R-:W-:Y:S01]  /*d860*/  HMMA.16816.F32 R232, R24, R16.reuse, R232 ;  /* 0x0000001018e8723c */ /* 0x080fe200000018e8 */
[----:B---3--:R-:W-:Y:S01]  /*d870*/  F2FP.PACK_AB R7, R112, R111 ;  /* 0x0000006f7007723e */ /* 0x008fe200000000ff */
[----:B------:R-:W-:Y:S02]  /*d880*/  FADD.FTZ R92, R32, R92 ;  /* 0x0000005c205c7221 */ /* 0x000fe40000010000 */
[----:B------:R-:W-:Y:S02]  /*d890*/  FADD.FTZ R91, R0, R91 ;  /* 0x0000005b005b7221 */ /* 0x000fe40000010000 */
[----:B------:R-:W-:Y:S01]  /*d8a0*/  MUFU.EX2 R126, R126 ;  /* 0x0000007e007e7308 */ /* 0x000fe20000000800 */
[----:B------:R-:W-:Y:S01]  /*d8b0*/  FADD.FTZ R95, R84, R95 ;  /* 0x0000005f545f7221 */ /* 0x000fe20000010000 */
[----:B------:R-:W-:Y:S01]  /*d8c0*/  HMMA.16816.F32 R248, R4, R16, R248 ;  /* 0x0000001004f8723c */ /* 0x000fe200000018f8 */
[----:B------:R-:W-:-:S02]  /*d8d0*/  FADD.FTZ R93, R53, R93 ;  /* 0x0000005d355d7221 */ /* 0x000fc40000010000 */
[----:B------:R-:W-:Y:S02]  /*d8e0*/  FADD.FTZ R92, R31, R92 ;  /* 0x0000005c1f5c7221 */ /* 0x000fe40000010000 */
[----:B------:R-:W-:Y:S01]  /*d8f0*/  FADD.FTZ R91, R107, R91 ;  /* 0x0000005b6b5b7221 */ /* 0x000fe20000010000 */
[----:B------:R-:W2:Y:S01]  /*d900*/  MUFU.EX2 R125, R125 ;  /* 0x0000007d007d7308 */ /* 0x000ea20000000800 */
[----:B------:R-:W-:Y:S01]  /*d910*/  FADD.FTZ R95, R83, R95 ;  /* 0x0000005f535f7221 */ /* 0x000fe20000010000 */
[C---:B------:R-:W-:Y:S01]  /*d920*/  HMMA.16816.F32 R244, R4.reuse, R18, R244 ;  /* 0x0000001204f4723c */ /* 0x040fe200000018f4 */
[----:B------:R-:W-:Y:S02]  /*d930*/  FADD.FTZ R93, R52, R93 ;  /* 0x0000005d345d7221 */ /* 0x000fe40000010000 */
[----:B------:R-:W-:Y:S02]  /*d940*/  FADD.FTZ R92, R30, R92 ;  /* 0x0000005c1e5c7221 */ /* 0x000fe40000010000 */
[----:B------:R-:W-:Y:S01]  /*d950*/  FADD.FTZ R91, R109, R91 ;  /* 0x0000005b6d5b7221 */ /* 0x000fe20000010000 */
[----:B------:R-:W-:Y:S01]  /*d960*/  MUFU.EX2 R128, R128 ;  /* 0x0000008000807308 */ /* 0x000fe20000000800 */
[----:B------:R-:W-:Y:S01]  /*d970*/  FADD.FTZ R95, R82, R95 ;  /* 0x0000005f525f7221 */ /* 0x000fe20000010000 */
[----:B----4-:R-:W-:Y:S01]  /*d980*/  HMMA.16816.F32 R240, R4, R12, R240 ;  /* 0x0000000c04f0723c */ /* 0x010fe200000018f0 */
[----:B------:R-:W-:-:S02]  /*d990*/  FADD.FTZ R93, R51, R93 ;  /* 0x0000005d335d7221 */ /* 0x000fc40000010000 */
[----:B------:R-:W-:Y:S02]  /*d9a0*/  FADD.FTZ R92, R29, R92 ;  /* 0x0000005c1d5c7221 */ /* 0x000fe40000010000 */
[----:B------:R-:W-:Y:S01]  /*d9b0*/  FADD.FTZ R91, R111, R91 ;  /* 0x0000005b6f5b7221 */ /* 0x000fe20000010000 */
[----:B------:R-:W3:Y:S01]  /*d9c0*/  MUFU.EX2 R132, R132 ;  /* 0x0000008400847308 */ /* 0x000ee20000000800 */
[----:B------:R-:W-:Y:S01]  /*d9d0*/  FADD.FTZ R95, R81, R95 ;  /* 0x0000005f515f7221 */ /* 0x000fe20000010000 */
[----:B------:R-:W-:Y:S01]  /*d9e0*/  HMMA.16816.F32 R236, R4, R14, R236 ;  /* 0x0000000e04ec723c */ /* 0x000fe200000018ec */
[----:B------:R-:W4:Y:S01]  /*d9f0*/  LDSM.16.MT88.4 R4, [R191+0x4800] ;  /* 0x00480000bf04783b */ /* 0x000f220000004200 */
[----:B------:R-:W-:Y:S02]  /*da00*/  FADD.FTZ R93, R50, R93 ;  /* 0x0000005d325d7221 */ /* 0x000fe40000010000 */
[----:B------:R-:W-:Y:S02]  /*da10*/  FADD.FTZ R92, R28, R92 ;  /* 0x0000005c1c5c7221 */ /* 0x000fe40000010000 */
[----:B------:R-:W-:Y:S01]  /*da20*/  MUFU.EX2 R137, R137 ;  /* 0x0000008900897308 */ /* 0x000fe20000000800 */
[----:B------:R-:W-:Y:S01]  /*da30*/  FADD.FTZ R91, R112, R91 ;  /* 0x0000005b705b7221 */ /* 0x000fe20000010000 */
[----:B------:R-:W-:Y:S01]  /*da40*/  HMMA.16816.F32 R224, R24, R12, R224 ;  /* 0x0000000c18e0723c */ /* 0x000fe200000018e0 */
[----:B------:R-:W-:-:S02]  /*da50*/  FFMA.FTZ R133, R167, c[0x0][0x23c], -R103 ;  /* 0x00008f00a7857a23 */ /* 0x000fc40000010867 */
[----:B------:R-:W-:Y:S02]  /*da60*/  FADD.FTZ R95, R80, R95 ;  /* 0x0000005f505f7221 */ /* 0x000fe40000010000 */
[----:B------:R-:W-:Y:S01]  /*da70*/  FADD.FTZ R93, R49, R93 ;  /* 0x0000005d315d7221 */ /* 0x000fe20000010000 */
[----:B------:R-:W1:Y:S01]  /*da80*/  MUFU.EX2 R139, R139 ;  /* 0x0000008b008b7308 */ /* 0x000e620000000800 */
[----:B-----5:R-:W-:Y:S01]  /*da90*/  F2FP.PACK_AB R12, R119, R117 ;  /* 0x00000075770c723e */ /* 0x020fe200000000ff */
[C---:B------:R-:W-:Y:S01]  /*daa0*/  HMMA.16816.F32 R220, R24.reuse, R14, R220 ;  /* 0x0000000e18dc723c */ /* 0x040fe200000018dc */
[----:B--2---:R-:W-:Y:S01]  /*dab0*/  F2FP.PACK_AB R13, R125, R126 ;  /* 0x0000007e7d0d723e */ /* 0x004fe200000000ff */
[----:B------:R-:W-:Y:S02]  /*dac0*/  FADD.FTZ R92, R117, R92 ;  /* 0x0000005c755c7221 */ /* 0x000fe40000010000 */
[----:B------:R-:W-:Y:S02]  /*dad0*/  FADD.FTZ R91, R126, R91 ;  /* 0x0000005b7e5b7221 */ /* 0x000fe40000010000 */
[----:B------:R-:W-:Y:S01]  /*dae0*/  MUFU.EX2 R140, R140 ;  /* 0x0000008c008c7308 */ /* 0x000fe20000000800 */
[----:B------:R-:W-:Y:S01]  /*daf0*/  F2FP.PACK_AB R14, R123, R120 ;  /* 0x000000787b0e723e */ /* 0x000fe200000000ff */
[----:B------:R-:W-:Y:S01]  /*db00*/  HMMA.16816.F32 R228, R24, R18, R228 ;  /* 0x0000001218e4723c */ /* 0x000fe200000018e4 */
[----:B---3--:R-:W-:Y:S01]  /*db10*/  F2FP.PACK_AB R15, R132, R128 ;  /* 0x00000080840f723e */ /* 0x008fe200000000ff */
[----:B------:R-:W2:Y:S01]  /*db20*/  LDSM.16.MT88.4 R16, [R252+0x4c00] ;  /* 0x004c0000fc10783b */ /* 0x000ea20000004200 */
[----:B------:R-:W-:-:S02]  /*db30*/  FADD.FTZ R95, R79, R95 ;  /* 0x0000005f4f5f7221 */ /* 0x000fc40000010000 */
[C---:B------:R-:W-:Y:S01]  /*db40*/  FADD.FTZ R93, R48.reuse, R93 ;  /* 0x0000005d305d7221 */ /* 0x040fe20000010000 */
[----:B------:R-:W-:Y:S01]  /*db50*/  MUFU.EX2 R143, R143 ;  /* 0x0000008f008f7308 */ /* 0x000fe20000000800 */
[----:B------:R-:W-:Y:S01]  /*db60*/  F2FP.PACK_AB R24, R79, R80 ;  /* 0x000000504f18723e */ /* 0x000fe200000000ff */
[C---:B-1----:R-:W-:Y:S01]  /*db70*/  HMMA.16816.F32 R248, R12.reuse, R8, R248 ;  /* 0x000000080cf8723c */ /* 0x042fe200000018f8 */
[----:B------:R-:W-:Y:S01]  /*db80*/  F2FP.PACK_AB R25, R48, R49 ;  /* 0x000000313019723e */ /* 0x000fe200000000ff */
[----:B------:R-:W-:Y:S01]  /*db90*/  FADD.FTZ R92, R119, R92 ;  /* 0x0000005c775c7221 */ /* 0x000fe20000010000 */
[----:B------:R-:W-:Y:S01]  /*dba0*/  F2FP.PACK_AB R26, R77, R78 ;  /* 0x0000004e4d1a723e */ /* 0x000fe200000000ff */
[----:B------:R-:W-:Y:S01]  /*dbb0*/  FADD.FTZ R91, R125, R91 ;  /* 0x0000005b7d5b7221 */ /* 0x000fe20000010000 */
[----:B------:R-:W-:Y:S01]  /*dbc0*/  F2FP.PACK_AB R27, R46, R47 ;  /* 0x0000002f2e1b723e */ /* 0x000fe200000000ff */
[----:B------:R-:W-:Y:S01]  /*dbd0*/  MUFU.EX2 R146, R146 ;  /* 0x0000009200927308 */ /* 0x000fe20000000800 */
[----:B------:R-:W-:Y:S01]  /*dbe0*/  FADD.FTZ R95, R78, R95 ;  /* 0x0000005f4e5f7221 */ /* 0x000fe20000010000 */
[----:B------:R-:W-:Y:S01]  /*dbf0*/  HMMA.16816.F32 R244, R12, R10, R244 ;  /* 0x0000000a0cf4723c */ /* 0x000fe200000018f4 */
[----:B------:R-:W-:-:S02]  /*dc00*/  FADD.FTZ R93, R47, R93 ;  /* 0x0000005d2f5d7221 */ /* 0x000fc40000010000 */
[----:B------:R-:W-:Y:S02]  /*dc10*/  FADD.FTZ R92, R120, R92 ;  /* 0x0000005c785c7221 */ /* 0x000fe40000010000 */
[----:B------:R-:W-:Y:S01]  /*dc20*/  FADD.FTZ R91, R128, R91 ;  /* 0x0000005b805b7221 */ /* 0x000fe20000010000 */
[----:B------:R-:W1:Y:S01]  /*dc30*/  MUFU.EX2 R145, R145 ;  /* 0x0000009100917308 */ /* 0x000e620000000800 */
[--C-:B------:R-:W-:Y:S01]  /*dc40*/  FFMA.FTZ R142, R142, c[0x0][0x23c], -R115.reuse ;  /* 0x00008f008e8e7a23 */ /* 0x100fe20000010873 */
[C---:B----4-:R-:W-:Y:S01]  /*dc50*/  HMMA.16816.F32 R240, R12.reuse, R4, R240 ;  /* 0x000000040cf0723c */ /* 0x050fe200000018f0 */
[--C-:B------:R-:W-:Y:S02]  /*dc60*/  FFMA.FTZ R138, R138, c[0x0][0x23c], -R115.reuse ;  /* 0x00008f008a8a7a23 */ /* 0x100fe40000010873 */
[--C-:B------:R-:W-:Y:S02]  /*dc70*/  FFMA.FTZ R136, R136, c[0x0][0x23c], -R115.reuse ;  /* 0x00008f0088887a23 */ /* 0x100fe40000010873 */
[----:B------:R-:W-:Y:S01]  /*dc80*/  FFMA.FTZ R135, R135, c[0x0][0x23c], -R115 ;  /* 0x00008f0087877a23 */ /* 0x000fe20000010873 */
[----:B------:R-:W-:Y:S01]  /*dc90*/  MUFU.EX2 R148, R148 ;  /* 0x0000009400947308 */ /* 0x000fe20000000800 */
[--C-:B------:R-:W-:Y:S01]  /*dca0*/  FFMA.FTZ R134, R134, c[0x0][0x23c], -R106.reuse ;  /* 0x00008f0086867a23 */ /* 0x100fe2000001086a */
[----:B------:R-:W-:Y:S01]  /*dcb0*/  HMMA.16816.F32 R236, R12, R6, R236 ;  /* 0x000000060cec723c */ /* 0x000fe200000018ec */
[----:B------:R-:W3:Y:S01]  /*dcc0*/  LDSM.16.MT88.4 R12, [R191+0x4c00] ;  /* 0x004c0000bf0c783b */ /* 0x000ee20000004200 */
[----:B------:R-:W-:-:S02]  /*dcd0*/  FFMA.FTZ R131, R131, c[0x0][0x23c], -R106 ;  /* 0x00008f0083837a23 */ /* 0x000fc4000001086a */
[--C-:B------:R-:W-:Y:S02]  /*dce0*/  FFMA.FTZ R127, R127, c[0x0][0x23c], -R106.reuse ;  /* 0x00008f007f7f7a23 */ /* 0x100fe4000001086a */
[----:B------:R-:W4:Y:S01]  /*dcf0*/  MUFU.EX2 R150, R150 ;  /* 0x0000009600967308 */ /* 0x000f220000000800 */
[----:B------:R-:W-:Y:S01]  /*dd00*/  FFMA.FTZ R124, R124, c[0x0][0x23c], -R106 ;  /* 0x00008f007c7c7a23 */ /* 0x000fe2000001086a */
[C---:B------:R-:W-:Y:S01]  /*dd10*/  HMMA.16816.F32 R224, R24.reuse, R4, R224 ;  /* 0x0000000418e0723c */ /* 0x040fe200000018e0 */
[----:B------:R-:W-:Y:S02]  /*dd20*/  FADD.FTZ R95, R77, R95 ;  /* 0x0000005f4d5f7221 */ /* 0x000fe40000010000 */
[----:B------:R-:W-:Y:S02]  /*dd30*/  FADD.FTZ R93, R46, R93 ;  /* 0x0000005d2e5d7221 */ /* 0x000fe40000010000 */
[----:B------:R-:W-:Y:S01]  /*dd40*/  FADD.FTZ R92, R123, R92 ;  /* 0x0000005c7b5c7221 */ /* 0x000fe20000010000 */
[----:B------:R-:W5:Y:S01]  /*dd50*/  MUFU.EX2 R156, R156 ;  /* 0x0000009c009c7308 */ /* 0x000f620000000800 */
[----:B------:R-:W-:Y:S01]  /*dd60*/  F2FP.PACK_AB R4, R139, R137 ;  /* 0x000000898b04723e */ /* 0x000fe200000000ff */
[----:B------:R-:W-:Y:S01]  /*dd70*/  HMMA.16816.F32 R220, R24, R6, R220 ;  /* 0x0000000618dc723c */ /* 0x000fe200000018dc */
[----:B-1----:R-:W-:Y:S01]  /*dd80*/  F2FP.PACK_AB R5, R145, R146 ;  /* 0x000000929105723e */ /* 0x002fe200000000ff */
[----:B------:R-:W-:-:S02]  /*dd90*/  FADD.FTZ R91, R132, R91 ;  /* 0x0000005b845b7221 */ /* 0x000fc40000010000 */
[----:B------:R-:W-:Y:S02]  /*dda0*/  FADD.FTZ R95, R76, R95 ;  /* 0x0000005f4c5f7221 */ /* 0x000fe40000010000 */
[----:B------:R-:W-:Y:S01]  /*ddb0*/  MUFU.EX2 R165, R165 ;  /* 0x000000a500a57308 */ /* 0x000fe20000000800 */
[----:B------:R-:W-:Y:S01]  /*ddc0*/  F2FP.PACK_AB R6, R143, R140 ;  /* 0x0000008c8f06723e */ /* 0x000fe200000000ff */
[C---:B------:R-:W-:Y:S01]  /*ddd0*/  HMMA.16816.F32 R232, R24.reuse, R8, R232 ;  /* 0x0000000818e8723c */ /* 0x040fe200000018e8 */
[----:B----4-:R-:W-:Y:S01]  /*dde0*/  F2FP.PACK_AB R7, R150, R148 ;  /* 0x000000949607723e */ /* 0x010fe200000000ff */
[----:B------:R-:W-:Y:S02]  /*ddf0*/  FADD.FTZ R93, R45, R93 ;  /* 0x0000005d2d5d7221 */ /* 0x000fe40000010000 */
[----:B------:R-:W-:Y:S02]  /*de00*/  FADD.FTZ R92, R137, R92 ;  /* 0x0000005c895c7221 */ /* 0x000fe40000010000 */
[----:B------:R-:W-:Y:S01]  /*de10*/  MUFU.EX2 R164, R164 ;  /* 0x000000a400a47308 */ /* 0x000fe20000000800 */
[----:B------:R-:W-:Y:S01]  /*de20*/  FADD.FTZ R91, R146, R91 ;  /* 0x0000005b925b7221 */ /* 0x000fe20000010000 */
[----:B------:R-:W-:Y:S01]  /*de30*/  HMMA.16816.F32 R228, R24, R10, R228 ;  /* 0x0000000a18e4723c */ /* 0x000fe200000018e4 */
[----:B------:R-:W1:Y:S01]  /*de40*/  LDSM.16.MT88.4 R8, [R252+0x5000] ;  /* 0x00500000fc08783b */ /* 0x000e620000004200 */
[----:B------:R-:W-:-:S02]  /*de50*/  FADD.FTZ R95, R75, R95 ;  /* 0x0000005f4b5f7221 */ /* 0x000fc40000010000 */
[C---:B------:R-:W-:Y:S02]  /*de60*/  FADD.FTZ R93, R44.reuse, R93 ;  /* 0x0000005d2c5d7221 */ /* 0x040fe40000010000 */
[----:B------:R-:W-:Y:S01]  /*de70*/  MUFU.EX2 R163, R163 ;  /* 0x000000a300a37308 */ /* 0x000fe20000000800 */
[----:B------:R-:W-:Y:S01]  /*de80*/  F2FP.PACK_AB R24, R75, R76 ;  /* 0x0000004c4b18723e */ /* 0x000fe200000000ff */
[C---:B--2---:R-:W-:Y:S01]  /*de90*/  HMMA.16816.F32 R248, R4.reuse, R16, R248 ;  /* 0x0000001004f8723c */ /* 0x044fe200000018f8 */
[----:B------:R-:W-:Y:S01]  /*dea0*/  F2FP.PACK_AB R25, R44, R45 ;  /* 0x0000002d2c19723e */ /* 0x000fe200000000ff */
[----:B------:R-:W-:Y:S01]  /*deb0*/  FADD.FTZ R92, R139, R92 ;  /* 0x0000005c8b5c7221 */ /* 0x000fe20000010000 */
[----:B------:R-:W-:Y:S01]  /*dec0*/  F2FP.PACK_AB R26, R73, R74 ;  /* 0x0000004a491a723e */ /* 0x000fe200000000ff */
[----:B------:R-:W-:Y:S01]  /*ded0*/  FADD.FTZ R91, R145, R91 ;  /* 0x0000005b915b7221 */ /* 0x000fe20000010000 */
[----:B------:R-:W-:Y:S01]  /*dee0*/  F2FP.PACK_AB R27, R42, R43 ;  /* 0x0000002b2a1b723e */ /* 0x000fe200000000ff */
[----:B------:R-:W2:Y:S01]  /*def0*/  MUFU.EX2 R162, R162 ;  /* 0x000000a200a27308 */ /* 0x000ea20000000800 */
[----:B------:R-:W-:Y:S01]  /*df00*/  FADD.FTZ R95, R74, R95 ;  /* 0x0000005f4a5f7221 */ /* 0x000fe20000010000 */
[----:B------:R-:W-:Y:S01]  /*df10*/  HMMA.16816.F32 R244, R4, R18, R244 ;  /* 0x0000001204f4723c */ /* 0x000fe200000018f4 */
[----:B------:R-:W-:-:S02]  /*df20*/  FADD.FTZ R93, R43, R93 ;  /* 0x0000005d2b5d7221 */ /* 0x000fc40000010000 */
[----:B------:R-:W-:Y:S02]  /*df30*/  FADD.FTZ R92, R140, R92 ;  /* 0x0000005c8c5c7221 */ /* 0x000fe40000010000 */
[----:B------:R-:W-:Y:S01]  /*df40*/  FADD.FTZ R91, R148, R91 ;  /* 0x0000005b945b7221 */ /* 0x000fe20000010000 */
[----:B------:R-:W4:Y:S01]  /*df50*/  MUFU.EX2 R161, R161 ;  /* 0x000000a100a17308 */ /* 0x000f220000000800 */
[----:B------:R-:W-:Y:S01]  /*df60*/  FADD.FTZ R95, R73, R95 ;  /* 0x0000005f495f7221 */ /* 0x000fe20000010000 */
[C---:B---3--:R-:W-:Y:S01]  /*df70*/  HMMA.16816.F32 R240, R4.reuse, R12, R240 ;  /* 0x0000000c04f0723c */ /* 0x048fe200000018f0 */
[----:B------:R-:W-:Y:S02]  /*df80*/  FADD.FTZ R93, R42, R93 ;  /* 0x0000005d2a5d7221 */ /* 0x000fe40000010000 */
[----:B------:R-:W-:Y:S02]  /*df90*/  FADD.FTZ R92, R143, R92 ;  /* 0x0000005c8f5c7221 */ /* 0x000fe40000010000 */
[----:B------:R-:W-:Y:S01]  /*dfa0*/  FADD.FTZ R91, R150, R91 ;  /* 0x0000005b965b7221 */ /* 0x000fe20000010000 */
[----:B------:R-:W3:Y:S01]  /*dfb0*/  MUFU.EX2 R160, R160 ;  /* 0x000000a000a07308 */ /* 0x000ee20000000800 */
[----:B------:R-:W-:Y:S01]  /*dfc0*/  FADD.FTZ R95, R72, R95 ;  /* 0x0000005f485f7221 */ /* 0x000fe20000010000 */
[----:B------:R-:W-:Y:S01]  /*dfd0*/  HMMA.16816.F32 R236, R4, R14, R236 ;  /* 0x0000000e04ec723c */ /* 0x000fe200000018ec */
[----:B------:R-:W1:Y:S01]  /*dfe0*/  LDSM.16.MT88.4 R4, [R191+0x5000] ;  /* 0x00500000bf04783b */ /* 0x000e620000004200 */
[----:B-----5:R-:W-:-:S02]  /*dff0*/  FADD.FTZ R92, R156, R92 ;  /* 0x0000005c9c5c7221 */ /* 0x020fc40000010000 */
[----:B--2---:R-:W-:Y:S02]  /*e000*/  FADD.FTZ R91, R162, R91 ;  /* 0x0000005ba25b7221 */ /* 0x004fe40000010000 */
[----:B------:R-:W2:Y:S01]  /*e010*/  MUFU.EX2 R159, R159 ;  /* 0x0000009f009f7308 */ /* 0x000ea20000000800 */
[----:B------:R-:W-:Y:S01]  /*e020*/  FADD.FTZ R95, R71, R95 ;  /* 0x0000005f475f7221 */ /* 0x000fe20000010000 */
[C---:B------:R-:W-:Y:S01]  /*e030*/  HMMA.16816.F32 R224, R24.reuse, R12, R224 ;  /* 0x0000000c18e0723c */ /* 0x040fe200000018e0 */
[----:B------:R-:W-:Y:S02]  /*e040*/  FADD.FTZ R92, R165, R92 ;  /* 0x0000005ca55c7221 */ /* 0x000fe40000010000 */
[----:B----4-:R-:W-:Y:S02]  /*e050*/  FADD.FTZ R91, R161, R91 ;  /* 0x0000005ba15b7221 */ /* 0x010fe40000010000 */
[----:B------:R-:W-:Y:S01]  /*e060*/  FADD.FTZ R95, R70, R95 ;  /* 0x0000005f465f7221 */ /* 0x000fe20000010000 */
[----:B------:R-:W4:Y:S01]  /*e070*/  MUFU.EX2 R69, R69 ;  /* 0x0000004500457308 */ /* 0x000f220000000800 */
[----:B------:R-:W-:Y:S01]  /*e080*/  F2FP.PACK_AB R12, R165, R156 ;  /* 0x0000009ca50c723e */ /* 0x000fe200000000ff */
[----:B------:R-:W-:Y:S01]  /*e090*/  HMMA.16816.F32 R220, R24, R14, R220 ;  /* 0x0000000e18dc723c */ /* 0x000fe200000018dc */
[----:B------:R-:W-:Y:S01]  /*e0a0*/  F2FP.PACK_AB R13, R161, R162 ;  /* 0x000000a2a10d723e */ /* 0x000fe200000000ff */
[----:B------:R-:W-:-:S02]  /*e0b0*/  FADD.FTZ R92, R164, R92 ;  /* 0x0000005ca45c7221 */ /* 0x000fc40000010000 */
[----:B---3--:R-:W-:Y:S02]  /*e0c0*/  FADD.FTZ R91, R160, R91 ;  /* 0x0000005ba05b7221 */ /* 0x008fe40000010000 */
[----:B------:R-:W3:Y:S01]  /*e0d0*/  MUFU.EX2 R41, R41 ;  /* 0x0000002900297308 */ /* 0x000ee20000000800 */
[----:B------:R-:W-:Y:S01]  /*e0e0*/  F2FP.PACK_AB R14, R163, R164 ;  /* 0x000000a4a30e723e */ /* 0x000fe200000000ff */
[C---:B------:R-:W-:Y:S01]  /*e0f0*/  HMMA.16816.F32 R232, R24.reuse, R16, R232 ;  /* 0x0000001018e8723c */ /* 0x040fe200000018e8 */
[----:B--2---:R-:W-:Y:S01]  /*e100*/  F2FP.PACK_AB R15, R159, R160 ;  /* 0x000000a09f0f723e */ /* 0x004fe200000000ff */
[----:B------:R-:W-:Y:S02]  /*e110*/  FADD.FTZ R92, R163, R92 ;  /* 0x0000005ca35c7221 */ /* 0x000fe40000010000 */
[----:B------:R-:W-:Y:S02]  /*e120*/  FADD.FTZ R91, R159, R91 ;  /* 0x0000005b9f5b7221 */ /* 0x000fe40000010000 */
[----:B------:R-:W2:Y:S01]  /*e130*/  MUFU.EX2 R40, R40 ;  /* 0x0000002800287308 */ /* 0x000ea20000000800 */
[----:B----4-:R-:W-:Y:S01]  /*e140*/  FADD.FTZ R95, R69, R95 ;  /* 0x0000005f455f7221 */ /* 0x010fe20000010000 */
[----:B------:R-:W-:Y:S01]  /*e150*/  HMMA.16816.F32 R228, R24, R18, R228 ;  /* 0x0000001218e4723c */ /* 0x000fe200000018e4 */
[----:B------:R-:W4:Y:S01]  /*e160*/  LDSM.16.MT88.4 R16, [R252+0x5400] ;  /* 0x00540000fc10783b */ /* 0x000f220000004200 */
[----:B------:R-:W-:-:S02]  /*e170*/  FFMA.FTZ R121, R121, c[0x0][0x23c], -R115 ;  /* 0x00008f0079797a23 */ /* 0x000fc40000010873 */
[----:B------:R-:W-:Y:S02]  /*e180*/  FFMA.FTZ R118, R118, c[0x0][0x23c], -R115 ;  /* 0x00008f0076767a23 */ /* 0x000fe40000010873 */
[----:B------:R-:W5:Y:S01]  /*e190*/  MUFU.EX2 R39, R39 ;  /* 0x0000002700277308 */ /* 0x000f620000000800 */
[----:B------:R-:W-:Y:S01]  /*e1a0*/  F2FP.PACK_AB R24, R71, R72 ;  /* 0x000000484718723e */ /* 0x000fe200000000ff */
[C---:B-1----:R-:W-:Y:S01]  /*e1b0*/  HMMA.16816.F32 R248, R12.reuse, R8, R248 ;  /* 0x000000080cf8723c */ /* 0x042fe200000018f8 */
[----:B------:R-:W-:Y:S01]  /*e1c0*/  F2FP.PACK_AB R26, R69, R70 ;  /* 0x00000046451a723e */ /* 0x000fe200000000ff */
[----:B---3--:R-:W-:Y:S02]  /*e1d0*/  FADD.FTZ R93, R41, R93 ;  /* 0x0000005d295d7221 */ /* 0x008fe40000010000 */
[----:B------:R-:W-:Y:S02]  /*e1e0*/  FFMA.FTZ R116, R116, c[0x0][0x23c], -R115 ;  /* 0x00008f0074747a23 */ /* 0x000fe40000010873 */
[----:B------:R-:W1:Y:S01]  /*e1f0*/  MUFU.EX2 R38, R38 ;  /* 0x0000002600267308 */ /* 0x000e620000000800 */
[C---:B--2---:R-:W-:Y:S01]  /*e200*/  F2FP.PACK_AB R25, R40.reuse, R41 ;  /* 0x000000292819723e */ /* 0x044fe200000000ff */
[----:B------:R-:W-:Y:S01]  /*e210*/  HMMA.16816.F32 R244, R12, R10, R244 ;  /* 0x0000000a0cf4723c */ /* 0x000fe200000018f4 */
[----:B------:R-:W-:-:S02]  /*e220*/  FADD.FTZ R93, R40, R93 ;  /* 0x0000005d285d7221 */ /* 0x000fc40000010000 */
[----:B------:R-:W-:Y:S02]  /*e230*/  FFMA.FTZ R114, R114, c[0x0][0x23c], -R115 ;  /* 0x00008f0072727a23 */ /* 0x000fe40000010873 */
[--C-:B------:R-:W-:Y:S01]  /*e240*/  FFMA.FTZ R113, R113, c[0x0][0x23c], -R106.reuse ;  /* 0x00008f0071717a23 */ /* 0x100fe2000001086a */
[----:B------:R-:W2:Y:S01]  /*e250*/  MUFU.EX2 R157, R157 ;  /* 0x0000009d009d7308 */ /* 0x000ea20000000800 */
[----:B-----5:R-:W-:Y:S01]  /*e260*/  FADD.FTZ R93, R39, R93 ;  /* 0x0000005d275d7221 */ /* 0x020fe20000010000 */
[----:B------:R-:W-:Y:S01]  /*e270*/  HMMA.16816.F32 R240, R12, R4, R240 ;  /* 0x000000040cf0723c */ /* 0x000fe200000018f0 */
[----:B------:R-:W-:-:S05]  /*e280*/  FFMA.FTZ R110, R110, c[0x0][0x23c], -R106 ;  /* 0x00008f006e6e7a23 */ /* 0x000fca000001086a */
[----:B------:R-:W3:Y:S01]  /*e290*/  MUFU.EX2 R155, R155 ;  /* 0x0000009b009b7308 */ /* 0x000ee20000000800 */
[C---:B-1----:R-:W-:Y:S01]  /*e2a0*/  F2FP.PACK_AB R27, R38.reuse, R39 ;  /* 0x00000027261b723e */ /* 0x042fe200000000ff */
[----:B------:R-:W-:Y:S01]  /*e2b0*/  HMMA.16816.F32 R236, R12, R6, R236 ;  /* 0x000000060cec723c */ /* 0x000fe200000018ec */
[----:B------:R-:W1:Y:S01]  /*e2c0*/  LDSM.16.MT88.4 R12, [R191+0x5400] ;  /* 0x00540000bf0c783b */ /* 0x000e620000004200 */
[----:B------:R-:W-:-:S04]  /*e2d0*/  FADD.FTZ R93, R38, R93 ;  /* 0x0000005d265d7221 */ /* 0x000fc80000010000 */
[----:B------:R-:W5:Y:S01]  /*e2e0*/  MUFU.EX2 R154, R154 ;  /* 0x0000009a009a7308 */ /* 0x000f620000000800 */
[----:B--2---:R-:W-:Y:S01]  /*e2f0*/  FADD.FTZ R92, R157, R92 ;  /* 0x0000005c9d5c7221 */ /* 0x004fe20000010000 */
[C---:B------:R-:W-:Y:S06]  /*e300*/  HMMA.16816.F32 R224, R24.reuse, R4, R224 ;  /* 0x0000000418e0723c */ /* 0x040fec00000018e0 */
[----:B------:R-:W2:Y:S01]  /*e310*/  MUFU.EX2 R153, R153 ;  /* 0x0000009900997308 */ /* 0x000ea20000000800 */
[C---:B---3--:R-:W-:Y:S01]  /*e320*/  F2FP.PACK_AB R4, R155.reuse, R157 ;  /* 0x0000009d9b04723e */ /* 0x048fe200000000ff */
[----:B------:R-:W-:Y:S01]  /*e330*/  HMMA.16816.F32 R220, R24, R6, R220 ;  /* 0x0000000618dc723c */ /* 0x000fe200000018dc */
[----:B------:R-:W-:-:S05]  /*e340*/  FADD.FTZ R92, R155, R92 ;  /* 0x0000005c9b5c7221 */ /* 0x000fca0000010000 */
[----:B------:R-:W3:Y:S01]  /*e350*/  MUFU.EX2 R151, R151 ;  /* 0x0000009700977308 */ /* 0x000ee20000000800 */
[----:B-----5:R-:W-:Y:S01]  /*e360*/  FADD.FTZ R92, R154, R92 ;  /* 0x0000005c9a5c7221 */ /* 0x020fe20000010000 */
[C---:B------:R-:W-:Y:S06]  /*e370*/  HMMA.16816.F32 R232, R24.reuse, R8, R232 ;  /* 0x0000000818e8723c */ /* 0x040fec00000018e8 */
[----:B------:R-:W5:Y:S01]  /*e380*/  MUFU.EX2 R149, R149 ;  /* 0x0000009500957308 */ /* 0x000f620000000800 */
[C---:B--2---:R-:W-:Y:S01]  /*e390*/  F2FP.PACK_AB R6, R153.reuse, R154 ;  /* 0x0000009a9906723e */ /* 0x044fe200000000ff */
[----:B------:R-:W-:Y:S01]  /*e3a0*/  HMMA.16816.F32 R228, R24, R10, R228 ;  /* 0x0000000a18e4723c */ /* 0x000fe200000018e4 */
[----:B------:R-:W2:Y:S01]  /*e3b0*/  LDSM.16.MT88.4 R8, [R252+0x5800] ;  /* 0x00580000fc08783b */ /* 0x000ea20000004200 */
[----:B------:R-:W-:-:S04]  /*e3c0*/  FADD.FTZ R92, R153, R92 ;  /* 0x0000005c995c7221 */ /* 0x000fc80000010000 */
[----:B------:R-:W1:Y:S01]  /*e3d0*/  MUFU.EX2 R147, R147 ;  /* 0x0000009300937308 */ /* 0x000e620000000800 */
[----:B---3--:R-:W-:-:S07]  /*e3e0*/  FADD.FTZ R91, R151, R91 ;  /* 0x0000005b975b7221 */ /* 0x008fce0000010000 */
[----:B------:R-:W3:Y:S01]  /*e3f0*/  MUFU.EX2 R144, R144 ;  /* 0x0000009000907308 */ /* 0x000ee20000000800 */
[C---:B-----5:R-:W-:Y:S01]  /*e400*/  F2FP.PACK_AB R5, R149.reuse, R151 ;  /* 0x000000979505723e */ /* 0x060fe200000000ff */
[----:B------:R-:W-:-:S06]  /*e410*/  FADD.FTZ R91, R149, R91 ;  /* 0x0000005b955b7221 */ /* 0x000fcc0000010000 */
[----:B------:R-:W5:Y:S01]  /*e420*/  MUFU.EX2 R68, R68 ;  /* 0x0000004400447308 */ /* 0x000f620000000800 */
[----:B-1----:R-:W-:Y:S01]  /*e430*/  FADD.FTZ R91, R147, R91 ;  /* 0x0000005b935b7221 */ /* 0x002fe20000010000 */
[----:B---3--:R-:W-:-:S06]  /*e440*/  F2FP.PACK_AB R7, R144, R147 ;  /* 0x000000939007723e */ /* 0x008fcc00000000ff */
[----:B------:R-:W1:Y:S01]  /*e450*/  MUFU.EX2 R67, R67 ;  /* 0x0000004300437308 */ /* 0x000e620000000800 */
[----:B------:R-:W-:Y:S01]  /*e460*/  FADD.FTZ R91, R144, R91 ;  /* 0x0000005b905b7221 */ /* 0x000fe20000010000 */
[----:B----4-:R-:W-:Y:S01]  /*e470*/  HMMA.16816.F32 R248, R4, R16, R248 ;  /* 0x0000001004f8723c */ /* 0x010fe200000018f8 */
[----:B-----5:R-:W-:-:S05]  /*e480*/  FADD.FTZ R95, R68, R95 ;  /* 0x0000005f445f7221 */ /* 0x020fca0000010000 */
[----:B------:R-:W3:Y:S02]  /*e490*/  MUFU.EX2 R66, R66 ;  /* 0x0000004200427308 */ /* 0x000ee40000000800 */
[C---:B------:R-:W-:Y:S06]  /*e4a0*/  HMMA.16816.F32 R244, R4.reuse, R18, R244 ;  /* 0x0000001204f4723c */ /* 0x040fec00000018f4 */
[----:B------:R-:W4:Y:S01]  /*e4b0*/  MUFU.EX2 R65, R65 ;  /* 0x0000004100417308 */ /* 0x000f220000000800 */
[C---:B-1----:R-:W-:Y:S01]  /*e4c0*/  F2FP.PACK_AB R24, R67.reuse, R68 ;  /* 0x000000444318723e */ /* 0x042fe200000000ff */
[----:B------:R-:W-:Y:S01]  /*e4d0*/  FADD.FTZ R95, R67, R95 ;  /* 0x0000005f435f7221 */ /* 0x000fe20000010000 */
[----:B------:R-:W-:Y:S05]  /*e4e0*/  HMMA.16816.F32 R240, R4, R12, R240 ;  /* 0x0000000c04f0723c */ /* 0x000fea00000018f0 */
[----:B------:R-:W1:Y:S01]  /*e4f0*/  MUFU.EX2 R37, R37 ;  /* 0x0000002500257308 */ /* 0x000e620000000800 */
[----:B---3--:R-:W-:-:S02]  /*e500*/  FADD.FTZ R95, R66, R95 ;  /* 0x0000005f425f7221 */ /* 0x008fc40000010000 */
[----:B------:R-:W-:Y:S01]  /*e510*/  HMMA.16816.F32 R236, R4, R14, R236 ;  /* 0x0000000e04ec723c */ /* 0x000fe200000018ec */
[----:B------:R-:W3:Y:S04]  /*e520*/  LDSM.16.MT88.4 R4, [R191+0x5800] ;  /* 0x00580000bf04783b */ /* 0x000ee80000004200 */
[----:B------:R-:W5:Y:S01]  /*e530*/  MUFU.EX2 R36, R36 ;  /* 0x0000002400247308 */ /* 0x000f620000000800 */
[C---:B----4-:R-:W-:Y:S01]  /*e540*/  F2FP.PACK_AB R26, R65.reuse, R66 ;  /* 0x00000042411a723e */ /* 0x050fe200000000ff */
[----:B------:R-:W-:-:S06]  /*e550*/  FADD.FTZ R95, R65, R95 ;  /* 0x0000005f415f7221 */ /* 0x000fcc0000010000 */
[----:B------:R-:W4:Y:S01]  /*e560*/  MUFU.EX2 R35, R35 ;  /* 0x0000002300237308 */ /* 0x000f220000000800 */
[----:B-1----:R-:W-:-:S07]  /*e570*/  FADD.FTZ R93, R37, R93 ;  /* 0x0000005d255d7221 */ /* 0x002fce0000010000 */
[----:B------:R-:W1:Y:S01]  /*e580*/  MUFU.EX2 R133, R133 ;  /* 0x0000008500857308 */ /* 0x000e620000000800 */
[C---:B-----5:R-:W-:Y:S01]  /*e590*/  F2FP.PACK_AB R25, R36.reuse, R37 ;  /* 0x000000252419723e */ /* 0x060fe200000000ff */
[----:B------:R-:W-:-:S06]  /*e5a0*/  FADD.FTZ R93, R36, R93 ;  /* 0x0000005d245d7221 */ /* 0x000fcc0000010000 */
[----:B------:R-:W5:Y:S01]  /*e5b0*/  MUFU.EX2 R142, R142 ;  /* 0x0000008e008e7308 */ /* 0x000f620000000800 */
[----:B----4-:R-:W-:-:S07]  /*e5c0*/  FADD.FTZ R93, R35, R93 ;  /* 0x0000005d235d7221 */ /* 0x010fce0000010000 */
[----:B------:R-:W4:Y:S01]  /*e5d0*/  MUFU.EX2 R138, R138 ;  /* 0x0000008a008a7308 */ /* 0x000f220000000800 */
[C---:B-1----:R-:W-:Y:S01]  /*e5e0*/  F2FP.PACK_AB R27, R133.reuse, R35 ;  /* 0x00000023851b723e */ /* 0x042fe200000000ff */
[----:B------:R-:W-:-:S06]  /*e5f0*/  FADD.FTZ R93, R133, R93 ;  /* 0x0000005d855d7221 */ /* 0x000fcc0000010000 */
[----:B------:R-:W1:Y:S01]  /*e600*/  MUFU.EX2 R136, R136 ;  /* 0x0000008800887308 */ /* 0x000e620000000800 */
[----:B------:R-:W-:Y:S01]  /*e610*/  HMMA.16816.F32 R232, R24, R16, R232 ;  /* 0x0000001018e8723c */ /* 0x000fe200000018e8 */
[----:B-----5:R-:W-:-:S06]  /*e620*/  FADD.FTZ R92, R142, R92 ;  /* 0x0000005c8e5c7221 */ /* 0x020fcc0000010000 */
[----:B------:R-:W5:Y:S01]  /*e630*/  MUFU.EX2 R135, R135 ;  /* 0x0000008700877308 */ /* 0x000f620000000800 */
[----:B------:R-:W-:Y:S01]  /*e640*/  HMMA.16816.F32 R228, R24, R18, R228 ;  /* 0x0000001218e4723c */ /* 0x000fe200000018e4 */
[----:B------:R-:W2:Y:S01]  /*e650*/  LDSM.16.MT88.4 R16, [R252+0x5c00] ;  /* 0x005c0000fc10783b */ /* 0x000ea20000004200 */
[----:B----4-:R-:W-:-:S05]  /*e660*/  FADD.FTZ R92, R138, R92 ;  /* 0x0000005c8a5c7221 */ /* 0x010fca0000010000 */
[----:B------:R-:W4:Y:S01]  /*e670*/  MUFU.EX2 R134, R134 ;  /* 0x0000008600867308 */ /* 0x000f220000000800 */
[----:B------:R-:W-:Y:S01]  /*e680*/  HMMA.16816.F32 R224, R24, R12, R224 ;  /* 0x0000000c18e0723c */ /* 0x000fe200000018e0 */
[----:B-1----:R-:W-:-:S06]  /*e690*/  FADD.FTZ R92, R136, R92 ;  /* 0x0000005c885c7221 */ /* 0x002fcc0000010000 */
[----:B------:R-:W1:Y:S01]  /*e6a0*/  MUFU.EX2 R131, R131 ;  /* 0x0000008300837308 */ /* 0x000e620000000800 */
[----:B------:R-:W-:Y:S01]  /*e6b0*/  HMMA.16816.F32 R220, R24, R14, R220 ;  /* 0x0000000e18dc723c */ /* 0x000fe200000018dc */
[----:B------:R-:W-:Y:S01]  /*e6c0*/  F2FP.PACK_AB R12, R138, R142 ;  /* 0x0000008e8a0c723e */ /* 0x000fe200000000ff */
[----:B-----5:R-:W-:-:S05]  /*e6d0*/  FADD.FTZ R92, R135, R92 ;  /* 0x0000005c875c7221 */ /* 0x020fca0000010000 */
[----:B------:R-:W5:Y:S01]  /*e6e0*/  MUFU.EX2 R127, R127 ;  /* 0x0000007f007f7308 */ /* 0x000f620000000800 */
[----:B------:R-:W-:Y:S01]  /*e6f0*/  F2FP.PACK_AB R14, R135, R136 ;  /* 0x00000088870e723e */ /* 0x000fe200000000ff */
[----:B----4-:R-:W-:-:S06]  /*e700*/  FADD.FTZ R91, R134, R91 ;  /* 0x0000005b865b7221 */ /* 0x010fcc0000010000 */
[----:B------:R-:W4:Y:S01]  /*e710*/  MUFU.EX2 R124, R124 ;  /* 0x0000007c007c7308 */ /* 0x000f220000000800 */
[C---:B-1----:R-:W-:Y:S01]  /*e720*/  F2FP.PACK_AB R13, R131.reuse, R134 ;  /* 0x00000086830d723e */ /* 0x042fe200000000ff */
[----:B------:R-:W-:-:S06]  /*e730*/  FADD.FTZ R91, R131, R91 ;  /* 0x0000005b835b7221 */ /* 0x000fcc0000010000 */
[----:B------:R-:W1:Y:S01]  /*e740*/  MUFU.EX2 R64, R64 ;  /* 0x0000004000407308 */ /* 0x000e620000000800 */
[----:B-----5:R-:W-:-:S07]  /*e750*/  FADD.FTZ R91, R127, R91 ;  /* 0x0000005b7f5b7221 */ /* 0x020fce0000010000 */
[----:B------:R-:W5:Y:S01]  /*e760*/  MUFU.EX2 R63, R63 ;  /* 0x0000003f003f7308 */ /* 0x000f620000000800 */
[C---:B----4-:R-:W-:Y:S01]  /*e770*/  F2FP.PACK_AB R15, R124.reuse, R127 ;  /* 0x0000007f7c0f723e */ /* 0x050fe200000000ff */
[----:B------:R-:W-:-:S06]  /*e780*/  FADD.FTZ R91, R124, R91 ;  /* 0x0000005b7c5b7221 */ /* 0x000fcc0000010000 */
[----:B------:R-:W4:Y:S01]  /*e790*/  MUFU.EX2 R62, R62 ;  /* 0x0000003e003e7308 */ /* 0x000f220000000800 */
[----:B--2---:R-:W-:Y:S01]  /*e7a0*/  HMMA.16816.F32 R248, R12, R8, R248 ;  /* 0x000000080cf8723c */ /* 0x004fe200000018f8 */
[----:B-1----:R-:W-:-:S06]  /*e7b0*/  FADD.FTZ R95, R64, R95 ;  /* 0x0000005f405f7221 */ /* 0x002fcc0000010000 */
[----:B------:R-:W1:Y:S01]  /*e7c0*/  MUFU.EX2 R61, R61 ;  /* 0x0000003d003d7308 */ /* 0x000e620000000800 */
[----:B------:R-:W-:Y:S01]  /*e7d0*/  HMMA.16816.F32 R244, R12, R10, R244 ;  /* 0x0000000a0cf4723c */ /* 0x000fe200000018f4 */
[C---:B-----5:R-:W-:Y:S01]  /*e7e0*/  F2FP.PACK_AB R24, R63.reuse, R64 ;  /* 0x000000403f18723e */ /* 0x060fe200000000ff */
[----:B------:R-:W-:-:S05]  /*e7f0*/  FADD.FTZ R95, R63, R95 ;  /* 0x0000005f3f5f7221 */ /* 0x000fca0000010000 */
[----:B------:R-:W2:Y:S01]  /*e800*/  MUFU.EX2 R152, R152 ;  /* 0x0000009800987308 */ /* 0x000ea20000000800 */
[----:B---3--:R-:W-:Y:S01]  /*e810*/  HMMA.16816.F32 R240, R12, R4, R240 ;  /* 0x000000040cf0723c */ /* 0x008fe200000018f0 */
[----:B----4-:R-:W-:-:S06]  /*e820*/  FADD.FTZ R95, R62, R95 ;  /* 0x0000005f3e5f7221 */ /* 0x010fcc0000010000 */
[----:B------:R-:W3:Y:S01]  /*e830*/  MUFU.EX2 R158, R158 ;  /* 0x0000009e009e7308 */ /* 0x000ee20000000800 */
[----:B------:R-:W-:Y:S01]  /*e840*/  HMMA.16816.F32 R236, R12, R6, R236 ;  /* 0x000000060cec723c */ /* 0x000fe200000018ec */
[----:B------:R-:W4:Y:S01]  /*e850*/  LDSM.16.MT88.4 R12, [R191+0x5c00] ;  /* 0x005c0000bf0c783b */ /* 0x000f220000004200 */
[C---:B-1----:R-:W-:Y:S01]  /*e860*/  F2FP.PACK_AB R26, R61.reuse, R62 ;  /* 0x0000003e3d1a723e */ /* 0x042fe200000000ff */
[----:B------:R-:W-:-:S04]  /*e870*/  FADD.FTZ R95, R61, R95 ;  /* 0x0000005f3d5f7221 */ /* 0x000fc80000010000 */
[----:B------:R-:W1:Y:S01]  /*e880*/  MUFU.EX2 R141, R141 ;  /* 0x0000008d008d7308 */ /* 0x000e620000000800 */
[----:B--2---:R-:W-:-:S07]  /*e890*/  FADD.FTZ R93, R152, R93 ;  /* 0x0000005d985d7221 */ /* 0x004fce0000010000 */
[----:B------:R-:W2:Y:S01]  /*e8a0*/  MUFU.EX2 R122, R122 ;  /* 0x0000007a007a7308 */ /* 0x000ea20000000800 */
[C---:B---3--:R-:W-:Y:S01]  /*e8b0*/  F2FP.PACK_AB R25, R158.reuse, R152 ;  /* 0x000000989e19723e */ /* 0x048fe200000000ff */
[----:B------:R-:W-:-:S06]  /*e8c0*/  FADD.FTZ R93, R158, R93 ;  /* 0x0000005d9e5d7221 */ /* 0x000fcc0000010000 */
[----:B------:R-:W3:Y:S01]  /*e8d0*/  MUFU.EX2 R121, R121 ;  /* 0x0000007900797308 */ /* 0x000ee20000000800 */
[----:B-1----:R-:W-:Y:S01]  /*e8e0*/  FADD.FTZ R93, R141, R93 ;  /* 0x0000005d8d5d7221 */ /* 0x002fe20000010000 */
[----:B--2---:R-:W-:-:S06]  /*e8f0*/  F2FP.PACK_AB R27, R122, R141 ;  /* 0x0000008d7a1b723e */ /* 0x004fcc00000000ff */
[----:B------:R-:W1:Y:S01]  /*e900*/  MUFU.EX2 R118, R118 ;  /* 0x0000007600767308 */ /* 0x000e620000000800 */
[----:B------:R-:W-:Y:S01]  /*e910*/  FADD.FTZ R93, R122, R93 ;  /* 0x0000005d7a5d7221 */ /* 0x000fe20000010000 */
[----:B------:R-:W-:Y:S01]  /*e920*/  HMMA.16816.F32 R232, R24, R8, R232 ;  /* 0x0000000818e8723c */ /* 0x000fe200000018e8 */
[----:B---3--:R-:W-:-:S05]  /*e930*/  FADD.FTZ R92, R121, R92 ;  /* 0x0000005c795c7221 */ /* 0x008fca0000010000 */
[----:B------:R-:W2:Y:S01]  /*e940*/  MUFU.EX2 R116, R116 ;  /* 0x0000007400747308 */ /* 0x000ea20000000800 */
[----:B------:R-:W-:Y:S01]  /*e950*/  FFMA.FTZ R8, R108, c[0x0][0x23c], -R106 ;  /* 0x00008f006c087a23 */ /* 0x000fe2000001086a */
[----:B------:R-:W-:Y:S01]  /*e960*/  HMMA.16816.F32 R228, R24, R10, R228 ;  /* 0x0000000a18e4723c */ /* 0x000fe200000018e4 */
[----:B------:R-:W-:-:S05]  /*e970*/  MOV R9, R87 ;  /* 0x0000005700097202 */ /* 0x000fca0000000f00 */
[----:B------:R-:W3:Y:S01]  /*e980*/  MUFU.EX2 R114, R114 ;  /* 0x0000007200727308 */ /* 0x000ee20000000800 */
[----:B-1----:R-:W-:Y:S01]  /*e990*/  FADD.FTZ R92, R118, R92 ;  /* 0x0000005c765c7221 */ /* 0x002fe20000010000 */
[----:B------:R-:W-:Y:S01]  /*e9a0*/  @P0 MOV R9, R87 ;  /* 0x0000005700090202 */ /* 0x000fe20000000f00 */
[----:B------:R-:W-:Y:S01]  /*e9b0*/  FFMA.FTZ R10, R105, c[0x0][0x23c], -R106 ;  /* 0x00008f00690a7a23 */ /* 0x000fe2000001086a */
[----:B------:R-:W-:Y:S01]  /*e9c0*/  HMMA.16816.F32 R224, R24, R4, R224 ;  /* 0x0000000418e0723c */ /* 0x000fe200000018e0 */
[----:B------:R-:W-:-:S03]  /*e9d0*/  FFMA.FTZ R11, R99, c[0x0][0x23c], -R103 ;  /* 0x00008f00630b7a23 */ /* 0x000fc60000010867 */
[----:B------:R-:W1:Y:S01]  /*e9e0*/  MUFU.EX2 R113, R113 ;  /* 0x0000007100717308 */ /* 0x000e620000000800 */
[----:B--2---:R-:W-:Y:S02]  /*e9f0*/  FADD.FTZ R92, R116, R92 ;  /* 0x0000005c745c7221 */ /* 0x004fe40000010000 */
[----:B------:R-:W-:Y:S01]  /*ea00*/  FFMA.FTZ R4, R102, c[0x0][0x23c], -R103 ;  /* 0x00008f0066047a23 */ /* 0x000fe20000010867 */
[----:B------:R-:W-:Y:S01]  /*ea10*/  HMMA.16816.F32 R220, R24, R6, R220 ;  /* 0x0000000618dc723c */ /* 0x000fe200000018dc */
[----:B------:R-:W-:-:S03]  /*ea20*/  MOV R5, R88 ;  /* 0x0000005800057202 */ /* 0x000fc60000000f00 */
[----:B------:R-:W2:Y:S01]  /*ea30*/  MUFU.EX2 R110, R110 ;  /* 0x0000006e006e7308 */ /* 0x000ea20000000800 */
[----:B------:R-:W-:Y:S01]  /*ea40*/  @P0 MOV R5, R88 ;  /* 0x0000005800050202 */ /* 0x000fe20000000f00 */
[----:B---3--:R-:W-:Y:S01]  /*ea50*/  FADD.FTZ R210, R114, R92 ;  /* 0x0000005c72d27221 */ /* 0x008fe20000010000 */
[----:B------:R-:W-:Y:S02]  /*ea60*/  F2FP.PACK_AB R24, R118, R121 ;  /* 0x000000797618723e */ /* 0x000fe400000000ff */
[----:B------:R-:W-:-:S03]  /*ea70*/  F2FP.PACK_AB R26, R114, R116 ;  /* 0x00000074721a723e */ /* 0x000fc600000000ff */
[----:B------:R-:W3:Y:S01]  /*ea80*/  MUFU.EX2 R8, R8 ;  /* 0x0000000800087308 */ /* 0x000ee20000000800 */
[----:B-1----:R-:W-:-:S07]  /*ea90*/  FADD.FTZ R91, R113, R91 ;  /* 0x0000005b715b7221 */ /* 0x002fce0000010000 */
[----:B------:R-:W1:Y:S01]  /*eaa0*/  MUFU.EX2 R10, R10 ;  /* 0x0000000a000a7308 */ /* 0x000e620000000800 */
[C---:B--2---:R-:W-:Y:S01]  /*eab0*/  F2FP.PACK_AB R25, R110.reuse, R113 ;  /* 0x000000716e19723e */ /* 0x044fe200000000ff */
[----:B------:R-:W-:-:S06]  /*eac0*/  FADD.FTZ R91, R110, R91 ;  /* 0x0000005b6e5b7221 */ /* 0x000fcc0000010000 */
[----:B------:R-:W2:Y:S01]  /*ead0*/  MUFU.EX2 R60, R60 ;  /* 0x0000003c003c7308 */ /* 0x000ea20000000800 */
[----:B---3--:R-:W-:-:S07]  /*eae0*/  FADD.FTZ R91, R8, R91 ;  /* 0x0000005b085b7221 */ /* 0x008fce0000010000 */
[----:B------:R-:W3:Y:S01]  /*eaf0*/  MUFU.EX2 R4, R4 ;  /* 0x0000000400047308 */ /* 0x000ee20000000800 */
[C---:B-1----:R-:W-:Y:S01]  /*eb00*/  F2FP.PACK_AB R27, R10.reuse, R8 ;  /* 0x000000080a1b723e */ /* 0x042fe200000000ff */
[----:B------:R-:W-:-:S06]  /*eb10*/  FADD.FTZ R211, R10, R91 ;  /* 0x0000005b0ad37221 */ /* 0x000fcc0000010000 */
[----:B------:R-:W1:Y:S01]  /*eb20*/  MUFU.EX2 R59, R59 ;  /* 0x0000003b003b7308 */ /* 0x000e620000000800 */
[----:B--2---:R-:W-:Y:S01]  /*eb30*/  FADD.FTZ R95, R60, R95 ;  /* 0x0000005f3c5f7221 */ /* 0x004fe20000010000 */
[C---:B------:R-:W-:Y:S06]  /*eb40*/  HMMA.16816.F32 R248, R24.reuse, R16, R248 ;  /* 0x0000001018f8723c */ /* 0x040fec00000018f8 */
[----:B------:R-:W2:Y:S01]  /*eb50*/  MUFU.EX2 R58, R58 ;  /* 0x0000003a003a7308 */ /* 0x000ea20000000800 */
[----:B---3--:R-:W-:Y:S01]  /*eb60*/  FADD.FTZ R93, R4, R93 ;  /* 0x0000005d045d7221 */ /* 0x008fe20000010000 */
        /* <DEDUP_REMOVED lines=21> */
[----:B------:R-:W-:Y:S11]  /*ecc0*/  @P0 BRA `(.L_x_584) ;  /* 0x0000001000000947 */ /* 0x000ff60003800000 */
.L_x_580:
[----:B------:R-:W-:-:S12]  /*ecd0*/  UIADD3 UR5, UR20, -0x1, URZ ;  /* 0xffffffff14057890 */ /* 0x000fd8000fffe03f */
.L_x_584:
[----:B------:R-:W-:-:S13]  /*ece0*/  ISETP.LE.AND P0, PT, RZ, UR5, PT ;  /* 0x00000005ff007c0c */ /* 0x000fda000bf03270 */
[----:B------:R-:W-:Y:S05]  /*ecf0*/  @!P0 BRA `(.L_x_585) ;  /* 0x000057e000008947 */ /* 0x000fea0003800000 */
[----:B------:R-:W2:Y:S01]  /*ed00*/  LDL.64 R2, [R1+0x10] ;  /* 0x0000100001027983 */ /* 0x000ea20000100a00 */
[----:B------:R-:W-:Y:S01]  /*ed10*/  ULDC.64 UR6, c[0x0][0x1a0] ;  /* 0x0000680000067ab9 */ /* 0x000fe20000000a00 */
[----:B------:R-:W-:Y:S01]  /*ed20*/  IMAD.MOV.U32 R215, RZ, RZ, R129 ;  /* 0x000000ffffd77224 */ /* 0x000fe200078e0081 */
[----:B------:R-:W-:Y:S01]  /*ed30*/  USHF.L.U64.HI UR20, UR6, 0x6, UR7 ;  /* 0x0000000606147899 */ /* 0x000fe20008010207 */
[----:B------:R-:W-:Y:S01]  /*ed40*/  IMAD.MOV.U32 R216, RZ, RZ, R130 ;  /* 0x000000ffffd87224 */ /* 0x000fe200078e0082 */
[----:B------:R-:W-:Y:S01]  /*ed50*/  USHF.L.U32 UR21, UR6, 0x6, URZ ;  /* 0x0000000606157899 */ /* 0x000fe2000800063f */
[----:B------:R-:W-:Y:S01]  /*ed60*/  MOV R213, R9 ;  /* 0x0000000900d57202 */ /* 0x000fe20000000f00 */
[----:B------:R-:W-:Y:S01]  /*ed70*/  UIMAD.WIDE.U32 UR24, UR6, 0x60, URZ ;  /* 0x00000060061878a5 */ /* 0x000fe2000f8e003f */
[----:B------:R-:W-:Y:S01]  /*ed80*/  IMAD.MOV.U32 R214, RZ, RZ, R5 ;  /* 0x000000ffffd67224 */ /* 0x000fe200078e0005 */
[----:B------:R-:W-:-:S03]  /*ed90*/  UIMAD UR26, UR7, 0x60, URZ ;  /* 0x00000060071a78a4 */ /* 0x000fc6000f8e023f */
[----:B------:R-:W-:Y:S02]  /*eda0*/  ULDC.64 UR6, c[0x0][0x198] ;  /* 0x0000660000067ab9 */ /* 0x000fe40000000a00 */
[----:B------:R-:W-:Y:S02]  /*edb0*/  UIMAD.WIDE.U32 UR30, UR6, 0x60, URZ ;  /* 0x00000060061e78a5 */ /* 0x000fe4000f8e003f */
[----:B------:R-:W-:Y:S02]  /*edc0*/  UIMAD UR28, UR7, 0x60, URZ ;  /* 0x00000060071c78a4 */ /* 0x000fe4000f8e023f */
[----:B------:R-:W-:Y:S02]  /*edd0*/  USHF.L.U64.HI UR22, UR6, 0x6, UR7 ;  /* 0x0000000606167899 */ /* 0x000fe40008010207 */
[----:B------:R-:W-:Y:S02]  /*ede0*/  USHF.L.U32 UR27, UR6, 0x6, URZ ;  /* 0x00000006061b7899 */ /* 0x000fe4000800063f */
[----:B------:R-:W-:-:S02]  /*edf0*/  UIADD3 UR26, UR26, UR25, URZ ;  /* 0x000000191a1a7290 */ /* 0x000fc4000fffe03f */
[----:B------:R-:W-:Y:S01]  /*ee00*/  UIADD3 UR28, UR28, UR31, URZ ;  /* 0x0000001f1c1c7290 */ /* 0x000fe2000fffe03f */
[----:B--2---:R-:W-:Y:S02]  /*ee10*/  ISETP.GE.AND P1, PT, R2, c[0x0][0x220], PT ;  /* 0x0000880002007a0c */ /* 0x004fe40003f26270 */
[----:B------:R-:W-:Y:S02]  /*ee20*/  MOV R2, R20 ;  /* 0x0000001400027202 */ /* 0x000fe40000000f00 */
[----:B------:R-:W-:-:S05]  /*ee30*/  MOV R3, R23 ;  /* 0x0000001700037202 */ /* 0x000fca0000000f00 */
[----:B------:R1:W-:Y:S01]  /*ee40*/  STL.64 [R1+0x20], R2 ;  /* 0x0000200201007387 */ /* 0x0003e20000100a00 */
[----:B------:R-:W-:Y:S05]  /*ee50*/  BRA `(.L_x_586) ;  /* 0x0000034000007947 */ /* 0x000fea0003800000 */
.L_x_588:
[----:B------:R-:W2:Y:S01]  /*ee60*/  LDL.64 R196, [R1] ;  /* 0x0000000001c47983 */ /* 0x000ea20000100a00 */
        /* <DEDUP_REMOVED lines=15> */
[C---:B------:R-:W-:Y:S02]  /*ef60*/  @!P1 LEA R144, P6, R130.reuse, c[0x0][0x168], 0x1 ;  /* 0x00005a0082909a11 */ /* 0x040fe400078c08ff */
[----:B---3--:R-:W-:Y:S02]  /*ef70*/  LEA.HI.X R129, R131, R201, R129, 0x7, P3 ;  /* 0x000000c983817211 */ /* 0x008fe400018f3c81 */
[C---:B------:R-:W-:Y:S02]  /*ef80*/  @!P1 IADD3 R132, P4, R130.reuse, UR10, RZ ;  /* 0x0000000a82849c10 */ /* 0x040fe4000ff9e0ff */
[----:B------:R-:W-:Y:S02]  /*ef90*/  @!P1 LEA.HI.X R145, R130, c[0x0][0x16c], R129, 0x1, P6 ;  /* 0x00005b0082919a11 */ /* 0x000fe400030f0c81 */
[----:B------:R-:W-:Y:S02]  /*efa0*/  @!P1 LEA R142, P5, R132, c[0x0][0x168], 0x1 ;  /* 0x00005a00848e9a11 */ /* 0x000fe400078a08ff */
[C---:B------:R-:W-:Y:S01]  /*efb0*/  @!P1 IADD3.X R131, R129.reuse, UR9, RZ, P4, !PT ;  /* 0x0000000981839c10 */ /* 0x040fe2000a7fe4ff */
        /* <DEDUP_REMOVED lines=30> */
.L_x_586:
[----:B-1----:R-:W2:Y:S01]  /*f1a0*/  LDL.64 R2, [R1+0x20] ;  /* 0x0000200001027983 */ /* 0x002ea20000100a00 */
[----:B------:R-:W-:Y:S04]  /*f1b0*/  DEPBAR.LE SB0, 0x0 ;  /* 0x000080000000791a */ /* 0x000fe80000000000 */
[----:B------:R-:W-:Y:S01]  /*f1c0*/  MOV R8, UR5 ;  /* 0x0000000500087c02 */ /* 0x000fe20008000f00 */
[----:B------:R-:W-:Y:S01]  /*f1d0*/  BAR.SYNC.DEFER_BLOCKING 0x0 ;  /* 0x0000000000007b1d */ /* 0x000fe20000010000 */
[----:B------:R-:W-:Y:S02]  /*f1e0*/  USHF.R.S32.HI UR7, URZ, 0x1f, UR5 ;  /* 0x0000001f3f077899 */ /* 0x000fe40008011405 */
[----:B------:R-:W-:Y:S04]  /*f1f0*/  UIMAD UR6, UR11, UR5, URZ ;  /* 0x000000050b0672a4 */ /* 0x000fe8000f8e023f */
[----:B------:R-:W-:Y:S01]  /*f200*/  UIMAD UR6, UR7, UR12, UR6 ;  /* 0x0000000c070672a4 */ /* 0x000fe2000f8e0206 */
[----:B------:R-:W-:Y:S06]  /*f210*/  @P1 STS.64 [R219+0x4008], RZ ;  /* 0x004008ffdb001388 */ /* 0x000fec0000000a00 */
[----:B------:R-:W-:Y:S04]  /*f220*/  @P1 STS [R219+0x4000], RZ ;  /* 0x004000ffdb001388 */ /* 0x000fe80000000800 */
[----:B------:R-:W-:Y:S01]  /*f230*/  @P1 STS [R219+0x4004], RZ ;  /* 0x004004ffdb001388 */ /* 0x000fe20000000800 */
        /* <DEDUP_REMOVED lines=13> */
[----:B------:R-:W-:Y:S02]  /*f310*/  @!P1 IADD3.X R4, R0, UR20, RZ, P2, !PT ;  /* 0x0000001400049c10 */ /* 0x000fe400097fe4ff */
[C---:B------:R-:W-:Y:S01]  /*f320*/  @!P1 LEA R12, P2, R5.reuse, c[0x0][0x170], 0x1 ;  /* 0x00005c00050c9a11 */ /* 0x040fe200078408ff */
[----:B------:R-:W-:Y:S01]  /*f330*/  @P1 STS.128 [R219+0x4800], RZ ;  /* 0x004800ffdb001388 */ /* 0x000fe20000000c00 */
[----:B------:R-:W-:Y:S02]  /*f340*/  @!P1 IADD3 R7, P0, R8, UR24, RZ ;  /* 0x0000001808079c10 */ /* 0x000fe4000ff1e0ff */
[----:B------:R-:W-:Y:S02]  /*f350*/  @!P1 LEA.HI.X R13, R5, c[0x0][0x174], R4, 0x1, P2 ;  /* 0x00005d00050d9a11 */ /* 0x000fe400010f0c04 */
[----:B------:R-:W-:Y:S02]  /*f360*/  @!P1 IADD3.X R6, R0, UR26, RZ, P0, !PT ;  /* 0x0000001a00069c10 */ /* 0x000fe400087fe4ff */
[C---:B------:R-:W-:Y:S01]  /*f370*/  @!P1 LEA R10, P0, R7.reuse, c[0x0][0x170], 0x1 ;  /* 0x00005c00070a9a11 */ /* 0x040fe200078008ff */
[----:B------:R-:W-:Y:S01]  /*f380*/  @!PT LDS RZ, [RZ] ;  /* 0x00000000fffff984 */ /* 0x000fe20000000800 */
[----:B------:R-:W-:Y:S01]  /*f390*/  @!PT LDS RZ, [RZ] ;  /* 0x00000000fffff984 */ /* 0x000fe20000000800 */
[----:B------:R-:W-:Y:S01]  /*f3a0*/  @!PT LDS RZ, [RZ] ;  /* 0x00000000fffff984 */ /* 0x000fe20000000800 */
[----:B------:R2:W-:Y:S01]  /*f3b0*/  @!P1 LDGSTS.E.BYPASS.LTC128B.128 [R219+0x4800], [R14.64] ;  /* 0x048000000edb9fae */ /* 0x0005e2000b901d52 */
[----:B------:R-:W-:Y:S02]  /*f3c0*/  ISETP.LT.AND P2, PT, RZ, UR5, PT ;  /* 0x00000005ff007c0c */ /* 0x000fe4000bf41270 */
[----:B------:R-:W-:Y:S05]  /*f3d0*/  @!P1 LEA.HI.X R11, R7, c[0x0][0x174], R6, 0x1, P0 ;  /* 0x00005d00070b9a11 */ /* 0x000fea00000f0c06 */
        /* <DEDUP_REMOVED lines=11> */
[----:B------:R-:W4:Y:S08]  /*f490*/  LDSM.16.M88.4 R148, [R206+0x2000] ;  /* 0x00200000ce94783b */ /* 0x000f300000000200 */
[----:B------:R-:W3:Y:S08]  /*f4a0*/  LDSM.16.M88.4 R132, [R207+0x1000] ;  /* 0x00100000cf84783b */ /* 0x000ef00000000200 */
[----:B------:R-:W2:Y:S08]  /*f4b0*/  LDSM.16.M88.4 R200, [R206+0x2400] ;  /* 0x00240000cec8783b */ /* 0x000eb00000000200 */
[----:B------:R-:W-:Y:S08]  /*f4c0*/  LDSM.16.M88.4 R140, [R205] ;  /* 0x00000000cd8c783b */ /* 0x000ff00000000200 */
[----:B------:R-:W5:Y:S08]  /*f4d0*/  LDSM.16.M88.4 R120, [R204] ;  /* 0x00000000cc78783b */ /* 0x000f700000000200 */
[----:B------:R-:W1:Y:S01]  /*f4e0*/  LDSM.16.M88.4 R108, [R205+0x1000] ;  /* 0x00100000cd6c783b */ /* 0x000e620000000200 */
[-C--:B----4-:R-:W-:Y:S07]  /*f4f0*/  HMMA.16816.F32 R4, R136, R148.reuse, RZ ;  /* 0x000000948804723c */ /* 0x090fee00000018ff */
[----:B------:R-:W4:Y:S01]  /*f500*/  LDSM.16.M88.4 R196, [R204+0x400] ;  /* 0x00040000ccc4783b */ /* 0x000f220000000200 */
[----:B---3--:R-:W-:Y:S07]  /*f510*/  HMMA.16816.F32 R8, R132, R148, RZ ;  /* 0x000000948408723c */ /* 0x008fee00000018ff */
[----:B------:R-:W3:Y:S01]  /*f520*/  LDSM.16.M88.4 R192, [R206+0x2800] ;  /* 0x00280000cec0783b */ /* 0x000ee20000000200 */
[-C--:B--2---:R-:W-:Y:S07]  /*f530*/  HMMA.16816.F32 R12, R136, R200.reuse, RZ ;  /* 0x000000c8880c723c */ /* 0x084fee00000018ff */
[----:B------:R-:W-:Y:S01]  /*f540*/  LDSM.16.M88.4 R188, [R204+0x800] ;  /* 0x00080000ccbc783b */ /* 0x000fe20000000200 */
[----:B------:R-:W-:Y:S07]  /*f550*/  HMMA.16816.F32 R24, R132, R200, RZ ;  /* 0x000000c88418723c */ /* 0x000fee00000018ff */
[----:B------:R-:W2:Y:S01]  /*f560*/  LDSM.16.M88.4 R152, [R206+0x2c00] ;  /* 0x002c0000ce98783b */ /* 0x000ea20000000200 */
[-C--:B-----5:R-:W-:Y:S07]  /*f570*/  HMMA.16816.F32 R4, R140, R120.reuse, R4 ;  /* 0x000000788c04723c */ /* 0x0a0fee0000001804 */
[----:B------:R-:W5:Y:S01]  /*f580*/  LDSM.16.M88.4 R184, [R204+0xc00] ;  /* 0x000c0000ccb8783b */ /* 0x000f620000000200 */
[----:B-1----:R-:W-:Y:S07]  /*f590*/  HMMA.16816.F32 R8, R108, R120, R8 ;  /* 0x000000786c08723c */ /* 0x002fee0000001808 */
[----:B------:R-:W1:Y:S01]  /*f5a0*/  LDSM.16.M88.4 R180, [R206+0x3000] ;  /* 0x00300000ceb4783b */ /* 0x000e620000000200 */
[-C--:B----4-:R-:W-:Y:S07]  /*f5b0*/  HMMA.16816.F32 R12, R140, R196.reuse, R12 ;  /* 0x000000c48c0c723c */ /* 0x090fee000000180c */
[----:B------:R-:W-:Y:S01]  /*f5c0*/  LDSM.16.M88.4 R176, [R204+0x1000] ;  /* 0x00100000ccb0783b */ /* 0x000fe20000000200 */
[----:B------:R-:W-:Y:S01]  /*f5d0*/  FMUL.FTZ R3, R7, c[0x0][0x2ec] ;  /* 0x0000bb0007037a20 */ /* 0x000fe20000410000 */
[----:B------:R-:W-:Y:S04]  /*f5e0*/  HMMA.16816.F32 R24, R108, R196, R24 ;  /* 0x000000c46c18723c */ /* 0x000fe80000001818 */
[----:B------:R-:W-:Y:S02]  /*f5f0*/  FMUL.FTZ R0, R4, c[0x0][0x2ec] ;  /* 0x0000bb0004007a20 */ /* 0x000fe40000410000 */
[----:B------:R-:W-:Y:S01]  /*f600*/  LDSM.16.M88.4 R172, [R206+0x3400] ;  /* 0x00340000ceac783b */ /* 0x000fe20000000200 */
[----:B------:R-:W-:Y:S01]  /*f610*/  FMUL.FTZ R7, R9, c[0x0][0x2ec] ;  /* 0x0000bb0009077a20 */ /* 0x000fe20000410000 */
[C---:B---3--:R-:W-:Y:S02]  /*f620*/  HMMA.16816.F32 R36, R136.reuse, R192, RZ ;  /* 0x000000c08824723c */ /* 0x048fe400000018ff */
[----:B------:R-:W3:Y:S02]  /*f630*/  MUFU.TANH R0, R0 ;  /* 0x0000000000007308 */ /* 0x000ee40000002400 */
[----:B------:R-:W-:Y:S02]  /*f640*/  FMUL.FTZ R4, R10, c[0x0][0x2ec] ;  /* 0x0000bb000a047a20 */ /* 0x000fe40000410000 */
[----:B------:R-:W-:Y:S01]  /*f650*/  LDSM.16.M88.4 R168, [R204+0x1400] ;  /* 0x00140000cca8783b */ /* 0x000fe20000000200 */
[----:B------:R-:W-:Y:S01]  /*f660*/  FMUL.FTZ R9, R12, c[0x0][0x2ec] ;  /* 0x0000bb000c097a20 */ /* 0x000fe20000410000 */
[-C--:B--2---:R-:W-:Y:S01]  /*f670*/  HMMA.16816.F32 R28, R136, R152.reuse, RZ ;  /* 0x00000098881c723c */ /* 0x084fe200000018ff */
[----:B------:R-:W-:Y:S03]  /*f680*/  FMUL.FTZ R2, R5, c[0x0][0x2ec] ;  /* 0x0000bb0005027a20 */ /* 0x000fe60000410000 */
[----:B------:R2:W4:Y:S02]  /*f690*/  MUFU.TANH R17, R9 ;  /* 0x0000000900117308 */ /* 0x0005240000002400 */
[----:B------:R-:W3:Y:S02]  /*f6a0*/  LDSM.16.M88.4 R164, [R206+0x3800] ;  /* 0x00380000cea4783b */ /* 0x000ee40000000200 */
[----:B------:R-:W-:Y:S06]  /*f6b0*/  HMMA.16816.F32 R56, R132, R152, RZ ;  /* 0x000000988438723c */ /* 0x000fec00000018ff */
[----:B------:R1:W1:Y:S01]  /*f6c0*/  MUFU.TANH R5, R2 ;  /* 0x0000000200057308 */ /* 0x0002620000002400 */
[----:B------:R-:W4:Y:S01]  /*f6d0*/  LDSM.16.M88.4 R160, [R204+0x1800] ;  /* 0x00180000cca0783b */ /* 0x000f220000000200 */
[C---:B------:R-:W-:Y:S07]  /*f6e0*/  HMMA.16816.F32 R36, R140.reuse, R188, R36 ;  /* 0x000000bc8c24723c */ /* 0x040fee0000001824 */
[----:B------:R-:W0:Y:S01]  /*f6f0*/  LDGDEPBAR ;  /* 0x00000000000079af */ /* 0x000e220000000000 */
[----:B------:R-:W3:Y:S01]  /*f700*/  MUFU.TANH R7, R7 ;  /* 0x0000000700077308 */ /* 0x000ee20000002400 */
[-C--:B-----5:R-:W-:Y:S03]  /*f710*/  HMMA.16816.F32 R28, R140, R184.reuse, R28 ;  /* 0x000000b88c1c723c */ /* 0x0a0fe6000000181c */
[----:B--2---:R-:W-:Y:S03]  /*f720*/  FMUL.FTZ R9, R13, c[0x0][0x2ec] ;  /* 0x0000bb000d097a20 */ /* 0x004fe60000410000 */
[----:B------:R-:W2:Y:S02]  /*f730*/  LDSM.16.M88.4 R156, [R206+0x3c00] ;  /* 0x003c0000ce9c783b */ /* 0x000ea40000000200 */
[----:B------:R-:W-:Y:S01]  /*f740*/  HMMA.16816.F32 R56, R108, R184, R56 ;  /* 0x000000b86c38723c */ /* 0x000fe20000001838 */
[----:B------:R5:W2:Y:S03]  /*f750*/  MUFU.TANH R21, R9 ;  /* 0x0000000900157308 */ /* 0x000aa60000002400 */
[----:B-1----:R-:W-:Y:S02]  /*f760*/  FMUL.FTZ R2, R6, c[0x0][0x2ec] ;  /* 0x0000bb0006027a20 */ /* 0x002fe40000410000 */
[----:B------:R-:W1:Y:S02]  /*f770*/  LDSM.16.M88.4 R128, [R204+0x1c00] ;  /* 0x001c0000cc80783b */ /* 0x000e640000000200 */
[----:B------:R-:W-:Y:S03]  /*f780*/  HMMA.16816.F32 R44, R132, R180, RZ ;  /* 0x000000b4842c723c */ /* 0x000fe600000018ff */
[----:B------:R4:W1:Y:S05]  /*f790*/  MUFU.TANH R6, R3 ;  /* 0x0000000300067308 */ /* 0x00086a0000002400 */
[----:B---3--:R-:W-:Y:S01]  /*f7a0*/  HMMA.16816.F32 R60, R136, R164, RZ ;  /* 0x000000a4883c723c */ /* 0x008fe200000018ff */
[----:B------:R-:W-:Y:S04]  /*f7b0*/  DEPBAR.LE SB0, 0x0 ;  /* 0x000080000000791a */ /* 0x000fe80000000000 */
[----:B------:R-:W3:Y:S01]  /*f7c0*/  MUFU.TANH R2, R2 ;  /* 0x0000000200027308 */ /* 0x000ee20000002400 */
[----:B------:R-:W-:Y:S02]  /*f7d0*/  BAR.SYNC.DEFER_BLOCKING 0x0 ;  /* 0x0000000000007b1d */ /* 0x000fe40000010000 */
[----:B------:R-:W-:Y:S04]  /*f7e0*/  HMMA.16816.F32 R76, R132, R154, RZ ;  /* 0x0000009a844c723c */ /* 0x000fe800000018ff */
[----:B-----5:R-:W-:Y:S03]  /*f7f0*/  FMUL.FTZ R9, R14, c[0x0][0x2ec] ;  /* 0x0000bb000e097a20 */ /* 0x020fe60000410000 */
[----:B------:R-:W1:Y:S01]  /*f800*/  MUFU.TANH R4, R4 ;  /* 0x0000000400047308 */ /* 0x000e620000002400 */
[----:B------:R-:W-:Y:S05]  /*f810*/  HMMA.16816.F32 R44, R108, R176, R44 ;  /* 0x000000b06c2c723c */ /* 0x000fea000000182c */
[----:B----4-:R-:W-:Y:S02]  /*f820*/  FMUL.FTZ R3, R8, c[0x0][0x2ec] ;  /* 0x0000bb0008037a20 */ /* 0x010fe40000410000 */
[----:B------:R-:W-:Y:S01]  /*f830*/  FMUL.FTZ R8, R11, c[0x0][0x2ec] ;  /* 0x0000bb000b087a20 */ /* 0x000fe20000410000 */
[----:B------:R-:W-:Y:S01]  /*f840*/  HMMA.16816.F32 R60, R140, R160, R60 ;  /* 0x000000a08c3c723c */ /* 0x000fe2000000183c */
[----:B------:R4:W1:Y:S07]  /*f850*/  MUFU.TANH R18, R9 ;  /* 0x0000000900127308 */ /* 0x00086e0000002400 */
[----:B------:R-:W-:Y:S03]  /*f860*/  HMMA.16816.F32 R76, R108, R186, R76 ;  /* 0x000000ba6c4c723c */ /* 0x000fe6000000184c */
[----:B------:R-:W1:Y:S05]  /*f870*/  MUFU.TANH R3, R3 ;  /* 0x0000000300037308 */ /* 0x000e6a0000002400 */
[C---:B------:R-:W-:Y:S05]  /*f880*/  HMMA.16816.F32 R92, R132.reuse, R182, RZ ;  /* 0x000000b6845c723c */ /* 0x040fea00000018ff */
[----:B------:R-:W1:Y:S03]  /*f890*/  MUFU.TANH R8, R8 ;  /* 0x0000000800087308 */ /* 0x000e660000002400 */
[C---:B------:R-:W-:Y:S01]  /*f8a0*/  HMMA.16816.F32 R144, R132.reuse, R174, RZ ;  /* 0x000000ae8490723c */ /* 0x040fe200000018ff */
[----:B----4-:R-:W-:Y:S06]  /*f8b0*/  FMUL.FTZ R9, R15, c[0x0][0x2ec] ;  /* 0x0000bb000f097a20 */ /* 0x010fec0000410000 */
[----:B------:R4:W1:Y:S01]  /*f8c0*/  MUFU.TANH R22, R9 ;  /* 0x0000000900167308 */ /* 0x0008620000002400 */
[----:B------:R-:W-:Y:S08]  /*f8d0*/  HMMA.16816.F32 R12, R132, R192, RZ ;  /* 0x000000c0840c723c */ /* 0x000ff000000018ff */
[C---:B------:R-:W-:Y:S08]  /*f8e0*/  HMMA.16816.F32 R92, R108.reuse, R178, R92 ;  /* 0x000000b26c5c723c */ /* 0x040ff0000000185c */
[C---:B------:R-:W-:Y:S04]  /*f8f0*/  HMMA.16816.F32 R144, R108.reuse, R170, R144 ;  /* 0x000000aa6c90723c */ /* 0x040fe80000001890 */
[----:B----4-:R-:W-:Y:S04]  /*f900*/  FMUL.FTZ R9, R24, c[0x0][0x2ec] ;  /* 0x0000bb0018097a20 */ /* 0x010fe80000410000 */
[----:B------:R-:W-:Y:S01]  /*f910*/  HMMA.16816.F32 R12, R108, R188, R12 ;  /* 0x000000bc6c0c723c */ /* 0x000fe2000000180c */
[----:B------:R4:W1:Y:S07]  /*f920*/  MUFU.TANH R19, R9 ;  /* 0x0000000900137308 */ /* 0x00086e0000002400 */
[----:B------:R-:W-:Y:S08]  /*f930*/  HMMA.16816.F32 R124, R132, R166, RZ ;  /* 0x000000a6847c723c */ /* 0x000ff000000018ff */
[----:B------:R-:W-:Y:S04]  /*f940*/  HMMA.16816.F32 R152, R136, R154, RZ ;  /* 0x0000009a8898723c */ /* 0x000fe800000018ff */
[----:B----4-:R-:W-:Y:S04]  /*f950*/  FMUL.FTZ R9, R25, c[0x0][0x2ec] ;  /* 0x0000bb0019097a20 */ /* 0x010fe80000410000 */
[----:B------:R4:W1:Y:S08]  /*f960*/  MUFU.TANH R23, R9 ;  /* 0x0000000900177308 */ /* 0x0008700000002400 */
[----:B------:R-:W-:Y:S08]  /*f970*/  HMMA.16816.F32 R124, R108, R162, R124 ;  /* 0x000000a26c7c723c */ /* 0x000ff0000000187c */
[----:B------:R-:W-:Y:S05]  /*f980*/  HMMA.16816.F32 R152, R140, R186, R152 ;  /* 0x000000ba8c98723c */ /* 0x000fea0000001898 */
[----:B----4-:R-:W-:Y:S04]  /*f990*/  FMUL.FTZ R9, R26, c[0x0][0x2ec] ;  /* 0x0000bb001a097a20 */ /* 0x010fe80000410000 */
[----:B------:R4:W1:Y:S03]  /*f9a0*/  MUFU.TANH R20, R9 ;  /* 0x0000000900147308 */ /* 0x0008660000002400 */
[----:B----4-:R-:W-:Y:S07]  /*f9b0*/  FMUL.FTZ R9, R27, c[0x0][0x2ec] ;  /* 0x0000bb001b097a20 */ /* 0x010fee0000410000 */
[----:B------:R4:W1:Y:S02]  /*f9c0*/  MUFU.TANH R24, R9 ;  /* 0x0000000900187308 */ /* 0x0008640000002400 */
[----:B----4-:R-:W-:Y:S08]  /*f9d0*/  FMUL.FTZ R9, R36, c[0x0][0x2ec] ;  /* 0x0000bb0024097a20 */ /* 0x010ff00000410000 */
        /* <DEDUP_REMOVED lines=13> */
[----:B----4-:R-:W-:Y:S02]  /*fab0*/  FMUL.FTZ R9, R15, c[0x0][0x2ec] ;  /* 0x0000bb000f097a20 */ /* 0x010fe40000410000 */
[----:B------:R-:W-:Y:S06]  /*fac0*/  HMMA.16816.F32 R12, R136, R180, RZ ;  /* 0x000000b4880c723c */ /* 0x000fec00000018ff */
[----:B------:R4:W1:Y:S11]  /*fad0*/  MUFU.TANH R40, R9 ;  /* 0x0000000900287308 */ /* 0x0008760000002400 */
[----:B------:R-:W-:Y:S07]  /*fae0*/  @!UPT UIADD3 URZ, URZ, URZ, URZ ;  /* 0x0000003f3f3ff290 */ /* 0x000fee000fffe03f */
[----:B------:R-:W-:Y:S05]  /*faf0*/  HMMA.16816.F32 R12, R140, R176, R12 ;  /* 0x000000b08c0c723c */ /* 0x000fea000000180c */
[----:B----4-:R-:W-:Y:S04]  /*fb00*/  FMUL.FTZ R9, R28, c[0x0][0x2ec] ;  /* 0x0000bb001c097a20 */ /* 0x010fe80000410000 */
[----:B------:R4:W1:Y:S03]  /*fb10*/  MUFU.TANH R49, R9 ;  /* 0x0000000900317308 */ /* 0x0008660000002400 */
[----:B----4-:R-:W-:Y:S07]  /*fb20*/  FMUL.FTZ R9, R29, c[0x0][0x2ec] ;  /* 0x0000bb001d097a20 */ /* 0x010fee0000410000 */
        /* <DEDUP_REMOVED lines=10> */
[----:B----4-:R-:W-:Y:S02]  /*fbd0*/  FMUL.FTZ R9, R57, c[0x0][0x2ec] ;  /* 0x0000bb0039097a20 */ /* 0x010fe40000410000 */
[----:B------:R-:W-:Y:S05]  /*fbe0*/  FMUL.FTZ R57, R152, c[0x0][0x2ec] ;  /* 0x0000bb0098397a20 */ /* 0x000fea0000410000 */
[----:B------:R4:W1:Y:S10]  /*fbf0*/  MUFU.TANH R55, R9 ;  /* 0x0000000900377308 */ /* 0x0008740000002400 */
[----:B------:R-:W1:Y:S01]  /*fc00*/  MUFU.TANH R57, R57 ;  /* 0x0000003900397308 */ /* 0x000e620000002400 */
[----:B----4-:R-:W-:Y:S02]  /*fc10*/  FMUL.FTZ R9, R58, c[0x0][0x2ec] ;  /* 0x0000bb003a097a20 */ /* 0x010fe40000410000 */
[----:B------:R-:W-:Y:S07]  /*fc20*/  FMUL.FTZ R58, R153, c[0x0][0x2ec] ;  /* 0x0000bb00993a7a20 */ /* 0x000fee0000410000 */
        /* <DEDUP_REMOVED lines=21> */
[----:B--2---:R-:W-:Y:S06]  /*fd80*/  HMMA.16816.F32 R44, R136, R156, RZ ;  /* 0x0000009c882c723c */ /* 0x004fec00000018ff */
[----:B------:R2:W4:Y:S11]  /*fd90*/  MUFU.TANH R72, R9 ;  /* 0x0000000900487308 */ /* 0x0005360000002400 */
[----:B------:R-:W-:Y:S07]  /*fda0*/  @!UPT UIADD3 URZ, URZ, URZ, URZ ;  /* 0x0000003f3f3ff290 */ /* 0x000fee000fffe03f */
[----:B-1----:R-:W-:Y:S05]  /*fdb0*/  HMMA.16816.F32 R44, R140, R128, R44 ;  /* 0x000000808c2c723c */ /* 0x002fea000000182c */
[----:B--2---:R-:W-:Y:S04]  /*fdc0*/  FMUL.FTZ R9, R28, c[0x0][0x2ec] ;  /* 0x0000bb001c097a20 */ /* 0x004fe80000410000 */
[----:B------:R1:W2:Y:S11]  /*fdd0*/  MUFU.TANH R81, R9 ;  /* 0x0000000900517308 */ /* 0x0002b60000002400 */
[----:B------:R-:W-:Y:S04]  /*fde0*/  @!UPT UIADD3 URZ, URZ, URZ, URZ ;  /* 0x0000003f3f3ff290 */ /* 0x000fe8000fffe03f */
[----:B------:R-:W-:Y:S04]  /*fdf0*/  FMUL.FTZ R10, R44, c[0x0][0x2ec] ;  /* 0x0000bb002c0a7a20 */ /* 0x000fe80000410000 */
[----:B------:R5:W2:Y:S01]  /*fe00*/  MUFU.TANH R113, R10 ;  /* 0x0000000a00717308 */ /* 0x000aa20000002400 */
[----:B-1----:R-:W-:Y:S09]  /*fe10*/  FMUL.FTZ R9, R29, c[0x0][0x2ec] ;  /* 0x0000bb001d097a20 */ /* 0x002ff20000410000 */
[----:B------:R1:W1:Y:S01]  /*fe20*/  MUFU.TANH R85, R9 ;  /* 0x0000000900557308 */ /* 0x0002620000002400 */
[----:B-----5:R-:W-:Y:S02]  /*fe30*/  FMUL.FTZ R10, R125, c[0x0][0x2ec] ;  /* 0x0000bb007d0a7a20 */ /* 0x020fe40000410000 */
[----:B-1----:R-:W-:Y:S07]  /*fe40*/  FMUL.FTZ R9, R30, c[0x0][0x2ec] ;  /* 0x0000bb001e097a20 */ /* 0x002fee0000410000 */
[----:B------:R1:W1:Y:S02]  /*fe50*/  MUFU.TANH R82, R9 ;  /* 0x0000000900527308 */ /* 0x0002640000002400 */
[----:B-1----:R-:W-:Y:S02]  /*fe60*/  FMUL.FTZ R9, R31, c[0x0][0x2ec] ;  /* 0x0000bb001f097a20 */ /* 0x002fe40000410000 */
[----:B------:R-:W-:Y:S06]  /*fe70*/  HMMA.16816.F32 R28, R132, R164, RZ ;  /* 0x000000a4841c723c */ /* 0x000fec00000018ff */
[----:B------:R1:W1:Y:S11]  /*fe80*/  MUFU.TANH R86, R9 ;  /* 0x0000000900567308 */ /* 0x0002760000002400 */
[----:B------:R-:W-:Y:S07]  /*fe90*/  @!UPT UIADD3 URZ, URZ, URZ, URZ ;  /* 0x0000003f3f3ff290 */ /* 0x000fee000fffe03f */
[----:B------:R-:W-:Y:S05]  /*fea0*/  HMMA.16816.F32 R28, R108, R160, R28 ;  /* 0x000000a06c1c723c */ /* 0x000fea000000181c */
[----:B-1----:R-:W-:Y:S04]  /*feb0*/  FMUL.FTZ R9, R12, c[0x0][0x2ec] ;  /* 0x0000bb000c097a20 */ /* 0x002fe80000410000 */
[----:B------:R1:W1:Y:S03]  /*fec0*/  MUFU.TANH R83, R9 ;  /* 0x0000000900537308 */ /* 0x0002660000002400 */
[----:B-1----:R-:W-:Y:S07]  /*fed0*/  FMUL.FTZ R9, R13, c[0x0][0x2ec] ;  /* 0x0000bb000d097a20 */ /* 0x002fee0000410000 */
[----:B------:R1:W1:Y:S02]  /*fee0*/  MUFU.TANH R87, R9 ;  /* 0x0000000900577308 */ /* 0x0002640000002400 */
[----:B-1----:R-:W-:Y:S08]  /*fef0*/  FMUL.FTZ R9, R14, c[0x0][0x2ec] ;  /* 0x0000bb000e097a20 */ /* 0x002ff00000410000 */
        /* <DEDUP_REMOVED lines=24> */
[-C--:B------:R-:W-:Y:S06]  /*10080*/  HMMA.16816.F32 R28, R132, R150.reuse, RZ ;  /* 0x00000096841c723c */ /* 0x080fec00000018ff */
[----:B------:R1:W1:Y:S02]  /*10090*/  MUFU.TANH R104, R9 ;  /* 0x0000000900687308 */ /* 0x0002640000002400 */
[----:B------:R-:W-:Y:S11]  /*100a0*/  HMMA.16816.F32 R148, R136, R150, RZ ;  /* 0x000000968894723c */ /* 0x000ff600000018ff */
[----:B------:R-:W-:Y:S05]  /*100b0*/  @!UPT UIADD3 URZ, URZ, URZ, URZ ;  /* 0x0000003f3f3ff290 */ /* 0x000fea000fffe03f */
[-C--:B------:R-:W-:Y:S05]  /*100c0*/  HMMA.16816.F32 R28, R108, R122.reuse, R28 ;  /* 0x0000007a6c1c723c */ /* 0x080fea000000181c */
[----:B-1----:R-:W-:Y:S03]  /*100d0*/  FMUL.FTZ R9, R45, c[0x0][0x2ec] ;  /* 0x0000bb002d097a20 */ /* 0x002fe60000410000 */
[----:B------:R-:W-:Y:S01]  /*100e0*/  HMMA.16816.F32 R148, R140, R122, R148 ;  /* 0x0000007a8c94723c */ /* 0x000fe20000001894 */
[----:B------:R1:W1:Y:S11]  /*100f0*/  MUFU.TANH R117, R9 ;  /* 0x0000000900757308 */ /* 0x0002760000002400 */
[----:B------:R-:W-:Y:S04]  /*10100*/  @!UPT UIADD3 URZ, URZ, URZ, URZ ;  /* 0x0000003f3f3ff290 */ /* 0x000fe8000fffe03f */
[----:B------:R-:W-:Y:S06]  /*10110*/  FMUL.FTZ R11, R28, c[0x0][0x2ec] ;  /* 0x0000bb001c0b7a20 */ /* 0x000fec0000410000 */
[----:B------:R-:W2:Y:S01]  /*10120*/  MUFU.TANH R11, R11 ;  /* 0x0000000b000b7308 */ /* 0x000ea20000002400 */
[----:B-1----:R-:W-:Y:S09]  /*10130*/  FMUL.FTZ R9, R46, c[0x0][0x2ec] ;  /* 0x0000bb002e097a20 */ /* 0x002ff20000410000 */
[----:B------:R1:W1:Y:S02]  /*10140*/  MUFU.TANH R114, R9 ;  /* 0x0000000900727308 */ /* 0x0002640000002400 */
[----:B-1----:R-:W-:Y:S02]  /*10150*/  FMUL.FTZ R9, R47, c[0x0][0x2ec] ;  /* 0x0000bb002f097a20 */ /* 0x002fe40000410000 */
[C---:B------:R-:W-:Y:S06]  /*10160*/  HMMA.16816.F32 R44, R132.reuse, R202, RZ ;  /* 0x000000ca842c723c */ /* 0x040fec00000018ff */
[----:B------:R1:W1:Y:S02]  /*10170*/  MUFU.TANH R118, R9 ;  /* 0x0000000900767308 */ /* 0x0002640000002400 */
[----:B------:R-:W-:Y:S11]  /*10180*/  HMMA.16816.F32 R132, R132, R158, RZ ;  /* 0x0000009e8484723c */ /* 0x000ff600000018ff */
[----:B------:R-:W-:Y:S05]  /*10190*/  @!UPT UIADD3 URZ, URZ, URZ, URZ ;  /* 0x0000003f3f3ff290 */ /* 0x000fea000fffe03f */
[C---:B------:R-:W-:Y:S05]  /*101a0*/  HMMA.16816.F32 R44, R108.reuse, R198, R44 ;  /* 0x000000c66c2c723c */ /* 0x040fea000000182c */
[----:B-1----:R-:W-:Y:S03]  /*101b0*/  FMUL.FTZ R9, R12, c[0x0][0x2ec] ;  /* 0x0000bb000c097a20 */ /* 0x002fe60000410000 */
[----:B------:R-:W-:Y:S01]  /*101c0*/  HMMA.16816.F32 R132, R108, R130, R132 ;  /* 0x000000826c84723c */ /* 0x000fe20000001884 */
[----:B------:R1:W1:Y:S10]  /*101d0*/  MUFU.TANH R115, R9 ;  /* 0x0000000900737308 */ /* 0x0002740000002400 */
[----:B------:R5:W2:Y:S01]  /*101e0*/  MUFU.TANH R111, R10 ;  /* 0x0000000a006f7308 */ /* 0x000aa20000002400 */
[----:B-1----:R-:W-:Y:S02]  /*101f0*/  FMUL.FTZ R9, R13, c[0x0][0x2ec] ;  /* 0x0000bb000d097a20 */ /* 0x002fe40000410000 */
[----:B------:R-:W-:Y:S07]  /*10200*/  FMUL.FTZ R13, R124, c[0x0][0x2ec] ;  /* 0x0000bb007c0d7a20 */ /* 0x000fee0000410000 */
[----:B------:R1:W1:Y:S01]  /*10210*/  MUFU.TANH R119, R9 ;  /* 0x0000000900777308 */ /* 0x0002620000002400 */
[----:B-----5:R-:W-:Y:S09]  /*10220*/  FMUL.FTZ R10, R149, c[0x0][0x2ec] ;  /* 0x0000bb00950a7a20 */ /* 0x020ff20000410000 */
[----:B------:R-:W2:Y:S10]  /*10230*/  MUFU.TANH R107, R13 ;  /* 0x0000000d006b7308 */ /* 0x000eb40000002400 */
[----:B------:R5:W2:Y:S01]  /*10240*/  MUFU.TANH R13, R10 ;  /* 0x0000000a000d7308 */ /* 0x000aa20000002400 */
[----:B-1----:R-:W-:Y:S02]  /*10250*/  FMUL.FTZ R9, R14, c[0x0][0x2ec] ;  /* 0x0000bb000e097a20 */ /* 0x002fe40000410000 */
[----:B------:R-:W-:Y:S07]  /*10260*/  FMUL.FTZ R14, R132, c[0x0][0x2ec] ;  /* 0x0000bb00840e7a20 */ /* 0x000fee0000410000 */
[----:B------:R1:W1:Y:S10]  /*10270*/  MUFU.TANH R116, R9 ;  /* 0x0000000900747308 */ /* 0x0002740000002400 */
[----:B------:R2:W2:Y:S01]  /*10280*/  MUFU.TANH R123, R14 ;  /* 0x0000000e007b7308 */ /* 0x0004a20000002400 */
[----:B-----5:R-:W-:Y:S09]  /*10290*/  FMUL.FTZ R10, R150, c[0x0][0x2ec] ;  /* 0x0000bb00960a7a20 */ /* 0x020ff20000410000 */
[----:B------:R-:W3:Y:S01]  /*102a0*/  MUFU.TANH R10, R10 ;  /* 0x0000000a000a7308 */ /* 0x000ee20000002400 */
[----:B-1----:R-:W-:Y:S09]  /*102b0*/  FMUL.FTZ R9, R15, c[0x0][0x2ec] ;  /* 0x0000bb000f097a20 */ /* 0x002ff20000410000 */
[----:B------:R1:W1:Y:S01]  /*102c0*/  MUFU.TANH R120, R9 ;  /* 0x0000000900787308 */ /* 0x0002620000002400 */
[----:B--2---:R-:W-:Y:S09]  /*102d0*/  FMUL.FTZ R14, R151, c[0x0][0x2ec] ;  /* 0x0000bb00970e7a20 */ /* 0x004ff20000410000 */
[----:B------:R-:W2:Y:S01]  /*102e0*/  MUFU.TANH R14, R14 ;  /* 0x0000000e000e7308 */ /* 0x000ea20000002400 */
[----:B-1----:R-:W-:Y:S09]  /*102f0*/  FMUL.FTZ R9, R29, c[0x0][0x2ec] ;  /* 0x0000bb001d097a20 */ /* 0x002ff20000410000 */
[----:B------:R1:W1:Y:S02]  /*10300*/  MUFU.TANH R15, R9 ;  /* 0x00000009000f7308 */ /* 0x0002640000002400 */
[----:B-1----:R-:W-:Y:S08]  /*10310*/  FMUL.FTZ R9, R30, c[0x0][0x2ec] ;  /* 0x0000bb001e097a20 */ /* 0x002ff00000410000 */
        /* <DEDUP_REMOVED lines=14> */
[----:B------:R1:W1:Y:S10]  /*10400*/  MUFU.TANH R61, R58 ;  /* 0x0000003a003d7308 */ /* 0x0002740000002400 */
[----:B------:R5:W2:Y:S01]  /*10410*/  MUFU.TANH R47, R9 ;  /* 0x00000009002f7308 */ /* 0x000aa20000002400 */
[----:B-1----:R-:W-:Y:S09]  /*10420*/  FMUL.FTZ R58, R154, c[0x0][0x2ec] ;  /* 0x0000bb009a3a7a20 */ /* 0x002ff20000410000 */
[----:B------:R-:W1:Y:S01]  /*10430*/  MUFU.TANH R58, R58 ;  /* 0x0000003a003a7308 */ /* 0x000e620000002400 */
[----:B-----5:R-:W-:Y:S02]  /*10440*/  FMUL.FTZ R9, R62, c[0x0][0x2ec] ;  /* 0x0000bb003e097a20 */ /* 0x020fe40000410000 */
[----:B------:R-:W-:Y:S07]  /*10450*/  FMUL.FTZ R62, R155, c[0x0][0x2ec] ;  /* 0x0000bb009b3e7a20 */ /* 0x000fee0000410000 */
[----:B------:R5:W1:Y:S10]  /*10460*/  MUFU.TANH R44, R9 ;  /* 0x00000009002c7308 */ /* 0x000a740000002400 */
[----:B------:R-:W1:Y:S01]  /*10470*/  MUFU.TANH R62, R62 ;  /* 0x0000003e003e7308 */ /* 0x000e620000002400 */
[----:B-----5:R-:W-:Y:S09]  /*10480*/  FMUL.FTZ R9, R63, c[0x0][0x2ec] ;  /* 0x0000bb003f097a20 */ /* 0x020ff20000410000 */
[----:B------:R5:W1:Y:S02]  /*10490*/  MUFU.TANH R48, R9 ;  /* 0x0000000900307308 */ /* 0x000a640000002400 */
[----:B-----5:R-:W-:Y:S08]  /*104a0*/  FMUL.FTZ R9, R76, c[0x0][0x2ec] ;  /* 0x0000bb004c097a20 */ /* 0x020ff00000410000 */
        /* <DEDUP_REMOVED lines=21> */
[----:B-----5:R-:W-:Y:S02]  /*10600*/  FMUL.FTZ R9, R147, c[0x0][0x2ec] ;  /* 0x0000bb0093097a20 */ /* 0x020fe40000410000 */
[----:B------:R-:W-:Y:S06]  /*10610*/  HMMA.16816.F32 R144, R136, R202, RZ ;  /* 0x000000ca8890723c */ /* 0x000fec00000018ff */
[----:B------:R5:W1:Y:S11]  /*10620*/  MUFU.TANH R96, R9 ;  /* 0x0000000900607308 */ /* 0x000a760000002400 */
[----:B------:R-:W-:Y:S07]  /*10630*/  @!UPT UIADD3 URZ, URZ, URZ, URZ ;  /* 0x0000003f3f3ff290 */ /* 0x000fee000fffe03f */
[----:B------:R-:W-:Y:S05]  /*10640*/  HMMA.16816.F32 R144, R140, R198, R144 ;  /* 0x000000c68c90723c */ /* 0x000fea0000001890 */
[----:B-----5:R-:W-:Y:S04]  /*10650*/  FMUL.FTZ R9, R126, c[0x0][0x2ec] ;  /* 0x0000bb007e097a20 */ /* 0x020fe80000410000 */
[----:B------:R5:W1:Y:S11]  /*10660*/  MUFU.TANH R108, R9 ;  /* 0x00000009006c7308 */ /* 0x000a760000002400 */
[----:B------:R-:W-:Y:S04]  /*10670*/  @!UPT UIADD3 URZ, URZ, URZ, URZ ;  /* 0x0000003f3f3ff290 */ /* 0x000fe8000fffe03f */
[----:B------:R-:W-:Y:S02]  /*10680*/  FMUL.FTZ R26, R145, c[0x0][0x2ec] ;  /* 0x0000bb00911a7a20 */ /* 0x000fe40000410000 */
[----:B------:R-:W-:Y:S02]  /*10690*/  FMUL.FTZ R25, R144, c[0x0][0x2ec] ;  /* 0x0000bb0090197a20 */ /* 0x000fe40000410000 */
[----:B------:R1:W1:Y:S01]  /*106a0*/  MUFU.TANH R29, R26 ;  /* 0x0000001a001d7308 */ /* 0x0002620000002400 */
[----:B------:R-:W-:Y:S02]  /*106b0*/  FMUL.FTZ R30, R147, c[0x0][0x2ec] ;  /* 0x0000bb00931e7a20 */ /* 0x000fe40000410000 */
[----:B-----5:R-:W-:Y:S07]  /*106c0*/  FMUL.FTZ R9, R127, c[0x0][0x2ec] ;  /* 0x0000bb007f097a20 */ /* 0x020fee0000410000 */
[----:B------:R5:W2:Y:S10]  /*106d0*/  MUFU.TANH R112, R9 ;  /* 0x0000000900707308 */ /* 0x000ab40000002400 */
[----:B------:R-:W2:Y:S01]  /*106e0*/  MUFU.TANH R25, R25 ;  /* 0x0000001900197308 */ /* 0x000ea20000002400 */
[----:B-1----:R-:W-:Y:S02]  /*106f0*/  FMUL.FTZ R26, R146, c[0x0][0x2ec] ;  /* 0x0000bb00921a7a20 */ /* 0x002fe40000410000 */
[----:B------:R-:W-:Y:S07]  /*10700*/  HMMA.16816.F32 R144, R136, R174, RZ ;  /* 0x000000ae8890723c */ /* 0x000fee00000018ff */
[----:B------:R-:W1:Y:S01]  /*10710*/  MUFU.TANH R26, R26 ;  /* 0x0000001a001a7308 */ /* 0x000e620000002400 */
[----:B-----5:R-:W-:Y:S09]  /*10720*/  FMUL.FTZ R9, R133, c[0x0][0x2ec] ;  /* 0x0000bb0085097a20 */ /* 0x020ff20000410000 */
[----:B------:R5:W1:Y:S10]  /*10730*/  MUFU.TANH R127, R9 ;  /* 0x00000009007f7308 */ /* 0x000a740000002400 */
[----:B------:R-:W1:Y:S01]  /*10740*/  MUFU.TANH R30, R30 ;  /* 0x0000001e001e7308 */ /* 0x000e620000002400 */
[----:B------:R-:W-:Y:S05]  /*10750*/  HMMA.16816.F32 R144, R140, R170, R144 ;  /* 0x000000aa8c90723c */ /* 0x000fea0000001890 */
[----:B-----5:R-:W-:Y:S04]  /*10760*/  FMUL.FTZ R9, R134, c[0x0][0x2ec] ;  /* 0x0000bb0086097a20 */ /* 0x020fe80000410000 */
[----:B------:R5:W1:Y:S11]  /*10770*/  MUFU.TANH R124, R9 ;  /* 0x00000009007c7308 */ /* 0x000a760000002400 */
[----:B------:R-:W-:Y:S04]  /*10780*/  @!UPT UIADD3 URZ, URZ, URZ, URZ ;  /* 0x0000003f3f3ff290 */ /* 0x000fe8000fffe03f */
[----:B------:R-:W-:Y:S02]  /*10790*/  FMUL.FTZ R90, R145, c[0x0][0x2ec] ;  /* 0x0000bb00915a7a20 */ /* 0x000fe40000410000 */
[----:B------:R-:W-:Y:S02]  /*107a0*/  FMUL.FTZ R89, R144, c[0x0][0x2ec] ;  /* 0x0000bb0090597a20 */ /* 0x000fe40000410000 */
[----:B------:R1:W1:Y:S01]  /*107b0*/  MUFU.TANH R93, R90 ;  /* 0x0000005a005d7308 */ /* 0x0002620000002400 */
[----:B------:R-:W-:Y:S09]  /*107c0*/  FMUL.FTZ R94, R147, c[0x0][0x2ec] ;  /* 0x0000bb00935e7a20 */ /* 0x000ff20000410000 */
[----:B------:R-:W2:Y:S01]  /*107d0*/  MUFU.TANH R89, R89 ;  /* 0x0000005900597308 */ /* 0x000ea20000002400 */
[----:B-----5:R-:W-:Y:S02]  /*107e0*/  FMUL.FTZ R9, R135, c[0x0][0x2ec] ;  /* 0x0000bb0087097a20 */ /* 0x020fe40000410000 */
[----:B------:R-:W-:Y:S07]  /*107f0*/  HMMA.16816.F32 R132, R136, R194, RZ ;  /* 0x000000c28884723c */ /* 0x000fee00000018ff */
[----:B------:R5:W2:Y:S01]  /*10800*/  MUFU.TANH R128, R9 ;  /* 0x0000000900807308 */ /* 0x000aa20000002400 */
[----:B-1----:R-:W-:Y:S09]  /*10810*/  FMUL.FTZ R90, R146, c[0x0][0x2ec] ;  /* 0x0000bb00925a7a20 */ /* 0x002ff20000410000 */
[----:B------:R-:W1:Y:S07]  /*10820*/  MUFU.TANH R90, R90 ;  /* 0x0000005a005a7308 */ /* 0x000e6e0000002400 */
[----:B------:R-:W-:Y:S03]  /*10830*/  HMMA.16816.F32 R132, R140, R190, R132 ;  /* 0x000000be8c84723c */ /* 0x000fe60000001884 */
[----:B------:R-:W1:Y:S02]  /*10840*/  MUFU.TANH R94, R94 ;  /* 0x0000005e005e7308 */ /* 0x000e640000002400 */
[----:B-----5:R-:W-:Y:S03]  /*10850*/  FMUL.FTZ R9, R148, c[0x0][0x2ec] ;  /* 0x0000bb0094097a20 */ /* 0x020fe60000410000 */
[----:B------:R-:W-:Y:S05]  /*10860*/  HMMA.16816.F32 R148, R136, R182, RZ ;  /* 0x000000b68894723c */ /* 0x000fea00000018ff */
[----:B------:R-:W1:Y:S11]  /*10870*/  MUFU.TANH R9, R9 ;  /* 0x0000000900097308 */ /* 0x000e760000002400 */
[----:B------:R-:W-:Y:S02]  /*10880*/  FMUL.FTZ R42, R133, c[0x0][0x2ec] ;  /* 0x0000bb00852a7a20 */ /* 0x000fe40000410000 */
[----:B------:R-:W-:Y:S02]  /*10890*/  FMUL.FTZ R41, R132, c[0x0][0x2ec] ;  /* 0x0000bb0084297a20 */ /* 0x000fe40000410000 */
[----:B------:R5:W1:Y:S01]  /*108a0*/  MUFU.TANH R45, R42 ;  /* 0x0000002a002d7308 */ /* 0x000a620000002400 */
[----:B------:R-:W-:Y:S03]  /*108b0*/  FMUL.FTZ R46, R135, c[0x0][0x2ec] ;  /* 0x0000bb00872e7a20 */ /* 0x000fe60000410000 */
[----:B------:R-:W-:Y:S06]  /*108c0*/  HMMA.16816.F32 R148, R140, R178, R148 ;  /* 0x000000b28c94723c */ /* 0x000fec0000001894 */
[----:B------:R-:W1:Y:S10]  /*108d0*/  MUFU.TANH R41, R41 ;  /* 0x0000002900297308 */ /* 0x000e740000002400 */
[----:B------:R-:W1:Y:S01]  /*108e0*/  MUFU.TANH R46, R46 ;  /* 0x0000002e002e7308 */ /* 0x000e620000002400 */
[----:B-----5:R-:W-:Y:S02]  /*108f0*/  FMUL.FTZ R42, R134, c[0x0][0x2ec] ;  /* 0x0000bb00862a7a20 */ /* 0x020fe40000410000 */
[C---:B------:R-:W-:Y:S05]  /*10900*/  HMMA.16816.F32 R132, R136.reuse, R166, RZ ;  /* 0x000000a68884723c */ /* 0x040fea00000018ff */
[----:B------:R-:W-:Y:S02]  /*10910*/  FMUL.FTZ R74, R149, c[0x0][0x2ec] ;  /* 0x0000bb00954a7a20 */ /* 0x000fe40000410000 */
[----:B------:R-:W1:Y:S01]  /*10920*/  MUFU.TANH R42, R42 ;  /* 0x0000002a002a7308 */ /* 0x000e620000002400 */
[----:B------:R-:W-:Y:S04]  /*10930*/  FMUL.FTZ R73, R148, c[0x0][0x2ec] ;  /* 0x0000bb0094497a20 */ /* 0x000fe80000410000 */
[----:B------:R-:W-:Y:S01]  /*10940*/  FMUL.FTZ R78, R151, c[0x0][0x2ec] ;  /* 0x0000bb00974e7a20 */ /* 0x000fe20000410000 */
[----:B------:R-:W-:Y:S04]  /*10950*/  HMMA.16816.F32 R136, R136, R158, RZ ;  /* 0x0000009e8888723c */ /* 0x000fe800000018ff */
[----:B------:R5:W1:Y:S10]  /*10960*/  MUFU.TANH R77, R74 ;  /* 0x0000004a004d7308 */ /* 0x000a740000002400 */
[----:B------:R-:W1:Y:S01]  /*10970*/  MUFU.TANH R73, R73 ;  /* 0x0000004900497308 */ /* 0x000e620000002400 */
[C---:B------:R-:W-:Y:S09]  /*10980*/  HMMA.16816.F32 R132, R140.reuse, R162, R132 ;  /* 0x000000a28c84723c */ /* 0x040ff20000001884 */
[----:B------:R-:W-:Y:S01]  /*10990*/  HMMA.16816.F32 R136, R140, R130, R136 ;  /* 0x000000828c88723c */ /* 0x000fe20000001888 */
[----:B------:R-:W1:Y:S02]  /*109a0*/  MUFU.TANH R78, R78 ;  /* 0x0000004e004e7308 */ /* 0x000e640000002400 */
[----:B-----5:R-:W-:Y:S08]  /*109b0*/  FMUL.FTZ R74, R150, c[0x0][0x2ec] ;  /* 0x0000bb00964a7a20 */ /* 0x020ff00000410000 */
[----:B------:R-:W1:Y:S04]  /*109c0*/  MUFU.TANH R74, R74 ;  /* 0x0000004a004a7308 */ /* 0x000e680000002400 */
[----:B------:R-:W-:Y:S02]  /*109d0*/  FMUL.FTZ R106, R133, c[0x0][0x2ec] ;  /* 0x0000bb00856a7a20 */ /* 0x000fe40000410000 */
[----:B------:R-:W-:Y:S02]  /*109e0*/  FMUL.FTZ R105, R132, c[0x0][0x2ec] ;  /* 0x0000bb0084697a20 */ /* 0x000fe40000410000 */
[----:B------:R-:W-:Y:S02]  /*109f0*/  FMUL.FTZ R110, R135, c[0x0][0x2ec] ;  /* 0x0000bb00876e7a20 */ /* 0x000fe40000410000 */
[----:B------:R5:W1:Y:S03]  /*10a00*/  MUFU.TANH R109, R106 ;  /* 0x0000006a006d7308 */ /* 0x000a660000002400 */
[----:B------:R-:W-:Y:S02]  /*10a10*/  FMUL.FTZ R122, R137, c[0x0][0x2ec] ;  /* 0x0000bb00897a7a20 */ /* 0x000fe40000410000 */
[----:B------:R-:W-:Y:S02]  /*10a20*/  FMUL.FTZ R121, R136, c[0x0][0x2ec] ;  /* 0x0000bb0088797a20 */ /* 0x000fe40000410000 */
[----:B------:R-:W-:Y:S03]  /*10a30*/  FMUL.FTZ R126, R139, c[0x0][0x2ec] ;  /* 0x0000bb008b7e7a20 */ /* 0x000fe60000410000 */
[----:B------:R1:W1:Y:S10]  /*10a40*/  MUFU.TANH R125, R122 ;  /* 0x0000007a007d7308 */ /* 0x0002740000002400 */
[----:B------:R-:W2:Y:S01]  /*10a50*/  MUFU.TANH R105, R105 ;  /* 0x0000006900697308 */ /* 0x000ea20000002400 */
[----:B-----5:R-:W-:Y:S09]  /*10a60*/  FMUL.FTZ R106, R134, c[0x0][0x2ec] ;  /* 0x0000bb00866a7a20 */ /* 0x020ff20000410000 */
[----:B------:R-:W2:Y:S01]  /*10a70*/  MUFU.TANH R106, R106 ;  /* 0x0000006a006a7308 */ /* 0x000ea20000002400 */
[----:B-1----:R-:W-:Y:S09]  /*10a80*/  FMUL.FTZ R122, R138, c[0x0][0x2ec] ;  /* 0x0000bb008a7a7a20 */ /* 0x002ff20000410000 */
[----:B------:R-:W1:Y:S10]  /*10a90*/  MUFU.TANH R110, R110 ;  /* 0x0000006e006e7308 */ /* 0x000e740000002400 */
[----:B------:R-:W1:Y:S10]  /*10aa0*/  MUFU.TANH R121, R121 ;  /* 0x0000007900797308 */ /* 0x000e740000002400 */
[----:B------:R-:W1:Y:S10]  /*10ab0*/  MUFU.TANH R122, R122 ;  /* 0x0000007a007a7308 */ /* 0x000e740000002400 */
[----:B------:R-:W1:Y:S02]  /*10ac0*/  MUFU.TANH R126, R126 ;  /* 0x0000007e007e7308 */ /* 0x000e640000002400 */
[----:B-1234-:R-:W-:-:S05]  /*10ad0*/  @P2 BRA `(.L_x_588) ;  /* 0xffffe38000002947 */ /* 0x01efca000383ffff */
.L_x_587:
[----:B------:R-:W2:Y:S01]  /*10ae0*/  LDL R181, [R1+0x18] ;  /* 0x0000180001b57983 */ /* 0x000ea20000100800 */
[----:B------:R-:W-:Y:S01]  /*10af0*/  MOV R129, UR5 ;  /* 0x0000000500817c02 */ /* 0x000fe20008000f00 */
[----:B------:R-:W-:Y:S03]  /*10b00*/  UIADD3 UR5, UR5, -0x1, URZ ;  /* 0xffffffff05057890 */ /* 0x000fe6000fffe03f */
[----:B------:R-:W-:Y:S04]  /*10b10*/  LEA R147, R129, R212, 0x7 ;  /* 0x000000d481937211 */ /* 0x000fe800078e38ff */
[----:B------:R-:W3:Y:S01]  /*10b20*/  I2F R129, R147 ;  /* 0x0000009300817306 */ /* 0x000ee20000201400 */
[C---:B------:R-:W-:Y:S02]  /*10b30*/  IADD3 R130, R147.reuse, 0x1, RZ ;  /* 0x0000000193827810 */ /* 0x040fe40007ffe0ff */
[C---:B------:R-:W-:Y:S02]  /*10b40*/  IADD3 R131, R147.reuse, 0x8, RZ ;  /* 0x0000000893837810 */ /* 0x040fe40007ffe0ff */
[C---:B------:R-:W-:Y:S02]  /*10b50*/  IADD3 R132, R147.reuse, 0x9, RZ ;  /* 0x0000000993847810 */ /* 0x040fe40007ffe0ff */
[C---:B------:R-:W-:Y:S02]  /*10b60*/  IADD3 R133, R147.reuse, 0x10, RZ ;  /* 0x0000001093857810 */ /* 0x040fe40007ffe0ff */
[C---:B------:R-:W-:Y:S01]  /*10b70*/  IADD3 R134, R147.reuse, 0x11, RZ ;  /* 0x0000001193867810 */ /* 0x040fe20007ffe0ff */
[----:B------:R-:W4:Y:S01]  /*10b80*/  I2F R130, R130 ;  /* 0x0000008200827306 */ /* 0x000f220000201400 */
[C---:B------:R-:W-:Y:S02]  /*10b90*/  IADD3 R135, R147.reuse, 0x18, RZ ;  /* 0x0000001893877810 */ /* 0x040fe40007ffe0ff */
[C---:B------:R-:W-:Y:S02]  /*10ba0*/  IADD3 R136, R147.reuse, 0x19, RZ ;  /* 0x0000001993887810 */ /* 0x040fe40007ffe0ff */
[C---:B------:R-:W-:Y:S02]  /*10bb0*/  IADD3 R137, R147.reuse, 0x20, RZ ;  /* 0x0000002093897810 */ /* 0x040fe40007ffe0ff */
[C---:B-1----:R-:W-:Y:S02]  /*10bc0*/  IADD3 R138, R147.reuse, 0x21, RZ ;  /* 0x00000021938a7810 */ /* 0x042fe40007ffe0ff */
[C---:B------:R-:W-:Y:S01]  /*10bd0*/  IADD3 R139, R147.reuse, 0x28, RZ ;  /* 0x00000028938b7810 */ /* 0x040fe20007ffe0ff */
[----:B------:R-:W1:Y:S01]  /*10be0*/  I2F R131, R131 ;  /* 0x0000008300837306 */ /* 0x000e620000201400 */
[C---:B------:R-:W-:Y:S02]  /*10bf0*/  IADD3 R140, R147.reuse, 0x29, RZ ;  /* 0x00000029938c7810 */ /* 0x040fe40007ffe0ff */
[C---:B------:R-:W-:Y:S02]  /*10c00*/  IADD3 R141, R147.reuse, 0x30, RZ ;  /* 0x00000030938d7810 */ /* 0x040fe40007ffe0ff */
[C---:B------:R-:W-:Y:S02]  /*10c10*/  IADD3 R142, R147.reuse, 0x31, RZ ;  /* 0x00000031938e7810 */ /* 0x040fe40007ffe0ff */
[C---:B------:R-:W-:Y:S02]  /*10c20*/  IADD3 R143, R147.reuse, 0x38, RZ ;  /* 0x00000038938f7810 */ /* 0x040fe40007ffe0ff */
[C---:B------:R-:W-:Y:S01]  /*10c30*/  IADD3 R144, R147.reuse, 0x39, RZ ;  /* 0x0000003993907810 */ /* 0x040fe20007ffe0ff */
[----:B------:R-:W5:Y:S01]  /*10c40*/  I2F R132, R132 ;  /* 0x0000008400847306 */ /* 0x000f620000201400 */
[C---:B------:R-:W-:Y:S02]  /*10c50*/  IADD3 R145, R147.reuse, 0x40, RZ ;  /* 0x0000004093917810 */ /* 0x040fe40007ffe0ff */
[C---:B------:R-:W-:Y:S02]  /*10c60*/  IADD3 R148, R147.reuse, 0x48, RZ ;  /* 0x0000004893947810 */ /* 0x040fe40007ffe0ff */
[----:B------:R-:W-:Y:S05]  /*10c70*/  IADD3 R146, R147, 0x41, RZ ;  /* 0x0000004193927810 */ /* 0x000fea0007ffe0ff */
        /* <DEDUP_REMOVED lines=13> */
[----:B------:R-:W2:Y:S01]  /*10d50*/  I2F R146, R146 ;  /* 0x0000009200927306 */ /* 0x000ea20000201400 */
[C---:B---3--:R-:W-:Y:S02]  /*10d60*/  FFMA.FTZ R0, R129.reuse, UR4, R0 ;  /* 0x0000000481007c23 */ /* 0x048fe40008010000 */
[C---:B------:R-:W-:Y:S02]  /*10d70*/  FFMA.FTZ R2, R129.reuse, UR4, R2 ;  /* 0x0000000481027c23 */ /* 0x040fe40008010002 */
[C---:B------:R-:W-:Y:S02]  /*10d80*/  FFMA.FTZ R3, R129.reuse, UR4, R3 ;  /* 0x0000000481037c23 */ /* 0x040fe40008010003 */
[----:B------:R-:W-:Y:S01]  /*10d90*/  FFMA.FTZ R4, R129, UR4, R4 ;  /* 0x0000000481047c23 */ /* 0x000fe20008010004 */
[----:B------:R-:W-:Y:S01]  /*10da0*/  FMNMX.FTZ R149, R2, R215, !PT ;  /* 0x000000d702957209 */ /* 0x000fe20007810000 */
[C---:B----4-:R-:W-:Y:S01]  /*10db0*/  FFMA.FTZ R5, R130.reuse, UR4, R5 ;  /* 0x0000000482057c23 */ /* 0x050fe20008010005 */
[----:B------:R3:W4:Y:S01]  /*10dc0*/  I2F R129, R148 ;  /* 0x0000009400817306 */ /* 0x0007220000201400 */
[C---:B------:R-:W-:Y:S02]  /*10dd0*/  FFMA.FTZ R6, R130.reuse, UR4, R6 ;  /* 0x0000000482067c23 */ /* 0x040fe40008010006 */
[C---:B------:R-:W-:Y:S02]  /*10de0*/  FFMA.FTZ R7, R130.reuse, UR4, R7 ;  /* 0x0000000482077c23 */ /* 0x040fe40008010007 */
[----:B------:R-:W-:Y:S01]  /*10df0*/  FFMA.FTZ R8, R130, UR4, R8 ;  /* 0x0000000482087c23 */ /* 0x000fe20008010008 */
[----:B------:R-:W-:Y:S01]  /*10e00*/  IADD3 R130, R147, 0x49, RZ ;  /* 0x0000004993827810 */ /* 0x000fe20007ffe0ff */
[C---:B-1----:R-:W-:Y:S01]  /*10e10*/  FFMA.FTZ R9, R131.reuse, UR4, R9 ;  /* 0x0000000483097c23 */ /* 0x042fe20008010009 */
[----:B------:R-:W-:Y:S01]  /*10e20*/  FMNMX.FTZ R149, R6, R149, !PT ;  /* 0x0000009506957209 */ /* 0x000fe20007810000 */
[C---:B------:R-:W-:Y:S02]  /*10e30*/  FFMA.FTZ R10, R131.reuse, UR4, R10 ;  /* 0x00000004830a7c23 */ /* 0x040fe4000801000a */
[C---:B------:R-:W-:Y:S01]  /*10e40*/  FFMA.FTZ R11, R131.reuse, UR4, R11 ;  /* 0x00000004830b7c23 */ /* 0x040fe2000801000b */
[----:B------:R-:W1:Y:S01]  /*10e50*/  I2F R130, R130 ;  /* 0x0000008200827306 */ /* 0x000e620000201400 */
[----:B------:R-:W-:Y:S01]  /*10e60*/  FFMA.FTZ R12, R131, UR4, R12 ;  /* 0x00000004830c7c23 */ /* 0x000fe2000801000c */
[C---:B------:R-:W-:Y:S01]  /*10e70*/  IADD3 R131, R147.reuse, 0x50, RZ ;  /* 0x0000005093837810 */ /* 0x040fe20007ffe0ff */
[----:B-----5:R-:W-:Y:S01]  /*10e80*/  FFMA.FTZ R13, R132, UR4, R13 ;  /* 0x00000004840d7c23 */ /* 0x020fe2000801000d */
[----:B------:R-:W-:Y:S01]  /*10e90*/  FMNMX.FTZ R149, R10, R149, !PT ;  /* 0x000000950a957209 */ /* 0x000fe20007810000 */
[C---:B------:R-:W-:Y:S02]  /*10ea0*/  FFMA.FTZ R14, R132.reuse, UR4, R14 ;  /* 0x00000004840e7c23 */ /* 0x040fe4000801000e */
[C---:B------:R-:W-:Y:S02]  /*10eb0*/  FFMA.FTZ R15, R132.reuse, UR4, R15 ;  /* 0x00000004840f7c23 */ /* 0x040fe4000801000f */
[----:B------:R-:W-:Y:S01]  /*10ec0*/  FFMA.FTZ R16, R132, UR4, R16 ;  /* 0x0000000484107c23 */ /* 0x000fe20008010010 */
[----:B------:R-:W5:Y:S01]  /*10ed0*/  I2F R131, R131 ;  /* 0x0000008300837306 */ /* 0x000f620000201400 */
[----:B------:R-:W-:Y:S01]  /*10ee0*/  IADD3 R132, R147, 0x51, RZ ;  /* 0x0000005193847810 */ /* 0x000fe20007ffe0ff */
[C---:B------:R-:W-:Y:S01]  /*10ef0*/  FFMA.FTZ R17, R133.reuse, UR4, R17 ;  /* 0x0000000485117c23 */ /* 0x040fe20008010011 */
[----:B------:R-:W-:Y:S01]  /*10f00*/  FMNMX.FTZ R149, R14, R149, !PT ;  /* 0x000000950e957209 */ /* 0x000fe20007810000 */
[C---:B------:R-:W-:Y:S01]  /*10f10*/  FFMA.FTZ R18, R133.reuse, UR4, R18 ;  /* 0x0000000485127c23 */ /* 0x040fe20008010012 */
[----:B---3--:R-:W-:Y:S01]  /*10f20*/  FMNMX.FTZ R148, R0, R216, !PT ;  /* 0x000000d800947209 */ /* 0x008fe20007810000 */
[C---:B------:R-:W-:Y:S02]  /*10f30*/  FFMA.FTZ R19, R133.reuse, UR4, R19 ;  /* 0x0000000485137c23 */ /* 0x040fe40008010013 */
[----:B------:R-:W-:Y:S01]  /*10f40*/  FFMA.FTZ R20, R133, UR4, R20 ;  /* 0x0000000485147c23 */ /* 0x000fe20008010014 */
[----:B------:R-:W-:Y:S01]  /*10f50*/  IADD3 R133, R147, 0x58, RZ ;  /* 0x0000005893857810 */ /* 0x000fe20007ffe0ff */
[----:B------:R-:W3:Y:S01]  /*10f60*/  I2F R132, R132 ;  /* 0x0000008400847306 */ /* 0x000ee20000201400 */
[----:B------:R-:W-:Y:S01]  /*10f70*/  FFMA.FTZ R21, R134, UR4, R21 ;  /* 0x0000000486157c23 */ /* 0x000fe20008010015 */
[----:B------:R-:W-:Y:S01]  /*10f80*/  FMNMX.FTZ R149, R18, R149, !PT ;  /* 0x0000009512957209 */ /* 0x000fe20007810000 */
[C---:B------:R-:W-:Y:S01]  /*10f90*/  FFMA.FTZ R22, R134.reuse, UR4, R22 ;  /* 0x0000000486167c23 */ /* 0x040fe20008010016 */
[----:B------:R-:W-:Y:S01]  /*10fa0*/  FMNMX.FTZ R148, R5, R148, !PT ;  /* 0x0000009405947209 */ /* 0x000fe20007810000 */
[C---:B------:R-:W-:Y:S02]  /*10fb0*/  FFMA.FTZ R23, R134.reuse, UR4, R23 ;  /* 0x0000000486177c23 */ /* 0x040fe40008010017 */
[----:B------:R-:W-:Y:S01]  /*10fc0*/  FFMA.FTZ R24, R134, UR4, R24 ;  /* 0x0000000486187c23 */ /* 0x000fe20008010018 */
[----:B------:R-:W-:Y:S01]  /*10fd0*/  IADD3 R134, R147, 0x59, RZ ;  /* 0x0000005993867810 */ /* 0x000fe20007ffe0ff */
[C---:B------:R-:W-:Y:S01]  /*10fe0*/  FFMA.FTZ R25, R135.reuse, UR4, R25 ;  /* 0x0000000487197c23 */ /* 0x040fe20008010019 */
[----:B------:R-:W1:Y:S01]  /*10ff0*/  I2F R133, R133 ;  /* 0x0000008500857306 */ /* 0x000e620000201400 */
[----:B------:R-:W-:Y:S01]  /*11000*/  FMNMX.FTZ R149, R22, R149, !PT ;  /* 0x0000009516957209 */ /* 0x000fe20007810000 */
[----:B------:R-:W-:Y:S01]  /*11010*/  FFMA.FTZ R26, R135, UR4, R26 ;  /* 0x00000004871a7c23 */ /* 0x000fe2000801001a */
[----:B------:R-:W-:Y:S01]  /*11020*/  FMNMX.FTZ R148, R9, R148, !PT ;  /* 0x0000009409947209 */ /* 0x000fe20007810000 */
[C---:B------:R-:W-:Y:S02]  /*11030*/  FFMA.FTZ R27, R135.reuse, UR4, R27 ;  /* 0x00000004871b7c23 */ /* 0x040fe4000801001b */
[----:B------:R-:W-:Y:S01]  /*11040*/  FFMA.FTZ R28, R135, UR4, R28 ;  /* 0x00000004871c7c23 */ /* 0x000fe2000801001c */
[----:B------:R-:W-:Y:S01]  /*11050*/  IADD3 R135, R147, 0x60, RZ ;  /* 0x0000006093877810 */ /* 0x000fe20007ffe0ff */
[----:B------:R-:W-:Y:S01]  /*11060*/  FFMA.FTZ R29, R136, UR4, R29 ;  /* 0x00000004881d7c23 */ /* 0x000fe2000801001d */
[----:B------:R-:W-:Y:S01]  /*11070*/  FMNMX.FTZ R149, R26, R149, !PT ;  /* 0x000000951a957209 */ /* 0x000fe20007810000 */
[----:B------:R-:W1:Y:S01]  /*11080*/  I2F R134, R134 ;  /* 0x0000008600867306 */ /* 0x000e620000201400 */
[C---:B------:R-:W-:Y:S01]  /*11090*/  FFMA.FTZ R30, R136.reuse, UR4, R30 ;  /* 0x00000004881e7c23 */ /* 0x040fe2000801001e */
[----:B------:R-:W-:Y:S01]  /*110a0*/  FMNMX.FTZ R148, R13, R148, !PT ;  /* 0x000000940d947209 */ /* 0x000fe20007810000 */
[C---:B------:R-:W-:Y:S02]  /*110b0*/  FFMA.FTZ R31, R136.reuse, UR4, R31 ;  /* 0x00000004881f7c23 */ /* 0x040fe4000801001f */
[----:B------:R-:W-:Y:S01]  /*110c0*/  FFMA.FTZ R32, R136, UR4, R32 ;  /* 0x0000000488207c23 */ /* 0x000fe20008010020 */
[----:B------:R-:W-:Y:S01]  /*110d0*/  FMNMX.FTZ R149, R30, R149, !PT ;  /* 0x000000951e957209 */ /* 0x000fe20007810000 */
[----:B------:R-:W-:Y:S01]  /*110e0*/  FFMA.FTZ R33, R137, UR4, R33 ;  /* 0x0000000489217c23 */ /* 0x000fe20008010021 */
[----:B------:R-:W-:Y:S01]  /*110f0*/  IADD3 R136, R147, 0x61, RZ ;  /* 0x0000006193887810 */ /* 0x000fe20007ffe0ff */
[C---:B------:R-:W-:Y:S01]  /*11100*/  FFMA.FTZ R34, R137.reuse, UR4, R34 ;  /* 0x0000000489227c23 */ /* 0x040fe20008010022 */
[----:B------:R-:W1:Y:S01]  /*11110*/  I2F R135, R135 ;  /* 0x0000008700877306 */ /* 0x000e620000201400 */
        /* <DEDUP_REMOVED lines=9> */
[----:B------:R-:W1:Y:S01]  /*111b0*/  I2F R136, R136 ;  /* 0x0000008800887306 */ /* 0x000e620000201400 */
[----:B------:R-:W-:Y:S01]  /*111c0*/  FFMA.FTZ R40, R138, UR4, R40 ;  /* 0x000000048a287c23 */ /* 0x000fe20008010028 */
[----:B------:R-:W-:Y:S01]  /*111d0*/  FMNMX.FTZ R149, R38, R149, !PT ;  /* 0x0000009526957209 */ /* 0x000fe20007810000 */
[----:B------:R-:W-:Y:S01]  /*111e0*/  FFMA.FTZ R41, R139, UR4, R41 ;  /* 0x000000048b297c23 */ /* 0x000fe20008010029 */
[----:B------:R-:W-:Y:S01]  /*111f0*/  IADD3 R138, R147, 0x69, RZ ;  /* 0x00000069938a7810 */ /* 0x000fe20007ffe0ff */
[----:B------:R-:W-:Y:S01]  /*11200*/  FFMA.FTZ R42, R139, UR4, R42 ;  /* 0x000000048b2a7c23 */ /* 0x000fe2000801002a */
[----:B------:R-:W-:Y:S01]  /*11210*/  FMNMX.FTZ R148, R25, R148, !PT ;  /* 0x0000009419947209 */ /* 0x000fe20007810000 */
[C---:B------:R-:W-:Y:S02]  /*11220*/  FFMA.FTZ R43, R139.reuse, UR4, R43 ;  /* 0x000000048b2b7c23 */ /* 0x040fe4000801002b */
[----:B------:R-:W-:Y:S01]  /*11230*/  FFMA.FTZ R44, R139, UR4, R44 ;  /* 0x000000048b2c7c23 */ /* 0x000fe2000801002c */
[----:B------:R-:W1:Y:S01]  /*11240*/  I2F R137, R137 ;  /* 0x0000008900897306 */ /* 0x000e620000201400 */
        /* <DEDUP_REMOVED lines=8> */
[----:B------:R-:W-:Y:S01]  /*112d0*/  FFMA.FTZ R49, R141, UR4, R49 ;  /* 0x000000048d317c23 */ /* 0x000fe20008010031 */
[----:B------:R-:W-:Y:S01]  /*112e0*/  FMNMX.FTZ R148, R37, R148, !PT ;  /* 0x0000009425947209 */ /* 0x000fe20007810000 */
[C---:B------:R-:W-:Y:S02]  /*112f0*/  FFMA.FTZ R50, R141.reuse, UR4, R50 ;  /* 0x000000048d327c23 */ /* 0x040fe40008010032 */
[----:B------:R-:W-:Y:S01]  /*11300*/  FFMA.FTZ R51, R141, UR4, R51 ;  /* 0x000000048d337c23 */ /* 0x000fe20008010033 */
[----:B------:R-:W-:Y:S01]  /*11310*/  FMNMX.FTZ R148, R41, R148, !PT ;  /* 0x0000009429947209 */ /* 0x000fe20007810000 */
[----:B------:R-:W-:Y:S01]  /*11320*/  FFMA.FTZ R52, R141, UR4, R52 ;  /* 0x000000048d347c23 */ /* 0x000fe20008010034 */
[----:B------:R-:W-:Y:S01]  /*11330*/  FMNMX.FTZ R149, R50, R149, !PT ;  /* 0x0000009532957209 */ /* 0x000fe20007810000 */
[C---:B------:R-:W-:Y:S01]  /*11340*/  FFMA.FTZ R53, R142.reuse, UR4, R53 ;  /* 0x000000048e357c23 */ /* 0x040fe20008010035 */
[----:B------:R-:W-:Y:S01]  /*11350*/  FMNMX.FTZ R148, R45, R148, !PT ;  /* 0x000000942d947209 */ /* 0x000fe20007810000 */
[C---:B------:R-:W-:Y:S02]  /*11360*/  FFMA.FTZ R54, R142.reuse, UR4, R54 ;  /* 0x000000048e367c23 */ /* 0x040fe40008010036 */
        /* <DEDUP_REMOVED lines=11> */
[----:B--2---:R-:W-:Y:S01]  /*11420*/  LDSM.16.MT88.4 R140, [R181+0x4000] ;  /* 0x00400000b58c783b */ /* 0x004fe20000004200 */
        /* <DEDUP_REMOVED lines=8> */
[----:B------:R-:W-:Y:S01]  /*114b0*/  FFMA.FTZ R67, R145, UR4, R67 ;  /* 0x0000000491437c23 */ /* 0x000fe20008010043 */
        /* <DEDUP_REMOVED lines=9> */
[C---:B----4-:R-:W-:Y:S02]  /*11550*/  FFMA.FTZ R73, R129.reuse, UR4, R73 ;  /* 0x0000000481497c23 */ /* 0x050fe40008010049 */
[C---:B------:R-:W-:Y:S02]  /*11560*/  FFMA.FTZ R74, R129.reuse, UR4, R74 ;  /* 0x00000004814a7c23 */ /* 0x040fe4000801004a */
[----:B------:R-:W-:Y:S01]  /*11570*/  FFMA.FTZ R75, R129, UR4, R75 ;  /* 0x00000004814b7c23 */ /* 0x000fe2000801004b */
[----:B------:R-:W-:Y:S01]  /*11580*/  FMNMX.FTZ R148, R73, R148, !PT ;  /* 0x0000009449947209 */ /* 0x000fe20007810000 */
[----:B------:R-:W-:Y:S01]  /*11590*/  FFMA.FTZ R76, R129, UR4, R76 ;  /* 0x00000004814c7c23 */ /* 0x000fe2000801004c */
[----:B------:R-:W-:Y:S01]  /*115a0*/  FMNMX.FTZ R149, R74, R149, !PT ;  /* 0x000000954a957209 */ /* 0x000fe20007810000 */
[----:B------:R2:W4:Y:S01]  /*115b0*/  I2F R129, R138 ;  /* 0x0000008a00817306 */ /* 0x0005220000201400 */
[C---:B-1----:R-:W-:Y:S02]  /*115c0*/  FFMA.FTZ R77, R130.reuse, UR4, R77 ;  /* 0x00000004824d7c23 */ /* 0x042fe4000801004d */
[C---:B------:R-:W-:Y:S02]  /*115d0*/  FFMA.FTZ R78, R130.reuse, UR4, R78 ;  /* 0x00000004824e7c23 */ /* 0x040fe4000801004e */
[C---:B------:R-:W-:Y:S01]  /*115e0*/  FFMA.FTZ R79, R130.reuse, UR4, R79 ;  /* 0x00000004824f7c23 */ /* 0x040fe2000801004f */
[----:B------:R-:W-:Y:S01]  /*115f0*/  FMNMX.FTZ R148, R77, R148, !PT ;  /* 0x000000944d947209 */ /* 0x000fe20007810000 */
[----:B------:R-:W-:Y:S01]  /*11600*/  FFMA.FTZ R80, R130, UR4, R80 ;  /* 0x0000000482507c23 */ /* 0x000fe20008010050 */
[----:B------:R-:W-:Y:S01]  /*11610*/  IADD3 R130, R147, 0x70, RZ ;  /* 0x0000007093827810 */ /* 0x000fe20007ffe0ff */
[C---:B-----5:R-:W-:Y:S01]  /*11620*/  FFMA.FTZ R81, R131.reuse, UR4, R81 ;  /* 0x0000000483517c23 */ /* 0x060fe20008010051 */
[----:B------:R-:W-:Y:S01]  /*11630*/  FMNMX.FTZ R149, R78, R149, !PT ;  /* 0x000000954e957209 */ /* 0x000fe20007810000 */
[C---:B------:R-:W-:Y:S02]  /*11640*/  FFMA.FTZ R82, R131.reuse, UR4, R82 ;  /* 0x0000000483527c23 */ /* 0x040fe40008010052 */
[C---:B------:R-:W-:Y:S01]  /*11650*/  FFMA.FTZ R83, R131.reuse, UR4, R83 ;  /* 0x0000000483537c23 */ /* 0x040fe20008010053 */
[----:B------:R-:W1:Y:S01]  /*11660*/  I2F R130, R130 ;  /* 0x0000008200827306 */ /* 0x000e620000201400 */
[----:B------:R-:W-:Y:S01]  /*11670*/  FFMA.FTZ R84, R131, UR4, R84 ;  /* 0x0000000483547c23 */ /* 0x000fe20008010054 */
[----:B------:R-:W-:Y:S01]  /*11680*/  IADD3 R131, R147, 0x71, RZ ;  /* 0x0000007193837810 */ /* 0x000fe20007ffe0ff */
[C---:B---3--:R-:W-:Y:S01]  /*11690*/  FFMA.FTZ R85, R132.reuse, UR4, R85 ;  /* 0x0000000484557c23 */ /* 0x048fe20008010055 */
[----:B------:R-:W-:Y:S01]  /*116a0*/  FMNMX.FTZ R148, R81, R148, !PT ;  /* 0x0000009451947209 */ /* 0x000fe20007810000 */
[----:B------:R-:W-:Y:S01]  /*116b0*/  FFMA.FTZ R86, R132, UR4, R86 ;  /* 0x0000000484567c23 */ /* 0x000fe20008010056 */
[----:B------:R-:W-:Y:S01]  /*116c0*/  FMNMX.FTZ R149, R82, R149, !PT ;  /* 0x0000009552957209 */ /* 0x000fe20007810000 */
[C---:B------:R-:W-:Y:S01]  /*116d0*/  FFMA.FTZ R87, R132.reuse, UR4, R87 ;  /* 0x0000000484577c23 */ /* 0x040fe20008010057 */
[----:B------:R-:W-:Y:S01]  /*116e0*/  FMNMX.FTZ R148, R85, R148, !PT ;  /* 0x0000009455947209 */ /* 0x000fe20007810000 */
[----:B------:R-:W-:Y:S01]  /*116f0*/  FFMA.FTZ R88, R132, UR4, R88 ;  /* 0x0000000484587c23 */ /* 0x000fe20008010058 */
[----:B------:R-:W3:Y:S01]  /*11700*/  I2F R131, R131 ;  /* 0x0000008300837306 */ /* 0x000ee20000201400 */
[----:B------:R-:W-:Y:S01]  /*11710*/  IADD3 R132, R147, 0x78, RZ ;  /* 0x0000007893847810 */ /* 0x000fe20007ffe0ff */
[C---:B------:R-:W-:Y:S01]  /*11720*/  FFMA.FTZ R89, R133.reuse, UR4, R89 ;  /* 0x0000000485597c23 */ /* 0x040fe20008010059 */
[----:B------:R-:W-:Y:S01]  /*11730*/  FMNMX.FTZ R149, R86, R149, !PT ;  /* 0x0000009556957209 */ /* 0x000fe20007810000 */
[C---:B------:R-:W-:Y:S02]  /*11740*/  FFMA.FTZ R90, R133.reuse, UR4, R90 ;  /* 0x00000004855a7c23 */ /* 0x040fe4000801005a */
[----:B------:R-:W-:Y:S01]  /*11750*/  FFMA.FTZ R91, R133, UR4, R91 ;  /* 0x00000004855b7c23 */ /* 0x000fe2000801005b */
[----:B------:R-:W-:Y:S01]  /*11760*/  FMNMX.FTZ R148, R89, R148, !PT ;  /* 0x0000009459947209 */ /* 0x000fe20007810000 */
[----:B------:R-:W-:Y:S01]  /*11770*/  FFMA.FTZ R92, R133, UR4, R92 ;  /* 0x00000004855c7c23 */ /* 0x000fe2000801005c */
[----:B------:R-:W-:Y:S01]  /*11780*/  IADD3 R133, R147, 0x79, RZ ;  /* 0x0000007993857810 */ /* 0x000fe20007ffe0ff */
[----:B------:R-:W5:Y:S01]  /*11790*/  I2F R132, R132 ;  /* 0x0000008400847306 */ /* 0x000f620000201400 */
[----:B------:R-:W-:Y:S01]  /*117a0*/  LDSM.16.MT88.4 R144, [R181+0x4400] ;  /* 0x00440000b590783b */ /* 0x000fe20000004200 */
[----:B------:R-:W-:Y:S01]  /*117b0*/  FFMA.FTZ R93, R134, UR4, R93 ;  /* 0x00000004865d7c23 */ /* 0x000fe2000801005d */
[----:B------:R-:W-:Y:S01]  /*117c0*/  FMNMX.FTZ R149, R90, R149, !PT ;  /* 0x000000955a957209 */ /* 0x000fe20007810000 */
[C---:B------:R-:W-:Y:S02]  /*117d0*/  FFMA.FTZ R94, R134.reuse, UR4, R94 ;  /* 0x00000004865e7c23 */ /* 0x040fe4000801005e */
[C---:B------:R-:W-:Y:S01]  /*117e0*/  FFMA.FTZ R95, R134.reuse, UR4, R95 ;  /* 0x00000004865f7c23 */ /* 0x040fe2000801005f */
[----:B------:R-:W-:Y:S01]  /*117f0*/  FMNMX.FTZ R148, R93, R148, !PT ;  /* 0x000000945d947209 */ /* 0x000fe20007810000 */
[----:B------:R-:W-:Y:S01]  /*11800*/  FFMA.FTZ R96, R134, UR4, R96 ;  /* 0x0000000486607c23 */ /* 0x000fe20008010060 */
[----:B------:R-:W-:Y:S01]  /*11810*/  FMNMX.FTZ R149, R94, R149, !PT ;  /* 0x000000955e957209 */ /* 0x000fe20007810000 */
[----:B------:R-:W1:Y:S01]  /*11820*/  I2F R133, R133 ;  /* 0x0000008500857306 */ /* 0x000e620000201400 */
        /* <DEDUP_REMOVED lines=18> */
[----:B--2---:R-:W-:Y:S01]  /*11950*/  LDSM.16.MT88.4 R136, [R252+0x4000] ;  /* 0x00400000fc88783b */ /* 0x004fe20000004200 */
[C---:B----4-:R-:W-:Y:S02]  /*11960*/  FFMA.FTZ R109, R129.reuse, UR4, R109 ;  /* 0x00000004816d7c23 */ /* 0x050fe4000801006d */
[C---:B------:R-:W-:Y:S02]  /*11970*/  FFMA.FTZ R110, R129.reuse, UR4, R110 ;  /* 0x00000004816e7c23 */ /* 0x040fe4000801006e */
[----:B------:R-:W-:Y:S01]  /*11980*/  FFMA.FTZ R111, R129, UR4, R111 ;  /* 0x00000004816f7c23 */ /* 0x000fe2000801006f */
[----:B------:R-:W-:Y:S01]  /*11990*/  FMNMX.FTZ R148, R109, R148, !PT ;  /* 0x000000946d947209 */ /* 0x000fe20007810000 */
[----:B------:R-:W-:Y:S01]  /*119a0*/  FFMA.FTZ R112, R129, UR4, R112 ;  /* 0x0000000481707c23 */ /* 0x000fe20008010070 */
[----:B------:R-:W-:Y:S01]  /*119b0*/  FMNMX.FTZ R149, R110, R149, !PT ;  /* 0x000000956e957209 */ /* 0x000fe20007810000 */
[C---:B-1----:R-:W-:Y:S02]  /*119c0*/  FFMA.FTZ R113, R130.reuse, UR4, R113 ;  /* 0x0000000482717c23 */ /* 0x042fe40008010071 */
[C---:B------:R-:W-:Y:S02]  /*119d0*/  FFMA.FTZ R114, R130.reuse, UR4, R114 ;  /* 0x0000000482727c23 */ /* 0x040fe40008010072 */
[C---:B------:R-:W-:Y:S01]  /*119e0*/  FFMA.FTZ R115, R130.reuse, UR4, R115 ;  /* 0x0000000482737c23 */ /* 0x040fe20008010073 */
[----:B------:R-:W-:Y:S01]  /*119f0*/  FMNMX.FTZ R148, R113, R148, !PT ;  /* 0x0000009471947209 */ /* 0x000fe20007810000 */
[----:B------:R-:W-:Y:S01]  /*11a00*/  FFMA.FTZ R116, R130, UR4, R116 ;  /* 0x0000000482747c23 */ /* 0x000fe20008010074 */
[----:B------:R-:W-:Y:S01]  /*11a10*/  FMNMX.FTZ R129, R114, R149, !PT ;  /* 0x0000009572817209 */ /* 0x000fe20007810000 */
[C---:B---3--:R-:W-:Y:S02]  /*11a20*/  FFMA.FTZ R117, R131.reuse, UR4, R117 ;  /* 0x0000000483757c23 */ /* 0x048fe40008010075 */
[C---:B------:R-:W-:Y:S02]  /*11a30*/  FFMA.FTZ R118, R131.reuse, UR4, R118 ;  /* 0x0000000483767c23 */ /* 0x040fe40008010076 */
[----:B------:R-:W-:Y:S01]  /*11a40*/  FFMA.FTZ R119, R131, UR4, R119 ;  /* 0x0000000483777c23 */ /* 0x000fe20008010077 */
        /* <DEDUP_REMOVED lines=8> */
[----:B------:R-:W-:Y:S01]  /*11ad0*/  LDSM.16.MT88.4 R148, [R252+0x4400] ;  /* 0x00440000fc94783b */ /* 0x000fe20000004200 */
[C---:B------:R-:W-:Y:S01]  /*11ae0*/  FFMA.FTZ R125, R133.reuse, UR4, R125 ;  /* 0x00000004857d7c23 */ /* 0x040fe2000801007d */
[----:B------:R-:W-:Y:S01]  /*11af0*/  FMNMX.FTZ R129, R122, R129, !PT ;  /* 0x000000817a817209 */ /* 0x000fe20007810000 */
[C---:B------:R-:W-:Y:S02]  /*11b00*/  FFMA.FTZ R126, R133.reuse, UR4, R126 ;  /* 0x00000004857e7c23 */ /* 0x040fe4000801007e */
[----:B------:R-:W-:Y:S01]  /*11b10*/  FFMA.FTZ R127, R133, UR4, R127 ;  /* 0x00000004857f7c23 */ /* 0x000fe2000801007f */
        /* <DEDUP_REMOVED lines=11> */
[----:B------:R-:W-:Y:S01]  /*11bd0*/  FADD.FTZ R131, -R130, R216 ;  /* 0x000000d882837221 */ /* 0x000fe20000010100 */
[----:B------:R-:W-:Y:S02]  /*11be0*/  MOV R216, R130 ;  /* 0x0000008200d87202 */ /* 0x000fe40000000f00 */
[----:B--2---:R-:W-:Y:S01]  /*11bf0*/  FMNMX.FTZ R129, R132, R129, !PT ;  /* 0x0000008184817209 */ /* 0x004fe20007810000 */
[----:B------:R-:W-:Y:S04]  /*11c00*/  FMUL.FTZ R131, R131, c[0x0][0x23c] ;  /* 0x00008f0083837a20 */ /* 0x000fe80000410000 */
[----:B------:R1:W2:Y:S01]  /*11c10*/  MUFU.EX2 R132, R131 ;  /* 0x0000008300847308 */ /* 0x0002a20000000800 */
[----:B------:R-:W-:Y:S01]  /*11c20*/  FADD.FTZ R134, -R129, R215 ;  /* 0x000000d781867221 */ /* 0x000fe20000010100 */
[----:B------:R-:W-:Y:S03]  /*11c30*/  MOV R215, R129 ;  /* 0x0000008100d77202 */ /* 0x000fe60000000f00 */
[----:B------:R-:W-:Y:S06]  /*11c40*/  FMUL.FTZ R134, R134, c[0x0][0x23c] ;  /* 0x00008f0086867a20 */ /* 0x000fec0000410000 */
[----:B------:R-:W3:Y:S01]  /*11c50*/  MUFU.EX2 R134, R134 ;  /* 0x0000008600867308 */ /* 0x000ee20000000800 */
[----:B-1----:R-:W-:Y:S02]  /*11c60*/  FMUL.FTZ R131, R130, c[0x0][0x23c] ;  /* 0x00008f0082837a20 */ /* 0x002fe40000410000 */
[C---:B--2---:R-:W-:Y:S02]  /*11c70*/  FMUL.FTZ R232, R132.reuse, R232 ;  /* 0x000000e884e87220 */ /* 0x044fe40000410000 */
[C---:B------:R-:W-:Y:S01]  /*11c80*/  FMUL.FTZ R233, R132.reuse, R233 ;  /* 0x000000e984e97220 */ /* 0x040fe20000410000 */
[----:B------:R-:W-:Y:S01]  /*11c90*/  FSEL R131, R131, RZ, P0 ;  /* 0x000000ff83837208 */ /* 0x000fe20000000000 */
[C---:B------:R-:W-:Y:S01]  /*11ca0*/  FMUL.FTZ R228, R132.reuse, R228 ;  /* 0x000000e484e47220 */ /* 0x040fe20000410000 */
[----:B------:R-:W-:Y:S01]  /*11cb0*/  FSETP.NEU.FTZ.AND P0, PT, R129, -INF , PT ;  /* 0xff8000008100780b */ /* 0x000fe20003f1d000 */
[----:B------:R-:W-:Y:S02]  /*11cc0*/  FMUL.FTZ R229, R132, R229 ;  /* 0x000000e584e57220 */ /* 0x000fe40000410000 */
        /* <DEDUP_REMOVED lines=30> */
[C---:B---3--:R-:W-:Y:S02]  /*11eb0*/  FMUL.FTZ R234, R134.reuse, R234 ;  /* 0x000000ea86ea7220 */ /* 0x048fe40000410000 */
[C---:B------:R-:W-:Y:S02]  /*11ec0*/  FMUL.FTZ R235, R134.reuse, R235 ;  /* 0x000000eb86eb7220 */ /* 0x040fe40000410000 */
[C---:B------:R-:W-:Y:S01]  /*11ed0*/  FMUL.FTZ R230, R134.reuse, R230 ;  /* 0x000000e686e67220 */ /* 0x040fe20000410000 */
[----:B------:R-:W-:Y:S01]  /*11ee0*/  MUFU.EX2 R162, R162 ;  /* 0x000000a200a27308 */ /* 0x000fe20000000800 */
[----:B------:R-:W-:Y:S02]  /*11ef0*/  FMUL.FTZ R231, R134, R231 ;  /* 0x000000e786e77220 */ /* 0x000fe40000410000 */
[C---:B------:R-:W-:Y:S02]  /*11f00*/  FMUL.FTZ R224, R132.reuse, R224 ;  /* 0x000000e084e07220 */ /* 0x040fe40000410000 */
[----:B------:R-:W-:Y:S02]  /*11f10*/  FMUL.FTZ R225, R132, R225 ;  /* 0x000000e184e17220 */ /* 0x000fe40000410000 */
[C---:B------:R-:W-:Y:S02]  /*11f20*/  FMUL.FTZ R226, R134.reuse, R226 ;  /* 0x000000e286e27220 */ /* 0x040fe40000410000 */
[----:B------:R-:W-:Y:S01]  /*11f30*/  FMUL.FTZ R227, R134, R227 ;  /* 0x000000e386e37220 */ /* 0x000fe20000410000 */
[----:B------:R-:W-:Y:S01]  /*11f40*/  MUFU.EX2 R163, R163 ;  /* 0x000000a300a37308 */ /* 0x000fe20000000800 */
[C---:B------:R-:W-:Y:S02]  /*11f50*/  FMUL.FTZ R220, R132.reuse, R220 ;  /* 0x000000dc84dc7220 */ /* 0x040fe40000410000 */
[----:B------:R-:W-:Y:S02]  /*11f60*/  FMUL.FTZ R221, R132, R221 ;  /* 0x000000dd84dd7220 */ /* 0x000fe40000410000 */
[C---:B------:R-:W-:Y:S02]  /*11f70*/  FMUL.FTZ R222, R134.reuse, R222 ;  /* 0x000000de86de7220 */ /* 0x040fe40000410000 */
[----:B------:R-:W-:Y:S02]  /*11f80*/  FMUL.FTZ R223, R134, R223 ;  /* 0x000000df86df7220 */ /* 0x000fe40000410000 */
[--C-:B------:R-:W-:Y:S01]  /*11f90*/  FFMA.FTZ R157, R5, c[0x0][0x23c], -R131.reuse ;  /* 0x00008f00059d7a23 */ /* 0x100fe20000010883 */
[----:B------:R-:W-:Y:S01]  /*11fa0*/  MUFU.EX2 R164, R164 ;  /* 0x000000a400a47308 */ /* 0x000fe20000000800 */
[--C-:B------:R-:W-:Y:S01]  /*11fb0*/  FFMA.FTZ R156, R9, c[0x0][0x23c], -R131.reuse ;  /* 0x00008f00099c7a23 */ /* 0x100fe20000010883 */
[----:B------:R-:W-:Y:S01]  /*11fc0*/  FMNMX.FTZ R5, R3, R214, !PT ;  /* 0x000000d603057209 */ /* 0x000fe20007810000 */
[--C-:B------:R-:W-:Y:S02]  /*11fd0*/  FFMA.FTZ R0, R0, c[0x0][0x23c], -R131.reuse ;  /* 0x00008f0000007a23 */ /* 0x100fe40000010883 */
[--C-:B------:R-:W-:Y:S01]  /*11fe0*/  FFMA.FTZ R113, R113, c[0x0][0x23c], -R131.reuse ;  /* 0x00008f0071717a23 */ /* 0x100fe20000010883 */
[----:B------:R-:W-:Y:S01]  /*11ff0*/  FMNMX.FTZ R5, R7, R5, !PT ;  /* 0x0000000507057209 */ /* 0x000fe20007810000 */
[--C-:B------:R-:W-:Y:S02]  /*12000*/  FFMA.FTZ R117, R117, c[0x0][0x23c], -R131.reuse ;  /* 0x00008f0075757a23 */ /* 0x100fe40000010883 */
[--C-:B------:R-:W-:Y:S01]  /*12010*/  FFMA.FTZ R121, R121, c[0x0][0x23c], -R131.reuse ;  /* 0x00008f0079797a23 */ /* 0x100fe20000010883 */
[----:B------:R-:W-:Y:S01]  /*12020*/  MUFU.EX2 R0, R0 ;  /* 0x0000000000007308 */ /* 0x000fe20000000800 */
[----:B------:R-:W-:Y:S01]  /*12030*/  FMNMX.FTZ R5, R11, R5, !PT ;  /* 0x000000050b057209 */ /* 0x000fe20007810000 */
[----:B------:R-:W-:Y:S03]  /*12040*/  FFMA.FTZ R131, R125, c[0x0][0x23c], -R131 ;  /* 0x00008f007d837a23 */ /* 0x000fe60000010883 */
[----:B------:R-:W-:Y:S04]  /*12050*/  FMNMX.FTZ R5, R15, R5, !PT ;  /* 0x000000050f057209 */ /* 0x000fe80007810000 */
[----:B------:R-:W-:Y:S01]  /*12060*/  FMNMX.FTZ R5, R19, R5, !PT ;  /* 0x0000000513057209 */ /* 0x000fe20007810000 */
[----:B------:R-:W-:Y:S03]  /*12070*/  MUFU.EX2 R125, R131 ;  /* 0x00000083007d7308 */ /* 0x000fe60000000800 */
[----:B------:R-:W-:Y:S04]  /*12080*/  FMNMX.FTZ R5, R23, R5, !PT ;  /* 0x0000000517057209 */ /* 0x000fe80007810000 */
[----:B------:R-:W-:Y:S03]  /*12090*/  FMNMX.FTZ R5, R27, R5, !PT ;  /* 0x000000051b057209 */ /* 0x000fe60007810000 */
[----:B------:R-:W1:Y:S01]  /*120a0*/  MUFU.EX2 R157, R157 ;  /* 0x0000009d009d7308 */ /* 0x000e620000000800 */
[----:B------:R-:W-:Y:S04]  /*120b0*/  FMNMX.FTZ R5, R31, R5, !PT ;  /* 0x000000051f057209 */ /* 0x000fe80007810000 */
[----:B------:R-:W-:Y:S04]  /*120c0*/  FMNMX.FTZ R5, R35, R5, !PT ;  /* 0x0000000523057209 */ /* 0x000fe80007810000 */
[----:B------:R-:W-:Y:S01]  /*120d0*/  FMNMX.FTZ R5, R39, R5, !PT ;  /* 0x0000000527057209 */ /* 0x000fe20007810000 */
[----:B------:R-:W2:Y:S03]  /*120e0*/  MUFU.EX2 R156, R156 ;  /* 0x0000009c009c7308 */ /* 0x000ea60000000800 */
[----:B------:R-:W-:Y:S04]  /*120f0*/  FMNMX.FTZ R5, R43, R5, !PT ;  /* 0x000000052b057209 */ /* 0x000fe80007810000 */
[----:B------:R-:W-:Y:S03]  /*12100*/  FMNMX.FTZ R5, R47, R5, !PT ;  /* 0x000000052f057209 */ /* 0x000fe60007810000 */
[----:B------:R-:W-:Y:S01]  /*12110*/  MUFU.EX2 R45, R45 ;  /* 0x0000002d002d7308 */ /* 0x000fe20000000800 */
[----:B------:R-:W-:Y:S02]  /*12120*/  FMNMX.FTZ R5, R51, R5, !PT ;  /* 0x0000000533057209 */ /* 0x000fe40007810000 */
[----:B-1----:R-:W-:Y:S01]  /*12130*/  F2FP.PACK_AB R152, R157, R0 ;  /* 0x000000009d98723e */ /* 0x002fe200000000ff */
[----:B------:R-:W-:Y:S01]  /*12140*/  FFMA.FTZ R0, R208, R132, R0 ;  /* 0x00000084d0007223 */ /* 0x000fe20000010000 */
[----:B------:R-:W-:Y:S03]  /*12150*/  FMNMX.FTZ R5, R55, R5, !PT ;  /* 0x0000000537057209 */ /* 0x000fe60007810000 */
[----:B------:R-:W-:Y:S02]  /*12160*/  FADD.FTZ R0, R157, R0 ;  /* 0x000000009d007221 */ /* 0x000fe40000010000 */
[----:B------:R-:W-:Y:S01]  /*12170*/  MUFU.EX2 R49, R49 ;  /* 0x0000003100317308 */ /* 0x000fe20000000800 */
[----:B------:R-:W-:Y:S02]  /*12180*/  FMNMX.FTZ R5, R59, R5, !PT ;  /* 0x000000053b057209 */ /* 0x000fe40007810000 */
[----:B--2---:R-:W-:Y:S01]  /*12190*/  F2FP.PACK_AB R154, R135, R156 ;  /* 0x0000009c879a723e */ /* 0x004fe200000000ff */
[----:B------:R-:W-:Y:S01]  /*121a0*/  FADD.FTZ R0, R156, R0 ;  /* 0x000000009c007221 */ /* 0x000fe20000010000 */
        /* <DEDUP_REMOVED lines=24> */
[----:B------:R-:W-:Y:S01]  /*12330*/  FMNMX.FTZ R9, R127, R5, !PT ;  /* 0x000000057f097209 */ /* 0x000fe20007810000 */
[----:B------:R-:W-:Y:S04]  /*12340*/  FMUL.FTZ R5, R129, c[0x0][0x23c] ;  /* 0x00008f0081057a20 */ /* 0x000fe80000410000 */
[----:B------:R-:W1:Y:S01]  /*12350*/  SHFL.BFLY PT, R17, R9, 0x2, 0x1f ;  /* 0x0c401f0009117f89 */ /* 0x000e6200000e0000 */
[----:B------:R-:W-:Y:S03]  /*12360*/  FSEL R13, R5, RZ, P0 ;  /* 0x000000ff050d7208 */ /* 0x000fe60000000000 */
[----:B------:R-:W-:Y:S02]  /*12370*/  MUFU.EX2 R81, R81 ;  /* 0x0000005100517308 */ /* 0x000fe40000000800 */
        /* <DEDUP_REMOVED lines=11> */
[----:B-1----:R-:W-:Y:S01]  /*12430*/  FMNMX.FTZ R17, R9, R17, !PT ;  /* 0x0000001109117209 */ /* 0x002fe20007810000 */
[--C-:B------:R-:W-:Y:S02]  /*12440*/  FFMA.FTZ R50, R50, c[0x0][0x23c], -R13.reuse ;  /* 0x00008f0032327a23 */ /* 0x100fe4000001080d */
[--C-:B------:R-:W-:Y:S02]  /*12450*/  FFMA.FTZ R54, R54, c[0x0][0x23c], -R13.reuse ;  /* 0x00008f0036367a23 */ /* 0x100fe4000001080d */
[----:B------:R-:W1:Y:S01]  /*12460*/  SHFL.BFLY PT, R5, R17, 0x1, 0x1f ;  /* 0x0c201f0011057f89 */ /* 0x000e6200000e0000 */
        /* <DEDUP_REMOVED lines=17> */
[--C-:B------:R-:W-:Y:S01]  /*12580*/  FFMA.FTZ R110, R110, c[0x0][0x23c], -R13.reuse ;  /* 0x00008f006e6e7a23 */ /* 0x100fe2000001080d */
[C---:B------:R-:W-:Y:S01]  /*12590*/  FSETP.NEU.FTZ.AND P0, PT, R5.reuse, -INF , PT ;  /* 0xff8000000500780b */ /* 0x040fe20003f1d000 */
[--C-:B------:R-:W-:Y:S01]  /*125a0*/  FFMA.FTZ R165, R6, c[0x0][0x23c], -R13.reuse ;  /* 0x00008f0006a57a23 */ /* 0x100fe2000001080d */
[----:B------:R-:W-:Y:S01]  /*125b0*/  FMNMX.FTZ R6, R4, R213, !PT ;  /* 0x000000d504067209 */ /* 0x000fe20007810000 */
[--C-:B------:R-:W-:Y:S02]  /*125c0*/  FFMA.FTZ R2, R2, c[0x0][0x23c], -R13.reuse ;  /* 0x00008f0002027a23 */ /* 0x100fe4000001080d */
[----:B------:R-:W-:Y:S01]  /*125d0*/  MUFU.EX2 R170, R170 ;  /* 0x000000aa00aa7308 */ /* 0x000fe20000000800 */
[----:B------:R-:W-:Y:S01]  /*125e0*/  FMNMX.FTZ R9, R8, R6, !PT ;  /* 0x0000000608097209 */ /* 0x000fe20007810000 */
[----:B------:R-:W-:Y:S01]  /*125f0*/  FADD.FTZ R6, -R5, R214 ;  /* 0x000000d605067221 */ /* 0x000fe20000010100 */
[----:B------:R-:W-:Y:S01]  /*12600*/  MOV R214, R5 ;  /* 0x0000000500d67202 */ /* 0x000fe20000000f00 */
[--C-:B------:R-:W-:Y:S01]  /*12610*/  FFMA.FTZ R14, R14, c[0x0][0x23c], -R13.reuse ;  /* 0x00008f000e0e7a23 */ /* 0x100fe2000001080d */
[----:B------:R-:W-:Y:S01]  /*12620*/  FMNMX.FTZ R9, R12, R9, !PT ;  /* 0x000000090c097209 */ /* 0x000fe20007810000 */
[----:B------:R-:W-:Y:S02]  /*12630*/  FMUL.FTZ R6, R6, c[0x0][0x23c] ;  /* 0x00008f0006067a20 */ /* 0x000fe40000410000 */
[--C-:B------:R-:W-:Y:S01]  /*12640*/  FFMA.FTZ R114, R114, c[0x0][0x23c], -R13.reuse ;  /* 0x00008f0072727a23 */ /* 0x100fe2000001080d */
[----:B------:R-:W-:Y:S01]  /*12650*/  FMNMX.FTZ R9, R16, R9, !PT ;  /* 0x0000000910097209 */ /* 0x000fe20007810000 */
[----:B------:R1:W2:Y:S01]  /*12660*/  MUFU.EX2 R10, R6 ;  /* 0x00000006000a7308 */ /* 0x0002a20000000800 */
[--C-:B------:R-:W-:Y:S02]  /*12670*/  FFMA.FTZ R118, R118, c[0x0][0x23c], -R13.reuse ;  /* 0x00008f0076767a23 */ /* 0x100fe4000001080d */
[--C-:B------:R-:W-:Y:S02]  /*12680*/  FFMA.FTZ R122, R122, c[0x0][0x23c], -R13.reuse ;  /* 0x00008f007a7a7a23 */ /* 0x100fe4000001080d */
[----:B------:R-:W-:Y:S05]  /*12690*/  FFMA.FTZ R13, R126, c[0x0][0x23c], -R13 ;  /* 0x00008f007e0d7a23 */ /* 0x000fea000001080d */
[----:B------:R-:W-:Y:S10]  /*126a0*/  MUFU.EX2 R126, R13 ;  /* 0x0000000d007e7308 */ /* 0x000ff40000000800 */
[----:B------:R-:W-:Y:S01]  /*126b0*/  MUFU.EX2 R2, R2 ;  /* 0x0000000200027308 */ /* 0x000fe20000000800 */
[----:B-1----:R-:W-:Y:S01]  /*126c0*/  FMNMX.FTZ R6, R20, R9, !PT ;  /* 0x0000000914067209 */ /* 0x002fe20007810000 */
[C---:B--2---:R-:W-:Y:S02]  /*126d0*/  FMUL.FTZ R248, R10.reuse, R248 ;  /* 0x000000f80af87220 */ /* 0x044fe40000410000 */
[----:B------:R-:W-:Y:S01]  /*126e0*/  FMUL.FTZ R249, R10, R249 ;  /* 0x000000f90af97220 */ /* 0x000fe20000410000 */
[----:B------:R-:W-:Y:S01]  /*126f0*/  FMNMX.FTZ R6, R24, R6, !PT ;  /* 0x0000000618067209 */ /* 0x000fe20007810000 */
[C---:B------:R-:W-:Y:S04]  /*12700*/  FMUL.FTZ R244, R10.reuse, R244 ;  /* 0x000000f40af47220 */ /* 0x040fe80000410000 */
[----:B------:R-:W1:Y:S01]  /*12710*/  MUFU.EX2 R165, R165 ;  /* 0x000000a500a57308 */ /* 0x000e620000000800 */
[----:B------:R-:W-:Y:S01]  /*12720*/  FMUL.FTZ R245, R10, R245 ;  /* 0x000000f50af57220 */ /* 0x000fe20000410000 */
[----:B------:R-:W-:Y:S01]  /*12730*/  FMNMX.FTZ R6, R28, R6, !PT ;  /* 0x000000061c067209 */ /* 0x000fe20007810000 */
[C---:B------:R-:W-:Y:S02]  /*12740*/  FMUL.FTZ R240, R10.reuse, R240 ;  /* 0x000000f00af07220 */ /* 0x040fe40000410000 */
[----:B------:R-:W-:Y:S01]  /*12750*/  FMUL.FTZ R241, R10, R241 ;  /* 0x000000f10af17220 */ /* 0x000fe20000410000 */
[----:B------:R-:W-:Y:S01]  /*12760*/  FMNMX.FTZ R6, R32, R6, !PT ;  /* 0x0000000620067209 */ /* 0x000fe20007810000 */
[C---:B------:R-:W-:Y:S02]  /*12770*/  FMUL.FTZ R236, R10.reuse, R236 ;  /* 0x000000ec0aec7220 */ /* 0x040fe40000410000 */
[----:B------:R-:W-:Y:S01]  /*12780*/  FMUL.FTZ R237, R10, R237 ;  /* 0x000000ed0aed7220 */ /* 0x000fe20000410000 */
[----:B------:R-:W2:Y:S01]  /*12790*/  MUFU.EX2 R14, R14 ;  /* 0x0000000e000e7308 */ /* 0x000ea20000000800 */
[----:B------:R-:W-:Y:S04]  /*127a0*/  FMNMX.FTZ R6, R36, R6, !PT ;  /* 0x0000000624067209 */ /* 0x000fe80007810000 */
[----:B------:R-:W-:Y:S04]  /*127b0*/  FMNMX.FTZ R6, R40, R6, !PT ;  /* 0x0000000628067209 */ /* 0x000fe80007810000 */
[----:B------:R-:W-:Y:S01]  /*127c0*/  FMNMX.FTZ R6, R44, R6, !PT ;  /* 0x000000062c067209 */ /* 0x000fe20007810000 */
[----:B------:R-:W3:Y:S03]  /*127d0*/  MUFU.EX2 R171, R171 ;  /* 0x000000ab00ab7308 */ /* 0x000ee60000000800 */
[----:B------:R-:W-:Y:S02]  /*127e0*/  FMNMX.FTZ R6, R48, R6, !PT ;  /* 0x0000000630067209 */ /* 0x000fe40007810000 */
[----:B-1----:R-:W-:Y:S01]  /*127f0*/  F2FP.PACK_AB R153, R165, R2 ;  /* 0x00000002a599723e */ /* 0x002fe200000000ff */
[----:B------:R-:W-:Y:S01]  /*12800*/  FFMA.FTZ R2, R209, R134, R2 ;  /* 0x00000086d1027223 */ /* 0x000fe20000010002 */
[----:B------:R-:W-:Y:S03]  /*12810*/  FMNMX.FTZ R6, R52, R6, !PT ;  /* 0x0000000634067209 */ /* 0x000fe60007810000 */
[----:B------:R-:W1:Y:S01]  /*12820*/  MUFU.EX2 R172, R172 ;  /* 0x000000ac00ac7308 */ /* 0x000e620000000800 */
[----:B------:R-:W-:Y:S01]  /*12830*/  FMNMX.FTZ R6, R56, R6, !PT ;  /* 0x0000000638067209 */ /* 0x000fe20007810000 */
[----:B------:R-:W-:Y:S01]  /*12840*/  FADD.FTZ R2, R165, R2 ;  /* 0x00000002a5027221 */ /* 0x000fe20000010000 */
[----:B--2---:R-:W-:Y:S02]  /*12850*/  F2FP.PACK_AB R155, R14, R131 ;  /* 0x000000830e9b723e */ /* 0x004fe400000000ff */
[----:B------:R-:W-:Y:S01]  /*12860*/  FMNMX.FTZ R6, R60, R6, !PT ;  /* 0x000000063c067209 */ /* 0x000fe20007810000 */
[----:B------:R-:W-:Y:S04]  /*12870*/  FADD.FTZ R2, R131, R2 ;  /* 0x0000000283027221 */ /* 0x000fe80000010000 */
[----:B------:R-:W2:Y:S01]  /*12880*/  MUFU.EX2 R46, R46 ;  /* 0x0000002e002e7308 */ /* 0x000ea20000000800 */
[C---:B------:R-:W-:Y:S05]  /*12890*/  HMMA.16816.F32 R232, R152.reuse, R136, R232 ;  /* 0x0000008898e8723c */ /* 0x040fea00000018e8 */
[----:B------:R-:W-:Y:S01]  /*128a0*/  FMNMX.FTZ R6, R64, R6, !PT ;  /* 0x0000000640067209 */ /* 0x000fe20007810000 */
[----:B------:R-:W-:Y:S02]  /*128b0*/  FADD.FTZ R14, R14, R2 ;  /* 0x000000020e0e7221 */ /* 0x000fe40000010000 */
[C---:B------:R-:W-:Y:S01]  /*128c0*/  HMMA.16816.F32 R228, R152.reuse, R138, R228 ;  /* 0x0000008a98e4723c */ /* 0x040fe200000018e4 */
[----:B------:R-:W4:Y:S03]  /*128d0*/  MUFU.EX2 R50, R50 ;  /* 0x0000003200327308 */ /* 0x000f260000000800 */
[----:B------:R-:W-:Y:S01]  /*128e0*/  FMNMX.FTZ R6, R68, R6, !PT ;  /* 0x0000000644067209 */ /* 0x000fe20007810000 */
[----:B------:R-:W-:Y:S03]  /*128f0*/  FADD.FTZ R14, R166, R14 ;  /* 0x0000000ea60e7221 */ /* 0x000fe60000010000 */
[C---:B------:R-:W-:Y:S03]  /*12900*/  HMMA.16816.F32 R224, R152.reuse, R140, R224 ;  /* 0x0000008c98e0723c */ /* 0x040fe600000018e0 */
[----:B------:R-:W5:Y:S01]  /*12910*/  MUFU.EX2 R54, R54 ;  /* 0x0000003600367308 */ /* 0x000f620000000800 */
[----:B------:R-:W-:Y:S01]  /*12920*/  FMNMX.FTZ R6, R72, R6, !PT ;  /* 0x0000000648067209 */ /* 0x000fe20007810000 */
[----:B------:R-:W-:Y:S03]  /*12930*/  FADD.FTZ R14, R167, R14 ;  /* 0x0000000ea70e7221 */ /* 0x000fe60000010000 */
[----:B------:R-:W-:Y:S04]  /*12940*/  HMMA.16816.F32 R220, R152, R142, R220 ;  /* 0x0000008e98dc723c */ /* 0x000fe800000018dc */
[----:B------:R-:W-:Y:S01]  /*12950*/  FMNMX.FTZ R6, R76, R6, !PT ;  /* 0x000000064c067209 */ /* 0x000fe20007810000 */
[----:B------:R-:W1:Y:S01]  /*12960*/  MUFU.EX2 R58, R58 ;  /* 0x0000003a003a7308 */ /* 0x000e620000000800 */
[----:B------:R-:W-:Y:S01]  /*12970*/  FADD.FTZ R14, R168, R14 ;  /* 0x0000000ea80e7221 */ /* 0x000fe20000010000 */
[----:B------:R-:W-:Y:S01]  /*12980*/  F2FP.PACK_AB R152, R159, R158 ;  /* 0x0000009e9f98723e */ /* 0x000fe200000000ff */
[----:B------:R-:W-:Y:S01]  /*12990*/  FADD.FTZ R158, R158, R0 ;  /* 0x000000009e9e7221 */ /* 0x000fe20000010000 */
[----:B------:R-:W-:Y:S03]  /*129a0*/  F2FP.PACK_AB R154, R161, R160 ;  /* 0x000000a0a19a723e */ /* 0x000fe600000000ff */
[----:B------:R-:W-:Y:S01]  /*129b0*/  F2FP.PACK_AB R153, R167, R166 ;  /* 0x000000a6a799723e */ /* 0x000fe200000000ff */
[----:B------:R-:W-:Y:S01]  /*129c0*/  FADD.FTZ R158, R159, R158 ;  /* 0x0000009e9f9e7221 */ /* 0x000fe20000010000 */
[C---:B------:R-:W-:Y:S01]  /*129d0*/  F2FP.PACK_AB R155, R169.reuse, R168 ;  /* 0x000000a8a99b723e */ /* 0x040fe200000000ff */
[----:B------:R-:W1:Y:S01]  /*129e0*/  MUFU.EX2 R62, R62 ;  /* 0x0000003e003e7308 */ /* 0x000e620000000800 */
[----:B------:R-:W-:Y:S01]  /*129f0*/  FMNMX.FTZ R6, R80, R6, !PT ;  /* 0x0000000650067209 */ /* 0x000fe20007810000 */
[----:B------:R-:W-:Y:S02]  /*12a00*/  FADD.FTZ R158, R160, R158 ;  /* 0x0000009ea09e7221 */ /* 0x000fe40000010000 */
[----:B------:R-:W-:Y:S01]  /*12a10*/  FADD.FTZ R14, R169, R14 ;  /* 0x0000000ea90e7221 */ /* 0x000fe20000010000 */
[----:B------:R-:W-:Y:S01]  /*12a20*/  FMNMX.FTZ R6, R84, R6, !PT ;  /* 0x0000000654067209 */ /* 0x000fe20007810000 */
[C---:B------:R-:W-:Y:S03]  /*12a30*/  HMMA.16816.F32 R232, R152.reuse, R148, R232 ;  /* 0x0000009498e8723c */ /* 0x040fe600000018e8 */
[----:B------:R-:W-:Y:S01]  /*12a40*/  FMNMX.FTZ R6, R88, R6, !PT ;  /* 0x0000000658067209 */ /* 0x000fe20007810000 */
[----:B------:R-:W1:Y:S01]  /*12a50*/  MUFU.EX2 R66, R66 ;  /* 0x0000004200427308 */ /* 0x000e620000000800 */
[----:B------:R-:W-:Y:S02]  /*12a60*/  FADD.FTZ R158, R161, R158 ;  /* 0x0000009ea19e7221 */ /* 0x000fe40000010000 */
[----:B------:R-:W-:Y:S01]  /*12a70*/  FMNMX.FTZ R6, R92, R6, !PT ;  /* 0x000000065c067209 */ /* 0x000fe20007810000 */
[C---:B------:R-:W-:Y:S04]  /*12a80*/  HMMA.16816.F32 R228, R152.reuse, R150, R228 ;  /* 0x0000009698e4723c */ /* 0x040fe800000018e4 */
[----:B------:R-:W-:Y:S01]  /*12a90*/  FMNMX.FTZ R6, R96, R6, !PT ;  /* 0x0000000660067209 */ /* 0x000fe20007810000 */
[----:B------:R-:W-:Y:S01]  /*12aa0*/  FADD.FTZ R158, R162, R158 ;  /* 0x0000009ea29e7221 */ /* 0x000fe20000010000 */
[----:B------:R-:W2:Y:S01]  /*12ab0*/  MUFU.EX2 R70, R70 ;  /* 0x0000004600467308 */ /* 0x000ea20000000800 */
[----:B------:R-:W-:Y:S01]  /*12ac0*/  FADD.FTZ R14, R170, R14 ;  /* 0x0000000eaa0e7221 */ /* 0x000fe20000010000 */
[C---:B------:R-:W-:Y:S04]  /*12ad0*/  HMMA.16816.F32 R224, R152.reuse, R144, R224 ;  /* 0x0000009098e0723c */ /* 0x040fe800000018e0 */
[----:B------:R-:W-:Y:S01]  /*12ae0*/  FMNMX.FTZ R6, R100, R6, !PT ;  /* 0x0000000664067209 */ /* 0x000fe20007810000 */
[----:B------:R-:W-:Y:S02]  /*12af0*/  FADD.FTZ R158, R163, R158 ;  /* 0x0000009ea39e7221 */ /* 0x000fe40000010000 */
[----:B---3--:R-:W-:Y:S01]  /*12b00*/  FADD.FTZ R14, R171, R14 ;  /* 0x0000000eab0e7221 */ /* 0x008fe20000010000 */
[----:B------:R-:W3:Y:S01]  /*12b10*/  MUFU.EX2 R74, R74 ;  /* 0x0000004a004a7308 */ /* 0x000ee20000000800 */
[----:B------:R-:W-:Y:S01]  /*12b20*/  HMMA.16816.F32 R220, R152, R146, R220 ;  /* 0x0000009298dc723c */ /* 0x000fe200000018dc */
[----:B------:R-:W-:Y:S02]  /*12b30*/  LDSM.16.MT88.4 R152, [R252+0x4800] ;  /* 0x00480000fc98783b */ /* 0x000fe40000004200 */
[----:B------:R-:W-:Y:S01]  /*12b40*/  FMNMX.FTZ R6, R104, R6, !PT ;  /* 0x0000000668067209 */ /* 0x000fe20007810000 */
[----:B------:R-:W-:Y:S02]  /*12b50*/  FADD.FTZ R158, R164, R158 ;  /* 0x0000009ea49e7221 */ /* 0x000fe40000010000 */
[----:B-1----:R-:W-:Y:S01]  /*12b60*/  FADD.FTZ R14, R172, R14 ;  /* 0x0000000eac0e7221 */ /* 0x002fe20000010000 */
[----:B------:R-:W-:Y:S01]  /*12b70*/  FMNMX.FTZ R6, R108, R6, !PT ;  /* 0x000000066c067209 */ /* 0x000fe20007810000 */
[----:B------:R-:W-:Y:S01]  /*12b80*/  FADD.FTZ R158, R45, R158 ;  /* 0x0000009e2d9e7221 */ /* 0x000fe20000010000 */
[----:B------:R-:W1:Y:S03]  /*12b90*/  MUFU.EX2 R78, R78 ;  /* 0x0000004e004e7308 */ /* 0x000e660000000800 */
[----:B------:R-:W-:Y:S01]  /*12ba0*/  FMNMX.FTZ R6, R112, R6, !PT ;  /* 0x0000000670067209 */ /* 0x000fe20007810000 */
[----:B--2---:R-:W-:Y:S02]  /*12bb0*/  FADD.FTZ R14, R46, R14 ;  /* 0x0000000e2e0e7221 */ /* 0x004fe40000010000 */
[----:B------:R-:W-:Y:S01]  /*12bc0*/  FADD.FTZ R158, R49, R158 ;  /* 0x0000009e319e7221 */ /* 0x000fe20000010000 */
[----:B------:R-:W-:Y:S01]  /*12bd0*/  FMNMX.FTZ R6, R116, R6, !PT ;  /* 0x0000000674067209 */ /* 0x000fe20007810000 */
[----:B----4-:R-:W-:Y:S02]  /*12be0*/  FADD.FTZ R14, R50, R14 ;  /* 0x0000000e320e7221 */ /* 0x010fe40000010000 */
[----:B------:R-:W2:Y:S01]  /*12bf0*/  MUFU.EX2 R85, R85 ;  /* 0x0000005500557308 */ /* 0x000ea20000000800 */
[----:B------:R-:W-:Y:S01]  /*12c00*/  FMNMX.FTZ R6, R120, R6, !PT ;  /* 0x0000000678067209 */ /* 0x000fe20007810000 */
[----:B------:R-:W-:Y:S02]  /*12c10*/  FADD.FTZ R158, R53, R158 ;  /* 0x0000009e359e7221 */ /* 0x000fe40000010000 */
[----:B-----5:R-:W-:Y:S01]  /*12c20*/  FADD.FTZ R14, R54, R14 ;  /* 0x0000000e360e7221 */ /* 0x020fe20000010000 */
[----:B------:R-:W-:Y:S01]  /*12c30*/  FMNMX.FTZ R6, R124, R6, !PT ;  /* 0x000000067c067209 */ /* 0x000fe20007810000 */
[----:B------:R-:W-:Y:S02]  /*12c40*/  FADD.FTZ R158, R57, R158 ;  /* 0x0000009e399e7221 */ /* 0x000fe40000010000 */
[----:B------:R-:W-:Y:S01]  /*12c50*/  FADD.FTZ R14, R58, R14 ;  /* 0x0000000e3a0e7221 */ /* 0x000fe20000010000 */
[----:B------:R-:W-:Y:S01]  /*12c60*/  FMNMX.FTZ R9, R128, R6, !PT ;  /* 0x0000000680097209 */ /* 0x000fe20007810000 */
[----:B------:R-:W4:Y:S01]  /*12c70*/  MUFU.EX2 R89, R89 ;  /* 0x0000005900597308 */ /* 0x000f220000000800 */
[----:B------:R-:W-:Y:S02]  /*12c80*/  FADD.FTZ R158, R61, R158 ;  /* 0x0000009e3d9e7221 */ /* 0x000fe40000010000 */
[----:B------:R-:W-:Y:S01]  /*12c90*/  FADD.FTZ R14, R62, R14 ;  /* 0x0000000e3e0e7221 */ /* 0x000fe20000010000 */
[----:B------:R-:W5:Y:S01]  /*12ca0*/  SHFL.BFLY PT, R6, R9, 0x2, 0x1f ;  /* 0x0c401f0009067f89 */ /* 0x000f6200000e0000 */
[----:B------:R-:W-:Y:S02]  /*12cb0*/  FADD.FTZ R158, R65, R158 ;  /* 0x0000009e419e7221 */ /* 0x000fe40000010000 */
[----:B------:R-:W-:Y:S02]  /*12cc0*/  FADD.FTZ R14, R66, R14 ;  /* 0x0000000e420e7221 */ /* 0x000fe40000010000 */
[----:B------:R-:W-:Y:S01]  /*12cd0*/  FADD.FTZ R158, R69, R158 ;  /* 0x0000009e459e7221 */ /* 0x000fe20000010000 */
[----:B------:R-:W4:Y:S01]  /*12ce0*/  MUFU.EX2 R93, R93 ;  /* 0x0000005d005d7308 */ /* 0x000f220000000800 */
[----:B------:R-:W-:Y:S02]  /*12cf0*/  FADD.FTZ R14, R70, R14 ;  /* 0x0000000e460e7221 */ /* 0x000fe40000010000 */
[----:B------:R-:W-:Y:S02]  /*12d00*/  FADD.FTZ R158, R73, R158 ;  /* 0x0000009e499e7221 */ /* 0x000fe40000010000 */
[----:B---3--:R-:W-:Y:S02]  /*12d10*/  FADD.FTZ R14, R74, R14 ;  /* 0x0000000e4a0e7221 */ /* 0x008fe40000010000 */
[----:B------:R-:W-:Y:S02]  /*12d20*/  FADD.FTZ R158, R77, R158 ;  /* 0x0000009e4d9e7221 */ /* 0x000fe40000010000 */
[----:B-1----:R-:W-:Y:S01]  /*12d30*/  FADD.FTZ R14, R78, R14 ;  /* 0x0000000e4e0e7221 */ /* 0x002fe20000010000 */
[----:B------:R-:W1:Y:S01]  /*12d40*/  MUFU.EX2 R82, R82 ;  /* 0x0000005200527308 */ /* 0x000e620000000800 */
[----:B------:R-:W-:Y:S04]  /*12d50*/  FADD.FTZ R158, R81, R158 ;  /* 0x0000009e519e7221 */ /* 0x000fe80000010000 */
[----:B--2---:R-:W-:Y:S01]  /*12d60*/  FADD.FTZ R158, R85, R158 ;  /* 0x0000009e559e7221 */ /* 0x004fe20000010000 */
[----:B-----5:R-:W-:Y:S03]  /*12d70*/  FMNMX.FTZ R9, R9, R6, !PT ;  /* 0x0000000609097209 */ /* 0x020fe60007810000 */
[----:B----4-:R-:W-:Y:S01]  /*12d80*/  FADD.FTZ R158, R89, R158 ;  /* 0x0000009e599e7221 */ /* 0x010fe20000010000 */
[----:B------:R-:W2:Y:S01]  /*12d90*/  MUFU.EX2 R86, R86 ;  /* 0x0000005600567308 */ /* 0x000ea20000000800 */
[----:B------:R-:W3:Y:S02]  /*12da0*/  SHFL.BFLY PT, R6, R9, 0x1, 0x1f ;  /* 0x0c201f0009067f89 */ /* 0x000ee400000e0000 */
[----:B------:R-:W-:Y:S07]  /*12db0*/  FADD.FTZ R158, R93, R158 ;  /* 0x0000009e5d9e7221 */ /* 0x000fee0000010000 */
[----:B------:R-:W4:Y:S01]  /*12dc0*/  MUFU.EX2 R90, R90 ;  /* 0x0000005a005a7308 */ /* 0x000f220000000800 */
[----:B-1----:R-:W-:Y:S09]  /*12dd0*/  FADD.FTZ R14, R82, R14 ;  /* 0x0000000e520e7221 */ /* 0x002ff20000010000 */
[----:B------:R-:W-:Y:S01]  /*12de0*/  MUFU.EX2 R94, R94 ;  /* 0x0000005e005e7308 */ /* 0x000fe20000000800 */
[----:B--2---:R-:W-:Y:S01]  /*12df0*/  FADD.FTZ R14, R86, R14 ;  /* 0x0000000e560e7221 */ /* 0x004fe20000010000 */
[----:B---3--:R-:W-:Y:S01]  /*12e00*/  FMNMX.FTZ R9, R9, R6, !PT ;  /* 0x0000000609097209 */ /* 0x008fe20007810000 */
[----:B------:R-:W-:Y:S07]  /*12e10*/  FMUL.FTZ R6, R5, c[0x0][0x23c] ;  /* 0x00008f0005067a20 */ /* 0x000fee0000410000 */
[----:B------:R-:W-:Y:S01]  /*12e20*/  MUFU.EX2 R97, R97 ;  /* 0x0000006100617308 */ /* 0x000fe20000000800 */
[C---:B------:R-:W-:Y:S01]  /*12e30*/  FADD.FTZ R13, -R9.reuse, R213 ;  /* 0x000000d5090d7221 */ /* 0x040fe20000010100 */
[----:B------:R-:W-:Y:S01]  /*12e40*/  FSEL R6, R6, RZ, P0 ;  /* 0x000000ff06067208 */ /* 0x000fe20000000000 */
[----:B----4-:R-:W-:Y:S01]  /*12e50*/  FADD.FTZ R14, R90, R14 ;  /* 0x0000000e5a0e7221 */ /* 0x010fe20000010000 */
[----:B------:R-:W-:Y:S01]  /*12e60*/  FSETP.NEU.FTZ.AND P0, PT, R9, -INF , PT ;  /* 0xff8000000900780b */ /* 0x000fe20003f1d000 */
[----:B------:R-:W-:Y:S01]  /*12e70*/  FMUL.FTZ R13, R13, c[0x0][0x23c] ;  /* 0x00008f000d0d7a20 */ /* 0x000fe20000410000 */
[----:B------:R-:W-:Y:S01]  /*12e80*/  MOV R213, R9 ;  /* 0x0000000900d57202 */ /* 0x000fe20000000f00 */
[--C-:B------:R-:W-:Y:S03]  /*12e90*/  FFMA.FTZ R174, R23, c[0x0][0x23c], -R6.reuse ;  /* 0x00008f0017ae7a23 */ /* 0x100fe60000010806 */
        /* <DEDUP_REMOVED lines=12> */
[----:B------:R-:W-:Y:S01]  /*12f60*/  MUFU.EX2 R173, R173 ;  /* 0x000000ad00ad7308 */ /* 0x000fe20000000800 */
        /* <DEDUP_REMOVED lines=12> */
[----:B------:R-:W1:Y:S01]  /*13030*/  MUFU.EX2 R133, R133 ;  /* 0x0000008500857308 */ /* 0x000e620000000800 */
        /* <DEDUP_REMOVED lines=14> */
[----:B-1----:R-:W-:Y:S01]  /*13120*/  F2FP.PACK_AB R16, R133, R3 ;  /* 0x000000038510723e */ /* 0x002fe200000000ff */
        /* <DEDUP_REMOVED lines=11> */
[----:B------:R-:W-:Y:S01]  /*131e0*/  FFMA.FTZ R48, R48, c[0x0][0x23c], -R7 ;  /* 0x00008f0030307a23 */ /* 0x000fe20000010807 */
[----:B--2---:R-:W-:Y:S01]  /*131f0*/  F2FP.PACK_AB R18, R15, R11 ;  /* 0x0000000b0f12723e */ /* 0x004fe200000000ff */
[----:B------:R-:W-:Y:S02]  /*13200*/  FFMA.FTZ R3, R210, R10, R3 ;  /* 0x0000000ad2037223 */ /* 0x000fe40000010003 */
[--C-:B------:R-:W-:Y:S02]  /*13210*/  FFMA.FTZ R83, R83, c[0x0][0x23c], -R6.reuse ;  /* 0x00008f0053537a23 */ /* 0x100fe40000010806 */
[--C-:B------:R-:W-:Y:S01]  /*13220*/  FFMA.FTZ R87, R87, c[0x0][0x23c], -R6.reuse ;  /* 0x00008f0057577a23 */ /* 0x100fe20000010806 */
[----:B------:R-:W2:Y:S01]  /*13230*/  MUFU.EX2 R8, R8 ;  /* 0x0000000800087308 */ /* 0x000ea20000000800 */
[--C-:B------:R-:W-:Y:S02]  /*13240*/  FFMA.FTZ R91, R91, c[0x0][0x23c], -R6.reuse ;  /* 0x00008f005b5b7a23 */ /* 0x100fe40000010806 */
[----:B------:R-:W-:Y:S02]  /*13250*/  FFMA.FTZ R95, R95, c[0x0][0x23c], -R6 ;  /* 0x00008f005f5f7a23 */ /* 0x000fe40000010806 */
[--C-:B------:R-:W-:Y:S02]  /*13260*/  FFMA.FTZ R84, R84, c[0x0][0x23c], -R7.reuse ;  /* 0x00008f0054547a23 */ /* 0x100fe40000010807 */
[--C-:B------:R-:W-:Y:S02]  /*13270*/  FFMA.FTZ R88, R88, c[0x0][0x23c], -R7.reuse ;  /* 0x00008f0058587a23 */ /* 0x100fe40000010807 */
[--C-:B------:R-:W-:Y:S01]  /*13280*/  FFMA.FTZ R92, R92, c[0x0][0x23c], -R7.reuse ;  /* 0x00008f005c5c7a23 */ /* 0x100fe20000010807 */
[----:B------:R-:W3:Y:S01]  /*13290*/  MUFU.EX2 R12, R12 ;  /* 0x0000000c000c7308 */ /* 0x000ee20000000800 */
[----:B------:R-:W-:Y:S02]  /*132a0*/  FFMA.FTZ R96, R96, c[0x0][0x23c], -R7 ;  /* 0x00008f0060607a23 */ /* 0x000fe40000010807 */
[----:B------:R-:W-:Y:S01]  /*132b0*/  FADD.FTZ R3, R133, R3 ;  /* 0x0000000385037221 */ /* 0x000fe20000010000 */
[C---:B-1----:R-:W-:Y:S01]  /*132c0*/  F2FP.PACK_AB R17, R180.reuse, R4 ;  /* 0x00000004b411723e */ /* 0x042fe200000000ff */
[----:B------:R-:W-:Y:S02]  /*132d0*/  FFMA.FTZ R4, R211, R13, R4 ;  /* 0x0000000dd3047223 */ /* 0x000fe40000010004 */
[----:B------:R-:W-:Y:S02]  /*132e0*/  FADD.FTZ R11, R11, R3 ;  /* 0x000000030b0b7221 */ /* 0x000fe40000010000 */
[----:B------:R-:W-:Y:S01]  /*132f0*/  FADD.FTZ R4, R180, R4 ;  /* 0x00000004b4047221 */ /* 0x000fe20000010000 */
[----:B------:R-:W1:Y:S01]  /*13300*/  MUFU.EX2 R174, R174 ;  /* 0x000000ae00ae7308 */ /* 0x000e620000000800 */
[----:B------:R-:W-:Y:S02]  /*13310*/  FADD.FTZ R11, R15, R11 ;  /* 0x0000000b0f0b7221 */ /* 0x000fe40000010000 */
[----:B------:R-:W-:Y:S02]  /*13320*/  FFMA.FTZ R99, R99, c[0x0][0x23c], -R6 ;  /* 0x00008f0063637a23 */ /* 0x000fe40000010806 */
[----:B--2---:R-:W-:Y:S02]  /*13330*/  FADD.FTZ R4, R8, R4 ;  /* 0x0000000408047221 */ /* 0x004fe40000010000 */
[----:B------:R-:W-:Y:S02]  /*13340*/  FADD.FTZ R11, R173, R11 ;  /* 0x0000000bad0b7221 */ /* 0x000fe40000010000 */
[--C-:B------:R-:W-:Y:S01]  /*13350*/  FFMA.FTZ R103, R103, c[0x0][0x23c], -R6.reuse ;  /* 0x00008f0067677a23 */ /* 0x100fe20000010806 */
[----:B------:R-:W2:Y:S01]  /*13360*/  MUFU.EX2 R175, R175 ;  /* 0x000000af00af7308 */ /* 0x000ea20000000800 */
[--C-:B------:R-:W-:Y:S02]  /*13370*/  FFMA.FTZ R107, R107, c[0x0][0x23c], -R6.reuse ;  /* 0x00008f006b6b7a23 */ /* 0x100fe40000010806 */
[----:B------:R-:W-:Y:S01]  /*13380*/  FFMA.FTZ R111, R111, c[0x0][0x23c], -R6 ;  /* 0x00008f006f6f7a23 */ /* 0x000fe20000010806 */
[C---:B---3--:R-:W-:Y:S01]  /*13390*/  F2FP.PACK_AB R19, R12.reuse, R8 ;  /* 0x000000080c13723e */ /* 0x048fe200000000ff */
[----:B------:R-:W-:Y:S02]  /*133a0*/  FADD.FTZ R4, R12, R4 ;  /* 0x000000040c047221 */ /* 0x000fe40000010000 */
[--C-:B------:R-:W-:Y:S02]  /*133b0*/  FFMA.FTZ R100, R100, c[0x0][0x23c], -R7.reuse ;  /* 0x00008f0064647a23 */ /* 0x100fe40000010807 */
[----:B------:R-:W-:Y:S01]  /*133c0*/  FFMA.FTZ R104, R104, c[0x0][0x23c], -R7 ;  /* 0x00008f0068687a23 */ /* 0x000fe20000010807 */
[----:B------:R-:W3:Y:S01]  /*133d0*/  MUFU.EX2 R176, R176 ;  /* 0x000000b000b07308 */ /* 0x000ee20000000800 */
[C---:B------:R-:W-:Y:S05]  /*133e0*/  HMMA.16816.F32 R248, R16.reuse, R136, R248 ;  /* 0x0000008810f8723c */ /* 0x040fea00000018f8 */
[----:B-1----:R-:W-:Y:S02]  /*133f0*/  FADD.FTZ R11, R174, R11 ;  /* 0x0000000bae0b7221 */ /* 0x002fe40000010000 */
[--C-:B------:R-:W-:Y:S01]  /*13400*/  FFMA.FTZ R136, R20, c[0x0][0x23c], -R7.reuse ;  /* 0x00008f0014887a23 */ /* 0x100fe20000010807 */
[C---:B------:R-:W-:Y:S01]  /*13410*/  HMMA.16816.F32 R244, R16.reuse, R138, R244 ;  /* 0x0000008a10f4723c */ /* 0x040fe200000018f4 */
[----:B------:R-:W1:Y:S01]  /*13420*/  MUFU.EX2 R177, R177 ;  /* 0x000000b100b17308 */ /* 0x000e620000000800 */
[----:B------:R-:W4:Y:S02]  /*13430*/  LDSM.16.MT88.4 R20, [R181+0x4800] ;  /* 0x00480000b514783b */ /* 0x000f240000004200 */
[----:B------:R-:W-:Y:S01]  /*13440*/  FFMA.FTZ R137, R24, c[0x0][0x23c], -R7 ;  /* 0x00008f0018897a23 */ /* 0x000fe20000010807 */
[----:B------:R-:W-:Y:S01]  /*13450*/  F2FP.PACK_AB R24, R174, R173 ;  /* 0x000000adae18723e */ /* 0x000fe200000000ff */
[----:B--2---:R-:W-:Y:S02]  /*13460*/  FADD.FTZ R11, R175, R11 ;  /* 0x0000000baf0b7221 */ /* 0x004fe40000010000 */
[--C-:B------:R-:W-:Y:S01]  /*13470*/  FFMA.FTZ R138, R28, c[0x0][0x23c], -R7.reuse ;  /* 0x00008f001c8a7a23 */ /* 0x100fe20000010807 */
[C---:B------:R-:W-:Y:S01]  /*13480*/  HMMA.16816.F32 R240, R16.reuse, R140, R240 ;  /* 0x0000008c10f0723c */ /* 0x040fe200000018f0 */
[----:B------:R-:W-:Y:S01]  /*13490*/  LDSM.16.MT88.4 R28, [R181+0x4c00] ;  /* 0x004c0000b51c783b */ /* 0x000fe20000004200 */
[----:B------:R-:W2:Y:S01]  /*134a0*/  MUFU.EX2 R136, R136 ;  /* 0x0000008800887308 */ /* 0x000ea20000000800 */
[--C-:B------:R-:W-:Y:S02]  /*134b0*/  FFMA.FTZ R139, R32, c[0x0][0x23c], -R7.reuse ;  /* 0x00008f00208b7a23 */ /* 0x100fe40000010807 */
[--C-:B------:R-:W-:Y:S01]  /*134c0*/  FFMA.FTZ R115, R115, c[0x0][0x23c], -R6.reuse ;  /* 0x00008f0073737a23 */ /* 0x100fe20000010806 */
[----:B---3--:R-:W-:Y:S01]  /*134d0*/  F2FP.PACK_AB R26, R176, R175 ;  /* 0x000000afb01a723e */ /* 0x008fe200000000ff */
[--C-:B------:R-:W-:Y:S01]  /*134e0*/  FFMA.FTZ R140, R36, c[0x0][0x23c], -R7.reuse ;  /* 0x00008f00248c7a23 */ /* 0x100fe20000010807 */
[----:B------:R-:W-:Y:S01]  /*134f0*/  HMMA.16816.F32 R236, R16, R142, R236 ;  /* 0x0000008e10ec723c */ /* 0x000fe200000018ec */
[----:B------:R-:W-:Y:S03]  /*13500*/  LDSM.16.MT88.4 R36, [R181+0x5000] ;  /* 0x00500000b524783b */ /* 0x000fe60000004200 */
[----:B------:R-:W3:Y:S01]  /*13510*/  MUFU.EX2 R137, R137 ;  /* 0x0000008900897308 */ /* 0x000ee20000000800 */
[----:B------:R-:W-:Y:S02]  /*13520*/  FFMA.FTZ R141, R40, c[0x0][0x23c], -R7 ;  /* 0x00008f00288d7a23 */ /* 0x000fe40000010807 */
[----:B------:R-:W-:Y:S01]  /*13530*/  F2FP.PACK_AB R16, R163, R162 ;  /* 0x000000a2a310723e */ /* 0x000fe200000000ff */
[----:B------:R-:W-:Y:S01]  /*13540*/  FADD.FTZ R11, R176, R11 ;  /* 0x0000000bb00b7221 */ /* 0x000fe20000010000 */
[----:B------:R-:W-:Y:S03]  /*13550*/  LDSM.16.MT88.4 R40, [R181+0x5400] ;  /* 0x00540000b528783b */ /* 0x000fe60000004200 */
[----:B------:R-:W-:Y:S01]  /*13560*/  F2FP.PACK_AB R18, R45, R164 ;  /* 0x000000a42d12723e */ /* 0x000fe200000000ff */
[----:B-1----:R-:W-:Y:S01]  /*13570*/  FADD.FTZ R11, R177, R11 ;  /* 0x0000000bb10b7221 */ /* 0x002fe20000010000 */
[----:B------:R-:W1:Y:S01]  /*13580*/  MUFU.EX2 R138, R138 ;  /* 0x0000008a008a7308 */ /* 0x000e620000000800 */
[----:B------:R-:W-:Y:S01]  /*13590*/  F2FP.PACK_AB R17, R171, R170 ;  /* 0x000000aaab11723e */ /* 0x000fe200000000ff */
[----:B------:R-:W-:Y:S01]  /*135a0*/  FFMA.FTZ R119, R119, c[0x0][0x23c], -R6 ;  /* 0x00008f0077777a23 */ /* 0x000fe20000010806 */
[----:B------:R-:W-:Y:S01]  /*135b0*/  F2FP.PACK_AB R19, R46, R172 ;  /* 0x000000ac2e13723e */ /* 0x000fe200000000ff */
[----:B--2---:R-:W-:Y:S02]  /*135c0*/  FADD.FTZ R4, R136, R4 ;  /* 0x0000000488047221 */ /* 0x004fe40000010000 */
[--C-:B------:R-:W-:Y:S02]  /*135d0*/  FFMA.FTZ R123, R123, c[0x0][0x23c], -R6.reuse ;  /* 0x00008f007b7b7a23 */ /* 0x100fe40000010806 */
[----:B------:R-:W-:Y:S02]  /*135e0*/  FFMA.FTZ R6, R127, c[0x0][0x23c], -R6 ;  /* 0x00008f007f067a23 */ /* 0x000fe40000010806 */
[----:B------:R-:W2:Y:S01]  /*135f0*/  MUFU.EX2 R139, R139 ;  /* 0x0000008b008b7308 */ /* 0x000ea20000000800 */
[C---:B------:R-:W-:Y:S03]  /*13600*/  HMMA.16816.F32 R232, R16.reuse, R152, R232 ;  /* 0x0000009810e8723c */ /* 0x040fe600000018e8 */
[C---:B---3--:R-:W-:Y:S01]  /*13610*/  F2FP.PACK_AB R25, R137.reuse, R136 ;  /* 0x000000888919723e */ /* 0x048fe200000000ff */
[----:B------:R-:W-:Y:S02]  /*13620*/  FADD.FTZ R4, R137, R4 ;  /* 0x0000000489047221 */ /* 0x000fe40000010000 */
[----:B------:R-:W-:Y:S02]  /*13630*/  FADD.FTZ R14, R94, R14 ;  /* 0x0000000e5e0e7221 */ /* 0x000fe40000010000 */
[C---:B------:R-:W-:Y:S01]  /*13640*/  HMMA.16816.F32 R228, R16.reuse, R154, R228 ;  /* 0x0000009a10e4723c */ /* 0x040fe200000018e4 */
[----:B------:R-:W3:Y:S03]  /*13650*/  MUFU.EX2 R178, R178 ;  /* 0x000000b200b27308 */ /* 0x000ee60000000800 */
[----:B------:R-:W-:Y:S02]  /*13660*/  FADD.FTZ R158, R97, R158 ;  /* 0x0000009e619e7221 */ /* 0x000fe40000010000 */
[----:B-1----:R-:W-:Y:S02]  /*13670*/  FADD.FTZ R4, R138, R4 ;  /* 0x000000048a047221 */ /* 0x002fe40000010000 */
[C---:B----4-:R-:W-:Y:S03]  /*13680*/  HMMA.16816.F32 R224, R16.reuse, R20, R224 ;  /* 0x0000001410e0723c */ /* 0x050fe600000018e0 */
[----:B------:R-:W1:Y:S01]  /*13690*/  MUFU.EX2 R179, R179 ;  /* 0x000000b300b37308 */ /* 0x000e620000000800 */
[----:B------:R-:W-:Y:S01]  /*136a0*/  FADD.FTZ R158, R101, R158 ;  /* 0x0000009e659e7221 */ /* 0x000fe20000010000 */
[C---:B--2---:R-:W-:Y:S03]  /*136b0*/  F2FP.PACK_AB R27, R139.reuse, R138 ;  /* 0x0000008a8b1b723e */ /* 0x044fe600000000ff */
[----:B------:R-:W-:Y:S01]  /*136c0*/  HMMA.16816.F32 R220, R16, R22, R220 ;  /* 0x0000001610dc723c */ /* 0x000fe200000018dc */
[----:B------:R-:W2:Y:S03]  /*136d0*/  LDSM.16.MT88.4 R16, [R252+0x4c00] ;  /* 0x004c0000fc10783b */ /* 0x000ea60000004200 */
[----:B------:R-:W-:Y:S01]  /*136e0*/  FADD.FTZ R4, R139, R4 ;  /* 0x000000048b047221 */ /* 0x000fe20000010000 */
[----:B------:R-:W4:Y:S03]  /*136f0*/  MUFU.EX2 R47, R47 ;  /* 0x0000002f002f7308 */ /* 0x000f260000000800 */
[C---:B------:R-:W-:Y:S05]  /*13700*/  HMMA.16816.F32 R248, R24.reuse, R148, R248 ;  /* 0x0000009418f8723c */ /* 0x040fea00000018f8 */
[C---:B---3--:R-:W-:Y:S01]  /*13710*/  F2FP.PACK_AB R32, R178.reuse, R177 ;  /* 0x000000b1b220723e */ /* 0x048fe200000000ff */
[----:B------:R-:W-:Y:S01]  /*13720*/  FADD.FTZ R11, R178, R11 ;  /* 0x0000000bb20b7221 */ /* 0x000fe20000010000 */
[----:B------:R-:W3:Y:S01]  /*13730*/  MUFU.EX2 R140, R140 ;  /* 0x0000008c008c7308 */ /* 0x000ee20000000800 */
[C---:B------:R-:W-:Y:S04]  /*13740*/  HMMA.16816.F32 R244, R24.reuse, R150, R244 ;  /* 0x0000009618f4723c */ /* 0x040fe800000018f4 */
[----:B-1----:R-:W-:Y:S04]  /*13750*/  FADD.FTZ R11, R179, R11 ;  /* 0x0000000bb30b7221 */ /* 0x002fe80000010000 */
[C---:B------:R-:W-:Y:S01]  /*13760*/  HMMA.16816.F32 R240, R24.reuse, R144, R240 ;  /* 0x0000009018f0723c */ /* 0x040fe200000018f0 */
[----:B------:R-:W1:Y:S03]  /*13770*/  MUFU.EX2 R141, R141 ;  /* 0x0000008d008d7308 */ /* 0x000e660000000800 */
[C---:B----4-:R-:W-:Y:S01]  /*13780*/  F2FP.PACK_AB R34, R47.reuse, R179 ;  /* 0x000000b32f22723e */ /* 0x050fe200000000ff */
[----:B------:R-:W-:Y:S03]  /*13790*/  FADD.FTZ R11, R47, R11 ;  /* 0x0000000b2f0b7221 */ /* 0x000fe60000010000 */
[----:B------:R-:W-:Y:S03]  /*137a0*/  HMMA.16816.F32 R236, R24, R146, R236 ;  /* 0x0000009218ec723c */ /* 0x000fe600000018ec */
[----:B------:R-:W4:Y:S04]  /*137b0*/  MUFU.EX2 R44, R44 ;  /* 0x0000002c002c7308 */ /* 0x000f280000000800 */
[----:B------:R-:W-:Y:S01]  /*137c0*/  F2FP.PACK_AB R24, R53, R49 ;  /* 0x000000313518723e */ /* 0x000fe200000000ff */
[----:B---3--:R-:W-:Y:S01]  /*137d0*/  FADD.FTZ R4, R140, R4 ;  /* 0x000000048c047221 */ /* 0x008fe20000010000 */
[----:B------:R-:W-:Y:S03]  /*137e0*/  F2FP.PACK_AB R26, R61, R57 ;  /* 0x000000393d1a723e */ /* 0x000fe600000000ff */
[----:B------:R-:W-:Y:S01]  /*137f0*/  F2FP.PACK_AB R25, R54, R50 ;  /* 0x000000323619723e */ /* 0x000fe200000000ff */
[----:B------:R-:W3:Y:S01]  /*13800*/  MUFU.EX2 R48, R48 ;  /* 0x0000003000307308 */ /* 0x000ee20000000800 */
[----:B------:R-:W-:Y:S02]  /*13810*/  F2FP.PACK_AB R27, R62, R58 ;  /* 0x0000003a3e1b723e */ /* 0x000fe400000000ff */
[C---:B-1----:R-:W-:Y:S01]  /*13820*/  F2FP.PACK_AB R33, R141.reuse, R140 ;  /* 0x0000008c8d21723e */ /* 0x042fe200000000ff */
[----:B------:R-:W-:Y:S04]  /*13830*/  FADD.FTZ R4, R141, R4 ;  /* 0x000000048d047221 */ /* 0x000fe80000010000 */
[C---:B--2---:R-:W-:Y:S02]  /*13840*/  HMMA.16816.F32 R232, R24.reuse, R16, R232 ;  /* 0x0000001018e8723c */ /* 0x044fe400000018e8 */
[----:B------:R-:W1:Y:S01]  /*13850*/  MUFU.EX2 R51, R51 ;  /* 0x0000003300337308 */ /* 0x000e620000000800 */
[----:B----4-:R-:W-:Y:S05]  /*13860*/  FADD.FTZ R4, R44, R4 ;  /* 0x000000042c047221 */ /* 0x010fea0000010000 */
[C---:B------:R-:W-:Y:S04]  /*13870*/  HMMA.16816.F32 R228, R24.reuse, R18, R228 ;  /* 0x0000001218e4723c */ /* 0x040fe800000018e4 */
[----:B------:R-:W2:Y:S04]  /*13880*/  MUFU.EX2 R55, R55 ;  /* 0x0000003700377308 */ /* 0x000ea80000000800 */
[C---:B------:R-:W-:Y:S04]  /*13890*/  HMMA.16816.F32 R224, R24.reuse, R28, R224 ;  /* 0x0000001c18e0723c */ /* 0x040fe800000018e0 */
[C---:B---3--:R-:W-:Y:S01]  /*138a0*/  F2FP.PACK_AB R35, R48.reuse, R44 ;  /* 0x0000002c3023723e */ /* 0x048fe200000000ff */
[----:B------:R-:W-:Y:S01]  /*138b0*/  FADD.FTZ R4, R48, R4 ;  /* 0x0000000430047221 */ /* 0x000fe20000010000 */
[----:B------:R-:W3:Y:S02]  /*138c0*/  MUFU.EX2 R59, R59 ;  /* 0x0000003b003b7308 */ /* 0x000ee40000000800 */
[----:B------:R-:W-:Y:S01]  /*138d0*/  HMMA.16816.F32 R220, R24, R30, R220 ;  /* 0x0000001e18dc723c */ /* 0x000fe200000018dc */
[----:B------:R-:W4:Y:S03]  /*138e0*/  LDSM.16.MT88.4 R24, [R252+0x5000] ;  /* 0x00500000fc18783b */ /* 0x000f260000004200 */
[----:B-1----:R-:W-:Y:S04]  /*138f0*/  FADD.FTZ R11, R51, R11 ;  /* 0x0000000b330b7221 */ /* 0x002fe80000010000 */
[----:B------:R-:W1:Y:S01]  /*13900*/  MUFU.EX2 R63, R63 ;  /* 0x0000003f003f7308 */ /* 0x000e620000000800 */
[C---:B------:R-:W-:Y:S05]  /*13910*/  HMMA.16816.F32 R240, R32.reuse, R20, R240 ;  /* 0x0000001420f0723c */ /* 0x040fea00000018f0 */
[----:B--2---:R-:W-:Y:S02]  /*13920*/  FADD.FTZ R11, R55, R11 ;  /* 0x0000000b370b7221 */ /* 0x004fe40000010000 */
[----:B------:R-:W-:Y:S01]  /*13930*/  F2FP.PACK_AB R20, R69, R65 ;  /* 0x000000414514723e */ /* 0x000fe200000000ff */
[C---:B------:R-:W-:Y:S01]  /*13940*/  HMMA.16816.F32 R236, R32.reuse, R22, R236 ;  /* 0x0000001620ec723c */ /* 0x040fe200000018ec */
[----:B------:R-:W2:Y:S03]  /*13950*/  MUFU.EX2 R52, R52 ;  /* 0x0000003400347308 */ /* 0x000ea60000000800 */
[----:B------:R-:W-:Y:S01]  /*13960*/  F2FP.PACK_AB R21, R70, R66 ;  /* 0x000000424615723e */ /* 0x000fe200000000ff */
[----:B---3--:R-:W-:Y:S02]  /*13970*/  FADD.FTZ R11, R59, R11 ;  /* 0x0000000b3b0b7221 */ /* 0x008fe40000010000 */
[----:B------:R-:W-:Y:S01]  /*13980*/  F2FP.PACK_AB R22, R77, R73 ;  /* 0x000000494d16723e */ /* 0x000fe200000000ff */
[C---:B------:R-:W-:Y:S03]  /*13990*/  HMMA.16816.F32 R248, R32.reuse, R152, R248 ;  /* 0x0000009820f8723c */ /* 0x040fe600000018f8 */
[----:B------:R-:W3:Y:S01]  /*139a0*/  MUFU.EX2 R56, R56 ;  /* 0x0000003800387308 */ /* 0x000ee20000000800 */
[----:B------:R-:W-:Y:S01]  /*139b0*/  F2FP.PACK_AB R23, R78, R74 ;  /* 0x0000004a4e17723e */ /* 0x000fe200000000ff */
[----:B-1----:R-:W-:Y:S03]  /*139c0*/  FADD.FTZ R11, R63, R11 ;  /* 0x0000000b3f0b7221 */ /* 0x002fe60000010000 */
[----:B------:R-:W-:Y:S05]  /*139d0*/  HMMA.16816.F32 R244, R32, R154, R244 ;  /* 0x0000009a20f4723c */ /* 0x000fea00000018f4 */
[----:B------:R-:W1:Y:S02]  /*139e0*/  MUFU.EX2 R60, R60 ;  /* 0x0000003c003c7308 */ /* 0x000e640000000800 */
[----:B------:R-:W-:Y:S01]  /*139f0*/  F2FP.PACK_AB R32, R55, R51 ;  /* 0x000000333720723e */ /* 0x000fe200000000ff */
[C---:B----4-:R-:W-:Y:S05]  /*13a00*/  HMMA.16816.F32 R232, R20.reuse, R24, R232 ;  /* 0x0000001814e8723c */ /* 0x050fea00000018e8 */
[----:B------:R-:W-:Y:S01]  /*13a10*/  F2FP.PACK_AB R34, R63, R59 ;  /* 0x0000003b3f22723e */ /* 0x000fe200000000ff */
[----:B--2---:R-:W-:Y:S01]  /*13a20*/  FADD.FTZ R4, R52, R4 ;  /* 0x0000000434047221 */ /* 0x004fe20000010000 */
[----:B------:R-:W2:Y:S01]  /*13a30*/  MUFU.EX2 R64, R64 ;  /* 0x0000004000407308 */ /* 0x000ea20000000800 */
[C---:B------:R-:W-:Y:S04]  /*13a40*/  HMMA.16816.F32 R228, R20.reuse, R26, R228 ;  /* 0x0000001a14e4723c */ /* 0x040fe800000018e4 */
[C---:B---3--:R-:W-:Y:S01]  /*13a50*/  F2FP.PACK_AB R33, R56.reuse, R52 ;  /* 0x000000343821723e */ /* 0x048fe200000000ff */
[----:B------:R-:W-:Y:S03]  /*13a60*/  FADD.FTZ R4, R56, R4 ;  /* 0x0000000438047221 */ /* 0x000fe60000010000 */
[C---:B------:R-:W-:Y:S01]  /*13a70*/  HMMA.16816.F32 R224, R20.reuse, R36, R224 ;  /* 0x0000002414e0723c */ /* 0x040fe200000018e0 */
[----:B------:R-:W3:Y:S03]  /*13a80*/  MUFU.EX2 R67, R67 ;  /* 0x0000004300437308 */ /* 0x000ee60000000800 */
[----:B-1----:R-:W-:Y:S04]  /*13a90*/  FADD.FTZ R4, R60, R4 ;  /* 0x000000043c047221 */ /* 0x002fe80000010000 */
[----:B------:R-:W-:Y:S01]  /*13aa0*/  HMMA.16816.F32 R220, R20, R38, R220 ;  /* 0x0000002614dc723c */ /* 0x000fe200000018dc */
[----:B------:R-:W1:Y:S02]  /*13ab0*/  LDSM.16.MT88.4 R20, [R252+0x5400] ;  /* 0x00540000fc14783b */ /* 0x000e640000004200 */
[----:B------:R-:W4:Y:S01]  /*13ac0*/  MUFU.EX2 R71, R71 ;  /* 0x0000004700477308 */ /* 0x000f220000000800 */
[C---:B--2---:R-:W-:Y:S01]  /*13ad0*/  F2FP.PACK_AB R35, R64.reuse, R60 ;  /* 0x0000003c4023723e */ /* 0x044fe200000000ff */
[----:B------:R-:W-:Y:S08]  /*13ae0*/  FADD.FTZ R4, R64, R4 ;  /* 0x0000000440047221 */ /* 0x000ff00000010000 */
[----:B------:R-:W2:Y:S01]  /*13af0*/  MUFU.EX2 R75, R75 ;  /* 0x0000004b004b7308 */ /* 0x000ea20000000800 */
[C---:B------:R-:W-:Y:S05]  /*13b00*/  HMMA.16816.F32 R240, R32.reuse, R28, R240 ;  /* 0x0000001c20f0723c */ /* 0x040fea00000018f0 */
[----:B---3--:R-:W-:Y:S03]  /*13b10*/  FADD.FTZ R11, R67, R11 ;  /* 0x0000000b430b7221 */ /* 0x008fe60000010000 */
[C---:B------:R-:W-:Y:S01]  /*13b20*/  HMMA.16816.F32 R236, R32.reuse, R30, R236 ;  /* 0x0000001e20ec723c */ /* 0x040fe200000018ec */
[----:B------:R-:W3:Y:S01]  /*13b30*/  MUFU.EX2 R79, R79 ;  /* 0x0000004f004f7308 */ /* 0x000ee20000000800 */
[----:B------:R-:W-:Y:S02]  /*13b40*/  LDSM.16.MT88.4 R28, [R181+0x5800] ;  /* 0x00580000b51c783b */ /* 0x000fe40000004200 */
[----:B----4-:R-:W-:Y:S04]  /*13b50*/  FADD.FTZ R11, R71, R11 ;  /* 0x0000000b470b7221 */ /* 0x010fe80000010000 */
[C---:B------:R-:W-:Y:S03]  /*13b60*/  HMMA.16816.F32 R248, R32.reuse, R16, R248 ;  /* 0x0000001020f8723c */ /* 0x040fe600000018f8 */
[----:B------:R-:W4:Y:S04]  /*13b70*/  MUFU.EX2 R68, R68 ;  /* 0x0000004400447308 */ /* 0x000f280000000800 */
[----:B------:R-:W-:Y:S01]  /*13b80*/  F2FP.PACK_AB R16, R85, R81 ;  /* 0x000000515510723e */ /* 0x000fe200000000ff */
[----:B------:R-:W-:Y:S04]  /*13b90*/  HMMA.16816.F32 R244, R32, R18, R244 ;  /* 0x0000001220f4723c */ /* 0x000fe800000018f4 */
[----:B------:R-:W-:Y:S01]  /*13ba0*/  F2FP.PACK_AB R17, R86, R82 ;  /* 0x000000525611723e */ /* 0x000fe200000000ff */
[----:B------:R-:W5:Y:S01]  /*13bb0*/  MUFU.EX2 R72, R72 ;  /* 0x0000004800487308 */ /* 0x000f620000000800 */
[----:B--2---:R-:W-:Y:S01]  /*13bc0*/  FADD.FTZ R11, R75, R11 ;  /* 0x0000000b4b0b7221 */ /* 0x004fe20000010000 */
[----:B------:R-:W-:Y:S02]  /*13bd0*/  F2FP.PACK_AB R18, R93, R89 ;  /* 0x000000595d12723e */ /* 0x000fe400000000ff */
[----:B------:R-:W-:Y:S03]  /*13be0*/  F2FP.PACK_AB R19, R94, R90 ;  /* 0x0000005a5e13723e */ /* 0x000fe600000000ff */
[----:B------:R-:W-:Y:S01]  /*13bf0*/  F2FP.PACK_AB R32, R71, R67 ;  /* 0x000000434720723e */ /* 0x000fe200000000ff */
[C---:B---3--:R-:W-:Y:S01]  /*13c00*/  FADD.FTZ R11, R79.reuse, R11 ;  /* 0x0000000b4f0b7221 */ /* 0x048fe20000010000 */
[----:B------:R-:W-:Y:S01]  /*13c10*/  F2FP.PACK_AB R34, R79, R75 ;  /* 0x0000004b4f22723e */ /* 0x000fe200000000ff */
[----:B------:R-:W2:Y:S01]  /*13c20*/  MUFU.EX2 R76, R76 ;  /* 0x0000004c004c7308 */ /* 0x000ea20000000800 */
[C---:B-1----:R-:W-:Y:S05]  /*13c30*/  HMMA.16816.F32 R232, R16.reuse, R20, R232 ;  /* 0x0000001410e8723c */ /* 0x042fea00000018e8 */
[----:B----4-:R-:W-:Y:S03]  /*13c40*/  FADD.FTZ R4, R68, R4 ;  /* 0x0000000444047221 */ /* 0x010fe60000010000 */
[C---:B------:R-:W-:Y:S01]  /*13c50*/  HMMA.16816.F32 R228, R16.reuse, R22, R228 ;  /* 0x0000001610e4723c */ /* 0x040fe200000018e4 */
[----:B------:R-:W1:Y:S03]  /*13c60*/  MUFU.EX2 R80, R80 ;  /* 0x0000005000507308 */ /* 0x000e660000000800 */
[C---:B-----5:R-:W-:Y:S01]  /*13c70*/  F2FP.PACK_AB R33, R72.reuse, R68 ;  /* 0x000000444821723e */ /* 0x060fe200000000ff */
[----:B------:R-:W-:Y:S03]  /*13c80*/  FADD.FTZ R4, R72, R4 ;  /* 0x0000000448047221 */ /* 0x000fe60000010000 */
[C---:B------:R-:W-:Y:S03]  /*13c90*/  HMMA.16816.F32 R224, R16.reuse, R40, R224 ;  /* 0x0000002810e0723c */ /* 0x040fe600000018e0 */
[----:B------:R-:W3:Y:S01]  /*13ca0*/  MUFU.EX2 R105, R105 ;  /* 0x0000006900697308 */ /* 0x000ee20000000800 */
[----:B--2---:R-:W-:Y:S04]  /*13cb0*/  FADD.FTZ R4, R76, R4 ;  /* 0x000000044c047221 */ /* 0x004fe80000010000 */
[----:B------:R-:W-:Y:S01]  /*13cc0*/  HMMA.16816.F32 R220, R16, R42, R220 ;  /* 0x0000002a10dc723c */ /* 0x000fe200000018dc */
[----:B------:R-:W2:Y:S04]  /*13cd0*/  LDSM.16.MT88.4 R16, [R252+0x5800] ;  /* 0x00580000fc10783b */ /* 0x000ea80000004200 */
[----:B------:R-:W4:Y:S01]  /*13ce0*/  MUFU.EX2 R109, R109 ;  /* 0x0000006d006d7308 */ /* 0x000f220000000800 */
[C---:B-1----:R-:W-:Y:S01]  /*13cf0*/  F2FP.PACK_AB R35, R80.reuse, R76 ;  /* 0x0000004c5023723e */ /* 0x042fe200000000ff */
[----:B------:R-:W-:Y:S08]  /*13d00*/  FADD.FTZ R4, R80, R4 ;  /* 0x0000000450047221 */ /* 0x000ff00000010000 */
[----:B------:R-:W1:Y:S01]  /*13d10*/  MUFU.EX2 R98, R98 ;  /* 0x0000006200627308 */ /* 0x000e620000000800 */
[C---:B------:R-:W-:Y:S05]  /*13d20*/  HMMA.16816.F32 R248, R32.reuse, R24, R248 ;  /* 0x0000001820f8723c */ /* 0x040fea00000018f8 */
[----:B---3--:R-:W-:Y:S02]  /*13d30*/  FADD.FTZ R158, R105, R158 ;  /* 0x0000009e699e7221 */ /* 0x008fe40000010000 */
[----:B------:R-:W-:Y:S01]  /*13d40*/  F2FP.PACK_AB R24, R101, R97 ;  /* 0x000000616518723e */ /* 0x000fe200000000ff */
[C---:B------:R-:W-:Y:S01]  /*13d50*/  HMMA.16816.F32 R244, R32.reuse, R26, R244 ;  /* 0x0000001a20f4723c */ /* 0x040fe200000018f4 */
[----:B------:R-:W3:Y:S03]  /*13d60*/  MUFU.EX2 R102, R102 ;  /* 0x0000006600667308 */ /* 0x000ee60000000800 */
[C---:B----4-:R-:W-:Y:S03]  /*13d70*/  FADD.FTZ R158, R109.reuse, R158 ;  /* 0x0000009e6d9e7221 */ /* 0x050fe60000010000 */
[----:B------:R-:W-:Y:S01]  /*13d80*/  F2FP.PACK_AB R26, R109, R105 ;  /* 0x000000696d1a723e */ /* 0x000fe200000000ff */
[C---:B------:R-:W-:Y:S03]  /*13d90*/  HMMA.16816.F32 R240, R32.reuse, R36, R240 ;  /* 0x0000002420f0723c */ /* 0x040fe600000018f0 */
[----:B------:R-:W4:Y:S01]  /*13da0*/  MUFU.EX2 R106, R106 ;  /* 0x0000006a006a7308 */ /* 0x000f220000000800 */
[----:B-1----:R-:W-:Y:S04]  /*13db0*/  FADD.FTZ R14, R98, R14 ;  /* 0x0000000e620e7221 */ /* 0x002fe80000010000 */
[----:B------:R-:W-:Y:S01]  /*13dc0*/  HMMA.16816.F32 R236, R32, R38, R236 ;  /* 0x0000002620ec723c */ /* 0x000fe200000018ec */
[----:B------:R-:W1:Y:S04]  /*13dd0*/  LDSM.16.MT88.4 R32, [R252+0x5c00] ;  /* 0x005c0000fc20783b */ /* 0x000e680000004200 */
[----:B------:R-:W5:Y:S01]  /*13de0*/  MUFU.EX2 R110, R110 ;  /* 0x0000006e006e7308 */ /* 0x000f620000000800 */
[C---:B---3--:R-:W-:Y:S01]  /*13df0*/  F2FP.PACK_AB R25, R102.reuse, R98 ;  /* 0x000000626619723e */ /* 0x048fe200000000ff */
[----:B------:R-:W-:Y:S08]  /*13e00*/  FADD.FTZ R14, R102, R14 ;  /* 0x0000000e660e7221 */ /* 0x000ff00000010000 */
[----:B------:R-:W3:Y:S01]  /*13e10*/  MUFU.EX2 R83, R83 ;  /* 0x0000005300537308 */ /* 0x000ee20000000800 */
[----:B----4-:R-:W-:Y:S09]  /*13e20*/  FADD.FTZ R14, R106, R14 ;  /* 0x0000000e6a0e7221 */ /* 0x010ff20000010000 */
[----:B------:R-:W4:Y:S01]  /*13e30*/  MUFU.EX2 R87, R87 ;  /* 0x0000005700577308 */ /* 0x000f220000000800 */
[C---:B-----5:R-:W-:Y:S01]  /*13e40*/  F2FP.PACK_AB R27, R110.reuse, R106 ;  /* 0x0000006a6e1b723e */ /* 0x060fe200000000ff */
[----:B------:R-:W-:Y:S08]  /*13e50*/  FADD.FTZ R14, R110, R14 ;  /* 0x0000000e6e0e7221 */ /* 0x000ff00000010000 */
[----:B------:R-:W5:Y:S01]  /*13e60*/  MUFU.EX2 R91, R91 ;  /* 0x0000005b005b7308 */ /* 0x000f620000000800 */
[C---:B--2---:R-:W-:Y:S05]  /*13e70*/  HMMA.16816.F32 R232, R24.reuse, R16, R232 ;  /* 0x0000001018e8723c */ /* 0x044fea00000018e8 */
[----:B---3--:R-:W-:Y:S03]  /*13e80*/  FADD.FTZ R11, R83, R11 ;  /* 0x0000000b530b7221 */ /* 0x008fe60000010000 */
[C---:B------:R-:W-:Y:S01]  /*13e90*/  HMMA.16816.F32 R228, R24.reuse, R18, R228 ;  /* 0x0000001218e4723c */ /* 0x040fe200000018e4 */
[----:B------:R-:W2:Y:S03]  /*13ea0*/  MUFU.EX2 R95, R95 ;  /* 0x0000005f005f7308 */ /* 0x000ea60000000800 */
[C---:B----4-:R-:W-:Y:S01]  /*13eb0*/  F2FP.PACK_AB R36, R87.reuse, R83 ;  /* 0x000000535724723e */ /* 0x050fe200000000ff */
[----:B------:R-:W-:Y:S03]  /*13ec0*/  FADD.FTZ R11, R87, R11 ;  /* 0x0000000b570b7221 */ /* 0x000fe60000010000 */
[C---:B------:R-:W-:Y:S03]  /*13ed0*/  HMMA.16816.F32 R224, R24.reuse, R28, R224 ;  /* 0x0000001c18e0723c */ /* 0x040fe600000018e0 */
[----:B------:R-:W3:Y:S01]  /*13ee0*/  MUFU.EX2 R84, R84 ;  /* 0x0000005400547308 */ /* 0x000ee20000000800 */
[----:B-----5:R-:W-:Y:S04]  /*13ef0*/  FADD.FTZ R11, R91, R11 ;  /* 0x0000000b5b0b7221 */ /* 0x020fe80000010000 */
[----:B------:R-:W-:Y:S01]  /*13f00*/  HMMA.16816.F32 R220, R24, R30, R220 ;  /* 0x0000001e18dc723c */ /* 0x000fe200000018dc */
[----:B------:R-:W4:Y:S04]  /*13f10*/  LDSM.16.MT88.4 R24, [R181+0x5c00] ;  /* 0x005c0000b518783b */ /* 0x000f280000004200 */
[----:B------:R-:W5:Y:S01]  /*13f20*/  MUFU.EX2 R88, R88 ;  /* 0x0000005800587308 */ /* 0x000f620000000800 */
[C---:B--2---:R-:W-:Y:S01]  /*13f30*/  F2FP.PACK_AB R38, R95.reuse, R91 ;  /* 0x0000005b5f26723e */ /* 0x044fe200000000ff */
[----:B------:R-:W-:Y:S08]  /*13f40*/  FADD.FTZ R11, R95, R11 ;  /* 0x0000000b5f0b7221 */ /* 0x000ff00000010000 */
[----:B------:R-:W2:Y:S01]  /*13f50*/  MUFU.EX2 R92, R92 ;  /* 0x0000005c005c7308 */ /* 0x000ea20000000800 */
[----:B---3--:R-:W-:Y:S09]  /*13f60*/  FADD.FTZ R4, R84, R4 ;  /* 0x0000000454047221 */ /* 0x008ff20000010000 */
[----:B------:R-:W3:Y:S01]  /*13f70*/  MUFU.EX2 R96, R96 ;  /* 0x0000006000607308 */ /* 0x000ee20000000800 */
[C---:B-----5:R-:W-:Y:S01]  /*13f80*/  F2FP.PACK_AB R37, R88.reuse, R84 ;  /* 0x000000545825723e */ /* 0x060fe200000000ff */
[----:B------:R-:W-:Y:S08]  /*13f90*/  FADD.FTZ R4, R88, R4 ;  /* 0x0000000458047221 */ /* 0x000ff00000010000 */
[----:B------:R-:W5:Y:S01]  /*13fa0*/  MUFU.EX2 R113, R113 ;  /* 0x0000007100717308 */ /* 0x000f620000000800 */
[----:B--2---:R-:W-:Y:S09]  /*13fb0*/  FADD.FTZ R4, R92, R4 ;  /* 0x000000045c047221 */ /* 0x004ff20000010000 */
[----:B------:R-:W2:Y:S01]  /*13fc0*/  MUFU.EX2 R117, R117 ;  /* 0x0000007500757308 */ /* 0x000ea20000000800 */
[C---:B---3--:R-:W-:Y:S01]  /*13fd0*/  F2FP.PACK_AB R39, R96.reuse, R92 ;  /* 0x0000005c6027723e */ /* 0x048fe200000000ff */
[----:B------:R-:W-:Y:S08]  /*13fe0*/  FADD.FTZ R4, R96, R4 ;  /* 0x0000000460047221 */ /* 0x000ff00000010000 */
[----:B------:R-:W3:Y:S01]  /*13ff0*/  MUFU.EX2 R121, R121 ;  /* 0x0000007900797308 */ /* 0x000ee20000000800 */
[C---:B------:R-:W-:Y:S05]  /*14000*/  HMMA.16816.F32 R248, R36.reuse, R20, R248 ;  /* 0x0000001424f8723c */ /* 0x040fea00000018f8 */
[----:B-----5:R-:W-:Y:S03]  /*14010*/  FADD.FTZ R158, R113, R158 ;  /* 0x0000009e719e7221 */ /* 0x020fe60000010000 */
[C---:B------:R-:W-:Y:S01]  /*14020*/  HMMA.16816.F32 R244, R36.reuse, R22, R244 ;  /* 0x0000001624f4723c */ /* 0x040fe200000018f4 */
[----:B------:R-:W-:Y:S03]  /*14030*/  MUFU.EX2 R114, R114 ;  /* 0x0000007200727308 */ /* 0x000fe60000000800 */
[C---:B--2---:R-:W-:Y:S01]  /*14040*/  F2FP.PACK_AB R20, R117.reuse, R113 ;  /* 0x000000717514723e */ /* 0x044fe200000000ff */
[----:B------:R-:W-:Y:S03]  /*14050*/  FADD.FTZ R158, R117, R158 ;  /* 0x0000009e759e7221 */ /* 0x000fe60000010000 */
[C---:B------:R-:W-:Y:S03]  /*14060*/  HMMA.16816.F32 R240, R36.reuse, R40, R240 ;  /* 0x0000002824f0723c */ /* 0x040fe600000018f0 */
[----:B------:R-:W2:Y:S04]  /*14070*/  MUFU.EX2 R118, R118 ;  /* 0x0000007600767308 */ /* 0x000ea80000000800 */
[--C-:B------:R-:W-:Y:S01]  /*14080*/  FFMA.FTZ R40, R108, c[0x0][0x23c], -R7.reuse ;  /* 0x00008f006c287a23 */ /* 0x100fe20000010807 */
[----:B------:R-:W-:Y:S04]  /*14090*/  HMMA.16816.F32 R236, R36, R42, R236 ;  /* 0x0000002a24ec723c */ /* 0x000fe800000018ec */
[----:B---3--:R-:W-:Y:S01]  /*140a0*/  F2FP.PACK_AB R22, R125, R121 ;  /* 0x000000797d16723e */ /* 0x008fe200000000ff */
[----:B------:R-:W3:Y:S01]  /*140b0*/  MUFU.EX2 R122, R122 ;  /* 0x0000007a007a7308 */ /* 0x000ee20000000800 */
[----:B------:R-:W-:Y:S02]  /*140c0*/  FADD.FTZ R158, R121, R158 ;  /* 0x0000009e799e7221 */ /* 0x000fe40000010000 */
[--C-:B------:R-:W-:Y:S04]  /*140d0*/  FFMA.FTZ R36, R112, c[0x0][0x23c], -R7.reuse ;  /* 0x00008f0070247a23 */ /* 0x100fe80000010807 */
[--C-:B------:R-:W-:Y:S02]  /*140e0*/  FFMA.FTZ R37, R116, c[0x0][0x23c], -R7.reuse ;  /* 0x00008f0074257a23 */ /* 0x100fe40000010807 */
[--C-:B------:R-:W-:Y:S01]  /*140f0*/  FFMA.FTZ R38, R120, c[0x0][0x23c], -R7.reuse ;  /* 0x00008f0078267a23 */ /* 0x100fe20000010807 */
[----:B------:R-:W5:Y:S01]  /*14100*/  MUFU.EX2 R99, R99 ;  /* 0x0000006300637308 */ /* 0x000f620000000800 */
[--C-:B------:R-:W-:Y:S02]  /*14110*/  FFMA.FTZ R39, R124, c[0x0][0x23c], -R7.reuse ;  /* 0x00008f007c277a23 */ /* 0x100fe40000010807 */
[----:B------:R-:W-:Y:S01]  /*14120*/  FFMA.FTZ R7, R128, c[0x0][0x23c], -R7 ;  /* 0x00008f0080077a23 */ /* 0x000fe20000010807 */
[----:B--2---:R-:W-:Y:S01]  /*14130*/  F2FP.PACK_AB R21, R118, R114 ;  /* 0x000000727615723e */ /* 0x004fe200000000ff */
[----:B------:R-:W-:Y:S02]  /*14140*/  FADD.FTZ R14, R114, R14 ;  /* 0x0000000e720e7221 */ /* 0x000fe40000010000 */
[----:B------:R-:W-:Y:S02]  /*14150*/  FADD.FTZ R208, R125, R158 ;  /* 0x0000009e7dd07221 */ /* 0x000fe40000010000 */
[----:B------:R-:W-:Y:S01]  /*14160*/  FADD.FTZ R14, R118, R14 ;  /* 0x0000000e760e7221 */ /* 0x000fe20000010000 */
[----:B------:R-:W2:Y:S01]  /*14170*/  MUFU.EX2 R103, R103 ;  /* 0x0000006700677308 */ /* 0x000ea20000000800 */
[----:B---3--:R-:W-:Y:S02]  /*14180*/  F2FP.PACK_AB R23, R126, R122 ;  /* 0x0000007a7e17723e */ /* 0x008fe400000000ff */
[----:B------:R-:W-:Y:S04]  /*14190*/  FADD.FTZ R14, R122, R14 ;  /* 0x0000000e7a0e7221 */ /* 0x000fe80000010000 */
[----:B------:R-:W-:Y:S03]  /*141a0*/  FADD.FTZ R209, R126, R14 ;  /* 0x0000000e7ed17221 */ /* 0x000fe60000010000 */
[----:B------:R-:W3:Y:S01]  /*141b0*/  MUFU.EX2 R107, R107 ;  /* 0x0000006b006b7308 */ /* 0x000ee20000000800 */
[C---:B-1----:R-:W-:Y:S05]  /*141c0*/  HMMA.16816.F32 R232, R20.reuse, R32, R232 ;  /* 0x0000002014e8723c */ /* 0x042fea00000018e8 */
[----:B-----5:R-:W-:Y:S03]  /*141d0*/  FADD.FTZ R11, R99, R11 ;  /* 0x0000000b630b7221 */ /* 0x020fe60000010000 */
[C---:B------:R-:W-:Y:S01]  /*141e0*/  HMMA.16816.F32 R228, R20.reuse, R34, R228 ;  /* 0x0000002214e4723c */ /* 0x040fe200000018e4 */
[----:B------:R-:W1:Y:S03]  /*141f0*/  MUFU.EX2 R111, R111 ;  /* 0x0000006f006f7308 */ /* 0x000e660000000800 */
[----:B--2---:R-:W-:Y:S04]  /*14200*/  FADD.FTZ R11, R103, R11 ;  /* 0x0000000b670b7221 */ /* 0x004fe80000010000 */
[C---:B----4-:R-:W-:Y:S03]  /*14210*/  HMMA.16816.F32 R224, R20.reuse, R24, R224 ;  /* 0x0000001814e0723c */ /* 0x050fe600000018e0 */
[----:B------:R-:W2:Y:S01]  /*14220*/  MUFU.EX2 R100, R100 ;  /* 0x0000006400647308 */ /* 0x000ea20000000800 */
[----:B---3--:R-:W-:Y:S04]  /*14230*/  FADD.FTZ R11, R107, R11 ;  /* 0x0000000b6b0b7221 */ /* 0x008fe80000010000 */
[----:B------:R-:W-:Y:S05]  /*14240*/  HMMA.16816.F32 R220, R20, R26, R220 ;  /* 0x0000001a14dc723c */ /* 0x000fea00000018dc */
[----:B------:R-:W3:Y:S02]  /*14250*/  MUFU.EX2 R104, R104 ;  /* 0x0000006800687308 */ /* 0x000ee40000000800 */
[----:B------:R-:W-:Y:S02]  /*14260*/  F2FP.PACK_AB R20, R103, R99 ;  /* 0x000000636714723e */ /* 0x000fe400000000ff */
[C---:B-1----:R-:W-:Y:S03]  /*14270*/  F2FP.PACK_AB R22, R111.reuse, R107 ;  /* 0x0000006b6f16723e */ /* 0x042fe600000000ff */
[----:B------:R-:W-:Y:S03]  /*14280*/  FADD.FTZ R11, R111, R11 ;  /* 0x0000000b6f0b7221 */ /* 0x000fe60000010000 */
[----:B------:R-:W1:Y:S01]  /*14290*/  MUFU.EX2 R40, R40 ;  /* 0x0000002800287308 */ /* 0x000e620000000800 */
[----:B--2---:R-:W-:Y:S09]  /*142a0*/  FADD.FTZ R4, R100, R4 ;  /* 0x0000000464047221 */ /* 0x004ff20000010000 */
[----:B------:R-:W2:Y:S01]  /*142b0*/  MUFU.EX2 R36, R36 ;  /* 0x0000002400247308 */ /* 0x000ea20000000800 */
[C---:B---3--:R-:W-:Y:S01]  /*142c0*/  F2FP.PACK_AB R21, R104.reuse, R100 ;  /* 0x000000646815723e */ /* 0x048fe200000000ff */
[----:B------:R-:W-:Y:S08]  /*142d0*/  FADD.FTZ R4, R104, R4 ;  /* 0x0000000468047221 */ /* 0x000ff00000010000 */
[----:B------:R-:W3:Y:S01]  /*142e0*/  MUFU.EX2 R115, R115 ;  /* 0x0000007300737308 */ /* 0x000ee20000000800 */
[----:B-1----:R-:W-:Y:S09]  /*142f0*/  FADD.FTZ R4, R40, R4 ;  /* 0x0000000428047221 */ /* 0x002ff20000010000 */
[----:B------:R-:W1:Y:S01]  /*14300*/  MUFU.EX2 R119, R119 ;  /* 0x0000007700777308 */ /* 0x000e620000000800 */
[C---:B--2---:R-:W-:Y:S01]  /*14310*/  F2FP.PACK_AB R23, R36.reuse, R40 ;  /* 0x000000282417723e */ /* 0x044fe200000000ff */
[----:B------:R-:W-:Y:S08]  /*14320*/  FADD.FTZ R4, R36, R4 ;  /* 0x0000000424047221 */ /* 0x000ff00000010000 */
[----:B------:R-:W2:Y:S01]  /*14330*/  MUFU.EX2 R123, R123 ;  /* 0x0000007b007b7308 */ /* 0x000ea20000000800 */
[C---:B------:R-:W-:Y:S03]  /*14340*/  HMMA.16816.F32 R248, R20.reuse, R16, R248 ;  /* 0x0000001014f8723c */ /* 0x040fe600000018f8 */
[----:B---3--:R-:W-:Y:S05]  /*14350*/  FADD.FTZ R11, R115, R11 ;  /* 0x0000000b730b7221 */ /* 0x008fea0000010000 */
[C---:B------:R-:W-:Y:S01]  /*14360*/  HMMA.16816.F32 R244, R20.reuse, R18, R244 ;  /* 0x0000001214f4723c */ /* 0x040fe200000018f4 */
[----:B------:R-:W3:Y:S03]  /*14370*/  MUFU.EX2 R6, R6 ;  /* 0x0000000600067308 */ /* 0x000ee60000000800 */
[C---:B-1----:R-:W-:Y:S01]  /*14380*/  F2FP.PACK_AB R16, R119.reuse, R115 ;  /* 0x000000737710723e */ /* 0x042fe200000000ff */
[----:B------:R-:W-:Y:S03]  /*14390*/  FADD.FTZ R11, R119, R11 ;  /* 0x0000000b770b7221 */ /* 0x000fe60000010000 */
[C---:B------:R-:W-:Y:S03]  /*143a0*/  HMMA.16816.F32 R240, R20.reuse, R28, R240 ;  /* 0x0000001c14f0723c */ /* 0x040fe600000018f0 */
[----:B------:R-:W1:Y:S01]  /*143b0*/  MUFU.EX2 R37, R37 ;  /* 0x0000002500257308 */ /* 0x000e620000000800 */
[----:B--2---:R-:W-:Y:S04]  /*143c0*/  FADD.FTZ R11, R123, R11 ;  /* 0x0000000b7b0b7221 */ /* 0x004fe80000010000 */
[----:B------:R-:W-:Y:S05]  /*143d0*/  HMMA.16816.F32 R236, R20, R30, R236 ;  /* 0x0000001e14ec723c */ /* 0x000fea00000018ec */
[----:B------:R-:W2:Y:S01]  /*143e0*/  MUFU.EX2 R38, R38 ;  /* 0x0000002600267308 */ /* 0x000ea20000000800 */
[C---:B---3--:R-:W-:Y:S01]  /*143f0*/  F2FP.PACK_AB R18, R6.reuse, R123 ;  /* 0x0000007b0612723e */ /* 0x048fe200000000ff */
[----:B------:R-:W-:Y:S08]  /*14400*/  FADD.FTZ R210, R6, R11 ;  /* 0x0000000b06d27221 */ /* 0x000ff00000010000 */
[----:B------:R-:W3:Y:S01]  /*14410*/  MUFU.EX2 R39, R39 ;  /* 0x0000002700277308 */ /* 0x000ee20000000800 */
[----:B-1----:R-:W-:Y:S09]  /*14420*/  FADD.FTZ R4, R37, R4 ;  /* 0x0000000425047221 */ /* 0x002ff20000010000 */
[----:B------:R-:W1:Y:S01]  /*14430*/  MUFU.EX2 R7, R7 ;  /* 0x0000000700077308 */ /* 0x000e620000000800 */
[C---:B--2---:R-:W-:Y:S01]  /*14440*/  F2FP.PACK_AB R17, R38.reuse, R37 ;  /* 0x000000252611723e */ /* 0x044fe200000000ff */
[----:B------:R-:W-:Y:S04]  /*14450*/  FADD.FTZ R4, R38, R4 ;  /* 0x0000000426047221 */ /* 0x000fe80000010000 */
[----:B---3--:R-:W-:Y:S01]  /*14460*/  FADD.FTZ R4, R39, R4 ;  /* 0x0000000427047221 */ /* 0x008fe20000010000 */
[C---:B-1----:R-:W-:Y:S03]  /*14470*/  F2FP.PACK_AB R19, R7.reuse, R39 ;  /* 0x000000270713723e */ /* 0x042fe600000000ff */
[----:B------:R-:W-:Y:S04]  /*14480*/  FADD.FTZ R211, R7, R4 ;  /* 0x0000000407d37221 */ /* 0x000fe80000010000 */
[C---:B------:R-:W-:Y:S08]  /*14490*/  HMMA.16816.F32 R248, R16.reuse, R32, R248 ;  /* 0x0000002010f8723c */ /* 0x040ff000000018f8 */
[C---:B------:R-:W-:Y:S08]  /*144a0*/  HMMA.16816.F32 R244, R16.reuse, R34, R244 ;  /* 0x0000002210f4723c */ /* 0x040ff000000018f4 */
[C---:B------:R-:W-:Y:S08]  /*144b0*/  HMMA.16816.F32 R240, R16.reuse, R24, R240 ;  /* 0x0000001810f0723c */ /* 0x040ff000000018f0 */
[----:B------:R-:W-:Y:S01]  /*144c0*/  HMMA.16816.F32 R236, R16, R26, R236 ;  /* 0x0000001a10ec723c */ /* 0x000fe200000018ec */
[----:B------:R-:W-:-:S07]  /*144d0*/  @P2 BRA `(.L_x_586) ;  /* 0xffffacc000002947 */ /* 0x000fce000383ffff */
.L_x_585:
        /* <DEDUP_REMOVED lines=10> */
[----:B------:R-:W-:Y:S02]  /*14580*/  ULDC UR9, c[0x0][0x214] ;  /* 0x0000850000097ab9 */ /* 0x000fe40000000800 */
        /* <DEDUP_REMOVED lines=8> */
[----:B------:R-:W1:Y:S01]  /*14610*/  S2R R0, SR_TID.X ;  /* 0x0000000000007919 */ /* 0x000e620000002100 */
[----:B--2---:R-:W-:Y:S01]  /*14620*/  FADD.FTZ R208, R2, R208 ;  /* 0x000000d002d07221 */ /* 0x004fe20000010000 */
[----:B---3--:R-:W-:Y:S02]  /*14630*/  @!UP0 USHF.R.S32.HI UR12, URZ, 0x1f, UR6 ;  /* 0x0000001f3f0c8899 */ /* 0x008fe40008011406 */
[----:B------:R-:W2:Y:S01]  /*14640*/  SHFL.BFLY PT, R8, R210, 0x1, 0x1f ;  /* 0x0c201f00d2087f89 */ /* 0x000ea200000e0000 */
[----:B------:R-:W-:Y:S01]  /*14650*/  @!UP0 UIMAD.WIDE.U32 UR24, UR6, UR4, URZ ;  /* 0x00000004061882a5 */ /* 0x000fe2000f8e003f */
[----:B----4-:R-:W-:Y:S01]  /*14660*/  FADD.FTZ R209, R3, R209 ;  /* 0x000000d103d17221 */ /* 0x010fe20000010000 */
[----:B------:R-:W-:Y:S01]  /*14670*/  @!UP0 UIMAD UR12, UR12, UR4, URZ ;  /* 0x000000040c0c82a4 */ /* 0x000fe2000f8e023f */
[----:B------:R-:W3:Y:S02]  /*14680*/  SHFL.BFLY PT, R2, R211, 0x2, 0x1f ;  /* 0x0c401f00d3027f89 */ /* 0x000ee400000e0000 */
[----:B------:R-:W-:-:S02]  /*14690*/  ULDC.U8 UR4, c[0x0][0x329] ;  /* 0x0000ca4000047ab9 */ /* 0x000fc40000000000 */
[----:B------:R-:W4:Y:S01]  /*146a0*/  SHFL.BFLY PT, R11, R208, 0x1, 0x1f ;  /* 0x0c201f00d00b7f89 */ /* 0x000f2200000e0000 */
[----:B------:R-:W-:Y:S02]  /*146b0*/  UISETP.NE.AND UP1, UPT, UR4, URZ, UPT ;  /* 0x0000003f0400728c */ /* 0x000fe4000bf25270 */
[----:B------:R-:W-:Y:S01]  /*146c0*/  @!UP0 UIMAD UR12, UR6, UR5, UR12 ;  /* 0x00000005060c82a4 */ /* 0x000fe2000f8e020c */
[----:B------:R-:W5:Y:S01]  /*146d0*/  SHFL.BFLY PT, R10, R209, 0x1, 0x1f ;  /* 0x0c201f00d10a7f89 */ /* 0x000f6200000e0000 */
[----:B------:R-:W-:Y:S02]  /*146e0*/  @!UP0 UMOV UR20, UR24 ;  /* 0x0000001800148c82 */ /* 0x000fe40008000000 */
[----:B------:R-:W-:Y:S02]  /*146f0*/  ULDC.U8 UR5, c[0x0][0x328] ;  /* 0x0000ca0000057ab9 */ /* 0x000fe40000000000 */
[----:B------:R-:W-:Y:S02]  /*14700*/  UISETP.NE.AND UP2, UPT, UR5, URZ, UPT ;  /* 0x0000003f0500728c */ /* 0x000fe4000bf45270 */
[----:B------:R-:W-:Y:S01]  /*14710*/  @!UP0 UIADD3 UR7, UR25, UR12, URZ ;  /* 0x0000000c19078290 */ /* 0x000fe2000fffe03f */
[----:B-1----:R-:W-:Y:S01]  /*14720*/  SHF.R.S32.HI R3, RZ, 0x1f, R0 ;  /* 0x0000001fff037819 */ /* 0x002fe20000011400 */
[----:B------:R-:W-:-:S02]  /*14730*/  UISETP.NE.OR UP3, UPT, UR4, URZ, !UP2 ;  /* 0x0000003f0400728c */ /* 0x000fc4000d765670 */
[----:B------:R-:W-:Y:S01]  /*14740*/  @UP1 ULDC UR13, c[0x0][0x210] ;  /* 0x00008400000d1ab9 */ /* 0x000fe20000000800 */
[----:B--2---:R-:W-:Y:S01]  /*14750*/  FADD.FTZ R8, R210, R8 ;  /* 0x00000008d2087221 */ /* 0x004fe20000010000 */
[CC--:B------:R-:W-:Y:S01]  /*14760*/  LEA.HI R6, R3.reuse, R0.reuse, RZ, 0x2 ;  /* 0x0000000003067211 */ /* 0x0c0fe200078f10ff */
[----:B------:R-:W-:Y:S01]  /*14770*/  ULDC UR5, c[0x0][0x234] ;  /* 0x00008d0000057ab9 */ /* 0x000fe20000000800 */
[-C--:B------:R-:W-:Y:S01]  /*14780*/  LEA.HI R3, R3, R0.reuse, RZ, 0x5 ;  /* 0x0000000003037211 */ /* 0x080fe200078f28ff */
[----:B---3--:R-:W-:Y:S01]  /*14790*/  FADD.FTZ R211, R2, R211 ;  /* 0x000000d302d37221 */ /* 0x008fe20000010000 */
[----:B------:R-:W-:Y:S01]  /*147a0*/  FSETP.NE.FTZ.AND P2, PT, R8, RZ, PT ;  /* 0x000000ff0800720b */ /* 0x000fe20003f55000 */
[----:B------:R-:W-:Y:S01]  /*147b0*/  @UP1 UIMAD UR13, UR13, UR9, URZ ;  /* 0x000000090d0d12a4 */ /* 0x000fe2000f8e023f */
[----:B------:R-:W-:Y:S01]  /*147c0*/  LOP3.LUT R4, R6, 0xfffffffc, RZ, 0xc0, !PT ;  /* 0xfffffffc06047812 */ /* 0x000fe200078ec0ff */
[----:B----4-:R-:W-:Y:S01]  /*147d0*/  FADD.FTZ R11, R208, R11 ;  /* 0x0000000bd00b7221 */ /* 0x010fe20000010000 */
[----:B------:R-:W1:Y:S01]  /*147e0*/  SHFL.BFLY PT, R7, R211, 0x1, 0x1f ;  /* 0x0c201f00d3077f89 */ /* 0x000e6200000e0000 */
[----:B------:R-:W-:Y:S01]  /*147f0*/  SHF.R.S32.HI R2, RZ, 0x5, R3 ;  /* 0x00000005ff027819 */ /* 0x000fe20000011403 */
[----:B------:R-:W-:Y:S01]  /*14800*/  @!UP1 USEL UR13, UR9, UR5, !UP2 ;  /* 0x00000005090d9287 */ /* 0x000fe2000d000000 */
[----:B-----5:R-:W-:Y:S01]  /*14810*/  FADD.FTZ R10, R209, R10 ;  /* 0x0000000ad10a7221 */ /* 0x020fe20000010000 */
[----:B------:R-:W-:Y:S01]  /*14820*/  FSETP.NE.FTZ.AND P4, PT, R11, RZ, PT ;  /* 0x000000ff0b00720b */ /* 0x000fe20003f95000 */
[----:B------:R-:W-:Y:S01]  /*14830*/  ULDC UR4, c[0x0][0x1c0] ;  /* 0x0000700000047ab9 */ /* 0x000fe20000000800 */
[----:B------:R-:W-:Y:S01]  /*14840*/  IADD3 R4, -R4, R0, RZ ;  /* 0x0000000004047210 */ /* 0x000fe20007ffe1ff */
[----:B------:R-:W-:Y:S01]  /*14850*/  @UP1 UMOV UR14, 0x1 ;  /* 0x00000001000e1882 */ /* 0x000fe20000000000 */
[----:B------:R-:W-:Y:S01]  /*14860*/  FSETP.NE.FTZ.AND P3, PT, R10, RZ, PT ;  /* 0x000000ff0a00720b */ /* 0x000fe20003f75000 */
[----:B------:R-:W2:Y:S01]  /*14870*/  @P2 MUFU.RCP R12, R8 ;  /* 0x00000008000c2308 */ /* 0x000ea20000001000 */
[----:B------:R-:W-:Y:S01]  /*14880*/  LEA R2, R2, R4, 0x8 ;  /* 0x0000000402027211 */ /* 0x000fe200078e40ff */
[----:B------:R-:W-:Y:S01]  /*14890*/  IMAD.MOV.U32 R4, RZ, RZ, 0x3f800000 ;  /* 0x3f800000ff047424 */ /* 0x000fe200078e00ff */
[----:B------:R-:W-:Y:S01]  /*148a0*/  LOP3.LUT R3, R3, 0xffffffe0, RZ, 0xc0, !PT ;  /* 0xffffffe003037812 */ /* 0x000fe200078ec0ff */
[----:B------:R-:W-:-:S02]  /*148b0*/  @!UP1 UIMAD UR14, UR13, UR4, URZ ;  /* 0x000000040d0e92a4 */ /* 0x000fc4000f8e023f */
[----:B------:R-:W-:Y:S01]  /*148c0*/  @!UP3 UIMAD UR22, UR6, UR9, URZ ;  /* 0x000000090616b2a4 */ /* 0x000fe2000f8e023f */
[----:B------:R-:W-:Y:S01]  /*148d0*/  IADD3 R3, -R3, R0, RZ ;  /* 0x0000000003037210 */ /* 0x000fe20007ffe1ff */
[----:B------:R-:W3:Y:S01]  /*148e0*/  @P4 MUFU.RCP R13, R11 ;  /* 0x0000000b000d4308 */ /* 0x000ee20000001000 */
[----:B------:R-:W-:Y:S01]  /*148f0*/  @UP1 ULDC UR21, c[0x0][0x210] ;  /* 0x0000840000151ab9 */ /* 0x000fe20000000800 */
[----:B------:R-:W-:Y:S01]  /*14900*/  MOV R0, 0x7f800000 ;  /* 0x7f80000000007802 */ /* 0x000fe20000000f00 */
[----:B------:R-:W-:Y:S02]  /*14910*/  UIMAD UR5, UR6, UR14, URZ ;  /* 0x0000000e060572a4 */ /* 0x000fe4000f8e023f */
[----:B------:R-:W-:Y:S01]  /*14920*/  @!UP1 UMOV UR21, 0x1 ;  /* 0x0000000100159882 */ /* 0x000fe20000000000 */
[----:B-1----:R-:W-:Y:S02]  /*14930*/  FADD.FTZ R7, R211, R7 ;  /* 0x00000007d3077221 */ /* 0x002fe40000010000 */
[----:B------:R-:W1:Y:S01]  /*14940*/  @P3 MUFU.RCP R14, R10 ;  /* 0x0000000a000e3308 */ /* 0x000e620000001000 */
[C---:B--2---:R-:W-:Y:S01]  /*14950*/  FMUL.FTZ R248, R12.reuse, R248 ;  /* 0x000000f80cf87220 */ /* 0x044fe20000410000 */
[----:B------:R-:W-:Y:S01]  /*14960*/  @!UP3 USEL UR22, UR22, UR15, !UP0 ;  /* 0x0000000f1616b287 */ /* 0x000fe2000c000000 */
[C---:B------:R-:W-:Y:S01]  /*14970*/  FMUL.FTZ R249, R12.reuse, R249 ;  /* 0x000000f90cf97220 */ /* 0x040fe20000410000 */
[----:B------:R-:W-:Y:S01]  /*14980*/  FSETP.NE.FTZ.AND P1, PT, R7, RZ, PT ;  /* 0x000000ff0700720b */ /* 0x000fe20003f35000 */
[C---:B------:R-:W-:Y:S01]  /*14990*/  FMUL.FTZ R244, R12.reuse, R244 ;  /* 0x000000f40cf47220 */ /* 0x040fe20000410000 */
[----:B------:R-:W-:Y:S01]  /*149a0*/  UIMAD UR4, UR10, UR21, URZ ;  /* 0x000000150a0472a4 */ /* 0x000fe2000f8e023f */
[C---:B------:R-:W-:Y:S01]  /*149b0*/  FMUL.FTZ R245, R12.reuse, R245 ;  /* 0x000000f50cf57220 */ /* 0x040fe20000410000 */
[----:B------:R-:W-:Y:S01]  /*149c0*/  F2FP.PACK_AB R248, R249, R248 ;  /* 0x000000f8f9f8723e */ /* 0x000fe200000000ff */
[C---:B------:R-:W-:Y:S01]  /*149d0*/  FMUL.FTZ R240, R12.reuse, R240 ;  /* 0x000000f00cf07220 */ /* 0x040fe20000410000 */
[----:B------:R-:W-:Y:S01]  /*149e0*/  @P4 MUFU.LG2 R11, R11 ;  /* 0x0000000b000b4308 */ /* 0x000fe20000000c00 */
[C---:B------:R-:W-:Y:S01]  /*149f0*/  FMUL.FTZ R241, R12.reuse, R241 ;  /* 0x000000f10cf17220 */ /* 0x040fe20000410000 */
[----:B------:R-:W-:Y:S01]  /*14a00*/  F2FP.PACK_AB R244, R245, R244 ;  /* 0x000000f4f5f4723e */ /* 0x000fe200000000ff */
[C---:B------:R-:W-:Y:S01]  /*14a10*/  FMUL.FTZ R236, R12.reuse, R236 ;  /* 0x000000ec0cec7220 */ /* 0x040fe20000410000 */
[----:B------:R-:W-:Y:S01]  /*14a20*/  USEL UR5, UR5, URZ, UP3 ;  /* 0x0000003f05057287 */ /* 0x000fe20009800000 */
[----:B------:R-:W-:Y:S01]  /*14a30*/  FMUL.FTZ R237, R12, R237 ;  /* 0x000000ed0ced7220 */ /* 0x000fe20000410000 */
[----:B------:R-:W-:Y:S01]  /*14a40*/  SHF.R.S32.HI R12, RZ, 0x2, R6 ;  /* 0x00000002ff0c7819 */ /* 0x000fe20000011406 */
[C---:B---3--:R-:W-:Y:S01]  /*14a50*/  FMUL.FTZ R232, R13.reuse, R232 ;  /* 0x000000e80de87220 */ /* 0x048fe20000410000 */
[----:B------:R-:W2:Y:S01]  /*14a60*/  @P1 MUFU.RCP R4, R7 ;  /* 0x0000000700041308 */ /* 0x000ea20000001000 */
[----:B------:R-:W-:Y:S01]  /*14a70*/  FMUL.FTZ R233, R13, R233 ;  /* 0x000000e90de97220 */ /* 0x000fe20000410000 */
[----:B------:R-:W-:Y:S01]  /*14a80*/  SHF.R.S32.HI R15, RZ, 0x1f, R12 ;  /* 0x0000001fff0f7819 */ /* 0x000fe2000001140c */
[C---:B-1----:R-:W-:Y:S01]  /*14a90*/  FMUL.FTZ R234, R14.reuse, R234 ;  /* 0x000000ea0eea7220 */ /* 0x042fe20000410000 */
[----:B------:R-:W-:Y:S01]  /*14aa0*/  F2FP.PACK_AB R240, R241, R240 ;  /* 0x000000f0f1f0723e */ /* 0x000fe200000000ff */
[C---:B------:R-:W-:Y:S01]  /*14ab0*/  FMUL.FTZ R235, R14.reuse, R235 ;  /* 0x000000eb0eeb7220 */ /* 0x040fe20000410000 */
[----:B------:R-:W-:Y:S01]  /*14ac0*/  LEA.HI R15, R15, R12, RZ, 0x3 ;  /* 0x0000000c0f0f7211 */ /* 0x000fe200078f18ff */
[----:B------:R-:W-:Y:S01]  /*14ad0*/  FMUL.FTZ R228, R13, R228 ;  /* 0x000000e40de47220 */ /* 0x000fe20000410000 */
[----:B------:R-:W-:Y:S01]  /*14ae0*/  F2FP.PACK_AB R232, R233, R232 ;  /* 0x000000e8e9e8723e */ /* 0x000fe200000000ff */
[----:B------:R-:W-:Y:S01]  /*14af0*/  FMUL.FTZ R229, R13, R229 ;  /* 0x000000e50de57220 */ /* 0x000fe20000410000 */
[----:B------:R-:W-:Y:S01]  /*14b00*/  LOP3.LUT R15, R15, 0xfffffff8, RZ, 0xc0, !PT ;  /* 0xfffffff80f0f7812 */ /* 0x000fe200078ec0ff */
[C---:B------:R-:W-:Y:S01]  /*14b10*/  FMUL.FTZ R230, R14.reuse, R230 ;  /* 0x000000e60ee67220 */ /* 0x040fe20000410000 */
[----:B------:R-:W-:Y:S01]  /*14b20*/  F2FP.PACK_AB R234, R235, R234 ;  /* 0x000000eaebea723e */ /* 0x000fe200000000ff */
[----:B------:R-:W-:Y:S01]  /*14b30*/  FMUL.FTZ R231, R14, R231 ;  /* 0x000000e70ee77220 */ /* 0x000fe20000410000 */
[----:B------:R-:W-:Y:S01]  /*14b40*/  IADD3 R15, R12, -R15, RZ ;  /* 0x8000000f0c0f7210 */ /* 0x000fe20007ffe0ff */
[----:B------:R-:W-:Y:S01]  /*14b50*/  FMUL.FTZ R224, R13, R224 ;  /* 0x000000e00de07220 */ /* 0x000fe20000410000 */
[----:B------:R-:W-:Y:S01]  /*14b60*/  F2FP.PACK_AB R228, R229, R228 ;  /* 0x000000e4e5e4723e */ /* 0x000fe200000000ff */
[C---:B--2---:R-:W-:Y:S01]  /*14b70*/  FMUL.FTZ R251, R4.reuse, R251 ;  /* 0x000000fb04fb7220 */ /* 0x044fe20000410000 */
[----:B------:R-:W-:Y:S01]  /*14b80*/  LEA.HI R16, R15, R15, RZ, 0x1 ;  /* 0x0000000f0f107211 */ /* 0x000fe200078f08ff */
[C---:B------:R-:W-:Y:S01]  /*14b90*/  FMUL.FTZ R250, R4.reuse, R250 ;  /* 0x000000fa04fa7220 */ /* 0x040fe20000410000 */
[----:B------:R-:W-:Y:S01]  /*14ba0*/  F2FP.PACK_AB R230, R231, R230 ;  /* 0x000000e6e7e6723e */ /* 0x000fe200000000ff */
[C---:B------:R-:W-:Y:S01]  /*14bb0*/  FMUL.FTZ R247, R4.reuse, R247 ;  /* 0x000000f704f77220 */ /* 0x040fe20000410000 */
[----:B------:R-:W-:Y:S01]  /*14bc0*/  SHF.R.S32.HI R17, RZ, 0x1, R16 ;  /* 0x00000001ff117819 */ /* 0x000fe20000011410 */
[----:B------:R-:W-:Y:S01]  /*14bd0*/  FMUL.FTZ R246, R4, R246 ;  /* 0x000000f604f67220 */ /* 0x000fe20000410000 */
[----:B------:R-:W-:Y:S01]  /*14be0*/  LOP3.LUT R16, R16, 0x3fffffe, RZ, 0xc0, !PT ;  /* 0x03fffffe10107812 */ /* 0x000fe200078ec0ff */
[----:B------:R-:W-:Y:S01]  /*14bf0*/  FMUL.FTZ R225, R13, R225 ;  /* 0x000000e10de17220 */ /* 0x000fe20000410000 */
[----:B------:R-:W-:Y:S01]  /*14c00*/  SHF.L.U32 R18, R17, 0x6, RZ ;  /* 0x0000000611127819 */ /* 0x000fe200000006ff */
[----:B------:R-:W-:Y:S01]  /*14c10*/  FMUL.FTZ R220, R13, R220 ;  /* 0x000000dc0ddc7220 */ /* 0x000fe20000410000 */
[----:B------:R-:W-:Y:S01]  /*14c20*/  F2FP.PACK_AB R250, R251, R250 ;  /* 0x000000fafbfa723e */ /* 0x000fe200000000ff */
[----:B------:R-:W-:Y:S01]  /*14c30*/  IMAD.IADD R16, R15, 0x1, -R16 ;  /* 0x000000010f107824 */ /* 0x000fe200078e0a10 */
[----:B------:R-:W-:Y:S01]  /*14c40*/  LOP3.LUT R15, R17, 0x1, RZ, 0xc0, !PT ;  /* 0x00000001110f7812 */ /* 0x000fe200078ec0ff */
[----:B------:R-:W-:Y:S01]  /*14c50*/  FMUL.FTZ R226, R14, R226 ;  /* 0x000000e20ee27220 */ /* 0x000fe20000410000 */
[----:B------:R-:W-:Y:S01]  /*14c60*/  LOP3.LUT R18, R18, 0xc0, RZ, 0xc0, !PT ;  /* 0x000000c012127812 */ /* 0x000fe200078ec0ff */
[C---:B------:R-:W-:Y:S01]  /*14c70*/  FMUL.FTZ R227, R14.reuse, R227 ;  /* 0x000000e30ee37220 */ /* 0x040fe20000410000 */
[----:B------:R-:W-:Y:S01]  /*14c80*/  ISETP.NE.U32.AND P0, PT, R15, 0x1, PT ;  /* 0x000000010f00780c */ /* 0x000fe20003f05070 */
[----:B------:R-:W-:Y:S01]  /*14c90*/  FMUL.FTZ R222, R14, R222 ;  /* 0x000000de0ede7220 */ /* 0x000fe20000410000 */
[----:B------:R-:W-:Y:S01]  /*14ca0*/  MOV R15, 0xfffffff0 ;  /* 0xfffffff0000f7802 */ /* 0x000fe20000000f00 */
[----:B------:R-:W-:Y:S01]  /*14cb0*/  FMUL.FTZ R13, R13, R221 ;  /* 0x000000dd0d0d7220 */ /* 0x000fe20000410000 */
[----:B------:R-:W-:Y:S01]  /*14cc0*/  LEA R2, R16, R2, 0x4 ;  /* 0x0000000210027211 */ /* 0x000fe200078e20ff */
[----:B------:R-:W-:Y:S01]  /*14cd0*/  FMUL.FTZ R14, R14, R223 ;  /* 0x000000df0e0e7220 */ /* 0x000fe20000410000 */
[----:B------:R-:W-:Y:S01]  /*14ce0*/  LEA.HI R18, R18, R18, RZ, 0x1d ;  /* 0x0000001212127211 */ /* 0x000fe200078fe8ff */
[C---:B------:R-:W-:Y:S01]  /*14cf0*/  FMUL.FTZ R243, R4.reuse, R243 ;  /* 0x000000f304f37220 */ /* 0x040fe20000410000 */
[----:B------:R-:W-:Y:S01]  /*14d00*/  SEL R15, R15, 0x10, !P0 ;  /* 0x000000100f0f7807 */ /* 0x000fe20004000000 */
[----:B------:R-:W-:Y:S01]  /*14d10*/  FMUL.FTZ R242, R4, R242 ;  /* 0x000000f204f27220 */ /* 0x000fe20000410000 */
[----:B------:R-:W-:Y:S01]  /*14d20*/  LOP3.LUT P0, RZ, R17, 0x2, RZ, 0xc0, !PT ;  /* 0x0000000211ff7812 */ /* 0x000fe2000780c0ff */
[----:B------:R-:W-:Y:S01]  /*14d30*/  IMAD.U32 R2, R2, 0x2, R18 ;  /* 0x0000000202027824 */ /* 0x000fe200078e0012 */
[----:B------:R-:W-:Y:S01]  /*14d40*/  F2FP.PACK_AB R246, R247, R246 ;  /* 0x000000f6f7f6723e */ /* 0x000fe200000000ff */
[C---:B------:R-:W-:Y:S01]  /*14d50*/  FMUL.FTZ R239, R4.reuse, R239 ;  /* 0x000000ef04ef7220 */ /* 0x040fe20000410000 */
[----:B------:R-:W-:Y:S01]  /*14d60*/  F2FP.PACK_AB R224, R225, R224 ;  /* 0x000000e0e1e0723e */ /* 0x000fe200000000ff */
[----:B------:R-:W-:Y:S01]  /*14d70*/  FMUL.FTZ R4, R4, R238 ;  /* 0x000000ee04047220 */ /* 0x000fe20000410000 */
[----:B------:R-:W-:Y:S01]  /*14d80*/  SHF.L.U32 R2, R2, 0x1, RZ ;  /* 0x0000000102027819 */ /* 0x000fe200000006ff */
[----:B------:R-:W1:Y:S01]  /*14d90*/  @P3 MUFU.LG2 R10, R10 ;  /* 0x0000000a000a3308 */ /* 0x000e620000000c00 */
[----:B------:R-:W-:Y:S01]  /*14da0*/  F2FP.PACK_AB R226, R227, R226 ;  /* 0x000000e2e3e2723e */ /* 0x000fe200000000ff */
[----:B------:R-:W-:Y:S01]  /*14db0*/  USHF.L.U32 UR4, UR4, 0x7, URZ ;  /* 0x0000000704047899 */ /* 0x000fe2000800063f */
[C---:B------:R-:W-:Y:S01]  /*14dc0*/  IADD3 R17, R2.reuse, 0x20, RZ ;  /* 0x0000002002117810 */ /* 0x040fe20007ffe0ff */
[----:B------:R-:W-:Y:S01]  /*14dd0*/  STS [R2], R232 ;  /* 0x000000e802007388 */ /* 0x000fe20000000800 */
[C---:B------:R-:W-:Y:S01]  /*14de0*/  IADD3 R16, R2.reuse, R15, RZ ;  /* 0x0000000f02107210 */ /* 0x040fe20007ffe0ff */
[----:B------:R-:W-:Y:S01]  /*14df0*/  UIMAD UR13, UR11, UR13, UR5 ;  /* 0x0000000d0b0d72a4 */ /* 0x000fe2000f8e0205 */
[----:B------:R-:W-:Y:S01]  /*14e00*/  @P0 IADD3 R17, R2, -0x20, RZ ;  /* 0xffffffe002110810 */ /* 0x000fe20007ffe0ff */
[----:B------:R-:W-:Y:S01]  /*14e10*/  STS [R2+0x200], R234 ;  /* 0x000200ea02007388 */ /* 0x000fe20000000800 */
[----:B------:R-:W-:Y:S01]  /*14e20*/  F2FP.PACK_AB R13, R13, R220 ;  /* 0x000000dc0d0d723e */ /* 0x000fe200000000ff */
[----:B------:R-:W2:Y:S01]  /*14e30*/  @P2 MUFU.LG2 R8, R8 ;  /* 0x0000000800082308 */ /* 0x000ea20000000c00 */
[----:B------:R-:W-:Y:S01]  /*14e40*/  F2FP.PACK_AB R14, R14, R222 ;  /* 0x000000de0e0e723e */ /* 0x000fe200000000ff */
[----:B------:R-:W-:Y:S01]  /*14e50*/  IMAD.IADD R15, R15, 0x1, R17 ;  /* 0x000000010f0f7824 */ /* 0x000fe200078e0211 */
[----:B------:R-:W-:Y:S01]  /*14e60*/  F2FP.PACK_AB R242, R243, R242 ;  /* 0x000000f2f3f2723e */ /* 0x000fe200000000ff */
[----:B------:R-:W-:Y:S01]  /*14e70*/  STS [R16], R228 ;  /* 0x000000e410007388 */ /* 0x000fe20000000800 */
[----:B------:R-:W-:Y:S01]  /*14e80*/  F2FP.PACK_AB R236, R237, R236 ;  /* 0x000000ecedec723e */ /* 0x000fe200000000ff */
[----:B------:R-:W-:Y:S01]  /*14e90*/  @!UP3 UMOV UR26, UR22 ;  /* 0x00000016001abc82 */ /* 0x000fe20008000000 */
[----:B------:R-:W-:Y:S01]  /*14ea0*/  F2FP.PACK_AB R4, R239, R4 ;  /* 0x00000004ef04723e */ /* 0x000fe200000000ff */
[----:B------:R-:W-:Y:S01]  /*14eb0*/  STS [R16+0x200], R230 ;  /* 0x000200e610007388 */ /* 0x000fe20000000800 */
[----:B------:R-:W3:Y:S01]  /*14ec0*/  @P1 MUFU.LG2 R7, R7 ;  /* 0x0000000700071308 */ /* 0x000ee20000000c00 */
[----:B------:R-:W-:Y:S01]  /*14ed0*/  LOP3.LUT P0, RZ, R3, 0x3, RZ, 0xc0, !PT ;  /* 0x0000000303ff7812 */ /* 0x000fe2000780c0ff */
[----:B------:R-:W-:Y:S01]  /*14ee0*/  USHF.R.S32.HI UR5, URZ, 0x1f, UR4 ;  /* 0x0000001f3f057899 */ /* 0x000fe20008011404 */
[----:B------:R-:W-:Y:S01]  /*14ef0*/  STS [R2+0x1000], R248 ;  /* 0x001000f802007388 */ /* 0x000fe20000000800 */
[----:B------:R-:W-:Y:S01]  /*14f00*/  @!UP3 USHF.R.S32.HI UR27, URZ, 0x1f, UR22 ;  /* 0x0000001f3f1bb899 */ /* 0x000fe20008011416 */
[----:B------:R-:W-:Y:S01]  /*14f10*/  @P4 FMUL.FTZ R11, R11, 0.69314718246459960938 ;  /* 0x3f3172180b0b4820 */ /* 0x000fe20000410000 */
[----:B------:R-:W-:Y:S01]  /*14f20*/  USHF.R.S32.HI UR6, URZ, 0x1f, UR13 ;  /* 0x0000001f3f067899 */ /* 0x000fe2000801140d */
[----:B------:R4:W-:Y:S01]  /*14f30*/  STS [R2+0x1200], R250 ;  /* 0x001200fa02007388 */ /* 0x0009e20000000800 */
[----:B------:R-:W-:Y:S01]  /*14f40*/  UIADD3 UR4, UP2, UP1, UR4, UR26, UR13 ;  /* 0x0000001a04047290 */ /* 0x000fe2000f95e00d */
[----:B-1----:R-:W-:Y:S01]  /*14f50*/  @P3 FMUL.FTZ R10, R10, 0.69314718246459960938 ;  /* 0x3f3172180a0a3820 */ /* 0x002fe20000410000 */
[----:B------:R-:W-:Y:S01]  /*14f60*/  MOV R3, 0x7f800000 ;  /* 0x7f80000000037802 */ /* 0x000fe20000000f00 */
[----:B------:R-:W-:Y:S01]  /*14f70*/  STS [R16+0x1000], R244 ;  /* 0x001000f410007388 */ /* 0x000fe20000000800 */
[----:B--2---:R-:W-:Y:S01]  /*14f80*/  @P2 FMUL.FTZ R8, R8, 0.69314718246459960938 ;  /* 0x3f31721808082820 */ /* 0x004fe20000410000 */
[----:B------:R-:W-:Y:S01]  /*14f90*/  UIADD3.X UR5, UR5, UR27, UR6, UP2, UP1 ;  /* 0x0000001b05057290 */ /* 0x000fe200097e2406 */
[----:B------:R-:W-:Y:S01]  /*14fa0*/  @P4 FFMA.FTZ R3, R130, c[0x0][0x238], R11 ;  /* 0x00008e0082034a23 */ /* 0x000fe2000001000b */
[----:B------:R-:W-:Y:S01]  /*14fb0*/  STS [R16+0x1200], R246 ;  /* 0x001200f610007388 */ /* 0x000fe20000000800 */
[----:B---3--:R-:W-:-:S02]  /*14fc0*/  @P1 FMUL.FTZ R7, R7, 0.69314718246459960938 ;  /* 0x3f31721807071820 */ /* 0x008fc40000410000 */
[----:B------:R-:W-:Y:S01]  /*14fd0*/  @P2 FFMA.FTZ R0, R5, c[0x0][0x238], R8 ;  /* 0x00008e0005002a23 */ /* 0x000fe20000010008 */
[----:B------:R-:W-:Y:S04]  /*14fe0*/  STS [R17], R224 ;  /* 0x000000e011007388 */ /* 0x000fe80000000800 */
[----:B------:R-:W-:Y:S04]  /*14ff0*/  STS [R17+0x200], R226 ;  /* 0x000200e211007388 */ /* 0x000fe80000000800 */
[----:B------:R-:W-:Y:S04]  /*15000*/  STS [R15], R13 ;  /* 0x0000000d0f007388 */ /* 0x000fe80000000800 */
[----:B------:R-:W-:Y:S01]  /*15010*/  STS [R15+0x200], R14 ;  /* 0x0002000e0f007388 */ /* 0x000fe20000000800 */
[----:B----4-:R-:W-:Y:S01]  /*15020*/  MOV R2, 0x7f800000 ;  /* 0x7f80000000027802 */ /* 0x010fe20000000f00 */
[----:B------:R-:W-:-:S02]  /*15030*/  @P1 FFMA.FTZ R2, R9, c[0x0][0x238], R7 ;  /* 0x00008e0009021a23 */ /* 0x000fc40000010007 */
        /* <DEDUP_REMOVED lines=32> */
[----:B------:R-:W-:-:S02]  /*15240*/  @!P3 IADD3 R9, P0, R10, UR4, RZ ;  /* 0x000000040a09bc10 */ /* 0x000fc4000ff1e0ff */
[----:B------:R-:W-:Y:S02]  /*15250*/  @!P5 LEA R32, P2, R7, c[0x0][0x200], 0x2 ;  /* 0x000080000720da11 */ /* 0x000fe400078410ff */
[----:B------:R-:W-:Y:S02]  /*15260*/  @!P4 LEA.HI.X.SX32 R11, R11, UR5, 0x1, P1 ;  /* 0x000000050b0bcc11 */ /* 0x000fe400088f0eff */
[----:B------:R-:W-:Y:S02]  /*15270*/  @!P3 LEA.HI.X.SX32 R10, R10, UR5, 0x1, P0 ;  /* 0x000000050a0abc11 */ /* 0x000fe400080f0eff */
        /* <DEDUP_REMOVED lines=8> */
.L_x_590:
[----:B------:R-:W-:Y:S05]  /*15300*/  BSYNC B0 ;  /* 0x0000000000007941 */ /* 0x000fea0003800000 */
.L_x_589:
[----:B------:R-:W5:Y:S01]  /*15310*/  LDL.LU.64 R10, [R1+0x10] ;  /* 0x00001000010a7983 */ /* 0x000f620000300a00 */
[----:B------:R-:W-:Y:S01]  /*15320*/  UIMAD UR10, UR10, -0x80, UR17 ;  /* 0xffffff800a0a78a4 */ /* 0x000fe2000f8e0211 */
[----:B------:R-:W-:Y:S01]  /*15330*/  BSSY B0, `(.L_x_591) ;  /* 0x0000020000007945 */ /* 0x000fe20003800000 */
[----:B------:R-:W-:Y:S01]  /*15340*/  USHF.R.S32.HI UR6, URZ, 0x1f, UR11 ;  /* 0x0000001f3f067899 */ /* 0x000fe2000801140b */
[----:B----4-:R-:W4:Y:S01]  /*15350*/  S2R R4, SR_TID.X ;  /* 0x0000000000047919 */ /* 0x010f220000002100 */
[----:B------:R-:W-:-:S02]  /*15360*/  ULDC.64 UR4, c[0x0][0x1f0] ;  /* 0x00007c0000047ab9 */ /* 0x000fc40000000a00 */
[----:B------:R-:W-:Y:S01]  /*15370*/  UIMAD UR4, UR6, UR4, URZ ;  /* 0x00000004060472a4 */ /* 0x000fe2000f8e023f */
[----:B------:R-:W3:Y:S03]  /*15380*/  S2R R0, SR_CTAID.Z ;  /* 0x0000000000007919 */ /* 0x000ee60000002700 */
[----:B------:R-:W-:Y:S01]  /*15390*/  UIMAD UR4, UR11, UR5, UR4 ;  /* 0x000000050b0472a4 */ /* 0x000fe2000f8e0204 */
[----:B----4-:R-:W-:-:S04]  /*153a0*/  SHF.R.S32.HI R3, RZ, 0x1f, R4 ;  /* 0x0000001fff037819 */ /* 0x010fc80000011404 */
[----:B------:R-:W-:-:S04]  /*153b0*/  LEA.HI R3, R3, R4, RZ, 0x2 ;  /* 0x0000000403037211 */ /* 0x000fc800078f10ff */
[----:B------:R-:W-:-:S05]  /*153c0*/  LOP3.LUT R2, R3, 0xfffffffc, RZ, 0xc0, !PT ;  /* 0xfffffffc03027812 */ /* 0x000fca00078ec0ff */
[----:B------:R-:W-:Y:S01]  /*153d0*/  IMAD.IADD R2, R4, 0x1, -R2 ;  /* 0x0000000104027824 */ /* 0x000fe200078e0a02 */
[----:B------:R-:W-:-:S03]  /*153e0*/  SHF.R.S32.HI R4, RZ, 0x2, R3 ;  /* 0x00000002ff047819 */ /* 0x000fc60000011403 */
[----:B------:R-:W-:Y:S01]  /*153f0*/  IMAD.SHL.U32 R2, R2, 0x8, RZ ;  /* 0x0000000802027824 */ /* 0x000fe200078e00ff */
[----:B------:R-:W-:-:S04]  /*15400*/  SHF.R.S32.HI R5, RZ, 0x1f, R4 ;  /* 0x0000001fff057819 */ /* 0x000fc80000011404 */
[----:B------:R-:W-:Y:S02]  /*15410*/  SHF.R.S32.HI R2, RZ, 0x1f, R2 ;  /* 0x0000001fff027819 */ /* 0x000fe40000011402 */
[C---:B-----5:R-:W-:Y:S02]  /*15420*/  IADD3 R8, P0, R10.reuse, UR20, RZ ;  /* 0x000000140a087c10 */ /* 0x060fe4000ff1e0ff */
[----:B------:R-:W-:Y:S02]  /*15430*/  ISETP.GE.AND P1, PT, R10, c[0x0][0x220], PT ;  /* 0x000088000a007a0c */ /* 0x000fe40003f26270 */
[----:B------:R-:W-:Y:S01]  /*15440*/  IADD3.X R9, R2, UR7, RZ, P0, !PT ;  /* 0x0000000702097c10 */ /* 0x000fe200087fe4ff */
[----:B------:R-:W-:Y:S01]  /*15450*/  IMAD.U32 R2, RZ, RZ, UR16 ;  /* 0x00000010ff027e24 */ /* 0x000fe2000f8e00ff */
[----:B------:R-:W-:-:S03]  /*15460*/  ISETP.GE.OR P0, PT, R12, UR10, P1 ;  /* 0x0000000a0c007c0c */ /* 0x000fc60008f06670 */
[----:B---3--:R-:W-:-:S04]  /*15470*/  IMAD.WIDE.U32 R8, R0, c[0x0][0x1f0], R8 ;  /* 0x00007c0000087a25 */ /* 0x008fc800078e0008 */
        /* <DEDUP_REMOVED lines=11> */
.L_x_592:
[----:B------:R-:W-:Y:S05]  /*15530*/  BSYNC B0 ;  /* 0x0000000000007941 */ /* 0x000fea0003800000 */
.L_x_591:
        /* <DEDUP_REMOVED lines=15> */
.L_x_594:
[----:B------:R-:W-:Y:S05]  /*15630*/  BSYNC B0 ;  /* 0x0000000000007941 */ /* 0x000fea0003800000 */
.L_x_593:
        /* <DEDUP_REMOVED lines=15> */
.L_x_596:
[----:B------:R-:W-:Y:S05]  /*15730*/  BSYNC B0 ;  /* 0x0000000000007941 */ /* 0x000fea0003800000 */
.L_x_595:
[----:B------:R-:W-:-:S04]  /*15740*/  IADD3 R4, R4, 0x60, RZ ;  /* 0x0000006004047810 */ /* 0x000fc80007ffe0ff */
[----:B------:R-:W-:-:S13]  /*15750*/  ISETP.GE.OR P1, PT, R4, UR8, P1 ;  /* 0x0000000804007c0c */ /* 0x000fda0008f26670 */
[----:B------:R-:W-:Y:S05]  /*15760*/  @P1 EXIT ;  /* 0x000000000000194d */ /* 0x000fea0003800000 */
[----:B------:R-:W-:Y:S01]  /*15770*/  IADD3 R0, P0, R10, 0x60, RZ ;  /* 0x000000600a007810 */ /* 0x000fe20007f1e0ff */
[----:B---3--:R-:W-:Y:S01]  /*15780*/  IMAD.MOV.U32 R2, RZ, RZ, R8 ;  /* 0x000000ffff027224 */ /* 0x008fe200078e0008 */
        /* <DEDUP_REMOVED lines=10> */
.L_x_550:
        /* <DEDUP_REMOVED lines=72> */
.L_x_598:
[----:B------:R-:W-:Y:S05]  /*15cb0*/  BSYNC B0 ;  /* 0x0000000000007941 */ /* 0x000fea0003800000 */
.L_x_597:
        /* <DEDUP_REMOVED lines=16> */
.L_x_600:
[----:B------:R-:W-:Y:S05]  /*15dc0*/  BSYNC B0 ;  /* 0x0000000000007941 */ /* 0x000fea0003800000 */
.L_x_599:
        /* <DEDUP_REMOVED lines=16> */
.L_x_602:
[----:B------:R-:W-:Y:S05]  /*15ed0*/  BSYNC B0 ;  /* 0x0000000000007941 */ /* 0x000fea0003800000 */
.L_x_601:
        /* <DEDUP_REMOVED lines=15> */
.L_x_604:
[----:B------:R-:W-:Y:S05]  /*15fd0*/  BSYNC B0 ;  /* 0x0000000000007941 */ /* 0x000fea0003800000 */
.L_x_603:
        /* <DEDUP_REMOVED lines=34> */
.L_x_605:
        /* <DEDUP_REMOVED lines=16> */
.L_x_621:


//--------------------- .nv.shared._ZN5flash16flash_fwd_kernelI23Flash_fwd_kernel_traitsILi32ELi128ELi128ELi4ELb0ELb0EN7cutlass6half_tE19Flash_kernel_traitsILi32ELi128ELi128ELi4ES3_EELb0ELb1ELb0ELb0ELb1ELb1ELb0ELb0EEEvNS_16Flash_fwd_paramsE --------------------------
	.section	.nv.shared._ZN5flash16flash_fwd_kernelI23Flash_fwd_kernel_traitsILi32ELi128ELi128ELi4ELb0ELb0EN7cutlass6half_tE19Flash_kernel_traitsILi32ELi128ELi128ELi4ES3_EELb0ELb1ELb0ELb0ELb1ELb1ELb0ELb0EEEvNS_16Flash_fwd_paramsE,"aw",@nobits
	.sectionflags	@""
	.align	16


//--------------------- .nv.global                --------------------------
	.section	.nv.global,"aw",@nobits
.nv.global:
	.type		_ZN72_INTERNAL_17ee4e52_36_flash_fwd_hdim32_fp16_causal_sm80_cu_a6473388_30274cute1_E,@object
	.size		_ZN72_INTERNAL_17ee4e52_36_flash_fwd_hdim32_fp16_causal_sm80_cu_a6473388_30274cute1_E,(_ZN72_INTERNAL_17ee4e52_36_flash_fwd_hdim32_fp16_causal_sm80_cu_a6473388_30274cuda3std3__45__cpo6cbeginE - _ZN72_INTERNAL_17ee4e52_36_flash_fwd_hdim32_fp16_causal_sm80_cu_a6473388_30274cute1_E)
_ZN72_INTERNAL_17ee4e52_36_flash_fwd_hdim32_fp16_causal_sm80_cu_a6473388_30274cute1_E:
	.zero		1
	.type		_ZN72_INTERNAL_17ee4e52_36_flash_fwd_hdim32_fp16_causal_sm80_cu_a6473388_30274cuda3std3__45__cpo6cbeginE,@object
	.size		_ZN72_INTERNAL_17ee4e52_36_flash_fwd_hdim32_fp16_causal_sm80_cu_a6473388_30274cuda3std3__45__cpo6cbeginE,(_ZN72_INTERNAL_17ee4e52_36_flash_fwd_hdim32_fp16_causal_sm80_cu_a6473388_30274cuda3std3__48in_placeE - _ZN72_INTERNAL_17ee4e52_36_flash_fwd_hdim32_fp16_causal_sm80_cu_a6473388_30274cuda3std3__45__cpo6cbeginE)
_ZN72_INTERNAL_17ee4e52_36_flash_fwd_hdim32_fp16_causal_sm80_cu_a6473388_30274cuda3std3__45__cpo6cbeginE:
	.zero		1
	.type		_ZN72_INTERNAL_17ee4e52_36_flash_fwd_hdim32_fp16_causal_sm80_cu_a6473388_30274cuda3std3__48in_placeE,@object
	.size		_ZN72_INTERNAL_17ee4e52_36_flash_fwd_hdim32_fp16_causal_sm80_cu_a6473388_30274cuda3std3__48in_placeE,(_ZN72_INTERNAL_17ee4e52_36_flash_fwd_hdim32_fp16_causal_sm80_cu_a6473388_30274cuda3std6ranges3__45__cpo9iter_moveE - _ZN72_INTERNAL_17ee4e52_36_flash_fwd_hdim32_fp16_causal_sm80_cu_a6473388_30274cuda3std3__48in_placeE)
_ZN72_INTERNAL_17ee4e52_36_flash_fwd_hdim32_fp16_causal_sm80_cu_a6473388_30274cuda3std3__48in_placeE:
	.zero		1
	.type		_ZN72_INTERNAL_17ee4e52_36_flash_fwd_hdim32_fp16_causal_sm80_cu_a6473388_30274cuda3std6ranges3__45__cpo9iter_moveE,@object
	.size		_ZN72_INTERNAL_17ee4e52_36_flash_fwd_hdim32_fp16_causal_sm80_cu_a6473388_30274cuda3std6ranges3__45__cpo9iter_moveE,(_ZN72_INTERNAL_17ee4e52_36_flash_fwd_hdim32_fp16_causal_sm80_cu_a6473388_30274cuda3std3__45__cpo5beginE - _ZN72_INTERNAL_17ee4e52_36_flash_fwd_hdim32_fp16_causal_sm80_cu_a6473388_30274cuda3std6ranges3__45__cpo9iter_moveE)
_ZN72_INTERNAL_17ee4e52_36_flash_fwd_hdim32_fp16_causal_sm80_cu_a6473388_30274cuda3std6ranges3__45__cpo9iter_moveE:
	.zero		1
	.type		_ZN72_INTERNAL_17ee4e52_36_flash_fwd_hdim32_fp16_causal_sm80_cu_a6473388_30274cuda3std3__45__cpo5beginE,@object
	.size		_ZN72_INTERNAL_17ee4e52_36_flash_fwd_hdim32_fp16_causal_sm80_cu_a6473388_30274cuda3std3__45__cpo5beginE,(_ZN72_INTERNAL_17ee4e52_36_flash_fwd_hdim32_fp16_causal_sm80_cu_a6473388_30274cuda3std3__474_GLOBAL__N__17ee4e52_36_flash_fwd_hdim32_fp16_causal_sm80_cu_a6473388_30276ignoreE - _ZN72_INTERNAL_17ee4e52_36_flash_fwd_hdim32_fp16_causal_sm80_cu_a6473388_30274cuda3std3__45__cpo5beginE)
_ZN72_INTERNAL_17ee4e52_36_flash_fwd_hdim32_fp16_causal_sm80_cu_a6473388_30274cuda3std3__45__cpo5beginE:
	.zero		1
	.type		_ZN72_INTERNAL_17ee4e52_36_flash_fwd_hdim32_fp16_causal_sm80_cu_a6473388_30274cuda3std3__474_GLOBAL__N__17ee4e52_36_flash_fwd_hdim32_fp16_causal_sm80_cu_a6473388_30276ignoreE,@object
	.size		_ZN72_INTERNAL_17ee4e52_36_flash_fwd_hdim32_fp16_causal_sm80_cu_a6473388_30274cuda3std3__474_GLOBAL__N__17ee4e52_36_flash_fwd_hdim32_fp16_causal_sm80_cu_a6473388_30276ignoreE,(_ZN72_INTERNAL_17ee4e52_36_flash_fwd_hdim32_fp16_causal_sm80_cu_a6473388_30274cute7productE - _ZN72_INTERNAL_17ee4e52_36_flash_fwd_hdim32_fp16_causal_sm80_cu_a6473388_30274cuda3std3__474_GLOBAL__N__17ee4e52_36_flash_fwd_hdim32_fp16_causal_sm80_cu_a6473388_30276ignoreE)
_ZN72_INTERNAL_17ee4e52_36_flash_fwd_hdim32_fp16_causal_sm80_cu_a6473388_30274cuda3std3__474_GLOBAL__N__17ee4e52_36_flash_fwd_hdim32_fp16_causal_sm80_cu_a6473388_30276ignoreE:
	.zero		1
	.type		_ZN72_INTERNAL_17ee4e52_36_flash_fwd_hdim32_fp16_causal_sm80_cu_a6473388_30274cute7productE,@object
	.size		_ZN72_INTERNAL_17ee4e52_36_flash_fwd_hdim32_fp16_causal_sm80_cu_a6473388_30274cute7productE,(_ZN72_INTERNAL_17ee4e52_36_flash_fwd_hdim32_fp16_causal_sm80_cu_a6473388_30274cuda3std3__45__cpo3endE - _ZN72_INTERNAL_17ee4e52_36_flash_fwd_hdim32_fp16_causal_sm80_cu_a6473388_30274cute7productE)
_ZN72_INTERNAL_17ee4e52_36_flash_fwd_hdim32_fp16_causal_sm80_cu_a6473388_30274cute7productE:
	.zero		1
	.type		_ZN72_INTERNAL_17ee4e52_36_flash_fwd_hdim32_fp16_causal_sm80_cu_a6473388_30274cuda3std3__45__cpo3endE,@object
	.size		_ZN72_INTERNAL_17ee4e52_36_flash_fwd_hdim32_fp16_causal_sm80_cu_a6473388_30274cuda3std3__45__cpo3endE,(_ZN72_INTERNAL_17ee4e52_36_flash_fwd_hdim32_fp16_causal_sm80_cu_a6473388_30274cuda3std3__419piecewise_constructE - _ZN72_INTERNAL_17ee4e52_36_flash_fwd_hdim32_fp16_causal_sm80_cu_a6473388_30274cuda3std3__45__cpo3endE)
_ZN72_INTERNAL_17ee4e52_36_flash_fwd_hdim32_fp16_causal_sm80_cu_a6473388_30274cuda3std3__45__cpo3endE:
	.zero		1
	.type		_ZN72_INTERNAL_17ee4e52_36_flash_fwd_hdim32_fp16_causal_sm80_cu_a6473388_30274cuda3std3__419piecewise_constructE,@object
	.size		_ZN72_INTERNAL_17ee4e52_36_flash_fwd_hdim32_fp16_causal_sm80_cu_a6473388_30274cuda3std3__419piecewise_constructE,(_ZN72_INTERNAL_17ee4e52_36_flash_fwd_hdim32_fp16_causal_sm80_cu_a6473388_30274cuda3std3__45__cpo4cendE - _ZN72_INTERNAL_17ee4e52_36_flash_fwd_hdim32_fp16_causal_sm80_cu_a6473388_30274cuda3std3__419piecewise_constructE)
_ZN72_INTERNAL_17ee4e52_36_flash_fwd_hdim32_fp16_causal_sm80_cu_a6473388_30274cuda3std3__419piecewise_constructE:
	.zero		1
	.type		_ZN72_INTERNAL_17ee4e52_36_flash_fwd_hdim32_fp16_causal_sm80_cu_a6473388_30274cuda3std3__45__cpo4cendE,@object
	.size		_ZN72_INTERNAL_17ee4e52_36_flash_fwd_hdim32_fp16_causal_sm80_cu_a6473388_30274cuda3std3__45__cpo4cendE,(_ZN72_INTERNAL_17ee4e52_36_flash_fwd_hdim32_fp16_causal_sm80_cu_a6473388_30274cuda3std6ranges3__45__cpo4swapE - _ZN72_INTERNAL_17ee4e52_36_flash_fwd_hdim32_fp16_causal_sm80_cu_a6473388_30274cuda3std3__45__cpo4cendE)
_ZN72_INTERNAL_17ee4e52_36_flash_fwd_hdim32_fp16_causal_sm80_cu_a6473388_30274cuda3std3__45__cpo4cendE:
	.zero		1
	.type		_ZN72_INTERNAL_17ee4e52_36_flash_fwd_hdim32_fp16_causal_sm80_cu_a6473388_30274cuda3std6ranges3__45__cpo4swapE,@object
	.size		_ZN72_INTERNAL_17ee4e52_36_flash_fwd_hdim32_fp16_causal_sm80_cu_a6473388_30274cuda3std6ranges3__45__cpo4swapE,(.L_7 - _ZN72_INTERNAL_17ee4e52_36_flash_fwd_hdim32_fp16_causal_sm80_cu_a6473388_30274cuda3std6ranges3__45__cpo4swapE)
_ZN72_INTERNAL_17ee4e52_36_flash_fwd_hdim32_fp16_causal_sm80_cu_a6473388_30274cuda3std6ranges3__45__cpo4swapE:
	.zero		1
.L_7:


//--------------------- .nv.shared._ZN5flash16flash_fwd_kernelI23Flash_fwd_kernel_traitsILi32ELi128ELi128ELi4ELb0ELb0EN7cutlass6half_tE19Flash_kernel_traitsILi32ELi128ELi128ELi4ES3_EELb0ELb1ELb0ELb0ELb0ELb1ELb0ELb0EEEvNS_16Flash_fwd_paramsE --------------------------
	.section	.nv.shared._ZN5flash16flash_fwd_kernelI23Flash_fwd_kernel_traitsILi32ELi128ELi128ELi4ELb0ELb0EN7cutlass6half_tE19Flash_kernel_traitsILi32ELi128ELi128ELi4ES3_EELb0ELb1ELb0ELb0ELb0ELb1ELb0ELb0EEEvNS_16Flash_fwd_paramsE,"aw",@nobits
	.sectionflags	@""
	.align	16


//--------------------- .nv.shared._ZN5flash16flash_fwd_kernelI23Flash_fwd_kernel_traitsILi32ELi128ELi128ELi4ELb0ELb0EN7cutlass6half_tE19Flash_kernel_traitsILi32ELi128ELi128ELi4ES3_EELb0ELb1ELb0ELb0ELb0ELb0ELb0ELb0EEEvNS_16Flash_fwd_paramsE --------------------------
	.section	.nv.shared._ZN5flash16flash_fwd_kernelI23Flash_fwd_kernel_traitsILi32ELi128ELi128ELi4ELb0ELb0EN7cutlass6half_tE19Flash_kernel_traitsILi32ELi128ELi128ELi4ES3_EELb0ELb1ELb0ELb0ELb0ELb0ELb0ELb0EEEvNS_16Flash_fwd_paramsE,"aw",@nobits
	.sectionflags	@""
	.align	16


//--------------------- .nv.shared._ZN5flash16flash_fwd_kernelI23Flash_fwd_kernel_traitsILi32ELi128ELi128ELi4ELb0ELb0EN7cutlass6half_tE19Flash_kernel_traitsILi32ELi128ELi128ELi4ES3_EELb0ELb1ELb0ELb1ELb0ELb0ELb0ELb0EEEvNS_16Flash_fwd_paramsE --------------------------
	.section	.nv.shared._ZN5flash16flash_fwd_kernelI23Flash_fwd_kernel_traitsILi32ELi128ELi128ELi4ELb0ELb0EN7cutlass6half_tE19Flash_kernel_traitsILi32ELi128ELi128ELi4ES3_EELb0ELb1ELb0ELb1ELb0ELb0ELb0ELb0EEEvNS_16Flash_fwd_paramsE,"aw",@nobits
	.sectionflags	@""
	.align	16


//--------------------- .nv.shared._ZN5flash16flash_fwd_kernelI23Flash_fwd_kernel_traitsILi32ELi128ELi128ELi4ELb0ELb0EN7cutlass6half_tE19Flash_kernel_traitsILi32ELi128ELi128ELi4ES3_EELb1ELb1ELb0ELb0ELb0ELb0ELb0ELb0EEEvNS_16Flash_fwd_paramsE --------------------------
	.section	.nv.shared._ZN5flash16flash_fwd_kernelI23Flash_fwd_kernel_traitsILi32ELi128ELi128ELi4ELb0ELb0EN7cutlass6half_tE19Flash_kernel_traitsILi32ELi128ELi128ELi4ES3_EELb1ELb1ELb0ELb0ELb0ELb0ELb0ELb0EEEvNS_16Flash_fwd_paramsE,"aw",@nobits
	.sectionflags	@""
	.align	16


//--------------------- .nv.shared._ZN5flash16flash_fwd_kernelI23Flash_fwd_kernel_traitsILi32ELi128ELi128ELi4ELb0ELb0EN7cutlass6half_tE19Flash_kernel_traitsILi32ELi128ELi128ELi4ES3_EELb1ELb1ELb0ELb0ELb1ELb1ELb0ELb0EEEvNS_16Flash_fwd_paramsE --------------------------
	.section	.nv.shared._ZN5flash16flash_fwd_kernelI23Flash_fwd_kernel_traitsILi32ELi128ELi128ELi4ELb0ELb0EN7cutlass6half_tE19Flash_kernel_traitsILi32ELi128ELi128ELi4ES3_EELb1ELb1ELb0ELb0ELb1ELb1ELb0ELb0EEEvNS_16Flash_fwd_paramsE,"aw",@nobits
	.sectionflags	@""
	.align	16


//--------------------- .nv.shared._ZN5flash16flash_fwd_kernelI23Flash_fwd_kernel_traitsILi32ELi128ELi128ELi4ELb0ELb0EN7cutlass6half_tE19Flash_kernel_traitsILi32ELi128ELi128ELi4ES3_EELb0ELb1ELb0ELb0ELb1ELb1ELb1ELb0EEEvNS_16Flash_fwd_paramsE --------------------------
	.section	.nv.shared._ZN5flash16flash_fwd_kernelI23Flash_fwd_kernel_traitsILi32ELi128ELi128ELi4ELb0ELb0EN7cutlass6half_tE19Flash_kernel_traitsILi32ELi128ELi128ELi4ES3_EELb0ELb1ELb0ELb0ELb1ELb1ELb1ELb0EEEvNS_16Flash_fwd_paramsE,"aw",@nobits
	.sectionflags	@""
	.align	16


//--------------------- .nv.shared._ZN5flash16flash_fwd_kernelI23Flash_fwd_kernel_traitsILi32ELi128ELi128ELi4ELb0ELb0EN7cutlass6half_tE19Flash_kernel_traitsILi32ELi128ELi128ELi4ES3_EELb1ELb1ELb0ELb0ELb0ELb1ELb0ELb0EEEvNS_16Flash_fwd_paramsE --------------------------
	.section	.nv.shared._ZN5flash16flash_fwd_kernelI23Flash_fwd_kernel_traitsILi32ELi128ELi128ELi4ELb0ELb0EN7cutlass6half_tE19Flash_kernel_traitsILi32ELi128ELi128ELi4ES3_EELb1ELb1ELb0ELb0ELb0ELb1ELb0ELb0EEEvNS_16Flash_fwd_paramsE,"aw",@nobits
	.sectionflags	@""
	.align	16


//--------------------- .nv.shared._ZN5flash16flash_fwd_kernelI23Flash_fwd_kernel_traitsILi32ELi128ELi128ELi4ELb0ELb0EN7cutlass6half_tE19Flash_kernel_traitsILi32ELi128ELi128ELi4ES3_EELb0ELb1ELb0ELb0ELb0ELb1ELb1ELb0EEEvNS_16Flash_fwd_paramsE --------------------------
	.section	.nv.shared._ZN5flash16flash_fwd_kernelI23Flash_fwd_kernel_traitsILi32ELi128ELi128ELi4ELb0ELb0EN7cutlass6half_tE19Flash_kernel_traitsILi32ELi128ELi128ELi4ES3_EELb0ELb1ELb0ELb0ELb0ELb1ELb1ELb0EEEvNS_16Flash_fwd_paramsE,"aw",@nobits
	.sectionflags	@""
	.align	16


//--------------------- .nv.shared._ZN5flash16flash_fwd_kernelI23Flash_fwd_kernel_traitsILi32ELi128ELi128ELi4ELb0ELb0EN7cutlass6half_tE19Flash_kernel_traitsILi32ELi128ELi128ELi4ES3_EELb1ELb1ELb0ELb1ELb0ELb0ELb0ELb0EEEvNS_16Flash_fwd_paramsE --------------------------
	.section	.nv.shared._ZN5flash16flash_fwd_kernelI23Flash_fwd_kernel_traitsILi32ELi128ELi128ELi4ELb0ELb0EN7cutlass6half_tE19Flash_kernel_traitsILi32ELi128ELi128ELi4ES3_EELb1ELb1ELb0ELb1ELb0ELb0ELb0ELb0EEEvNS_16Flash_fwd_paramsE,"aw",@nobits
	.sectionflags	@""
	.align	16


//--------------------- .nv.shared._ZN5flash16flash_fwd_kernelI23Flash_fwd_kernel_traitsILi32ELi128ELi128ELi4ELb0ELb0EN7cutlass6half_tE19Flash_kernel_traitsILi32ELi128ELi128ELi4ES3_EELb1ELb1ELb0ELb0ELb0ELb0ELb0ELb1EEEvNS_16Flash_fwd_paramsE --------------------------
	.section	.nv.shared._ZN5flash16flash_fwd_kernelI23Flash_fwd_kernel_traitsILi32ELi128ELi128ELi4ELb0ELb0EN7cutlass6half_tE19Flash_kernel_traitsILi32ELi128ELi128ELi4ES3_EELb1ELb1ELb0ELb0ELb0ELb0ELb0ELb1EEEvNS_16Flash_fwd_paramsE,"aw",@nobits
	.sectionflags	@""
	.align	16


//--------------------- .nv.shared._ZN5flash16flash_fwd_kernelI23Flash_fwd_kernel_traitsILi32ELi128ELi128ELi4ELb0ELb0EN7cutlass6half_tE19Flash_kernel_traitsILi32ELi128ELi128ELi4ES3_EELb0ELb1ELb0ELb0ELb0ELb0ELb1ELb0EEEvNS_16Flash_fwd_paramsE --------------------------
	.section	.nv.shared._ZN5flash16flash_fwd_kernelI23Flash_fwd_kernel_traitsILi32ELi128ELi128ELi4ELb0ELb0EN7cutlass6half_tE19Flash_kernel_traitsILi32ELi128ELi128ELi4ES3_EELb0ELb1ELb0ELb0ELb0ELb0ELb1ELb0EEEvNS_16Flash_fwd_paramsE,"aw",@nobits
	.sectionflags	@""
	.align	16


//--------------------- .nv.shared._ZN5flash16flash_fwd_kernelI23Flash_fwd_kernel_traitsILi32ELi128ELi128ELi4ELb0ELb0EN7cutlass6half_tE19Flash_kernel_traitsILi32ELi128ELi128ELi4ES3_EELb1ELb1ELb0ELb1ELb0ELb0ELb0ELb1EEEvNS_16Flash_fwd_paramsE --------------------------
	.section	.nv.shared._ZN5flash16flash_fwd_kernelI23Flash_fwd_kernel_traitsILi32ELi128ELi128ELi4ELb0ELb0EN7cutlass6half_tE19Flash_kernel_traitsILi32ELi128ELi128ELi4ES3_EELb1ELb1ELb0ELb1ELb0ELb0ELb0ELb1EEEvNS_16Flash_fwd_paramsE,"aw",@nobits
	.sectionflags	@""
	.align	16


//--------------------- .nv.shared._ZN5flash16flash_fwd_kernelI23Flash_fwd_kernel_traitsILi32ELi128ELi128ELi4ELb0ELb0EN7cutlass6half_tE19Flash_kernel_traitsILi32ELi128ELi128ELi4ES3_EELb0ELb1ELb0ELb1ELb0ELb0ELb1ELb0EEEvNS_16Flash_fwd_paramsE --------------------------
	.section	.nv.shared._ZN5flash16flash_fwd_kernelI23Flash_fwd_kernel_traitsILi32ELi128ELi128ELi4ELb0ELb0EN7cutlass6half_tE19Flash_kernel_traitsILi32ELi128ELi128ELi4ES3_EELb0ELb1ELb0ELb1ELb0ELb0ELb1ELb0EEEvNS_16Flash_fwd_paramsE,"aw",@nobits
	.sectionflags	@""
	.align	16
